	.target	sm_90

	.elftype	@"ET_EXEC"


//--------------------- .note.nv.tkinfo           --------------------------
	.section	.note.nv.tkinfo,"",@"SHT_NOTE"
	.sectionflags	@"SHF_NOTE_NV_TKINFO"
	.tkinfo
        /*0018*/ 	.word	0x00000002
        /*0030*/ 	.string	""
        /*0030*/ 	.string	"ptxas"
        /*0030*/ 	.string	"Cuda compilation tools, release 13.0, V13.0.88"
        /*0030*/ 	.string	"Build cuda_13.0.r13.0/compiler.36424714_0"
        /*0030*/ 	.string	"-arch sm_90 -m 64 "



//--------------------- .note.nv.cuinfo           --------------------------
	.section	.note.nv.cuinfo,"",@"SHT_NOTE"
	.sectionflags	@"SHF_NOTE_NV_CUINFO"
        /*0018*/ 	.short	0x0002
        /*001a*/ 	.short	0x005a
        /*001c*/ 	.short	0x0082
	.zero		2


//--------------------- .nv.info                  --------------------------
	.section	.nv.info,"",@"SHT_CUDA_INFO"
	.align	4


	//----- nvinfo : EIATTR_REGCOUNT
	.align		4
        /*0000*/ 	.byte	0x04, 0x2f
        /*0002*/ 	.short	(.L_39 - .L_38)
	.align		4
.L_38:
        /*0004*/ 	.word	index@(_ZN2at6native47batch_norm_transform_input_channels_last_kernelIdddLi4EEEvPKT_S4_PKT0_S7_PKT1_SA_PS2_iib)
        /*0008*/ 	.word	0x0000001e


	//----- nvinfo : EIATTR_FRAME_SIZE
	.align		4
.L_39:
        /*000c*/ 	.byte	0x04, 0x11
        /*000e*/ 	.short	(.L_41 - .L_40)
	.align		4
.L_40:
        /*0010*/ 	.word	index@(_ZN2at6native47batch_norm_transform_input_channels_last_kernelIdddLi4EEEvPKT_S4_PKT0_S7_PKT1_SA_PS2_iib)
        /*0014*/ 	.word	0x00000000


	//----- nvinfo : EIATTR_REGCOUNT
	.align		4
.L_41:
        /*0018*/ 	.byte	0x04, 0x2f
        /*001a*/ 	.short	(.L_43 - .L_42)
	.align		4
.L_42:
        /*001c*/ 	.word	index@(_ZN2at6native47batch_norm_transform_input_channels_last_kernelIfffLi4EEEvPKT_S4_PKT0_S7_PKT1_SA_PS2_iib)
        /*0020*/ 	.word	0x00000020


	//----- nvinfo : EIATTR_FRAME_SIZE
	.align		4
.L_43:
        /*0024*/ 	.byte	0x04, 0x11
        /*0026*/ 	.short	(.L_45 - .L_44)
	.align		4
.L_44:
        /*0028*/ 	.word	index@(_ZN2at6native47batch_norm_transform_input_channels_last_kernelIfffLi4EEEvPKT_S4_PKT0_S7_PKT1_SA_PS2_iib)
        /*002c*/ 	.word	0x00000000


	//----- nvinfo : EIATTR_REGCOUNT
	.align		4
.L_45:
        /*0030*/ 	.byte	0x04, 0x2f
        /*0032*/ 	.short	(.L_47 - .L_46)
	.align		4
.L_46:
        /*0034*/ 	.word	index@(_ZN2at6native47batch_norm_transform_input_channels_last_kernelIN3c104HalfEffLi4EEEvPKT_S6_PKT0_S9_PKT1_SC_PS4_iib)
        /*0038*/ 	.word	0x00000020


	//----- nvinfo : EIATTR_FRAME_SIZE
	.align		4
.L_47:
        /*003c*/ 	.byte	0x04, 0x11
        /*003e*/ 	.short	(.L_49 - .L_48)
	.align		4
.L_48:
        /*0040*/ 	.word	index@(_ZN2at6native47batch_norm_transform_input_channels_last_kernelIN3c104HalfEffLi4EEEvPKT_S6_PKT0_S9_PKT1_SC_PS4_iib)
        /*0044*/ 	.word	0x00000000


	//----- nvinfo : EIATTR_REGCOUNT
	.align		4
.L_49:
        /*0048*/ 	.byte	0x04, 0x2f
        /*004a*/ 	.short	(.L_51 - .L_50)
	.align		4
.L_50:
        /*004c*/ 	.word	index@(_ZN2at6native47batch_norm_transform_input_channels_last_kernelIN3c108BFloat16EffLi4EEEvPKT_S6_PKT0_S9_PKT1_SC_PS4_iib)
        /*0050*/ 	.word	0x00000020


	//----- nvinfo : EIATTR_FRAME_SIZE
	.align		4
.L_51:
        /*0054*/ 	.byte	0x04, 0x11
        /*0056*/ 	.short	(.L_53 - .L_52)
	.align		4
.L_52:
        /*0058*/ 	.word	index@(_ZN2at6native47batch_norm_transform_input_channels_last_kernelIN3c108BFloat16EffLi4EEEvPKT_S6_PKT0_S9_PKT1_SC_PS4_iib)
        /*005c*/ 	.word	0x00000000


	//----- nvinfo : EIATTR_REGCOUNT
	.align		4
.L_53:
        /*0060*/ 	.byte	0x04, 0x2f
        /*0062*/ 	.short	(.L_55 - .L_54)
	.align		4
.L_54:
        /*0064*/ 	.word	index@(_ZN2at6native47batch_norm_transform_input_channels_last_kernelIN3c104HalfEfS3_Li4EEEvPKT_S6_PKT0_S9_PKT1_SC_PS4_iib)
        /*0068*/ 	.word	0x00000020


	//----- nvinfo : EIATTR_FRAME_SIZE
	.align		4
.L_55:
        /*006c*/ 	.byte	0x04, 0x11
        /*006e*/ 	.short	(.L_57 - .L_56)
	.align		4
.L_56:
        /*0070*/ 	.word	index@(_ZN2at6native47batch_norm_transform_input_channels_last_kernelIN3c104HalfEfS3_Li4EEEvPKT_S6_PKT0_S9_PKT1_SC_PS4_iib)
        /*0074*/ 	.word	0x00000000


	//----- nvinfo : EIATTR_REGCOUNT
	.align		4
.L_57:
        /*0078*/ 	.byte	0x04, 0x2f
        /*007a*/ 	.short	(.L_59 - .L_58)
	.align		4
.L_58:
        /*007c*/ 	.word	index@(_ZN2at6native47batch_norm_transform_input_channels_last_kernelIN3c108BFloat16EfS3_Li4EEEvPKT_S6_PKT0_S9_PKT1_SC_PS4_iib)
        /*0080*/ 	.word	0x00000020


	//----- nvinfo : EIATTR_FRAME_SIZE
	.align		4
.L_59:
        /*0084*/ 	.byte	0x04, 0x11
        /*0086*/ 	.short	(.L_61 - .L_60)
	.align		4
.L_60:
        /*0088*/ 	.word	index@(_ZN2at6native47batch_norm_transform_input_channels_last_kernelIN3c108BFloat16EfS3_Li4EEEvPKT_S6_PKT0_S9_PKT1_SC_PS4_iib)
        /*008c*/ 	.word	0x00000000


	//----- nvinfo : EIATTR_REGCOUNT
	.align		4
.L_61:
        /*0090*/ 	.byte	0x04, 0x2f
        /*0092*/ 	.short	(.L_63 - .L_62)
	.align		4
.L_62:
        /*0094*/ 	.word	index@(_ZN2at6native47batch_norm_backward_reduce_channels_last_kernelILi4EdddEEvPKT0_S4_PKT1_S7_PS5_S8_PT2_SA_PVS5_Piii)
        /*0098*/ 	.word	0x00000038


	//----- nvinfo : EIATTR_FRAME_SIZE
	.align		4
.L_63:
        /*009c*/ 	.byte	0x04, 0x11
        /*009e*/ 	.short	(.L_65 - .L_64)
	.align		4
.L_64:
        /*00a0*/ 	.word	index@(_ZN2at6native47batch_norm_backward_reduce_channels_last_kernelILi4EdddEEvPKT0_S4_PKT1_S7_PS5_S8_PT2_SA_PVS5_Piii)
        /*00a4*/ 	.word	0x00000000


	//----- nvinfo : EIATTR_REGCOUNT
	.align		4
.L_65:
        /*00a8*/ 	.byte	0x04, 0x2f
        /*00aa*/ 	.short	(.L_67 - .L_66)
	.align		4
.L_66:
        /*00ac*/ 	.word	index@(_ZN2at6native47batch_norm_backward_reduce_channels_last_kernelILi4EfffEEvPKT0_S4_PKT1_S7_PS5_S8_PT2_SA_PVS5_Piii)
        /*00b0*/ 	.word	0x00000028


	//----- nvinfo : EIATTR_FRAME_SIZE
	.align		4
.L_67:
        /*00b4*/ 	.byte	0x04, 0x11
        /*00b6*/ 	.short	(.L_69 - .L_68)
	.align		4
.L_68:
        /*00b8*/ 	.word	index@(_ZN2at6native47batch_norm_backward_reduce_channels_last_kernelILi4EfffEEvPKT0_S4_PKT1_S7_PS5_S8_PT2_SA_PVS5_Piii)
        /*00bc*/ 	.word	0x00000000


	//----- nvinfo : EIATTR_REGCOUNT
	.align		4
.L_69:
        /*00c0*/ 	.byte	0x04, 0x2f
        /*00c2*/ 	.short	(.L_71 - .L_70)
	.align		4
.L_70:
        /*00c4*/ 	.word	index@(_ZN2at6native47batch_norm_backward_reduce_channels_last_kernelILi4EN3c104HalfEffEEvPKT0_S6_PKT1_S9_PS7_SA_PT2_SC_PVS7_Piii)
        /*00c8*/ 	.word	0x00000028


	//----- nvinfo : EIATTR_FRAME_SIZE
	.align		4
.L_71:
        /*00cc*/ 	.byte	0x04, 0x11
        /*00ce*/ 	.short	(.L_73 - .L_72)
	.align		4
.L_72:
        /*00d0*/ 	.word	index@(_ZN2at6native47batch_norm_backward_reduce_channels_last_kernelILi4EN3c104HalfEffEEvPKT0_S6_PKT1_S9_PS7_SA_PT2_SC_PVS7_Piii)
        /*00d4*/ 	.word	0x00000000


	//----- nvinfo : EIATTR_REGCOUNT
	.align		4
.L_73:
        /*00d8*/ 	.byte	0x04, 0x2f
        /*00da*/ 	.short	(.L_75 - .L_74)
	.align		4
.L_74:
        /*00dc*/ 	.word	index@(_ZN2at6native47batch_norm_backward_reduce_channels_last_kernelILi4EN3c108BFloat16EffEEvPKT0_S6_PKT1_S9_PS7_SA_PT2_SC_PVS7_Piii)
        /*00e0*/ 	.word	0x00000028


	//----- nvinfo : EIATTR_FRAME_SIZE
	.align		4
.L_75:
        /*00e4*/ 	.byte	0x04, 0x11
        /*00e6*/ 	.short	(.L_77 - .L_76)
	.align		4
.L_76:
        /*00e8*/ 	.word	index@(_ZN2at6native47batch_norm_backward_reduce_channels_last_kernelILi4EN3c108BFloat16EffEEvPKT0_S6_PKT1_S9_PS7_SA_PT2_SC_PVS7_Piii)
        /*00ec*/ 	.word	0x00000000


	//----- nvinfo : EIATTR_REGCOUNT
	.align		4
.L_77:
        /*00f0*/ 	.byte	0x04, 0x2f
        /*00f2*/ 	.short	(.L_79 - .L_78)
	.align		4
.L_78:
        /*00f4*/ 	.word	index@(_ZN2at6native47batch_norm_backward_reduce_channels_last_kernelILi4EN3c104HalfEfS3_EEvPKT0_S6_PKT1_S9_PS7_SA_PT2_SC_PVS7_Piii)
        /*00f8*/ 	.word	0x00000028


	//----- nvinfo : EIATTR_FRAME_SIZE
	.align		4
.L_79:
        /*00fc*/ 	.byte	0x04, 0x11
        /*00fe*/ 	.short	(.L_81 - .L_80)
	.align		4
.L_80:
        /*0100*/ 	.word	index@(_ZN2at6native47batch_norm_backward_reduce_channels_last_kernelILi4EN3c104HalfEfS3_EEvPKT0_S6_PKT1_S9_PS7_SA_PT2_SC_PVS7_Piii)
        /*0104*/ 	.word	0x00000000


	//----- nvinfo : EIATTR_REGCOUNT
	.align		4
.L_81:
        /*0108*/ 	.byte	0x04, 0x2f
        /*010a*/ 	.short	(.L_83 - .L_82)
	.align		4
.L_82:
        /*010c*/ 	.word	index@(_ZN2at6native47batch_norm_backward_reduce_channels_last_kernelILi4EN3c108BFloat16EfS3_EEvPKT0_S6_PKT1_S9_PS7_SA_PT2_SC_PVS7_Piii)
        /*0110*/ 	.word	0x00000028


	//----- nvinfo : EIATTR_FRAME_SIZE
	.align		4
.L_83:
        /*0114*/ 	.byte	0x04, 0x11
        /*0116*/ 	.short	(.L_85 - .L_84)
	.align		4
.L_84:
        /*0118*/ 	.word	index@(_ZN2at6native47batch_norm_backward_reduce_channels_last_kernelILi4EN3c108BFloat16EfS3_EEvPKT0_S6_PKT1_S9_PS7_SA_PT2_SC_PVS7_Piii)
        /*011c*/ 	.word	0x00000000


	//----- nvinfo : EIATTR_REGCOUNT
	.align		4
.L_85:
        /*0120*/ 	.byte	0x04, 0x2f
        /*0122*/ 	.short	(.L_87 - .L_86)
	.align		4
.L_86:
        /*0124*/ 	.word	index@(_ZN2at6native46batch_norm_backward_elemt_channels_last_kernelILi4EdddEEvPKT0_S4_PKT1_S7_PKT2_S7_S7_PKiPS2_lii)
        /*0128*/ 	.word	0x00000028


	//----- nvinfo : EIATTR_FRAME_SIZE
	.align		4
.L_87:
        /*012c*/ 	.byte	0x04, 0x11
        /*012e*/ 	.short	(.L_89 - .L_88)
	.align		4
.L_88:
        /*0130*/ 	.word	index@($__internal_64_$__cuda_sm20_dblrcp_rn_slowpath_v3)
        /*0134*/ 	.word	0x00000000


	//----- nvinfo : EIATTR_FRAME_SIZE
	.align		4
.L_89:
        /*0138*/ 	.byte	0x04, 0x11
        /*013a*/ 	.short	(.L_91 - .L_90)
	.align		4
.L_90:
        /*013c*/ 	.word	index@(_ZN2at6native46batch_norm_backward_elemt_channels_last_kernelILi4EdddEEvPKT0_S4_PKT1_S7_PKT2_S7_S7_PKiPS2_lii)
        /*0140*/ 	.word	0x00000000


	//----- nvinfo : EIATTR_REGCOUNT
	.align		4
.L_91:
        /*0144*/ 	.byte	0x04, 0x2f
        /*0146*/ 	.short	(.L_93 - .L_92)
	.align		4
.L_92:
        /*0148*/ 	.word	index@(_ZN2at6native46batch_norm_backward_elemt_channels_last_kernelILi4EfffEEvPKT0_S4_PKT1_S7_PKT2_S7_S7_PKiPS2_lii)
        /*014c*/ 	.word	0x00000020


	//----- nvinfo : EIATTR_FRAME_SIZE
	.align		4
.L_93:
        /*0150*/ 	.byte	0x04, 0x11
        /*0152*/ 	.short	(.L_95 - .L_94)
	.align		4
.L_94:
        /*0154*/ 	.word	index@(_ZN2at6native46batch_norm_backward_elemt_channels_last_kernelILi4EfffEEvPKT0_S4_PKT1_S7_PKT2_S7_S7_PKiPS2_lii)
        /*0158*/ 	.word	0x00000000


	//----- nvinfo : EIATTR_REGCOUNT
	.align		4
.L_95:
        /*015c*/ 	.byte	0x04, 0x2f
        /*015e*/ 	.short	(.L_97 - .L_96)
	.align		4
.L_96:
        /*0160*/ 	.word	index@(_ZN2at6native46batch_norm_backward_elemt_channels_last_kernelILi4EN3c104HalfEffEEvPKT0_S6_PKT1_S9_PKT2_S9_S9_PKiPS4_lii)
        /*0164*/ 	.word	0x00000020


	//----- nvinfo : EIATTR_FRAME_SIZE
	.align		4
.L_97:
        /*0168*/ 	.byte	0x04, 0x11
        /*016a*/ 	.short	(.L_99 - .L_98)
	.align		4
.L_98:
        /*016c*/ 	.word	index@(_ZN2at6native46batch_norm_backward_elemt_channels_last_kernelILi4EN3c104HalfEffEEvPKT0_S6_PKT1_S9_PKT2_S9_S9_PKiPS4_lii)
        /*0170*/ 	.word	0x00000000


	//----- nvinfo : EIATTR_REGCOUNT
	.align		4
.L_99:
        /*0174*/ 	.byte	0x04, 0x2f
        /*0176*/ 	.short	(.L_101 - .L_100)
	.align		4
.L_100:
        /*0178*/ 	.word	index@(_ZN2at6native46batch_norm_backward_elemt_channels_last_kernelILi4EN3c108BFloat16EffEEvPKT0_S6_PKT1_S9_PKT2_S9_S9_PKiPS4_lii)
        /*017c*/ 	.word	0x00000020


	//----- nvinfo : EIATTR_FRAME_SIZE
	.align		4
.L_101:
        /*0180*/ 	.byte	0x04, 0x11
        /*0182*/ 	.short	(.L_103 - .L_102)
	.align		4
.L_102:
        /*0184*/ 	.word	index@(_ZN2at6native46batch_norm_backward_elemt_channels_last_kernelILi4EN3c108BFloat16EffEEvPKT0_S6_PKT1_S9_PKT2_S9_S9_PKiPS4_lii)
        /*0188*/ 	.word	0x00000000


	//----- nvinfo : EIATTR_REGCOUNT
	.align		4
.L_103:
        /*018c*/ 	.byte	0x04, 0x2f
        /*018e*/ 	.short	(.L_105 - .L_104)
	.align		4
.L_104:
        /*0190*/ 	.word	index@(_ZN2at6native46batch_norm_backward_elemt_channels_last_kernelILi4EN3c104HalfEfS3_EEvPKT0_S6_PKT1_S9_PKT2_S9_S9_PKiPS4_lii)
        /*0194*/ 	.word	0x00000020


	//----- nvinfo : EIATTR_FRAME_SIZE
	.align		4
.L_105:
        /*0198*/ 	.byte	0x04, 0x11
        /*019a*/ 	.short	(.L_107 - .L_106)
	.align		4
.L_106:
        /*019c*/ 	.word	index@(_ZN2at6native46batch_norm_backward_elemt_channels_last_kernelILi4EN3c104HalfEfS3_EEvPKT0_S6_PKT1_S9_PKT2_S9_S9_PKiPS4_lii)
        /*01a0*/ 	.word	0x00000000


	//----- nvinfo : EIATTR_REGCOUNT
	.align		4
.L_107:
        /*01a4*/ 	.byte	0x04, 0x2f
        /*01a6*/ 	.short	(.L_109 - .L_108)
	.align		4
.L_108:
        /*01a8*/ 	.word	index@(_ZN2at6native46batch_norm_backward_elemt_channels_last_kernelILi4EN3c108BFloat16EfS3_EEvPKT0_S6_PKT1_S9_PKT2_S9_S9_PKiPS4_lii)
        /*01ac*/ 	.word	0x00000020


	//----- nvinfo : EIATTR_FRAME_SIZE
	.align		4
.L_109:
        /*01b0*/ 	.byte	0x04, 0x11
        /*01b2*/ 	.short	(.L_111 - .L_110)
	.align		4
.L_110:
        /*01b4*/ 	.word	index@(_ZN2at6native46batch_norm_backward_elemt_channels_last_kernelILi4EN3c108BFloat16EfS3_EEvPKT0_S6_PKT1_S9_PKT2_S9_S9_PKiPS4_lii)
        /*01b8*/ 	.word	0x00000000


	//----- nvinfo : EIATTR_REGCOUNT
	.align		4
.L_111:
        /*01bc*/ 	.byte	0x04, 0x2f
        /*01be*/ 	.short	(.L_113 - .L_112)
	.align		4
.L_112:
        /*01c0*/ 	.word	index@(_ZN2at6native46batch_norm_backward_elemt_channels_last_kernelILi4EdddEEvPKT0_S4_PKT1_S7_PKT2_S7_S7_PS2_S5_ii)
        /*01c4*/ 	.word	0x00000026


	//----- nvinfo : EIATTR_FRAME_SIZE
	.align		4
.L_113:
        /*01c8*/ 	.byte	0x04, 0x11
        /*01ca*/ 	.short	(.L_115 - .L_114)
	.align		4
.L_114:
        /*01cc*/ 	.word	index@(_ZN2at6native46batch_norm_backward_elemt_channels_last_kernelILi4EdddEEvPKT0_S4_PKT1_S7_PKT2_S7_S7_PS2_S5_ii)
        /*01d0*/ 	.word	0x00000000


	//----- nvinfo : EIATTR_REGCOUNT
	.align		4
.L_115:
        /*01d4*/ 	.byte	0x04, 0x2f
        /*01d6*/ 	.short	(.L_117 - .L_116)
	.align		4
.L_116:
        /*01d8*/ 	.word	index@(_ZN2at6native46batch_norm_backward_elemt_channels_last_kernelILi4EfffEEvPKT0_S4_PKT1_S7_PKT2_S7_S7_PS2_S5_ii)
        /*01dc*/ 	.word	0x00000020


	//----- nvinfo : EIATTR_FRAME_SIZE
	.align		4
.L_117:
        /*01e0*/ 	.byte	0x04, 0x11
        /*01e2*/ 	.short	(.L_119 - .L_118)
	.align		4
.L_118:
        /*01e4*/ 	.word	index@(_ZN2at6native46batch_norm_backward_elemt_channels_last_kernelILi4EfffEEvPKT0_S4_PKT1_S7_PKT2_S7_S7_PS2_S5_ii)
        /*01e8*/ 	.word	0x00000000


	//----- nvinfo : EIATTR_REGCOUNT
	.align		4
.L_119:
        /*01ec*/ 	.byte	0x04, 0x2f
        /*01ee*/ 	.short	(.L_121 - .L_120)
	.align		4
.L_120:
        /*01f0*/ 	.word	index@(_ZN2at6native46batch_norm_backward_elemt_channels_last_kernelILi4EN3c104HalfEffEEvPKT0_S6_PKT1_S9_PKT2_S9_S9_PS4_S7_ii)
        /*01f4*/ 	.word	0x00000020


	//----- nvinfo : EIATTR_FRAME_SIZE
	.align		4
.L_121:
        /*01f8*/ 	.byte	0x04, 0x11
        /*01fa*/ 	.short	(.L_123 - .L_122)
	.align		4
.L_122:
        /*01fc*/ 	.word	index@(_ZN2at6native46batch_norm_backward_elemt_channels_last_kernelILi4EN3c104HalfEffEEvPKT0_S6_PKT1_S9_PKT2_S9_S9_PS4_S7_ii)
        /*0200*/ 	.word	0x00000000


	//----- nvinfo : EIATTR_REGCOUNT
	.align		4
.L_123:
        /*0204*/ 	.byte	0x04, 0x2f
        /*0206*/ 	.short	(.L_125 - .L_124)
	.align		4
.L_124:
        /*0208*/ 	.word	index@(_ZN2at6native46batch_norm_backward_elemt_channels_last_kernelILi4EN3c104HalfEfS3_EEvPKT0_S6_PKT1_S9_PKT2_S9_S9_PS4_S7_ii)
        /*020c*/ 	.word	0x00000020


	//----- nvinfo : EIATTR_FRAME_SIZE
	.align		4
.L_125:
        /*0210*/ 	.byte	0x04, 0x11
        /*0212*/ 	.short	(.L_127 - .L_126)
	.align		4
.L_126:
        /*0214*/ 	.word	index@(_ZN2at6native46batch_norm_backward_elemt_channels_last_kernelILi4EN3c104HalfEfS3_EEvPKT0_S6_PKT1_S9_PKT2_S9_S9_PS4_S7_ii)
        /*0218*/ 	.word	0x00000000


	//----- nvinfo : EIATTR_REGCOUNT
	.align		4
.L_127:
        /*021c*/ 	.byte	0x04, 0x2f
        /*021e*/ 	.short	(.L_129 - .L_128)
	.align		4
.L_128:
        /*0220*/ 	.word	index@(_ZN2at6native46batch_norm_backward_elemt_channels_last_kernelILi4EN3c108BFloat16EffEEvPKT0_S6_PKT1_S9_PKT2_S9_S9_PS4_S7_ii)
        /*0224*/ 	.word	0x00000020


	//----- nvinfo : EIATTR_FRAME_SIZE
	.align		4
.L_129:
        /*0228*/ 	.byte	0x04, 0x11
        /*022a*/ 	.short	(.L_131 - .L_130)
	.align		4
.L_130:
        /*022c*/ 	.word	index@(_ZN2at6native46batch_norm_backward_elemt_channels_last_kernelILi4EN3c108BFloat16EffEEvPKT0_S6_PKT1_S9_PKT2_S9_S9_PS4_S7_ii)
        /*0230*/ 	.word	0x00000000


	//----- nvinfo : EIATTR_REGCOUNT
	.align		4
.L_131:
        /*0234*/ 	.byte	0x04, 0x2f
        /*0236*/ 	.short	(.L_133 - .L_132)
	.align		4
.L_132:
        /*0238*/ 	.word	index@(_ZN2at6native46batch_norm_backward_elemt_channels_last_kernelILi4EN3c108BFloat16EfS3_EEvPKT0_S6_PKT1_S9_PKT2_S9_S9_PS4_S7_ii)
        /*023c*/ 	.word	0x00000020


	//----- nvinfo : EIATTR_FRAME_SIZE
	.align		4
.L_133:
        /*0240*/ 	.byte	0x04, 0x11
        /*0242*/ 	.short	(.L_135 - .L_134)
	.align		4
.L_134:
        /*0244*/ 	.word	index@(_ZN2at6native46batch_norm_backward_elemt_channels_last_kernelILi4EN3c108BFloat16EfS3_EEvPKT0_S6_PKT1_S9_PKT2_S9_S9_PS4_S7_ii)
        /*0248*/ 	.word	0x00000000


	//----- nvinfo : EIATTR_REGCOUNT
	.align		4
.L_135:
        /*024c*/ 	.byte	0x04, 0x2f
        /*024e*/ 	.short	(.L_137 - .L_136)
	.align		4
.L_136:
        /*0250*/ 	.word	index@(_ZN2at6native33batch_norm_transform_input_kernelIdddLb1EiEEvNS_27GenericPackedTensorAccessorIKT_Lm3ENS_17RestrictPtrTraitsET3_EENS2_IS3_Lm3ES5_S6_EENS2_INSt11conditionalIXT2_ET1_T0_E4typeELm1ES5_S6_EESE_NS2_IKSB_Lm1ES5_S6_EESG_SA_)
        /*0254*/ 	.word	0x0000001d


	//----- nvinfo : EIATTR_FRAME_SIZE
	.align		4
.L_137:
        /*0258*/ 	.byte	0x04, 0x11
        /*025a*/ 	.short	(.L_139 - .L_138)
	.align		4
.L_138:
        /*025c*/ 	.word	index@(_ZN2at6native33batch_norm_transform_input_kernelIdddLb1EiEEvNS_27GenericPackedTensorAccessorIKT_Lm3ENS_17RestrictPtrTraitsET3_EENS2_IS3_Lm3ES5_S6_EENS2_INSt11conditionalIXT2_ET1_T0_E4typeELm1ES5_S6_EESE_NS2_IKSB_Lm1ES5_S6_EESG_SA_)
        /*0260*/ 	.word	0x00000000


	//----- nvinfo : EIATTR_REGCOUNT
	.align		4
.L_139:
        /*0264*/ 	.byte	0x04, 0x2f
        /*0266*/ 	.short	(.L_141 - .L_140)
	.align		4
.L_140:
        /*0268*/ 	.word	index@(_ZN2at6native33batch_norm_transform_input_kernelIfffLb1EiEEvNS_27GenericPackedTensorAccessorIKT_Lm3ENS_17RestrictPtrTraitsET3_EENS2_IS3_Lm3ES5_S6_EENS2_INSt11conditionalIXT2_ET1_T0_E4typeELm1ES5_S6_EESE_NS2_IKSB_Lm1ES5_S6_EESG_SA_)
        /*026c*/ 	.word	0x00000018


	//----- nvinfo : EIATTR_FRAME_SIZE
	.align		4
.L_141:
        /*0270*/ 	.byte	0x04, 0x11
        /*0272*/ 	.short	(.L_143 - .L_142)
	.align		4
.L_142:
        /*0274*/ 	.word	index@(_ZN2at6native33batch_norm_transform_input_kernelIfffLb1EiEEvNS_27GenericPackedTensorAccessorIKT_Lm3ENS_17RestrictPtrTraitsET3_EENS2_IS3_Lm3ES5_S6_EENS2_INSt11conditionalIXT2_ET1_T0_E4typeELm1ES5_S6_EESE_NS2_IKSB_Lm1ES5_S6_EESG_SA_)
        /*0278*/ 	.word	0x00000000


	//----- nvinfo : EIATTR_REGCOUNT
	.align		4
.L_143:
        /*027c*/ 	.byte	0x04, 0x2f
        /*027e*/ 	.short	(.L_145 - .L_144)
	.align		4
.L_144:
        /*0280*/ 	.word	index@(_ZN2at6native33batch_norm_transform_input_kernelIN3c108BFloat16EffLb1EiEEvNS_27GenericPackedTensorAccessorIKT_Lm3ENS_17RestrictPtrTraitsET3_EENS4_IS5_Lm3ES7_S8_EENS4_INSt11conditionalIXT2_ET1_T0_E4typeELm1ES7_S8_EESG_NS4_IKSD_Lm1ES7_S8_EESI_SC_)
        /*0284*/ 	.word	0x00000017


	//----- nvinfo : EIATTR_FRAME_SIZE
	.align		4
.L_145:
        /*0288*/ 	.byte	0x04, 0x11
        /*028a*/ 	.short	(.L_147 - .L_146)
	.align		4
.L_146:
        /*028c*/ 	.word	index@(_ZN2at6native33batch_norm_transform_input_kernelIN3c108BFloat16EffLb1EiEEvNS_27GenericPackedTensorAccessorIKT_Lm3ENS_17RestrictPtrTraitsET3_EENS4_IS5_Lm3ES7_S8_EENS4_INSt11conditionalIXT2_ET1_T0_E4typeELm1ES7_S8_EESG_NS4_IKSD_Lm1ES7_S8_EESI_SC_)
        /*0290*/ 	.word	0x00000000


	//----- nvinfo : EIATTR_REGCOUNT
	.align		4
.L_147:
        /*0294*/ 	.byte	0x04, 0x2f
        /*0296*/ 	.short	(.L_149 - .L_148)
	.align		4
.L_148:
        /*0298*/ 	.word	index@(_ZN2at6native33batch_norm_transform_input_kernelIN3c108BFloat16ES3_fLb1EiEEvNS_27GenericPackedTensorAccessorIKT_Lm3ENS_17RestrictPtrTraitsET3_EENS4_IS5_Lm3ES7_S8_EENS4_INSt11conditionalIXT2_ET1_T0_E4typeELm1ES7_S8_EESG_NS4_IKSD_Lm1ES7_S8_EESI_SC_)
        /*029c*/ 	.word	0x00000017


	//----- nvinfo : EIATTR_FRAME_SIZE
	.align		4
.L_149:
        /*02a0*/ 	.byte	0x04, 0x11
        /*02a2*/ 	.short	(.L_151 - .L_150)
	.align		4
.L_150:
        /*02a4*/ 	.word	index@(_ZN2at6native33batch_norm_transform_input_kernelIN3c108BFloat16ES3_fLb1EiEEvNS_27GenericPackedTensorAccessorIKT_Lm3ENS_17RestrictPtrTraitsET3_EENS4_IS5_Lm3ES7_S8_EENS4_INSt11conditionalIXT2_ET1_T0_E4typeELm1ES7_S8_EESG_NS4_IKSD_Lm1ES7_S8_EESI_SC_)
        /*02a8*/ 	.word	0x00000000


	//----- nvinfo : EIATTR_REGCOUNT
	.align		4
.L_151:
        /*02ac*/ 	.byte	0x04, 0x2f
        /*02ae*/ 	.short	(.L_153 - .L_152)
	.align		4
.L_152:
        /*02b0*/ 	.word	index@(_ZN2at6native33batch_norm_transform_input_kernelIN3c104HalfEffLb1EiEEvNS_27GenericPackedTensorAccessorIKT_Lm3ENS_17RestrictPtrTraitsET3_EENS4_IS5_Lm3ES7_S8_EENS4_INSt11conditionalIXT2_ET1_T0_E4typeELm1ES7_S8_EESG_NS4_IKSD_Lm1ES7_S8_EESI_SC_)
        /*02b4*/ 	.word	0x00000017


	//----- nvinfo : EIATTR_FRAME_SIZE
	.align		4
.L_153:
        /*02b8*/ 	.byte	0x04, 0x11
        /*02ba*/ 	.short	(.L_155 - .L_154)
	.align		4
.L_154:
        /*02bc*/ 	.word	index@(_ZN2at6native33batch_norm_transform_input_kernelIN3c104HalfEffLb1EiEEvNS_27GenericPackedTensorAccessorIKT_Lm3ENS_17RestrictPtrTraitsET3_EENS4_IS5_Lm3ES7_S8_EENS4_INSt11conditionalIXT2_ET1_T0_E4typeELm1ES7_S8_EESG_NS4_IKSD_Lm1ES7_S8_EESI_SC_)
        /*02c0*/ 	.word	0x00000000


	//----- nvinfo : EIATTR_REGCOUNT
	.align		4
.L_155:
        /*02c4*/ 	.byte	0x04, 0x2f
        /*02c6*/ 	.short	(.L_157 - .L_156)
	.align		4
.L_156:
        /*02c8*/ 	.word	index@(_ZN2at6native33batch_norm_transform_input_kernelIN3c104HalfES3_fLb1EiEEvNS_27GenericPackedTensorAccessorIKT_Lm3ENS_17RestrictPtrTraitsET3_EENS4_IS5_Lm3ES7_S8_EENS4_INSt11conditionalIXT2_ET1_T0_E4typeELm1ES7_S8_EESG_NS4_IKSD_Lm1ES7_S8_EESI_SC_)
        /*02cc*/ 	.word	0x00000017


	//----- nvinfo : EIATTR_FRAME_SIZE
	.align		4
.L_157:
        /*02d0*/ 	.byte	0x04, 0x11
        /*02d2*/ 	.short	(.L_159 - .L_158)
	.align		4
.L_158:
        /*02d4*/ 	.word	index@(_ZN2at6native33batch_norm_transform_input_kernelIN3c104HalfES3_fLb1EiEEvNS_27GenericPackedTensorAccessorIKT_Lm3ENS_17RestrictPtrTraitsET3_EENS4_IS5_Lm3ES7_S8_EENS4_INSt11conditionalIXT2_ET1_T0_E4typeELm1ES7_S8_EESG_NS4_IKSD_Lm1ES7_S8_EESI_SC_)
        /*02d8*/ 	.word	0x00000000


	//----- nvinfo : EIATTR_REGCOUNT
	.align		4
.L_159:
        /*02dc*/ 	.byte	0x04, 0x2f
        /*02de*/ 	.short	(.L_161 - .L_160)
	.align		4
.L_160:
        /*02e0*/ 	.word	index@(_ZN2at6native29vectorized_elementwise_kernelILi8EZZZNS0_49_GLOBAL__N__b919a28f_16_Normalization_cu_5c38458722batch_norm_elementwiseERKNS_6TensorES5_RKSt8optionalIS3_ES9_S5_S5_ENKUlvE0_clEvENKUlvE_clEvEUldddddE_St5arrayIPcLm6EEEEviT0_T1_)
        /*02e4*/ 	.word	0x00000028


	//----- nvinfo : EIATTR_FRAME_SIZE
	.align		4
.L_161:
        /*02e8*/ 	.byte	0x04, 0x11
        /*02ea*/ 	.short	(.L_163 - .L_162)
	.align		4
.L_162:
        /*02ec*/ 	.word	index@(_ZN2at6native29vectorized_elementwise_kernelILi8EZZZNS0_49_GLOBAL__N__b919a28f_16_Normalization_cu_5c38458722batch_norm_elementwiseERKNS_6TensorES5_RKSt8optionalIS3_ES9_S5_S5_ENKUlvE0_clEvENKUlvE_clEvEUldddddE_St5arrayIPcLm6EEEEviT0_T1_)
        /*02f0*/ 	.word	0x00000000


	//----- nvinfo : EIATTR_REGCOUNT
	.align		4
.L_163:
        /*02f4*/ 	.byte	0x04, 0x2f
        /*02f6*/ 	.short	(.L_165 - .L_164)
	.align		4
.L_164:
        /*02f8*/ 	.word	index@(_ZN2at6native29vectorized_elementwise_kernelILi4EZZZNS0_49_GLOBAL__N__b919a28f_16_Normalization_cu_5c38458722batch_norm_elementwiseERKNS_6TensorES5_RKSt8optionalIS3_ES9_S5_S5_ENKUlvE0_clEvENKUlvE_clEvEUldddddE_St5arrayIPcLm6EEEEviT0_T1_)
        /*02fc*/ 	.word	0x00000028


	//----- nvinfo : EIATTR_FRAME_SIZE
	.align		4
.L_165:
        /*0300*/ 	.byte	0x04, 0x11
        /*0302*/ 	.short	(.L_167 - .L_166)
	.align		4
.L_166:
        /*0304*/ 	.word	index@(_ZN2at6native29vectorized_elementwise_kernelILi4EZZZNS0_49_GLOBAL__N__b919a28f_16_Normalization_cu_5c38458722batch_norm_elementwiseERKNS_6TensorES5_RKSt8optionalIS3_ES9_S5_S5_ENKUlvE0_clEvENKUlvE_clEvEUldddddE_St5arrayIPcLm6EEEEviT0_T1_)
        /*0308*/ 	.word	0x00000000


	//----- nvinfo : EIATTR_REGCOUNT
	.align		4
.L_167:
        /*030c*/ 	.byte	0x04, 0x2f
        /*030e*/ 	.short	(.L_169 - .L_168)
	.align		4
.L_168:
        /*0310*/ 	.word	index@(_ZN2at6native29vectorized_elementwise_kernelILi2EZZZNS0_49_GLOBAL__N__b919a28f_16_Normalization_cu_5c38458722batch_norm_elementwiseERKNS_6TensorES5_RKSt8optionalIS3_ES9_S5_S5_ENKUlvE0_clEvENKUlvE_clEvEUldddddE_St5arrayIPcLm6EEEEviT0_T1_)
        /*0314*/ 	.word	0x00000028


	//----- nvinfo : EIATTR_FRAME_SIZE
	.align		4
.L_169:
        /*0318*/ 	.byte	0x04, 0x11
        /*031a*/ 	.short	(.L_171 - .L_170)
	.align		4
.L_170:
        /*031c*/ 	.word	index@(_ZN2at6native29vectorized_elementwise_kernelILi2EZZZNS0_49_GLOBAL__N__b919a28f_16_Normalization_cu_5c38458722batch_norm_elementwiseERKNS_6TensorES5_RKSt8optionalIS3_ES9_S5_S5_ENKUlvE0_clEvENKUlvE_clEvEUldddddE_St5arrayIPcLm6EEEEviT0_T1_)
        /*0320*/ 	.word	0x00000000


	//----- nvinfo : EIATTR_REGCOUNT
	.align		4
.L_171:
        /*0324*/ 	.byte	0x04, 0x2f
        /*0326*/ 	.short	(.L_173 - .L_172)
	.align		4
.L_172:
        /*0328*/ 	.word	index@(_ZN2at6native27unrolled_elementwise_kernelIZZZNS0_49_GLOBAL__N__b919a28f_16_Normalization_cu_5c38458722batch_norm_elementwiseERKNS_6TensorES5_RKSt8optionalIS3_ES9_S5_S5_ENKUlvE0_clEvENKUlvE_clEvEUldddddE_St5arrayIPcLm6EELi4E23TrivialOffsetCalculatorILi5EjESG_ILi1EjENS0_6memory15LoadWithoutCastENSJ_16StoreWithoutCastEEEviT_T0_T2_T3_T4_T5_)
        /*032c*/ 	.word	0x00000020


	//----- nvinfo : EIATTR_FRAME_SIZE
	.align		4
.L_173:
        /*0330*/ 	.byte	0x04, 0x11
        /*0332*/ 	.short	(.L_175 - .L_174)
	.align		4
.L_174:
        /*0334*/ 	.word	index@(_ZN2at6native27unrolled_elementwise_kernelIZZZNS0_49_GLOBAL__N__b919a28f_16_Normalization_cu_5c38458722batch_norm_elementwiseERKNS_6TensorES5_RKSt8optionalIS3_ES9_S5_S5_ENKUlvE0_clEvENKUlvE_clEvEUldddddE_St5arrayIPcLm6EELi4E23TrivialOffsetCalculatorILi5EjESG_ILi1EjENS0_6memory15LoadWithoutCastENSJ_16StoreWithoutCastEEEviT_T0_T2_T3_T4_T5_)
        /*0338*/ 	.word	0x00000000


	//----- nvinfo : EIATTR_REGCOUNT
	.align		4
.L_175:
        /*033c*/ 	.byte	0x04, 0x2f
        /*033e*/ 	.short	(.L_177 - .L_176)
	.align		4
.L_176:
        /*0340*/ 	.word	index@(_ZN2at6native18elementwise_kernelILi128ELi2EZNS0_22gpu_kernel_impl_nocastIZZZNS0_49_GLOBAL__N__b919a28f_16_Normalization_cu_5c38458722batch_norm_elementwiseERKNS_6TensorES6_RKSt8optionalIS4_ESA_S6_S6_ENKUlvE0_clEvENKUlvE_clEvEUldddddE_EEvRNS_18TensorIteratorBaseERKT_EUliE_EEviT1_)
        /*0344*/ 	.word	0x00000014


	//----- nvinfo : EIATTR_FRAME_SIZE
	.align		4
.L_177:
        /*0348*/ 	.byte	0x04, 0x11
        /*034a*/ 	.short	(.L_179 - .L_178)
	.align		4
.L_178:
        /*034c*/ 	.word	index@(_ZN2at6native18elementwise_kernelILi128ELi2EZNS0_22gpu_kernel_impl_nocastIZZZNS0_49_GLOBAL__N__b919a28f_16_Normalization_cu_5c38458722batch_norm_elementwiseERKNS_6TensorES6_RKSt8optionalIS4_ESA_S6_S6_ENKUlvE0_clEvENKUlvE_clEvEUldddddE_EEvRNS_18TensorIteratorBaseERKT_EUliE_EEviT1_)
        /*0350*/ 	.word	0x00000000


	//----- nvinfo : EIATTR_REGCOUNT
	.align		4
.L_179:
        /*0354*/ 	.byte	0x04, 0x2f
        /*0356*/ 	.short	(.L_181 - .L_180)
	.align		4
.L_180:
        /*0358*/ 	.word	index@(_ZN2at6native27unrolled_elementwise_kernelIZZZNS0_49_GLOBAL__N__b919a28f_16_Normalization_cu_5c38458722batch_norm_elementwiseERKNS_6TensorES5_RKSt8optionalIS3_ES9_S5_S5_ENKUlvE0_clEvENKUlvE_clEvEUldddddE_St5arrayIPcLm6EELi4E23TrivialOffsetCalculatorILi5EjESG_ILi1EjENS0_6memory12LoadWithCastILi5EEENSJ_13StoreWithCastILi1EEEEEviT_T0_T2_T3_T4_T5_)
        /*035c*/ 	.word	0x00000040


	//----- nvinfo : EIATTR_FRAME_SIZE
	.align		4
.L_181:
        /*0360*/ 	.byte	0x04, 0x11
        /*0362*/ 	.short	(.L_183 - .L_182)
	.align		4
.L_182:
        /*0364*/ 	.word	index@(_ZN2at6native27unrolled_elementwise_kernelIZZZNS0_49_GLOBAL__N__b919a28f_16_Normalization_cu_5c38458722batch_norm_elementwiseERKNS_6TensorES5_RKSt8optionalIS3_ES9_S5_S5_ENKUlvE0_clEvENKUlvE_clEvEUldddddE_St5arrayIPcLm6EELi4E23TrivialOffsetCalculatorILi5EjESG_ILi1EjENS0_6memory12LoadWithCastILi5EEENSJ_13StoreWithCastILi1EEEEEviT_T0_T2_T3_T4_T5_)
        /*0368*/ 	.word	0x00000000


	//----- nvinfo : EIATTR_REGCOUNT
	.align		4
.L_183:
        /*036c*/ 	.byte	0x04, 0x2f
        /*036e*/ 	.short	(.L_185 - .L_184)
	.align		4
.L_184:
        /*0370*/ 	.word	index@(_ZN2at6native18elementwise_kernelILi128ELi4EZNS0_15gpu_kernel_implIZZZNS0_49_GLOBAL__N__b919a28f_16_Normalization_cu_5c38458722batch_norm_elementwiseERKNS_6TensorES6_RKSt8optionalIS4_ESA_S6_S6_ENKUlvE0_clEvENKUlvE_clEvEUldddddE_EEvRNS_18TensorIteratorBaseERKT_EUliE_EEviT1_)
        /*0374*/ 	.word	0x00000022


	//----- nvinfo : EIATTR_FRAME_SIZE
	.align		4
.L_185:
        /*0378*/ 	.byte	0x04, 0x11
        /*037a*/ 	.short	(.L_187 - .L_186)
	.align		4
.L_186:
        /*037c*/ 	.word	index@(_ZN2at6native18elementwise_kernelILi128ELi4EZNS0_15gpu_kernel_implIZZZNS0_49_GLOBAL__N__b919a28f_16_Normalization_cu_5c38458722batch_norm_elementwiseERKNS_6TensorES6_RKSt8optionalIS4_ESA_S6_S6_ENKUlvE0_clEvENKUlvE_clEvEUldddddE_EEvRNS_18TensorIteratorBaseERKT_EUliE_EEviT1_)
        /*0380*/ 	.word	0x00000000


	//----- nvinfo : EIATTR_REGCOUNT
	.align		4
.L_187:
        /*0384*/ 	.byte	0x04, 0x2f
        /*0386*/ 	.short	(.L_189 - .L_188)
	.align		4
.L_188:
        /*0388*/ 	.word	index@(_ZN2at6native29vectorized_elementwise_kernelILi8EZZZNS0_49_GLOBAL__N__b919a28f_16_Normalization_cu_5c38458722batch_norm_elementwiseERKNS_6TensorES5_RKSt8optionalIS3_ES9_S5_S5_ENKUlvE0_clEvENKUlvE0_clEvEUlfffffE_St5arrayIPcLm6EEEEviT0_T1_)
        /*038c*/ 	.word	0x00000028


	//----- nvinfo : EIATTR_FRAME_SIZE
	.align		4
.L_189:
        /*0390*/ 	.byte	0x04, 0x11
        /*0392*/ 	.short	(.L_191 - .L_190)
	.align		4
.L_190:
        /*0394*/ 	.word	index@(_ZN2at6native29vectorized_elementwise_kernelILi8EZZZNS0_49_GLOBAL__N__b919a28f_16_Normalization_cu_5c38458722batch_norm_elementwiseERKNS_6TensorES5_RKSt8optionalIS3_ES9_S5_S5_ENKUlvE0_clEvENKUlvE0_clEvEUlfffffE_St5arrayIPcLm6EEEEviT0_T1_)
        /*0398*/ 	.word	0x00000000


	//----- nvinfo : EIATTR_REGCOUNT
	.align		4
.L_191:
        /*039c*/ 	.byte	0x04, 0x2f
        /*039e*/ 	.short	(.L_193 - .L_192)
	.align		4
.L_192:
        /*03a0*/ 	.word	index@(_ZN2at6native29vectorized_elementwise_kernelILi4EZZZNS0_49_GLOBAL__N__b919a28f_16_Normalization_cu_5c38458722batch_norm_elementwiseERKNS_6TensorES5_RKSt8optionalIS3_ES9_S5_S5_ENKUlvE0_clEvENKUlvE0_clEvEUlfffffE_St5arrayIPcLm6EEEEviT0_T1_)
        /*03a4*/ 	.word	0x00000028


	//----- nvinfo : EIATTR_FRAME_SIZE
	.align		4
.L_193:
        /*03a8*/ 	.byte	0x04, 0x11
        /*03aa*/ 	.short	(.L_195 - .L_194)
	.align		4
.L_194:
        /*03ac*/ 	.word	index@(_ZN2at6native29vectorized_elementwise_kernelILi4EZZZNS0_49_GLOBAL__N__b919a28f_16_Normalization_cu_5c38458722batch_norm_elementwiseERKNS_6TensorES5_RKSt8optionalIS3_ES9_S5_S5_ENKUlvE0_clEvENKUlvE0_clEvEUlfffffE_St5arrayIPcLm6EEEEviT0_T1_)
        /*03b0*/ 	.word	0x00000000


	//----- nvinfo : EIATTR_REGCOUNT
	.align		4
.L_195:
        /*03b4*/ 	.byte	0x04, 0x2f
        /*03b6*/ 	.short	(.L_197 - .L_196)
	.align		4
.L_196:
        /*03b8*/ 	.word	index@(_ZN2at6native29vectorized_elementwise_kernelILi2EZZZNS0_49_GLOBAL__N__b919a28f_16_Normalization_cu_5c38458722batch_norm_elementwiseERKNS_6TensorES5_RKSt8optionalIS3_ES9_S5_S5_ENKUlvE0_clEvENKUlvE0_clEvEUlfffffE_St5arrayIPcLm6EEEEviT0_T1_)
        /*03bc*/ 	.word	0x00000022


	//----- nvinfo : EIATTR_FRAME_SIZE
	.align		4
.L_197:
        /*03c0*/ 	.byte	0x04, 0x11
        /*03c2*/ 	.short	(.L_199 - .L_198)
	.align		4
.L_198:
        /*03c4*/ 	.word	index@(_ZN2at6native29vectorized_elementwise_kernelILi2EZZZNS0_49_GLOBAL__N__b919a28f_16_Normalization_cu_5c38458722batch_norm_elementwiseERKNS_6TensorES5_RKSt8optionalIS3_ES9_S5_S5_ENKUlvE0_clEvENKUlvE0_clEvEUlfffffE_St5arrayIPcLm6EEEEviT0_T1_)
        /*03c8*/ 	.word	0x00000000


	//----- nvinfo : EIATTR_REGCOUNT
	.align		4
.L_199:
        /*03cc*/ 	.byte	0x04, 0x2f
        /*03ce*/ 	.short	(.L_201 - .L_200)
	.align		4
.L_200:
        /*03d0*/ 	.word	index@(_ZN2at6native27unrolled_elementwise_kernelIZZZNS0_49_GLOBAL__N__b919a28f_16_Normalization_cu_5c38458722batch_norm_elementwiseERKNS_6TensorES5_RKSt8optionalIS3_ES9_S5_S5_ENKUlvE0_clEvENKUlvE0_clEvEUlfffffE_St5arrayIPcLm6EELi4E23TrivialOffsetCalculatorILi5EjESG_ILi1EjENS0_6memory15LoadWithoutCastENSJ_16StoreWithoutCastEEEviT_T0_T2_T3_T4_T5_)
        /*03d4*/ 	.word	0x00000028


	//----- nvinfo : EIATTR_FRAME_SIZE
	.align		4
.L_201:
        /*03d8*/ 	.byte	0x04, 0x11
        /*03da*/ 	.short	(.L_203 - .L_202)
	.align		4
.L_202:
        /*03dc*/ 	.word	index@(_ZN2at6native27unrolled_elementwise_kernelIZZZNS0_49_GLOBAL__N__b919a28f_16_Normalization_cu_5c38458722batch_norm_elementwiseERKNS_6TensorES5_RKSt8optionalIS3_ES9_S5_S5_ENKUlvE0_clEvENKUlvE0_clEvEUlfffffE_St5arrayIPcLm6EELi4E23TrivialOffsetCalculatorILi5EjESG_ILi1EjENS0_6memory15LoadWithoutCastENSJ_16StoreWithoutCastEEEviT_T0_T2_T3_T4_T5_)
        /*03e0*/ 	.word	0x00000000


	//----- nvinfo : EIATTR_REGCOUNT
	.align		4
.L_203:
        /*03e4*/ 	.byte	0x04, 0x2f
        /*03e6*/ 	.short	(.L_205 - .L_204)
	.align		4
.L_204:
        /*03e8*/ 	.word	index@(_ZN2at6native18elementwise_kernelILi128ELi2EZNS0_22gpu_kernel_impl_nocastIZZZNS0_49_GLOBAL__N__b919a28f_16_Normalization_cu_5c38458722batch_norm_elementwiseERKNS_6TensorES6_RKSt8optionalIS4_ESA_S6_S6_ENKUlvE0_clEvENKUlvE0_clEvEUlfffffE_EEvRNS_18TensorIteratorBaseERKT_EUliE_EEviT1_)
        /*03ec*/ 	.word	0x00000012


	//----- nvinfo : EIATTR_FRAME_SIZE
	.align		4
.L_205:
        /*03f0*/ 	.byte	0x04, 0x11
        /*03f2*/ 	.short	(.L_207 - .L_206)
	.align		4
.L_206:
        /*03f4*/ 	.word	index@(_ZN2at6native18elementwise_kernelILi128ELi2EZNS0_22gpu_kernel_impl_nocastIZZZNS0_49_GLOBAL__N__b919a28f_16_Normalization_cu_5c38458722batch_norm_elementwiseERKNS_6TensorES6_RKSt8optionalIS4_ESA_S6_S6_ENKUlvE0_clEvENKUlvE0_clEvEUlfffffE_EEvRNS_18TensorIteratorBaseERKT_EUliE_EEviT1_)
        /*03f8*/ 	.word	0x00000000


	//----- nvinfo : EIATTR_REGCOUNT
	.align		4
.L_207:
        /*03fc*/ 	.byte	0x04, 0x2f
        /*03fe*/ 	.short	(.L_209 - .L_208)
	.align		4
.L_208:
        /*0400*/ 	.word	index@(_ZN2at6native27unrolled_elementwise_kernelIZZZNS0_49_GLOBAL__N__b919a28f_16_Normalization_cu_5c38458722batch_norm_elementwiseERKNS_6TensorES5_RKSt8optionalIS3_ES9_S5_S5_ENKUlvE0_clEvENKUlvE0_clEvEUlfffffE_St5arrayIPcLm6EELi4E23TrivialOffsetCalculatorILi5EjESG_ILi1EjENS0_6memory12LoadWithCastILi5EEENSJ_13StoreWithCastILi1EEEEEviT_T0_T2_T3_T4_T5_)
        /*0404*/ 	.word	0x00000028


	//----- nvinfo : EIATTR_FRAME_SIZE
	.align		4
.L_209:
        /*0408*/ 	.byte	0x04, 0x11
        /*040a*/ 	.short	(.L_211 - .L_210)
	.align		4
.L_210:
        /*040c*/ 	.word	index@(_ZN2at6native27unrolled_elementwise_kernelIZZZNS0_49_GLOBAL__N__b919a28f_16_Normalization_cu_5c38458722batch_norm_elementwiseERKNS_6TensorES5_RKSt8optionalIS3_ES9_S5_S5_ENKUlvE0_clEvENKUlvE0_clEvEUlfffffE_St5arrayIPcLm6EELi4E23TrivialOffsetCalculatorILi5EjESG_ILi1EjENS0_6memory12LoadWithCastILi5EEENSJ_13StoreWithCastILi1EEEEEviT_T0_T2_T3_T4_T5_)
        /*0410*/ 	.word	0x00000000


	//----- nvinfo : EIATTR_REGCOUNT
	.align		4
.L_211:
        /*0414*/ 	.byte	0x04, 0x2f
        /*0416*/ 	.short	(.L_213 - .L_212)
	.align		4
.L_212:
        /*0418*/ 	.word	index@(_ZN2at6native18elementwise_kernelILi128ELi4EZNS0_15gpu_kernel_implIZZZNS0_49_GLOBAL__N__b919a28f_16_Normalization_cu_5c38458722batch_norm_elementwiseERKNS_6TensorES6_RKSt8optionalIS4_ESA_S6_S6_ENKUlvE0_clEvENKUlvE0_clEvEUlfffffE_EEvRNS_18TensorIteratorBaseERKT_EUliE_EEviT1_)
        /*041c*/ 	.word	0x0000001e


	//----- nvinfo : EIATTR_FRAME_SIZE
	.align		4
.L_213:
        /*0420*/ 	.byte	0x04, 0x11
        /*0422*/ 	.short	(.L_215 - .L_214)
	.align		4
.L_214:
        /*0424*/ 	.word	index@(_ZN2at6native18elementwise_kernelILi128ELi4EZNS0_15gpu_kernel_implIZZZNS0_49_GLOBAL__N__b919a28f_16_Normalization_cu_5c38458722batch_norm_elementwiseERKNS_6TensorES6_RKSt8optionalIS4_ESA_S6_S6_ENKUlvE0_clEvENKUlvE0_clEvEUlfffffE_EEvRNS_18TensorIteratorBaseERKT_EUliE_EEviT1_)
        /*0428*/ 	.word	0x00000000


	//----- nvinfo : EIATTR_REGCOUNT
	.align		4
.L_215:
        /*042c*/ 	.byte	0x04, 0x2f
        /*042e*/ 	.short	(.L_217 - .L_216)
	.align		4
.L_216:
        /*0430*/ 	.word	index@(_ZN2at6native29vectorized_elementwise_kernelILi8EZZZNS0_49_GLOBAL__N__b919a28f_16_Normalization_cu_5c38458722batch_norm_elementwiseERKNS_6TensorES5_RKSt8optionalIS3_ES9_S5_S5_ENKUlvE0_clEvENKUlvE1_clEvEUlN3c108BFloat16EffffE_St5arrayIPcLm6EEEEviT0_T1_)
        /*0434*/ 	.word	0x00000028


	//----- nvinfo : EIATTR_FRAME_SIZE
	.align		4
.L_217:
        /*0438*/ 	.byte	0x04, 0x11
        /*043a*/ 	.short	(.L_219 - .L_218)
	.align		4
.L_218:
        /*043c*/ 	.word	index@(_ZN2at6native29vectorized_elementwise_kernelILi8EZZZNS0_49_GLOBAL__N__b919a28f_16_Normalization_cu_5c38458722batch_norm_elementwiseERKNS_6TensorES5_RKSt8optionalIS3_ES9_S5_S5_ENKUlvE0_clEvENKUlvE1_clEvEUlN3c108BFloat16EffffE_St5arrayIPcLm6EEEEviT0_T1_)
        /*0440*/ 	.word	0x00000000


	//----- nvinfo : EIATTR_REGCOUNT
	.align		4
.L_219:
        /*0444*/ 	.byte	0x04, 0x2f
        /*0446*/ 	.short	(.L_221 - .L_220)
	.align		4
.L_220:
        /*0448*/ 	.word	index@(_ZN2at6native29vectorized_elementwise_kernelILi4EZZZNS0_49_GLOBAL__N__b919a28f_16_Normalization_cu_5c38458722batch_norm_elementwiseERKNS_6TensorES5_RKSt8optionalIS3_ES9_S5_S5_ENKUlvE0_clEvENKUlvE1_clEvEUlN3c108BFloat16EffffE_St5arrayIPcLm6EEEEviT0_T1_)
        /*044c*/ 	.word	0x00000026


	//----- nvinfo : EIATTR_FRAME_SIZE
	.align		4
.L_221:
        /*0450*/ 	.byte	0x04, 0x11
        /*0452*/ 	.short	(.L_223 - .L_222)
	.align		4
.L_222:
        /*0454*/ 	.word	index@(_ZN2at6native29vectorized_elementwise_kernelILi4EZZZNS0_49_GLOBAL__N__b919a28f_16_Normalization_cu_5c38458722batch_norm_elementwiseERKNS_6TensorES5_RKSt8optionalIS3_ES9_S5_S5_ENKUlvE0_clEvENKUlvE1_clEvEUlN3c108BFloat16EffffE_St5arrayIPcLm6EEEEviT0_T1_)
        /*0458*/ 	.word	0x00000000


	//----- nvinfo : EIATTR_REGCOUNT
	.align		4
.L_223:
        /*045c*/ 	.byte	0x04, 0x2f
        /*045e*/ 	.short	(.L_225 - .L_224)
	.align		4
.L_224:
        /*0460*/ 	.word	index@(_ZN2at6native29vectorized_elementwise_kernelILi2EZZZNS0_49_GLOBAL__N__b919a28f_16_Normalization_cu_5c38458722batch_norm_elementwiseERKNS_6TensorES5_RKSt8optionalIS3_ES9_S5_S5_ENKUlvE0_clEvENKUlvE1_clEvEUlN3c108BFloat16EffffE_St5arrayIPcLm6EEEEviT0_T1_)
        /*0464*/ 	.word	0x00000028


	//----- nvinfo : EIATTR_FRAME_SIZE
	.align		4
.L_225:
        /*0468*/ 	.byte	0x04, 0x11
        /*046a*/ 	.short	(.L_227 - .L_226)
	.align		4
.L_226:
        /*046c*/ 	.word	index@(_ZN2at6native29vectorized_elementwise_kernelILi2EZZZNS0_49_GLOBAL__N__b919a28f_16_Normalization_cu_5c38458722batch_norm_elementwiseERKNS_6TensorES5_RKSt8optionalIS3_ES9_S5_S5_ENKUlvE0_clEvENKUlvE1_clEvEUlN3c108BFloat16EffffE_St5arrayIPcLm6EEEEviT0_T1_)
        /*0470*/ 	.word	0x00000000


	//----- nvinfo : EIATTR_REGCOUNT
	.align		4
.L_227:
        /*0474*/ 	.byte	0x04, 0x2f
        /*0476*/ 	.short	(.L_229 - .L_228)
	.align		4
.L_228:
        /*0478*/ 	.word	index@(_ZN2at6native27unrolled_elementwise_kernelIZZZNS0_49_GLOBAL__N__b919a28f_16_Normalization_cu_5c38458722batch_norm_elementwiseERKNS_6TensorES5_RKSt8optionalIS3_ES9_S5_S5_ENKUlvE0_clEvENKUlvE1_clEvEUlN3c108BFloat16EffffE_St5arrayIPcLm6EELi4E23TrivialOffsetCalculatorILi5EjESI_ILi1EjENS0_6memory15LoadWithoutCastENSL_16StoreWithoutCastEEEviT_T0_T2_T3_T4_T5_)
        /*047c*/ 	.word	0x00000020


	//----- nvinfo : EIATTR_FRAME_SIZE
	.align		4
.L_229:
        /*0480*/ 	.byte	0x04, 0x11
        /*0482*/ 	.short	(.L_231 - .L_230)
	.align		4
.L_230:
        /*0484*/ 	.word	index@(_ZN2at6native27unrolled_elementwise_kernelIZZZNS0_49_GLOBAL__N__b919a28f_16_Normalization_cu_5c38458722batch_norm_elementwiseERKNS_6TensorES5_RKSt8optionalIS3_ES9_S5_S5_ENKUlvE0_clEvENKUlvE1_clEvEUlN3c108BFloat16EffffE_St5arrayIPcLm6EELi4E23TrivialOffsetCalculatorILi5EjESI_ILi1EjENS0_6memory15LoadWithoutCastENSL_16StoreWithoutCastEEEviT_T0_T2_T3_T4_T5_)
        /*0488*/ 	.word	0x00000000


	//----- nvinfo : EIATTR_REGCOUNT
	.align		4
.L_231:
        /*048c*/ 	.byte	0x04, 0x2f
        /*048e*/ 	.short	(.L_233 - .L_232)
	.align		4
.L_232:
        /*0490*/ 	.word	index@(_ZN2at6native18elementwise_kernelILi128ELi4EZNS0_22gpu_kernel_impl_nocastIZZZNS0_49_GLOBAL__N__b919a28f_16_Normalization_cu_5c38458722batch_norm_elementwiseERKNS_6TensorES6_RKSt8optionalIS4_ESA_S6_S6_ENKUlvE0_clEvENKUlvE1_clEvEUlN3c108BFloat16EffffE_EEvRNS_18TensorIteratorBaseERKT_EUliE_EEviT1_)
        /*0494*/ 	.word	0x0000001a


	//----- nvinfo : EIATTR_FRAME_SIZE
	.align		4
.L_233:
        /*0498*/ 	.byte	0x04, 0x11
        /*049a*/ 	.short	(.L_235 - .L_234)
	.align		4
.L_234:
        /*049c*/ 	.word	index@(_ZN2at6native18elementwise_kernelILi128ELi4EZNS0_22gpu_kernel_impl_nocastIZZZNS0_49_GLOBAL__N__b919a28f_16_Normalization_cu_5c38458722batch_norm_elementwiseERKNS_6TensorES6_RKSt8optionalIS4_ESA_S6_S6_ENKUlvE0_clEvENKUlvE1_clEvEUlN3c108BFloat16EffffE_EEvRNS_18TensorIteratorBaseERKT_EUliE_EEviT1_)
        /*04a0*/ 	.word	0x00000000


	//----- nvinfo : EIATTR_REGCOUNT
	.align		4
.L_235:
        /*04a4*/ 	.byte	0x04, 0x2f
        /*04a6*/ 	.short	(.L_237 - .L_236)
	.align		4
.L_236:
        /*04a8*/ 	.word	index@(_ZN2at6native27unrolled_elementwise_kernelIZZZNS0_49_GLOBAL__N__b919a28f_16_Normalization_cu_5c38458722batch_norm_elementwiseERKNS_6TensorES5_RKSt8optionalIS3_ES9_S5_S5_ENKUlvE0_clEvENKUlvE1_clEvEUlN3c108BFloat16EffffE_St5arrayIPcLm6EELi4E23TrivialOffsetCalculatorILi5EjESI_ILi1EjENS0_6memory12LoadWithCastILi5EEENSL_13StoreWithCastILi1EEEEEviT_T0_T2_T3_T4_T5_)
        /*04ac*/ 	.word	0x0000002c


	//----- nvinfo : EIATTR_FRAME_SIZE
	.align		4
.L_237:
        /*04b0*/ 	.byte	0x04, 0x11
        /*04b2*/ 	.short	(.L_239 - .L_238)
	.align		4
.L_238:
        /*04b4*/ 	.word	index@(_ZN2at6native27unrolled_elementwise_kernelIZZZNS0_49_GLOBAL__N__b919a28f_16_Normalization_cu_5c38458722batch_norm_elementwiseERKNS_6TensorES5_RKSt8optionalIS3_ES9_S5_S5_ENKUlvE0_clEvENKUlvE1_clEvEUlN3c108BFloat16EffffE_St5arrayIPcLm6EELi4E23TrivialOffsetCalculatorILi5EjESI_ILi1EjENS0_6memory12LoadWithCastILi5EEENSL_13StoreWithCastILi1EEEEEviT_T0_T2_T3_T4_T5_)
        /*04b8*/ 	.word	0x00000000


	//----- nvinfo : EIATTR_REGCOUNT
	.align		4
.L_239:
        /*04bc*/ 	.byte	0x04, 0x2f
        /*04be*/ 	.short	(.L_241 - .L_240)
	.align		4
.L_240:
        /*04c0*/ 	.word	index@(_ZN2at6native18elementwise_kernelILi128ELi4EZNS0_15gpu_kernel_implIZZZNS0_49_GLOBAL__N__b919a28f_16_Normalization_cu_5c38458722batch_norm_elementwiseERKNS_6TensorES6_RKSt8optionalIS4_ESA_S6_S6_ENKUlvE0_clEvENKUlvE1_clEvEUlN3c108BFloat16EffffE_EEvRNS_18TensorIteratorBaseERKT_EUliE_EEviT1_)
        /*04c4*/ 	.word	0x0000001e


	//----- nvinfo : EIATTR_FRAME_SIZE
	.align		4
.L_241:
        /*04c8*/ 	.byte	0x04, 0x11
        /*04ca*/ 	.short	(.L_243 - .L_242)
	.align		4
.L_242:
        /*04cc*/ 	.word	index@(_ZN2at6native18elementwise_kernelILi128ELi4EZNS0_15gpu_kernel_implIZZZNS0_49_GLOBAL__N__b919a28f_16_Normalization_cu_5c38458722batch_norm_elementwiseERKNS_6TensorES6_RKSt8optionalIS4_ESA_S6_S6_ENKUlvE0_clEvENKUlvE1_clEvEUlN3c108BFloat16EffffE_EEvRNS_18TensorIteratorBaseERKT_EUliE_EEviT1_)
        /*04d0*/ 	.word	0x00000000


	//----- nvinfo : EIATTR_REGCOUNT
	.align		4
.L_243:
        /*04d4*/ 	.byte	0x04, 0x2f
        /*04d6*/ 	.short	(.L_245 - .L_244)
	.align		4
.L_244:
        /*04d8*/ 	.word	index@(_ZN2at6native29vectorized_elementwise_kernelILi8EZZZNS0_49_GLOBAL__N__b919a28f_16_Normalization_cu_5c38458722batch_norm_elementwiseERKNS_6TensorES5_RKSt8optionalIS3_ES9_S5_S5_ENKUlvE0_clEvENKUlvE2_clEvEUlN3c104HalfEffffE_St5arrayIPcLm6EEEEviT0_T1_)
        /*04dc*/ 	.word	0x00000028


	//----- nvinfo : EIATTR_FRAME_SIZE
	.align		4
.L_245:
        /*04e0*/ 	.byte	0x04, 0x11
        /*04e2*/ 	.short	(.L_247 - .L_246)
	.align		4
.L_246:
        /*04e4*/ 	.word	index@(_ZN2at6native29vectorized_elementwise_kernelILi8EZZZNS0_49_GLOBAL__N__b919a28f_16_Normalization_cu_5c38458722batch_norm_elementwiseERKNS_6TensorES5_RKSt8optionalIS3_ES9_S5_S5_ENKUlvE0_clEvENKUlvE2_clEvEUlN3c104HalfEffffE_St5arrayIPcLm6EEEEviT0_T1_)
        /*04e8*/ 	.word	0x00000000


	//----- nvinfo : EIATTR_REGCOUNT
	.align		4
.L_247:
        /*04ec*/ 	.byte	0x04, 0x2f
        /*04ee*/ 	.short	(.L_249 - .L_248)
	.align		4
.L_248:
        /*04f0*/ 	.word	index@(_ZN2at6native29vectorized_elementwise_kernelILi4EZZZNS0_49_GLOBAL__N__b919a28f_16_Normalization_cu_5c38458722batch_norm_elementwiseERKNS_6TensorES5_RKSt8optionalIS3_ES9_S5_S5_ENKUlvE0_clEvENKUlvE2_clEvEUlN3c104HalfEffffE_St5arrayIPcLm6EEEEviT0_T1_)
        /*04f4*/ 	.word	0x00000026


	//----- nvinfo : EIATTR_FRAME_SIZE
	.align		4
.L_249:
        /*04f8*/ 	.byte	0x04, 0x11
        /*04fa*/ 	.short	(.L_251 - .L_250)
	.align		4
.L_250:
        /*04fc*/ 	.word	index@(_ZN2at6native29vectorized_elementwise_kernelILi4EZZZNS0_49_GLOBAL__N__b919a28f_16_Normalization_cu_5c38458722batch_norm_elementwiseERKNS_6TensorES5_RKSt8optionalIS3_ES9_S5_S5_ENKUlvE0_clEvENKUlvE2_clEvEUlN3c104HalfEffffE_St5arrayIPcLm6EEEEviT0_T1_)
        /*0500*/ 	.word	0x00000000


	//----- nvinfo : EIATTR_REGCOUNT
	.align		4
.L_251:
        /*0504*/ 	.byte	0x04, 0x2f
        /*0506*/ 	.short	(.L_253 - .L_252)
	.align		4
.L_252:
        /*0508*/ 	.word	index@(_ZN2at6native29vectorized_elementwise_kernelILi2EZZZNS0_49_GLOBAL__N__b919a28f_16_Normalization_cu_5c38458722batch_norm_elementwiseERKNS_6TensorES5_RKSt8optionalIS3_ES9_S5_S5_ENKUlvE0_clEvENKUlvE2_clEvEUlN3c104HalfEffffE_St5arrayIPcLm6EEEEviT0_T1_)
        /*050c*/ 	.word	0x00000028


	//----- nvinfo : EIATTR_FRAME_SIZE
	.align		4
.L_253:
        /*0510*/ 	.byte	0x04, 0x11
        /*0512*/ 	.short	(.L_255 - .L_254)
	.align		4
.L_254:
        /*0514*/ 	.word	index@(_ZN2at6native29vectorized_elementwise_kernelILi2EZZZNS0_49_GLOBAL__N__b919a28f_16_Normalization_cu_5c38458722batch_norm_elementwiseERKNS_6TensorES5_RKSt8optionalIS3_ES9_S5_S5_ENKUlvE0_clEvENKUlvE2_clEvEUlN3c104HalfEffffE_St5arrayIPcLm6EEEEviT0_T1_)
        /*0518*/ 	.word	0x00000000


	//----- nvinfo : EIATTR_REGCOUNT
	.align		4
.L_255:
        /*051c*/ 	.byte	0x04, 0x2f
        /*051e*/ 	.short	(.L_257 - .L_256)
	.align		4
.L_256:
        /*0520*/ 	.word	index@(_ZN2at6native27unrolled_elementwise_kernelIZZZNS0_49_GLOBAL__N__b919a28f_16_Normalization_cu_5c38458722batch_norm_elementwiseERKNS_6TensorES5_RKSt8optionalIS3_ES9_S5_S5_ENKUlvE0_clEvENKUlvE2_clEvEUlN3c104HalfEffffE_St5arrayIPcLm6EELi4E23TrivialOffsetCalculatorILi5EjESI_ILi1EjENS0_6memory15LoadWithoutCastENSL_16StoreWithoutCastEEEviT_T0_T2_T3_T4_T5_)
        /*0524*/ 	.word	0x00000020


	//----- nvinfo : EIATTR_FRAME_SIZE
	.align		4
.L_257:
        /*0528*/ 	.byte	0x04, 0x11
        /*052a*/ 	.short	(.L_259 - .L_258)
	.align		4
.L_258:
        /*052c*/ 	.word	index@(_ZN2at6native27unrolled_elementwise_kernelIZZZNS0_49_GLOBAL__N__b919a28f_16_Normalization_cu_5c38458722batch_norm_elementwiseERKNS_6TensorES5_RKSt8optionalIS3_ES9_S5_S5_ENKUlvE0_clEvENKUlvE2_clEvEUlN3c104HalfEffffE_St5arrayIPcLm6EELi4E23TrivialOffsetCalculatorILi5EjESI_ILi1EjENS0_6memory15LoadWithoutCastENSL_16StoreWithoutCastEEEviT_T0_T2_T3_T4_T5_)
        /*0530*/ 	.word	0x00000000


	//----- nvinfo : EIATTR_REGCOUNT
	.align		4
.L_259:
        /*0534*/ 	.byte	0x04, 0x2f
        /*0536*/ 	.short	(.L_261 - .L_260)
	.align		4
.L_260:
        /*0538*/ 	.word	index@(_ZN2at6native18elementwise_kernelILi128ELi4EZNS0_22gpu_kernel_impl_nocastIZZZNS0_49_GLOBAL__N__b919a28f_16_Normalization_cu_5c38458722batch_norm_elementwiseERKNS_6TensorES6_RKSt8optionalIS4_ESA_S6_S6_ENKUlvE0_clEvENKUlvE2_clEvEUlN3c104HalfEffffE_EEvRNS_18TensorIteratorBaseERKT_EUliE_EEviT1_)
        /*053c*/ 	.word	0x0000001a


	//----- nvinfo : EIATTR_FRAME_SIZE
	.align		4
.L_261:
        /*0540*/ 	.byte	0x04, 0x11
        /*0542*/ 	.short	(.L_263 - .L_262)
	.align		4
.L_262:
        /*0544*/ 	.word	index@(_ZN2at6native18elementwise_kernelILi128ELi4EZNS0_22gpu_kernel_impl_nocastIZZZNS0_49_GLOBAL__N__b919a28f_16_Normalization_cu_5c38458722batch_norm_elementwiseERKNS_6TensorES6_RKSt8optionalIS4_ESA_S6_S6_ENKUlvE0_clEvENKUlvE2_clEvEUlN3c104HalfEffffE_EEvRNS_18TensorIteratorBaseERKT_EUliE_EEviT1_)
        /*0548*/ 	.word	0x00000000


	//----- nvinfo : EIATTR_REGCOUNT
	.align		4
.L_263:
        /*054c*/ 	.byte	0x04, 0x2f
        /*054e*/ 	.short	(.L_265 - .L_264)
	.align		4
.L_264:
        /*0550*/ 	.word	index@(_ZN2at6native27unrolled_elementwise_kernelIZZZNS0_49_GLOBAL__N__b919a28f_16_Normalization_cu_5c38458722batch_norm_elementwiseERKNS_6TensorES5_RKSt8optionalIS3_ES9_S5_S5_ENKUlvE0_clEvENKUlvE2_clEvEUlN3c104HalfEffffE_St5arrayIPcLm6EELi4E23TrivialOffsetCalculatorILi5EjESI_ILi1EjENS0_6memory12LoadWithCastILi5EEENSL_13StoreWithCastILi1EEEEEviT_T0_T2_T3_T4_T5_)
        /*0554*/ 	.word	0x0000002c


	//----- nvinfo : EIATTR_FRAME_SIZE
	.align		4
.L_265:
        /*0558*/ 	.byte	0x04, 0x11
        /*055a*/ 	.short	(.L_267 - .L_266)
	.align		4
.L_266:
        /*055c*/ 	.word	index@(_ZN2at6native27unrolled_elementwise_kernelIZZZNS0_49_GLOBAL__N__b919a28f_16_Normalization_cu_5c38458722batch_norm_elementwiseERKNS_6TensorES5_RKSt8optionalIS3_ES9_S5_S5_ENKUlvE0_clEvENKUlvE2_clEvEUlN3c104HalfEffffE_St5arrayIPcLm6EELi4E23TrivialOffsetCalculatorILi5EjESI_ILi1EjENS0_6memory12LoadWithCastILi5EEENSL_13StoreWithCastILi1EEEEEviT_T0_T2_T3_T4_T5_)
        /*0560*/ 	.word	0x00000000


	//----- nvinfo : EIATTR_REGCOUNT
	.align		4
.L_267:
        /*0564*/ 	.byte	0x04, 0x2f
        /*0566*/ 	.short	(.L_269 - .L_268)
	.align		4
.L_268:
        /*0568*/ 	.word	index@(_ZN2at6native18elementwise_kernelILi128ELi4EZNS0_15gpu_kernel_implIZZZNS0_49_GLOBAL__N__b919a28f_16_Normalization_cu_5c38458722batch_norm_elementwiseERKNS_6TensorES6_RKSt8optionalIS4_ESA_S6_S6_ENKUlvE0_clEvENKUlvE2_clEvEUlN3c104HalfEffffE_EEvRNS_18TensorIteratorBaseERKT_EUliE_EEviT1_)
        /*056c*/ 	.word	0x0000001e


	//----- nvinfo : EIATTR_FRAME_SIZE
	.align		4
.L_269:
        /*0570*/ 	.byte	0x04, 0x11
        /*0572*/ 	.short	(.L_271 - .L_270)
	.align		4
.L_270:
        /*0574*/ 	.word	index@(_ZN2at6native18elementwise_kernelILi128ELi4EZNS0_15gpu_kernel_implIZZZNS0_49_GLOBAL__N__b919a28f_16_Normalization_cu_5c38458722batch_norm_elementwiseERKNS_6TensorES6_RKSt8optionalIS4_ESA_S6_S6_ENKUlvE0_clEvENKUlvE2_clEvEUlN3c104HalfEffffE_EEvRNS_18TensorIteratorBaseERKT_EUliE_EEviT1_)
        /*0578*/ 	.word	0x00000000


	//----- nvinfo : EIATTR_REGCOUNT
	.align		4
.L_271:
        /*057c*/ 	.byte	0x04, 0x2f
        /*057e*/ 	.short	(.L_273 - .L_272)
	.align		4
.L_272:
        /*0580*/ 	.word	index@(_ZN2at6native32batch_norm_backward_elemt_kernelIdddiEEvNS_27GenericPackedTensorAccessorIT_Lm3ENS_16DefaultPtrTraitsET2_EES6_NS2_IT1_Lm1ES4_S5_EES8_NS2_IT0_Lm1ES4_S5_EES8_S8_S6_S7_)
        /*0584*/ 	.word	0x00000020


	//----- nvinfo : EIATTR_FRAME_SIZE
	.align		4
.L_273:
        /*0588*/ 	.byte	0x04, 0x11
        /*058a*/ 	.short	(.L_275 - .L_274)
	.align		4
.L_274:
        /*058c*/ 	.word	index@(_ZN2at6native32batch_norm_backward_elemt_kernelIdddiEEvNS_27GenericPackedTensorAccessorIT_Lm3ENS_16DefaultPtrTraitsET2_EES6_NS2_IT1_Lm1ES4_S5_EES8_NS2_IT0_Lm1ES4_S5_EES8_S8_S6_S7_)
        /*0590*/ 	.word	0x00000000


	//----- nvinfo : EIATTR_REGCOUNT
	.align		4
.L_275:
        /*0594*/ 	.byte	0x04, 0x2f
        /*0596*/ 	.short	(.L_277 - .L_276)
	.align		4
.L_276:
        /*0598*/ 	.word	index@(_ZN2at6native32batch_norm_backward_elemt_kernelIfffiEEvNS_27GenericPackedTensorAccessorIT_Lm3ENS_16DefaultPtrTraitsET2_EES6_NS2_IT1_Lm1ES4_S5_EES8_NS2_IT0_Lm1ES4_S5_EES8_S8_S6_S7_)
        /*059c*/ 	.word	0x0000001f


	//----- nvinfo : EIATTR_FRAME_SIZE
	.align		4
.L_277:
        /*05a0*/ 	.byte	0x04, 0x11
        /*05a2*/ 	.short	(.L_279 - .L_278)
	.align		4
.L_278:
        /*05a4*/ 	.word	index@(_ZN2at6native32batch_norm_backward_elemt_kernelIfffiEEvNS_27GenericPackedTensorAccessorIT_Lm3ENS_16DefaultPtrTraitsET2_EES6_NS2_IT1_Lm1ES4_S5_EES8_NS2_IT0_Lm1ES4_S5_EES8_S8_S6_S7_)
        /*05a8*/ 	.word	0x00000000


	//----- nvinfo : EIATTR_REGCOUNT
	.align		4
.L_279:
        /*05ac*/ 	.byte	0x04, 0x2f
        /*05ae*/ 	.short	(.L_281 - .L_280)
	.align		4
.L_280:
        /*05b0*/ 	.word	index@(_ZN2at6native32batch_norm_backward_elemt_kernelIN3c104HalfEffiEEvNS_27GenericPackedTensorAccessorIT_Lm3ENS_16DefaultPtrTraitsET2_EES8_NS4_IT1_Lm1ES6_S7_EESA_NS4_IT0_Lm1ES6_S7_EESA_SA_S8_S9_)
        /*05b4*/ 	.word	0x0000001d


	//----- nvinfo : EIATTR_FRAME_SIZE
	.align		4
.L_281:
        /*05b8*/ 	.byte	0x04, 0x11
        /*05ba*/ 	.short	(.L_283 - .L_282)
	.align		4
.L_282:
        /*05bc*/ 	.word	index@(_ZN2at6native32batch_norm_backward_elemt_kernelIN3c104HalfEffiEEvNS_27GenericPackedTensorAccessorIT_Lm3ENS_16DefaultPtrTraitsET2_EES8_NS4_IT1_Lm1ES6_S7_EESA_NS4_IT0_Lm1ES6_S7_EESA_SA_S8_S9_)
        /*05c0*/ 	.word	0x00000000


	//----- nvinfo : EIATTR_REGCOUNT
	.align		4
.L_283:
        /*05c4*/ 	.byte	0x04, 0x2f
        /*05c6*/ 	.short	(.L_285 - .L_284)
	.align		4
.L_284:
        /*05c8*/ 	.word	index@(_ZN2at6native32batch_norm_backward_elemt_kernelIN3c104HalfES3_fiEEvNS_27GenericPackedTensorAccessorIT_Lm3ENS_16DefaultPtrTraitsET2_EES8_NS4_IT1_Lm1ES6_S7_EESA_NS4_IT0_Lm1ES6_S7_EESA_SA_S8_S9_)
        /*05cc*/ 	.word	0x0000001d


	//----- nvinfo : EIATTR_FRAME_SIZE
	.align		4
.L_285:
        /*05d0*/ 	.byte	0x04, 0x11
        /*05d2*/ 	.short	(.L_287 - .L_286)
	.align		4
.L_286:
        /*05d4*/ 	.word	index@(_ZN2at6native32batch_norm_backward_elemt_kernelIN3c104HalfES3_fiEEvNS_27GenericPackedTensorAccessorIT_Lm3ENS_16DefaultPtrTraitsET2_EES8_NS4_IT1_Lm1ES6_S7_EESA_NS4_IT0_Lm1ES6_S7_EESA_SA_S8_S9_)
        /*05d8*/ 	.word	0x00000000


	//----- nvinfo : EIATTR_REGCOUNT
	.align		4
.L_287:
        /*05dc*/ 	.byte	0x04, 0x2f
        /*05de*/ 	.short	(.L_289 - .L_288)
	.align		4
.L_288:
        /*05e0*/ 	.word	index@(_ZN2at6native32batch_norm_backward_elemt_kernelIN3c108BFloat16EffiEEvNS_27GenericPackedTensorAccessorIT_Lm3ENS_16DefaultPtrTraitsET2_EES8_NS4_IT1_Lm1ES6_S7_EESA_NS4_IT0_Lm1ES6_S7_EESA_SA_S8_S9_)
        /*05e4*/ 	.word	0x0000001d


	//----- nvinfo : EIATTR_FRAME_SIZE
	.align		4
.L_289:
        /*05e8*/ 	.byte	0x04, 0x11
        /*05ea*/ 	.short	(.L_291 - .L_290)
	.align		4
.L_290:
        /*05ec*/ 	.word	index@(_ZN2at6native32batch_norm_backward_elemt_kernelIN3c108BFloat16EffiEEvNS_27GenericPackedTensorAccessorIT_Lm3ENS_16DefaultPtrTraitsET2_EES8_NS4_IT1_Lm1ES6_S7_EESA_NS4_IT0_Lm1ES6_S7_EESA_SA_S8_S9_)
        /*05f0*/ 	.word	0x00000000


	//----- nvinfo : EIATTR_REGCOUNT
	.align		4
.L_291:
        /*05f4*/ 	.byte	0x04, 0x2f
        /*05f6*/ 	.short	(.L_293 - .L_292)
	.align		4
.L_292:
        /*05f8*/ 	.word	index@(_ZN2at6native32batch_norm_backward_elemt_kernelIN3c108BFloat16ES3_fiEEvNS_27GenericPackedTensorAccessorIT_Lm3ENS_16DefaultPtrTraitsET2_EES8_NS4_IT1_Lm1ES6_S7_EESA_NS4_IT0_Lm1ES6_S7_EESA_SA_S8_S9_)
        /*05fc*/ 	.word	0x0000001d


	//----- nvinfo : EIATTR_FRAME_SIZE
	.align		4
.L_293:
        /*0600*/ 	.byte	0x04, 0x11
        /*0602*/ 	.short	(.L_295 - .L_294)
	.align		4
.L_294:
        /*0604*/ 	.word	index@(_ZN2at6native32batch_norm_backward_elemt_kernelIN3c108BFloat16ES3_fiEEvNS_27GenericPackedTensorAccessorIT_Lm3ENS_16DefaultPtrTraitsET2_EES8_NS4_IT1_Lm1ES6_S7_EESA_NS4_IT0_Lm1ES6_S7_EESA_SA_S8_S9_)
        /*0608*/ 	.word	0x00000000


	//----- nvinfo : EIATTR_REGCOUNT
	.align		4
.L_295:
        /*060c*/ 	.byte	0x04, 0x2f
        /*060e*/ 	.short	(.L_297 - .L_296)
	.align		4
.L_296:
        /*0610*/ 	.word	index@(_ZN2at6native29vectorized_elementwise_kernelILi8EZZZNS0_49_GLOBAL__N__b919a28f_16_Normalization_cu_5c38458737batch_norm_elementwise_backward_trainERKNS_6TensorES5_S5_S5_S5_S5_S5_ENKUlvE0_clEvENKUlvE_clEvEUldddddddE_St5arrayIPcLm8EEEEviT0_T1_)
        /*0614*/ 	.word	0x00000080


	//----- nvinfo : EIATTR_FRAME_SIZE
	.align		4
.L_297:
        /*0618*/ 	.byte	0x04, 0x11
        /*061a*/ 	.short	(.L_299 - .L_298)
	.align		4
.L_298:
        /*061c*/ 	.word	index@(_ZN2at6native29vectorized_elementwise_kernelILi8EZZZNS0_49_GLOBAL__N__b919a28f_16_Normalization_cu_5c38458737batch_norm_elementwise_backward_trainERKNS_6TensorES5_S5_S5_S5_S5_S5_ENKUlvE0_clEvENKUlvE_clEvEUldddddddE_St5arrayIPcLm8EEEEviT0_T1_)
        /*0620*/ 	.word	0x00000000


	//----- nvinfo : EIATTR_REGCOUNT
	.align		4
.L_299:
        /*0624*/ 	.byte	0x04, 0x2f
        /*0626*/ 	.short	(.L_301 - .L_300)
	.align		4
.L_300:
        /*0628*/ 	.word	index@(_ZN2at6native29vectorized_elementwise_kernelILi4EZZZNS0_49_GLOBAL__N__b919a28f_16_Normalization_cu_5c38458737batch_norm_elementwise_backward_trainERKNS_6TensorES5_S5_S5_S5_S5_S5_ENKUlvE0_clEvENKUlvE_clEvEUldddddddE_St5arrayIPcLm8EEEEviT0_T1_)
        /*062c*/ 	.word	0x00000080


	//----- nvinfo : EIATTR_FRAME_SIZE
	.align		4
.L_301:
        /*0630*/ 	.byte	0x04, 0x11
        /*0632*/ 	.short	(.L_303 - .L_302)
	.align		4
.L_302:
        /*0634*/ 	.word	index@(_ZN2at6native29vectorized_elementwise_kernelILi4EZZZNS0_49_GLOBAL__N__b919a28f_16_Normalization_cu_5c38458737batch_norm_elementwise_backward_trainERKNS_6TensorES5_S5_S5_S5_S5_S5_ENKUlvE0_clEvENKUlvE_clEvEUldddddddE_St5arrayIPcLm8EEEEviT0_T1_)
        /*0638*/ 	.word	0x00000000


	//----- nvinfo : EIATTR_REGCOUNT
	.align		4
.L_303:
        /*063c*/ 	.byte	0x04, 0x2f
        /*063e*/ 	.short	(.L_305 - .L_304)
	.align		4
.L_304:
        /*0640*/ 	.word	index@(_ZN2at6native29vectorized_elementwise_kernelILi2EZZZNS0_49_GLOBAL__N__b919a28f_16_Normalization_cu_5c38458737batch_norm_elementwise_backward_trainERKNS_6TensorES5_S5_S5_S5_S5_S5_ENKUlvE0_clEvENKUlvE_clEvEUldddddddE_St5arrayIPcLm8EEEEviT0_T1_)
        /*0644*/ 	.word	0x00000080


	//----- nvinfo : EIATTR_FRAME_SIZE
	.align		4
.L_305:
        /*0648*/ 	.byte	0x04, 0x11
        /*064a*/ 	.short	(.L_307 - .L_306)
	.align		4
.L_306:
        /*064c*/ 	.word	index@(_ZN2at6native29vectorized_elementwise_kernelILi2EZZZNS0_49_GLOBAL__N__b919a28f_16_Normalization_cu_5c38458737batch_norm_elementwise_backward_trainERKNS_6TensorES5_S5_S5_S5_S5_S5_ENKUlvE0_clEvENKUlvE_clEvEUldddddddE_St5arrayIPcLm8EEEEviT0_T1_)
        /*0650*/ 	.word	0x00000000


	//----- nvinfo : EIATTR_REGCOUNT
	.align		4
.L_307:
        /*0654*/ 	.byte	0x04, 0x2f
        /*0656*/ 	.short	(.L_309 - .L_308)
	.align		4
.L_308:
        /*0658*/ 	.word	index@(_ZN2at6native27unrolled_elementwise_kernelIZZZNS0_49_GLOBAL__N__b919a28f_16_Normalization_cu_5c38458737batch_norm_elementwise_backward_trainERKNS_6TensorES5_S5_S5_S5_S5_S5_ENKUlvE0_clEvENKUlvE_clEvEUldddddddE_St5arrayIPcLm8EELi4E23TrivialOffsetCalculatorILi7EjESC_ILi1EjENS0_6memory15LoadWithoutCastENSF_16StoreWithoutCastEEEviT_T0_T2_T3_T4_T5_)
        /*065c*/ 	.word	0x00000040


	//----- nvinfo : EIATTR_FRAME_SIZE
	.align		4
.L_309:
        /*0660*/ 	.byte	0x04, 0x11
        /*0662*/ 	.short	(.L_311 - .L_310)
	.align		4
.L_310:
        /*0664*/ 	.word	index@(_ZN2at6native27unrolled_elementwise_kernelIZZZNS0_49_GLOBAL__N__b919a28f_16_Normalization_cu_5c38458737batch_norm_elementwise_backward_trainERKNS_6TensorES5_S5_S5_S5_S5_S5_ENKUlvE0_clEvENKUlvE_clEvEUldddddddE_St5arrayIPcLm8EELi4E23TrivialOffsetCalculatorILi7EjESC_ILi1EjENS0_6memory15LoadWithoutCastENSF_16StoreWithoutCastEEEviT_T0_T2_T3_T4_T5_)
        /*0668*/ 	.word	0x00000000


	//----- nvinfo : EIATTR_REGCOUNT
	.align		4
.L_311:
        /*066c*/ 	.byte	0x04, 0x2f
        /*066e*/ 	.short	(.L_313 - .L_312)
	.align		4
.L_312:
        /*0670*/ 	.word	index@(_ZN2at6native18elementwise_kernelILi128ELi2EZNS0_22gpu_kernel_impl_nocastIZZZNS0_49_GLOBAL__N__b919a28f_16_Normalization_cu_5c38458737batch_norm_elementwise_backward_trainERKNS_6TensorES6_S6_S6_S6_S6_S6_ENKUlvE0_clEvENKUlvE_clEvEUldddddddE_EEvRNS_18TensorIteratorBaseERKT_EUliE_EEviT1_)
        /*0674*/ 	.word	0x0000001c


	//----- nvinfo : EIATTR_FRAME_SIZE
	.align		4
.L_313:
        /*0678*/ 	.byte	0x04, 0x11
        /*067a*/ 	.short	(.L_315 - .L_314)
	.align		4
.L_314:
        /*067c*/ 	.word	index@(_ZN2at6native18elementwise_kernelILi128ELi2EZNS0_22gpu_kernel_impl_nocastIZZZNS0_49_GLOBAL__N__b919a28f_16_Normalization_cu_5c38458737batch_norm_elementwise_backward_trainERKNS_6TensorES6_S6_S6_S6_S6_S6_ENKUlvE0_clEvENKUlvE_clEvEUldddddddE_EEvRNS_18TensorIteratorBaseERKT_EUliE_EEviT1_)
        /*0680*/ 	.word	0x00000000


	//----- nvinfo : EIATTR_REGCOUNT
	.align		4
.L_315:
        /*0684*/ 	.byte	0x04, 0x2f
        /*0686*/ 	.short	(.L_317 - .L_316)
	.align		4
.L_316:
        /*0688*/ 	.word	index@(_ZN2at6native27unrolled_elementwise_kernelIZZZNS0_49_GLOBAL__N__b919a28f_16_Normalization_cu_5c38458737batch_norm_elementwise_backward_trainERKNS_6TensorES5_S5_S5_S5_S5_S5_ENKUlvE0_clEvENKUlvE_clEvEUldddddddE_St5arrayIPcLm8EELi4E23TrivialOffsetCalculatorILi7EjESC_ILi1EjENS0_6memory12LoadWithCastILi7EEENSF_13StoreWithCastILi1EEEEEviT_T0_T2_T3_T4_T5_)
        /*068c*/ 	.word	0x00000050


	//----- nvinfo : EIATTR_FRAME_SIZE
	.align		4
.L_317:
        /*0690*/ 	.byte	0x04, 0x11
        /*0692*/ 	.short	(.L_319 - .L_318)
	.align		4
.L_318:
        /*0694*/ 	.word	index@(_ZN2at6native27unrolled_elementwise_kernelIZZZNS0_49_GLOBAL__N__b919a28f_16_Normalization_cu_5c38458737batch_norm_elementwise_backward_trainERKNS_6TensorES5_S5_S5_S5_S5_S5_ENKUlvE0_clEvENKUlvE_clEvEUldddddddE_St5arrayIPcLm8EELi4E23TrivialOffsetCalculatorILi7EjESC_ILi1EjENS0_6memory12LoadWithCastILi7EEENSF_13StoreWithCastILi1EEEEEviT_T0_T2_T3_T4_T5_)
        /*0698*/ 	.word	0x00000000


	//----- nvinfo : EIATTR_REGCOUNT
	.align		4
.L_319:
        /*069c*/ 	.byte	0x04, 0x2f
        /*069e*/ 	.short	(.L_321 - .L_320)
	.align		4
.L_320:
        /*06a0*/ 	.word	index@(_ZN2at6native18elementwise_kernelILi128ELi4EZNS0_15gpu_kernel_implIZZZNS0_49_GLOBAL__N__b919a28f_16_Normalization_cu_5c38458737batch_norm_elementwise_backward_trainERKNS_6TensorES6_S6_S6_S6_S6_S6_ENKUlvE0_clEvENKUlvE_clEvEUldddddddE_EEvRNS_18TensorIteratorBaseERKT_EUliE_EEviT1_)
        /*06a4*/ 	.word	0x00000026


	//----- nvinfo : EIATTR_FRAME_SIZE
	.align		4
.L_321:
        /*06a8*/ 	.byte	0x04, 0x11
        /*06aa*/ 	.short	(.L_323 - .L_322)
	.align		4
.L_322:
        /*06ac*/ 	.word	index@(_ZN2at6native18elementwise_kernelILi128ELi4EZNS0_15gpu_kernel_implIZZZNS0_49_GLOBAL__N__b919a28f_16_Normalization_cu_5c38458737batch_norm_elementwise_backward_trainERKNS_6TensorES6_S6_S6_S6_S6_S6_ENKUlvE0_clEvENKUlvE_clEvEUldddddddE_EEvRNS_18TensorIteratorBaseERKT_EUliE_EEviT1_)
        /*06b0*/ 	.word	0x00000000


	//----- nvinfo : EIATTR_REGCOUNT
	.align		4
.L_323:
        /*06b4*/ 	.byte	0x04, 0x2f
        /*06b6*/ 	.short	(.L_325 - .L_324)
	.align		4
.L_324:
        /*06b8*/ 	.word	index@(_ZN2at6native29vectorized_elementwise_kernelILi8EZZZNS0_49_GLOBAL__N__b919a28f_16_Normalization_cu_5c38458737batch_norm_elementwise_backward_trainERKNS_6TensorES5_S5_S5_S5_S5_S5_ENKUlvE0_clEvENKUlvE0_clEvEUlfffffffE_St5arrayIPcLm8EEEEviT0_T1_)
        /*06bc*/ 	.word	0x00000040


	//----- nvinfo : EIATTR_FRAME_SIZE
	.align		4
.L_325:
        /*06c0*/ 	.byte	0x04, 0x11
        /*06c2*/ 	.short	(.L_327 - .L_326)
	.align		4
.L_326:
        /*06c4*/ 	.word	index@(_ZN2at6native29vectorized_elementwise_kernelILi8EZZZNS0_49_GLOBAL__N__b919a28f_16_Normalization_cu_5c38458737batch_norm_elementwise_backward_trainERKNS_6TensorES5_S5_S5_S5_S5_S5_ENKUlvE0_clEvENKUlvE0_clEvEUlfffffffE_St5arrayIPcLm8EEEEviT0_T1_)
        /*06c8*/ 	.word	0x00000000


	//----- nvinfo : EIATTR_REGCOUNT
	.align		4
.L_327:
        /*06cc*/ 	.byte	0x04, 0x2f
        /*06ce*/ 	.short	(.L_329 - .L_328)
	.align		4
.L_328:
        /*06d0*/ 	.word	index@(_ZN2at6native29vectorized_elementwise_kernelILi4EZZZNS0_49_GLOBAL__N__b919a28f_16_Normalization_cu_5c38458737batch_norm_elementwise_backward_trainERKNS_6TensorES5_S5_S5_S5_S5_S5_ENKUlvE0_clEvENKUlvE0_clEvEUlfffffffE_St5arrayIPcLm8EEEEviT0_T1_)
        /*06d4*/ 	.word	0x00000040


	//----- nvinfo : EIATTR_FRAME_SIZE
	.align		4
.L_329:
        /*06d8*/ 	.byte	0x04, 0x11
        /*06da*/ 	.short	(.L_331 - .L_330)
	.align		4
.L_330:
        /*06dc*/ 	.word	index@(_ZN2at6native29vectorized_elementwise_kernelILi4EZZZNS0_49_GLOBAL__N__b919a28f_16_Normalization_cu_5c38458737batch_norm_elementwise_backward_trainERKNS_6TensorES5_S5_S5_S5_S5_S5_ENKUlvE0_clEvENKUlvE0_clEvEUlfffffffE_St5arrayIPcLm8EEEEviT0_T1_)
        /*06e0*/ 	.word	0x00000000


	//----- nvinfo : EIATTR_REGCOUNT
	.align		4
.L_331:
        /*06e4*/ 	.byte	0x04, 0x2f
        /*06e6*/ 	.short	(.L_333 - .L_332)
	.align		4
.L_332:
        /*06e8*/ 	.word	index@(_ZN2at6native29vectorized_elementwise_kernelILi2EZZZNS0_49_GLOBAL__N__b919a28f_16_Normalization_cu_5c38458737batch_norm_elementwise_backward_trainERKNS_6TensorES5_S5_S5_S5_S5_S5_ENKUlvE0_clEvENKUlvE0_clEvEUlfffffffE_St5arrayIPcLm8EEEEviT0_T1_)
        /*06ec*/ 	.word	0x00000040


	//----- nvinfo : EIATTR_FRAME_SIZE
	.align		4
.L_333:
        /*06f0*/ 	.byte	0x04, 0x11
        /*06f2*/ 	.short	(.L_335 - .L_334)
	.align		4
.L_334:
        /*06f4*/ 	.word	index@(_ZN2at6native29vectorized_elementwise_kernelILi2EZZZNS0_49_GLOBAL__N__b919a28f_16_Normalization_cu_5c38458737batch_norm_elementwise_backward_trainERKNS_6TensorES5_S5_S5_S5_S5_S5_ENKUlvE0_clEvENKUlvE0_clEvEUlfffffffE_St5arrayIPcLm8EEEEviT0_T1_)
        /*06f8*/ 	.word	0x00000000


	//----- nvinfo : EIATTR_REGCOUNT
	.align		4
.L_335:
        /*06fc*/ 	.byte	0x04, 0x2f
        /*06fe*/ 	.short	(.L_337 - .L_336)
	.align		4
.L_336:
        /*0700*/ 	.word	index@(_ZN2at6native27unrolled_elementwise_kernelIZZZNS0_49_GLOBAL__N__b919a28f_16_Normalization_cu_5c38458737batch_norm_elementwise_backward_trainERKNS_6TensorES5_S5_S5_S5_S5_S5_ENKUlvE0_clEvENKUlvE0_clEvEUlfffffffE_St5arrayIPcLm8EELi4E23TrivialOffsetCalculatorILi7EjESC_ILi1EjENS0_6memory15LoadWithoutCastENSF_16StoreWithoutCastEEEviT_T0_T2_T3_T4_T5_)
        /*0704*/ 	.word	0x00000028


	//----- nvinfo : EIATTR_FRAME_SIZE
	.align		4
.L_337:
        /*0708*/ 	.byte	0x04, 0x11
        /*070a*/ 	.short	(.L_339 - .L_338)
	.align		4
.L_338:
        /*070c*/ 	.word	index@(_ZN2at6native27unrolled_elementwise_kernelIZZZNS0_49_GLOBAL__N__b919a28f_16_Normalization_cu_5c38458737batch_norm_elementwise_backward_trainERKNS_6TensorES5_S5_S5_S5_S5_S5_ENKUlvE0_clEvENKUlvE0_clEvEUlfffffffE_St5arrayIPcLm8EELi4E23TrivialOffsetCalculatorILi7EjESC_ILi1EjENS0_6memory15LoadWithoutCastENSF_16StoreWithoutCastEEEviT_T0_T2_T3_T4_T5_)
        /*0710*/ 	.word	0x00000000


	//----- nvinfo : EIATTR_REGCOUNT
	.align		4
.L_339:
        /*0714*/ 	.byte	0x04, 0x2f
        /*0716*/ 	.short	(.L_341 - .L_340)
	.align		4
.L_340:
        /*0718*/ 	.word	index@(_ZN2at6native18elementwise_kernelILi128ELi2EZNS0_22gpu_kernel_impl_nocastIZZZNS0_49_GLOBAL__N__b919a28f_16_Normalization_cu_5c38458737batch_norm_elementwise_backward_trainERKNS_6TensorES6_S6_S6_S6_S6_S6_ENKUlvE0_clEvENKUlvE0_clEvEUlfffffffE_EEvRNS_18TensorIteratorBaseERKT_EUliE_EEviT1_)
        /*071c*/ 	.word	0x00000014


	//----- nvinfo : EIATTR_FRAME_SIZE
	.align		4
.L_341:
        /*0720*/ 	.byte	0x04, 0x11
        /*0722*/ 	.short	(.L_343 - .L_342)
	.align		4
.L_342:
        /*0724*/ 	.word	index@(_ZN2at6native18elementwise_kernelILi128ELi2EZNS0_22gpu_kernel_impl_nocastIZZZNS0_49_GLOBAL__N__b919a28f_16_Normalization_cu_5c38458737batch_norm_elementwise_backward_trainERKNS_6TensorES6_S6_S6_S6_S6_S6_ENKUlvE0_clEvENKUlvE0_clEvEUlfffffffE_EEvRNS_18TensorIteratorBaseERKT_EUliE_EEviT1_)
        /*0728*/ 	.word	0x00000000


	//----- nvinfo : EIATTR_REGCOUNT
	.align		4
.L_343:
        /*072c*/ 	.byte	0x04, 0x2f
        /*072e*/ 	.short	(.L_345 - .L_344)
	.align		4
.L_344:
        /*0730*/ 	.word	index@(_ZN2at6native27unrolled_elementwise_kernelIZZZNS0_49_GLOBAL__N__b919a28f_16_Normalization_cu_5c38458737batch_norm_elementwise_backward_trainERKNS_6TensorES5_S5_S5_S5_S5_S5_ENKUlvE0_clEvENKUlvE0_clEvEUlfffffffE_St5arrayIPcLm8EELi4E23TrivialOffsetCalculatorILi7EjESC_ILi1EjENS0_6memory12LoadWithCastILi7EEENSF_13StoreWithCastILi1EEEEEviT_T0_T2_T3_T4_T5_)
        /*0734*/ 	.word	0x00000034


	//----- nvinfo : EIATTR_FRAME_SIZE
	.align		4
.L_345:
        /*0738*/ 	.byte	0x04, 0x11
        /*073a*/ 	.short	(.L_347 - .L_346)
	.align		4
.L_346:
        /*073c*/ 	.word	index@(_ZN2at6native27unrolled_elementwise_kernelIZZZNS0_49_GLOBAL__N__b919a28f_16_Normalization_cu_5c38458737batch_norm_elementwise_backward_trainERKNS_6TensorES5_S5_S5_S5_S5_S5_ENKUlvE0_clEvENKUlvE0_clEvEUlfffffffE_St5arrayIPcLm8EELi4E23TrivialOffsetCalculatorILi7EjESC_ILi1EjENS0_6memory12LoadWithCastILi7EEENSF_13StoreWithCastILi1EEEEEviT_T0_T2_T3_T4_T5_)
        /*0740*/ 	.word	0x00000000


	//----- nvinfo : EIATTR_REGCOUNT
	.align		4
.L_347:
        /*0744*/ 	.byte	0x04, 0x2f
        /*0746*/ 	.short	(.L_349 - .L_348)
	.align		4
.L_348:
        /*0748*/ 	.word	index@(_ZN2at6native18elementwise_kernelILi128ELi4EZNS0_15gpu_kernel_implIZZZNS0_49_GLOBAL__N__b919a28f_16_Normalization_cu_5c38458737batch_norm_elementwise_backward_trainERKNS_6TensorES6_S6_S6_S6_S6_S6_ENKUlvE0_clEvENKUlvE0_clEvEUlfffffffE_EEvRNS_18TensorIteratorBaseERKT_EUliE_EEviT1_)
        /*074c*/ 	.word	0x00000020


	//----- nvinfo : EIATTR_FRAME_SIZE
	.align		4
.L_349:
        /*0750*/ 	.byte	0x04, 0x11
        /*0752*/ 	.short	(.L_351 - .L_350)
	.align		4
.L_350:
        /*0754*/ 	.word	index@(_ZN2at6native18elementwise_kernelILi128ELi4EZNS0_15gpu_kernel_implIZZZNS0_49_GLOBAL__N__b919a28f_16_Normalization_cu_5c38458737batch_norm_elementwise_backward_trainERKNS_6TensorES6_S6_S6_S6_S6_S6_ENKUlvE0_clEvENKUlvE0_clEvEUlfffffffE_EEvRNS_18TensorIteratorBaseERKT_EUliE_EEviT1_)
        /*0758*/ 	.word	0x00000000


	//----- nvinfo : EIATTR_REGCOUNT
	.align		4
.L_351:
        /*075c*/ 	.byte	0x04, 0x2f
        /*075e*/ 	.short	(.L_353 - .L_352)
	.align		4
.L_352:
        /*0760*/ 	.word	index@(_ZN2at6native29vectorized_elementwise_kernelILi8EZZZNS0_49_GLOBAL__N__b919a28f_16_Normalization_cu_5c38458737batch_norm_elementwise_backward_trainERKNS_6TensorES5_S5_S5_S5_S5_S5_ENKUlvE0_clEvENKUlvE1_clEvEUlN3c104HalfES9_fffffE_St5arrayIPcLm8EEEEviT0_T1_)
        /*0764*/ 	.word	0x00000040


	//----- nvinfo : EIATTR_FRAME_SIZE
	.align		4
.L_353:
        /*0768*/ 	.byte	0x04, 0x11
        /*076a*/ 	.short	(.L_355 - .L_354)
	.align		4
.L_354:
        /*076c*/ 	.word	index@(_ZN2at6native29vectorized_elementwise_kernelILi8EZZZNS0_49_GLOBAL__N__b919a28f_16_Normalization_cu_5c38458737batch_norm_elementwise_backward_trainERKNS_6TensorES5_S5_S5_S5_S5_S5_ENKUlvE0_clEvENKUlvE1_clEvEUlN3c104HalfES9_fffffE_St5arrayIPcLm8EEEEviT0_T1_)
        /*0770*/ 	.word	0x00000000


	//----- nvinfo : EIATTR_REGCOUNT
	.align		4
.L_355:
        /*0774*/ 	.byte	0x04, 0x2f
        /*0776*/ 	.short	(.L_357 - .L_356)
	.align		4
.L_356:
        /*0778*/ 	.word	index@(_ZN2at6native29vectorized_elementwise_kernelILi4EZZZNS0_49_GLOBAL__N__b919a28f_16_Normalization_cu_5c38458737batch_norm_elementwise_backward_trainERKNS_6TensorES5_S5_S5_S5_S5_S5_ENKUlvE0_clEvENKUlvE1_clEvEUlN3c104HalfES9_fffffE_St5arrayIPcLm8EEEEviT0_T1_)
        /*077c*/ 	.word	0x00000040


	//----- nvinfo : EIATTR_FRAME_SIZE
	.align		4
.L_357:
        /*0780*/ 	.byte	0x04, 0x11
        /*0782*/ 	.short	(.L_359 - .L_358)
	.align		4
.L_358:
        /*0784*/ 	.word	index@(_ZN2at6native29vectorized_elementwise_kernelILi4EZZZNS0_49_GLOBAL__N__b919a28f_16_Normalization_cu_5c38458737batch_norm_elementwise_backward_trainERKNS_6TensorES5_S5_S5_S5_S5_S5_ENKUlvE0_clEvENKUlvE1_clEvEUlN3c104HalfES9_fffffE_St5arrayIPcLm8EEEEviT0_T1_)
        /*0788*/ 	.word	0x00000000


	//----- nvinfo : EIATTR_REGCOUNT
	.align		4
.L_359:
        /*078c*/ 	.byte	0x04, 0x2f
        /*078e*/ 	.short	(.L_361 - .L_360)
	.align		4
.L_360:
        /*0790*/ 	.word	index@(_ZN2at6native29vectorized_elementwise_kernelILi2EZZZNS0_49_GLOBAL__N__b919a28f_16_Normalization_cu_5c38458737batch_norm_elementwise_backward_trainERKNS_6TensorES5_S5_S5_S5_S5_S5_ENKUlvE0_clEvENKUlvE1_clEvEUlN3c104HalfES9_fffffE_St5arrayIPcLm8EEEEviT0_T1_)
        /*0794*/ 	.word	0x00000040


	//----- nvinfo : EIATTR_FRAME_SIZE
	.align		4
.L_361:
        /*0798*/ 	.byte	0x04, 0x11
        /*079a*/ 	.short	(.L_363 - .L_362)
	.align		4
.L_362:
        /*079c*/ 	.word	index@(_ZN2at6native29vectorized_elementwise_kernelILi2EZZZNS0_49_GLOBAL__N__b919a28f_16_Normalization_cu_5c38458737batch_norm_elementwise_backward_trainERKNS_6TensorES5_S5_S5_S5_S5_S5_ENKUlvE0_clEvENKUlvE1_clEvEUlN3c104HalfES9_fffffE_St5arrayIPcLm8EEEEviT0_T1_)
        /*07a0*/ 	.word	0x00000000


	//----- nvinfo : EIATTR_REGCOUNT
	.align		4
.L_363:
        /*07a4*/ 	.byte	0x04, 0x2f
        /*07a6*/ 	.short	(.L_365 - .L_364)
	.align		4
.L_364:
        /*07a8*/ 	.word	index@(_ZN2at6native27unrolled_elementwise_kernelIZZZNS0_49_GLOBAL__N__b919a28f_16_Normalization_cu_5c38458737batch_norm_elementwise_backward_trainERKNS_6TensorES5_S5_S5_S5_S5_S5_ENKUlvE0_clEvENKUlvE1_clEvEUlN3c104HalfES9_fffffE_St5arrayIPcLm8EELi4E23TrivialOffsetCalculatorILi7EjESE_ILi1EjENS0_6memory15LoadWithoutCastENSH_16StoreWithoutCastEEEviT_T0_T2_T3_T4_T5_)
        /*07ac*/ 	.word	0x00000028


	//----- nvinfo : EIATTR_FRAME_SIZE
	.align		4
.L_365:
        /*07b0*/ 	.byte	0x04, 0x11
        /*07b2*/ 	.short	(.L_367 - .L_366)
	.align		4
.L_366:
        /*07b4*/ 	.word	index@(_ZN2at6native27unrolled_elementwise_kernelIZZZNS0_49_GLOBAL__N__b919a28f_16_Normalization_cu_5c38458737batch_norm_elementwise_backward_trainERKNS_6TensorES5_S5_S5_S5_S5_S5_ENKUlvE0_clEvENKUlvE1_clEvEUlN3c104HalfES9_fffffE_St5arrayIPcLm8EELi4E23TrivialOffsetCalculatorILi7EjESE_ILi1EjENS0_6memory15LoadWithoutCastENSH_16StoreWithoutCastEEEviT_T0_T2_T3_T4_T5_)
        /*07b8*/ 	.word	0x00000000


	//----- nvinfo : EIATTR_REGCOUNT
	.align		4
.L_367:
        /*07bc*/ 	.byte	0x04, 0x2f
        /*07be*/ 	.short	(.L_369 - .L_368)
	.align		4
.L_368:
        /*07c0*/ 	.word	index@(_ZN2at6native18elementwise_kernelILi128ELi4EZNS0_22gpu_kernel_impl_nocastIZZZNS0_49_GLOBAL__N__b919a28f_16_Normalization_cu_5c38458737batch_norm_elementwise_backward_trainERKNS_6TensorES6_S6_S6_S6_S6_S6_ENKUlvE0_clEvENKUlvE1_clEvEUlN3c104HalfESA_fffffE_EEvRNS_18TensorIteratorBaseERKT_EUliE_EEviT1_)
        /*07c4*/ 	.word	0x0000001e


	//----- nvinfo : EIATTR_FRAME_SIZE
	.align		4
.L_369:
        /*07c8*/ 	.byte	0x04, 0x11
        /*07ca*/ 	.short	(.L_371 - .L_370)
	.align		4
.L_370:
        /*07cc*/ 	.word	index@(_ZN2at6native18elementwise_kernelILi128ELi4EZNS0_22gpu_kernel_impl_nocastIZZZNS0_49_GLOBAL__N__b919a28f_16_Normalization_cu_5c38458737batch_norm_elementwise_backward_trainERKNS_6TensorES6_S6_S6_S6_S6_S6_ENKUlvE0_clEvENKUlvE1_clEvEUlN3c104HalfESA_fffffE_EEvRNS_18TensorIteratorBaseERKT_EUliE_EEviT1_)
        /*07d0*/ 	.word	0x00000000


	//----- nvinfo : EIATTR_REGCOUNT
	.align		4
.L_371:
        /*07d4*/ 	.byte	0x04, 0x2f
        /*07d6*/ 	.short	(.L_373 - .L_372)
	.align		4
.L_372:
        /*07d8*/ 	.word	index@(_ZN2at6native27unrolled_elementwise_kernelIZZZNS0_49_GLOBAL__N__b919a28f_16_Normalization_cu_5c38458737batch_norm_elementwise_backward_trainERKNS_6TensorES5_S5_S5_S5_S5_S5_ENKUlvE0_clEvENKUlvE1_clEvEUlN3c104HalfES9_fffffE_St5arrayIPcLm8EELi4E23TrivialOffsetCalculatorILi7EjESE_ILi1EjENS0_6memory12LoadWithCastILi7EEENSH_13StoreWithCastILi1EEEEEviT_T0_T2_T3_T4_T5_)
        /*07dc*/ 	.word	0x00000035


	//----- nvinfo : EIATTR_FRAME_SIZE
	.align		4
.L_373:
        /*07e0*/ 	.byte	0x04, 0x11
        /*07e2*/ 	.short	(.L_375 - .L_374)
	.align		4
.L_374:
        /*07e4*/ 	.word	index@(_ZN2at6native27unrolled_elementwise_kernelIZZZNS0_49_GLOBAL__N__b919a28f_16_Normalization_cu_5c38458737batch_norm_elementwise_backward_trainERKNS_6TensorES5_S5_S5_S5_S5_S5_ENKUlvE0_clEvENKUlvE1_clEvEUlN3c104HalfES9_fffffE_St5arrayIPcLm8EELi4E23TrivialOffsetCalculatorILi7EjESE_ILi1EjENS0_6memory12LoadWithCastILi7EEENSH_13StoreWithCastILi1EEEEEviT_T0_T2_T3_T4_T5_)
        /*07e8*/ 	.word	0x00000000


	//----- nvinfo : EIATTR_REGCOUNT
	.align		4
.L_375:
        /*07ec*/ 	.byte	0x04, 0x2f
        /*07ee*/ 	.short	(.L_377 - .L_376)
	.align		4
.L_376:
        /*07f0*/ 	.word	index@(_ZN2at6native18elementwise_kernelILi128ELi4EZNS0_15gpu_kernel_implIZZZNS0_49_GLOBAL__N__b919a28f_16_Normalization_cu_5c38458737batch_norm_elementwise_backward_trainERKNS_6TensorES6_S6_S6_S6_S6_S6_ENKUlvE0_clEvENKUlvE1_clEvEUlN3c104HalfESA_fffffE_EEvRNS_18TensorIteratorBaseERKT_EUliE_EEviT1_)
        /*07f4*/ 	.word	0x00000020


	//----- nvinfo : EIATTR_FRAME_SIZE
	.align		4
.L_377:
        /*07f8*/ 	.byte	0x04, 0x11
        /*07fa*/ 	.short	(.L_379 - .L_378)
	.align		4
.L_378:
        /*07fc*/ 	.word	index@(_ZN2at6native18elementwise_kernelILi128ELi4EZNS0_15gpu_kernel_implIZZZNS0_49_GLOBAL__N__b919a28f_16_Normalization_cu_5c38458737batch_norm_elementwise_backward_trainERKNS_6TensorES6_S6_S6_S6_S6_S6_ENKUlvE0_clEvENKUlvE1_clEvEUlN3c104HalfESA_fffffE_EEvRNS_18TensorIteratorBaseERKT_EUliE_EEviT1_)
        /*0800*/ 	.word	0x00000000


	//----- nvinfo : EIATTR_REGCOUNT
	.align		4
.L_379:
        /*0804*/ 	.byte	0x04, 0x2f
        /*0806*/ 	.short	(.L_381 - .L_380)
	.align		4
.L_380:
        /*0808*/ 	.word	index@(_ZN2at6native29vectorized_elementwise_kernelILi8EZZZNS0_49_GLOBAL__N__b919a28f_16_Normalization_cu_5c38458737batch_norm_elementwise_backward_trainERKNS_6TensorES5_S5_S5_S5_S5_S5_ENKUlvE0_clEvENKUlvE2_clEvEUlN3c108BFloat16ES9_fffffE_St5arrayIPcLm8EEEEviT0_T1_)
        /*080c*/ 	.word	0x00000040


	//----- nvinfo : EIATTR_FRAME_SIZE
	.align		4
.L_381:
        /*0810*/ 	.byte	0x04, 0x11
        /*0812*/ 	.short	(.L_383 - .L_382)
	.align		4
.L_382:
        /*0814*/ 	.word	index@(_ZN2at6native29vectorized_elementwise_kernelILi8EZZZNS0_49_GLOBAL__N__b919a28f_16_Normalization_cu_5c38458737batch_norm_elementwise_backward_trainERKNS_6TensorES5_S5_S5_S5_S5_S5_ENKUlvE0_clEvENKUlvE2_clEvEUlN3c108BFloat16ES9_fffffE_St5arrayIPcLm8EEEEviT0_T1_)
        /*0818*/ 	.word	0x00000000


	//----- nvinfo : EIATTR_REGCOUNT
	.align		4
.L_383:
        /*081c*/ 	.byte	0x04, 0x2f
        /*081e*/ 	.short	(.L_385 - .L_384)
	.align		4
.L_384:
        /*0820*/ 	.word	index@(_ZN2at6native29vectorized_elementwise_kernelILi4EZZZNS0_49_GLOBAL__N__b919a28f_16_Normalization_cu_5c38458737batch_norm_elementwise_backward_trainERKNS_6TensorES5_S5_S5_S5_S5_S5_ENKUlvE0_clEvENKUlvE2_clEvEUlN3c108BFloat16ES9_fffffE_St5arrayIPcLm8EEEEviT0_T1_)
        /*0824*/ 	.word	0x00000040


	//----- nvinfo : EIATTR_FRAME_SIZE
	.align		4
.L_385:
        /*0828*/ 	.byte	0x04, 0x11
        /*082a*/ 	.short	(.L_387 - .L_386)
	.align		4
.L_386:
        /*082c*/ 	.word	index@(_ZN2at6native29vectorized_elementwise_kernelILi4EZZZNS0_49_GLOBAL__N__b919a28f_16_Normalization_cu_5c38458737batch_norm_elementwise_backward_trainERKNS_6TensorES5_S5_S5_S5_S5_S5_ENKUlvE0_clEvENKUlvE2_clEvEUlN3c108BFloat16ES9_fffffE_St5arrayIPcLm8EEEEviT0_T1_)
        /*0830*/ 	.word	0x00000000


	//----- nvinfo : EIATTR_REGCOUNT
	.align		4
.L_387:
        /*0834*/ 	.byte	0x04, 0x2f
        /*0836*/ 	.short	(.L_389 - .L_388)
	.align		4
.L_388:
        /*0838*/ 	.word	index@(_ZN2at6native29vectorized_elementwise_kernelILi2EZZZNS0_49_GLOBAL__N__b919a28f_16_Normalization_cu_5c38458737batch_norm_elementwise_backward_trainERKNS_6TensorES5_S5_S5_S5_S5_S5_ENKUlvE0_clEvENKUlvE2_clEvEUlN3c108BFloat16ES9_fffffE_St5arrayIPcLm8EEEEviT0_T1_)
        /*083c*/ 	.word	0x00000040


	//----- nvinfo : EIATTR_FRAME_SIZE
	.align		4
.L_389:
        /*0840*/ 	.byte	0x04, 0x11
        /*0842*/ 	.short	(.L_391 - .L_390)
	.align		4
.L_390:
        /*0844*/ 	.word	index@(_ZN2at6native29vectorized_elementwise_kernelILi2EZZZNS0_49_GLOBAL__N__b919a28f_16_Normalization_cu_5c38458737batch_norm_elementwise_backward_trainERKNS_6TensorES5_S5_S5_S5_S5_S5_ENKUlvE0_clEvENKUlvE2_clEvEUlN3c108BFloat16ES9_fffffE_St5arrayIPcLm8EEEEviT0_T1_)
        /*0848*/ 	.word	0x00000000


	//----- nvinfo : EIATTR_REGCOUNT
	.align		4
.L_391:
        /*084c*/ 	.byte	0x04, 0x2f
        /*084e*/ 	.short	(.L_393 - .L_392)
	.align		4
.L_392:
        /*0850*/ 	.word	index@(_ZN2at6native27unrolled_elementwise_kernelIZZZNS0_49_GLOBAL__N__b919a28f_16_Normalization_cu_5c38458737batch_norm_elementwise_backward_trainERKNS_6TensorES5_S5_S5_S5_S5_S5_ENKUlvE0_clEvENKUlvE2_clEvEUlN3c108BFloat16ES9_fffffE_St5arrayIPcLm8EELi4E23TrivialOffsetCalculatorILi7EjESE_ILi1EjENS0_6memory15LoadWithoutCastENSH_16StoreWithoutCastEEEviT_T0_T2_T3_T4_T5_)
        /*0854*/ 	.word	0x00000028


	//----- nvinfo : EIATTR_FRAME_SIZE
	.align		4
.L_393:
        /*0858*/ 	.byte	0x04, 0x11
        /*085a*/ 	.short	(.L_395 - .L_394)
	.align		4
.L_394:
        /*085c*/ 	.word	index@(_ZN2at6native27unrolled_elementwise_kernelIZZZNS0_49_GLOBAL__N__b919a28f_16_Normalization_cu_5c38458737batch_norm_elementwise_backward_trainERKNS_6TensorES5_S5_S5_S5_S5_S5_ENKUlvE0_clEvENKUlvE2_clEvEUlN3c108BFloat16ES9_fffffE_St5arrayIPcLm8EELi4E23TrivialOffsetCalculatorILi7EjESE_ILi1EjENS0_6memory15LoadWithoutCastENSH_16StoreWithoutCastEEEviT_T0_T2_T3_T4_T5_)
        /*0860*/ 	.word	0x00000000


	//----- nvinfo : EIATTR_REGCOUNT
	.align		4
.L_395:
        /*0864*/ 	.byte	0x04, 0x2f
        /*0866*/ 	.short	(.L_397 - .L_396)
	.align		4
.L_396:
        /*0868*/ 	.word	index@(_ZN2at6native18elementwise_kernelILi128ELi4EZNS0_22gpu_kernel_impl_nocastIZZZNS0_49_GLOBAL__N__b919a28f_16_Normalization_cu_5c38458737batch_norm_elementwise_backward_trainERKNS_6TensorES6_S6_S6_S6_S6_S6_ENKUlvE0_clEvENKUlvE2_clEvEUlN3c108BFloat16ESA_fffffE_EEvRNS_18TensorIteratorBaseERKT_EUliE_EEviT1_)
        /*086c*/ 	.word	0x0000001e


	//----- nvinfo : EIATTR_FRAME_SIZE
	.align		4
.L_397:
        /*0870*/ 	.byte	0x04, 0x11
        /*0872*/ 	.short	(.L_399 - .L_398)
	.align		4
.L_398:
        /*0874*/ 	.word	index@(_ZN2at6native18elementwise_kernelILi128ELi4EZNS0_22gpu_kernel_impl_nocastIZZZNS0_49_GLOBAL__N__b919a28f_16_Normalization_cu_5c38458737batch_norm_elementwise_backward_trainERKNS_6TensorES6_S6_S6_S6_S6_S6_ENKUlvE0_clEvENKUlvE2_clEvEUlN3c108BFloat16ESA_fffffE_EEvRNS_18TensorIteratorBaseERKT_EUliE_EEviT1_)
        /*0878*/ 	.word	0x00000000


	//----- nvinfo : EIATTR_REGCOUNT
	.align		4
.L_399:
        /*087c*/ 	.byte	0x04, 0x2f
        /*087e*/ 	.short	(.L_401 - .L_400)
	.align		4
.L_400:
        /*0880*/ 	.word	index@(_ZN2at6native27unrolled_elementwise_kernelIZZZNS0_49_GLOBAL__N__b919a28f_16_Normalization_cu_5c38458737batch_norm_elementwise_backward_trainERKNS_6TensorES5_S5_S5_S5_S5_S5_ENKUlvE0_clEvENKUlvE2_clEvEUlN3c108BFloat16ES9_fffffE_St5arrayIPcLm8EELi4E23TrivialOffsetCalculatorILi7EjESE_ILi1EjENS0_6memory12LoadWithCastILi7EEENSH_13StoreWithCastILi1EEEEEviT_T0_T2_T3_T4_T5_)
        /*0884*/ 	.word	0x00000035


	//----- nvinfo : EIATTR_FRAME_SIZE
	.align		4
.L_401:
        /*0888*/ 	.byte	0x04, 0x11
        /*088a*/ 	.short	(.L_403 - .L_402)
	.align		4
.L_402:
        /*088c*/ 	.word	index@(_ZN2at6native27unrolled_elementwise_kernelIZZZNS0_49_GLOBAL__N__b919a28f_16_Normalization_cu_5c38458737batch_norm_elementwise_backward_trainERKNS_6TensorES5_S5_S5_S5_S5_S5_ENKUlvE0_clEvENKUlvE2_clEvEUlN3c108BFloat16ES9_fffffE_St5arrayIPcLm8EELi4E23TrivialOffsetCalculatorILi7EjESE_ILi1EjENS0_6memory12LoadWithCastILi7EEENSH_13StoreWithCastILi1EEEEEviT_T0_T2_T3_T4_T5_)
        /*0890*/ 	.word	0x00000000


	//----- nvinfo : EIATTR_REGCOUNT
	.align		4
.L_403:
        /*0894*/ 	.byte	0x04, 0x2f
        /*0896*/ 	.short	(.L_405 - .L_404)
	.align		4
.L_404:
        /*0898*/ 	.word	index@(_ZN2at6native18elementwise_kernelILi128ELi4EZNS0_15gpu_kernel_implIZZZNS0_49_GLOBAL__N__b919a28f_16_Normalization_cu_5c38458737batch_norm_elementwise_backward_trainERKNS_6TensorES6_S6_S6_S6_S6_S6_ENKUlvE0_clEvENKUlvE2_clEvEUlN3c108BFloat16ESA_fffffE_EEvRNS_18TensorIteratorBaseERKT_EUliE_EEviT1_)
        /*089c*/ 	.word	0x00000020


	//----- nvinfo : EIATTR_FRAME_SIZE
	.align		4
.L_405:
        /*08a0*/ 	.byte	0x04, 0x11
        /*08a2*/ 	.short	(.L_407 - .L_406)
	.align		4
.L_406:
        /*08a4*/ 	.word	index@(_ZN2at6native18elementwise_kernelILi128ELi4EZNS0_15gpu_kernel_implIZZZNS0_49_GLOBAL__N__b919a28f_16_Normalization_cu_5c38458737batch_norm_elementwise_backward_trainERKNS_6TensorES6_S6_S6_S6_S6_S6_ENKUlvE0_clEvENKUlvE2_clEvEUlN3c108BFloat16ESA_fffffE_EEvRNS_18TensorIteratorBaseERKT_EUliE_EEviT1_)
        /*08a8*/ 	.word	0x00000000


	//----- nvinfo : EIATTR_REGCOUNT
	.align		4
.L_407:
        /*08ac*/ 	.byte	0x04, 0x2f
        /*08ae*/ 	.short	(.L_409 - .L_408)
	.align		4
.L_408:
        /*08b0*/ 	.word	index@(_ZN2at6native29vectorized_elementwise_kernelILi8EZZZNS0_49_GLOBAL__N__b919a28f_16_Normalization_cu_5c38458736batch_norm_elementwise_backward_evalERKNS_6TensorES5_S5_S5_ENKUlvE_clEvENKUlvE_clEvEUldddE_St5arrayIPcLm4EEEEviT0_T1_)
        /*08b4*/ 	.word	0x00000028


	//----- nvinfo : EIATTR_FRAME_SIZE
	.align		4
.L_409:
        /*08b8*/ 	.byte	0x04, 0x11
        /*08ba*/ 	.short	(.L_411 - .L_410)
	.align		4
.L_410:
        /*08bc*/ 	.word	index@(_ZN2at6native29vectorized_elementwise_kernelILi8EZZZNS0_49_GLOBAL__N__b919a28f_16_Normalization_cu_5c38458736batch_norm_elementwise_backward_evalERKNS_6TensorES5_S5_S5_ENKUlvE_clEvENKUlvE_clEvEUldddE_St5arrayIPcLm4EEEEviT0_T1_)
        /*08c0*/ 	.word	0x00000000


	//----- nvinfo : EIATTR_REGCOUNT
	.align		4
.L_411:
        /*08c4*/ 	.byte	0x04, 0x2f
        /*08c6*/ 	.short	(.L_413 - .L_412)
	.align		4
.L_412:
        /*08c8*/ 	.word	index@(_ZN2at6native29vectorized_elementwise_kernelILi4EZZZNS0_49_GLOBAL__N__b919a28f_16_Normalization_cu_5c38458736batch_norm_elementwise_backward_evalERKNS_6TensorES5_S5_S5_ENKUlvE_clEvENKUlvE_clEvEUldddE_St5arrayIPcLm4EEEEviT0_T1_)
        /*08cc*/ 	.word	0x00000028


	//----- nvinfo : EIATTR_FRAME_SIZE
	.align		4
.L_413:
        /*08d0*/ 	.byte	0x04, 0x11
        /*08d2*/ 	.short	(.L_415 - .L_414)
	.align		4
.L_414:
        /*08d4*/ 	.word	index@(_ZN2at6native29vectorized_elementwise_kernelILi4EZZZNS0_49_GLOBAL__N__b919a28f_16_Normalization_cu_5c38458736batch_norm_elementwise_backward_evalERKNS_6TensorES5_S5_S5_ENKUlvE_clEvENKUlvE_clEvEUldddE_St5arrayIPcLm4EEEEviT0_T1_)
        /*08d8*/ 	.word	0x00000000


	//----- nvinfo : EIATTR_REGCOUNT
	.align		4
.L_415:
        /*08dc*/ 	.byte	0x04, 0x2f
        /*08de*/ 	.short	(.L_417 - .L_416)
	.align		4
.L_416:
        /*08e0*/ 	.word	index@(_ZN2at6native29vectorized_elementwise_kernelILi2EZZZNS0_49_GLOBAL__N__b919a28f_16_Normalization_cu_5c38458736batch_norm_elementwise_backward_evalERKNS_6TensorES5_S5_S5_ENKUlvE_clEvENKUlvE_clEvEUldddE_St5arrayIPcLm4EEEEviT0_T1_)
        /*08e4*/ 	.word	0x00000028


	//----- nvinfo : EIATTR_FRAME_SIZE
	.align		4
.L_417:
        /*08e8*/ 	.byte	0x04, 0x11
        /*08ea*/ 	.short	(.L_419 - .L_418)
	.align		4
.L_418:
        /*08ec*/ 	.word	index@(_ZN2at6native29vectorized_elementwise_kernelILi2EZZZNS0_49_GLOBAL__N__b919a28f_16_Normalization_cu_5c38458736batch_norm_elementwise_backward_evalERKNS_6TensorES5_S5_S5_ENKUlvE_clEvENKUlvE_clEvEUldddE_St5arrayIPcLm4EEEEviT0_T1_)
        /*08f0*/ 	.word	0x00000000


	//----- nvinfo : EIATTR_REGCOUNT
	.align		4
.L_419:
        /*08f4*/ 	.byte	0x04, 0x2f
        /*08f6*/ 	.short	(.L_421 - .L_420)
	.align		4
.L_420:
        /*08f8*/ 	.word	index@(_ZN2at6native27unrolled_elementwise_kernelIZZZNS0_49_GLOBAL__N__b919a28f_16_Normalization_cu_5c38458736batch_norm_elementwise_backward_evalERKNS_6TensorES5_S5_S5_ENKUlvE_clEvENKUlvE_clEvEUldddE_St5arrayIPcLm4EELi4E23TrivialOffsetCalculatorILi3EjESC_ILi1EjENS0_6memory15LoadWithoutCastENSF_16StoreWithoutCastEEEviT_T0_T2_T3_T4_T5_)
        /*08fc*/ 	.word	0x00000020


	//----- nvinfo : EIATTR_FRAME_SIZE
	.align		4
.L_421:
        /*0900*/ 	.byte	0x04, 0x11
        /*0902*/ 	.short	(.L_423 - .L_422)
	.align		4
.L_422:
        /*0904*/ 	.word	index@(_ZN2at6native27unrolled_elementwise_kernelIZZZNS0_49_GLOBAL__N__b919a28f_16_Normalization_cu_5c38458736batch_norm_elementwise_backward_evalERKNS_6TensorES5_S5_S5_ENKUlvE_clEvENKUlvE_clEvEUldddE_St5arrayIPcLm4EELi4E23TrivialOffsetCalculatorILi3EjESC_ILi1EjENS0_6memory15LoadWithoutCastENSF_16StoreWithoutCastEEEviT_T0_T2_T3_T4_T5_)
        /*0908*/ 	.word	0x00000000


	//----- nvinfo : EIATTR_REGCOUNT
	.align		4
.L_423:
        /*090c*/ 	.byte	0x04, 0x2f
        /*090e*/ 	.short	(.L_425 - .L_424)
	.align		4
.L_424:
        /*0910*/ 	.word	index@(_ZN2at6native18elementwise_kernelILi128ELi2EZNS0_22gpu_kernel_impl_nocastIZZZNS0_49_GLOBAL__N__b919a28f_16_Normalization_cu_5c38458736batch_norm_elementwise_backward_evalERKNS_6TensorES6_S6_S6_ENKUlvE_clEvENKUlvE_clEvEUldddE_EEvRNS_18TensorIteratorBaseERKT_EUliE_EEviT1_)
        /*0914*/ 	.word	0x00000014


	//----- nvinfo : EIATTR_FRAME_SIZE
	.align		4
.L_425:
        /*0918*/ 	.byte	0x04, 0x11
        /*091a*/ 	.short	(.L_427 - .L_426)
	.align		4
.L_426:
        /*091c*/ 	.word	index@(_ZN2at6native18elementwise_kernelILi128ELi2EZNS0_22gpu_kernel_impl_nocastIZZZNS0_49_GLOBAL__N__b919a28f_16_Normalization_cu_5c38458736batch_norm_elementwise_backward_evalERKNS_6TensorES6_S6_S6_ENKUlvE_clEvENKUlvE_clEvEUldddE_EEvRNS_18TensorIteratorBaseERKT_EUliE_EEviT1_)
        /*0920*/ 	.word	0x00000000


	//----- nvinfo : EIATTR_REGCOUNT
	.align		4
.L_427:
        /*0924*/ 	.byte	0x04, 0x2f
        /*0926*/ 	.short	(.L_429 - .L_428)
	.align		4
.L_428:
        /*0928*/ 	.word	index@(_ZN2at6native27unrolled_elementwise_kernelIZZZNS0_49_GLOBAL__N__b919a28f_16_Normalization_cu_5c38458736batch_norm_elementwise_backward_evalERKNS_6TensorES5_S5_S5_ENKUlvE_clEvENKUlvE_clEvEUldddE_St5arrayIPcLm4EELi4E23TrivialOffsetCalculatorILi3EjESC_ILi1EjENS0_6memory12LoadWithCastILi3EEENSF_13StoreWithCastILi1EEEEEviT_T0_T2_T3_T4_T5_)
        /*092c*/ 	.word	0x00000030


	//----- nvinfo : EIATTR_FRAME_SIZE
	.align		4
.L_429:
        /*0930*/ 	.byte	0x04, 0x11
        /*0932*/ 	.short	(.L_431 - .L_430)
	.align		4
.L_430:
        /*0934*/ 	.word	index@(_ZN2at6native27unrolled_elementwise_kernelIZZZNS0_49_GLOBAL__N__b919a28f_16_Normalization_cu_5c38458736batch_norm_elementwise_backward_evalERKNS_6TensorES5_S5_S5_ENKUlvE_clEvENKUlvE_clEvEUldddE_St5arrayIPcLm4EELi4E23TrivialOffsetCalculatorILi3EjESC_ILi1EjENS0_6memory12LoadWithCastILi3EEENSF_13StoreWithCastILi1EEEEEviT_T0_T2_T3_T4_T5_)
        /*0938*/ 	.word	0x00000000


	//----- nvinfo : EIATTR_REGCOUNT
	.align		4
.L_431:
        /*093c*/ 	.byte	0x04, 0x2f
        /*093e*/ 	.short	(.L_433 - .L_432)
	.align		4
.L_432:
        /*0940*/ 	.word	index@(_ZN2at6native18elementwise_kernelILi128ELi4EZNS0_15gpu_kernel_implIZZZNS0_49_GLOBAL__N__b919a28f_16_Normalization_cu_5c38458736batch_norm_elementwise_backward_evalERKNS_6TensorES6_S6_S6_ENKUlvE_clEvENKUlvE_clEvEUldddE_EEvRNS_18TensorIteratorBaseERKT_EUliE_EEviT1_)
        /*0944*/ 	.word	0x0000001e


	//----- nvinfo : EIATTR_FRAME_SIZE
	.align		4
.L_433:
        /*0948*/ 	.byte	0x04, 0x11
        /*094a*/ 	.short	(.L_435 - .L_434)
	.align		4
.L_434:
        /*094c*/ 	.word	index@(_ZN2at6native18elementwise_kernelILi128ELi4EZNS0_15gpu_kernel_implIZZZNS0_49_GLOBAL__N__b919a28f_16_Normalization_cu_5c38458736batch_norm_elementwise_backward_evalERKNS_6TensorES6_S6_S6_ENKUlvE_clEvENKUlvE_clEvEUldddE_EEvRNS_18TensorIteratorBaseERKT_EUliE_EEviT1_)
        /*0950*/ 	.word	0x00000000


	//----- nvinfo : EIATTR_REGCOUNT
	.align		4
.L_435:
        /*0954*/ 	.byte	0x04, 0x2f
        /*0956*/ 	.short	(.L_437 - .L_436)
	.align		4
.L_436:
        /*0958*/ 	.word	index@(_ZN2at6native29vectorized_elementwise_kernelILi8EZZZNS0_49_GLOBAL__N__b919a28f_16_Normalization_cu_5c38458736batch_norm_elementwise_backward_evalERKNS_6TensorES5_S5_S5_ENKUlvE_clEvENKUlvE0_clEvEUlfffE_St5arrayIPcLm4EEEEviT0_T1_)
        /*095c*/ 	.word	0x00000028


	//----- nvinfo : EIATTR_FRAME_SIZE
	.align		4
.L_437:
        /*0960*/ 	.byte	0x04, 0x11
        /*0962*/ 	.short	(.L_439 - .L_438)
	.align		4
.L_438:
        /*0964*/ 	.word	index@(_ZN2at6native29vectorized_elementwise_kernelILi8EZZZNS0_49_GLOBAL__N__b919a28f_16_Normalization_cu_5c38458736batch_norm_elementwise_backward_evalERKNS_6TensorES5_S5_S5_ENKUlvE_clEvENKUlvE0_clEvEUlfffE_St5arrayIPcLm4EEEEviT0_T1_)
        /*0968*/ 	.word	0x00000000


	//----- nvinfo : EIATTR_REGCOUNT
	.align		4
.L_439:
        /*096c*/ 	.byte	0x04, 0x2f
        /*096e*/ 	.short	(.L_441 - .L_440)
	.align		4
.L_440:
        /*0970*/ 	.word	index@(_ZN2at6native29vectorized_elementwise_kernelILi4EZZZNS0_49_GLOBAL__N__b919a28f_16_Normalization_cu_5c38458736batch_norm_elementwise_backward_evalERKNS_6TensorES5_S5_S5_ENKUlvE_clEvENKUlvE0_clEvEUlfffE_St5arrayIPcLm4EEEEviT0_T1_)
        /*0974*/ 	.word	0x00000028


	//----- nvinfo : EIATTR_FRAME_SIZE
	.align		4
.L_441:
        /*0978*/ 	.byte	0x04, 0x11
        /*097a*/ 	.short	(.L_443 - .L_442)
	.align		4
.L_442:
        /*097c*/ 	.word	index@(_ZN2at6native29vectorized_elementwise_kernelILi4EZZZNS0_49_GLOBAL__N__b919a28f_16_Normalization_cu_5c38458736batch_norm_elementwise_backward_evalERKNS_6TensorES5_S5_S5_ENKUlvE_clEvENKUlvE0_clEvEUlfffE_St5arrayIPcLm4EEEEviT0_T1_)
        /*0980*/ 	.word	0x00000000


	//----- nvinfo : EIATTR_REGCOUNT
	.align		4
.L_443:
        /*0984*/ 	.byte	0x04, 0x2f
        /*0986*/ 	.short	(.L_445 - .L_444)
	.align		4
.L_444:
        /*0988*/ 	.word	index@(_ZN2at6native29vectorized_elementwise_kernelILi2EZZZNS0_49_GLOBAL__N__b919a28f_16_Normalization_cu_5c38458736batch_norm_elementwise_backward_evalERKNS_6TensorES5_S5_S5_ENKUlvE_clEvENKUlvE0_clEvEUlfffE_St5arrayIPcLm4EEEEviT0_T1_)
        /*098c*/ 	.word	0x00000028


	//----- nvinfo : EIATTR_FRAME_SIZE
	.align		4
.L_445:
        /*0990*/ 	.byte	0x04, 0x11
        /*0992*/ 	.short	(.L_447 - .L_446)
	.align		4
.L_446:
        /*0994*/ 	.word	index@(_ZN2at6native29vectorized_elementwise_kernelILi2EZZZNS0_49_GLOBAL__N__b919a28f_16_Normalization_cu_5c38458736batch_norm_elementwise_backward_evalERKNS_6TensorES5_S5_S5_ENKUlvE_clEvENKUlvE0_clEvEUlfffE_St5arrayIPcLm4EEEEviT0_T1_)
        /*0998*/ 	.word	0x00000000


	//----- nvinfo : EIATTR_REGCOUNT
	.align		4
.L_447:
        /*099c*/ 	.byte	0x04, 0x2f
        /*099e*/ 	.short	(.L_449 - .L_448)
	.align		4
.L_448:
        /*09a0*/ 	.word	index@(_ZN2at6native27unrolled_elementwise_kernelIZZZNS0_49_GLOBAL__N__b919a28f_16_Normalization_cu_5c38458736batch_norm_elementwise_backward_evalERKNS_6TensorES5_S5_S5_ENKUlvE_clEvENKUlvE0_clEvEUlfffE_St5arrayIPcLm4EELi4E23TrivialOffsetCalculatorILi3EjESC_ILi1EjENS0_6memory15LoadWithoutCastENSF_16StoreWithoutCastEEEviT_T0_T2_T3_T4_T5_)
        /*09a4*/ 	.word	0x00000020


	//----- nvinfo : EIATTR_FRAME_SIZE
	.align		4
.L_449:
        /*09a8*/ 	.byte	0x04, 0x11
        /*09aa*/ 	.short	(.L_451 - .L_450)
	.align		4
.L_450:
        /*09ac*/ 	.word	index@(_ZN2at6native27unrolled_elementwise_kernelIZZZNS0_49_GLOBAL__N__b919a28f_16_Normalization_cu_5c38458736batch_norm_elementwise_backward_evalERKNS_6TensorES5_S5_S5_ENKUlvE_clEvENKUlvE0_clEvEUlfffE_St5arrayIPcLm4EELi4E23TrivialOffsetCalculatorILi3EjESC_ILi1EjENS0_6memory15LoadWithoutCastENSF_16StoreWithoutCastEEEviT_T0_T2_T3_T4_T5_)
        /*09b0*/ 	.word	0x00000000


	//----- nvinfo : EIATTR_REGCOUNT
	.align		4
.L_451:
        /*09b4*/ 	.byte	0x04, 0x2f
        /*09b6*/ 	.short	(.L_453 - .L_452)
	.align		4
.L_452:
        /*09b8*/ 	.word	index@(_ZN2at6native18elementwise_kernelILi128ELi2EZNS0_22gpu_kernel_impl_nocastIZZZNS0_49_GLOBAL__N__b919a28f_16_Normalization_cu_5c38458736batch_norm_elementwise_backward_evalERKNS_6TensorES6_S6_S6_ENKUlvE_clEvENKUlvE0_clEvEUlfffE_EEvRNS_18TensorIteratorBaseERKT_EUliE_EEviT1_)
        /*09bc*/ 	.word	0x00000014


	//----- nvinfo : EIATTR_FRAME_SIZE
	.align		4
.L_453:
        /*09c0*/ 	.byte	0x04, 0x11
        /*09c2*/ 	.short	(.L_455 - .L_454)
	.align		4
.L_454:
        /*09c4*/ 	.word	index@(_ZN2at6native18elementwise_kernelILi128ELi2EZNS0_22gpu_kernel_impl_nocastIZZZNS0_49_GLOBAL__N__b919a28f_16_Normalization_cu_5c38458736batch_norm_elementwise_backward_evalERKNS_6TensorES6_S6_S6_ENKUlvE_clEvENKUlvE0_clEvEUlfffE_EEvRNS_18TensorIteratorBaseERKT_EUliE_EEviT1_)
        /*09c8*/ 	.word	0x00000000


	//----- nvinfo : EIATTR_REGCOUNT
	.align		4
.L_455:
        /*09cc*/ 	.byte	0x04, 0x2f
        /*09ce*/ 	.short	(.L_457 - .L_456)
	.align		4
.L_456:
        /*09d0*/ 	.word	index@(_ZN2at6native27unrolled_elementwise_kernelIZZZNS0_49_GLOBAL__N__b919a28f_16_Normalization_cu_5c38458736batch_norm_elementwise_backward_evalERKNS_6TensorES5_S5_S5_ENKUlvE_clEvENKUlvE0_clEvEUlfffE_St5arrayIPcLm4EELi4E23TrivialOffsetCalculatorILi3EjESC_ILi1EjENS0_6memory12LoadWithCastILi3EEENSF_13StoreWithCastILi1EEEEEviT_T0_T2_T3_T4_T5_)
        /*09d4*/ 	.word	0x00000020


	//----- nvinfo : EIATTR_FRAME_SIZE
	.align		4
.L_457:
        /*09d8*/ 	.byte	0x04, 0x11
        /*09da*/ 	.short	(.L_459 - .L_458)
	.align		4
.L_458:
        /*09dc*/ 	.word	index@(_ZN2at6native27unrolled_elementwise_kernelIZZZNS0_49_GLOBAL__N__b919a28f_16_Normalization_cu_5c38458736batch_norm_elementwise_backward_evalERKNS_6TensorES5_S5_S5_ENKUlvE_clEvENKUlvE0_clEvEUlfffE_St5arrayIPcLm4EELi4E23TrivialOffsetCalculatorILi3EjESC_ILi1EjENS0_6memory12LoadWithCastILi3EEENSF_13StoreWithCastILi1EEEEEviT_T0_T2_T3_T4_T5_)
        /*09e0*/ 	.word	0x00000000


	//----- nvinfo : EIATTR_REGCOUNT
	.align		4
.L_459:
        /*09e4*/ 	.byte	0x04, 0x2f
        /*09e6*/ 	.short	(.L_461 - .L_460)
	.align		4
.L_460:
        /*09e8*/ 	.word	index@(_ZN2at6native18elementwise_kernelILi128ELi4EZNS0_15gpu_kernel_implIZZZNS0_49_GLOBAL__N__b919a28f_16_Normalization_cu_5c38458736batch_norm_elementwise_backward_evalERKNS_6TensorES6_S6_S6_ENKUlvE_clEvENKUlvE0_clEvEUlfffE_EEvRNS_18TensorIteratorBaseERKT_EUliE_EEviT1_)
        /*09ec*/ 	.word	0x0000001c


	//----- nvinfo : EIATTR_FRAME_SIZE
	.align		4
.L_461:
        /*09f0*/ 	.byte	0x04, 0x11
        /*09f2*/ 	.short	(.L_463 - .L_462)
	.align		4
.L_462:
        /*09f4*/ 	.word	index@(_ZN2at6native18elementwise_kernelILi128ELi4EZNS0_15gpu_kernel_implIZZZNS0_49_GLOBAL__N__b919a28f_16_Normalization_cu_5c38458736batch_norm_elementwise_backward_evalERKNS_6TensorES6_S6_S6_ENKUlvE_clEvENKUlvE0_clEvEUlfffE_EEvRNS_18TensorIteratorBaseERKT_EUliE_EEviT1_)
        /*09f8*/ 	.word	0x00000000


	//----- nvinfo : EIATTR_REGCOUNT
	.align		4
.L_463:
        /*09fc*/ 	.byte	0x04, 0x2f
        /*09fe*/ 	.short	(.L_465 - .L_464)
	.align		4
.L_464:
        /*0a00*/ 	.word	index@(_ZN2at6native29vectorized_elementwise_kernelILi8EZZZNS0_49_GLOBAL__N__b919a28f_16_Normalization_cu_5c38458736batch_norm_elementwise_backward_evalERKNS_6TensorES5_S5_S5_ENKUlvE_clEvENKUlvE1_clEvEUlN3c104HalfEffE_St5arrayIPcLm4EEEEviT0_T1_)
        /*0a04*/ 	.word	0x00000028


	//----- nvinfo : EIATTR_FRAME_SIZE
	.align		4
.L_465:
        /*0a08*/ 	.byte	0x04, 0x11
        /*0a0a*/ 	.short	(.L_467 - .L_466)
	.align		4
.L_466:
        /*0a0c*/ 	.word	index@(_ZN2at6native29vectorized_elementwise_kernelILi8EZZZNS0_49_GLOBAL__N__b919a28f_16_Normalization_cu_5c38458736batch_norm_elementwise_backward_evalERKNS_6TensorES5_S5_S5_ENKUlvE_clEvENKUlvE1_clEvEUlN3c104HalfEffE_St5arrayIPcLm4EEEEviT0_T1_)
        /*0a10*/ 	.word	0x00000000


	//----- nvinfo : EIATTR_REGCOUNT
	.align		4
.L_467:
        /*0a14*/ 	.byte	0x04, 0x2f
        /*0a16*/ 	.short	(.L_469 - .L_468)
	.align		4
.L_468:
        /*0a18*/ 	.word	index@(_ZN2at6native29vectorized_elementwise_kernelILi4EZZZNS0_49_GLOBAL__N__b919a28f_16_Normalization_cu_5c38458736batch_norm_elementwise_backward_evalERKNS_6TensorES5_S5_S5_ENKUlvE_clEvENKUlvE1_clEvEUlN3c104HalfEffE_St5arrayIPcLm4EEEEviT0_T1_)
        /*0a1c*/ 	.word	0x00000028


	//----- nvinfo : EIATTR_FRAME_SIZE
	.align		4
.L_469:
        /*0a20*/ 	.byte	0x04, 0x11
        /*0a22*/ 	.short	(.L_471 - .L_470)
	.align		4
.L_470:
        /*0a24*/ 	.word	index@(_ZN2at6native29vectorized_elementwise_kernelILi4EZZZNS0_49_GLOBAL__N__b919a28f_16_Normalization_cu_5c38458736batch_norm_elementwise_backward_evalERKNS_6TensorES5_S5_S5_ENKUlvE_clEvENKUlvE1_clEvEUlN3c104HalfEffE_St5arrayIPcLm4EEEEviT0_T1_)
        /*0a28*/ 	.word	0x00000000


	//----- nvinfo : EIATTR_REGCOUNT
	.align		4
.L_471:
        /*0a2c*/ 	.byte	0x04, 0x2f
        /*0a2e*/ 	.short	(.L_473 - .L_472)
	.align		4
.L_472:
        /*0a30*/ 	.word	index@(_ZN2at6native29vectorized_elementwise_kernelILi2EZZZNS0_49_GLOBAL__N__b919a28f_16_Normalization_cu_5c38458736batch_norm_elementwise_backward_evalERKNS_6TensorES5_S5_S5_ENKUlvE_clEvENKUlvE1_clEvEUlN3c104HalfEffE_St5arrayIPcLm4EEEEviT0_T1_)
        /*0a34*/ 	.word	0x00000028


	//----- nvinfo : EIATTR_FRAME_SIZE
	.align		4
.L_473:
        /*0a38*/ 	.byte	0x04, 0x11
        /*0a3a*/ 	.short	(.L_475 - .L_474)
	.align		4
.L_474:
        /*0a3c*/ 	.word	index@(_ZN2at6native29vectorized_elementwise_kernelILi2EZZZNS0_49_GLOBAL__N__b919a28f_16_Normalization_cu_5c38458736batch_norm_elementwise_backward_evalERKNS_6TensorES5_S5_S5_ENKUlvE_clEvENKUlvE1_clEvEUlN3c104HalfEffE_St5arrayIPcLm4EEEEviT0_T1_)
        /*0a40*/ 	.word	0x00000000


	//----- nvinfo : EIATTR_REGCOUNT
	.align		4
.L_475:
        /*0a44*/ 	.byte	0x04, 0x2f
        /*0a46*/ 	.short	(.L_477 - .L_476)
	.align		4
.L_476:
        /*0a48*/ 	.word	index@(_ZN2at6native27unrolled_elementwise_kernelIZZZNS0_49_GLOBAL__N__b919a28f_16_Normalization_cu_5c38458736batch_norm_elementwise_backward_evalERKNS_6TensorES5_S5_S5_ENKUlvE_clEvENKUlvE1_clEvEUlN3c104HalfEffE_St5arrayIPcLm4EELi4E23TrivialOffsetCalculatorILi3EjESE_ILi1EjENS0_6memory15LoadWithoutCastENSH_16StoreWithoutCastEEEviT_T0_T2_T3_T4_T5_)
        /*0a4c*/ 	.word	0x00000020


	//----- nvinfo : EIATTR_FRAME_SIZE
	.align		4
.L_477:
        /*0a50*/ 	.byte	0x04, 0x11
        /*0a52*/ 	.short	(.L_479 - .L_478)
	.align		4
.L_478:
        /*0a54*/ 	.word	index@(_ZN2at6native27unrolled_elementwise_kernelIZZZNS0_49_GLOBAL__N__b919a28f_16_Normalization_cu_5c38458736batch_norm_elementwise_backward_evalERKNS_6TensorES5_S5_S5_ENKUlvE_clEvENKUlvE1_clEvEUlN3c104HalfEffE_St5arrayIPcLm4EELi4E23TrivialOffsetCalculatorILi3EjESE_ILi1EjENS0_6memory15LoadWithoutCastENSH_16StoreWithoutCastEEEviT_T0_T2_T3_T4_T5_)
        /*0a58*/ 	.word	0x00000000


	//----- nvinfo : EIATTR_REGCOUNT
	.align		4
.L_479:
        /*0a5c*/ 	.byte	0x04, 0x2f
        /*0a5e*/ 	.short	(.L_481 - .L_480)
	.align		4
.L_480:
        /*0a60*/ 	.word	index@(_ZN2at6native18elementwise_kernelILi128ELi4EZNS0_22gpu_kernel_impl_nocastIZZZNS0_49_GLOBAL__N__b919a28f_16_Normalization_cu_5c38458736batch_norm_elementwise_backward_evalERKNS_6TensorES6_S6_S6_ENKUlvE_clEvENKUlvE1_clEvEUlN3c104HalfEffE_EEvRNS_18TensorIteratorBaseERKT_EUliE_EEviT1_)
        /*0a64*/ 	.word	0x00000016


	//----- nvinfo : EIATTR_FRAME_SIZE
	.align		4
.L_481:
        /*0a68*/ 	.byte	0x04, 0x11
        /*0a6a*/ 	.short	(.L_483 - .L_482)
	.align		4
.L_482:
        /*0a6c*/ 	.word	index@(_ZN2at6native18elementwise_kernelILi128ELi4EZNS0_22gpu_kernel_impl_nocastIZZZNS0_49_GLOBAL__N__b919a28f_16_Normalization_cu_5c38458736batch_norm_elementwise_backward_evalERKNS_6TensorES6_S6_S6_ENKUlvE_clEvENKUlvE1_clEvEUlN3c104HalfEffE_EEvRNS_18TensorIteratorBaseERKT_EUliE_EEviT1_)
        /*0a70*/ 	.word	0x00000000


	//----- nvinfo : EIATTR_REGCOUNT
	.align		4
.L_483:
        /*0a74*/ 	.byte	0x04, 0x2f
        /*0a76*/ 	.short	(.L_485 - .L_484)
	.align		4
.L_484:
        /*0a78*/ 	.word	index@(_ZN2at6native27unrolled_elementwise_kernelIZZZNS0_49_GLOBAL__N__b919a28f_16_Normalization_cu_5c38458736batch_norm_elementwise_backward_evalERKNS_6TensorES5_S5_S5_ENKUlvE_clEvENKUlvE1_clEvEUlN3c104HalfEffE_St5arrayIPcLm4EELi4E23TrivialOffsetCalculatorILi3EjESE_ILi1EjENS0_6memory12LoadWithCastILi3EEENSH_13StoreWithCastILi1EEEEEviT_T0_T2_T3_T4_T5_)
        /*0a7c*/ 	.word	0x00000024


	//----- nvinfo : EIATTR_FRAME_SIZE
	.align		4
.L_485:
        /*0a80*/ 	.byte	0x04, 0x11
        /*0a82*/ 	.short	(.L_487 - .L_486)
	.align		4
.L_486:
        /*0a84*/ 	.word	index@(_ZN2at6native27unrolled_elementwise_kernelIZZZNS0_49_GLOBAL__N__b919a28f_16_Normalization_cu_5c38458736batch_norm_elementwise_backward_evalERKNS_6TensorES5_S5_S5_ENKUlvE_clEvENKUlvE1_clEvEUlN3c104HalfEffE_St5arrayIPcLm4EELi4E23TrivialOffsetCalculatorILi3EjESE_ILi1EjENS0_6memory12LoadWithCastILi3EEENSH_13StoreWithCastILi1EEEEEviT_T0_T2_T3_T4_T5_)
        /*0a88*/ 	.word	0x00000000


	//----- nvinfo : EIATTR_REGCOUNT
	.align		4
.L_487:
        /*0a8c*/ 	.byte	0x04, 0x2f
        /*0a8e*/ 	.short	(.L_489 - .L_488)
	.align		4
.L_488:
        /*0a90*/ 	.word	index@(_ZN2at6native18elementwise_kernelILi128ELi4EZNS0_15gpu_kernel_implIZZZNS0_49_GLOBAL__N__b919a28f_16_Normalization_cu_5c38458736batch_norm_elementwise_backward_evalERKNS_6TensorES6_S6_S6_ENKUlvE_clEvENKUlvE1_clEvEUlN3c104HalfEffE_EEvRNS_18TensorIteratorBaseERKT_EUliE_EEviT1_)
        /*0a94*/ 	.word	0x0000001c


	//----- nvinfo : EIATTR_FRAME_SIZE
	.align		4
.L_489:
        /*0a98*/ 	.byte	0x04, 0x11
        /*0a9a*/ 	.short	(.L_491 - .L_490)
	.align		4
.L_490:
        /*0a9c*/ 	.word	index@(_ZN2at6native18elementwise_kernelILi128ELi4EZNS0_15gpu_kernel_implIZZZNS0_49_GLOBAL__N__b919a28f_16_Normalization_cu_5c38458736batch_norm_elementwise_backward_evalERKNS_6TensorES6_S6_S6_ENKUlvE_clEvENKUlvE1_clEvEUlN3c104HalfEffE_EEvRNS_18TensorIteratorBaseERKT_EUliE_EEviT1_)
        /*0aa0*/ 	.word	0x00000000


	//----- nvinfo : EIATTR_REGCOUNT
	.align		4
.L_491:
        /*0aa4*/ 	.byte	0x04, 0x2f
        /*0aa6*/ 	.short	(.L_493 - .L_492)
	.align		4
.L_492:
        /*0aa8*/ 	.word	index@(_ZN2at6native29vectorized_elementwise_kernelILi8EZZZNS0_49_GLOBAL__N__b919a28f_16_Normalization_cu_5c38458736batch_norm_elementwise_backward_evalERKNS_6TensorES5_S5_S5_ENKUlvE_clEvENKUlvE2_clEvEUlN3c108BFloat16EffE_St5arrayIPcLm4EEEEviT0_T1_)
        /*0aac*/ 	.word	0x00000028


	//----- nvinfo : EIATTR_FRAME_SIZE
	.align		4
.L_493:
        /*0ab0*/ 	.byte	0x04, 0x11
        /*0ab2*/ 	.short	(.L_495 - .L_494)
	.align		4
.L_494:
        /*0ab4*/ 	.word	index@(_ZN2at6native29vectorized_elementwise_kernelILi8EZZZNS0_49_GLOBAL__N__b919a28f_16_Normalization_cu_5c38458736batch_norm_elementwise_backward_evalERKNS_6TensorES5_S5_S5_ENKUlvE_clEvENKUlvE2_clEvEUlN3c108BFloat16EffE_St5arrayIPcLm4EEEEviT0_T1_)
        /*0ab8*/ 	.word	0x00000000


	//----- nvinfo : EIATTR_REGCOUNT
	.align		4
.L_495:
        /*0abc*/ 	.byte	0x04, 0x2f
        /*0abe*/ 	.short	(.L_497 - .L_496)
	.align		4
.L_496:
        /*0ac0*/ 	.word	index@(_ZN2at6native29vectorized_elementwise_kernelILi4EZZZNS0_49_GLOBAL__N__b919a28f_16_Normalization_cu_5c38458736batch_norm_elementwise_backward_evalERKNS_6TensorES5_S5_S5_ENKUlvE_clEvENKUlvE2_clEvEUlN3c108BFloat16EffE_St5arrayIPcLm4EEEEviT0_T1_)
        /*0ac4*/ 	.word	0x00000028


	//----- nvinfo : EIATTR_FRAME_SIZE
	.align		4
.L_497:
        /*0ac8*/ 	.byte	0x04, 0x11
        /*0aca*/ 	.short	(.L_499 - .L_498)
	.align		4
.L_498:
        /*0acc*/ 	.word	index@(_ZN2at6native29vectorized_elementwise_kernelILi4EZZZNS0_49_GLOBAL__N__b919a28f_16_Normalization_cu_5c38458736batch_norm_elementwise_backward_evalERKNS_6TensorES5_S5_S5_ENKUlvE_clEvENKUlvE2_clEvEUlN3c108BFloat16EffE_St5arrayIPcLm4EEEEviT0_T1_)
        /*0ad0*/ 	.word	0x00000000


	//----- nvinfo : EIATTR_REGCOUNT
	.align		4
.L_499:
        /*0ad4*/ 	.byte	0x04, 0x2f
        /*0ad6*/ 	.short	(.L_501 - .L_500)
	.align		4
.L_500:
        /*0ad8*/ 	.word	index@(_ZN2at6native29vectorized_elementwise_kernelILi2EZZZNS0_49_GLOBAL__N__b919a28f_16_Normalization_cu_5c38458736batch_norm_elementwise_backward_evalERKNS_6TensorES5_S5_S5_ENKUlvE_clEvENKUlvE2_clEvEUlN3c108BFloat16EffE_St5arrayIPcLm4EEEEviT0_T1_)
        /*0adc*/ 	.word	0x00000028


	//----- nvinfo : EIATTR_FRAME_SIZE
	.align		4
.L_501:
        /*0ae0*/ 	.byte	0x04, 0x11
        /*0ae2*/ 	.short	(.L_503 - .L_502)
	.align		4
.L_502:
        /*0ae4*/ 	.word	index@(_ZN2at6native29vectorized_elementwise_kernelILi2EZZZNS0_49_GLOBAL__N__b919a28f_16_Normalization_cu_5c38458736batch_norm_elementwise_backward_evalERKNS_6TensorES5_S5_S5_ENKUlvE_clEvENKUlvE2_clEvEUlN3c108BFloat16EffE_St5arrayIPcLm4EEEEviT0_T1_)
        /*0ae8*/ 	.word	0x00000000


	//----- nvinfo : EIATTR_REGCOUNT
	.align		4
.L_503:
        /*0aec*/ 	.byte	0x04, 0x2f
        /*0aee*/ 	.short	(.L_505 - .L_504)
	.align		4
.L_504:
        /*0af0*/ 	.word	index@(_ZN2at6native27unrolled_elementwise_kernelIZZZNS0_49_GLOBAL__N__b919a28f_16_Normalization_cu_5c38458736batch_norm_elementwise_backward_evalERKNS_6TensorES5_S5_S5_ENKUlvE_clEvENKUlvE2_clEvEUlN3c108BFloat16EffE_St5arrayIPcLm4EELi4E23TrivialOffsetCalculatorILi3EjESE_ILi1EjENS0_6memory15LoadWithoutCastENSH_16StoreWithoutCastEEEviT_T0_T2_T3_T4_T5_)
        /*0af4*/ 	.word	0x00000020


	//----- nvinfo : EIATTR_FRAME_SIZE
	.align		4
.L_505:
        /*0af8*/ 	.byte	0x04, 0x11
        /*0afa*/ 	.short	(.L_507 - .L_506)
	.align		4
.L_506:
        /*0afc*/ 	.word	index@(_ZN2at6native27unrolled_elementwise_kernelIZZZNS0_49_GLOBAL__N__b919a28f_16_Normalization_cu_5c38458736batch_norm_elementwise_backward_evalERKNS_6TensorES5_S5_S5_ENKUlvE_clEvENKUlvE2_clEvEUlN3c108BFloat16EffE_St5arrayIPcLm4EELi4E23TrivialOffsetCalculatorILi3EjESE_ILi1EjENS0_6memory15LoadWithoutCastENSH_16StoreWithoutCastEEEviT_T0_T2_T3_T4_T5_)
        /*0b00*/ 	.word	0x00000000


	//----- nvinfo : EIATTR_REGCOUNT
	.align		4
.L_507:
        /*0b04*/ 	.byte	0x04, 0x2f
        /*0b06*/ 	.short	(.L_509 - .L_508)
	.align		4
.L_508:
        /*0b08*/ 	.word	index@(_ZN2at6native18elementwise_kernelILi128ELi4EZNS0_22gpu_kernel_impl_nocastIZZZNS0_49_GLOBAL__N__b919a28f_16_Normalization_cu_5c38458736batch_norm_elementwise_backward_evalERKNS_6TensorES6_S6_S6_ENKUlvE_clEvENKUlvE2_clEvEUlN3c108BFloat16EffE_EEvRNS_18TensorIteratorBaseERKT_EUliE_EEviT1_)
        /*0b0c*/ 	.word	0x00000016


	//----- nvinfo : EIATTR_FRAME_SIZE
	.align		4
.L_509:
        /*0b10*/ 	.byte	0x04, 0x11
        /*0b12*/ 	.short	(.L_511 - .L_510)
	.align		4
.L_510:
        /*0b14*/ 	.word	index@(_ZN2at6native18elementwise_kernelILi128ELi4EZNS0_22gpu_kernel_impl_nocastIZZZNS0_49_GLOBAL__N__b919a28f_16_Normalization_cu_5c38458736batch_norm_elementwise_backward_evalERKNS_6TensorES6_S6_S6_ENKUlvE_clEvENKUlvE2_clEvEUlN3c108BFloat16EffE_EEvRNS_18TensorIteratorBaseERKT_EUliE_EEviT1_)
        /*0b18*/ 	.word	0x00000000


	//----- nvinfo : EIATTR_REGCOUNT
	.align		4
.L_511:
        /*0b1c*/ 	.byte	0x04, 0x2f
        /*0b1e*/ 	.short	(.L_513 - .L_512)
	.align		4
.L_512:
        /*0b20*/ 	.word	index@(_ZN2at6native27unrolled_elementwise_kernelIZZZNS0_49_GLOBAL__N__b919a28f_16_Normalization_cu_5c38458736batch_norm_elementwise_backward_evalERKNS_6TensorES5_S5_S5_ENKUlvE_clEvENKUlvE2_clEvEUlN3c108BFloat16EffE_St5arrayIPcLm4EELi4E23TrivialOffsetCalculatorILi3EjESE_ILi1EjENS0_6memory12LoadWithCastILi3EEENSH_13StoreWithCastILi1EEEEEviT_T0_T2_T3_T4_T5_)
        /*0b24*/ 	.word	0x00000020


	//----- nvinfo : EIATTR_FRAME_SIZE
	.align		4
.L_513:
        /*0b28*/ 	.byte	0x04, 0x11
        /*0b2a*/ 	.short	(.L_515 - .L_514)
	.align		4
.L_514:
        /*0b2c*/ 	.word	index@(_ZN2at6native27unrolled_elementwise_kernelIZZZNS0_49_GLOBAL__N__b919a28f_16_Normalization_cu_5c38458736batch_norm_elementwise_backward_evalERKNS_6TensorES5_S5_S5_ENKUlvE_clEvENKUlvE2_clEvEUlN3c108BFloat16EffE_St5arrayIPcLm4EELi4E23TrivialOffsetCalculatorILi3EjESE_ILi1EjENS0_6memory12LoadWithCastILi3EEENSH_13StoreWithCastILi1EEEEEviT_T0_T2_T3_T4_T5_)
        /*0b30*/ 	.word	0x00000000


	//----- nvinfo : EIATTR_REGCOUNT
	.align		4
.L_515:
        /*0b34*/ 	.byte	0x04, 0x2f
        /*0b36*/ 	.short	(.L_517 - .L_516)
	.align		4
.L_516:
        /*0b38*/ 	.word	index@(_ZN2at6native18elementwise_kernelILi128ELi4EZNS0_15gpu_kernel_implIZZZNS0_49_GLOBAL__N__b919a28f_16_Normalization_cu_5c38458736batch_norm_elementwise_backward_evalERKNS_6TensorES6_S6_S6_ENKUlvE_clEvENKUlvE2_clEvEUlN3c108BFloat16EffE_EEvRNS_18TensorIteratorBaseERKT_EUliE_EEviT1_)
        /*0b3c*/ 	.word	0x0000001c


	//----- nvinfo : EIATTR_FRAME_SIZE
	.align		4
.L_517:
        /*0b40*/ 	.byte	0x04, 0x11
        /*0b42*/ 	.short	(.L_519 - .L_518)
	.align		4
.L_518:
        /*0b44*/ 	.word	index@(_ZN2at6native18elementwise_kernelILi128ELi4EZNS0_15gpu_kernel_implIZZZNS0_49_GLOBAL__N__b919a28f_16_Normalization_cu_5c38458736batch_norm_elementwise_backward_evalERKNS_6TensorES6_S6_S6_ENKUlvE_clEvENKUlvE2_clEvEUlN3c108BFloat16EffE_EEvRNS_18TensorIteratorBaseERKT_EUliE_EEviT1_)
        /*0b48*/ 	.word	0x00000000


	//----- nvinfo : EIATTR_REGCOUNT
	.align		4
.L_519:
        /*0b4c*/ 	.byte	0x04, 0x2f
        /*0b4e*/ 	.short	(.L_521 - .L_520)
	.align		4
.L_520:
        /*0b50*/ 	.word	index@(_ZN2at6native29vectorized_elementwise_kernelILi8EZZZNS0_49_GLOBAL__N__b919a28f_16_Normalization_cu_5c38458736batch_norm_elementwise_backward_evalERKNS_6TensorES5_S5_S5_ENKUlvE0_clEvENKUlvE_clEvEUlddE_St5arrayIPcLm3EEEEviT0_T1_)
        /*0b54*/ 	.word	0x00000020


	//----- nvinfo : EIATTR_FRAME_SIZE
	.align		4
.L_521:
        /*0b58*/ 	.byte	0x04, 0x11
        /*0b5a*/ 	.short	(.L_523 - .L_522)
	.align		4
.L_522:
        /*0b5c*/ 	.word	index@(_ZN2at6native29vectorized_elementwise_kernelILi8EZZZNS0_49_GLOBAL__N__b919a28f_16_Normalization_cu_5c38458736batch_norm_elementwise_backward_evalERKNS_6TensorES5_S5_S5_ENKUlvE0_clEvENKUlvE_clEvEUlddE_St5arrayIPcLm3EEEEviT0_T1_)
        /*0b60*/ 	.word	0x00000000


	//----- nvinfo : EIATTR_REGCOUNT
	.align		4
.L_523:
        /*0b64*/ 	.byte	0x04, 0x2f
        /*0b66*/ 	.short	(.L_525 - .L_524)
	.align		4
.L_524:
        /*0b68*/ 	.word	index@(_ZN2at6native29vectorized_elementwise_kernelILi4EZZZNS0_49_GLOBAL__N__b919a28f_16_Normalization_cu_5c38458736batch_norm_elementwise_backward_evalERKNS_6TensorES5_S5_S5_ENKUlvE0_clEvENKUlvE_clEvEUlddE_St5arrayIPcLm3EEEEviT0_T1_)
        /*0b6c*/ 	.word	0x00000020


	//----- nvinfo : EIATTR_FRAME_SIZE
	.align		4
.L_525:
        /*0b70*/ 	.byte	0x04, 0x11
        /*0b72*/ 	.short	(.L_527 - .L_526)
	.align		4
.L_526:
        /*0b74*/ 	.word	index@(_ZN2at6native29vectorized_elementwise_kernelILi4EZZZNS0_49_GLOBAL__N__b919a28f_16_Normalization_cu_5c38458736batch_norm_elementwise_backward_evalERKNS_6TensorES5_S5_S5_ENKUlvE0_clEvENKUlvE_clEvEUlddE_St5arrayIPcLm3EEEEviT0_T1_)
        /*0b78*/ 	.word	0x00000000


	//----- nvinfo : EIATTR_REGCOUNT
	.align		4
.L_527:
        /*0b7c*/ 	.byte	0x04, 0x2f
        /*0b7e*/ 	.short	(.L_529 - .L_528)
	.align		4
.L_528:
        /*0b80*/ 	.word	index@(_ZN2at6native29vectorized_elementwise_kernelILi2EZZZNS0_49_GLOBAL__N__b919a28f_16_Normalization_cu_5c38458736batch_norm_elementwise_backward_evalERKNS_6TensorES5_S5_S5_ENKUlvE0_clEvENKUlvE_clEvEUlddE_St5arrayIPcLm3EEEEviT0_T1_)
        /*0b84*/ 	.word	0x00000020


	//----- nvinfo : EIATTR_FRAME_SIZE
	.align		4
.L_529:
        /*0b88*/ 	.byte	0x04, 0x11
        /*0b8a*/ 	.short	(.L_531 - .L_530)
	.align		4
.L_530:
        /*0b8c*/ 	.word	index@(_ZN2at6native29vectorized_elementwise_kernelILi2EZZZNS0_49_GLOBAL__N__b919a28f_16_Normalization_cu_5c38458736batch_norm_elementwise_backward_evalERKNS_6TensorES5_S5_S5_ENKUlvE0_clEvENKUlvE_clEvEUlddE_St5arrayIPcLm3EEEEviT0_T1_)
        /*0b90*/ 	.word	0x00000000


	//----- nvinfo : EIATTR_REGCOUNT
	.align		4
.L_531:
        /*0b94*/ 	.byte	0x04, 0x2f
        /*0b96*/ 	.short	(.L_533 - .L_532)
	.align		4
.L_532:
        /*0b98*/ 	.word	index@(_ZN2at6native27unrolled_elementwise_kernelIZZZNS0_49_GLOBAL__N__b919a28f_16_Normalization_cu_5c38458736batch_norm_elementwise_backward_evalERKNS_6TensorES5_S5_S5_ENKUlvE0_clEvENKUlvE_clEvEUlddE_St5arrayIPcLm3EELi4E23TrivialOffsetCalculatorILi2EjESC_ILi1EjENS0_6memory15LoadWithoutCastENSF_16StoreWithoutCastEEEviT_T0_T2_T3_T4_T5_)
        /*0b9c*/ 	.word	0x00000020


	//----- nvinfo : EIATTR_FRAME_SIZE
	.align		4
.L_533:
        /*0ba0*/ 	.byte	0x04, 0x11
        /*0ba2*/ 	.short	(.L_535 - .L_534)
	.align		4
.L_534:
        /*0ba4*/ 	.word	index@(_ZN2at6native27unrolled_elementwise_kernelIZZZNS0_49_GLOBAL__N__b919a28f_16_Normalization_cu_5c38458736batch_norm_elementwise_backward_evalERKNS_6TensorES5_S5_S5_ENKUlvE0_clEvENKUlvE_clEvEUlddE_St5arrayIPcLm3EELi4E23TrivialOffsetCalculatorILi2EjESC_ILi1EjENS0_6memory15LoadWithoutCastENSF_16StoreWithoutCastEEEviT_T0_T2_T3_T4_T5_)
        /*0ba8*/ 	.word	0x00000000


	//----- nvinfo : EIATTR_REGCOUNT
	.align		4
.L_535:
        /*0bac*/ 	.byte	0x04, 0x2f
        /*0bae*/ 	.short	(.L_537 - .L_536)
	.align		4
.L_536:
        /*0bb0*/ 	.word	index@(_ZN2at6native18elementwise_kernelILi128ELi2EZNS0_22gpu_kernel_impl_nocastIZZZNS0_49_GLOBAL__N__b919a28f_16_Normalization_cu_5c38458736batch_norm_elementwise_backward_evalERKNS_6TensorES6_S6_S6_ENKUlvE0_clEvENKUlvE_clEvEUlddE_EEvRNS_18TensorIteratorBaseERKT_EUliE_EEviT1_)
        /*0bb4*/ 	.word	0x00000012


	//----- nvinfo : EIATTR_FRAME_SIZE
	.align		4
.L_537:
        /*0bb8*/ 	.byte	0x04, 0x11
        /*0bba*/ 	.short	(.L_539 - .L_538)
	.align		4
.L_538:
        /*0bbc*/ 	.word	index@(_ZN2at6native18elementwise_kernelILi128ELi2EZNS0_22gpu_kernel_impl_nocastIZZZNS0_49_GLOBAL__N__b919a28f_16_Normalization_cu_5c38458736batch_norm_elementwise_backward_evalERKNS_6TensorES6_S6_S6_ENKUlvE0_clEvENKUlvE_clEvEUlddE_EEvRNS_18TensorIteratorBaseERKT_EUliE_EEviT1_)
        /*0bc0*/ 	.word	0x00000000


	//----- nvinfo : EIATTR_REGCOUNT
	.align		4
.L_539:
        /*0bc4*/ 	.byte	0x04, 0x2f
        /*0bc6*/ 	.short	(.L_541 - .L_540)
	.align		4
.L_540:
        /*0bc8*/ 	.word	index@(_ZN2at6native27unrolled_elementwise_kernelIZZZNS0_49_GLOBAL__N__b919a28f_16_Normalization_cu_5c38458736batch_norm_elementwise_backward_evalERKNS_6TensorES5_S5_S5_ENKUlvE0_clEvENKUlvE_clEvEUlddE_St5arrayIPcLm3EELi4E23TrivialOffsetCalculatorILi2EjESC_ILi1EjENS0_6memory12LoadWithCastILi2EEENSF_13StoreWithCastILi1EEEEEviT_T0_T2_T3_T4_T5_)
        /*0bcc*/ 	.word	0x00000028


	//----- nvinfo : EIATTR_FRAME_SIZE
	.align		4
.L_541:
        /*0bd0*/ 	.byte	0x04, 0x11
        /*0bd2*/ 	.short	(.L_543 - .L_542)
	.align		4
.L_542:
        /*0bd4*/ 	.word	index@(_ZN2at6native27unrolled_elementwise_kernelIZZZNS0_49_GLOBAL__N__b919a28f_16_Normalization_cu_5c38458736batch_norm_elementwise_backward_evalERKNS_6TensorES5_S5_S5_ENKUlvE0_clEvENKUlvE_clEvEUlddE_St5arrayIPcLm3EELi4E23TrivialOffsetCalculatorILi2EjESC_ILi1EjENS0_6memory12LoadWithCastILi2EEENSF_13StoreWithCastILi1EEEEEviT_T0_T2_T3_T4_T5_)
        /*0bd8*/ 	.word	0x00000000


	//----- nvinfo : EIATTR_REGCOUNT
	.align		4
.L_543:
        /*0bdc*/ 	.byte	0x04, 0x2f
        /*0bde*/ 	.short	(.L_545 - .L_544)
	.align		4
.L_544:
        /*0be0*/ 	.word	index@(_ZN2at6native18elementwise_kernelILi128ELi4EZNS0_15gpu_kernel_implIZZZNS0_49_GLOBAL__N__b919a28f_16_Normalization_cu_5c38458736batch_norm_elementwise_backward_evalERKNS_6TensorES6_S6_S6_ENKUlvE0_clEvENKUlvE_clEvEUlddE_EEvRNS_18TensorIteratorBaseERKT_EUliE_EEviT1_)
        /*0be4*/ 	.word	0x0000001c


	//----- nvinfo : EIATTR_FRAME_SIZE
	.align		4
.L_545:
        /*0be8*/ 	.byte	0x04, 0x11
        /*0bea*/ 	.short	(.L_547 - .L_546)
	.align		4
.L_546:
        /*0bec*/ 	.word	index@(_ZN2at6native18elementwise_kernelILi128ELi4EZNS0_15gpu_kernel_implIZZZNS0_49_GLOBAL__N__b919a28f_16_Normalization_cu_5c38458736batch_norm_elementwise_backward_evalERKNS_6TensorES6_S6_S6_ENKUlvE0_clEvENKUlvE_clEvEUlddE_EEvRNS_18TensorIteratorBaseERKT_EUliE_EEviT1_)
        /*0bf0*/ 	.word	0x00000000


	//----- nvinfo : EIATTR_REGCOUNT
	.align		4
.L_547:
        /*0bf4*/ 	.byte	0x04, 0x2f
        /*0bf6*/ 	.short	(.L_549 - .L_548)
	.align		4
.L_548:
        /*0bf8*/ 	.word	index@(_ZN2at6native29vectorized_elementwise_kernelILi8EZZZNS0_49_GLOBAL__N__b919a28f_16_Normalization_cu_5c38458736batch_norm_elementwise_backward_evalERKNS_6TensorES5_S5_S5_ENKUlvE0_clEvENKUlvE0_clEvEUlffE_St5arrayIPcLm3EEEEviT0_T1_)
        /*0bfc*/ 	.word	0x00000020


	//----- nvinfo : EIATTR_FRAME_SIZE
	.align		4
.L_549:
        /*0c00*/ 	.byte	0x04, 0x11
        /*0c02*/ 	.short	(.L_551 - .L_550)
	.align		4
.L_550:
        /*0c04*/ 	.word	index@(_ZN2at6native29vectorized_elementwise_kernelILi8EZZZNS0_49_GLOBAL__N__b919a28f_16_Normalization_cu_5c38458736batch_norm_elementwise_backward_evalERKNS_6TensorES5_S5_S5_ENKUlvE0_clEvENKUlvE0_clEvEUlffE_St5arrayIPcLm3EEEEviT0_T1_)
        /*0c08*/ 	.word	0x00000000


	//----- nvinfo : EIATTR_REGCOUNT
	.align		4
.L_551:
        /*0c0c*/ 	.byte	0x04, 0x2f
        /*0c0e*/ 	.short	(.L_553 - .L_552)
	.align		4
.L_552:
        /*0c10*/ 	.word	index@(_ZN2at6native29vectorized_elementwise_kernelILi4EZZZNS0_49_GLOBAL__N__b919a28f_16_Normalization_cu_5c38458736batch_norm_elementwise_backward_evalERKNS_6TensorES5_S5_S5_ENKUlvE0_clEvENKUlvE0_clEvEUlffE_St5arrayIPcLm3EEEEviT0_T1_)
        /*0c14*/ 	.word	0x00000020


	//----- nvinfo : EIATTR_FRAME_SIZE
	.align		4
.L_553:
        /*0c18*/ 	.byte	0x04, 0x11
        /*0c1a*/ 	.short	(.L_555 - .L_554)
	.align		4
.L_554:
        /*0c1c*/ 	.word	index@(_ZN2at6native29vectorized_elementwise_kernelILi4EZZZNS0_49_GLOBAL__N__b919a28f_16_Normalization_cu_5c38458736batch_norm_elementwise_backward_evalERKNS_6TensorES5_S5_S5_ENKUlvE0_clEvENKUlvE0_clEvEUlffE_St5arrayIPcLm3EEEEviT0_T1_)
        /*0c20*/ 	.word	0x00000000


	//----- nvinfo : EIATTR_REGCOUNT
	.align		4
.L_555:
        /*0c24*/ 	.byte	0x04, 0x2f
        /*0c26*/ 	.short	(.L_557 - .L_556)
	.align		4
.L_556:
        /*0c28*/ 	.word	index@(_ZN2at6native29vectorized_elementwise_kernelILi2EZZZNS0_49_GLOBAL__N__b919a28f_16_Normalization_cu_5c38458736batch_norm_elementwise_backward_evalERKNS_6TensorES5_S5_S5_ENKUlvE0_clEvENKUlvE0_clEvEUlffE_St5arrayIPcLm3EEEEviT0_T1_)
        /*0c2c*/ 	.word	0x00000020


	//----- nvinfo : EIATTR_FRAME_SIZE
	.align		4
.L_557:
        /*0c30*/ 	.byte	0x04, 0x11
        /*0c32*/ 	.short	(.L_559 - .L_558)
	.align		4
.L_558:
        /*0c34*/ 	.word	index@(_ZN2at6native29vectorized_elementwise_kernelILi2EZZZNS0_49_GLOBAL__N__b919a28f_16_Normalization_cu_5c38458736batch_norm_elementwise_backward_evalERKNS_6TensorES5_S5_S5_ENKUlvE0_clEvENKUlvE0_clEvEUlffE_St5arrayIPcLm3EEEEviT0_T1_)
        /*0c38*/ 	.word	0x00000000


	//----- nvinfo : EIATTR_REGCOUNT
	.align		4
.L_559:
        /*0c3c*/ 	.byte	0x04, 0x2f
        /*0c3e*/ 	.short	(.L_561 - .L_560)
	.align		4
.L_560:
        /*0c40*/ 	.word	index@(_ZN2at6native27unrolled_elementwise_kernelIZZZNS0_49_GLOBAL__N__b919a28f_16_Normalization_cu_5c38458736batch_norm_elementwise_backward_evalERKNS_6TensorES5_S5_S5_ENKUlvE0_clEvENKUlvE0_clEvEUlffE_St5arrayIPcLm3EELi4E23TrivialOffsetCalculatorILi2EjESC_ILi1EjENS0_6memory15LoadWithoutCastENSF_16StoreWithoutCastEEEviT_T0_T2_T3_T4_T5_)
        /*0c44*/ 	.word	0x0000001a


	//----- nvinfo : EIATTR_FRAME_SIZE
	.align		4
.L_561:
        /*0c48*/ 	.byte	0x04, 0x11
        /*0c4a*/ 	.short	(.L_563 - .L_562)
	.align		4
.L_562:
        /*0c4c*/ 	.word	index@(_ZN2at6native27unrolled_elementwise_kernelIZZZNS0_49_GLOBAL__N__b919a28f_16_Normalization_cu_5c38458736batch_norm_elementwise_backward_evalERKNS_6TensorES5_S5_S5_ENKUlvE0_clEvENKUlvE0_clEvEUlffE_St5arrayIPcLm3EELi4E23TrivialOffsetCalculatorILi2EjESC_ILi1EjENS0_6memory15LoadWithoutCastENSF_16StoreWithoutCastEEEviT_T0_T2_T3_T4_T5_)
        /*0c50*/ 	.word	0x00000000


	//----- nvinfo : EIATTR_REGCOUNT
	.align		4
.L_563:
        /*0c54*/ 	.byte	0x04, 0x2f
        /*0c56*/ 	.short	(.L_565 - .L_564)
	.align		4
.L_564:
        /*0c58*/ 	.word	index@(_ZN2at6native18elementwise_kernelILi128ELi2EZNS0_22gpu_kernel_impl_nocastIZZZNS0_49_GLOBAL__N__b919a28f_16_Normalization_cu_5c38458736batch_norm_elementwise_backward_evalERKNS_6TensorES6_S6_S6_ENKUlvE0_clEvENKUlvE0_clEvEUlffE_EEvRNS_18TensorIteratorBaseERKT_EUliE_EEviT1_)
        /*0c5c*/ 	.word	0x00000012


	//----- nvinfo : EIATTR_FRAME_SIZE
	.align		4
.L_565:
        /*0c60*/ 	.byte	0x04, 0x11
        /*0c62*/ 	.short	(.L_567 - .L_566)
	.align		4
.L_566:
        /*0c64*/ 	.word	index@(_ZN2at6native18elementwise_kernelILi128ELi2EZNS0_22gpu_kernel_impl_nocastIZZZNS0_49_GLOBAL__N__b919a28f_16_Normalization_cu_5c38458736batch_norm_elementwise_backward_evalERKNS_6TensorES6_S6_S6_ENKUlvE0_clEvENKUlvE0_clEvEUlffE_EEvRNS_18TensorIteratorBaseERKT_EUliE_EEviT1_)
        /*0c68*/ 	.word	0x00000000


	//----- nvinfo : EIATTR_REGCOUNT
	.align		4
.L_567:
        /*0c6c*/ 	.byte	0x04, 0x2f
        /*0c6e*/ 	.short	(.L_569 - .L_568)
	.align		4
.L_568:
        /*0c70*/ 	.word	index@(_ZN2at6native27unrolled_elementwise_kernelIZZZNS0_49_GLOBAL__N__b919a28f_16_Normalization_cu_5c38458736batch_norm_elementwise_backward_evalERKNS_6TensorES5_S5_S5_ENKUlvE0_clEvENKUlvE0_clEvEUlffE_St5arrayIPcLm3EELi4E23TrivialOffsetCalculatorILi2EjESC_ILi1EjENS0_6memory12LoadWithCastILi2EEENSF_13StoreWithCastILi1EEEEEviT_T0_T2_T3_T4_T5_)
        /*0c74*/ 	.word	0x00000020


	//----- nvinfo : EIATTR_FRAME_SIZE
	.align		4
.L_569:
        /*0c78*/ 	.byte	0x04, 0x11
        /*0c7a*/ 	.short	(.L_571 - .L_570)
	.align		4
.L_570:
        /*0c7c*/ 	.word	index@(_ZN2at6native27unrolled_elementwise_kernelIZZZNS0_49_GLOBAL__N__b919a28f_16_Normalization_cu_5c38458736batch_norm_elementwise_backward_evalERKNS_6TensorES5_S5_S5_ENKUlvE0_clEvENKUlvE0_clEvEUlffE_St5arrayIPcLm3EELi4E23TrivialOffsetCalculatorILi2EjESC_ILi1EjENS0_6memory12LoadWithCastILi2EEENSF_13StoreWithCastILi1EEEEEviT_T0_T2_T3_T4_T5_)
        /*0c80*/ 	.word	0x00000000


	//----- nvinfo : EIATTR_REGCOUNT
	.align		4
.L_571:
        /*0c84*/ 	.byte	0x04, 0x2f
        /*0c86*/ 	.short	(.L_573 - .L_572)
	.align		4
.L_572:
        /*0c88*/ 	.word	index@(_ZN2at6native18elementwise_kernelILi128ELi4EZNS0_15gpu_kernel_implIZZZNS0_49_GLOBAL__N__b919a28f_16_Normalization_cu_5c38458736batch_norm_elementwise_backward_evalERKNS_6TensorES6_S6_S6_ENKUlvE0_clEvENKUlvE0_clEvEUlffE_EEvRNS_18TensorIteratorBaseERKT_EUliE_EEviT1_)
        /*0c8c*/ 	.word	0x0000001a


	//----- nvinfo : EIATTR_FRAME_SIZE
	.align		4
.L_573:
        /*0c90*/ 	.byte	0x04, 0x11
        /*0c92*/ 	.short	(.L_575 - .L_574)
	.align		4
.L_574:
        /*0c94*/ 	.word	index@(_ZN2at6native18elementwise_kernelILi128ELi4EZNS0_15gpu_kernel_implIZZZNS0_49_GLOBAL__N__b919a28f_16_Normalization_cu_5c38458736batch_norm_elementwise_backward_evalERKNS_6TensorES6_S6_S6_ENKUlvE0_clEvENKUlvE0_clEvEUlffE_EEvRNS_18TensorIteratorBaseERKT_EUliE_EEviT1_)
        /*0c98*/ 	.word	0x00000000


	//----- nvinfo : EIATTR_REGCOUNT
	.align		4
.L_575:
        /*0c9c*/ 	.byte	0x04, 0x2f
        /*0c9e*/ 	.short	(.L_577 - .L_576)
	.align		4
.L_576:
        /*0ca0*/ 	.word	index@(_ZN2at6native29vectorized_elementwise_kernelILi8EZZZNS0_49_GLOBAL__N__b919a28f_16_Normalization_cu_5c38458736batch_norm_elementwise_backward_evalERKNS_6TensorES5_S5_S5_ENKUlvE0_clEvENKUlvE1_clEvEUlN3c104HalfEfE_St5arrayIPcLm3EEEEviT0_T1_)
        /*0ca4*/ 	.word	0x00000028


	//----- nvinfo : EIATTR_FRAME_SIZE
	.align		4
.L_577:
        /*0ca8*/ 	.byte	0x04, 0x11
        /*0caa*/ 	.short	(.L_579 - .L_578)
	.align		4
.L_578:
        /*0cac*/ 	.word	index@(_ZN2at6native29vectorized_elementwise_kernelILi8EZZZNS0_49_GLOBAL__N__b919a28f_16_Normalization_cu_5c38458736batch_norm_elementwise_backward_evalERKNS_6TensorES5_S5_S5_ENKUlvE0_clEvENKUlvE1_clEvEUlN3c104HalfEfE_St5arrayIPcLm3EEEEviT0_T1_)
        /*0cb0*/ 	.word	0x00000000


	//----- nvinfo : EIATTR_REGCOUNT
	.align		4
.L_579:
        /*0cb4*/ 	.byte	0x04, 0x2f
        /*0cb6*/ 	.short	(.L_581 - .L_580)
	.align		4
.L_580:
        /*0cb8*/ 	.word	index@(_ZN2at6native29vectorized_elementwise_kernelILi4EZZZNS0_49_GLOBAL__N__b919a28f_16_Normalization_cu_5c38458736batch_norm_elementwise_backward_evalERKNS_6TensorES5_S5_S5_ENKUlvE0_clEvENKUlvE1_clEvEUlN3c104HalfEfE_St5arrayIPcLm3EEEEviT0_T1_)
        /*0cbc*/ 	.word	0x00000028


	//----- nvinfo : EIATTR_FRAME_SIZE
	.align		4
.L_581:
        /*0cc0*/ 	.byte	0x04, 0x11
        /*0cc2*/ 	.short	(.L_583 - .L_582)
	.align		4
.L_582:
        /*0cc4*/ 	.word	index@(_ZN2at6native29vectorized_elementwise_kernelILi4EZZZNS0_49_GLOBAL__N__b919a28f_16_Normalization_cu_5c38458736batch_norm_elementwise_backward_evalERKNS_6TensorES5_S5_S5_ENKUlvE0_clEvENKUlvE1_clEvEUlN3c104HalfEfE_St5arrayIPcLm3EEEEviT0_T1_)
        /*0cc8*/ 	.word	0x00000000


	//----- nvinfo : EIATTR_REGCOUNT
	.align		4
.L_583:
        /*0ccc*/ 	.byte	0x04, 0x2f
        /*0cce*/ 	.short	(.L_585 - .L_584)
	.align		4
.L_584:
        /*0cd0*/ 	.word	index@(_ZN2at6native29vectorized_elementwise_kernelILi2EZZZNS0_49_GLOBAL__N__b919a28f_16_Normalization_cu_5c38458736batch_norm_elementwise_backward_evalERKNS_6TensorES5_S5_S5_ENKUlvE0_clEvENKUlvE1_clEvEUlN3c104HalfEfE_St5arrayIPcLm3EEEEviT0_T1_)
        /*0cd4*/ 	.word	0x00000028


	//----- nvinfo : EIATTR_FRAME_SIZE
	.align		4
.L_585:
        /*0cd8*/ 	.byte	0x04, 0x11
        /*0cda*/ 	.short	(.L_587 - .L_586)
	.align		4
.L_586:
        /*0cdc*/ 	.word	index@(_ZN2at6native29vectorized_elementwise_kernelILi2EZZZNS0_49_GLOBAL__N__b919a28f_16_Normalization_cu_5c38458736batch_norm_elementwise_backward_evalERKNS_6TensorES5_S5_S5_ENKUlvE0_clEvENKUlvE1_clEvEUlN3c104HalfEfE_St5arrayIPcLm3EEEEviT0_T1_)
        /*0ce0*/ 	.word	0x00000000


	//----- nvinfo : EIATTR_REGCOUNT
	.align		4
.L_587:
        /*0ce4*/ 	.byte	0x04, 0x2f
        /*0ce6*/ 	.short	(.L_589 - .L_588)
	.align		4
.L_588:
        /*0ce8*/ 	.word	index@(_ZN2at6native27unrolled_elementwise_kernelIZZZNS0_49_GLOBAL__N__b919a28f_16_Normalization_cu_5c38458736batch_norm_elementwise_backward_evalERKNS_6TensorES5_S5_S5_ENKUlvE0_clEvENKUlvE1_clEvEUlN3c104HalfEfE_St5arrayIPcLm3EELi4E23TrivialOffsetCalculatorILi2EjESE_ILi1EjENS0_6memory15LoadWithoutCastENSH_16StoreWithoutCastEEEviT_T0_T2_T3_T4_T5_)
        /*0cec*/ 	.word	0x0000001e


	//----- nvinfo : EIATTR_FRAME_SIZE
	.align		4
.L_589:
        /*0cf0*/ 	.byte	0x04, 0x11
        /*0cf2*/ 	.short	(.L_591 - .L_590)
	.align		4
.L_590:
        /*0cf4*/ 	.word	index@(_ZN2at6native27unrolled_elementwise_kernelIZZZNS0_49_GLOBAL__N__b919a28f_16_Normalization_cu_5c38458736batch_norm_elementwise_backward_evalERKNS_6TensorES5_S5_S5_ENKUlvE0_clEvENKUlvE1_clEvEUlN3c104HalfEfE_St5arrayIPcLm3EELi4E23TrivialOffsetCalculatorILi2EjESE_ILi1EjENS0_6memory15LoadWithoutCastENSH_16StoreWithoutCastEEEviT_T0_T2_T3_T4_T5_)
        /*0cf8*/ 	.word	0x00000000


	//----- nvinfo : EIATTR_REGCOUNT
	.align		4
.L_591:
        /*0cfc*/ 	.byte	0x04, 0x2f
        /*0cfe*/ 	.short	(.L_593 - .L_592)
	.align		4
.L_592:
        /*0d00*/ 	.word	index@(_ZN2at6native18elementwise_kernelILi128ELi4EZNS0_22gpu_kernel_impl_nocastIZZZNS0_49_GLOBAL__N__b919a28f_16_Normalization_cu_5c38458736batch_norm_elementwise_backward_evalERKNS_6TensorES6_S6_S6_ENKUlvE0_clEvENKUlvE1_clEvEUlN3c104HalfEfE_EEvRNS_18TensorIteratorBaseERKT_EUliE_EEviT1_)
        /*0d04*/ 	.word	0x00000012


	//----- nvinfo : EIATTR_FRAME_SIZE
	.align		4
.L_593:
        /*0d08*/ 	.byte	0x04, 0x11
        /*0d0a*/ 	.short	(.L_595 - .L_594)
	.align		4
.L_594:
        /*0d0c*/ 	.word	index@(_ZN2at6native18elementwise_kernelILi128ELi4EZNS0_22gpu_kernel_impl_nocastIZZZNS0_49_GLOBAL__N__b919a28f_16_Normalization_cu_5c38458736batch_norm_elementwise_backward_evalERKNS_6TensorES6_S6_S6_ENKUlvE0_clEvENKUlvE1_clEvEUlN3c104HalfEfE_EEvRNS_18TensorIteratorBaseERKT_EUliE_EEviT1_)
        /*0d10*/ 	.word	0x00000000


	//----- nvinfo : EIATTR_REGCOUNT
	.align		4
.L_595:
        /*0d14*/ 	.byte	0x04, 0x2f
        /*0d16*/ 	.short	(.L_597 - .L_596)
	.align		4
.L_596:
        /*0d18*/ 	.word	index@(_ZN2at6native27unrolled_elementwise_kernelIZZZNS0_49_GLOBAL__N__b919a28f_16_Normalization_cu_5c38458736batch_norm_elementwise_backward_evalERKNS_6TensorES5_S5_S5_ENKUlvE0_clEvENKUlvE1_clEvEUlN3c104HalfEfE_St5arrayIPcLm3EELi4E23TrivialOffsetCalculatorILi2EjESE_ILi1EjENS0_6memory12LoadWithCastILi2EEENSH_13StoreWithCastILi1EEEEEviT_T0_T2_T3_T4_T5_)
        /*0d1c*/ 	.word	0x00000020


	//----- nvinfo : EIATTR_FRAME_SIZE
	.align		4
.L_597:
        /*0d20*/ 	.byte	0x04, 0x11
        /*0d22*/ 	.short	(.L_599 - .L_598)
	.align		4
.L_598:
        /*0d24*/ 	.word	index@(_ZN2at6native27unrolled_elementwise_kernelIZZZNS0_49_GLOBAL__N__b919a28f_16_Normalization_cu_5c38458736batch_norm_elementwise_backward_evalERKNS_6TensorES5_S5_S5_ENKUlvE0_clEvENKUlvE1_clEvEUlN3c104HalfEfE_St5arrayIPcLm3EELi4E23TrivialOffsetCalculatorILi2EjESE_ILi1EjENS0_6memory12LoadWithCastILi2EEENSH_13StoreWithCastILi1EEEEEviT_T0_T2_T3_T4_T5_)
        /*0d28*/ 	.word	0x00000000


	//----- nvinfo : EIATTR_REGCOUNT
	.align		4
.L_599:
        /*0d2c*/ 	.byte	0x04, 0x2f
        /*0d2e*/ 	.short	(.L_601 - .L_600)
	.align		4
.L_600:
        /*0d30*/ 	.word	index@(_ZN2at6native18elementwise_kernelILi128ELi4EZNS0_15gpu_kernel_implIZZZNS0_49_GLOBAL__N__b919a28f_16_Normalization_cu_5c38458736batch_norm_elementwise_backward_evalERKNS_6TensorES6_S6_S6_ENKUlvE0_clEvENKUlvE1_clEvEUlN3c104HalfEfE_EEvRNS_18TensorIteratorBaseERKT_EUliE_EEviT1_)
        /*0d34*/ 	.word	0x0000001a


	//----- nvinfo : EIATTR_FRAME_SIZE
	.align		4
.L_601:
        /*0d38*/ 	.byte	0x04, 0x11
        /*0d3a*/ 	.short	(.L_603 - .L_602)
	.align		4
.L_602:
        /*0d3c*/ 	.word	index@(_ZN2at6native18elementwise_kernelILi128ELi4EZNS0_15gpu_kernel_implIZZZNS0_49_GLOBAL__N__b919a28f_16_Normalization_cu_5c38458736batch_norm_elementwise_backward_evalERKNS_6TensorES6_S6_S6_ENKUlvE0_clEvENKUlvE1_clEvEUlN3c104HalfEfE_EEvRNS_18TensorIteratorBaseERKT_EUliE_EEviT1_)
        /*0d40*/ 	.word	0x00000000


	//----- nvinfo : EIATTR_REGCOUNT
	.align		4
.L_603:
        /*0d44*/ 	.byte	0x04, 0x2f
        /*0d46*/ 	.short	(.L_605 - .L_604)
	.align		4
.L_604:
        /*0d48*/ 	.word	index@(_ZN2at6native29vectorized_elementwise_kernelILi8EZZZNS0_49_GLOBAL__N__b919a28f_16_Normalization_cu_5c38458736batch_norm_elementwise_backward_evalERKNS_6TensorES5_S5_S5_ENKUlvE0_clEvENKUlvE2_clEvEUlN3c108BFloat16EfE_St5arrayIPcLm3EEEEviT0_T1_)
        /*0d4c*/ 	.word	0x00000028


	//----- nvinfo : EIATTR_FRAME_SIZE
	.align		4
.L_605:
        /*0d50*/ 	.byte	0x04, 0x11
        /*0d52*/ 	.short	(.L_607 - .L_606)
	.align		4
.L_606:
        /*0d54*/ 	.word	index@(_ZN2at6native29vectorized_elementwise_kernelILi8EZZZNS0_49_GLOBAL__N__b919a28f_16_Normalization_cu_5c38458736batch_norm_elementwise_backward_evalERKNS_6TensorES5_S5_S5_ENKUlvE0_clEvENKUlvE2_clEvEUlN3c108BFloat16EfE_St5arrayIPcLm3EEEEviT0_T1_)
        /*0d58*/ 	.word	0x00000000


	//----- nvinfo : EIATTR_REGCOUNT
	.align		4
.L_607:
        /*0d5c*/ 	.byte	0x04, 0x2f
        /*0d5e*/ 	.short	(.L_609 - .L_608)
	.align		4
.L_608:
        /*0d60*/ 	.word	index@(_ZN2at6native29vectorized_elementwise_kernelILi4EZZZNS0_49_GLOBAL__N__b919a28f_16_Normalization_cu_5c38458736batch_norm_elementwise_backward_evalERKNS_6TensorES5_S5_S5_ENKUlvE0_clEvENKUlvE2_clEvEUlN3c108BFloat16EfE_St5arrayIPcLm3EEEEviT0_T1_)
        /*0d64*/ 	.word	0x00000028


	//----- nvinfo : EIATTR_FRAME_SIZE
	.align		4
.L_609:
        /*0d68*/ 	.byte	0x04, 0x11
        /*0d6a*/ 	.short	(.L_611 - .L_610)
	.align		4
.L_610:
        /*0d6c*/ 	.word	index@(_ZN2at6native29vectorized_elementwise_kernelILi4EZZZNS0_49_GLOBAL__N__b919a28f_16_Normalization_cu_5c38458736batch_norm_elementwise_backward_evalERKNS_6TensorES5_S5_S5_ENKUlvE0_clEvENKUlvE2_clEvEUlN3c108BFloat16EfE_St5arrayIPcLm3EEEEviT0_T1_)
        /*0d70*/ 	.word	0x00000000


	//----- nvinfo : EIATTR_REGCOUNT
	.align		4
.L_611:
        /*0d74*/ 	.byte	0x04, 0x2f
        /*0d76*/ 	.short	(.L_613 - .L_612)
	.align		4
.L_612:
        /*0d78*/ 	.word	index@(_ZN2at6native29vectorized_elementwise_kernelILi2EZZZNS0_49_GLOBAL__N__b919a28f_16_Normalization_cu_5c38458736batch_norm_elementwise_backward_evalERKNS_6TensorES5_S5_S5_ENKUlvE0_clEvENKUlvE2_clEvEUlN3c108BFloat16EfE_St5arrayIPcLm3EEEEviT0_T1_)
        /*0d7c*/ 	.word	0x00000028


	//----- nvinfo : EIATTR_FRAME_SIZE
	.align		4
.L_613:
        /*0d80*/ 	.byte	0x04, 0x11
        /*0d82*/ 	.short	(.L_615 - .L_614)
	.align		4
.L_614:
        /*0d84*/ 	.word	index@(_ZN2at6native29vectorized_elementwise_kernelILi2EZZZNS0_49_GLOBAL__N__b919a28f_16_Normalization_cu_5c38458736batch_norm_elementwise_backward_evalERKNS_6TensorES5_S5_S5_ENKUlvE0_clEvENKUlvE2_clEvEUlN3c108BFloat16EfE_St5arrayIPcLm3EEEEviT0_T1_)
        /*0d88*/ 	.word	0x00000000


	//----- nvinfo : EIATTR_REGCOUNT
	.align		4
.L_615:
        /*0d8c*/ 	.byte	0x04, 0x2f
        /*0d8e*/ 	.short	(.L_617 - .L_616)
	.align		4
.L_616:
        /*0d90*/ 	.word	index@(_ZN2at6native27unrolled_elementwise_kernelIZZZNS0_49_GLOBAL__N__b919a28f_16_Normalization_cu_5c38458736batch_norm_elementwise_backward_evalERKNS_6TensorES5_S5_S5_ENKUlvE0_clEvENKUlvE2_clEvEUlN3c108BFloat16EfE_St5arrayIPcLm3EELi4E23TrivialOffsetCalculatorILi2EjESE_ILi1EjENS0_6memory15LoadWithoutCastENSH_16StoreWithoutCastEEEviT_T0_T2_T3_T4_T5_)
        /*0d94*/ 	.word	0x0000001e


	//----- nvinfo : EIATTR_FRAME_SIZE
	.align		4
.L_617:
        /*0d98*/ 	.byte	0x04, 0x11
        /*0d9a*/ 	.short	(.L_619 - .L_618)
	.align		4
.L_618:
        /*0d9c*/ 	.word	index@(_ZN2at6native27unrolled_elementwise_kernelIZZZNS0_49_GLOBAL__N__b919a28f_16_Normalization_cu_5c38458736batch_norm_elementwise_backward_evalERKNS_6TensorES5_S5_S5_ENKUlvE0_clEvENKUlvE2_clEvEUlN3c108BFloat16EfE_St5arrayIPcLm3EELi4E23TrivialOffsetCalculatorILi2EjESE_ILi1EjENS0_6memory15LoadWithoutCastENSH_16StoreWithoutCastEEEviT_T0_T2_T3_T4_T5_)
        /*0da0*/ 	.word	0x00000000


	//----- nvinfo : EIATTR_REGCOUNT
	.align		4
.L_619:
        /*0da4*/ 	.byte	0x04, 0x2f
        /*0da6*/ 	.short	(.L_621 - .L_620)
	.align		4
.L_620:
        /*0da8*/ 	.word	index@(_ZN2at6native18elementwise_kernelILi128ELi4EZNS0_22gpu_kernel_impl_nocastIZZZNS0_49_GLOBAL__N__b919a28f_16_Normalization_cu_5c38458736batch_norm_elementwise_backward_evalERKNS_6TensorES6_S6_S6_ENKUlvE0_clEvENKUlvE2_clEvEUlN3c108BFloat16EfE_EEvRNS_18TensorIteratorBaseERKT_EUliE_EEviT1_)
        /*0dac*/ 	.word	0x00000012


	//----- nvinfo : EIATTR_FRAME_SIZE
	.align		4
.L_621:
        /*0db0*/ 	.byte	0x04, 0x11
        /*0db2*/ 	.short	(.L_623 - .L_622)
	.align		4
.L_622:
        /*0db4*/ 	.word	index@(_ZN2at6native18elementwise_kernelILi128ELi4EZNS0_22gpu_kernel_impl_nocastIZZZNS0_49_GLOBAL__N__b919a28f_16_Normalization_cu_5c38458736batch_norm_elementwise_backward_evalERKNS_6TensorES6_S6_S6_ENKUlvE0_clEvENKUlvE2_clEvEUlN3c108BFloat16EfE_EEvRNS_18TensorIteratorBaseERKT_EUliE_EEviT1_)
        /*0db8*/ 	.word	0x00000000


	//----- nvinfo : EIATTR_REGCOUNT
	.align		4
.L_623:
        /*0dbc*/ 	.byte	0x04, 0x2f
        /*0dbe*/ 	.short	(.L_625 - .L_624)
	.align		4
.L_624:
        /*0dc0*/ 	.word	index@(_ZN2at6native27unrolled_elementwise_kernelIZZZNS0_49_GLOBAL__N__b919a28f_16_Normalization_cu_5c38458736batch_norm_elementwise_backward_evalERKNS_6TensorES5_S5_S5_ENKUlvE0_clEvENKUlvE2_clEvEUlN3c108BFloat16EfE_St5arrayIPcLm3EELi4E23TrivialOffsetCalculatorILi2EjESE_ILi1EjENS0_6memory12LoadWithCastILi2EEENSH_13StoreWithCastILi1EEEEEviT_T0_T2_T3_T4_T5_)
        /*0dc4*/ 	.word	0x00000020


	//----- nvinfo : EIATTR_FRAME_SIZE
	.align		4
.L_625:
        /*0dc8*/ 	.byte	0x04, 0x11
        /*0dca*/ 	.short	(.L_627 - .L_626)
	.align		4
.L_626:
        /*0dcc*/ 	.word	index@(_ZN2at6native27unrolled_elementwise_kernelIZZZNS0_49_GLOBAL__N__b919a28f_16_Normalization_cu_5c38458736batch_norm_elementwise_backward_evalERKNS_6TensorES5_S5_S5_ENKUlvE0_clEvENKUlvE2_clEvEUlN3c108BFloat16EfE_St5arrayIPcLm3EELi4E23TrivialOffsetCalculatorILi2EjESE_ILi1EjENS0_6memory12LoadWithCastILi2EEENSH_13StoreWithCastILi1EEEEEviT_T0_T2_T3_T4_T5_)
        /*0dd0*/ 	.word	0x00000000


	//----- nvinfo : EIATTR_REGCOUNT
	.align		4
.L_627:
        /*0dd4*/ 	.byte	0x04, 0x2f
        /*0dd6*/ 	.short	(.L_629 - .L_628)
	.align		4
.L_628:
        /*0dd8*/ 	.word	index@(_ZN2at6native18elementwise_kernelILi128ELi4EZNS0_15gpu_kernel_implIZZZNS0_49_GLOBAL__N__b919a28f_16_Normalization_cu_5c38458736batch_norm_elementwise_backward_evalERKNS_6TensorES6_S6_S6_ENKUlvE0_clEvENKUlvE2_clEvEUlN3c108BFloat16EfE_EEvRNS_18TensorIteratorBaseERKT_EUliE_EEviT1_)
        /*0ddc*/ 	.word	0x0000001a


	//----- nvinfo : EIATTR_FRAME_SIZE
	.align		4
.L_629:
        /*0de0*/ 	.byte	0x04, 0x11
        /*0de2*/ 	.short	(.L_631 - .L_630)
	.align		4
.L_630:
        /*0de4*/ 	.word	index@(_ZN2at6native18elementwise_kernelILi128ELi4EZNS0_15gpu_kernel_implIZZZNS0_49_GLOBAL__N__b919a28f_16_Normalization_cu_5c38458736batch_norm_elementwise_backward_evalERKNS_6TensorES6_S6_S6_ENKUlvE0_clEvENKUlvE2_clEvEUlN3c108BFloat16EfE_EEvRNS_18TensorIteratorBaseERKT_EUliE_EEviT1_)
        /*0de8*/ 	.word	0x00000000


	//----- nvinfo : EIATTR_REGCOUNT
	.align		4
.L_631:
        /*0dec*/ 	.byte	0x04, 0x2f
        /*0dee*/ 	.short	(.L_633 - .L_632)
	.align		4
.L_632:
        /*0df0*/ 	.word	index@(_ZN2at6native36batch_norm_collect_statistics_kernelINS0_3VarEdddiEEvNS_27GenericPackedTensorAccessorIKT0_Lm3ENS_17RestrictPtrTraitsET3_EET2_S9_NS3_IS9_Lm1ES6_S7_EESA_)
        /*0df4*/ 	.word	0x00000027


	//----- nvinfo : EIATTR_FRAME_SIZE
	.align		4
.L_633:
        /*0df8*/ 	.byte	0x04, 0x11
        /*0dfa*/ 	.short	(.L_635 - .L_634)
	.align		4
.L_634:
        /*0dfc*/ 	.word	index@($__internal_63_$__cuda_sm20_div_rn_f64_full)
        /*0e00*/ 	.word	0x00000000


	//----- nvinfo : EIATTR_FRAME_SIZE
	.align		4
.L_635:
        /*0e04*/ 	.byte	0x04, 0x11
        /*0e06*/ 	.short	(.L_637 - .L_636)
	.align		4
.L_636:
        /*0e08*/ 	.word	index@($__internal_62_$__cuda_sm20_dblrcp_rn_slowpath_v3)
        /*0e0c*/ 	.word	0x00000000


	//----- nvinfo : EIATTR_FRAME_SIZE
	.align		4
.L_637:
        /*0e10*/ 	.byte	0x04, 0x11
        /*0e12*/ 	.short	(.L_639 - .L_638)
	.align		4
.L_638:
        /*0e14*/ 	.word	index@(_ZN2at6native36batch_norm_collect_statistics_kernelINS0_3VarEdddiEEvNS_27GenericPackedTensorAccessorIKT0_Lm3ENS_17RestrictPtrTraitsET3_EET2_S9_NS3_IS9_Lm1ES6_S7_EESA_)
        /*0e18*/ 	.word	0x00000000


	//----- nvinfo : EIATTR_REGCOUNT
	.align		4
.L_639:
        /*0e1c*/ 	.byte	0x04, 0x2f
        /*0e1e*/ 	.short	(.L_641 - .L_640)
	.align		4
.L_640:
        /*0e20*/ 	.word	index@(_ZN2at6native36batch_norm_collect_statistics_kernelINS0_3VarEfffiEEvNS_27GenericPackedTensorAccessorIKT0_Lm3ENS_17RestrictPtrTraitsET3_EET2_S9_NS3_IS9_Lm1ES6_S7_EESA_)
        /*0e24*/ 	.word	0x0000001c


	//----- nvinfo : EIATTR_FRAME_SIZE
	.align		4
.L_641:
        /*0e28*/ 	.byte	0x04, 0x11
        /*0e2a*/ 	.short	(.L_643 - .L_642)
	.align		4
.L_642:
        /*0e2c*/ 	.word	index@($__internal_61_$__cuda_sm20_dblrcp_rn_slowpath_v3)
        /*0e30*/ 	.word	0x00000000


	//----- nvinfo : EIATTR_FRAME_SIZE
	.align		4
.L_643:
        /*0e34*/ 	.byte	0x04, 0x11
        /*0e36*/ 	.short	(.L_645 - .L_644)
	.align		4
.L_644:
        /*0e38*/ 	.word	index@(_ZN2at6native36batch_norm_collect_statistics_kernelINS0_3VarEfffiEEvNS_27GenericPackedTensorAccessorIKT0_Lm3ENS_17RestrictPtrTraitsET3_EET2_S9_NS3_IS9_Lm1ES6_S7_EESA_)
        /*0e3c*/ 	.word	0x00000000


	//----- nvinfo : EIATTR_REGCOUNT
	.align		4
.L_645:
        /*0e40*/ 	.byte	0x04, 0x2f
        /*0e42*/ 	.short	(.L_647 - .L_646)
	.align		4
.L_646:
        /*0e44*/ 	.word	index@(_ZN2at6native36batch_norm_collect_statistics_kernelINS0_3VarEN3c104HalfES4_fiEEvNS_27GenericPackedTensorAccessorIKT0_Lm3ENS_17RestrictPtrTraitsET3_EET2_SB_NS5_ISB_Lm1ES8_S9_EESC_)
        /*0e48*/ 	.word	0x0000001c


	//----- nvinfo : EIATTR_FRAME_SIZE
	.align		4
.L_647:
        /*0e4c*/ 	.byte	0x04, 0x11
        /*0e4e*/ 	.short	(.L_649 - .L_648)
	.align		4
.L_648:
        /*0e50*/ 	.word	index@($__internal_60_$__cuda_sm20_dblrcp_rn_slowpath_v3)
        /*0e54*/ 	.word	0x00000000


	//----- nvinfo : EIATTR_FRAME_SIZE
	.align		4
.L_649:
        /*0e58*/ 	.byte	0x04, 0x11
        /*0e5a*/ 	.short	(.L_651 - .L_650)
	.align		4
.L_650:
        /*0e5c*/ 	.word	index@(_ZN2at6native36batch_norm_collect_statistics_kernelINS0_3VarEN3c104HalfES4_fiEEvNS_27GenericPackedTensorAccessorIKT0_Lm3ENS_17RestrictPtrTraitsET3_EET2_SB_NS5_ISB_Lm1ES8_S9_EESC_)
        /*0e60*/ 	.word	0x00000000


	//----- nvinfo : EIATTR_REGCOUNT
	.align		4
.L_651:
        /*0e64*/ 	.byte	0x04, 0x2f
        /*0e66*/ 	.short	(.L_653 - .L_652)
	.align		4
.L_652:
        /*0e68*/ 	.word	index@(_ZN2at6native36batch_norm_collect_statistics_kernelINS0_3VarEN3c108BFloat16ES4_fiEEvNS_27GenericPackedTensorAccessorIKT0_Lm3ENS_17RestrictPtrTraitsET3_EET2_SB_NS5_ISB_Lm1ES8_S9_EESC_)
        /*0e6c*/ 	.word	0x0000001c


	//----- nvinfo : EIATTR_FRAME_SIZE
	.align		4
.L_653:
        /*0e70*/ 	.byte	0x04, 0x11
        /*0e72*/ 	.short	(.L_655 - .L_654)
	.align		4
.L_654:
        /*0e74*/ 	.word	index@($__internal_59_$__cuda_sm20_dblrcp_rn_slowpath_v3)
        /*0e78*/ 	.word	0x00000000


	//----- nvinfo : EIATTR_FRAME_SIZE
	.align		4
.L_655:
        /*0e7c*/ 	.byte	0x04, 0x11
        /*0e7e*/ 	.short	(.L_657 - .L_656)
	.align		4
.L_656:
        /*0e80*/ 	.word	index@(_ZN2at6native36batch_norm_collect_statistics_kernelINS0_3VarEN3c108BFloat16ES4_fiEEvNS_27GenericPackedTensorAccessorIKT0_Lm3ENS_17RestrictPtrTraitsET3_EET2_SB_NS5_ISB_Lm1ES8_S9_EESC_)
        /*0e84*/ 	.word	0x00000000


	//----- nvinfo : EIATTR_REGCOUNT
	.align		4
.L_657:
        /*0e88*/ 	.byte	0x04, 0x2f
        /*0e8a*/ 	.short	(.L_659 - .L_658)
	.align		4
.L_658:
        /*0e8c*/ 	.word	index@(_ZN2at6native50batch_norm_collect_statistics_channels_last_kernelINS0_3VarEddLi4EEEvPKT0_PT1_S7_PVS6_PiiiS6_)
        /*0e90*/ 	.word	0x0000003e


	//----- nvinfo : EIATTR_FRAME_SIZE
	.align		4
.L_659:
        /*0e94*/ 	.byte	0x04, 0x11
        /*0e96*/ 	.short	(.L_661 - .L_660)
	.align		4
.L_660:
        /*0e98*/ 	.word	index@($__internal_58_$__cuda_sm20_div_rn_f64_full)
        /*0e9c*/ 	.word	0x00000000


	//----- nvinfo : EIATTR_FRAME_SIZE
	.align		4
.L_661:
        /*0ea0*/ 	.byte	0x04, 0x11
        /*0ea2*/ 	.short	(.L_663 - .L_662)
	.align		4
.L_662:
        /*0ea4*/ 	.word	index@($__internal_57_$__cuda_sm20_dblrcp_rn_slowpath_v3)
        /*0ea8*/ 	.word	0x00000000


	//----- nvinfo : EIATTR_FRAME_SIZE
	.align		4
.L_663:
        /*0eac*/ 	.byte	0x04, 0x11
        /*0eae*/ 	.short	(.L_665 - .L_664)
	.align		4
.L_664:
        /*0eb0*/ 	.word	index@(_ZN2at6native50batch_norm_collect_statistics_channels_last_kernelINS0_3VarEddLi4EEEvPKT0_PT1_S7_PVS6_PiiiS6_)
        /*0eb4*/ 	.word	0x00000000


	//----- nvinfo : EIATTR_REGCOUNT
	.align		4
.L_665:
        /*0eb8*/ 	.byte	0x04, 0x2f
        /*0eba*/ 	.short	(.L_667 - .L_666)
	.align		4
.L_666:
        /*0ebc*/ 	.word	index@(_ZN2at6native50batch_norm_collect_statistics_channels_last_kernelINS0_3VarEffLi4EEEvPKT0_PT1_S7_PVS6_PiiiS6_)
        /*0ec0*/ 	.word	0x00000020


	//----- nvinfo : EIATTR_FRAME_SIZE
	.align		4
.L_667:
        /*0ec4*/ 	.byte	0x04, 0x11
        /*0ec6*/ 	.short	(.L_669 - .L_668)
	.align		4
.L_668:
        /*0ec8*/ 	.word	index@(_ZN2at6native50batch_norm_collect_statistics_channels_last_kernelINS0_3VarEffLi4EEEvPKT0_PT1_S7_PVS6_PiiiS6_)
        /*0ecc*/ 	.word	0x00000000


	//----- nvinfo : EIATTR_REGCOUNT
	.align		4
.L_669:
        /*0ed0*/ 	.byte	0x04, 0x2f
        /*0ed2*/ 	.short	(.L_671 - .L_670)
	.align		4
.L_670:
        /*0ed4*/ 	.word	index@(_ZN2at6native50batch_norm_collect_statistics_channels_last_kernelINS0_3VarEN3c104HalfEfLi4EEEvPKT0_PT1_S9_PVS8_PiiiS8_)
        /*0ed8*/ 	.word	0x00000020


	//----- nvinfo : EIATTR_FRAME_SIZE
	.align		4
.L_671:
        /*0edc*/ 	.byte	0x04, 0x11
        /*0ede*/ 	.short	(.L_673 - .L_672)
	.align		4
.L_672:
        /*0ee0*/ 	.word	index@(_ZN2at6native50batch_norm_collect_statistics_channels_last_kernelINS0_3VarEN3c104HalfEfLi4EEEvPKT0_PT1_S9_PVS8_PiiiS8_)
        /*0ee4*/ 	.word	0x00000000


	//----- nvinfo : EIATTR_REGCOUNT
	.align		4
.L_673:
        /*0ee8*/ 	.byte	0x04, 0x2f
        /*0eea*/ 	.short	(.L_675 - .L_674)
	.align		4
.L_674:
        /*0eec*/ 	.word	index@(_ZN2at6native50batch_norm_collect_statistics_channels_last_kernelINS0_3VarEN3c108BFloat16EfLi4EEEvPKT0_PT1_S9_PVS8_PiiiS8_)
        /*0ef0*/ 	.word	0x00000020


	//----- nvinfo : EIATTR_FRAME_SIZE
	.align		4
.L_675:
        /*0ef4*/ 	.byte	0x04, 0x11
        /*0ef6*/ 	.short	(.L_677 - .L_676)
	.align		4
.L_676:
        /*0ef8*/ 	.word	index@(_ZN2at6native50batch_norm_collect_statistics_channels_last_kernelINS0_3VarEN3c108BFloat16EfLi4EEEvPKT0_PT1_S9_PVS8_PiiiS8_)
        /*0efc*/ 	.word	0x00000000


	//----- nvinfo : EIATTR_REGCOUNT
	.align		4
.L_677:
        /*0f00*/ 	.byte	0x04, 0x2f
        /*0f02*/ 	.short	(.L_679 - .L_678)
	.align		4
.L_678:
        /*0f04*/ 	.word	index@(_ZN2at6native29vectorized_elementwise_kernelILi8EZZZNS0_49_GLOBAL__N__b919a28f_16_Normalization_cu_5c38458722batch_norm_calc_invstdERKNS_6TensorES5_dENKUlvE_clEvENKUlvE_clEvEUldE_St5arrayIPcLm2EEEEviT0_T1_)
        /*0f08*/ 	.word	0x00000026


	//----- nvinfo : EIATTR_FRAME_SIZE
	.align		4
.L_679:
        /*0f0c*/ 	.byte	0x04, 0x11
        /*0f0e*/ 	.short	(.L_681 - .L_680)
	.align		4
.L_680:
        /*0f10*/ 	.word	index@($__internal_56_$__cuda_sm20_drsqrt_f64_slowpath_v2)
        /*0f14*/ 	.word	0x00000000


	//----- nvinfo : EIATTR_FRAME_SIZE
	.align		4
.L_681:
        /*0f18*/ 	.byte	0x04, 0x11
        /*0f1a*/ 	.short	(.L_683 - .L_682)
	.align		4
.L_682:
        /*0f1c*/ 	.word	index@(_ZN2at6native29vectorized_elementwise_kernelILi8EZZZNS0_49_GLOBAL__N__b919a28f_16_Normalization_cu_5c38458722batch_norm_calc_invstdERKNS_6TensorES5_dENKUlvE_clEvENKUlvE_clEvEUldE_St5arrayIPcLm2EEEEviT0_T1_)
        /*0f20*/ 	.word	0x00000000


	//----- nvinfo : EIATTR_REGCOUNT
	.align		4
.L_683:
        /*0f24*/ 	.byte	0x04, 0x2f
        /*0f26*/ 	.short	(.L_685 - .L_684)
	.align		4
.L_684:
        /*0f28*/ 	.word	index@(_ZN2at6native29vectorized_elementwise_kernelILi4EZZZNS0_49_GLOBAL__N__b919a28f_16_Normalization_cu_5c38458722batch_norm_calc_invstdERKNS_6TensorES5_dENKUlvE_clEvENKUlvE_clEvEUldE_St5arrayIPcLm2EEEEviT0_T1_)
        /*0f2c*/ 	.word	0x00000026


	//----- nvinfo : EIATTR_FRAME_SIZE
	.align		4
.L_685:
        /*0f30*/ 	.byte	0x04, 0x11
        /*0f32*/ 	.short	(.L_687 - .L_686)
	.align		4
.L_686:
        /*0f34*/ 	.word	index@($__internal_55_$__cuda_sm20_drsqrt_f64_slowpath_v2)
        /*0f38*/ 	.word	0x00000000


	//----- nvinfo : EIATTR_FRAME_SIZE
	.align		4
.L_687:
        /*0f3c*/ 	.byte	0x04, 0x11
        /*0f3e*/ 	.short	(.L_689 - .L_688)
	.align		4
.L_688:
        /*0f40*/ 	.word	index@(_ZN2at6native29vectorized_elementwise_kernelILi4EZZZNS0_49_GLOBAL__N__b919a28f_16_Normalization_cu_5c38458722batch_norm_calc_invstdERKNS_6TensorES5_dENKUlvE_clEvENKUlvE_clEvEUldE_St5arrayIPcLm2EEEEviT0_T1_)
        /*0f44*/ 	.word	0x00000000


	//----- nvinfo : EIATTR_REGCOUNT
	.align		4
.L_689:
        /*0f48*/ 	.byte	0x04, 0x2f
        /*0f4a*/ 	.short	(.L_691 - .L_690)
	.align		4
.L_690:
        /*0f4c*/ 	.word	index@(_ZN2at6native29vectorized_elementwise_kernelILi2EZZZNS0_49_GLOBAL__N__b919a28f_16_Normalization_cu_5c38458722batch_norm_calc_invstdERKNS_6TensorES5_dENKUlvE_clEvENKUlvE_clEvEUldE_St5arrayIPcLm2EEEEviT0_T1_)
        /*0f50*/ 	.word	0x00000026


	//----- nvinfo : EIATTR_FRAME_SIZE
	.align		4
.L_691:
        /*0f54*/ 	.byte	0x04, 0x11
        /*0f56*/ 	.short	(.L_693 - .L_692)
	.align		4
.L_692:
        /*0f58*/ 	.word	index@($__internal_54_$__cuda_sm20_drsqrt_f64_slowpath_v2)
        /*0f5c*/ 	.word	0x00000000


	//----- nvinfo : EIATTR_FRAME_SIZE
	.align		4
.L_693:
        /*0f60*/ 	.byte	0x04, 0x11
        /*0f62*/ 	.short	(.L_695 - .L_694)
	.align		4
.L_694:
        /*0f64*/ 	.word	index@(_ZN2at6native29vectorized_elementwise_kernelILi2EZZZNS0_49_GLOBAL__N__b919a28f_16_Normalization_cu_5c38458722batch_norm_calc_invstdERKNS_6TensorES5_dENKUlvE_clEvENKUlvE_clEvEUldE_St5arrayIPcLm2EEEEviT0_T1_)
        /*0f68*/ 	.word	0x00000000


	//----- nvinfo : EIATTR_REGCOUNT
	.align		4
.L_695:
        /*0f6c*/ 	.byte	0x04, 0x2f
        /*0f6e*/ 	.short	(.L_697 - .L_696)
	.align		4
.L_696:
        /*0f70*/ 	.word	index@(_ZN2at6native27unrolled_elementwise_kernelIZZZNS0_49_GLOBAL__N__b919a28f_16_Normalization_cu_5c38458722batch_norm_calc_invstdERKNS_6TensorES5_dENKUlvE_clEvENKUlvE_clEvEUldE_St5arrayIPcLm2EELi4E23TrivialOffsetCalculatorILi1EjESD_NS0_6memory15LoadWithoutCastENSE_16StoreWithoutCastEEEviT_T0_T2_T3_T4_T5_)
        /*0f74*/ 	.word	0x00000018


	//----- nvinfo : EIATTR_FRAME_SIZE
	.align		4
.L_697:
        /*0f78*/ 	.byte	0x04, 0x11
        /*0f7a*/ 	.short	(.L_699 - .L_698)
	.align		4
.L_698:
        /*0f7c*/ 	.word	index@($__internal_53_$__cuda_sm20_drsqrt_f64_slowpath_v2)
        /*0f80*/ 	.word	0x00000000


	//----- nvinfo : EIATTR_FRAME_SIZE
	.align		4
.L_699:
        /*0f84*/ 	.byte	0x04, 0x11
        /*0f86*/ 	.short	(.L_701 - .L_700)
	.align		4
.L_700:
        /*0f88*/ 	.word	index@(_ZN2at6native27unrolled_elementwise_kernelIZZZNS0_49_GLOBAL__N__b919a28f_16_Normalization_cu_5c38458722batch_norm_calc_invstdERKNS_6TensorES5_dENKUlvE_clEvENKUlvE_clEvEUldE_St5arrayIPcLm2EELi4E23TrivialOffsetCalculatorILi1EjESD_NS0_6memory15LoadWithoutCastENSE_16StoreWithoutCastEEEviT_T0_T2_T3_T4_T5_)
        /*0f8c*/ 	.word	0x00000000


	//----- nvinfo : EIATTR_REGCOUNT
	.align		4
.L_701:
        /*0f90*/ 	.byte	0x04, 0x2f
        /*0f92*/ 	.short	(.L_703 - .L_702)
	.align		4
.L_702:
        /*0f94*/ 	.word	index@(_ZN2at6native18elementwise_kernelILi128ELi2EZNS0_22gpu_kernel_impl_nocastIZZZNS0_49_GLOBAL__N__b919a28f_16_Normalization_cu_5c38458722batch_norm_calc_invstdERKNS_6TensorES6_dENKUlvE_clEvENKUlvE_clEvEUldE_EEvRNS_18TensorIteratorBaseERKT_EUliE_EEviT1_)
        /*0f98*/ 	.word	0x00000012


	//----- nvinfo : EIATTR_FRAME_SIZE
	.align		4
.L_703:
        /*0f9c*/ 	.byte	0x04, 0x11
        /*0f9e*/ 	.short	(.L_705 - .L_704)
	.align		4
.L_704:
        /*0fa0*/ 	.word	index@($__internal_52_$__cuda_sm20_drsqrt_f64_slowpath_v2)
        /*0fa4*/ 	.word	0x00000000


	//----- nvinfo : EIATTR_FRAME_SIZE
	.align		4
.L_705:
        /*0fa8*/ 	.byte	0x04, 0x11
        /*0faa*/ 	.short	(.L_707 - .L_706)
	.align		4
.L_706:
        /*0fac*/ 	.word	index@(_ZN2at6native18elementwise_kernelILi128ELi2EZNS0_22gpu_kernel_impl_nocastIZZZNS0_49_GLOBAL__N__b919a28f_16_Normalization_cu_5c38458722batch_norm_calc_invstdERKNS_6TensorES6_dENKUlvE_clEvENKUlvE_clEvEUldE_EEvRNS_18TensorIteratorBaseERKT_EUliE_EEviT1_)
        /*0fb0*/ 	.word	0x00000000


	//----- nvinfo : EIATTR_REGCOUNT
	.align		4
.L_707:
        /*0fb4*/ 	.byte	0x04, 0x2f
        /*0fb6*/ 	.short	(.L_709 - .L_708)
	.align		4
.L_708:
        /*0fb8*/ 	.word	index@(_ZN2at6native27unrolled_elementwise_kernelIZZZNS0_49_GLOBAL__N__b919a28f_16_Normalization_cu_5c38458722batch_norm_calc_invstdERKNS_6TensorES5_dENKUlvE_clEvENKUlvE_clEvEUldE_St5arrayIPcLm2EELi4E23TrivialOffsetCalculatorILi1EjESD_NS0_6memory12LoadWithCastILi1EEENSE_13StoreWithCastILi1EEEEEviT_T0_T2_T3_T4_T5_)
        /*0fbc*/ 	.word	0x00000022


	//----- nvinfo : EIATTR_FRAME_SIZE
	.align		4
.L_709:
        /*0fc0*/ 	.byte	0x04, 0x11
        /*0fc2*/ 	.short	(.L_711 - .L_710)
	.align		4
.L_710:
        /*0fc4*/ 	.word	index@($__internal_51_$__cuda_sm20_drsqrt_f64_slowpath_v2)
        /*0fc8*/ 	.word	0x00000000


	//----- nvinfo : EIATTR_FRAME_SIZE
	.align		4
.L_711:
        /*0fcc*/ 	.byte	0x04, 0x11
        /*0fce*/ 	.short	(.L_713 - .L_712)
	.align		4
.L_712:
        /*0fd0*/ 	.word	index@(_ZN2at6native27unrolled_elementwise_kernelIZZZNS0_49_GLOBAL__N__b919a28f_16_Normalization_cu_5c38458722batch_norm_calc_invstdERKNS_6TensorES5_dENKUlvE_clEvENKUlvE_clEvEUldE_St5arrayIPcLm2EELi4E23TrivialOffsetCalculatorILi1EjESD_NS0_6memory12LoadWithCastILi1EEENSE_13StoreWithCastILi1EEEEEviT_T0_T2_T3_T4_T5_)
        /*0fd4*/ 	.word	0x00000000


	//----- nvinfo : EIATTR_REGCOUNT
	.align		4
.L_713:
        /*0fd8*/ 	.byte	0x04, 0x2f
        /*0fda*/ 	.short	(.L_715 - .L_714)
	.align		4
.L_714:
        /*0fdc*/ 	.word	index@(_ZN2at6native18elementwise_kernelILi128ELi4EZNS0_15gpu_kernel_implIZZZNS0_49_GLOBAL__N__b919a28f_16_Normalization_cu_5c38458722batch_norm_calc_invstdERKNS_6TensorES6_dENKUlvE_clEvENKUlvE_clEvEUldE_EEvRNS_18TensorIteratorBaseERKT_EUliE_EEviT1_)
        /*0fe0*/ 	.word	0x0000001a


	//----- nvinfo : EIATTR_FRAME_SIZE
	.align		4
.L_715:
        /*0fe4*/ 	.byte	0x04, 0x11
        /*0fe6*/ 	.short	(.L_717 - .L_716)
	.align		4
.L_716:
        /*0fe8*/ 	.word	index@($__internal_50_$__cuda_sm20_drsqrt_f64_slowpath_v2)
        /*0fec*/ 	.word	0x00000000


	//----- nvinfo : EIATTR_FRAME_SIZE
	.align		4
.L_717:
        /*0ff0*/ 	.byte	0x04, 0x11
        /*0ff2*/ 	.short	(.L_719 - .L_718)
	.align		4
.L_718:
        /*0ff4*/ 	.word	index@(_ZN2at6native18elementwise_kernelILi128ELi4EZNS0_15gpu_kernel_implIZZZNS0_49_GLOBAL__N__b919a28f_16_Normalization_cu_5c38458722batch_norm_calc_invstdERKNS_6TensorES6_dENKUlvE_clEvENKUlvE_clEvEUldE_EEvRNS_18TensorIteratorBaseERKT_EUliE_EEviT1_)
        /*0ff8*/ 	.word	0x00000000


	//----- nvinfo : EIATTR_REGCOUNT
	.align		4
.L_719:
        /*0ffc*/ 	.byte	0x04, 0x2f
        /*0ffe*/ 	.short	(.L_721 - .L_720)
	.align		4
.L_720:
        /*1000*/ 	.word	index@(_ZN2at6native29vectorized_elementwise_kernelILi8EZZZNS0_49_GLOBAL__N__b919a28f_16_Normalization_cu_5c38458722batch_norm_calc_invstdERKNS_6TensorES5_dENKUlvE_clEvENKUlvE0_clEvEUlfE_St5arrayIPcLm2EEEEviT0_T1_)
        /*1004*/ 	.word	0x00000020


	//----- nvinfo : EIATTR_FRAME_SIZE
	.align		4
.L_721:
        /*1008*/ 	.byte	0x04, 0x11
        /*100a*/ 	.short	(.L_723 - .L_722)
	.align		4
.L_722:
        /*100c*/ 	.word	index@(_ZN2at6native29vectorized_elementwise_kernelILi8EZZZNS0_49_GLOBAL__N__b919a28f_16_Normalization_cu_5c38458722batch_norm_calc_invstdERKNS_6TensorES5_dENKUlvE_clEvENKUlvE0_clEvEUlfE_St5arrayIPcLm2EEEEviT0_T1_)
        /*1010*/ 	.word	0x00000000


	//----- nvinfo : EIATTR_REGCOUNT
	.align		4
.L_723:
        /*1014*/ 	.byte	0x04, 0x2f
        /*1016*/ 	.short	(.L_725 - .L_724)
	.align		4
.L_724:
        /*1018*/ 	.word	index@(_ZN2at6native29vectorized_elementwise_kernelILi4EZZZNS0_49_GLOBAL__N__b919a28f_16_Normalization_cu_5c38458722batch_norm_calc_invstdERKNS_6TensorES5_dENKUlvE_clEvENKUlvE0_clEvEUlfE_St5arrayIPcLm2EEEEviT0_T1_)
        /*101c*/ 	.word	0x00000020


	//----- nvinfo : EIATTR_FRAME_SIZE
	.align		4
.L_725:
        /*1020*/ 	.byte	0x04, 0x11
        /*1022*/ 	.short	(.L_727 - .L_726)
	.align		4
.L_726:
        /*1024*/ 	.word	index@(_ZN2at6native29vectorized_elementwise_kernelILi4EZZZNS0_49_GLOBAL__N__b919a28f_16_Normalization_cu_5c38458722batch_norm_calc_invstdERKNS_6TensorES5_dENKUlvE_clEvENKUlvE0_clEvEUlfE_St5arrayIPcLm2EEEEviT0_T1_)
        /*1028*/ 	.word	0x00000000


	//----- nvinfo : EIATTR_REGCOUNT
	.align		4
.L_727:
        /*102c*/ 	.byte	0x04, 0x2f
        /*102e*/ 	.short	(.L_729 - .L_728)
	.align		4
.L_728:
        /*1030*/ 	.word	index@(_ZN2at6native29vectorized_elementwise_kernelILi2EZZZNS0_49_GLOBAL__N__b919a28f_16_Normalization_cu_5c38458722batch_norm_calc_invstdERKNS_6TensorES5_dENKUlvE_clEvENKUlvE0_clEvEUlfE_St5arrayIPcLm2EEEEviT0_T1_)
        /*1034*/ 	.word	0x00000020


	//----- nvinfo : EIATTR_FRAME_SIZE
	.align		4
.L_729:
        /*1038*/ 	.byte	0x04, 0x11
        /*103a*/ 	.short	(.L_731 - .L_730)
	.align		4
.L_730:
        /*103c*/ 	.word	index@(_ZN2at6native29vectorized_elementwise_kernelILi2EZZZNS0_49_GLOBAL__N__b919a28f_16_Normalization_cu_5c38458722batch_norm_calc_invstdERKNS_6TensorES5_dENKUlvE_clEvENKUlvE0_clEvEUlfE_St5arrayIPcLm2EEEEviT0_T1_)
        /*1040*/ 	.word	0x00000000


	//----- nvinfo : EIATTR_REGCOUNT
	.align		4
.L_731:
        /*1044*/ 	.byte	0x04, 0x2f
        /*1046*/ 	.short	(.L_733 - .L_732)
	.align		4
.L_732:
        /*1048*/ 	.word	index@(_ZN2at6native27unrolled_elementwise_kernelIZZZNS0_49_GLOBAL__N__b919a28f_16_Normalization_cu_5c38458722batch_norm_calc_invstdERKNS_6TensorES5_dENKUlvE_clEvENKUlvE0_clEvEUlfE_St5arrayIPcLm2EELi4E23TrivialOffsetCalculatorILi1EjESD_NS0_6memory15LoadWithoutCastENSE_16StoreWithoutCastEEEviT_T0_T2_T3_T4_T5_)
        /*104c*/ 	.word	0x00000016


	//----- nvinfo : EIATTR_FRAME_SIZE
	.align		4
.L_733:
        /*1050*/ 	.byte	0x04, 0x11
        /*1052*/ 	.short	(.L_735 - .L_734)
	.align		4
.L_734:
        /*1054*/ 	.word	index@(_ZN2at6native27unrolled_elementwise_kernelIZZZNS0_49_GLOBAL__N__b919a28f_16_Normalization_cu_5c38458722batch_norm_calc_invstdERKNS_6TensorES5_dENKUlvE_clEvENKUlvE0_clEvEUlfE_St5arrayIPcLm2EELi4E23TrivialOffsetCalculatorILi1EjESD_NS0_6memory15LoadWithoutCastENSE_16StoreWithoutCastEEEviT_T0_T2_T3_T4_T5_)
        /*1058*/ 	.word	0x00000000


	//----- nvinfo : EIATTR_REGCOUNT
	.align		4
.L_735:
        /*105c*/ 	.byte	0x04, 0x2f
        /*105e*/ 	.short	(.L_737 - .L_736)
	.align		4
.L_736:
        /*1060*/ 	.word	index@(_ZN2at6native18elementwise_kernelILi128ELi2EZNS0_22gpu_kernel_impl_nocastIZZZNS0_49_GLOBAL__N__b919a28f_16_Normalization_cu_5c38458722batch_norm_calc_invstdERKNS_6TensorES6_dENKUlvE_clEvENKUlvE0_clEvEUlfE_EEvRNS_18TensorIteratorBaseERKT_EUliE_EEviT1_)
        /*1064*/ 	.word	0x00000012


	//----- nvinfo : EIATTR_FRAME_SIZE
	.align		4
.L_737:
        /*1068*/ 	.byte	0x04, 0x11
        /*106a*/ 	.short	(.L_739 - .L_738)
	.align		4
.L_738:
        /*106c*/ 	.word	index@(_ZN2at6native18elementwise_kernelILi128ELi2EZNS0_22gpu_kernel_impl_nocastIZZZNS0_49_GLOBAL__N__b919a28f_16_Normalization_cu_5c38458722batch_norm_calc_invstdERKNS_6TensorES6_dENKUlvE_clEvENKUlvE0_clEvEUlfE_EEvRNS_18TensorIteratorBaseERKT_EUliE_EEviT1_)
        /*1070*/ 	.word	0x00000000


	//----- nvinfo : EIATTR_REGCOUNT
	.align		4
.L_739:
        /*1074*/ 	.byte	0x04, 0x2f
        /*1076*/ 	.short	(.L_741 - .L_740)
	.align		4
.L_740:
        /*1078*/ 	.word	index@(_ZN2at6native27unrolled_elementwise_kernelIZZZNS0_49_GLOBAL__N__b919a28f_16_Normalization_cu_5c38458722batch_norm_calc_invstdERKNS_6TensorES5_dENKUlvE_clEvENKUlvE0_clEvEUlfE_St5arrayIPcLm2EELi4E23TrivialOffsetCalculatorILi1EjESD_NS0_6memory12LoadWithCastILi1EEENSE_13StoreWithCastILi1EEEEEviT_T0_T2_T3_T4_T5_)
        /*107c*/ 	.word	0x0000001d


	//----- nvinfo : EIATTR_FRAME_SIZE
	.align		4
.L_741:
        /*1080*/ 	.byte	0x04, 0x11
        /*1082*/ 	.short	(.L_743 - .L_742)
	.align		4
.L_742:
        /*1084*/ 	.word	index@(_ZN2at6native27unrolled_elementwise_kernelIZZZNS0_49_GLOBAL__N__b919a28f_16_Normalization_cu_5c38458722batch_norm_calc_invstdERKNS_6TensorES5_dENKUlvE_clEvENKUlvE0_clEvEUlfE_St5arrayIPcLm2EELi4E23TrivialOffsetCalculatorILi1EjESD_NS0_6memory12LoadWithCastILi1EEENSE_13StoreWithCastILi1EEEEEviT_T0_T2_T3_T4_T5_)
        /*1088*/ 	.word	0x00000000


	//----- nvinfo : EIATTR_REGCOUNT
	.align		4
.L_743:
        /*108c*/ 	.byte	0x04, 0x2f
        /*108e*/ 	.short	(.L_745 - .L_744)
	.align		4
.L_744:
        /*1090*/ 	.word	index@(_ZN2at6native18elementwise_kernelILi128ELi4EZNS0_15gpu_kernel_implIZZZNS0_49_GLOBAL__N__b919a28f_16_Normalization_cu_5c38458722batch_norm_calc_invstdERKNS_6TensorES6_dENKUlvE_clEvENKUlvE0_clEvEUlfE_EEvRNS_18TensorIteratorBaseERKT_EUliE_EEviT1_)
        /*1094*/ 	.word	0x0000001a


	//----- nvinfo : EIATTR_FRAME_SIZE
	.align		4
.L_745:
        /*1098*/ 	.byte	0x04, 0x11
        /*109a*/ 	.short	(.L_747 - .L_746)
	.align		4
.L_746:
        /*109c*/ 	.word	index@(_ZN2at6native18elementwise_kernelILi128ELi4EZNS0_15gpu_kernel_implIZZZNS0_49_GLOBAL__N__b919a28f_16_Normalization_cu_5c38458722batch_norm_calc_invstdERKNS_6TensorES6_dENKUlvE_clEvENKUlvE0_clEvEUlfE_EEvRNS_18TensorIteratorBaseERKT_EUliE_EEviT1_)
        /*10a0*/ 	.word	0x00000000


	//----- nvinfo : EIATTR_REGCOUNT
	.align		4
.L_747:
        /*10a4*/ 	.byte	0x04, 0x2f
        /*10a6*/ 	.short	(.L_749 - .L_748)
	.align		4
.L_748:
        /*10a8*/ 	.word	index@(_ZN2at6native29vectorized_elementwise_kernelILi8EZZZNS0_49_GLOBAL__N__b919a28f_16_Normalization_cu_5c38458722batch_norm_calc_invstdERKNS_6TensorES5_dENKUlvE_clEvENKUlvE1_clEvEUlN3c104HalfEE_St5arrayIPcLm2EEEEviT0_T1_)
        /*10ac*/ 	.word	0x00000020


	//----- nvinfo : EIATTR_FRAME_SIZE
	.align		4
.L_749:
        /*10b0*/ 	.byte	0x04, 0x11
        /*10b2*/ 	.short	(.L_751 - .L_750)
	.align		4
.L_750:
        /*10b4*/ 	.word	index@(_ZN2at6native29vectorized_elementwise_kernelILi8EZZZNS0_49_GLOBAL__N__b919a28f_16_Normalization_cu_5c38458722batch_norm_calc_invstdERKNS_6TensorES5_dENKUlvE_clEvENKUlvE1_clEvEUlN3c104HalfEE_St5arrayIPcLm2EEEEviT0_T1_)
        /*10b8*/ 	.word	0x00000000


	//----- nvinfo : EIATTR_REGCOUNT
	.align		4
.L_751:
        /*10bc*/ 	.byte	0x04, 0x2f
        /*10be*/ 	.short	(.L_753 - .L_752)
	.align		4
.L_752:
        /*10c0*/ 	.word	index@(_ZN2at6native29vectorized_elementwise_kernelILi4EZZZNS0_49_GLOBAL__N__b919a28f_16_Normalization_cu_5c38458722batch_norm_calc_invstdERKNS_6TensorES5_dENKUlvE_clEvENKUlvE1_clEvEUlN3c104HalfEE_St5arrayIPcLm2EEEEviT0_T1_)
        /*10c4*/ 	.word	0x00000020


	//----- nvinfo : EIATTR_FRAME_SIZE
	.align		4
.L_753:
        /*10c8*/ 	.byte	0x04, 0x11
        /*10ca*/ 	.short	(.L_755 - .L_754)
	.align		4
.L_754:
        /*10cc*/ 	.word	index@(_ZN2at6native29vectorized_elementwise_kernelILi4EZZZNS0_49_GLOBAL__N__b919a28f_16_Normalization_cu_5c38458722batch_norm_calc_invstdERKNS_6TensorES5_dENKUlvE_clEvENKUlvE1_clEvEUlN3c104HalfEE_St5arrayIPcLm2EEEEviT0_T1_)
        /*10d0*/ 	.word	0x00000000


	//----- nvinfo : EIATTR_REGCOUNT
	.align		4
.L_755:
        /*10d4*/ 	.byte	0x04, 0x2f
        /*10d6*/ 	.short	(.L_757 - .L_756)
	.align		4
.L_756:
        /*10d8*/ 	.word	index@(_ZN2at6native29vectorized_elementwise_kernelILi2EZZZNS0_49_GLOBAL__N__b919a28f_16_Normalization_cu_5c38458722batch_norm_calc_invstdERKNS_6TensorES5_dENKUlvE_clEvENKUlvE1_clEvEUlN3c104HalfEE_St5arrayIPcLm2EEEEviT0_T1_)
        /*10dc*/ 	.word	0x00000020


	//----- nvinfo : EIATTR_FRAME_SIZE
	.align		4
.L_757:
        /*10e0*/ 	.byte	0x04, 0x11
        /*10e2*/ 	.short	(.L_759 - .L_758)
	.align		4
.L_758:
        /*10e4*/ 	.word	index@(_ZN2at6native29vectorized_elementwise_kernelILi2EZZZNS0_49_GLOBAL__N__b919a28f_16_Normalization_cu_5c38458722batch_norm_calc_invstdERKNS_6TensorES5_dENKUlvE_clEvENKUlvE1_clEvEUlN3c104HalfEE_St5arrayIPcLm2EEEEviT0_T1_)
        /*10e8*/ 	.word	0x00000000


	//----- nvinfo : EIATTR_REGCOUNT
	.align		4
.L_759:
        /*10ec*/ 	.byte	0x04, 0x2f
        /*10ee*/ 	.short	(.L_761 - .L_760)
	.align		4
.L_760:
        /*10f0*/ 	.word	index@(_ZN2at6native27unrolled_elementwise_kernelIZZZNS0_49_GLOBAL__N__b919a28f_16_Normalization_cu_5c38458722batch_norm_calc_invstdERKNS_6TensorES5_dENKUlvE_clEvENKUlvE1_clEvEUlN3c104HalfEE_St5arrayIPcLm2EELi4E23TrivialOffsetCalculatorILi1EjESF_NS0_6memory15LoadWithoutCastENSG_16StoreWithoutCastEEEviT_T0_T2_T3_T4_T5_)
        /*10f4*/ 	.word	0x00000016


	//----- nvinfo : EIATTR_FRAME_SIZE
	.align		4
.L_761:
        /*10f8*/ 	.byte	0x04, 0x11
        /*10fa*/ 	.short	(.L_763 - .L_762)
	.align		4
.L_762:
        /*10fc*/ 	.word	index@(_ZN2at6native27unrolled_elementwise_kernelIZZZNS0_49_GLOBAL__N__b919a28f_16_Normalization_cu_5c38458722batch_norm_calc_invstdERKNS_6TensorES5_dENKUlvE_clEvENKUlvE1_clEvEUlN3c104HalfEE_St5arrayIPcLm2EELi4E23TrivialOffsetCalculatorILi1EjESF_NS0_6memory15LoadWithoutCastENSG_16StoreWithoutCastEEEviT_T0_T2_T3_T4_T5_)
        /*1100*/ 	.word	0x00000000


	//----- nvinfo : EIATTR_REGCOUNT
	.align		4
.L_763:
        /*1104*/ 	.byte	0x04, 0x2f
        /*1106*/ 	.short	(.L_765 - .L_764)
	.align		4
.L_764:
        /*1108*/ 	.word	index@(_ZN2at6native18elementwise_kernelILi128ELi2EZNS0_22gpu_kernel_impl_nocastIZZZNS0_49_GLOBAL__N__b919a28f_16_Normalization_cu_5c38458722batch_norm_calc_invstdERKNS_6TensorES6_dENKUlvE_clEvENKUlvE1_clEvEUlN3c104HalfEE_EEvRNS_18TensorIteratorBaseERKT_EUliE_EEviT1_)
        /*110c*/ 	.word	0x00000012


	//----- nvinfo : EIATTR_FRAME_SIZE
	.align		4
.L_765:
        /*1110*/ 	.byte	0x04, 0x11
        /*1112*/ 	.short	(.L_767 - .L_766)
	.align		4
.L_766:
        /*1114*/ 	.word	index@(_ZN2at6native18elementwise_kernelILi128ELi2EZNS0_22gpu_kernel_impl_nocastIZZZNS0_49_GLOBAL__N__b919a28f_16_Normalization_cu_5c38458722batch_norm_calc_invstdERKNS_6TensorES6_dENKUlvE_clEvENKUlvE1_clEvEUlN3c104HalfEE_EEvRNS_18TensorIteratorBaseERKT_EUliE_EEviT1_)
        /*1118*/ 	.word	0x00000000


	//----- nvinfo : EIATTR_REGCOUNT
	.align		4
.L_767:
        /*111c*/ 	.byte	0x04, 0x2f
        /*111e*/ 	.short	(.L_769 - .L_768)
	.align		4
.L_768:
        /*1120*/ 	.word	index@(_ZN2at6native27unrolled_elementwise_kernelIZZZNS0_49_GLOBAL__N__b919a28f_16_Normalization_cu_5c38458722batch_norm_calc_invstdERKNS_6TensorES5_dENKUlvE_clEvENKUlvE1_clEvEUlN3c104HalfEE_St5arrayIPcLm2EELi4E23TrivialOffsetCalculatorILi1EjESF_NS0_6memory12LoadWithCastILi1EEENSG_13StoreWithCastILi1EEEEEviT_T0_T2_T3_T4_T5_)
        /*1124*/ 	.word	0x0000001d


	//----- nvinfo : EIATTR_FRAME_SIZE
	.align		4
.L_769:
        /*1128*/ 	.byte	0x04, 0x11
        /*112a*/ 	.short	(.L_771 - .L_770)
	.align		4
.L_770:
        /*112c*/ 	.word	index@(_ZN2at6native27unrolled_elementwise_kernelIZZZNS0_49_GLOBAL__N__b919a28f_16_Normalization_cu_5c38458722batch_norm_calc_invstdERKNS_6TensorES5_dENKUlvE_clEvENKUlvE1_clEvEUlN3c104HalfEE_St5arrayIPcLm2EELi4E23TrivialOffsetCalculatorILi1EjESF_NS0_6memory12LoadWithCastILi1EEENSG_13StoreWithCastILi1EEEEEviT_T0_T2_T3_T4_T5_)
        /*1130*/ 	.word	0x00000000


	//----- nvinfo : EIATTR_REGCOUNT
	.align		4
.L_771:
        /*1134*/ 	.byte	0x04, 0x2f
        /*1136*/ 	.short	(.L_773 - .L_772)
	.align		4
.L_772:
        /*1138*/ 	.word	index@(_ZN2at6native18elementwise_kernelILi128ELi4EZNS0_15gpu_kernel_implIZZZNS0_49_GLOBAL__N__b919a28f_16_Normalization_cu_5c38458722batch_norm_calc_invstdERKNS_6TensorES6_dENKUlvE_clEvENKUlvE1_clEvEUlN3c104HalfEE_EEvRNS_18TensorIteratorBaseERKT_EUliE_EEviT1_)
        /*113c*/ 	.word	0x0000001a


	//----- nvinfo : EIATTR_FRAME_SIZE
	.align		4
.L_773:
        /*1140*/ 	.byte	0x04, 0x11
        /*1142*/ 	.short	(.L_775 - .L_774)
	.align		4
.L_774:
        /*1144*/ 	.word	index@(_ZN2at6native18elementwise_kernelILi128ELi4EZNS0_15gpu_kernel_implIZZZNS0_49_GLOBAL__N__b919a28f_16_Normalization_cu_5c38458722batch_norm_calc_invstdERKNS_6TensorES6_dENKUlvE_clEvENKUlvE1_clEvEUlN3c104HalfEE_EEvRNS_18TensorIteratorBaseERKT_EUliE_EEviT1_)
        /*1148*/ 	.word	0x00000000


	//----- nvinfo : EIATTR_REGCOUNT
	.align		4
.L_775:
        /*114c*/ 	.byte	0x04, 0x2f
        /*114e*/ 	.short	(.L_777 - .L_776)
	.align		4
.L_776:
        /*1150*/ 	.word	index@(_ZN2at6native29vectorized_elementwise_kernelILi8EZZZNS0_49_GLOBAL__N__b919a28f_16_Normalization_cu_5c38458722batch_norm_calc_invstdERKNS_6TensorES5_dENKUlvE_clEvENKUlvE2_clEvEUlN3c108BFloat16EE_St5arrayIPcLm2EEEEviT0_T1_)
        /*1154*/ 	.word	0x00000020


	//----- nvinfo : EIATTR_FRAME_SIZE
	.align		4
.L_777:
        /*1158*/ 	.byte	0x04, 0x11
        /*115a*/ 	.short	(.L_779 - .L_778)
	.align		4
.L_778:
        /*115c*/ 	.word	index@(_ZN2at6native29vectorized_elementwise_kernelILi8EZZZNS0_49_GLOBAL__N__b919a28f_16_Normalization_cu_5c38458722batch_norm_calc_invstdERKNS_6TensorES5_dENKUlvE_clEvENKUlvE2_clEvEUlN3c108BFloat16EE_St5arrayIPcLm2EEEEviT0_T1_)
        /*1160*/ 	.word	0x00000000


	//----- nvinfo : EIATTR_REGCOUNT
	.align		4
.L_779:
        /*1164*/ 	.byte	0x04, 0x2f
        /*1166*/ 	.short	(.L_781 - .L_780)
	.align		4
.L_780:
        /*1168*/ 	.word	index@(_ZN2at6native29vectorized_elementwise_kernelILi4EZZZNS0_49_GLOBAL__N__b919a28f_16_Normalization_cu_5c38458722batch_norm_calc_invstdERKNS_6TensorES5_dENKUlvE_clEvENKUlvE2_clEvEUlN3c108BFloat16EE_St5arrayIPcLm2EEEEviT0_T1_)
        /*116c*/ 	.word	0x00000020


	//----- nvinfo : EIATTR_FRAME_SIZE
	.align		4
.L_781:
        /*1170*/ 	.byte	0x04, 0x11
        /*1172*/ 	.short	(.L_783 - .L_782)
	.align		4
.L_782:
        /*1174*/ 	.word	index@(_ZN2at6native29vectorized_elementwise_kernelILi4EZZZNS0_49_GLOBAL__N__b919a28f_16_Normalization_cu_5c38458722batch_norm_calc_invstdERKNS_6TensorES5_dENKUlvE_clEvENKUlvE2_clEvEUlN3c108BFloat16EE_St5arrayIPcLm2EEEEviT0_T1_)
        /*1178*/ 	.word	0x00000000


	//----- nvinfo : EIATTR_REGCOUNT
	.align		4
.L_783:
        /*117c*/ 	.byte	0x04, 0x2f
        /*117e*/ 	.short	(.L_785 - .L_784)
	.align		4
.L_784:
        /*1180*/ 	.word	index@(_ZN2at6native29vectorized_elementwise_kernelILi2EZZZNS0_49_GLOBAL__N__b919a28f_16_Normalization_cu_5c38458722batch_norm_calc_invstdERKNS_6TensorES5_dENKUlvE_clEvENKUlvE2_clEvEUlN3c108BFloat16EE_St5arrayIPcLm2EEEEviT0_T1_)
        /*1184*/ 	.word	0x00000020


	//----- nvinfo : EIATTR_FRAME_SIZE
	.align		4
.L_785:
        /*1188*/ 	.byte	0x04, 0x11
        /*118a*/ 	.short	(.L_787 - .L_786)
	.align		4
.L_786:
        /*118c*/ 	.word	index@(_ZN2at6native29vectorized_elementwise_kernelILi2EZZZNS0_49_GLOBAL__N__b919a28f_16_Normalization_cu_5c38458722batch_norm_calc_invstdERKNS_6TensorES5_dENKUlvE_clEvENKUlvE2_clEvEUlN3c108BFloat16EE_St5arrayIPcLm2EEEEviT0_T1_)
        /*1190*/ 	.word	0x00000000


	//----- nvinfo : EIATTR_REGCOUNT
	.align		4
.L_787:
        /*1194*/ 	.byte	0x04, 0x2f
        /*1196*/ 	.short	(.L_789 - .L_788)
	.align		4
.L_788:
        /*1198*/ 	.word	index@(_ZN2at6native27unrolled_elementwise_kernelIZZZNS0_49_GLOBAL__N__b919a28f_16_Normalization_cu_5c38458722batch_norm_calc_invstdERKNS_6TensorES5_dENKUlvE_clEvENKUlvE2_clEvEUlN3c108BFloat16EE_St5arrayIPcLm2EELi4E23TrivialOffsetCalculatorILi1EjESF_NS0_6memory15LoadWithoutCastENSG_16StoreWithoutCastEEEviT_T0_T2_T3_T4_T5_)
        /*119c*/ 	.word	0x00000016


	//----- nvinfo : EIATTR_FRAME_SIZE
	.align		4
.L_789:
        /*11a0*/ 	.byte	0x04, 0x11
        /*11a2*/ 	.short	(.L_791 - .L_790)
	.align		4
.L_790:
        /*11a4*/ 	.word	index@(_ZN2at6native27unrolled_elementwise_kernelIZZZNS0_49_GLOBAL__N__b919a28f_16_Normalization_cu_5c38458722batch_norm_calc_invstdERKNS_6TensorES5_dENKUlvE_clEvENKUlvE2_clEvEUlN3c108BFloat16EE_St5arrayIPcLm2EELi4E23TrivialOffsetCalculatorILi1EjESF_NS0_6memory15LoadWithoutCastENSG_16StoreWithoutCastEEEviT_T0_T2_T3_T4_T5_)
        /*11a8*/ 	.word	0x00000000


	//----- nvinfo : EIATTR_REGCOUNT
	.align		4
.L_791:
        /*11ac*/ 	.byte	0x04, 0x2f
        /*11ae*/ 	.short	(.L_793 - .L_792)
	.align		4
.L_792:
        /*11b0*/ 	.word	index@(_ZN2at6native18elementwise_kernelILi128ELi2EZNS0_22gpu_kernel_impl_nocastIZZZNS0_49_GLOBAL__N__b919a28f_16_Normalization_cu_5c38458722batch_norm_calc_invstdERKNS_6TensorES6_dENKUlvE_clEvENKUlvE2_clEvEUlN3c108BFloat16EE_EEvRNS_18TensorIteratorBaseERKT_EUliE_EEviT1_)
        /*11b4*/ 	.word	0x00000012


	//----- nvinfo : EIATTR_FRAME_SIZE
	.align		4
.L_793:
        /*11b8*/ 	.byte	0x04, 0x11
        /*11ba*/ 	.short	(.L_795 - .L_794)
	.align		4
.L_794:
        /*11bc*/ 	.word	index@(_ZN2at6native18elementwise_kernelILi128ELi2EZNS0_22gpu_kernel_impl_nocastIZZZNS0_49_GLOBAL__N__b919a28f_16_Normalization_cu_5c38458722batch_norm_calc_invstdERKNS_6TensorES6_dENKUlvE_clEvENKUlvE2_clEvEUlN3c108BFloat16EE_EEvRNS_18TensorIteratorBaseERKT_EUliE_EEviT1_)
        /*11c0*/ 	.word	0x00000000


	//----- nvinfo : EIATTR_REGCOUNT
	.align		4
.L_795:
        /*11c4*/ 	.byte	0x04, 0x2f
        /*11c6*/ 	.short	(.L_797 - .L_796)
	.align		4
.L_796:
        /*11c8*/ 	.word	index@(_ZN2at6native27unrolled_elementwise_kernelIZZZNS0_49_GLOBAL__N__b919a28f_16_Normalization_cu_5c38458722batch_norm_calc_invstdERKNS_6TensorES5_dENKUlvE_clEvENKUlvE2_clEvEUlN3c108BFloat16EE_St5arrayIPcLm2EELi4E23TrivialOffsetCalculatorILi1EjESF_NS0_6memory12LoadWithCastILi1EEENSG_13StoreWithCastILi1EEEEEviT_T0_T2_T3_T4_T5_)
        /*11cc*/ 	.word	0x0000001d


	//----- nvinfo : EIATTR_FRAME_SIZE
	.align		4
.L_797:
        /*11d0*/ 	.byte	0x04, 0x11
        /*11d2*/ 	.short	(.L_799 - .L_798)
	.align		4
.L_798:
        /*11d4*/ 	.word	index@(_ZN2at6native27unrolled_elementwise_kernelIZZZNS0_49_GLOBAL__N__b919a28f_16_Normalization_cu_5c38458722batch_norm_calc_invstdERKNS_6TensorES5_dENKUlvE_clEvENKUlvE2_clEvEUlN3c108BFloat16EE_St5arrayIPcLm2EELi4E23TrivialOffsetCalculatorILi1EjESF_NS0_6memory12LoadWithCastILi1EEENSG_13StoreWithCastILi1EEEEEviT_T0_T2_T3_T4_T5_)
        /*11d8*/ 	.word	0x00000000


	//----- nvinfo : EIATTR_REGCOUNT
	.align		4
.L_799:
        /*11dc*/ 	.byte	0x04, 0x2f
        /*11de*/ 	.short	(.L_801 - .L_800)
	.align		4
.L_800:
        /*11e0*/ 	.word	index@(_ZN2at6native18elementwise_kernelILi128ELi4EZNS0_15gpu_kernel_implIZZZNS0_49_GLOBAL__N__b919a28f_16_Normalization_cu_5c38458722batch_norm_calc_invstdERKNS_6TensorES6_dENKUlvE_clEvENKUlvE2_clEvEUlN3c108BFloat16EE_EEvRNS_18TensorIteratorBaseERKT_EUliE_EEviT1_)
        /*11e4*/ 	.word	0x0000001a


	//----- nvinfo : EIATTR_FRAME_SIZE
	.align		4
.L_801:
        /*11e8*/ 	.byte	0x04, 0x11
        /*11ea*/ 	.short	(.L_803 - .L_802)
	.align		4
.L_802:
        /*11ec*/ 	.word	index@(_ZN2at6native18elementwise_kernelILi128ELi4EZNS0_15gpu_kernel_implIZZZNS0_49_GLOBAL__N__b919a28f_16_Normalization_cu_5c38458722batch_norm_calc_invstdERKNS_6TensorES6_dENKUlvE_clEvENKUlvE2_clEvEUlN3c108BFloat16EE_EEvRNS_18TensorIteratorBaseERKT_EUliE_EEviT1_)
        /*11f0*/ 	.word	0x00000000


	//----- nvinfo : EIATTR_REGCOUNT
	.align		4
.L_803:
        /*11f4*/ 	.byte	0x04, 0x2f
        /*11f6*/ 	.short	(.L_805 - .L_804)
	.align		4
.L_804:
        /*11f8*/ 	.word	index@(_ZN2at6native26batch_norm_backward_kernelIdddiEEvNS_27GenericPackedTensorAccessorIKT_Lm3ENS_16DefaultPtrTraitsET2_EES7_NS2_IS3_Lm3ES5_S6_EENS2_IT0_Lm1ES5_S6_EESA_NS2_IKS9_Lm1ES5_S6_EESC_SC_NS2_IKT1_Lm1ES5_S6_EESF_bSD_)
        /*11fc*/ 	.word	0x00000025


	//----- nvinfo : EIATTR_FRAME_SIZE
	.align		4
.L_805:
        /*1200*/ 	.byte	0x04, 0x11
        /*1202*/ 	.short	(.L_807 - .L_806)
	.align		4
.L_806:
        /*1204*/ 	.word	index@($__internal_49_$__cuda_sm20_dsqrt_rn_f64_mediumpath_v1)
        /*1208*/ 	.word	0x00000000


	//----- nvinfo : EIATTR_FRAME_SIZE
	.align		4
.L_807:
        /*120c*/ 	.byte	0x04, 0x11
        /*120e*/ 	.short	(.L_809 - .L_808)
	.align		4
.L_808:
        /*1210*/ 	.word	index@($__internal_48_$__cuda_sm20_dblrcp_rn_slowpath_v3)
        /*1214*/ 	.word	0x00000000


	//----- nvinfo : EIATTR_FRAME_SIZE
	.align		4
.L_809:
        /*1218*/ 	.byte	0x04, 0x11
        /*121a*/ 	.short	(.L_811 - .L_810)
	.align		4
.L_810:
        /*121c*/ 	.word	index@(_ZN2at6native26batch_norm_backward_kernelIdddiEEvNS_27GenericPackedTensorAccessorIKT_Lm3ENS_16DefaultPtrTraitsET2_EES7_NS2_IS3_Lm3ES5_S6_EENS2_IT0_Lm1ES5_S6_EESA_NS2_IKS9_Lm1ES5_S6_EESC_SC_NS2_IKT1_Lm1ES5_S6_EESF_bSD_)
        /*1220*/ 	.word	0x00000000


	//----- nvinfo : EIATTR_REGCOUNT
	.align		4
.L_811:
        /*1224*/ 	.byte	0x04, 0x2f
        /*1226*/ 	.short	(.L_813 - .L_812)
	.align		4
.L_812:
        /*1228*/ 	.word	index@(_ZN2at6native26batch_norm_backward_kernelIfffiEEvNS_27GenericPackedTensorAccessorIKT_Lm3ENS_16DefaultPtrTraitsET2_EES7_NS2_IS3_Lm3ES5_S6_EENS2_IT0_Lm1ES5_S6_EESA_NS2_IKS9_Lm1ES5_S6_EESC_SC_NS2_IKT1_Lm1ES5_S6_EESF_bSD_)
        /*122c*/ 	.word	0x00000020


	//----- nvinfo : EIATTR_FRAME_SIZE
	.align		4
.L_813:
        /*1230*/ 	.byte	0x04, 0x11
        /*1232*/ 	.short	(.L_815 - .L_814)
	.align		4
.L_814:
        /*1234*/ 	.word	index@($__internal_47_$__cuda_sm20_dblrcp_rn_slowpath_v3)
        /*1238*/ 	.word	0x00000000


	//----- nvinfo : EIATTR_FRAME_SIZE
	.align		4
.L_815:
        /*123c*/ 	.byte	0x04, 0x11
        /*123e*/ 	.short	(.L_817 - .L_816)
	.align		4
.L_816:
        /*1240*/ 	.word	index@(_ZN2at6native26batch_norm_backward_kernelIfffiEEvNS_27GenericPackedTensorAccessorIKT_Lm3ENS_16DefaultPtrTraitsET2_EES7_NS2_IS3_Lm3ES5_S6_EENS2_IT0_Lm1ES5_S6_EESA_NS2_IKS9_Lm1ES5_S6_EESC_SC_NS2_IKT1_Lm1ES5_S6_EESF_bSD_)
        /*1244*/ 	.word	0x00000000


	//----- nvinfo : EIATTR_REGCOUNT
	.align		4
.L_817:
        /*1248*/ 	.byte	0x04, 0x2f
        /*124a*/ 	.short	(.L_819 - .L_818)
	.align		4
.L_818:
        /*124c*/ 	.word	index@(_ZN2at6native26batch_norm_backward_kernelIN3c104HalfEffiEEvNS_27GenericPackedTensorAccessorIKT_Lm3ENS_16DefaultPtrTraitsET2_EES9_NS4_IS5_Lm3ES7_S8_EENS4_IT0_Lm1ES7_S8_EESC_NS4_IKSB_Lm1ES7_S8_EESE_SE_NS4_IKT1_Lm1ES7_S8_EESH_bSF_)
        /*1250*/ 	.word	0x00000020


	//----- nvinfo : EIATTR_FRAME_SIZE
	.align		4
.L_819:
        /*1254*/ 	.byte	0x04, 0x11
        /*1256*/ 	.short	(.L_821 - .L_820)
	.align		4
.L_820:
        /*1258*/ 	.word	index@($__internal_46_$__cuda_sm20_dblrcp_rn_slowpath_v3)
        /*125c*/ 	.word	0x00000000


	//----- nvinfo : EIATTR_FRAME_SIZE
	.align		4
.L_821:
        /*1260*/ 	.byte	0x04, 0x11
        /*1262*/ 	.short	(.L_823 - .L_822)
	.align		4
.L_822:
        /*1264*/ 	.word	index@(_ZN2at6native26batch_norm_backward_kernelIN3c104HalfEffiEEvNS_27GenericPackedTensorAccessorIKT_Lm3ENS_16DefaultPtrTraitsET2_EES9_NS4_IS5_Lm3ES7_S8_EENS4_IT0_Lm1ES7_S8_EESC_NS4_IKSB_Lm1ES7_S8_EESE_SE_NS4_IKT1_Lm1ES7_S8_EESH_bSF_)
        /*1268*/ 	.word	0x00000000


	//----- nvinfo : EIATTR_REGCOUNT
	.align		4
.L_823:
        /*126c*/ 	.byte	0x04, 0x2f
        /*126e*/ 	.short	(.L_825 - .L_824)
	.align		4
.L_824:
        /*1270*/ 	.word	index@(_ZN2at6native26batch_norm_backward_kernelIN3c104HalfES3_fiEEvNS_27GenericPackedTensorAccessorIKT_Lm3ENS_16DefaultPtrTraitsET2_EES9_NS4_IS5_Lm3ES7_S8_EENS4_IT0_Lm1ES7_S8_EESC_NS4_IKSB_Lm1ES7_S8_EESE_SE_NS4_IKT1_Lm1ES7_S8_EESH_bSF_)
        /*1274*/ 	.word	0x00000020


	//----- nvinfo : EIATTR_FRAME_SIZE
	.align		4
.L_825:
        /*1278*/ 	.byte	0x04, 0x11
        /*127a*/ 	.short	(.L_827 - .L_826)
	.align		4
.L_826:
        /*127c*/ 	.word	index@($__internal_45_$__cuda_sm20_dblrcp_rn_slowpath_v3)
        /*1280*/ 	.word	0x00000000


	//----- nvinfo : EIATTR_FRAME_SIZE
	.align		4
.L_827:
        /*1284*/ 	.byte	0x04, 0x11
        /*1286*/ 	.short	(.L_829 - .L_828)
	.align		4
.L_828:
        /*1288*/ 	.word	index@(_ZN2at6native26batch_norm_backward_kernelIN3c104HalfES3_fiEEvNS_27GenericPackedTensorAccessorIKT_Lm3ENS_16DefaultPtrTraitsET2_EES9_NS4_IS5_Lm3ES7_S8_EENS4_IT0_Lm1ES7_S8_EESC_NS4_IKSB_Lm1ES7_S8_EESE_SE_NS4_IKT1_Lm1ES7_S8_EESH_bSF_)
        /*128c*/ 	.word	0x00000000


	//----- nvinfo : EIATTR_REGCOUNT
	.align		4
.L_829:
        /*1290*/ 	.byte	0x04, 0x2f
        /*1292*/ 	.short	(.L_831 - .L_830)
	.align		4
.L_830:
        /*1294*/ 	.word	index@(_ZN2at6native26batch_norm_backward_kernelIN3c108BFloat16EffiEEvNS_27GenericPackedTensorAccessorIKT_Lm3ENS_16DefaultPtrTraitsET2_EES9_NS4_IS5_Lm3ES7_S8_EENS4_IT0_Lm1ES7_S8_EESC_NS4_IKSB_Lm1ES7_S8_EESE_SE_NS4_IKT1_Lm1ES7_S8_EESH_bSF_)
        /*1298*/ 	.word	0x00000020


	//----- nvinfo : EIATTR_FRAME_SIZE
	.align		4
.L_831:
        /*129c*/ 	.byte	0x04, 0x11
        /*129e*/ 	.short	(.L_833 - .L_832)
	.align		4
.L_832:
        /*12a0*/ 	.word	index@($__internal_44_$__cuda_sm20_dblrcp_rn_slowpath_v3)
        /*12a4*/ 	.word	0x00000000


	//----- nvinfo : EIATTR_FRAME_SIZE
	.align		4
.L_833:
        /*12a8*/ 	.byte	0x04, 0x11
        /*12aa*/ 	.short	(.L_835 - .L_834)
	.align		4
.L_834:
        /*12ac*/ 	.word	index@(_ZN2at6native26batch_norm_backward_kernelIN3c108BFloat16EffiEEvNS_27GenericPackedTensorAccessorIKT_Lm3ENS_16DefaultPtrTraitsET2_EES9_NS4_IS5_Lm3ES7_S8_EENS4_IT0_Lm1ES7_S8_EESC_NS4_IKSB_Lm1ES7_S8_EESE_SE_NS4_IKT1_Lm1ES7_S8_EESH_bSF_)
        /*12b0*/ 	.word	0x00000000


	//----- nvinfo : EIATTR_REGCOUNT
	.align		4
.L_835:
        /*12b4*/ 	.byte	0x04, 0x2f
        /*12b6*/ 	.short	(.L_837 - .L_836)
	.align		4
.L_836:
        /*12b8*/ 	.word	index@(_ZN2at6native26batch_norm_backward_kernelIN3c108BFloat16ES3_fiEEvNS_27GenericPackedTensorAccessorIKT_Lm3ENS_16DefaultPtrTraitsET2_EES9_NS4_IS5_Lm3ES7_S8_EENS4_IT0_Lm1ES7_S8_EESC_NS4_IKSB_Lm1ES7_S8_EESE_SE_NS4_IKT1_Lm1ES7_S8_EESH_bSF_)
        /*12bc*/ 	.word	0x00000020


	//----- nvinfo : EIATTR_FRAME_SIZE
	.align		4
.L_837:
        /*12c0*/ 	.byte	0x04, 0x11
        /*12c2*/ 	.short	(.L_839 - .L_838)
	.align		4
.L_838:
        /*12c4*/ 	.word	index@($__internal_43_$__cuda_sm20_dblrcp_rn_slowpath_v3)
        /*12c8*/ 	.word	0x00000000


	//----- nvinfo : EIATTR_FRAME_SIZE
	.align		4
.L_839:
        /*12cc*/ 	.byte	0x04, 0x11
        /*12ce*/ 	.short	(.L_841 - .L_840)
	.align		4
.L_840:
        /*12d0*/ 	.word	index@(_ZN2at6native26batch_norm_backward_kernelIN3c108BFloat16ES3_fiEEvNS_27GenericPackedTensorAccessorIKT_Lm3ENS_16DefaultPtrTraitsET2_EES9_NS4_IS5_Lm3ES7_S8_EENS4_IT0_Lm1ES7_S8_EESC_NS4_IKSB_Lm1ES7_S8_EESE_SE_NS4_IKT1_Lm1ES7_S8_EESH_bSF_)
        /*12d4*/ 	.word	0x00000000


	//----- nvinfo : EIATTR_REGCOUNT
	.align		4
.L_841:
        /*12d8*/ 	.byte	0x04, 0x2f
        /*12da*/ 	.short	(.L_843 - .L_842)
	.align		4
.L_842:
        /*12dc*/ 	.word	index@(_ZN2at6native50batch_norm_collect_statistics_channels_last_kernelINS0_6InvStdEddLi4EEEvPKT0_PT1_S7_PVS6_PiiiS6_)
        /*12e0*/ 	.word	0x0000003e


	//----- nvinfo : EIATTR_FRAME_SIZE
	.align		4
.L_843:
        /*12e4*/ 	.byte	0x04, 0x11
        /*12e6*/ 	.short	(.L_845 - .L_844)
	.align		4
.L_844:
        /*12e8*/ 	.word	index@($__internal_42_$__cuda_sm20_dsqrt_rn_f64_mediumpath_v1)
        /*12ec*/ 	.word	0x00000000


	//----- nvinfo : EIATTR_FRAME_SIZE
	.align		4
.L_845:
        /*12f0*/ 	.byte	0x04, 0x11
        /*12f2*/ 	.short	(.L_847 - .L_846)
	.align		4
.L_846:
        /*12f4*/ 	.word	index@($__internal_41_$__cuda_sm20_div_rn_f64_full)
        /*12f8*/ 	.word	0x00000000


	//----- nvinfo : EIATTR_FRAME_SIZE
	.align		4
.L_847:
        /*12fc*/ 	.byte	0x04, 0x11
        /*12fe*/ 	.short	(.L_849 - .L_848)
	.align		4
.L_848:
        /*1300*/ 	.word	index@($__internal_40_$__cuda_sm20_dblrcp_rn_slowpath_v3)
        /*1304*/ 	.word	0x00000000


	//----- nvinfo : EIATTR_FRAME_SIZE
	.align		4
.L_849:
        /*1308*/ 	.byte	0x04, 0x11
        /*130a*/ 	.short	(.L_851 - .L_850)
	.align		4
.L_850:
        /*130c*/ 	.word	index@(_ZN2at6native50batch_norm_collect_statistics_channels_last_kernelINS0_6InvStdEddLi4EEEvPKT0_PT1_S7_PVS6_PiiiS6_)
        /*1310*/ 	.word	0x00000000


	//----- nvinfo : EIATTR_REGCOUNT
	.align		4
.L_851:
        /*1314*/ 	.byte	0x04, 0x2f
        /*1316*/ 	.short	(.L_853 - .L_852)
	.align		4
.L_852:
        /*1318*/ 	.word	index@(_ZN2at6native36batch_norm_collect_statistics_kernelINS0_6InvStdEdddiEEvNS_27GenericPackedTensorAccessorIKT0_Lm3ENS_17RestrictPtrTraitsET3_EET2_S9_NS3_IS9_Lm1ES6_S7_EESA_)
        /*131c*/ 	.word	0x00000027


	//----- nvinfo : EIATTR_FRAME_SIZE
	.align		4
.L_853:
        /*1320*/ 	.byte	0x04, 0x11
        /*1322*/ 	.short	(.L_855 - .L_854)
	.align		4
.L_854:
        /*1324*/ 	.word	index@($__internal_39_$__cuda_sm20_dsqrt_rn_f64_mediumpath_v1)
        /*1328*/ 	.word	0x00000000


	//----- nvinfo : EIATTR_FRAME_SIZE
	.align		4
.L_855:
        /*132c*/ 	.byte	0x04, 0x11
        /*132e*/ 	.short	(.L_857 - .L_856)
	.align		4
.L_856:
        /*1330*/ 	.word	index@($__internal_38_$__cuda_sm20_div_rn_f64_full)
        /*1334*/ 	.word	0x00000000


	//----- nvinfo : EIATTR_FRAME_SIZE
	.align		4
.L_857:
        /*1338*/ 	.byte	0x04, 0x11
        /*133a*/ 	.short	(.L_859 - .L_858)
	.align		4
.L_858:
        /*133c*/ 	.word	index@($__internal_37_$__cuda_sm20_dblrcp_rn_slowpath_v3)
        /*1340*/ 	.word	0x00000000


	//----- nvinfo : EIATTR_FRAME_SIZE
	.align		4
.L_859:
        /*1344*/ 	.byte	0x04, 0x11
        /*1346*/ 	.short	(.L_861 - .L_860)
	.align		4
.L_860:
        /*1348*/ 	.word	index@(_ZN2at6native36batch_norm_collect_statistics_kernelINS0_6InvStdEdddiEEvNS_27GenericPackedTensorAccessorIKT0_Lm3ENS_17RestrictPtrTraitsET3_EET2_S9_NS3_IS9_Lm1ES6_S7_EESA_)
        /*134c*/ 	.word	0x00000000


	//----- nvinfo : EIATTR_REGCOUNT
	.align		4
.L_861:
        /*1350*/ 	.byte	0x04, 0x2f
        /*1352*/ 	.short	(.L_863 - .L_862)
	.align		4
.L_862:
        /*1354*/ 	.word	index@(_ZN2at6native36batch_norm_collect_statistics_kernelINS0_6InvStdEdddlEEvNS_27GenericPackedTensorAccessorIKT0_Lm3ENS_17RestrictPtrTraitsET3_EET2_S9_NS3_IS9_Lm1ES6_S7_EESA_)
        /*1358*/ 	.word	0x0000002c


	//----- nvinfo : EIATTR_FRAME_SIZE
	.align		4
.L_863:
        /*135c*/ 	.byte	0x04, 0x11
        /*135e*/ 	.short	(.L_865 - .L_864)
	.align		4
.L_864:
        /*1360*/ 	.word	index@($__internal_36_$__cuda_sm20_dsqrt_rn_f64_mediumpath_v1)
        /*1364*/ 	.word	0x00000000


	//----- nvinfo : EIATTR_FRAME_SIZE
	.align		4
.L_865:
        /*1368*/ 	.byte	0x04, 0x11
        /*136a*/ 	.short	(.L_867 - .L_866)
	.align		4
.L_866:
        /*136c*/ 	.word	index@($__internal_35_$__cuda_sm20_div_rn_f64_full)
        /*1370*/ 	.word	0x00000000


	//----- nvinfo : EIATTR_FRAME_SIZE
	.align		4
.L_867:
        /*1374*/ 	.byte	0x04, 0x11
        /*1376*/ 	.short	(.L_869 - .L_868)
	.align		4
.L_868:
        /*1378*/ 	.word	index@($__internal_34_$__cuda_sm20_dblrcp_rn_slowpath_v3)
        /*137c*/ 	.word	0x00000000


	//----- nvinfo : EIATTR_FRAME_SIZE
	.align		4
.L_869:
        /*1380*/ 	.byte	0x04, 0x11
        /*1382*/ 	.short	(.L_871 - .L_870)
	.align		4
.L_870:
        /*1384*/ 	.word	index@(_ZN2at6native36batch_norm_collect_statistics_kernelINS0_6InvStdEdddlEEvNS_27GenericPackedTensorAccessorIKT0_Lm3ENS_17RestrictPtrTraitsET3_EET2_S9_NS3_IS9_Lm1ES6_S7_EESA_)
        /*1388*/ 	.word	0x00000000


	//----- nvinfo : EIATTR_REGCOUNT
	.align		4
.L_871:
        /*138c*/ 	.byte	0x04, 0x2f
        /*138e*/ 	.short	(.L_873 - .L_872)
	.align		4
.L_872:
        /*1390*/ 	.word	index@(_ZN2at6native50batch_norm_collect_statistics_channels_last_kernelINS0_6InvStdEffLi4EEEvPKT0_PT1_S7_PVS6_PiiiS6_)
        /*1394*/ 	.word	0x00000020


	//----- nvinfo : EIATTR_FRAME_SIZE
	.align		4
.L_873:
        /*1398*/ 	.byte	0x04, 0x11
        /*139a*/ 	.short	(.L_875 - .L_874)
	.align		4
.L_874:
        /*139c*/ 	.word	index@($__internal_33_$__cuda_sm20_dsqrt_rn_f64_mediumpath_v1)
        /*13a0*/ 	.word	0x00000000


	//----- nvinfo : EIATTR_FRAME_SIZE
	.align		4
.L_875:
        /*13a4*/ 	.byte	0x04, 0x11
        /*13a6*/ 	.short	(.L_877 - .L_876)
	.align		4
.L_876:
        /*13a8*/ 	.word	index@($__internal_32_$__cuda_sm20_dblrcp_rn_slowpath_v3)
        /*13ac*/ 	.word	0x00000000


	//----- nvinfo : EIATTR_FRAME_SIZE
	.align		4
.L_877:
        /*13b0*/ 	.byte	0x04, 0x11
        /*13b2*/ 	.short	(.L_879 - .L_878)
	.align		4
.L_878:
        /*13b4*/ 	.word	index@(_ZN2at6native50batch_norm_collect_statistics_channels_last_kernelINS0_6InvStdEffLi4EEEvPKT0_PT1_S7_PVS6_PiiiS6_)
        /*13b8*/ 	.word	0x00000000


	//----- nvinfo : EIATTR_REGCOUNT
	.align		4
.L_879:
        /*13bc*/ 	.byte	0x04, 0x2f
        /*13be*/ 	.short	(.L_881 - .L_880)
	.align		4
.L_880:
        /*13c0*/ 	.word	index@(_ZN2at6native36batch_norm_collect_statistics_kernelINS0_6InvStdEfffiEEvNS_27GenericPackedTensorAccessorIKT0_Lm3ENS_17RestrictPtrTraitsET3_EET2_S9_NS3_IS9_Lm1ES6_S7_EESA_)
        /*13c4*/ 	.word	0x0000001c


	//----- nvinfo : EIATTR_FRAME_SIZE
	.align		4
.L_881:
        /*13c8*/ 	.byte	0x04, 0x11
        /*13ca*/ 	.short	(.L_883 - .L_882)
	.align		4
.L_882:
        /*13cc*/ 	.word	index@($__internal_31_$__cuda_sm20_dsqrt_rn_f64_mediumpath_v1)
        /*13d0*/ 	.word	0x00000000


	//----- nvinfo : EIATTR_FRAME_SIZE
	.align		4
.L_883:
        /*13d4*/ 	.byte	0x04, 0x11
        /*13d6*/ 	.short	(.L_885 - .L_884)
	.align		4
.L_884:
        /*13d8*/ 	.word	index@($__internal_30_$__cuda_sm20_dblrcp_rn_slowpath_v3)
        /*13dc*/ 	.word	0x00000000


	//----- nvinfo : EIATTR_FRAME_SIZE
	.align		4
.L_885:
        /*13e0*/ 	.byte	0x04, 0x11
        /*13e2*/ 	.short	(.L_887 - .L_886)
	.align		4
.L_886:
        /*13e4*/ 	.word	index@(_ZN2at6native36batch_norm_collect_statistics_kernelINS0_6InvStdEfffiEEvNS_27GenericPackedTensorAccessorIKT0_Lm3ENS_17RestrictPtrTraitsET3_EET2_S9_NS3_IS9_Lm1ES6_S7_EESA_)
        /*13e8*/ 	.word	0x00000000


	//----- nvinfo : EIATTR_REGCOUNT
	.align		4
.L_887:
        /*13ec*/ 	.byte	0x04, 0x2f
        /*13ee*/ 	.short	(.L_889 - .L_888)
	.align		4
.L_888:
        /*13f0*/ 	.word	index@(_ZN2at6native36batch_norm_collect_statistics_kernelINS0_6InvStdEffflEEvNS_27GenericPackedTensorAccessorIKT0_Lm3ENS_17RestrictPtrTraitsET3_EET2_S9_NS3_IS9_Lm1ES6_S7_EESA_)
        /*13f4*/ 	.word	0x0000001e


	//----- nvinfo : EIATTR_FRAME_SIZE
	.align		4
.L_889:
        /*13f8*/ 	.byte	0x04, 0x11
        /*13fa*/ 	.short	(.L_891 - .L_890)
	.align		4
.L_890:
        /*13fc*/ 	.word	index@($__internal_29_$__cuda_sm20_dsqrt_rn_f64_mediumpath_v1)
        /*1400*/ 	.word	0x00000000


	//----- nvinfo : EIATTR_FRAME_SIZE
	.align		4
.L_891:
        /*1404*/ 	.byte	0x04, 0x11
        /*1406*/ 	.short	(.L_893 - .L_892)
	.align		4
.L_892:
        /*1408*/ 	.word	index@($__internal_28_$__cuda_sm20_dblrcp_rn_slowpath_v3)
        /*140c*/ 	.word	0x00000000


	//----- nvinfo : EIATTR_FRAME_SIZE
	.align		4
.L_893:
        /*1410*/ 	.byte	0x04, 0x11
        /*1412*/ 	.short	(.L_895 - .L_894)
	.align		4
.L_894:
        /*1414*/ 	.word	index@(_ZN2at6native36batch_norm_collect_statistics_kernelINS0_6InvStdEffflEEvNS_27GenericPackedTensorAccessorIKT0_Lm3ENS_17RestrictPtrTraitsET3_EET2_S9_NS3_IS9_Lm1ES6_S7_EESA_)
        /*1418*/ 	.word	0x00000000


	//----- nvinfo : EIATTR_REGCOUNT
	.align		4
.L_895:
        /*141c*/ 	.byte	0x04, 0x2f
        /*141e*/ 	.short	(.L_897 - .L_896)
	.align		4
.L_896:
        /*1420*/ 	.word	index@(_ZN2at6native50batch_norm_collect_statistics_channels_last_kernelINS0_6InvStdEN3c104HalfEfLi4EEEvPKT0_PT1_S9_PVS8_PiiiS8_)
        /*1424*/ 	.word	0x00000020


	//----- nvinfo : EIATTR_FRAME_SIZE
	.align		4
.L_897:
        /*1428*/ 	.byte	0x04, 0x11
        /*142a*/ 	.short	(.L_899 - .L_898)
	.align		4
.L_898:
        /*142c*/ 	.word	index@($__internal_27_$__cuda_sm20_dsqrt_rn_f64_mediumpath_v1)
        /*1430*/ 	.word	0x00000000


	//----- nvinfo : EIATTR_FRAME_SIZE
	.align		4
.L_899:
        /*1434*/ 	.byte	0x04, 0x11
        /*1436*/ 	.short	(.L_901 - .L_900)
	.align		4
.L_900:
        /*1438*/ 	.word	index@($__internal_26_$__cuda_sm20_dblrcp_rn_slowpath_v3)
        /*143c*/ 	.word	0x00000000


	//----- nvinfo : EIATTR_FRAME_SIZE
	.align		4
.L_901:
        /*1440*/ 	.byte	0x04, 0x11
        /*1442*/ 	.short	(.L_903 - .L_902)
	.align		4
.L_902:
        /*1444*/ 	.word	index@(_ZN2at6native50batch_norm_collect_statistics_channels_last_kernelINS0_6InvStdEN3c104HalfEfLi4EEEvPKT0_PT1_S9_PVS8_PiiiS8_)
        /*1448*/ 	.word	0x00000000


	//----- nvinfo : EIATTR_REGCOUNT
	.align		4
.L_903:
        /*144c*/ 	.byte	0x04, 0x2f
        /*144e*/ 	.short	(.L_905 - .L_904)
	.align		4
.L_904:
        /*1450*/ 	.word	index@(_ZN2at6native36batch_norm_collect_statistics_kernelINS0_6InvStdEN3c104HalfES4_fiEEvNS_27GenericPackedTensorAccessorIKT0_Lm3ENS_17RestrictPtrTraitsET3_EET2_SB_NS5_ISB_Lm1ES8_S9_EESC_)
        /*1454*/ 	.word	0x0000001c


	//----- nvinfo : EIATTR_FRAME_SIZE
	.align		4
.L_905:
        /*1458*/ 	.byte	0x04, 0x11
        /*145a*/ 	.short	(.L_907 - .L_906)
	.align		4
.L_906:
        /*145c*/ 	.word	index@($__internal_25_$__cuda_sm20_dsqrt_rn_f64_mediumpath_v1)
        /*1460*/ 	.word	0x00000000


	//----- nvinfo : EIATTR_FRAME_SIZE
	.align		4
.L_907:
        /*1464*/ 	.byte	0x04, 0x11
        /*1466*/ 	.short	(.L_909 - .L_908)
	.align		4
.L_908:
        /*1468*/ 	.word	index@($__internal_24_$__cuda_sm20_dblrcp_rn_slowpath_v3)
        /*146c*/ 	.word	0x00000000


	//----- nvinfo : EIATTR_FRAME_SIZE
	.align		4
.L_909:
        /*1470*/ 	.byte	0x04, 0x11
        /*1472*/ 	.short	(.L_911 - .L_910)
	.align		4
.L_910:
        /*1474*/ 	.word	index@(_ZN2at6native36batch_norm_collect_statistics_kernelINS0_6InvStdEN3c104HalfES4_fiEEvNS_27GenericPackedTensorAccessorIKT0_Lm3ENS_17RestrictPtrTraitsET3_EET2_SB_NS5_ISB_Lm1ES8_S9_EESC_)
        /*1478*/ 	.word	0x00000000


	//----- nvinfo : EIATTR_REGCOUNT
	.align		4
.L_911:
        /*147c*/ 	.byte	0x04, 0x2f
        /*147e*/ 	.short	(.L_913 - .L_912)
	.align		4
.L_912:
        /*1480*/ 	.word	index@(_ZN2at6native36batch_norm_collect_statistics_kernelINS0_6InvStdEN3c104HalfES4_flEEvNS_27GenericPackedTensorAccessorIKT0_Lm3ENS_17RestrictPtrTraitsET3_EET2_SB_NS5_ISB_Lm1ES8_S9_EESC_)
        /*1484*/ 	.word	0x0000001c


	//----- nvinfo : EIATTR_FRAME_SIZE
	.align		4
.L_913:
        /*1488*/ 	.byte	0x04, 0x11
        /*148a*/ 	.short	(.L_915 - .L_914)
	.align		4
.L_914:
        /*148c*/ 	.word	index@($__internal_23_$__cuda_sm20_dsqrt_rn_f64_mediumpath_v1)
        /*1490*/ 	.word	0x00000000


	//----- nvinfo : EIATTR_FRAME_SIZE
	.align		4
.L_915:
        /*1494*/ 	.byte	0x04, 0x11
        /*1496*/ 	.short	(.L_917 - .L_916)
	.align		4
.L_916:
        /*1498*/ 	.word	index@($__internal_22_$__cuda_sm20_dblrcp_rn_slowpath_v3)
        /*149c*/ 	.word	0x00000000


	//----- nvinfo : EIATTR_FRAME_SIZE
	.align		4
.L_917:
        /*14a0*/ 	.byte	0x04, 0x11
        /*14a2*/ 	.short	(.L_919 - .L_918)
	.align		4
.L_918:
        /*14a4*/ 	.word	index@(_ZN2at6native36batch_norm_collect_statistics_kernelINS0_6InvStdEN3c104HalfES4_flEEvNS_27GenericPackedTensorAccessorIKT0_Lm3ENS_17RestrictPtrTraitsET3_EET2_SB_NS5_ISB_Lm1ES8_S9_EESC_)
        /*14a8*/ 	.word	0x00000000


	//----- nvinfo : EIATTR_REGCOUNT
	.align		4
.L_919:
        /*14ac*/ 	.byte	0x04, 0x2f
        /*14ae*/ 	.short	(.L_921 - .L_920)
	.align		4
.L_920:
        /*14b0*/ 	.word	index@(_ZN2at6native50batch_norm_collect_statistics_channels_last_kernelINS0_6InvStdEN3c108BFloat16EfLi4EEEvPKT0_PT1_S9_PVS8_PiiiS8_)
        /*14b4*/ 	.word	0x00000020


	//----- nvinfo : EIATTR_FRAME_SIZE
	.align		4
.L_921:
        /*14b8*/ 	.byte	0x04, 0x11
        /*14ba*/ 	.short	(.L_923 - .L_922)
	.align		4
.L_922:
        /*14bc*/ 	.word	index@($__internal_21_$__cuda_sm20_dsqrt_rn_f64_mediumpath_v1)
        /*14c0*/ 	.word	0x00000000


	//----- nvinfo : EIATTR_FRAME_SIZE
	.align		4
.L_923:
        /*14c4*/ 	.byte	0x04, 0x11
        /*14c6*/ 	.short	(.L_925 - .L_924)
	.align		4
.L_924:
        /*14c8*/ 	.word	index@($__internal_20_$__cuda_sm20_dblrcp_rn_slowpath_v3)
        /*14cc*/ 	.word	0x00000000


	//----- nvinfo : EIATTR_FRAME_SIZE
	.align		4
.L_925:
        /*14d0*/ 	.byte	0x04, 0x11
        /*14d2*/ 	.short	(.L_927 - .L_926)
	.align		4
.L_926:
        /*14d4*/ 	.word	index@(_ZN2at6native50batch_norm_collect_statistics_channels_last_kernelINS0_6InvStdEN3c108BFloat16EfLi4EEEvPKT0_PT1_S9_PVS8_PiiiS8_)
        /*14d8*/ 	.word	0x00000000


	//----- nvinfo : EIATTR_REGCOUNT
	.align		4
.L_927:
        /*14dc*/ 	.byte	0x04, 0x2f
        /*14de*/ 	.short	(.L_929 - .L_928)
	.align		4
.L_928:
        /*14e0*/ 	.word	index@(_ZN2at6native36batch_norm_collect_statistics_kernelINS0_6InvStdEN3c108BFloat16ES4_fiEEvNS_27GenericPackedTensorAccessorIKT0_Lm3ENS_17RestrictPtrTraitsET3_EET2_SB_NS5_ISB_Lm1ES8_S9_EESC_)
        /*14e4*/ 	.word	0x0000001c


	//----- nvinfo : EIATTR_FRAME_SIZE
	.align		4
.L_929:
        /*14e8*/ 	.byte	0x04, 0x11
        /*14ea*/ 	.short	(.L_931 - .L_930)
	.align		4
.L_930:
        /*14ec*/ 	.word	index@($__internal_19_$__cuda_sm20_dsqrt_rn_f64_mediumpath_v1)
        /*14f0*/ 	.word	0x00000000


	//----- nvinfo : EIATTR_FRAME_SIZE
	.align		4
.L_931:
        /*14f4*/ 	.byte	0x04, 0x11
        /*14f6*/ 	.short	(.L_933 - .L_932)
	.align		4
.L_932:
        /*14f8*/ 	.word	index@($__internal_18_$__cuda_sm20_dblrcp_rn_slowpath_v3)
        /*14fc*/ 	.word	0x00000000


	//----- nvinfo : EIATTR_FRAME_SIZE
	.align		4
.L_933:
        /*1500*/ 	.byte	0x04, 0x11
        /*1502*/ 	.short	(.L_935 - .L_934)
	.align		4
.L_934:
        /*1504*/ 	.word	index@(_ZN2at6native36batch_norm_collect_statistics_kernelINS0_6InvStdEN3c108BFloat16ES4_fiEEvNS_27GenericPackedTensorAccessorIKT0_Lm3ENS_17RestrictPtrTraitsET3_EET2_SB_NS5_ISB_Lm1ES8_S9_EESC_)
        /*1508*/ 	.word	0x00000000


	//----- nvinfo : EIATTR_REGCOUNT
	.align		4
.L_935:
        /*150c*/ 	.byte	0x04, 0x2f
        /*150e*/ 	.short	(.L_937 - .L_936)
	.align		4
.L_936:
        /*1510*/ 	.word	index@(_ZN2at6native36batch_norm_collect_statistics_kernelINS0_6InvStdEN3c108BFloat16ES4_flEEvNS_27GenericPackedTensorAccessorIKT0_Lm3ENS_17RestrictPtrTraitsET3_EET2_SB_NS5_ISB_Lm1ES8_S9_EESC_)
        /*1514*/ 	.word	0x0000001c


	//----- nvinfo : EIATTR_FRAME_SIZE
	.align		4
.L_937:
        /*1518*/ 	.byte	0x04, 0x11
        /*151a*/ 	.short	(.L_939 - .L_938)
	.align		4
.L_938:
        /*151c*/ 	.word	index@($__internal_17_$__cuda_sm20_dsqrt_rn_f64_mediumpath_v1)
        /*1520*/ 	.word	0x00000000


	//----- nvinfo : EIATTR_FRAME_SIZE
	.align		4
.L_939:
        /*1524*/ 	.byte	0x04, 0x11
        /*1526*/ 	.short	(.L_941 - .L_940)
	.align		4
.L_940:
        /*1528*/ 	.word	index@($__internal_16_$__cuda_sm20_dblrcp_rn_slowpath_v3)
        /*152c*/ 	.word	0x00000000


	//----- nvinfo : EIATTR_FRAME_SIZE
	.align		4
.L_941:
        /*1530*/ 	.byte	0x04, 0x11
        /*1532*/ 	.short	(.L_943 - .L_942)
	.align		4
.L_942:
        /*1534*/ 	.word	index@(_ZN2at6native36batch_norm_collect_statistics_kernelINS0_6InvStdEN3c108BFloat16ES4_flEEvNS_27GenericPackedTensorAccessorIKT0_Lm3ENS_17RestrictPtrTraitsET3_EET2_SB_NS5_ISB_Lm1ES8_S9_EESC_)
        /*1538*/ 	.word	0x00000000


	//----- nvinfo : EIATTR_REGCOUNT
	.align		4
.L_943:
        /*153c*/ 	.byte	0x04, 0x2f
        /*153e*/ 	.short	(.L_945 - .L_944)
	.align		4
.L_944:
        /*1540*/ 	.word	index@(_ZN2at6native35batch_norm_reduce_statistics_kernelIddiEEvNS_27GenericPackedTensorAccessorIT0_Lm2ENS_17RestrictPtrTraitsET1_EES6_NS2_IS3_Lm1ES4_S5_EES7_NS2_IT_Lm1ES4_S5_EES9_S3_S3_S9_)
        /*1544*/ 	.word	0x0000002e


	//----- nvinfo : EIATTR_FRAME_SIZE
	.align		4
.L_945:
        /*1548*/ 	.byte	0x04, 0x11
        /*154a*/ 	.short	(.L_947 - .L_946)
	.align		4
.L_946:
        /*154c*/ 	.word	index@($__internal_15_$__cuda_sm20_dsqrt_rn_f64_mediumpath_v1)
        /*1550*/ 	.word	0x00000000


	//----- nvinfo : EIATTR_FRAME_SIZE
	.align		4
.L_947:
        /*1554*/ 	.byte	0x04, 0x11
        /*1556*/ 	.short	(.L_949 - .L_948)
	.align		4
.L_948:
        /*1558*/ 	.word	index@($__internal_14_$__cuda_sm20_div_rn_f64_full)
        /*155c*/ 	.word	0x00000000


	//----- nvinfo : EIATTR_FRAME_SIZE
	.align		4
.L_949:
        /*1560*/ 	.byte	0x04, 0x11
        /*1562*/ 	.short	(.L_951 - .L_950)
	.align		4
.L_950:
        /*1564*/ 	.word	index@($__internal_13_$__cuda_sm20_dblrcp_rn_slowpath_v3)
        /*1568*/ 	.word	0x00000000


	//----- nvinfo : EIATTR_FRAME_SIZE
	.align		4
.L_951:
        /*156c*/ 	.byte	0x04, 0x11
        /*156e*/ 	.short	(.L_953 - .L_952)
	.align		4
.L_952:
        /*1570*/ 	.word	index@(_ZN2at6native35batch_norm_reduce_statistics_kernelIddiEEvNS_27GenericPackedTensorAccessorIT0_Lm2ENS_17RestrictPtrTraitsET1_EES6_NS2_IS3_Lm1ES4_S5_EES7_NS2_IT_Lm1ES4_S5_EES9_S3_S3_S9_)
        /*1574*/ 	.word	0x00000000


	//----- nvinfo : EIATTR_REGCOUNT
	.align		4
.L_953:
        /*1578*/ 	.byte	0x04, 0x2f
        /*157a*/ 	.short	(.L_955 - .L_954)
	.align		4
.L_954:
        /*157c*/ 	.word	index@(_ZN2at6native35batch_norm_reduce_statistics_kernelIddlEEvNS_27GenericPackedTensorAccessorIT0_Lm2ENS_17RestrictPtrTraitsET1_EES6_NS2_IS3_Lm1ES4_S5_EES7_NS2_IT_Lm1ES4_S5_EES9_S3_S3_S9_)
        /*1580*/ 	.word	0x00000032


	//----- nvinfo : EIATTR_FRAME_SIZE
	.align		4
.L_955:
        /*1584*/ 	.byte	0x04, 0x11
        /*1586*/ 	.short	(.L_957 - .L_956)
	.align		4
.L_956:
        /*1588*/ 	.word	index@($__internal_12_$__cuda_sm20_dsqrt_rn_f64_mediumpath_v1)
        /*158c*/ 	.word	0x00000000


	//----- nvinfo : EIATTR_FRAME_SIZE
	.align		4
.L_957:
        /*1590*/ 	.byte	0x04, 0x11
        /*1592*/ 	.short	(.L_959 - .L_958)
	.align		4
.L_958:
        /*1594*/ 	.word	index@($__internal_11_$__cuda_sm20_div_rn_f64_full)
        /*1598*/ 	.word	0x00000000


	//----- nvinfo : EIATTR_FRAME_SIZE
	.align		4
.L_959:
        /*159c*/ 	.byte	0x04, 0x11
        /*159e*/ 	.short	(.L_961 - .L_960)
	.align		4
.L_960:
        /*15a0*/ 	.word	index@($__internal_10_$__cuda_sm20_dblrcp_rn_slowpath_v3)
        /*15a4*/ 	.word	0x00000000


	//----- nvinfo : EIATTR_FRAME_SIZE
	.align		4
.L_961:
        /*15a8*/ 	.byte	0x04, 0x11
        /*15aa*/ 	.short	(.L_963 - .L_962)
	.align		4
.L_962:
        /*15ac*/ 	.word	index@(_ZN2at6native35batch_norm_reduce_statistics_kernelIddlEEvNS_27GenericPackedTensorAccessorIT0_Lm2ENS_17RestrictPtrTraitsET1_EES6_NS2_IS3_Lm1ES4_S5_EES7_NS2_IT_Lm1ES4_S5_EES9_S3_S3_S9_)
        /*15b0*/ 	.word	0x00000000


	//----- nvinfo : EIATTR_REGCOUNT
	.align		4
.L_963:
        /*15b4*/ 	.byte	0x04, 0x2f
        /*15b6*/ 	.short	(.L_965 - .L_964)
	.align		4
.L_964:
        /*15b8*/ 	.word	index@(_ZN2at6native35batch_norm_reduce_statistics_kernelIffiEEvNS_27GenericPackedTensorAccessorIT0_Lm2ENS_17RestrictPtrTraitsET1_EES6_NS2_IS3_Lm1ES4_S5_EES7_NS2_IT_Lm1ES4_S5_EES9_S3_S3_S9_)
        /*15bc*/ 	.word	0x00000028


	//----- nvinfo : EIATTR_FRAME_SIZE
	.align		4
.L_965:
        /*15c0*/ 	.byte	0x04, 0x11
        /*15c2*/ 	.short	(.L_967 - .L_966)
	.align		4
.L_966:
        /*15c4*/ 	.word	index@($__internal_9_$__cuda_sm20_dblrcp_rn_slowpath_v3)
        /*15c8*/ 	.word	0x00000000


	//----- nvinfo : EIATTR_FRAME_SIZE
	.align		4
.L_967:
        /*15cc*/ 	.byte	0x04, 0x11
        /*15ce*/ 	.short	(.L_969 - .L_968)
	.align		4
.L_968:
        /*15d0*/ 	.word	index@(_ZN2at6native35batch_norm_reduce_statistics_kernelIffiEEvNS_27GenericPackedTensorAccessorIT0_Lm2ENS_17RestrictPtrTraitsET1_EES6_NS2_IS3_Lm1ES4_S5_EES7_NS2_IT_Lm1ES4_S5_EES9_S3_S3_S9_)
        /*15d4*/ 	.word	0x00000000


	//----- nvinfo : EIATTR_REGCOUNT
	.align		4
.L_969:
        /*15d8*/ 	.byte	0x04, 0x2f
        /*15da*/ 	.short	(.L_971 - .L_970)
	.align		4
.L_970:
        /*15dc*/ 	.word	index@(_ZN2at6native35batch_norm_reduce_statistics_kernelIfflEEvNS_27GenericPackedTensorAccessorIT0_Lm2ENS_17RestrictPtrTraitsET1_EES6_NS2_IS3_Lm1ES4_S5_EES7_NS2_IT_Lm1ES4_S5_EES9_S3_S3_S9_)
        /*15e0*/ 	.word	0x00000030


	//----- nvinfo : EIATTR_FRAME_SIZE
	.align		4
.L_971:
        /*15e4*/ 	.byte	0x04, 0x11
        /*15e6*/ 	.short	(.L_973 - .L_972)
	.align		4
.L_972:
        /*15e8*/ 	.word	index@($__internal_8_$__cuda_sm20_dblrcp_rn_slowpath_v3)
        /*15ec*/ 	.word	0x00000000


	//----- nvinfo : EIATTR_FRAME_SIZE
	.align		4
.L_973:
        /*15f0*/ 	.byte	0x04, 0x11
        /*15f2*/ 	.short	(.L_975 - .L_974)
	.align		4
.L_974:
        /*15f4*/ 	.word	index@(_ZN2at6native35batch_norm_reduce_statistics_kernelIfflEEvNS_27GenericPackedTensorAccessorIT0_Lm2ENS_17RestrictPtrTraitsET1_EES6_NS2_IS3_Lm1ES4_S5_EES7_NS2_IT_Lm1ES4_S5_EES9_S3_S3_S9_)
        /*15f8*/ 	.word	0x00000000


	//----- nvinfo : EIATTR_REGCOUNT
	.align		4
.L_975:
        /*15fc*/ 	.byte	0x04, 0x2f
        /*15fe*/ 	.short	(.L_977 - .L_976)
	.align		4
.L_976:
        /*1600*/ 	.word	index@(_ZN2at6native35batch_norm_reduce_statistics_kernelIN3c104HalfEfiEEvNS_27GenericPackedTensorAccessorIT0_Lm2ENS_17RestrictPtrTraitsET1_EES8_NS4_IS5_Lm1ES6_S7_EES9_NS4_IT_Lm1ES6_S7_EESB_S5_S5_SB_)
        /*1604*/ 	.word	0x00000028


	//----- nvinfo : EIATTR_FRAME_SIZE
	.align		4
.L_977:
        /*1608*/ 	.byte	0x04, 0x11
        /*160a*/ 	.short	(.L_979 - .L_978)
	.align		4
.L_978:
        /*160c*/ 	.word	index@($__internal_7_$__cuda_sm20_dblrcp_rn_slowpath_v3)
        /*1610*/ 	.word	0x00000000


	//----- nvinfo : EIATTR_FRAME_SIZE
	.align		4
.L_979:
        /*1614*/ 	.byte	0x04, 0x11
        /*1616*/ 	.short	(.L_981 - .L_980)
	.align		4
.L_980:
        /*1618*/ 	.word	index@(_ZN2at6native35batch_norm_reduce_statistics_kernelIN3c104HalfEfiEEvNS_27GenericPackedTensorAccessorIT0_Lm2ENS_17RestrictPtrTraitsET1_EES8_NS4_IS5_Lm1ES6_S7_EES9_NS4_IT_Lm1ES6_S7_EESB_S5_S5_SB_)
        /*161c*/ 	.word	0x00000000


	//----- nvinfo : EIATTR_REGCOUNT
	.align		4
.L_981:
        /*1620*/ 	.byte	0x04, 0x2f
        /*1622*/ 	.short	(.L_983 - .L_982)
	.align		4
.L_982:
        /*1624*/ 	.word	index@(_ZN2at6native35batch_norm_reduce_statistics_kernelIN3c104HalfEflEEvNS_27GenericPackedTensorAccessorIT0_Lm2ENS_17RestrictPtrTraitsET1_EES8_NS4_IS5_Lm1ES6_S7_EES9_NS4_IT_Lm1ES6_S7_EESB_S5_S5_SB_)
        /*1628*/ 	.word	0x0000002e


	//----- nvinfo : EIATTR_FRAME_SIZE
	.align		4
.L_983:
        /*162c*/ 	.byte	0x04, 0x11
        /*162e*/ 	.short	(.L_985 - .L_984)
	.align		4
.L_984:
        /*1630*/ 	.word	index@($__internal_6_$__cuda_sm20_dblrcp_rn_slowpath_v3)
        /*1634*/ 	.word	0x00000000


	//----- nvinfo : EIATTR_FRAME_SIZE
	.align		4
.L_985:
        /*1638*/ 	.byte	0x04, 0x11
        /*163a*/ 	.short	(.L_987 - .L_986)
	.align		4
.L_986:
        /*163c*/ 	.word	index@(_ZN2at6native35batch_norm_reduce_statistics_kernelIN3c104HalfEflEEvNS_27GenericPackedTensorAccessorIT0_Lm2ENS_17RestrictPtrTraitsET1_EES8_NS4_IS5_Lm1ES6_S7_EES9_NS4_IT_Lm1ES6_S7_EESB_S5_S5_SB_)
        /*1640*/ 	.word	0x00000000


	//----- nvinfo : EIATTR_REGCOUNT
	.align		4
.L_987:
        /*1644*/ 	.byte	0x04, 0x2f
        /*1646*/ 	.short	(.L_989 - .L_988)
	.align		4
.L_988:
        /*1648*/ 	.word	index@(_ZN2at6native35batch_norm_reduce_statistics_kernelIN3c108BFloat16EfiEEvNS_27GenericPackedTensorAccessorIT0_Lm2ENS_17RestrictPtrTraitsET1_EES8_NS4_IS5_Lm1ES6_S7_EES9_NS4_IT_Lm1ES6_S7_EESB_S5_S5_SB_)
        /*164c*/ 	.word	0x00000028


	//----- nvinfo : EIATTR_FRAME_SIZE
	.align		4
.L_989:
        /*1650*/ 	.byte	0x04, 0x11
        /*1652*/ 	.short	(.L_991 - .L_990)
	.align		4
.L_990:
        /*1654*/ 	.word	index@($__internal_5_$__cuda_sm20_dblrcp_rn_slowpath_v3)
        /*1658*/ 	.word	0x00000000


	//----- nvinfo : EIATTR_FRAME_SIZE
	.align		4
.L_991:
        /*165c*/ 	.byte	0x04, 0x11
        /*165e*/ 	.short	(.L_993 - .L_992)
	.align		4
.L_992:
        /*1660*/ 	.word	index@(_ZN2at6native35batch_norm_reduce_statistics_kernelIN3c108BFloat16EfiEEvNS_27GenericPackedTensorAccessorIT0_Lm2ENS_17RestrictPtrTraitsET1_EES8_NS4_IS5_Lm1ES6_S7_EES9_NS4_IT_Lm1ES6_S7_EESB_S5_S5_SB_)
        /*1664*/ 	.word	0x00000000


	//----- nvinfo : EIATTR_REGCOUNT
	.align		4
.L_993:
        /*1668*/ 	.byte	0x04, 0x2f
        /*166a*/ 	.short	(.L_995 - .L_994)
	.align		4
.L_994:
        /*166c*/ 	.word	index@(_ZN2at6native35batch_norm_reduce_statistics_kernelIN3c108BFloat16EflEEvNS_27GenericPackedTensorAccessorIT0_Lm2ENS_17RestrictPtrTraitsET1_EES8_NS4_IS5_Lm1ES6_S7_EES9_NS4_IT_Lm1ES6_S7_EESB_S5_S5_SB_)
        /*1670*/ 	.word	0x0000002e


	//----- nvinfo : EIATTR_FRAME_SIZE
	.align		4
.L_995:
        /*1674*/ 	.byte	0x04, 0x11
        /*1676*/ 	.short	(.L_997 - .L_996)
	.align		4
.L_996:
        /*1678*/ 	.word	index@($__internal_4_$__cuda_sm20_dblrcp_rn_slowpath_v3)
        /*167c*/ 	.word	0x00000000


	//----- nvinfo : EIATTR_FRAME_SIZE
	.align		4
.L_997:
        /*1680*/ 	.byte	0x04, 0x11
        /*1682*/ 	.short	(.L_999 - .L_998)
	.align		4
.L_998:
        /*1684*/ 	.word	index@(_ZN2at6native35batch_norm_reduce_statistics_kernelIN3c108BFloat16EflEEvNS_27GenericPackedTensorAccessorIT0_Lm2ENS_17RestrictPtrTraitsET1_EES8_NS4_IS5_Lm1ES6_S7_EES9_NS4_IT_Lm1ES6_S7_EESB_S5_S5_SB_)
        /*1688*/ 	.word	0x00000000


	//----- nvinfo : EIATTR_REGCOUNT
	.align		4
.L_999:
        /*168c*/ 	.byte	0x04, 0x2f
        /*168e*/ 	.short	(.L_1001 - .L_1000)
	.align		4
.L_1000:
        /*1690*/ 	.word	index@(_ZN2at6native33batch_norm_backward_reduce_kernelIdddiEEvNS_27GenericPackedTensorAccessorIT_Lm3ENS_16DefaultPtrTraitsET2_EES6_NS2_IT1_Lm1ES4_S5_EES8_S8_S8_NS2_IT0_Lm1ES4_S5_EESA_)
        /*1694*/ 	.word	0x0000001e


	//----- nvinfo : EIATTR_FRAME_SIZE
	.align		4
.L_1001:
        /*1698*/ 	.byte	0x04, 0x11
        /*169a*/ 	.short	(.L_1003 - .L_1002)
	.align		4
.L_1002:
        /*169c*/ 	.word	index@(_ZN2at6native33batch_norm_backward_reduce_kernelIdddiEEvNS_27GenericPackedTensorAccessorIT_Lm3ENS_16DefaultPtrTraitsET2_EES6_NS2_IT1_Lm1ES4_S5_EES8_S8_S8_NS2_IT0_Lm1ES4_S5_EESA_)
        /*16a0*/ 	.word	0x00000000


	//----- nvinfo : EIATTR_REGCOUNT
	.align		4
.L_1003:
        /*16a4*/ 	.byte	0x04, 0x2f
        /*16a6*/ 	.short	(.L_1005 - .L_1004)
	.align		4
.L_1004:
        /*16a8*/ 	.word	index@(_ZN2at6native33batch_norm_backward_reduce_kernelIdddlEEvNS_27GenericPackedTensorAccessorIT_Lm3ENS_16DefaultPtrTraitsET2_EES6_NS2_IT1_Lm1ES4_S5_EES8_S8_S8_NS2_IT0_Lm1ES4_S5_EESA_)
        /*16ac*/ 	.word	0x00000028


	//----- nvinfo : EIATTR_FRAME_SIZE
	.align		4
.L_1005:
        /*16b0*/ 	.byte	0x04, 0x11
        /*16b2*/ 	.short	(.L_1007 - .L_1006)
	.align		4
.L_1006:
        /*16b4*/ 	.word	index@(_ZN2at6native33batch_norm_backward_reduce_kernelIdddlEEvNS_27GenericPackedTensorAccessorIT_Lm3ENS_16DefaultPtrTraitsET2_EES6_NS2_IT1_Lm1ES4_S5_EES8_S8_S8_NS2_IT0_Lm1ES4_S5_EESA_)
        /*16b8*/ 	.word	0x00000000


	//----- nvinfo : EIATTR_REGCOUNT
	.align		4
.L_1007:
        /*16bc*/ 	.byte	0x04, 0x2f
        /*16be*/ 	.short	(.L_1009 - .L_1008)
	.align		4
.L_1008:
        /*16c0*/ 	.word	index@(_ZN2at6native33batch_norm_backward_reduce_kernelIfffiEEvNS_27GenericPackedTensorAccessorIT_Lm3ENS_16DefaultPtrTraitsET2_EES6_NS2_IT1_Lm1ES4_S5_EES8_S8_S8_NS2_IT0_Lm1ES4_S5_EESA_)
        /*16c4*/ 	.word	0x0000001b


	//----- nvinfo : EIATTR_FRAME_SIZE
	.align		4
.L_1009:
        /*16c8*/ 	.byte	0x04, 0x11
        /*16ca*/ 	.short	(.L_1011 - .L_1010)
	.align		4
.L_1010:
        /*16cc*/ 	.word	index@(_ZN2at6native33batch_norm_backward_reduce_kernelIfffiEEvNS_27GenericPackedTensorAccessorIT_Lm3ENS_16DefaultPtrTraitsET2_EES6_NS2_IT1_Lm1ES4_S5_EES8_S8_S8_NS2_IT0_Lm1ES4_S5_EESA_)
        /*16d0*/ 	.word	0x00000000


	//----- nvinfo : EIATTR_REGCOUNT
	.align		4
.L_1011:
        /*16d4*/ 	.byte	0x04, 0x2f
        /*16d6*/ 	.short	(.L_1013 - .L_1012)
	.align		4
.L_1012:
        /*16d8*/ 	.word	index@(_ZN2at6native33batch_norm_backward_reduce_kernelIffflEEvNS_27GenericPackedTensorAccessorIT_Lm3ENS_16DefaultPtrTraitsET2_EES6_NS2_IT1_Lm1ES4_S5_EES8_S8_S8_NS2_IT0_Lm1ES4_S5_EESA_)
        /*16dc*/ 	.word	0x00000020


	//----- nvinfo : EIATTR_FRAME_SIZE
	.align		4
.L_1013:
        /*16e0*/ 	.byte	0x04, 0x11
        /*16e2*/ 	.short	(.L_1015 - .L_1014)
	.align		4
.L_1014:
        /*16e4*/ 	.word	index@(_ZN2at6native33batch_norm_backward_reduce_kernelIffflEEvNS_27GenericPackedTensorAccessorIT_Lm3ENS_16DefaultPtrTraitsET2_EES6_NS2_IT1_Lm1ES4_S5_EES8_S8_S8_NS2_IT0_Lm1ES4_S5_EESA_)
        /*16e8*/ 	.word	0x00000000


	//----- nvinfo : EIATTR_REGCOUNT
	.align		4
.L_1015:
        /*16ec*/ 	.byte	0x04, 0x2f
        /*16ee*/ 	.short	(.L_1017 - .L_1016)
	.align		4
.L_1016:
        /*16f0*/ 	.word	index@(_ZN2at6native33batch_norm_backward_reduce_kernelIN3c104HalfEffiEEvNS_27GenericPackedTensorAccessorIT_Lm3ENS_16DefaultPtrTraitsET2_EES8_NS4_IT1_Lm1ES6_S7_EESA_SA_SA_NS4_IT0_Lm1ES6_S7_EESC_)
        /*16f4*/ 	.word	0x0000001b


	//----- nvinfo : EIATTR_FRAME_SIZE
	.align		4
.L_1017:
        /*16f8*/ 	.byte	0x04, 0x11
        /*16fa*/ 	.short	(.L_1019 - .L_1018)
	.align		4
.L_1018:
        /*16fc*/ 	.word	index@(_ZN2at6native33batch_norm_backward_reduce_kernelIN3c104HalfEffiEEvNS_27GenericPackedTensorAccessorIT_Lm3ENS_16DefaultPtrTraitsET2_EES8_NS4_IT1_Lm1ES6_S7_EESA_SA_SA_NS4_IT0_Lm1ES6_S7_EESC_)
        /*1700*/ 	.word	0x00000000


	//----- nvinfo : EIATTR_REGCOUNT
	.align		4
.L_1019:
        /*1704*/ 	.byte	0x04, 0x2f
        /*1706*/ 	.short	(.L_1021 - .L_1020)
	.align		4
.L_1020:
        /*1708*/ 	.word	index@(_ZN2at6native33batch_norm_backward_reduce_kernelIN3c104HalfES3_fiEEvNS_27GenericPackedTensorAccessorIT_Lm3ENS_16DefaultPtrTraitsET2_EES8_NS4_IT1_Lm1ES6_S7_EESA_SA_SA_NS4_IT0_Lm1ES6_S7_EESC_)
        /*170c*/ 	.word	0x0000001b


	//----- nvinfo : EIATTR_FRAME_SIZE
	.align		4
.L_1021:
        /*1710*/ 	.byte	0x04, 0x11
        /*1712*/ 	.short	(.L_1023 - .L_1022)
	.align		4
.L_1022:
        /*1714*/ 	.word	index@(_ZN2at6native33batch_norm_backward_reduce_kernelIN3c104HalfES3_fiEEvNS_27GenericPackedTensorAccessorIT_Lm3ENS_16DefaultPtrTraitsET2_EES8_NS4_IT1_Lm1ES6_S7_EESA_SA_SA_NS4_IT0_Lm1ES6_S7_EESC_)
        /*1718*/ 	.word	0x00000000


	//----- nvinfo : EIATTR_REGCOUNT
	.align		4
.L_1023:
        /*171c*/ 	.byte	0x04, 0x2f
        /*171e*/ 	.short	(.L_1025 - .L_1024)
	.align		4
.L_1024:
        /*1720*/ 	.word	index@(_ZN2at6native33batch_norm_backward_reduce_kernelIN3c104HalfEfflEEvNS_27GenericPackedTensorAccessorIT_Lm3ENS_16DefaultPtrTraitsET2_EES8_NS4_IT1_Lm1ES6_S7_EESA_SA_SA_NS4_IT0_Lm1ES6_S7_EESC_)
        /*1724*/ 	.word	0x00000020


	//----- nvinfo : EIATTR_FRAME_SIZE
	.align		4
.L_1025:
        /*1728*/ 	.byte	0x04, 0x11
        /*172a*/ 	.short	(.L_1027 - .L_1026)
	.align		4
.L_1026:
        /*172c*/ 	.word	index@(_ZN2at6native33batch_norm_backward_reduce_kernelIN3c104HalfEfflEEvNS_27GenericPackedTensorAccessorIT_Lm3ENS_16DefaultPtrTraitsET2_EES8_NS4_IT1_Lm1ES6_S7_EESA_SA_SA_NS4_IT0_Lm1ES6_S7_EESC_)
        /*1730*/ 	.word	0x00000000


	//----- nvinfo : EIATTR_REGCOUNT
	.align		4
.L_1027:
        /*1734*/ 	.byte	0x04, 0x2f
        /*1736*/ 	.short	(.L_1029 - .L_1028)
	.align		4
.L_1028:
        /*1738*/ 	.word	index@(_ZN2at6native33batch_norm_backward_reduce_kernelIN3c104HalfES3_flEEvNS_27GenericPackedTensorAccessorIT_Lm3ENS_16DefaultPtrTraitsET2_EES8_NS4_IT1_Lm1ES6_S7_EESA_SA_SA_NS4_IT0_Lm1ES6_S7_EESC_)
        /*173c*/ 	.word	0x00000020


	//----- nvinfo : EIATTR_FRAME_SIZE
	.align		4
.L_1029:
        /*1740*/ 	.byte	0x04, 0x11
        /*1742*/ 	.short	(.L_1031 - .L_1030)
	.align		4
.L_1030:
        /*1744*/ 	.word	index@(_ZN2at6native33batch_norm_backward_reduce_kernelIN3c104HalfES3_flEEvNS_27GenericPackedTensorAccessorIT_Lm3ENS_16DefaultPtrTraitsET2_EES8_NS4_IT1_Lm1ES6_S7_EESA_SA_SA_NS4_IT0_Lm1ES6_S7_EESC_)
        /*1748*/ 	.word	0x00000000


	//----- nvinfo : EIATTR_REGCOUNT
	.align		4
.L_1031:
        /*174c*/ 	.byte	0x04, 0x2f
        /*174e*/ 	.short	(.L_1033 - .L_1032)
	.align		4
.L_1032:
        /*1750*/ 	.word	index@(_ZN2at6native33batch_norm_backward_reduce_kernelIN3c108BFloat16EffiEEvNS_27GenericPackedTensorAccessorIT_Lm3ENS_16DefaultPtrTraitsET2_EES8_NS4_IT1_Lm1ES6_S7_EESA_SA_SA_NS4_IT0_Lm1ES6_S7_EESC_)
        /*1754*/ 	.word	0x0000001c


	//----- nvinfo : EIATTR_FRAME_SIZE
	.align		4
.L_1033:
        /*1758*/ 	.byte	0x04, 0x11
        /*175a*/ 	.short	(.L_1035 - .L_1034)
	.align		4
.L_1034:
        /*175c*/ 	.word	index@(_ZN2at6native33batch_norm_backward_reduce_kernelIN3c108BFloat16EffiEEvNS_27GenericPackedTensorAccessorIT_Lm3ENS_16DefaultPtrTraitsET2_EES8_NS4_IT1_Lm1ES6_S7_EESA_SA_SA_NS4_IT0_Lm1ES6_S7_EESC_)
        /*1760*/ 	.word	0x00000000


	//----- nvinfo : EIATTR_REGCOUNT
	.align		4
.L_1035:
        /*1764*/ 	.byte	0x04, 0x2f
        /*1766*/ 	.short	(.L_1037 - .L_1036)
	.align		4
.L_1036:
        /*1768*/ 	.word	index@(_ZN2at6native33batch_norm_backward_reduce_kernelIN3c108BFloat16ES3_fiEEvNS_27GenericPackedTensorAccessorIT_Lm3ENS_16DefaultPtrTraitsET2_EES8_NS4_IT1_Lm1ES6_S7_EESA_SA_SA_NS4_IT0_Lm1ES6_S7_EESC_)
        /*176c*/ 	.word	0x0000001c


	//----- nvinfo : EIATTR_FRAME_SIZE
	.align		4
.L_1037:
        /*1770*/ 	.byte	0x04, 0x11
        /*1772*/ 	.short	(.L_1039 - .L_1038)
	.align		4
.L_1038:
        /*1774*/ 	.word	index@(_ZN2at6native33batch_norm_backward_reduce_kernelIN3c108BFloat16ES3_fiEEvNS_27GenericPackedTensorAccessorIT_Lm3ENS_16DefaultPtrTraitsET2_EES8_NS4_IT1_Lm1ES6_S7_EESA_SA_SA_NS4_IT0_Lm1ES6_S7_EESC_)
        /*1778*/ 	.word	0x00000000


	//----- nvinfo : EIATTR_REGCOUNT
	.align		4
.L_1039:
        /*177c*/ 	.byte	0x04, 0x2f
        /*177e*/ 	.short	(.L_1041 - .L_1040)
	.align		4
.L_1040:
        /*1780*/ 	.word	index@(_ZN2at6native33batch_norm_backward_reduce_kernelIN3c108BFloat16EfflEEvNS_27GenericPackedTensorAccessorIT_Lm3ENS_16DefaultPtrTraitsET2_EES8_NS4_IT1_Lm1ES6_S7_EESA_SA_SA_NS4_IT0_Lm1ES6_S7_EESC_)
        /*1784*/ 	.word	0x00000020


	//----- nvinfo : EIATTR_FRAME_SIZE
	.align		4
.L_1041:
        /*1788*/ 	.byte	0x04, 0x11
        /*178a*/ 	.short	(.L_1043 - .L_1042)
	.align		4
.L_1042:
        /*178c*/ 	.word	index@(_ZN2at6native33batch_norm_backward_reduce_kernelIN3c108BFloat16EfflEEvNS_27GenericPackedTensorAccessorIT_Lm3ENS_16DefaultPtrTraitsET2_EES8_NS4_IT1_Lm1ES6_S7_EESA_SA_SA_NS4_IT0_Lm1ES6_S7_EESC_)
        /*1790*/ 	.word	0x00000000


	//----- nvinfo : EIATTR_REGCOUNT
	.align		4
.L_1043:
        /*1794*/ 	.byte	0x04, 0x2f
        /*1796*/ 	.short	(.L_1045 - .L_1044)
	.align		4
.L_1044:
        /*1798*/ 	.word	index@(_ZN2at6native33batch_norm_backward_reduce_kernelIN3c108BFloat16ES3_flEEvNS_27GenericPackedTensorAccessorIT_Lm3ENS_16DefaultPtrTraitsET2_EES8_NS4_IT1_Lm1ES6_S7_EESA_SA_SA_NS4_IT0_Lm1ES6_S7_EESC_)
        /*179c*/ 	.word	0x00000020


	//----- nvinfo : EIATTR_FRAME_SIZE
	.align		4
.L_1045:
        /*17a0*/ 	.byte	0x04, 0x11
        /*17a2*/ 	.short	(.L_1047 - .L_1046)
	.align		4
.L_1046:
        /*17a4*/ 	.word	index@(_ZN2at6native33batch_norm_backward_reduce_kernelIN3c108BFloat16ES3_flEEvNS_27GenericPackedTensorAccessorIT_Lm3ENS_16DefaultPtrTraitsET2_EES8_NS4_IT1_Lm1ES6_S7_EESA_SA_SA_NS4_IT0_Lm1ES6_S7_EESC_)
        /*17a8*/ 	.word	0x00000000


	//----- nvinfo : EIATTR_REGCOUNT
	.align		4
.L_1047:
        /*17ac*/ 	.byte	0x04, 0x2f
        /*17ae*/ 	.short	(.L_1049 - .L_1048)
	.align		4
.L_1048:
        /*17b0*/ 	.word	index@(_ZN2at6native32batch_norm_backward_elemt_kernelIdddiEEvNS_27GenericPackedTensorAccessorIT_Lm3ENS_16DefaultPtrTraitsET2_EES6_NS2_IT1_Lm1ES4_S5_EES8_NS2_IT0_Lm1ES4_S5_EES8_S8_S6_PKii)
        /*17b4*/ 	.word	0x00000020


	//----- nvinfo : EIATTR_FRAME_SIZE
	.align		4
.L_1049:
        /*17b8*/ 	.byte	0x04, 0x11
        /*17ba*/ 	.short	(.L_1051 - .L_1050)
	.align		4
.L_1050:
        /*17bc*/ 	.word	index@($__internal_3_$__cuda_sm20_dblrcp_rn_slowpath_v3)
        /*17c0*/ 	.word	0x00000000


	//----- nvinfo : EIATTR_FRAME_SIZE
	.align		4
.L_1051:
        /*17c4*/ 	.byte	0x04, 0x11
        /*17c6*/ 	.short	(.L_1053 - .L_1052)
	.align		4
.L_1052:
        /*17c8*/ 	.word	index@(_ZN2at6native32batch_norm_backward_elemt_kernelIdddiEEvNS_27GenericPackedTensorAccessorIT_Lm3ENS_16DefaultPtrTraitsET2_EES6_NS2_IT1_Lm1ES4_S5_EES8_NS2_IT0_Lm1ES4_S5_EES8_S8_S6_PKii)
        /*17cc*/ 	.word	0x00000000


	//----- nvinfo : EIATTR_REGCOUNT
	.align		4
.L_1053:
        /*17d0*/ 	.byte	0x04, 0x2f
        /*17d2*/ 	.short	(.L_1055 - .L_1054)
	.align		4
.L_1054:
        /*17d4*/ 	.word	index@(_ZN2at6native32batch_norm_backward_elemt_kernelIdddlEEvNS_27GenericPackedTensorAccessorIT_Lm3ENS_16DefaultPtrTraitsET2_EES6_NS2_IT1_Lm1ES4_S5_EES8_NS2_IT0_Lm1ES4_S5_EES8_S8_S6_PKii)
        /*17d8*/ 	.word	0x00000028


	//----- nvinfo : EIATTR_FRAME_SIZE
	.align		4
.L_1055:
        /*17dc*/ 	.byte	0x04, 0x11
        /*17de*/ 	.short	(.L_1057 - .L_1056)
	.align		4
.L_1056:
        /*17e0*/ 	.word	index@($__internal_2_$__cuda_sm20_dblrcp_rn_slowpath_v3)
        /*17e4*/ 	.word	0x00000000


	//----- nvinfo : EIATTR_FRAME_SIZE
	.align		4
.L_1057:
        /*17e8*/ 	.byte	0x04, 0x11
        /*17ea*/ 	.short	(.L_1059 - .L_1058)
	.align		4
.L_1058:
        /*17ec*/ 	.word	index@(_ZN2at6native32batch_norm_backward_elemt_kernelIdddlEEvNS_27GenericPackedTensorAccessorIT_Lm3ENS_16DefaultPtrTraitsET2_EES6_NS2_IT1_Lm1ES4_S5_EES8_NS2_IT0_Lm1ES4_S5_EES8_S8_S6_PKii)
        /*17f0*/ 	.word	0x00000000


	//----- nvinfo : EIATTR_REGCOUNT
	.align		4
.L_1059:
        /*17f4*/ 	.byte	0x04, 0x2f
        /*17f6*/ 	.short	(.L_1061 - .L_1060)
	.align		4
.L_1060:
        /*17f8*/ 	.word	index@(_ZN2at6native32batch_norm_backward_elemt_kernelIfffiEEvNS_27GenericPackedTensorAccessorIT_Lm3ENS_16DefaultPtrTraitsET2_EES6_NS2_IT1_Lm1ES4_S5_EES8_NS2_IT0_Lm1ES4_S5_EES8_S8_S6_PKii)
        /*17fc*/ 	.word	0x0000001e


	//----- nvinfo : EIATTR_FRAME_SIZE
	.align		4
.L_1061:
        /*1800*/ 	.byte	0x04, 0x11
        /*1802*/ 	.short	(.L_1063 - .L_1062)
	.align		4
.L_1062:
        /*1804*/ 	.word	index@(_ZN2at6native32batch_norm_backward_elemt_kernelIfffiEEvNS_27GenericPackedTensorAccessorIT_Lm3ENS_16DefaultPtrTraitsET2_EES6_NS2_IT1_Lm1ES4_S5_EES8_NS2_IT0_Lm1ES4_S5_EES8_S8_S6_PKii)
        /*1808*/ 	.word	0x00000000


	//----- nvinfo : EIATTR_REGCOUNT
	.align		4
.L_1063:
        /*180c*/ 	.byte	0x04, 0x2f
        /*180e*/ 	.short	(.L_1065 - .L_1064)
	.align		4
.L_1064:
        /*1810*/ 	.word	index@(_ZN2at6native32batch_norm_backward_elemt_kernelIffflEEvNS_27GenericPackedTensorAccessorIT_Lm3ENS_16DefaultPtrTraitsET2_EES6_NS2_IT1_Lm1ES4_S5_EES8_NS2_IT0_Lm1ES4_S5_EES8_S8_S6_PKii)
        /*1814*/ 	.word	0x00000020


	//----- nvinfo : EIATTR_FRAME_SIZE
	.align		4
.L_1065:
        /*1818*/ 	.byte	0x04, 0x11
        /*181a*/ 	.short	(.L_1067 - .L_1066)
	.align		4
.L_1066:
        /*181c*/ 	.word	index@(_ZN2at6native32batch_norm_backward_elemt_kernelIffflEEvNS_27GenericPackedTensorAccessorIT_Lm3ENS_16DefaultPtrTraitsET2_EES6_NS2_IT1_Lm1ES4_S5_EES8_NS2_IT0_Lm1ES4_S5_EES8_S8_S6_PKii)
        /*1820*/ 	.word	0x00000000


	//----- nvinfo : EIATTR_REGCOUNT
	.align		4
.L_1067:
        /*1824*/ 	.byte	0x04, 0x2f
        /*1826*/ 	.short	(.L_1069 - .L_1068)
	.align		4
.L_1068:
        /*1828*/ 	.word	index@(_ZN2at6native32batch_norm_backward_elemt_kernelIN3c104HalfEffiEEvNS_27GenericPackedTensorAccessorIT_Lm3ENS_16DefaultPtrTraitsET2_EES8_NS4_IT1_Lm1ES6_S7_EESA_NS4_IT0_Lm1ES6_S7_EESA_SA_S8_PKii)
        /*182c*/ 	.word	0x0000001c


	//----- nvinfo : EIATTR_FRAME_SIZE
	.align		4
.L_1069:
        /*1830*/ 	.byte	0x04, 0x11
        /*1832*/ 	.short	(.L_1071 - .L_1070)
	.align		4
.L_1070:
        /*1834*/ 	.word	index@(_ZN2at6native32batch_norm_backward_elemt_kernelIN3c104HalfEffiEEvNS_27GenericPackedTensorAccessorIT_Lm3ENS_16DefaultPtrTraitsET2_EES8_NS4_IT1_Lm1ES6_S7_EESA_NS4_IT0_Lm1ES6_S7_EESA_SA_S8_PKii)
        /*1838*/ 	.word	0x00000000


	//----- nvinfo : EIATTR_REGCOUNT
	.align		4
.L_1071:
        /*183c*/ 	.byte	0x04, 0x2f
        /*183e*/ 	.short	(.L_1073 - .L_1072)
	.align		4
.L_1072:
        /*1840*/ 	.word	index@(_ZN2at6native32batch_norm_backward_elemt_kernelIN3c104HalfES3_fiEEvNS_27GenericPackedTensorAccessorIT_Lm3ENS_16DefaultPtrTraitsET2_EES8_NS4_IT1_Lm1ES6_S7_EESA_NS4_IT0_Lm1ES6_S7_EESA_SA_S8_PKii)
        /*1844*/ 	.word	0x0000001c


	//----- nvinfo : EIATTR_FRAME_SIZE
	.align		4
.L_1073:
        /*1848*/ 	.byte	0x04, 0x11
        /*184a*/ 	.short	(.L_1075 - .L_1074)
	.align		4
.L_1074:
        /*184c*/ 	.word	index@(_ZN2at6native32batch_norm_backward_elemt_kernelIN3c104HalfES3_fiEEvNS_27GenericPackedTensorAccessorIT_Lm3ENS_16DefaultPtrTraitsET2_EES8_NS4_IT1_Lm1ES6_S7_EESA_NS4_IT0_Lm1ES6_S7_EESA_SA_S8_PKii)
        /*1850*/ 	.word	0x00000000


	//----- nvinfo : EIATTR_REGCOUNT
	.align		4
.L_1075:
        /*1854*/ 	.byte	0x04, 0x2f
        /*1856*/ 	.short	(.L_1077 - .L_1076)
	.align		4
.L_1076:
        /*1858*/ 	.word	index@(_ZN2at6native32batch_norm_backward_elemt_kernelIN3c104HalfEfflEEvNS_27GenericPackedTensorAccessorIT_Lm3ENS_16DefaultPtrTraitsET2_EES8_NS4_IT1_Lm1ES6_S7_EESA_NS4_IT0_Lm1ES6_S7_EESA_SA_S8_PKii)
        /*185c*/ 	.word	0x00000020


	//----- nvinfo : EIATTR_FRAME_SIZE
	.align		4
.L_1077:
        /*1860*/ 	.byte	0x04, 0x11
        /*1862*/ 	.short	(.L_1079 - .L_1078)
	.align		4
.L_1078:
        /*1864*/ 	.word	index@(_ZN2at6native32batch_norm_backward_elemt_kernelIN3c104HalfEfflEEvNS_27GenericPackedTensorAccessorIT_Lm3ENS_16DefaultPtrTraitsET2_EES8_NS4_IT1_Lm1ES6_S7_EESA_NS4_IT0_Lm1ES6_S7_EESA_SA_S8_PKii)
        /*1868*/ 	.word	0x00000000


	//----- nvinfo : EIATTR_REGCOUNT
	.align		4
.L_1079:
        /*186c*/ 	.byte	0x04, 0x2f
        /*186e*/ 	.short	(.L_1081 - .L_1080)
	.align		4
.L_1080:
        /*1870*/ 	.word	index@(_ZN2at6native32batch_norm_backward_elemt_kernelIN3c104HalfES3_flEEvNS_27GenericPackedTensorAccessorIT_Lm3ENS_16DefaultPtrTraitsET2_EES8_NS4_IT1_Lm1ES6_S7_EESA_NS4_IT0_Lm1ES6_S7_EESA_SA_S8_PKii)
        /*1874*/ 	.word	0x00000020


	//----- nvinfo : EIATTR_FRAME_SIZE
	.align		4
.L_1081:
        /*1878*/ 	.byte	0x04, 0x11
        /*187a*/ 	.short	(.L_1083 - .L_1082)
	.align		4
.L_1082:
        /*187c*/ 	.word	index@(_ZN2at6native32batch_norm_backward_elemt_kernelIN3c104HalfES3_flEEvNS_27GenericPackedTensorAccessorIT_Lm3ENS_16DefaultPtrTraitsET2_EES8_NS4_IT1_Lm1ES6_S7_EESA_NS4_IT0_Lm1ES6_S7_EESA_SA_S8_PKii)
        /*1880*/ 	.word	0x00000000


	//----- nvinfo : EIATTR_REGCOUNT
	.align		4
.L_1083:
        /*1884*/ 	.byte	0x04, 0x2f
        /*1886*/ 	.short	(.L_1085 - .L_1084)
	.align		4
.L_1084:
        /*1888*/ 	.word	index@(_ZN2at6native32batch_norm_backward_elemt_kernelIN3c108BFloat16EffiEEvNS_27GenericPackedTensorAccessorIT_Lm3ENS_16DefaultPtrTraitsET2_EES8_NS4_IT1_Lm1ES6_S7_EESA_NS4_IT0_Lm1ES6_S7_EESA_SA_S8_PKii)
        /*188c*/ 	.word	0x0000001c


	//----- nvinfo : EIATTR_FRAME_SIZE
	.align		4
.L_1085:
        /*1890*/ 	.byte	0x04, 0x11
        /*1892*/ 	.short	(.L_1087 - .L_1086)
	.align		4
.L_1086:
        /*1894*/ 	.word	index@(_ZN2at6native32batch_norm_backward_elemt_kernelIN3c108BFloat16EffiEEvNS_27GenericPackedTensorAccessorIT_Lm3ENS_16DefaultPtrTraitsET2_EES8_NS4_IT1_Lm1ES6_S7_EESA_NS4_IT0_Lm1ES6_S7_EESA_SA_S8_PKii)
        /*1898*/ 	.word	0x00000000


	//----- nvinfo : EIATTR_REGCOUNT
	.align		4
.L_1087:
        /*189c*/ 	.byte	0x04, 0x2f
        /*189e*/ 	.short	(.L_1089 - .L_1088)
	.align		4
.L_1088:
        /*18a0*/ 	.word	index@(_ZN2at6native32batch_norm_backward_elemt_kernelIN3c108BFloat16ES3_fiEEvNS_27GenericPackedTensorAccessorIT_Lm3ENS_16DefaultPtrTraitsET2_EES8_NS4_IT1_Lm1ES6_S7_EESA_NS4_IT0_Lm1ES6_S7_EESA_SA_S8_PKii)
        /*18a4*/ 	.word	0x0000001c


	//----- nvinfo : EIATTR_FRAME_SIZE
	.align		4
.L_1089:
        /*18a8*/ 	.byte	0x04, 0x11
        /*18aa*/ 	.short	(.L_1091 - .L_1090)
	.align		4
.L_1090:
        /*18ac*/ 	.word	index@(_ZN2at6native32batch_norm_backward_elemt_kernelIN3c108BFloat16ES3_fiEEvNS_27GenericPackedTensorAccessorIT_Lm3ENS_16DefaultPtrTraitsET2_EES8_NS4_IT1_Lm1ES6_S7_EESA_NS4_IT0_Lm1ES6_S7_EESA_SA_S8_PKii)
        /*18b0*/ 	.word	0x00000000


	//----- nvinfo : EIATTR_REGCOUNT
	.align		4
.L_1091:
        /*18b4*/ 	.byte	0x04, 0x2f
        /*18b6*/ 	.short	(.L_1093 - .L_1092)
	.align		4
.L_1092:
        /*18b8*/ 	.word	index@(_ZN2at6native32batch_norm_backward_elemt_kernelIN3c108BFloat16EfflEEvNS_27GenericPackedTensorAccessorIT_Lm3ENS_16DefaultPtrTraitsET2_EES8_NS4_IT1_Lm1ES6_S7_EESA_NS4_IT0_Lm1ES6_S7_EESA_SA_S8_PKii)
        /*18bc*/ 	.word	0x00000020


	//----- nvinfo : EIATTR_FRAME_SIZE
	.align		4
.L_1093:
        /*18c0*/ 	.byte	0x04, 0x11
        /*18c2*/ 	.short	(.L_1095 - .L_1094)
	.align		4
.L_1094:
        /*18c4*/ 	.word	index@(_ZN2at6native32batch_norm_backward_elemt_kernelIN3c108BFloat16EfflEEvNS_27GenericPackedTensorAccessorIT_Lm3ENS_16DefaultPtrTraitsET2_EES8_NS4_IT1_Lm1ES6_S7_EESA_NS4_IT0_Lm1ES6_S7_EESA_SA_S8_PKii)
        /*18c8*/ 	.word	0x00000000


	//----- nvinfo : EIATTR_REGCOUNT
	.align		4
.L_1095:
        /*18cc*/ 	.byte	0x04, 0x2f
        /*18ce*/ 	.short	(.L_1097 - .L_1096)
	.align		4
.L_1096:
        /*18d0*/ 	.word	index@(_ZN2at6native32batch_norm_backward_elemt_kernelIN3c108BFloat16ES3_flEEvNS_27GenericPackedTensorAccessorIT_Lm3ENS_16DefaultPtrTraitsET2_EES8_NS4_IT1_Lm1ES6_S7_EESA_NS4_IT0_Lm1ES6_S7_EESA_SA_S8_PKii)
        /*18d4*/ 	.word	0x00000020


	//----- nvinfo : EIATTR_FRAME_SIZE
	.align		4
.L_1097:
        /*18d8*/ 	.byte	0x04, 0x11
        /*18da*/ 	.short	(.L_1099 - .L_1098)
	.align		4
.L_1098:
        /*18dc*/ 	.word	index@(_ZN2at6native32batch_norm_backward_elemt_kernelIN3c108BFloat16ES3_flEEvNS_27GenericPackedTensorAccessorIT_Lm3ENS_16DefaultPtrTraitsET2_EES8_NS4_IT1_Lm1ES6_S7_EESA_NS4_IT0_Lm1ES6_S7_EESA_SA_S8_PKii)
        /*18e0*/ 	.word	0x00000000


	//----- nvinfo : EIATTR_REGCOUNT
	.align		4
.L_1099:
        /*18e4*/ 	.byte	0x04, 0x2f
        /*18e6*/ 	.short	(.L_1101 - .L_1100)
	.align		4
.L_1100:
        /*18e8*/ 	.word	index@(_ZN2at6native49_GLOBAL__N__b919a28f_16_Normalization_cu_5c38458745unrolled_elementwise_kernel_for_multi_outputsILi2EZZZNS1_23batch_norm_update_statsERKNS_6TensorES5_S5_S5_dlENKUlvE_clEvENKUlvE_clEvEUlddddE_St5arrayIPcLm6EE23TrivialOffsetCalculatorILi4EjESC_ILi2EjEEEviT0_T1_T2_T3_)
        /*18ec*/ 	.word	0x00000050


	//----- nvinfo : EIATTR_FRAME_SIZE
	.align		4
.L_1101:
        /*18f0*/ 	.byte	0x04, 0x11
        /*18f2*/ 	.short	(.L_1103 - .L_1102)
	.align		4
.L_1102:
        /*18f4*/ 	.word	index@(_ZN2at6native49_GLOBAL__N__b919a28f_16_Normalization_cu_5c38458745unrolled_elementwise_kernel_for_multi_outputsILi2EZZZNS1_23batch_norm_update_statsERKNS_6TensorES5_S5_S5_dlENKUlvE_clEvENKUlvE_clEvEUlddddE_St5arrayIPcLm6EE23TrivialOffsetCalculatorILi4EjESC_ILi2EjEEEviT0_T1_T2_T3_)
        /*18f8*/ 	.word	0x00000000


	//----- nvinfo : EIATTR_REGCOUNT
	.align		4
.L_1103:
        /*18fc*/ 	.byte	0x04, 0x2f
        /*18fe*/ 	.short	(.L_1105 - .L_1104)
	.align		4
.L_1104:
        /*1900*/ 	.word	index@(_ZN2at6native49_GLOBAL__N__b919a28f_16_Normalization_cu_5c38458745unrolled_elementwise_kernel_for_multi_outputsILi2EZZZNS1_23batch_norm_update_statsERKNS_6TensorES5_S5_S5_dlENKUlvE_clEvENKUlvE_clEvEUlddddE_St5arrayIPcLm6EE16OffsetCalculatorILi4EjLb0EESC_ILi2EjLb0EEEEviT0_T1_T2_T3_)
        /*1904*/ 	.word	0x00000050


	//----- nvinfo : EIATTR_FRAME_SIZE
	.align		4
.L_1105:
        /*1908*/ 	.byte	0x04, 0x11
        /*190a*/ 	.short	(.L_1107 - .L_1106)
	.align		4
.L_1106:
        /*190c*/ 	.word	index@(_ZN2at6native49_GLOBAL__N__b919a28f_16_Normalization_cu_5c38458745unrolled_elementwise_kernel_for_multi_outputsILi2EZZZNS1_23batch_norm_update_statsERKNS_6TensorES5_S5_S5_dlENKUlvE_clEvENKUlvE_clEvEUlddddE_St5arrayIPcLm6EE16OffsetCalculatorILi4EjLb0EESC_ILi2EjLb0EEEEviT0_T1_T2_T3_)
        /*1910*/ 	.word	0x00000000


	//----- nvinfo : EIATTR_REGCOUNT
	.align		4
.L_1107:
        /*1914*/ 	.byte	0x04, 0x2f
        /*1916*/ 	.short	(.L_1109 - .L_1108)
	.align		4
.L_1108:
        /*1918*/ 	.word	index@(_ZN2at6native49_GLOBAL__N__b919a28f_16_Normalization_cu_5c38458745unrolled_elementwise_kernel_for_multi_outputsILi2EZZZNS1_23batch_norm_update_statsERKNS_6TensorES5_S5_S5_dlENKUlvE_clEvENKUlvE0_clEvEUlffffE_St5arrayIPcLm6EE23TrivialOffsetCalculatorILi4EjESC_ILi2EjEEEviT0_T1_T2_T3_)
        /*191c*/ 	.word	0x00000038


	//----- nvinfo : EIATTR_FRAME_SIZE
	.align		4
.L_1109:
        /*1920*/ 	.byte	0x04, 0x11
        /*1922*/ 	.short	(.L_1111 - .L_1110)
	.align		4
.L_1110:
        /*1924*/ 	.word	index@(_ZN2at6native49_GLOBAL__N__b919a28f_16_Normalization_cu_5c38458745unrolled_elementwise_kernel_for_multi_outputsILi2EZZZNS1_23batch_norm_update_statsERKNS_6TensorES5_S5_S5_dlENKUlvE_clEvENKUlvE0_clEvEUlffffE_St5arrayIPcLm6EE23TrivialOffsetCalculatorILi4EjESC_ILi2EjEEEviT0_T1_T2_T3_)
        /*1928*/ 	.word	0x00000000


	//----- nvinfo : EIATTR_REGCOUNT
	.align		4
.L_1111:
        /*192c*/ 	.byte	0x04, 0x2f
        /*192e*/ 	.short	(.L_1113 - .L_1112)
	.align		4
.L_1112:
        /*1930*/ 	.word	index@(_ZN2at6native49_GLOBAL__N__b919a28f_16_Normalization_cu_5c38458745unrolled_elementwise_kernel_for_multi_outputsILi2EZZZNS1_23batch_norm_update_statsERKNS_6TensorES5_S5_S5_dlENKUlvE_clEvENKUlvE0_clEvEUlffffE_St5arrayIPcLm6EE16OffsetCalculatorILi4EjLb0EESC_ILi2EjLb0EEEEviT0_T1_T2_T3_)
        /*1934*/ 	.word	0x00000038


	//----- nvinfo : EIATTR_FRAME_SIZE
	.align		4
.L_1113:
        /*1938*/ 	.byte	0x04, 0x11
        /*193a*/ 	.short	(.L_1115 - .L_1114)
	.align		4
.L_1114:
        /*193c*/ 	.word	index@(_ZN2at6native49_GLOBAL__N__b919a28f_16_Normalization_cu_5c38458745unrolled_elementwise_kernel_for_multi_outputsILi2EZZZNS1_23batch_norm_update_statsERKNS_6TensorES5_S5_S5_dlENKUlvE_clEvENKUlvE0_clEvEUlffffE_St5arrayIPcLm6EE16OffsetCalculatorILi4EjLb0EESC_ILi2EjLb0EEEEviT0_T1_T2_T3_)
        /*1940*/ 	.word	0x00000000


	//----- nvinfo : EIATTR_REGCOUNT
	.align		4
.L_1115:
        /*1944*/ 	.byte	0x04, 0x2f
        /*1946*/ 	.short	(.L_1117 - .L_1116)
	.align		4
.L_1116:
        /*1948*/ 	.word	index@(_ZN2at6native49_GLOBAL__N__b919a28f_16_Normalization_cu_5c38458745unrolled_elementwise_kernel_for_multi_outputsILi2EZZZNS1_23batch_norm_update_statsERKNS_6TensorES5_S5_S5_dlENKUlvE_clEvENKUlvE1_clEvEUlffN3c104HalfES9_E_St5arrayIPcLm6EE23TrivialOffsetCalculatorILi4EjESE_ILi2EjEEEviT0_T1_T2_T3_)
        /*194c*/ 	.word	0x00000038


	//----- nvinfo : EIATTR_FRAME_SIZE
	.align		4
.L_1117:
        /*1950*/ 	.byte	0x04, 0x11
        /*1952*/ 	.short	(.L_1119 - .L_1118)
	.align		4
.L_1118:
        /*1954*/ 	.word	index@(_ZN2at6native49_GLOBAL__N__b919a28f_16_Normalization_cu_5c38458745unrolled_elementwise_kernel_for_multi_outputsILi2EZZZNS1_23batch_norm_update_statsERKNS_6TensorES5_S5_S5_dlENKUlvE_clEvENKUlvE1_clEvEUlffN3c104HalfES9_E_St5arrayIPcLm6EE23TrivialOffsetCalculatorILi4EjESE_ILi2EjEEEviT0_T1_T2_T3_)
        /*1958*/ 	.word	0x00000000


	//----- nvinfo : EIATTR_REGCOUNT
	.align		4
.L_1119:
        /*195c*/ 	.byte	0x04, 0x2f
        /*195e*/ 	.short	(.L_1121 - .L_1120)
	.align		4
.L_1120:
        /*1960*/ 	.word	index@(_ZN2at6native49_GLOBAL__N__b919a28f_16_Normalization_cu_5c38458745unrolled_elementwise_kernel_for_multi_outputsILi2EZZZNS1_23batch_norm_update_statsERKNS_6TensorES5_S5_S5_dlENKUlvE_clEvENKUlvE1_clEvEUlffN3c104HalfES9_E_St5arrayIPcLm6EE16OffsetCalculatorILi4EjLb0EESE_ILi2EjLb0EEEEviT0_T1_T2_T3_)
        /*1964*/ 	.word	0x00000038


	//----- nvinfo : EIATTR_FRAME_SIZE
	.align		4
.L_1121:
        /*1968*/ 	.byte	0x04, 0x11
        /*196a*/ 	.short	(.L_1123 - .L_1122)
	.align		4
.L_1122:
        /*196c*/ 	.word	index@(_ZN2at6native49_GLOBAL__N__b919a28f_16_Normalization_cu_5c38458745unrolled_elementwise_kernel_for_multi_outputsILi2EZZZNS1_23batch_norm_update_statsERKNS_6TensorES5_S5_S5_dlENKUlvE_clEvENKUlvE1_clEvEUlffN3c104HalfES9_E_St5arrayIPcLm6EE16OffsetCalculatorILi4EjLb0EESE_ILi2EjLb0EEEEviT0_T1_T2_T3_)
        /*1970*/ 	.word	0x00000000


	//----- nvinfo : EIATTR_REGCOUNT
	.align		4
.L_1123:
        /*1974*/ 	.byte	0x04, 0x2f
        /*1976*/ 	.short	(.L_1125 - .L_1124)
	.align		4
.L_1124:
        /*1978*/ 	.word	index@(_ZN2at6native49_GLOBAL__N__b919a28f_16_Normalization_cu_5c38458745unrolled_elementwise_kernel_for_multi_outputsILi2EZZZNS1_23batch_norm_update_statsERKNS_6TensorES5_S5_S5_dlENKUlvE_clEvENKUlvE2_clEvEUlffN3c108BFloat16ES9_E_St5arrayIPcLm6EE23TrivialOffsetCalculatorILi4EjESE_ILi2EjEEEviT0_T1_T2_T3_)
        /*197c*/ 	.word	0x00000038


	//----- nvinfo : EIATTR_FRAME_SIZE
	.align		4
.L_1125:
        /*1980*/ 	.byte	0x04, 0x11
        /*1982*/ 	.short	(.L_1127 - .L_1126)
	.align		4
.L_1126:
        /*1984*/ 	.word	index@(_ZN2at6native49_GLOBAL__N__b919a28f_16_Normalization_cu_5c38458745unrolled_elementwise_kernel_for_multi_outputsILi2EZZZNS1_23batch_norm_update_statsERKNS_6TensorES5_S5_S5_dlENKUlvE_clEvENKUlvE2_clEvEUlffN3c108BFloat16ES9_E_St5arrayIPcLm6EE23TrivialOffsetCalculatorILi4EjESE_ILi2EjEEEviT0_T1_T2_T3_)
        /*1988*/ 	.word	0x00000000


	//----- nvinfo : EIATTR_REGCOUNT
	.align		4
.L_1127:
        /*198c*/ 	.byte	0x04, 0x2f
        /*198e*/ 	.short	(.L_1129 - .L_1128)
	.align		4
.L_1128:
        /*1990*/ 	.word	index@(_ZN2at6native49_GLOBAL__N__b919a28f_16_Normalization_cu_5c38458745unrolled_elementwise_kernel_for_multi_outputsILi2EZZZNS1_23batch_norm_update_statsERKNS_6TensorES5_S5_S5_dlENKUlvE_clEvENKUlvE2_clEvEUlffN3c108BFloat16ES9_E_St5arrayIPcLm6EE16OffsetCalculatorILi4EjLb0EESE_ILi2EjLb0EEEEviT0_T1_T2_T3_)
        /*1994*/ 	.word	0x00000038


	//----- nvinfo : EIATTR_FRAME_SIZE
	.align		4
.L_1129:
        /*1998*/ 	.byte	0x04, 0x11
        /*199a*/ 	.short	(.L_1131 - .L_1130)
	.align		4
.L_1130:
        /*199c*/ 	.word	index@(_ZN2at6native49_GLOBAL__N__b919a28f_16_Normalization_cu_5c38458745unrolled_elementwise_kernel_for_multi_outputsILi2EZZZNS1_23batch_norm_update_statsERKNS_6TensorES5_S5_S5_dlENKUlvE_clEvENKUlvE2_clEvEUlffN3c108BFloat16ES9_E_St5arrayIPcLm6EE16OffsetCalculatorILi4EjLb0EESE_ILi2EjLb0EEEEviT0_T1_T2_T3_)
        /*19a0*/ 	.word	0x00000000


	//----- nvinfo : EIATTR_REGCOUNT
	.align		4
.L_1131:
        /*19a4*/ 	.byte	0x04, 0x2f
        /*19a6*/ 	.short	(.L_1133 - .L_1132)
	.align		4
.L_1132:
        /*19a8*/ 	.word	index@(_ZN2at6native49_GLOBAL__N__b919a28f_16_Normalization_cu_5c38458745unrolled_elementwise_kernel_for_multi_outputsILi3EZZZNS1_34batch_norm_update_stats_and_invertERKNS_6TensorES5_S5_S5_ddlENKUlvE_clEvENKUlvE_clEvEUlddddE_St5arrayIPcLm7EE23TrivialOffsetCalculatorILi4EjESC_ILi3EjEEEviT0_T1_T2_T3_)
        /*19ac*/ 	.word	0x00000054


	//----- nvinfo : EIATTR_FRAME_SIZE
	.align		4
.L_1133:
        /*19b0*/ 	.byte	0x04, 0x11
        /*19b2*/ 	.short	(.L_1135 - .L_1134)
	.align		4
.L_1134:
        /*19b4*/ 	.word	index@($__internal_1_$__cuda_sm20_drsqrt_f64_slowpath_v2)
        /*19b8*/ 	.word	0x00000000


	//----- nvinfo : EIATTR_FRAME_SIZE
	.align		4
.L_1135:
        /*19bc*/ 	.byte	0x04, 0x11
        /*19be*/ 	.short	(.L_1137 - .L_1136)
	.align		4
.L_1136:
        /*19c0*/ 	.word	index@(_ZN2at6native49_GLOBAL__N__b919a28f_16_Normalization_cu_5c38458745unrolled_elementwise_kernel_for_multi_outputsILi3EZZZNS1_34batch_norm_update_stats_and_invertERKNS_6TensorES5_S5_S5_ddlENKUlvE_clEvENKUlvE_clEvEUlddddE_St5arrayIPcLm7EE23TrivialOffsetCalculatorILi4EjESC_ILi3EjEEEviT0_T1_T2_T3_)
        /*19c4*/ 	.word	0x00000000


	//----- nvinfo : EIATTR_REGCOUNT
	.align		4
.L_1137:
        /*19c8*/ 	.byte	0x04, 0x2f
        /*19ca*/ 	.short	(.L_1139 - .L_1138)
	.align		4
.L_1138:
        /*19cc*/ 	.word	index@(_ZN2at6native49_GLOBAL__N__b919a28f_16_Normalization_cu_5c38458745unrolled_elementwise_kernel_for_multi_outputsILi3EZZZNS1_34batch_norm_update_stats_and_invertERKNS_6TensorES5_S5_S5_ddlENKUlvE_clEvENKUlvE_clEvEUlddddE_St5arrayIPcLm7EE16OffsetCalculatorILi4EjLb0EESC_ILi3EjLb0EEEEviT0_T1_T2_T3_)
        /*19d0*/ 	.word	0x00000050


	//----- nvinfo : EIATTR_FRAME_SIZE
	.align		4
.L_1139:
        /*19d4*/ 	.byte	0x04, 0x11
        /*19d6*/ 	.short	(.L_1141 - .L_1140)
	.align		4
.L_1140:
        /*19d8*/ 	.word	index@($__internal_0_$__cuda_sm20_drsqrt_f64_slowpath_v2)
        /*19dc*/ 	.word	0x00000000


	//----- nvinfo : EIATTR_FRAME_SIZE
	.align		4
.L_1141:
        /*19e0*/ 	.byte	0x04, 0x11
        /*19e2*/ 	.short	(.L_1143 - .L_1142)
	.align		4
.L_1142:
        /*19e4*/ 	.word	index@(_ZN2at6native49_GLOBAL__N__b919a28f_16_Normalization_cu_5c38458745unrolled_elementwise_kernel_for_multi_outputsILi3EZZZNS1_34batch_norm_update_stats_and_invertERKNS_6TensorES5_S5_S5_ddlENKUlvE_clEvENKUlvE_clEvEUlddddE_St5arrayIPcLm7EE16OffsetCalculatorILi4EjLb0EESC_ILi3EjLb0EEEEviT0_T1_T2_T3_)
        /*19e8*/ 	.word	0x00000000


	//----- nvinfo : EIATTR_REGCOUNT
	.align		4
.L_1143:
        /*19ec*/ 	.byte	0x04, 0x2f
        /*19ee*/ 	.short	(.L_1145 - .L_1144)
	.align		4
.L_1144:
        /*19f0*/ 	.word	index@(_ZN2at6native49_GLOBAL__N__b919a28f_16_Normalization_cu_5c38458745unrolled_elementwise_kernel_for_multi_outputsILi3EZZZNS1_34batch_norm_update_stats_and_invertERKNS_6TensorES5_S5_S5_ddlENKUlvE_clEvENKUlvE0_clEvEUlffffE_St5arrayIPcLm7EE23TrivialOffsetCalculatorILi4EjESC_ILi3EjEEEviT0_T1_T2_T3_)
        /*19f4*/ 	.word	0x00000038


	//----- nvinfo : EIATTR_FRAME_SIZE
	.align		4
.L_1145:
        /*19f8*/ 	.byte	0x04, 0x11
        /*19fa*/ 	.short	(.L_1147 - .L_1146)
	.align		4
.L_1146:
        /*19fc*/ 	.word	index@(_ZN2at6native49_GLOBAL__N__b919a28f_16_Normalization_cu_5c38458745unrolled_elementwise_kernel_for_multi_outputsILi3EZZZNS1_34batch_norm_update_stats_and_invertERKNS_6TensorES5_S5_S5_ddlENKUlvE_clEvENKUlvE0_clEvEUlffffE_St5arrayIPcLm7EE23TrivialOffsetCalculatorILi4EjESC_ILi3EjEEEviT0_T1_T2_T3_)
        /*1a00*/ 	.word	0x00000000


	//----- nvinfo : EIATTR_REGCOUNT
	.align		4
.L_1147:
        /*1a04*/ 	.byte	0x04, 0x2f
        /*1a06*/ 	.short	(.L_1149 - .L_1148)
	.align		4
.L_1148:
        /*1a08*/ 	.word	index@(_ZN2at6native49_GLOBAL__N__b919a28f_16_Normalization_cu_5c38458745unrolled_elementwise_kernel_for_multi_outputsILi3EZZZNS1_34batch_norm_update_stats_and_invertERKNS_6TensorES5_S5_S5_ddlENKUlvE_clEvENKUlvE0_clEvEUlffffE_St5arrayIPcLm7EE16OffsetCalculatorILi4EjLb0EESC_ILi3EjLb0EEEEviT0_T1_T2_T3_)
        /*1a0c*/ 	.word	0x00000038


	//----- nvinfo : EIATTR_FRAME_SIZE
	.align		4
.L_1149:
        /*1a10*/ 	.byte	0x04, 0x11
        /*1a12*/ 	.short	(.L_1151 - .L_1150)
	.align		4
.L_1150:
        /*1a14*/ 	.word	index@(_ZN2at6native49_GLOBAL__N__b919a28f_16_Normalization_cu_5c38458745unrolled_elementwise_kernel_for_multi_outputsILi3EZZZNS1_34batch_norm_update_stats_and_invertERKNS_6TensorES5_S5_S5_ddlENKUlvE_clEvENKUlvE0_clEvEUlffffE_St5arrayIPcLm7EE16OffsetCalculatorILi4EjLb0EESC_ILi3EjLb0EEEEviT0_T1_T2_T3_)
        /*1a18*/ 	.word	0x00000000


	//----- nvinfo : EIATTR_REGCOUNT
	.align		4
.L_1151:
        /*1a1c*/ 	.byte	0x04, 0x2f
        /*1a1e*/ 	.short	(.L_1153 - .L_1152)
	.align		4
.L_1152:
        /*1a20*/ 	.word	index@(_ZN2at6native49_GLOBAL__N__b919a28f_16_Normalization_cu_5c38458745unrolled_elementwise_kernel_for_multi_outputsILi3EZZZNS1_34batch_norm_update_stats_and_invertERKNS_6TensorES5_S5_S5_ddlENKUlvE_clEvENKUlvE1_clEvEUlffN3c104HalfES9_E_St5arrayIPcLm7EE23TrivialOffsetCalculatorILi4EjESE_ILi3EjEEEviT0_T1_T2_T3_)
        /*1a24*/ 	.word	0x00000038


	//----- nvinfo : EIATTR_FRAME_SIZE
	.align		4
.L_1153:
        /*1a28*/ 	.byte	0x04, 0x11
        /*1a2a*/ 	.short	(.L_1155 - .L_1154)
	.align		4
.L_1154:
        /*1a2c*/ 	.word	index@(_ZN2at6native49_GLOBAL__N__b919a28f_16_Normalization_cu_5c38458745unrolled_elementwise_kernel_for_multi_outputsILi3EZZZNS1_34batch_norm_update_stats_and_invertERKNS_6TensorES5_S5_S5_ddlENKUlvE_clEvENKUlvE1_clEvEUlffN3c104HalfES9_E_St5arrayIPcLm7EE23TrivialOffsetCalculatorILi4EjESE_ILi3EjEEEviT0_T1_T2_T3_)
        /*1a30*/ 	.word	0x00000000


	//----- nvinfo : EIATTR_REGCOUNT
	.align		4
.L_1155:
        /*1a34*/ 	.byte	0x04, 0x2f
        /*1a36*/ 	.short	(.L_1157 - .L_1156)
	.align		4
.L_1156:
        /*1a38*/ 	.word	index@(_ZN2at6native49_GLOBAL__N__b919a28f_16_Normalization_cu_5c38458745unrolled_elementwise_kernel_for_multi_outputsILi3EZZZNS1_34batch_norm_update_stats_and_invertERKNS_6TensorES5_S5_S5_ddlENKUlvE_clEvENKUlvE1_clEvEUlffN3c104HalfES9_E_St5arrayIPcLm7EE16OffsetCalculatorILi4EjLb0EESE_ILi3EjLb0EEEEviT0_T1_T2_T3_)
        /*1a3c*/ 	.word	0x00000038


	//----- nvinfo : EIATTR_FRAME_SIZE
	.align		4
.L_1157:
        /*1a40*/ 	.byte	0x04, 0x11
        /*1a42*/ 	.short	(.L_1159 - .L_1158)
	.align		4
.L_1158:
        /*1a44*/ 	.word	index@(_ZN2at6native49_GLOBAL__N__b919a28f_16_Normalization_cu_5c38458745unrolled_elementwise_kernel_for_multi_outputsILi3EZZZNS1_34batch_norm_update_stats_and_invertERKNS_6TensorES5_S5_S5_ddlENKUlvE_clEvENKUlvE1_clEvEUlffN3c104HalfES9_E_St5arrayIPcLm7EE16OffsetCalculatorILi4EjLb0EESE_ILi3EjLb0EEEEviT0_T1_T2_T3_)
        /*1a48*/ 	.word	0x00000000


	//----- nvinfo : EIATTR_REGCOUNT
	.align		4
.L_1159:
        /*1a4c*/ 	.byte	0x04, 0x2f
        /*1a4e*/ 	.short	(.L_1161 - .L_1160)
	.align		4
.L_1160:
        /*1a50*/ 	.word	index@(_ZN2at6native49_GLOBAL__N__b919a28f_16_Normalization_cu_5c38458745unrolled_elementwise_kernel_for_multi_outputsILi3EZZZNS1_34batch_norm_update_stats_and_invertERKNS_6TensorES5_S5_S5_ddlENKUlvE_clEvENKUlvE2_clEvEUlffN3c108BFloat16ES9_E_St5arrayIPcLm7EE23TrivialOffsetCalculatorILi4EjESE_ILi3EjEEEviT0_T1_T2_T3_)
        /*1a54*/ 	.word	0x00000038


	//----- nvinfo : EIATTR_FRAME_SIZE
	.align		4
.L_1161:
        /*1a58*/ 	.byte	0x04, 0x11
        /*1a5a*/ 	.short	(.L_1163 - .L_1162)
	.align		4
.L_1162:
        /*1a5c*/ 	.word	index@(_ZN2at6native49_GLOBAL__N__b919a28f_16_Normalization_cu_5c38458745unrolled_elementwise_kernel_for_multi_outputsILi3EZZZNS1_34batch_norm_update_stats_and_invertERKNS_6TensorES5_S5_S5_ddlENKUlvE_clEvENKUlvE2_clEvEUlffN3c108BFloat16ES9_E_St5arrayIPcLm7EE23TrivialOffsetCalculatorILi4EjESE_ILi3EjEEEviT0_T1_T2_T3_)
        /*1a60*/ 	.word	0x00000000


	//----- nvinfo : EIATTR_REGCOUNT
	.align		4
.L_1163:
        /*1a64*/ 	.byte	0x04, 0x2f
        /*1a66*/ 	.short	(.L_1165 - .L_1164)
	.align		4
.L_1164:
        /*1a68*/ 	.word	index@(_ZN2at6native49_GLOBAL__N__b919a28f_16_Normalization_cu_5c38458745unrolled_elementwise_kernel_for_multi_outputsILi3EZZZNS1_34batch_norm_update_stats_and_invertERKNS_6TensorES5_S5_S5_ddlENKUlvE_clEvENKUlvE2_clEvEUlffN3c108BFloat16ES9_E_St5arrayIPcLm7EE16OffsetCalculatorILi4EjLb0EESE_ILi3EjLb0EEEEviT0_T1_T2_T3_)
        /*1a6c*/ 	.word	0x00000038


	//----- nvinfo : EIATTR_FRAME_SIZE
	.align		4
.L_1165:
        /*1a70*/ 	.byte	0x04, 0x11
        /*1a72*/ 	.short	(.L_1167 - .L_1166)
	.align		4
.L_1166:
        /*1a74*/ 	.word	index@(_ZN2at6native49_GLOBAL__N__b919a28f_16_Normalization_cu_5c38458745unrolled_elementwise_kernel_for_multi_outputsILi3EZZZNS1_34batch_norm_update_stats_and_invertERKNS_6TensorES5_S5_S5_ddlENKUlvE_clEvENKUlvE2_clEvEUlffN3c108BFloat16ES9_E_St5arrayIPcLm7EE16OffsetCalculatorILi4EjLb0EESE_ILi3EjLb0EEEEviT0_T1_T2_T3_)
        /*1a78*/ 	.word	0x00000000


	//----- nvinfo : EIATTR_MIN_STACK_SIZE
	.align		4
.L_1167:
        /*1a7c*/ 	.byte	0x04, 0x12
        /*1a7e*/ 	.short	(.L_1169 - .L_1168)
	.align		4
.L_1168:
        /*1a80*/ 	.word	index@(_ZN2at6native49_GLOBAL__N__b919a28f_16_Normalization_cu_5c38458745unrolled_elementwise_kernel_for_multi_outputsILi3EZZZNS1_34batch_norm_update_stats_and_invertERKNS_6TensorES5_S5_S5_ddlENKUlvE_clEvENKUlvE2_clEvEUlffN3c108BFloat16ES9_E_St5arrayIPcLm7EE16OffsetCalculatorILi4EjLb0EESE_ILi3EjLb0EEEEviT0_T1_T2_T3_)
        /*1a84*/ 	.word	0x00000000


	//----- nvinfo : EIATTR_MIN_STACK_SIZE
	.align		4
.L_1169:
        /*1a88*/ 	.byte	0x04, 0x12
        /*1a8a*/ 	.short	(.L_1171 - .L_1170)
	.align		4
.L_1170:
        /*1a8c*/ 	.word	index@(_ZN2at6native49_GLOBAL__N__b919a28f_16_Normalization_cu_5c38458745unrolled_elementwise_kernel_for_multi_outputsILi3EZZZNS1_34batch_norm_update_stats_and_invertERKNS_6TensorES5_S5_S5_ddlENKUlvE_clEvENKUlvE2_clEvEUlffN3c108BFloat16ES9_E_St5arrayIPcLm7EE23TrivialOffsetCalculatorILi4EjESE_ILi3EjEEEviT0_T1_T2_T3_)
        /*1a90*/ 	.word	0x00000000


	//----- nvinfo : EIATTR_MIN_STACK_SIZE
	.align		4
.L_1171:
        /*1a94*/ 	.byte	0x04, 0x12
        /*1a96*/ 	.short	(.L_1173 - .L_1172)
	.align		4
.L_1172:
        /*1a98*/ 	.word	index@(_ZN2at6native49_GLOBAL__N__b919a28f_16_Normalization_cu_5c38458745unrolled_elementwise_kernel_for_multi_outputsILi3EZZZNS1_34batch_norm_update_stats_and_invertERKNS_6TensorES5_S5_S5_ddlENKUlvE_clEvENKUlvE1_clEvEUlffN3c104HalfES9_E_St5arrayIPcLm7EE16OffsetCalculatorILi4EjLb0EESE_ILi3EjLb0EEEEviT0_T1_T2_T3_)
        /*1a9c*/ 	.word	0x00000000


	//----- nvinfo : EIATTR_MIN_STACK_SIZE
	.align		4
.L_1173:
        /*1aa0*/ 	.byte	0x04, 0x12
        /*1aa2*/ 	.short	(.L_1175 - .L_1174)
	.align		4
.L_1174:
        /*1aa4*/ 	.word	index@(_ZN2at6native49_GLOBAL__N__b919a28f_16_Normalization_cu_5c38458745unrolled_elementwise_kernel_for_multi_outputsILi3EZZZNS1_34batch_norm_update_stats_and_invertERKNS_6TensorES5_S5_S5_ddlENKUlvE_clEvENKUlvE1_clEvEUlffN3c104HalfES9_E_St5arrayIPcLm7EE23TrivialOffsetCalculatorILi4EjESE_ILi3EjEEEviT0_T1_T2_T3_)
        /*1aa8*/ 	.word	0x00000000


	//----- nvinfo : EIATTR_MIN_STACK_SIZE
	.align		4
.L_1175:
        /*1aac*/ 	.byte	0x04, 0x12
        /*1aae*/ 	.short	(.L_1177 - .L_1176)
	.align		4
.L_1176:
        /*1ab0*/ 	.word	index@(_ZN2at6native49_GLOBAL__N__b919a28f_16_Normalization_cu_5c38458745unrolled_elementwise_kernel_for_multi_outputsILi3EZZZNS1_34batch_norm_update_stats_and_invertERKNS_6TensorES5_S5_S5_ddlENKUlvE_clEvENKUlvE0_clEvEUlffffE_St5arrayIPcLm7EE16OffsetCalculatorILi4EjLb0EESC_ILi3EjLb0EEEEviT0_T1_T2_T3_)
        /*1ab4*/ 	.word	0x00000000


	//----- nvinfo : EIATTR_MIN_STACK_SIZE
	.align		4
.L_1177:
        /*1ab8*/ 	.byte	0x04, 0x12
        /*1aba*/ 	.short	(.L_1179 - .L_1178)
	.align		4
.L_1178:
        /*1abc*/ 	.word	index@(_ZN2at6native49_GLOBAL__N__b919a28f_16_Normalization_cu_5c38458745unrolled_elementwise_kernel_for_multi_outputsILi3EZZZNS1_34batch_norm_update_stats_and_invertERKNS_6TensorES5_S5_S5_ddlENKUlvE_clEvENKUlvE0_clEvEUlffffE_St5arrayIPcLm7EE23TrivialOffsetCalculatorILi4EjESC_ILi3EjEEEviT0_T1_T2_T3_)
        /*1ac0*/ 	.word	0x00000000


	//----- nvinfo : EIATTR_MIN_STACK_SIZE
	.align		4
.L_1179:
        /*1ac4*/ 	.byte	0x04, 0x12
        /*1ac6*/ 	.short	(.L_1181 - .L_1180)
	.align		4
.L_1180:
        /*1ac8*/ 	.word	index@(_ZN2at6native49_GLOBAL__N__b919a28f_16_Normalization_cu_5c38458745unrolled_elementwise_kernel_for_multi_outputsILi3EZZZNS1_34batch_norm_update_stats_and_invertERKNS_6TensorES5_S5_S5_ddlENKUlvE_clEvENKUlvE_clEvEUlddddE_St5arrayIPcLm7EE16OffsetCalculatorILi4EjLb0EESC_ILi3EjLb0EEEEviT0_T1_T2_T3_)
        /*1acc*/ 	.word	0x00000000


	//----- nvinfo : EIATTR_MIN_STACK_SIZE
	.align		4
.L_1181:
        /*1ad0*/ 	.byte	0x04, 0x12
        /*1ad2*/ 	.short	(.L_1183 - .L_1182)
	.align		4
.L_1182:
        /*1ad4*/ 	.word	index@(_ZN2at6native49_GLOBAL__N__b919a28f_16_Normalization_cu_5c38458745unrolled_elementwise_kernel_for_multi_outputsILi3EZZZNS1_34batch_norm_update_stats_and_invertERKNS_6TensorES5_S5_S5_ddlENKUlvE_clEvENKUlvE_clEvEUlddddE_St5arrayIPcLm7EE23TrivialOffsetCalculatorILi4EjESC_ILi3EjEEEviT0_T1_T2_T3_)
        /*1ad8*/ 	.word	0x00000000


	//----- nvinfo : EIATTR_MIN_STACK_SIZE
	.align		4
.L_1183:
        /*1adc*/ 	.byte	0x04, 0x12
        /*1ade*/ 	.short	(.L_1185 - .L_1184)
	.align		4
.L_1184:
        /*1ae0*/ 	.word	index@(_ZN2at6native49_GLOBAL__N__b919a28f_16_Normalization_cu_5c38458745unrolled_elementwise_kernel_for_multi_outputsILi2EZZZNS1_23batch_norm_update_statsERKNS_6TensorES5_S5_S5_dlENKUlvE_clEvENKUlvE2_clEvEUlffN3c108BFloat16ES9_E_St5arrayIPcLm6EE16OffsetCalculatorILi4EjLb0EESE_ILi2EjLb0EEEEviT0_T1_T2_T3_)
        /*1ae4*/ 	.word	0x00000000


	//----- nvinfo : EIATTR_MIN_STACK_SIZE
	.align		4
.L_1185:
        /*1ae8*/ 	.byte	0x04, 0x12
        /*1aea*/ 	.short	(.L_1187 - .L_1186)
	.align		4
.L_1186:
        /*1aec*/ 	.word	index@(_ZN2at6native49_GLOBAL__N__b919a28f_16_Normalization_cu_5c38458745unrolled_elementwise_kernel_for_multi_outputsILi2EZZZNS1_23batch_norm_update_statsERKNS_6TensorES5_S5_S5_dlENKUlvE_clEvENKUlvE2_clEvEUlffN3c108BFloat16ES9_E_St5arrayIPcLm6EE23TrivialOffsetCalculatorILi4EjESE_ILi2EjEEEviT0_T1_T2_T3_)
        /*1af0*/ 	.word	0x00000000


	//----- nvinfo : EIATTR_MIN_STACK_SIZE
	.align		4
.L_1187:
        /*1af4*/ 	.byte	0x04, 0x12
        /*1af6*/ 	.short	(.L_1189 - .L_1188)
	.align		4
.L_1188:
        /*1af8*/ 	.word	index@(_ZN2at6native49_GLOBAL__N__b919a28f_16_Normalization_cu_5c38458745unrolled_elementwise_kernel_for_multi_outputsILi2EZZZNS1_23batch_norm_update_statsERKNS_6TensorES5_S5_S5_dlENKUlvE_clEvENKUlvE1_clEvEUlffN3c104HalfES9_E_St5arrayIPcLm6EE16OffsetCalculatorILi4EjLb0EESE_ILi2EjLb0EEEEviT0_T1_T2_T3_)
        /*1afc*/ 	.word	0x00000000


	//----- nvinfo : EIATTR_MIN_STACK_SIZE
	.align		4
.L_1189:
        /*1b00*/ 	.byte	0x04, 0x12
        /*1b02*/ 	.short	(.L_1191 - .L_1190)
	.align		4
.L_1190:
        /*1b04*/ 	.word	index@(_ZN2at6native49_GLOBAL__N__b919a28f_16_Normalization_cu_5c38458745unrolled_elementwise_kernel_for_multi_outputsILi2EZZZNS1_23batch_norm_update_statsERKNS_6TensorES5_S5_S5_dlENKUlvE_clEvENKUlvE1_clEvEUlffN3c104HalfES9_E_St5arrayIPcLm6EE23TrivialOffsetCalculatorILi4EjESE_ILi2EjEEEviT0_T1_T2_T3_)
        /*1b08*/ 	.word	0x00000000


	//----- nvinfo : EIATTR_MIN_STACK_SIZE
	.align		4
.L_1191:
        /*1b0c*/ 	.byte	0x04, 0x12
        /*1b0e*/ 	.short	(.L_1193 - .L_1192)
	.align		4
.L_1192:
        /*1b10*/ 	.word	index@(_ZN2at6native49_GLOBAL__N__b919a28f_16_Normalization_cu_5c38458745unrolled_elementwise_kernel_for_multi_outputsILi2EZZZNS1_23batch_norm_update_statsERKNS_6TensorES5_S5_S5_dlENKUlvE_clEvENKUlvE0_clEvEUlffffE_St5arrayIPcLm6EE16OffsetCalculatorILi4EjLb0EESC_ILi2EjLb0EEEEviT0_T1_T2_T3_)
        /*1b14*/ 	.word	0x00000000


	//----- nvinfo : EIATTR_MIN_STACK_SIZE
	.align		4
.L_1193:
        /*1b18*/ 	.byte	0x04, 0x12
        /*1b1a*/ 	.short	(.L_1195 - .L_1194)
	.align		4
.L_1194:
        /*1b1c*/ 	.word	index@(_ZN2at6native49_GLOBAL__N__b919a28f_16_Normalization_cu_5c38458745unrolled_elementwise_kernel_for_multi_outputsILi2EZZZNS1_23batch_norm_update_statsERKNS_6TensorES5_S5_S5_dlENKUlvE_clEvENKUlvE0_clEvEUlffffE_St5arrayIPcLm6EE23TrivialOffsetCalculatorILi4EjESC_ILi2EjEEEviT0_T1_T2_T3_)
        /*1b20*/ 	.word	0x00000000


	//----- nvinfo : EIATTR_MIN_STACK_SIZE
	.align		4
.L_1195:
        /*1b24*/ 	.byte	0x04, 0x12
        /*1b26*/ 	.short	(.L_1197 - .L_1196)
	.align		4
.L_1196:
        /*1b28*/ 	.word	index@(_ZN2at6native49_GLOBAL__N__b919a28f_16_Normalization_cu_5c38458745unrolled_elementwise_kernel_for_multi_outputsILi2EZZZNS1_23batch_norm_update_statsERKNS_6TensorES5_S5_S5_dlENKUlvE_clEvENKUlvE_clEvEUlddddE_St5arrayIPcLm6EE16OffsetCalculatorILi4EjLb0EESC_ILi2EjLb0EEEEviT0_T1_T2_T3_)
        /*1b2c*/ 	.word	0x00000000


	//----- nvinfo : EIATTR_MIN_STACK_SIZE
	.align		4
.L_1197:
        /*1b30*/ 	.byte	0x04, 0x12
        /*1b32*/ 	.short	(.L_1199 - .L_1198)
	.align		4
.L_1198:
        /*1b34*/ 	.word	index@(_ZN2at6native49_GLOBAL__N__b919a28f_16_Normalization_cu_5c38458745unrolled_elementwise_kernel_for_multi_outputsILi2EZZZNS1_23batch_norm_update_statsERKNS_6TensorES5_S5_S5_dlENKUlvE_clEvENKUlvE_clEvEUlddddE_St5arrayIPcLm6EE23TrivialOffsetCalculatorILi4EjESC_ILi2EjEEEviT0_T1_T2_T3_)
        /*1b38*/ 	.word	0x00000000


	//----- nvinfo : EIATTR_MIN_STACK_SIZE
	.align		4
.L_1199:
        /*1b3c*/ 	.byte	0x04, 0x12
        /*1b3e*/ 	.short	(.L_1201 - .L_1200)
	.align		4
.L_1200:
        /*1b40*/ 	.word	index@(_ZN2at6native32batch_norm_backward_elemt_kernelIN3c108BFloat16ES3_flEEvNS_27GenericPackedTensorAccessorIT_Lm3ENS_16DefaultPtrTraitsET2_EES8_NS4_IT1_Lm1ES6_S7_EESA_NS4_IT0_Lm1ES6_S7_EESA_SA_S8_PKii)
        /*1b44*/ 	.word	0x00000000


	//----- nvinfo : EIATTR_MIN_STACK_SIZE
	.align		4
.L_1201:
        /*1b48*/ 	.byte	0x04, 0x12
        /*1b4a*/ 	.short	(.L_1203 - .L_1202)
	.align		4
.L_1202:
        /*1b4c*/ 	.word	index@(_ZN2at6native32batch_norm_backward_elemt_kernelIN3c108BFloat16EfflEEvNS_27GenericPackedTensorAccessorIT_Lm3ENS_16DefaultPtrTraitsET2_EES8_NS4_IT1_Lm1ES6_S7_EESA_NS4_IT0_Lm1ES6_S7_EESA_SA_S8_PKii)
        /*1b50*/ 	.word	0x00000000


	//----- nvinfo : EIATTR_MIN_STACK_SIZE
	.align		4
.L_1203:
        /*1b54*/ 	.byte	0x04, 0x12
        /*1b56*/ 	.short	(.L_1205 - .L_1204)
	.align		4
.L_1204:
        /*1b58*/ 	.word	index@(_ZN2at6native32batch_norm_backward_elemt_kernelIN3c108BFloat16ES3_fiEEvNS_27GenericPackedTensorAccessorIT_Lm3ENS_16DefaultPtrTraitsET2_EES8_NS4_IT1_Lm1ES6_S7_EESA_NS4_IT0_Lm1ES6_S7_EESA_SA_S8_PKii)
        /*1b5c*/ 	.word	0x00000000


	//----- nvinfo : EIATTR_MIN_STACK_SIZE
	.align		4
.L_1205:
        /*1b60*/ 	.byte	0x04, 0x12
        /*1b62*/ 	.short	(.L_1207 - .L_1206)
	.align		4
.L_1206:
        /*1b64*/ 	.word	index@(_ZN2at6native32batch_norm_backward_elemt_kernelIN3c108BFloat16EffiEEvNS_27GenericPackedTensorAccessorIT_Lm3ENS_16DefaultPtrTraitsET2_EES8_NS4_IT1_Lm1ES6_S7_EESA_NS4_IT0_Lm1ES6_S7_EESA_SA_S8_PKii)
        /*1b68*/ 	.word	0x00000000


	//----- nvinfo : EIATTR_MIN_STACK_SIZE
	.align		4
.L_1207:
        /*1b6c*/ 	.byte	0x04, 0x12
        /*1b6e*/ 	.short	(.L_1209 - .L_1208)
	.align		4
.L_1208:
        /*1b70*/ 	.word	index@(_ZN2at6native32batch_norm_backward_elemt_kernelIN3c104HalfES3_flEEvNS_27GenericPackedTensorAccessorIT_Lm3ENS_16DefaultPtrTraitsET2_EES8_NS4_IT1_Lm1ES6_S7_EESA_NS4_IT0_Lm1ES6_S7_EESA_SA_S8_PKii)
        /*1b74*/ 	.word	0x00000000


	//----- nvinfo : EIATTR_MIN_STACK_SIZE
	.align		4
.L_1209:
        /*1b78*/ 	.byte	0x04, 0x12
        /*1b7a*/ 	.short	(.L_1211 - .L_1210)
	.align		4
.L_1210:
        /*1b7c*/ 	.word	index@(_ZN2at6native32batch_norm_backward_elemt_kernelIN3c104HalfEfflEEvNS_27GenericPackedTensorAccessorIT_Lm3ENS_16DefaultPtrTraitsET2_EES8_NS4_IT1_Lm1ES6_S7_EESA_NS4_IT0_Lm1ES6_S7_EESA_SA_S8_PKii)
        /*1b80*/ 	.word	0x00000000


	//----- nvinfo : EIATTR_MIN_STACK_SIZE
	.align		4
.L_1211:
        /*1b84*/ 	.byte	0x04, 0x12
        /*1b86*/ 	.short	(.L_1213 - .L_1212)
	.align		4
.L_1212:
        /*1b88*/ 	.word	index@(_ZN2at6native32batch_norm_backward_elemt_kernelIN3c104HalfES3_fiEEvNS_27GenericPackedTensorAccessorIT_Lm3ENS_16DefaultPtrTraitsET2_EES8_NS4_IT1_Lm1ES6_S7_EESA_NS4_IT0_Lm1ES6_S7_EESA_SA_S8_PKii)
        /*1b8c*/ 	.word	0x00000000


	//----- nvinfo : EIATTR_MIN_STACK_SIZE
	.align		4
.L_1213:
        /*1b90*/ 	.byte	0x04, 0x12
        /*1b92*/ 	.short	(.L_1215 - .L_1214)
	.align		4
.L_1214:
        /*1b94*/ 	.word	index@(_ZN2at6native32batch_norm_backward_elemt_kernelIN3c104HalfEffiEEvNS_27GenericPackedTensorAccessorIT_Lm3ENS_16DefaultPtrTraitsET2_EES8_NS4_IT1_Lm1ES6_S7_EESA_NS4_IT0_Lm1ES6_S7_EESA_SA_S8_PKii)
        /*1b98*/ 	.word	0x00000000


	//----- nvinfo : EIATTR_MIN_STACK_SIZE
	.align		4
.L_1215:
        /*1b9c*/ 	.byte	0x04, 0x12
        /*1b9e*/ 	.short	(.L_1217 - .L_1216)
	.align		4
.L_1216:
        /*1ba0*/ 	.word	index@(_ZN2at6native32batch_norm_backward_elemt_kernelIffflEEvNS_27GenericPackedTensorAccessorIT_Lm3ENS_16DefaultPtrTraitsET2_EES6_NS2_IT1_Lm1ES4_S5_EES8_NS2_IT0_Lm1ES4_S5_EES8_S8_S6_PKii)
        /*1ba4*/ 	.word	0x00000000


	//----- nvinfo : EIATTR_MIN_STACK_SIZE
	.align		4
.L_1217:
        /*1ba8*/ 	.byte	0x04, 0x12
        /*1baa*/ 	.short	(.L_1219 - .L_1218)
	.align		4
.L_1218:
        /*1bac*/ 	.word	index@(_ZN2at6native32batch_norm_backward_elemt_kernelIfffiEEvNS_27GenericPackedTensorAccessorIT_Lm3ENS_16DefaultPtrTraitsET2_EES6_NS2_IT1_Lm1ES4_S5_EES8_NS2_IT0_Lm1ES4_S5_EES8_S8_S6_PKii)
        /*1bb0*/ 	.word	0x00000000


	//----- nvinfo : EIATTR_MIN_STACK_SIZE
	.align		4
.L_1219:
        /*1bb4*/ 	.byte	0x04, 0x12
        /*1bb6*/ 	.short	(.L_1221 - .L_1220)
	.align		4
.L_1220:
        /*1bb8*/ 	.word	index@(_ZN2at6native32batch_norm_backward_elemt_kernelIdddlEEvNS_27GenericPackedTensorAccessorIT_Lm3ENS_16DefaultPtrTraitsET2_EES6_NS2_IT1_Lm1ES4_S5_EES8_NS2_IT0_Lm1ES4_S5_EES8_S8_S6_PKii)
        /*1bbc*/ 	.word	0x00000000


	//----- nvinfo : EIATTR_MIN_STACK_SIZE
	.align		4
.L_1221:
        /*1bc0*/ 	.byte	0x04, 0x12
        /*1bc2*/ 	.short	(.L_1223 - .L_1222)
	.align		4
.L_1222:
        /*1bc4*/ 	.word	index@(_ZN2at6native32batch_norm_backward_elemt_kernelIdddiEEvNS_27GenericPackedTensorAccessorIT_Lm3ENS_16DefaultPtrTraitsET2_EES6_NS2_IT1_Lm1ES4_S5_EES8_NS2_IT0_Lm1ES4_S5_EES8_S8_S6_PKii)
        /*1bc8*/ 	.word	0x00000000


	//----- nvinfo : EIATTR_MIN_STACK_SIZE
	.align		4
.L_1223:
        /*1bcc*/ 	.byte	0x04, 0x12
        /*1bce*/ 	.short	(.L_1225 - .L_1224)
	.align		4
.L_1224:
        /*1bd0*/ 	.word	index@(_ZN2at6native33batch_norm_backward_reduce_kernelIN3c108BFloat16ES3_flEEvNS_27GenericPackedTensorAccessorIT_Lm3ENS_16DefaultPtrTraitsET2_EES8_NS4_IT1_Lm1ES6_S7_EESA_SA_SA_NS4_IT0_Lm1ES6_S7_EESC_)
        /*1bd4*/ 	.word	0x00000000


	//----- nvinfo : EIATTR_MIN_STACK_SIZE
	.align		4
.L_1225:
        /*1bd8*/ 	.byte	0x04, 0x12
        /*1bda*/ 	.short	(.L_1227 - .L_1226)
	.align		4
.L_1226:
        /*1bdc*/ 	.word	index@(_ZN2at6native33batch_norm_backward_reduce_kernelIN3c108BFloat16EfflEEvNS_27GenericPackedTensorAccessorIT_Lm3ENS_16DefaultPtrTraitsET2_EES8_NS4_IT1_Lm1ES6_S7_EESA_SA_SA_NS4_IT0_Lm1ES6_S7_EESC_)
        /*1be0*/ 	.word	0x00000000


	//----- nvinfo : EIATTR_MIN_STACK_SIZE
	.align		4
.L_1227:
        /*1be4*/ 	.byte	0x04, 0x12
        /*1be6*/ 	.short	(.L_1229 - .L_1228)
	.align		4
.L_1228:
        /*1be8*/ 	.word	index@(_ZN2at6native33batch_norm_backward_reduce_kernelIN3c108BFloat16ES3_fiEEvNS_27GenericPackedTensorAccessorIT_Lm3ENS_16DefaultPtrTraitsET2_EES8_NS4_IT1_Lm1ES6_S7_EESA_SA_SA_NS4_IT0_Lm1ES6_S7_EESC_)
        /*1bec*/ 	.word	0x00000000


	//----- nvinfo : EIATTR_MIN_STACK_SIZE
	.align		4
.L_1229:
        /*1bf0*/ 	.byte	0x04, 0x12
        /*1bf2*/ 	.short	(.L_1231 - .L_1230)
	.align		4
.L_1230:
        /*1bf4*/ 	.word	index@(_ZN2at6native33batch_norm_backward_reduce_kernelIN3c108BFloat16EffiEEvNS_27GenericPackedTensorAccessorIT_Lm3ENS_16DefaultPtrTraitsET2_EES8_NS4_IT1_Lm1ES6_S7_EESA_SA_SA_NS4_IT0_Lm1ES6_S7_EESC_)
        /*1bf8*/ 	.word	0x00000000


	//----- nvinfo : EIATTR_MIN_STACK_SIZE
	.align		4
.L_1231:
        /*1bfc*/ 	.byte	0x04, 0x12
        /*1bfe*/ 	.short	(.L_1233 - .L_1232)
	.align		4
.L_1232:
        /*1c00*/ 	.word	index@(_ZN2at6native33batch_norm_backward_reduce_kernelIN3c104HalfES3_flEEvNS_27GenericPackedTensorAccessorIT_Lm3ENS_16DefaultPtrTraitsET2_EES8_NS4_IT1_Lm1ES6_S7_EESA_SA_SA_NS4_IT0_Lm1ES6_S7_EESC_)
        /*1c04*/ 	.word	0x00000000


	//----- nvinfo : EIATTR_MIN_STACK_SIZE
	.align		4
.L_1233:
        /*1c08*/ 	.byte	0x04, 0x12
        /*1c0a*/ 	.short	(.L_1235 - .L_1234)
	.align		4
.L_1234:
        /*1c0c*/ 	.word	index@(_ZN2at6native33batch_norm_backward_reduce_kernelIN3c104HalfEfflEEvNS_27GenericPackedTensorAccessorIT_Lm3ENS_16DefaultPtrTraitsET2_EES8_NS4_IT1_Lm1ES6_S7_EESA_SA_SA_NS4_IT0_Lm1ES6_S7_EESC_)
        /*1c10*/ 	.word	0x00000000


	//----- nvinfo : EIATTR_MIN_STACK_SIZE
	.align		4
.L_1235:
        /*1c14*/ 	.byte	0x04, 0x12
        /*1c16*/ 	.short	(.L_1237 - .L_1236)
	.align		4
.L_1236:
        /*1c18*/ 	.word	index@(_ZN2at6native33batch_norm_backward_reduce_kernelIN3c104HalfES3_fiEEvNS_27GenericPackedTensorAccessorIT_Lm3ENS_16DefaultPtrTraitsET2_EES8_NS4_IT1_Lm1ES6_S7_EESA_SA_SA_NS4_IT0_Lm1ES6_S7_EESC_)
        /*1c1c*/ 	.word	0x00000000


	//----- nvinfo : EIATTR_MIN_STACK_SIZE
	.align		4
.L_1237:
        /*1c20*/ 	.byte	0x04, 0x12
        /*1c22*/ 	.short	(.L_1239 - .L_1238)
	.align		4
.L_1238:
        /*1c24*/ 	.word	index@(_ZN2at6native33batch_norm_backward_reduce_kernelIN3c104HalfEffiEEvNS_27GenericPackedTensorAccessorIT_Lm3ENS_16DefaultPtrTraitsET2_EES8_NS4_IT1_Lm1ES6_S7_EESA_SA_SA_NS4_IT0_Lm1ES6_S7_EESC_)
        /*1c28*/ 	.word	0x00000000


	//----- nvinfo : EIATTR_MIN_STACK_SIZE
	.align		4
.L_1239:
        /*1c2c*/ 	.byte	0x04, 0x12
        /*1c2e*/ 	.short	(.L_1241 - .L_1240)
	.align		4
.L_1240:
        /*1c30*/ 	.word	index@(_ZN2at6native33batch_norm_backward_reduce_kernelIffflEEvNS_27GenericPackedTensorAccessorIT_Lm3ENS_16DefaultPtrTraitsET2_EES6_NS2_IT1_Lm1ES4_S5_EES8_S8_S8_NS2_IT0_Lm1ES4_S5_EESA_)
        /*1c34*/ 	.word	0x00000000


	//----- nvinfo : EIATTR_MIN_STACK_SIZE
	.align		4
.L_1241:
        /*1c38*/ 	.byte	0x04, 0x12
        /*1c3a*/ 	.short	(.L_1243 - .L_1242)
	.align		4
.L_1242:
        /*1c3c*/ 	.word	index@(_ZN2at6native33batch_norm_backward_reduce_kernelIfffiEEvNS_27GenericPackedTensorAccessorIT_Lm3ENS_16DefaultPtrTraitsET2_EES6_NS2_IT1_Lm1ES4_S5_EES8_S8_S8_NS2_IT0_Lm1ES4_S5_EESA_)
        /*1c40*/ 	.word	0x00000000


	//----- nvinfo : EIATTR_MIN_STACK_SIZE
	.align		4
.L_1243:
        /*1c44*/ 	.byte	0x04, 0x12
        /*1c46*/ 	.short	(.L_1245 - .L_1244)
	.align		4
.L_1244:
        /*1c48*/ 	.word	index@(_ZN2at6native33batch_norm_backward_reduce_kernelIdddlEEvNS_27GenericPackedTensorAccessorIT_Lm3ENS_16DefaultPtrTraitsET2_EES6_NS2_IT1_Lm1ES4_S5_EES8_S8_S8_NS2_IT0_Lm1ES4_S5_EESA_)
        /*1c4c*/ 	.word	0x00000000


	//----- nvinfo : EIATTR_MIN_STACK_SIZE
	.align		4
.L_1245:
        /*1c50*/ 	.byte	0x04, 0x12
        /*1c52*/ 	.short	(.L_1247 - .L_1246)
	.align		4
.L_1246:
        /*1c54*/ 	.word	index@(_ZN2at6native33batch_norm_backward_reduce_kernelIdddiEEvNS_27GenericPackedTensorAccessorIT_Lm3ENS_16DefaultPtrTraitsET2_EES6_NS2_IT1_Lm1ES4_S5_EES8_S8_S8_NS2_IT0_Lm1ES4_S5_EESA_)
        /*1c58*/ 	.word	0x00000000


	//----- nvinfo : EIATTR_MIN_STACK_SIZE
	.align		4
.L_1247:
        /*1c5c*/ 	.byte	0x04, 0x12
        /*1c5e*/ 	.short	(.L_1249 - .L_1248)
	.align		4
.L_1248:
        /*1c60*/ 	.word	index@(_ZN2at6native35batch_norm_reduce_statistics_kernelIN3c108BFloat16EflEEvNS_27GenericPackedTensorAccessorIT0_Lm2ENS_17RestrictPtrTraitsET1_EES8_NS4_IS5_Lm1ES6_S7_EES9_NS4_IT_Lm1ES6_S7_EESB_S5_S5_SB_)
        /*1c64*/ 	.word	0x00000000


	//----- nvinfo : EIATTR_MIN_STACK_SIZE
	.align		4
.L_1249:
        /*1c68*/ 	.byte	0x04, 0x12
        /*1c6a*/ 	.short	(.L_1251 - .L_1250)
	.align		4
.L_1250:
        /*1c6c*/ 	.word	index@(_ZN2at6native35batch_norm_reduce_statistics_kernelIN3c108BFloat16EfiEEvNS_27GenericPackedTensorAccessorIT0_Lm2ENS_17RestrictPtrTraitsET1_EES8_NS4_IS5_Lm1ES6_S7_EES9_NS4_IT_Lm1ES6_S7_EESB_S5_S5_SB_)
        /*1c70*/ 	.word	0x00000000


	//----- nvinfo : EIATTR_MIN_STACK_SIZE
	.align		4
.L_1251:
        /*1c74*/ 	.byte	0x04, 0x12
        /*1c76*/ 	.short	(.L_1253 - .L_1252)
	.align		4
.L_1252:
        /*1c78*/ 	.word	index@(_ZN2at6native35batch_norm_reduce_statistics_kernelIN3c104HalfEflEEvNS_27GenericPackedTensorAccessorIT0_Lm2ENS_17RestrictPtrTraitsET1_EES8_NS4_IS5_Lm1ES6_S7_EES9_NS4_IT_Lm1ES6_S7_EESB_S5_S5_SB_)
        /*1c7c*/ 	.word	0x00000000


	//----- nvinfo : EIATTR_MIN_STACK_SIZE
	.align		4
.L_1253:
        /*1c80*/ 	.byte	0x04, 0x12
        /*1c82*/ 	.short	(.L_1255 - .L_1254)
	.align		4
.L_1254:
        /*1c84*/ 	.word	index@(_ZN2at6native35batch_norm_reduce_statistics_kernelIN3c104HalfEfiEEvNS_27GenericPackedTensorAccessorIT0_Lm2ENS_17RestrictPtrTraitsET1_EES8_NS4_IS5_Lm1ES6_S7_EES9_NS4_IT_Lm1ES6_S7_EESB_S5_S5_SB_)
        /*1c88*/ 	.word	0x00000000


	//----- nvinfo : EIATTR_MIN_STACK_SIZE
	.align		4
.L_1255:
        /*1c8c*/ 	.byte	0x04, 0x12
        /*1c8e*/ 	.short	(.L_1257 - .L_1256)
	.align		4
.L_1256:
        /*1c90*/ 	.word	index@(_ZN2at6native35batch_norm_reduce_statistics_kernelIfflEEvNS_27GenericPackedTensorAccessorIT0_Lm2ENS_17RestrictPtrTraitsET1_EES6_NS2_IS3_Lm1ES4_S5_EES7_NS2_IT_Lm1ES4_S5_EES9_S3_S3_S9_)
        /*1c94*/ 	.word	0x00000000


	//----- nvinfo : EIATTR_MIN_STACK_SIZE
	.align		4
.L_1257:
        /*1c98*/ 	.byte	0x04, 0x12
        /*1c9a*/ 	.short	(.L_1259 - .L_1258)
	.align		4
.L_1258:
        /*1c9c*/ 	.word	index@(_ZN2at6native35batch_norm_reduce_statistics_kernelIffiEEvNS_27GenericPackedTensorAccessorIT0_Lm2ENS_17RestrictPtrTraitsET1_EES6_NS2_IS3_Lm1ES4_S5_EES7_NS2_IT_Lm1ES4_S5_EES9_S3_S3_S9_)
        /*1ca0*/ 	.word	0x00000000


	//----- nvinfo : EIATTR_MIN_STACK_SIZE
	.align		4
.L_1259:
        /*1ca4*/ 	.byte	0x04, 0x12
        /*1ca6*/ 	.short	(.L_1261 - .L_1260)
	.align		4
.L_1260:
        /*1ca8*/ 	.word	index@(_ZN2at6native35batch_norm_reduce_statistics_kernelIddlEEvNS_27GenericPackedTensorAccessorIT0_Lm2ENS_17RestrictPtrTraitsET1_EES6_NS2_IS3_Lm1ES4_S5_EES7_NS2_IT_Lm1ES4_S5_EES9_S3_S3_S9_)
        /*1cac*/ 	.word	0x00000000


	//----- nvinfo : EIATTR_MIN_STACK_SIZE
	.align		4
.L_1261:
        /*1cb0*/ 	.byte	0x04, 0x12
        /*1cb2*/ 	.short	(.L_1263 - .L_1262)
	.align		4
.L_1262:
        /*1cb4*/ 	.word	index@(_ZN2at6native35batch_norm_reduce_statistics_kernelIddiEEvNS_27GenericPackedTensorAccessorIT0_Lm2ENS_17RestrictPtrTraitsET1_EES6_NS2_IS3_Lm1ES4_S5_EES7_NS2_IT_Lm1ES4_S5_EES9_S3_S3_S9_)
        /*1cb8*/ 	.word	0x00000000


	//----- nvinfo : EIATTR_MIN_STACK_SIZE
	.align		4
.L_1263:
        /*1cbc*/ 	.byte	0x04, 0x12
        /*1cbe*/ 	.short	(.L_1265 - .L_1264)
	.align		4
.L_1264:
        /*1cc0*/ 	.word	index@(_ZN2at6native36batch_norm_collect_statistics_kernelINS0_6InvStdEN3c108BFloat16ES4_flEEvNS_27GenericPackedTensorAccessorIKT0_Lm3ENS_17RestrictPtrTraitsET3_EET2_SB_NS5_ISB_Lm1ES8_S9_EESC_)
        /*1cc4*/ 	.word	0x00000000


	//----- nvinfo : EIATTR_MIN_STACK_SIZE
	.align		4
.L_1265:
        /*1cc8*/ 	.byte	0x04, 0x12
        /*1cca*/ 	.short	(.L_1267 - .L_1266)
	.align		4
.L_1266:
        /*1ccc*/ 	.word	index@(_ZN2at6native36batch_norm_collect_statistics_kernelINS0_6InvStdEN3c108BFloat16ES4_fiEEvNS_27GenericPackedTensorAccessorIKT0_Lm3ENS_17RestrictPtrTraitsET3_EET2_SB_NS5_ISB_Lm1ES8_S9_EESC_)
        /*1cd0*/ 	.word	0x00000000


	//----- nvinfo : EIATTR_MIN_STACK_SIZE
	.align		4
.L_1267:
        /*1cd4*/ 	.byte	0x04, 0x12
        /*1cd6*/ 	.short	(.L_1269 - .L_1268)
	.align		4
.L_1268:
        /*1cd8*/ 	.word	index@(_ZN2at6native50batch_norm_collect_statistics_channels_last_kernelINS0_6InvStdEN3c108BFloat16EfLi4EEEvPKT0_PT1_S9_PVS8_PiiiS8_)
        /*1cdc*/ 	.word	0x00000000


	//----- nvinfo : EIATTR_MIN_STACK_SIZE
	.align		4
.L_1269:
        /*1ce0*/ 	.byte	0x04, 0x12
        /*1ce2*/ 	.short	(.L_1271 - .L_1270)
	.align		4
.L_1270:
        /*1ce4*/ 	.word	index@(_ZN2at6native36batch_norm_collect_statistics_kernelINS0_6InvStdEN3c104HalfES4_flEEvNS_27GenericPackedTensorAccessorIKT0_Lm3ENS_17RestrictPtrTraitsET3_EET2_SB_NS5_ISB_Lm1ES8_S9_EESC_)
        /*1ce8*/ 	.word	0x00000000


	//----- nvinfo : EIATTR_MIN_STACK_SIZE
	.align		4
.L_1271:
        /*1cec*/ 	.byte	0x04, 0x12
        /*1cee*/ 	.short	(.L_1273 - .L_1272)
	.align		4
.L_1272:
        /*1cf0*/ 	.word	index@(_ZN2at6native36batch_norm_collect_statistics_kernelINS0_6InvStdEN3c104HalfES4_fiEEvNS_27GenericPackedTensorAccessorIKT0_Lm3ENS_17RestrictPtrTraitsET3_EET2_SB_NS5_ISB_Lm1ES8_S9_EESC_)
        /*1cf4*/ 	.word	0x00000000


	//----- nvinfo : EIATTR_MIN_STACK_SIZE
	.align		4
.L_1273:
        /*1cf8*/ 	.byte	0x04, 0x12
        /*1cfa*/ 	.short	(.L_1275 - .L_1274)
	.align		4
.L_1274:
        /*1cfc*/ 	.word	index@(_ZN2at6native50batch_norm_collect_statistics_channels_last_kernelINS0_6InvStdEN3c104HalfEfLi4EEEvPKT0_PT1_S9_PVS8_PiiiS8_)
        /*1d00*/ 	.word	0x00000000


	//----- nvinfo : EIATTR_MIN_STACK_SIZE
	.align		4
.L_1275:
        /*1d04*/ 	.byte	0x04, 0x12
        /*1d06*/ 	.short	(.L_1277 - .L_1276)
	.align		4
.L_1276:
        /*1d08*/ 	.word	index@(_ZN2at6native36batch_norm_collect_statistics_kernelINS0_6InvStdEffflEEvNS_27GenericPackedTensorAccessorIKT0_Lm3ENS_17RestrictPtrTraitsET3_EET2_S9_NS3_IS9_Lm1ES6_S7_EESA_)
        /*1d0c*/ 	.word	0x00000000


	//----- nvinfo : EIATTR_MIN_STACK_SIZE
	.align		4
.L_1277:
        /*1d10*/ 	.byte	0x04, 0x12
        /*1d12*/ 	.short	(.L_1279 - .L_1278)
	.align		4
.L_1278:
        /*1d14*/ 	.word	index@(_ZN2at6native36batch_norm_collect_statistics_kernelINS0_6InvStdEfffiEEvNS_27GenericPackedTensorAccessorIKT0_Lm3ENS_17RestrictPtrTraitsET3_EET2_S9_NS3_IS9_Lm1ES6_S7_EESA_)
        /*1d18*/ 	.word	0x00000000


	//----- nvinfo : EIATTR_MIN_STACK_SIZE
	.align		4
.L_1279:
        /*1d1c*/ 	.byte	0x04, 0x12
        /*1d1e*/ 	.short	(.L_1281 - .L_1280)
	.align		4
.L_1280:
        /*1d20*/ 	.word	index@(_ZN2at6native50batch_norm_collect_statistics_channels_last_kernelINS0_6InvStdEffLi4EEEvPKT0_PT1_S7_PVS6_PiiiS6_)
        /*1d24*/ 	.word	0x00000000


	//----- nvinfo : EIATTR_MIN_STACK_SIZE
	.align		4
.L_1281:
        /*1d28*/ 	.byte	0x04, 0x12
        /*1d2a*/ 	.short	(.L_1283 - .L_1282)
	.align		4
.L_1282:
        /*1d2c*/ 	.word	index@(_ZN2at6native36batch_norm_collect_statistics_kernelINS0_6InvStdEdddlEEvNS_27GenericPackedTensorAccessorIKT0_Lm3ENS_17RestrictPtrTraitsET3_EET2_S9_NS3_IS9_Lm1ES6_S7_EESA_)
        /*1d30*/ 	.word	0x00000000


	//----- nvinfo : EIATTR_MIN_STACK_SIZE
	.align		4
.L_1283:
        /*1d34*/ 	.byte	0x04, 0x12
        /*1d36*/ 	.short	(.L_1285 - .L_1284)
	.align		4
.L_1284:
        /*1d38*/ 	.word	index@(_ZN2at6native36batch_norm_collect_statistics_kernelINS0_6InvStdEdddiEEvNS_27GenericPackedTensorAccessorIKT0_Lm3ENS_17RestrictPtrTraitsET3_EET2_S9_NS3_IS9_Lm1ES6_S7_EESA_)
        /*1d3c*/ 	.word	0x00000000


	//----- nvinfo : EIATTR_MIN_STACK_SIZE
	.align		4
.L_1285:
        /*1d40*/ 	.byte	0x04, 0x12
        /*1d42*/ 	.short	(.L_1287 - .L_1286)
	.align		4
.L_1286:
        /*1d44*/ 	.word	index@(_ZN2at6native50batch_norm_collect_statistics_channels_last_kernelINS0_6InvStdEddLi4EEEvPKT0_PT1_S7_PVS6_PiiiS6_)
        /*1d48*/ 	.word	0x00000000


	//----- nvinfo : EIATTR_MIN_STACK_SIZE
	.align		4
.L_1287:
        /*1d4c*/ 	.byte	0x04, 0x12
        /*1d4e*/ 	.short	(.L_1289 - .L_1288)
	.align		4
.L_1288:
        /*1d50*/ 	.word	index@(_ZN2at6native26batch_norm_backward_kernelIN3c108BFloat16ES3_fiEEvNS_27GenericPackedTensorAccessorIKT_Lm3ENS_16DefaultPtrTraitsET2_EES9_NS4_IS5_Lm3ES7_S8_EENS4_IT0_Lm1ES7_S8_EESC_NS4_IKSB_Lm1ES7_S8_EESE_SE_NS4_IKT1_Lm1ES7_S8_EESH_bSF_)
        /*1d54*/ 	.word	0x00000000


	//----- nvinfo : EIATTR_MIN_STACK_SIZE
	.align		4
.L_1289:
        /*1d58*/ 	.byte	0x04, 0x12
        /*1d5a*/ 	.short	(.L_1291 - .L_1290)
	.align		4
.L_1290:
        /*1d5c*/ 	.word	index@(_ZN2at6native26batch_norm_backward_kernelIN3c108BFloat16EffiEEvNS_27GenericPackedTensorAccessorIKT_Lm3ENS_16DefaultPtrTraitsET2_EES9_NS4_IS5_Lm3ES7_S8_EENS4_IT0_Lm1ES7_S8_EESC_NS4_IKSB_Lm1ES7_S8_EESE_SE_NS4_IKT1_Lm1ES7_S8_EESH_bSF_)
        /*1d60*/ 	.word	0x00000000


	//----- nvinfo : EIATTR_MIN_STACK_SIZE
	.align		4
.L_1291:
        /*1d64*/ 	.byte	0x04, 0x12
        /*1d66*/ 	.short	(.L_1293 - .L_1292)
	.align		4
.L_1292:
        /*1d68*/ 	.word	index@(_ZN2at6native26batch_norm_backward_kernelIN3c104HalfES3_fiEEvNS_27GenericPackedTensorAccessorIKT_Lm3ENS_16DefaultPtrTraitsET2_EES9_NS4_IS5_Lm3ES7_S8_EENS4_IT0_Lm1ES7_S8_EESC_NS4_IKSB_Lm1ES7_S8_EESE_SE_NS4_IKT1_Lm1ES7_S8_EESH_bSF_)
        /*1d6c*/ 	.word	0x00000000


	//----- nvinfo : EIATTR_MIN_STACK_SIZE
	.align		4
.L_1293:
        /*1d70*/ 	.byte	0x04, 0x12
        /*1d72*/ 	.short	(.L_1295 - .L_1294)
	.align		4
.L_1294:
        /*1d74*/ 	.word	index@(_ZN2at6native26batch_norm_backward_kernelIN3c104HalfEffiEEvNS_27GenericPackedTensorAccessorIKT_Lm3ENS_16DefaultPtrTraitsET2_EES9_NS4_IS5_Lm3ES7_S8_EENS4_IT0_Lm1ES7_S8_EESC_NS4_IKSB_Lm1ES7_S8_EESE_SE_NS4_IKT1_Lm1ES7_S8_EESH_bSF_)
        /*1d78*/ 	.word	0x00000000


	//----- nvinfo : EIATTR_MIN_STACK_SIZE
	.align		4
.L_1295:
        /*1d7c*/ 	.byte	0x04, 0x12
        /*1d7e*/ 	.short	(.L_1297 - .L_1296)
	.align		4
.L_1296:
        /*1d80*/ 	.word	index@(_ZN2at6native26batch_norm_backward_kernelIfffiEEvNS_27GenericPackedTensorAccessorIKT_Lm3ENS_16DefaultPtrTraitsET2_EES7_NS2_IS3_Lm3ES5_S6_EENS2_IT0_Lm1ES5_S6_EESA_NS2_IKS9_Lm1ES5_S6_EESC_SC_NS2_IKT1_Lm1ES5_S6_EESF_bSD_)
        /*1d84*/ 	.word	0x00000000


	//----- nvinfo : EIATTR_MIN_STACK_SIZE
	.align		4
.L_1297:
        /*1d88*/ 	.byte	0x04, 0x12
        /*1d8a*/ 	.short	(.L_1299 - .L_1298)
	.align		4
.L_1298:
        /*1d8c*/ 	.word	index@(_ZN2at6native26batch_norm_backward_kernelIdddiEEvNS_27GenericPackedTensorAccessorIKT_Lm3ENS_16DefaultPtrTraitsET2_EES7_NS2_IS3_Lm3ES5_S6_EENS2_IT0_Lm1ES5_S6_EESA_NS2_IKS9_Lm1ES5_S6_EESC_SC_NS2_IKT1_Lm1ES5_S6_EESF_bSD_)
        /*1d90*/ 	.word	0x00000000


	//----- nvinfo : EIATTR_MIN_STACK_SIZE
	.align		4
.L_1299:
        /*1d94*/ 	.byte	0x04, 0x12
        /*1d96*/ 	.short	(.L_1301 - .L_1300)
	.align		4
.L_1300:
        /*1d98*/ 	.word	index@(_ZN2at6native18elementwise_kernelILi128ELi4EZNS0_15gpu_kernel_implIZZZNS0_49_GLOBAL__N__b919a28f_16_Normalization_cu_5c38458722batch_norm_calc_invstdERKNS_6TensorES6_dENKUlvE_clEvENKUlvE2_clEvEUlN3c108BFloat16EE_EEvRNS_18TensorIteratorBaseERKT_EUliE_EEviT1_)
        /*1d9c*/ 	.word	0x00000000


	//----- nvinfo : EIATTR_MIN_STACK_SIZE
	.align		4
.L_1301:
        /*1da0*/ 	.byte	0x04, 0x12
        /*1da2*/ 	.short	(.L_1303 - .L_1302)
	.align		4
.L_1302:
        /*1da4*/ 	.word	index@(_ZN2at6native27unrolled_elementwise_kernelIZZZNS0_49_GLOBAL__N__b919a28f_16_Normalization_cu_5c38458722batch_norm_calc_invstdERKNS_6TensorES5_dENKUlvE_clEvENKUlvE2_clEvEUlN3c108BFloat16EE_St5arrayIPcLm2EELi4E23TrivialOffsetCalculatorILi1EjESF_NS0_6memory12LoadWithCastILi1EEENSG_13StoreWithCastILi1EEEEEviT_T0_T2_T3_T4_T5_)
        /*1da8*/ 	.word	0x00000000


	//----- nvinfo : EIATTR_MIN_STACK_SIZE
	.align		4
.L_1303:
        /*1dac*/ 	.byte	0x04, 0x12
        /*1dae*/ 	.short	(.L_1305 - .L_1304)
	.align		4
.L_1304:
        /*1db0*/ 	.word	index@(_ZN2at6native18elementwise_kernelILi128ELi2EZNS0_22gpu_kernel_impl_nocastIZZZNS0_49_GLOBAL__N__b919a28f_16_Normalization_cu_5c38458722batch_norm_calc_invstdERKNS_6TensorES6_dENKUlvE_clEvENKUlvE2_clEvEUlN3c108BFloat16EE_EEvRNS_18TensorIteratorBaseERKT_EUliE_EEviT1_)
        /*1db4*/ 	.word	0x00000000


	//----- nvinfo : EIATTR_MIN_STACK_SIZE
	.align		4
.L_1305:
        /*1db8*/ 	.byte	0x04, 0x12
        /*1dba*/ 	.short	(.L_1307 - .L_1306)
	.align		4
.L_1306:
        /*1dbc*/ 	.word	index@(_ZN2at6native27unrolled_elementwise_kernelIZZZNS0_49_GLOBAL__N__b919a28f_16_Normalization_cu_5c38458722batch_norm_calc_invstdERKNS_6TensorES5_dENKUlvE_clEvENKUlvE2_clEvEUlN3c108BFloat16EE_St5arrayIPcLm2EELi4E23TrivialOffsetCalculatorILi1EjESF_NS0_6memory15LoadWithoutCastENSG_16StoreWithoutCastEEEviT_T0_T2_T3_T4_T5_)
        /*1dc0*/ 	.word	0x00000000


	//----- nvinfo : EIATTR_MIN_STACK_SIZE
	.align		4
.L_1307:
        /*1dc4*/ 	.byte	0x04, 0x12
        /*1dc6*/ 	.short	(.L_1309 - .L_1308)
	.align		4
.L_1308:
        /*1dc8*/ 	.word	index@(_ZN2at6native29vectorized_elementwise_kernelILi2EZZZNS0_49_GLOBAL__N__b919a28f_16_Normalization_cu_5c38458722batch_norm_calc_invstdERKNS_6TensorES5_dENKUlvE_clEvENKUlvE2_clEvEUlN3c108BFloat16EE_St5arrayIPcLm2EEEEviT0_T1_)
        /*1dcc*/ 	.word	0x00000000


	//----- nvinfo : EIATTR_MIN_STACK_SIZE
	.align		4
.L_1309:
        /*1dd0*/ 	.byte	0x04, 0x12
        /*1dd2*/ 	.short	(.L_1311 - .L_1310)
	.align		4
.L_1310:
        /*1dd4*/ 	.word	index@(_ZN2at6native29vectorized_elementwise_kernelILi4EZZZNS0_49_GLOBAL__N__b919a28f_16_Normalization_cu_5c38458722batch_norm_calc_invstdERKNS_6TensorES5_dENKUlvE_clEvENKUlvE2_clEvEUlN3c108BFloat16EE_St5arrayIPcLm2EEEEviT0_T1_)
        /*1dd8*/ 	.word	0x00000000


	//----- nvinfo : EIATTR_MIN_STACK_SIZE
	.align		4
.L_1311:
        /*1ddc*/ 	.byte	0x04, 0x12
        /*1dde*/ 	.short	(.L_1313 - .L_1312)
	.align		4
.L_1312:
        /*1de0*/ 	.word	index@(_ZN2at6native29vectorized_elementwise_kernelILi8EZZZNS0_49_GLOBAL__N__b919a28f_16_Normalization_cu_5c38458722batch_norm_calc_invstdERKNS_6TensorES5_dENKUlvE_clEvENKUlvE2_clEvEUlN3c108BFloat16EE_St5arrayIPcLm2EEEEviT0_T1_)
        /*1de4*/ 	.word	0x00000000


	//----- nvinfo : EIATTR_MIN_STACK_SIZE
	.align		4
.L_1313:
        /*1de8*/ 	.byte	0x04, 0x12
        /*1dea*/ 	.short	(.L_1315 - .L_1314)
	.align		4
.L_1314:
        /*1dec*/ 	.word	index@(_ZN2at6native18elementwise_kernelILi128ELi4EZNS0_15gpu_kernel_implIZZZNS0_49_GLOBAL__N__b919a28f_16_Normalization_cu_5c38458722batch_norm_calc_invstdERKNS_6TensorES6_dENKUlvE_clEvENKUlvE1_clEvEUlN3c104HalfEE_EEvRNS_18TensorIteratorBaseERKT_EUliE_EEviT1_)
        /*1df0*/ 	.word	0x00000000


	//----- nvinfo : EIATTR_MIN_STACK_SIZE
	.align		4
.L_1315:
        /*1df4*/ 	.byte	0x04, 0x12
        /*1df6*/ 	.short	(.L_1317 - .L_1316)
	.align		4
.L_1316:
        /*1df8*/ 	.word	index@(_ZN2at6native27unrolled_elementwise_kernelIZZZNS0_49_GLOBAL__N__b919a28f_16_Normalization_cu_5c38458722batch_norm_calc_invstdERKNS_6TensorES5_dENKUlvE_clEvENKUlvE1_clEvEUlN3c104HalfEE_St5arrayIPcLm2EELi4E23TrivialOffsetCalculatorILi1EjESF_NS0_6memory12LoadWithCastILi1EEENSG_13StoreWithCastILi1EEEEEviT_T0_T2_T3_T4_T5_)
        /*1dfc*/ 	.word	0x00000000


	//----- nvinfo : EIATTR_MIN_STACK_SIZE
	.align		4
.L_1317:
        /*1e00*/ 	.byte	0x04, 0x12
        /*1e02*/ 	.short	(.L_1319 - .L_1318)
	.align		4
.L_1318:
        /*1e04*/ 	.word	index@(_ZN2at6native18elementwise_kernelILi128ELi2EZNS0_22gpu_kernel_impl_nocastIZZZNS0_49_GLOBAL__N__b919a28f_16_Normalization_cu_5c38458722batch_norm_calc_invstdERKNS_6TensorES6_dENKUlvE_clEvENKUlvE1_clEvEUlN3c104HalfEE_EEvRNS_18TensorIteratorBaseERKT_EUliE_EEviT1_)
        /*1e08*/ 	.word	0x00000000


	//----- nvinfo : EIATTR_MIN_STACK_SIZE
	.align		4
.L_1319:
        /*1e0c*/ 	.byte	0x04, 0x12
        /*1e0e*/ 	.short	(.L_1321 - .L_1320)
	.align		4
.L_1320:
        /*1e10*/ 	.word	index@(_ZN2at6native27unrolled_elementwise_kernelIZZZNS0_49_GLOBAL__N__b919a28f_16_Normalization_cu_5c38458722batch_norm_calc_invstdERKNS_6TensorES5_dENKUlvE_clEvENKUlvE1_clEvEUlN3c104HalfEE_St5arrayIPcLm2EELi4E23TrivialOffsetCalculatorILi1EjESF_NS0_6memory15LoadWithoutCastENSG_16StoreWithoutCastEEEviT_T0_T2_T3_T4_T5_)
        /*1e14*/ 	.word	0x00000000


	//----- nvinfo : EIATTR_MIN_STACK_SIZE
	.align		4
.L_1321:
        /*1e18*/ 	.byte	0x04, 0x12
        /*1e1a*/ 	.short	(.L_1323 - .L_1322)
	.align		4
.L_1322:
        /*1e1c*/ 	.word	index@(_ZN2at6native29vectorized_elementwise_kernelILi2EZZZNS0_49_GLOBAL__N__b919a28f_16_Normalization_cu_5c38458722batch_norm_calc_invstdERKNS_6TensorES5_dENKUlvE_clEvENKUlvE1_clEvEUlN3c104HalfEE_St5arrayIPcLm2EEEEviT0_T1_)
        /*1e20*/ 	.word	0x00000000


	//----- nvinfo : EIATTR_MIN_STACK_SIZE
	.align		4
.L_1323:
        /*1e24*/ 	.byte	0x04, 0x12
        /*1e26*/ 	.short	(.L_1325 - .L_1324)
	.align		4
.L_1324:
        /*1e28*/ 	.word	index@(_ZN2at6native29vectorized_elementwise_kernelILi4EZZZNS0_49_GLOBAL__N__b919a28f_16_Normalization_cu_5c38458722batch_norm_calc_invstdERKNS_6TensorES5_dENKUlvE_clEvENKUlvE1_clEvEUlN3c104HalfEE_St5arrayIPcLm2EEEEviT0_T1_)
        /*1e2c*/ 	.word	0x00000000


	//----- nvinfo : EIATTR_MIN_STACK_SIZE
	.align		4
.L_1325:
        /*1e30*/ 	.byte	0x04, 0x12
        /*1e32*/ 	.short	(.L_1327 - .L_1326)
	.align		4
.L_1326:
        /*1e34*/ 	.word	index@(_ZN2at6native29vectorized_elementwise_kernelILi8EZZZNS0_49_GLOBAL__N__b919a28f_16_Normalization_cu_5c38458722batch_norm_calc_invstdERKNS_6TensorES5_dENKUlvE_clEvENKUlvE1_clEvEUlN3c104HalfEE_St5arrayIPcLm2EEEEviT0_T1_)
        /*1e38*/ 	.word	0x00000000


	//----- nvinfo : EIATTR_MIN_STACK_SIZE
	.align		4
.L_1327:
        /*1e3c*/ 	.byte	0x04, 0x12
        /*1e3e*/ 	.short	(.L_1329 - .L_1328)
	.align		4
.L_1328:
        /*1e40*/ 	.word	index@(_ZN2at6native18elementwise_kernelILi128ELi4EZNS0_15gpu_kernel_implIZZZNS0_49_GLOBAL__N__b919a28f_16_Normalization_cu_5c38458722batch_norm_calc_invstdERKNS_6TensorES6_dENKUlvE_clEvENKUlvE0_clEvEUlfE_EEvRNS_18TensorIteratorBaseERKT_EUliE_EEviT1_)
        /*1e44*/ 	.word	0x00000000


	//----- nvinfo : EIATTR_MIN_STACK_SIZE
	.align		4
.L_1329:
        /*1e48*/ 	.byte	0x04, 0x12
        /*1e4a*/ 	.short	(.L_1331 - .L_1330)
	.align		4
.L_1330:
        /*1e4c*/ 	.word	index@(_ZN2at6native27unrolled_elementwise_kernelIZZZNS0_49_GLOBAL__N__b919a28f_16_Normalization_cu_5c38458722batch_norm_calc_invstdERKNS_6TensorES5_dENKUlvE_clEvENKUlvE0_clEvEUlfE_St5arrayIPcLm2EELi4E23TrivialOffsetCalculatorILi1EjESD_NS0_6memory12LoadWithCastILi1EEENSE_13StoreWithCastILi1EEEEEviT_T0_T2_T3_T4_T5_)
        /*1e50*/ 	.word	0x00000000


	//----- nvinfo : EIATTR_MIN_STACK_SIZE
	.align		4
.L_1331:
        /*1e54*/ 	.byte	0x04, 0x12
        /*1e56*/ 	.short	(.L_1333 - .L_1332)
	.align		4
.L_1332:
        /*1e58*/ 	.word	index@(_ZN2at6native18elementwise_kernelILi128ELi2EZNS0_22gpu_kernel_impl_nocastIZZZNS0_49_GLOBAL__N__b919a28f_16_Normalization_cu_5c38458722batch_norm_calc_invstdERKNS_6TensorES6_dENKUlvE_clEvENKUlvE0_clEvEUlfE_EEvRNS_18TensorIteratorBaseERKT_EUliE_EEviT1_)
        /*1e5c*/ 	.word	0x00000000


	//----- nvinfo : EIATTR_MIN_STACK_SIZE
	.align		4
.L_1333:
        /*1e60*/ 	.byte	0x04, 0x12
        /*1e62*/ 	.short	(.L_1335 - .L_1334)
	.align		4
.L_1334:
        /*1e64*/ 	.word	index@(_ZN2at6native27unrolled_elementwise_kernelIZZZNS0_49_GLOBAL__N__b919a28f_16_Normalization_cu_5c38458722batch_norm_calc_invstdERKNS_6TensorES5_dENKUlvE_clEvENKUlvE0_clEvEUlfE_St5arrayIPcLm2EELi4E23TrivialOffsetCalculatorILi1EjESD_NS0_6memory15LoadWithoutCastENSE_16StoreWithoutCastEEEviT_T0_T2_T3_T4_T5_)
        /*1e68*/ 	.word	0x00000000


	//----- nvinfo : EIATTR_MIN_STACK_SIZE
	.align		4
.L_1335:
        /*1e6c*/ 	.byte	0x04, 0x12
        /*1e6e*/ 	.short	(.L_1337 - .L_1336)
	.align		4
.L_1336:
        /*1e70*/ 	.word	index@(_ZN2at6native29vectorized_elementwise_kernelILi2EZZZNS0_49_GLOBAL__N__b919a28f_16_Normalization_cu_5c38458722batch_norm_calc_invstdERKNS_6TensorES5_dENKUlvE_clEvENKUlvE0_clEvEUlfE_St5arrayIPcLm2EEEEviT0_T1_)
        /*1e74*/ 	.word	0x00000000


	//----- nvinfo : EIATTR_MIN_STACK_SIZE
	.align		4
.L_1337:
        /*1e78*/ 	.byte	0x04, 0x12
        /*1e7a*/ 	.short	(.L_1339 - .L_1338)
	.align		4
.L_1338:
        /*1e7c*/ 	.word	index@(_ZN2at6native29vectorized_elementwise_kernelILi4EZZZNS0_49_GLOBAL__N__b919a28f_16_Normalization_cu_5c38458722batch_norm_calc_invstdERKNS_6TensorES5_dENKUlvE_clEvENKUlvE0_clEvEUlfE_St5arrayIPcLm2EEEEviT0_T1_)
        /*1e80*/ 	.word	0x00000000


	//----- nvinfo : EIATTR_MIN_STACK_SIZE
	.align		4
.L_1339:
        /*1e84*/ 	.byte	0x04, 0x12
        /*1e86*/ 	.short	(.L_1341 - .L_1340)
	.align		4
.L_1340:
        /*1e88*/ 	.word	index@(_ZN2at6native29vectorized_elementwise_kernelILi8EZZZNS0_49_GLOBAL__N__b919a28f_16_Normalization_cu_5c38458722batch_norm_calc_invstdERKNS_6TensorES5_dENKUlvE_clEvENKUlvE0_clEvEUlfE_St5arrayIPcLm2EEEEviT0_T1_)
        /*1e8c*/ 	.word	0x00000000


	//----- nvinfo : EIATTR_MIN_STACK_SIZE
	.align		4
.L_1341:
        /*1e90*/ 	.byte	0x04, 0x12
        /*1e92*/ 	.short	(.L_1343 - .L_1342)
	.align		4
.L_1342:
        /*1e94*/ 	.word	index@(_ZN2at6native18elementwise_kernelILi128ELi4EZNS0_15gpu_kernel_implIZZZNS0_49_GLOBAL__N__b919a28f_16_Normalization_cu_5c38458722batch_norm_calc_invstdERKNS_6TensorES6_dENKUlvE_clEvENKUlvE_clEvEUldE_EEvRNS_18TensorIteratorBaseERKT_EUliE_EEviT1_)
        /*1e98*/ 	.word	0x00000000


	//----- nvinfo : EIATTR_MIN_STACK_SIZE
	.align		4
.L_1343:
        /*1e9c*/ 	.byte	0x04, 0x12
        /*1e9e*/ 	.short	(.L_1345 - .L_1344)
	.align		4
.L_1344:
        /*1ea0*/ 	.word	index@(_ZN2at6native27unrolled_elementwise_kernelIZZZNS0_49_GLOBAL__N__b919a28f_16_Normalization_cu_5c38458722batch_norm_calc_invstdERKNS_6TensorES5_dENKUlvE_clEvENKUlvE_clEvEUldE_St5arrayIPcLm2EELi4E23TrivialOffsetCalculatorILi1EjESD_NS0_6memory12LoadWithCastILi1EEENSE_13StoreWithCastILi1EEEEEviT_T0_T2_T3_T4_T5_)
        /*1ea4*/ 	.word	0x00000000


	//----- nvinfo : EIATTR_MIN_STACK_SIZE
	.align		4
.L_1345:
        /*1ea8*/ 	.byte	0x04, 0x12
        /*1eaa*/ 	.short	(.L_1347 - .L_1346)
	.align		4
.L_1346:
        /*1eac*/ 	.word	index@(_ZN2at6native18elementwise_kernelILi128ELi2EZNS0_22gpu_kernel_impl_nocastIZZZNS0_49_GLOBAL__N__b919a28f_16_Normalization_cu_5c38458722batch_norm_calc_invstdERKNS_6TensorES6_dENKUlvE_clEvENKUlvE_clEvEUldE_EEvRNS_18TensorIteratorBaseERKT_EUliE_EEviT1_)
        /*1eb0*/ 	.word	0x00000000


	//----- nvinfo : EIATTR_MIN_STACK_SIZE
	.align		4
.L_1347:
        /*1eb4*/ 	.byte	0x04, 0x12
        /*1eb6*/ 	.short	(.L_1349 - .L_1348)
	.align		4
.L_1348:
        /*1eb8*/ 	.word	index@(_ZN2at6native27unrolled_elementwise_kernelIZZZNS0_49_GLOBAL__N__b919a28f_16_Normalization_cu_5c38458722batch_norm_calc_invstdERKNS_6TensorES5_dENKUlvE_clEvENKUlvE_clEvEUldE_St5arrayIPcLm2EELi4E23TrivialOffsetCalculatorILi1EjESD_NS0_6memory15LoadWithoutCastENSE_16StoreWithoutCastEEEviT_T0_T2_T3_T4_T5_)
        /*1ebc*/ 	.word	0x00000000


	//----- nvinfo : EIATTR_MIN_STACK_SIZE
	.align		4
.L_1349:
        /*1ec0*/ 	.byte	0x04, 0x12
        /*1ec2*/ 	.short	(.L_1351 - .L_1350)
	.align		4
.L_1350:
        /*1ec4*/ 	.word	index@(_ZN2at6native29vectorized_elementwise_kernelILi2EZZZNS0_49_GLOBAL__N__b919a28f_16_Normalization_cu_5c38458722batch_norm_calc_invstdERKNS_6TensorES5_dENKUlvE_clEvENKUlvE_clEvEUldE_St5arrayIPcLm2EEEEviT0_T1_)
        /*1ec8*/ 	.word	0x00000000


	//----- nvinfo : EIATTR_MIN_STACK_SIZE
	.align		4
.L_1351:
        /*1ecc*/ 	.byte	0x04, 0x12
        /*1ece*/ 	.short	(.L_1353 - .L_1352)
	.align		4
.L_1352:
        /*1ed0*/ 	.word	index@(_ZN2at6native29vectorized_elementwise_kernelILi4EZZZNS0_49_GLOBAL__N__b919a28f_16_Normalization_cu_5c38458722batch_norm_calc_invstdERKNS_6TensorES5_dENKUlvE_clEvENKUlvE_clEvEUldE_St5arrayIPcLm2EEEEviT0_T1_)
        /*1ed4*/ 	.word	0x00000000


	//----- nvinfo : EIATTR_MIN_STACK_SIZE
	.align		4
.L_1353:
        /*1ed8*/ 	.byte	0x04, 0x12
        /*1eda*/ 	.short	(.L_1355 - .L_1354)
	.align		4
.L_1354:
        /*1edc*/ 	.word	index@(_ZN2at6native29vectorized_elementwise_kernelILi8EZZZNS0_49_GLOBAL__N__b919a28f_16_Normalization_cu_5c38458722batch_norm_calc_invstdERKNS_6TensorES5_dENKUlvE_clEvENKUlvE_clEvEUldE_St5arrayIPcLm2EEEEviT0_T1_)
        /*1ee0*/ 	.word	0x00000000


	//----- nvinfo : EIATTR_MIN_STACK_SIZE
	.align		4
.L_1355:
        /*1ee4*/ 	.byte	0x04, 0x12
        /*1ee6*/ 	.short	(.L_1357 - .L_1356)
	.align		4
.L_1356:
        /*1ee8*/ 	.word	index@(_ZN2at6native50batch_norm_collect_statistics_channels_last_kernelINS0_3VarEN3c108BFloat16EfLi4EEEvPKT0_PT1_S9_PVS8_PiiiS8_)
        /*1eec*/ 	.word	0x00000000


	//----- nvinfo : EIATTR_MIN_STACK_SIZE
	.align		4
.L_1357:
        /*1ef0*/ 	.byte	0x04, 0x12
        /*1ef2*/ 	.short	(.L_1359 - .L_1358)
	.align		4
.L_1358:
        /*1ef4*/ 	.word	index@(_ZN2at6native50batch_norm_collect_statistics_channels_last_kernelINS0_3VarEN3c104HalfEfLi4EEEvPKT0_PT1_S9_PVS8_PiiiS8_)
        /*1ef8*/ 	.word	0x00000000


	//----- nvinfo : EIATTR_MIN_STACK_SIZE
	.align		4
.L_1359:
        /*1efc*/ 	.byte	0x04, 0x12
        /*1efe*/ 	.short	(.L_1361 - .L_1360)
	.align		4
.L_1360:
        /*1f00*/ 	.word	index@(_ZN2at6native50batch_norm_collect_statistics_channels_last_kernelINS0_3VarEffLi4EEEvPKT0_PT1_S7_PVS6_PiiiS6_)
        /*1f04*/ 	.word	0x00000000


	//----- nvinfo : EIATTR_MIN_STACK_SIZE
	.align		4
.L_1361:
        /*1f08*/ 	.byte	0x04, 0x12
        /*1f0a*/ 	.short	(.L_1363 - .L_1362)
	.align		4
.L_1362:
        /*1f0c*/ 	.word	index@(_ZN2at6native50batch_norm_collect_statistics_channels_last_kernelINS0_3VarEddLi4EEEvPKT0_PT1_S7_PVS6_PiiiS6_)
        /*1f10*/ 	.word	0x00000000


	//----- nvinfo : EIATTR_MIN_STACK_SIZE
	.align		4
.L_1363:
        /*1f14*/ 	.byte	0x04, 0x12
        /*1f16*/ 	.short	(.L_1365 - .L_1364)
	.align		4
.L_1364:
        /*1f18*/ 	.word	index@(_ZN2at6native36batch_norm_collect_statistics_kernelINS0_3VarEN3c108BFloat16ES4_fiEEvNS_27GenericPackedTensorAccessorIKT0_Lm3ENS_17RestrictPtrTraitsET3_EET2_SB_NS5_ISB_Lm1ES8_S9_EESC_)
        /*1f1c*/ 	.word	0x00000000


	//----- nvinfo : EIATTR_MIN_STACK_SIZE
	.align		4
.L_1365:
        /*1f20*/ 	.byte	0x04, 0x12
        /*1f22*/ 	.short	(.L_1367 - .L_1366)
	.align		4
.L_1366:
        /*1f24*/ 	.word	index@(_ZN2at6native36batch_norm_collect_statistics_kernelINS0_3VarEN3c104HalfES4_fiEEvNS_27GenericPackedTensorAccessorIKT0_Lm3ENS_17RestrictPtrTraitsET3_EET2_SB_NS5_ISB_Lm1ES8_S9_EESC_)
        /*1f28*/ 	.word	0x00000000


	//----- nvinfo : EIATTR_MIN_STACK_SIZE
	.align		4
.L_1367:
        /*1f2c*/ 	.byte	0x04, 0x12
        /*1f2e*/ 	.short	(.L_1369 - .L_1368)
	.align		4
.L_1368:
        /*1f30*/ 	.word	index@(_ZN2at6native36batch_norm_collect_statistics_kernelINS0_3VarEfffiEEvNS_27GenericPackedTensorAccessorIKT0_Lm3ENS_17RestrictPtrTraitsET3_EET2_S9_NS3_IS9_Lm1ES6_S7_EESA_)
        /*1f34*/ 	.word	0x00000000


	//----- nvinfo : EIATTR_MIN_STACK_SIZE
	.align		4
.L_1369:
        /*1f38*/ 	.byte	0x04, 0x12
        /*1f3a*/ 	.short	(.L_1371 - .L_1370)
	.align		4
.L_1370:
        /*1f3c*/ 	.word	index@(_ZN2at6native36batch_norm_collect_statistics_kernelINS0_3VarEdddiEEvNS_27GenericPackedTensorAccessorIKT0_Lm3ENS_17RestrictPtrTraitsET3_EET2_S9_NS3_IS9_Lm1ES6_S7_EESA_)
        /*1f40*/ 	.word	0x00000000


	//----- nvinfo : EIATTR_MIN_STACK_SIZE
	.align		4
.L_1371:
        /*1f44*/ 	.byte	0x04, 0x12
        /*1f46*/ 	.short	(.L_1373 - .L_1372)
	.align		4
.L_1372:
        /*1f48*/ 	.word	index@(_ZN2at6native18elementwise_kernelILi128ELi4EZNS0_15gpu_kernel_implIZZZNS0_49_GLOBAL__N__b919a28f_16_Normalization_cu_5c38458736batch_norm_elementwise_backward_evalERKNS_6TensorES6_S6_S6_ENKUlvE0_clEvENKUlvE2_clEvEUlN3c108BFloat16EfE_EEvRNS_18TensorIteratorBaseERKT_EUliE_EEviT1_)
        /*1f4c*/ 	.word	0x00000000


	//----- nvinfo : EIATTR_MIN_STACK_SIZE
	.align		4
.L_1373:
        /*1f50*/ 	.byte	0x04, 0x12
        /*1f52*/ 	.short	(.L_1375 - .L_1374)
	.align		4
.L_1374:
        /*1f54*/ 	.word	index@(_ZN2at6native27unrolled_elementwise_kernelIZZZNS0_49_GLOBAL__N__b919a28f_16_Normalization_cu_5c38458736batch_norm_elementwise_backward_evalERKNS_6TensorES5_S5_S5_ENKUlvE0_clEvENKUlvE2_clEvEUlN3c108BFloat16EfE_St5arrayIPcLm3EELi4E23TrivialOffsetCalculatorILi2EjESE_ILi1EjENS0_6memory12LoadWithCastILi2EEENSH_13StoreWithCastILi1EEEEEviT_T0_T2_T3_T4_T5_)
        /*1f58*/ 	.word	0x00000000


	//----- nvinfo : EIATTR_MIN_STACK_SIZE
	.align		4
.L_1375:
        /*1f5c*/ 	.byte	0x04, 0x12
        /*1f5e*/ 	.short	(.L_1377 - .L_1376)
	.align		4
.L_1376:
        /*1f60*/ 	.word	index@(_ZN2at6native18elementwise_kernelILi128ELi4EZNS0_22gpu_kernel_impl_nocastIZZZNS0_49_GLOBAL__N__b919a28f_16_Normalization_cu_5c38458736batch_norm_elementwise_backward_evalERKNS_6TensorES6_S6_S6_ENKUlvE0_clEvENKUlvE2_clEvEUlN3c108BFloat16EfE_EEvRNS_18TensorIteratorBaseERKT_EUliE_EEviT1_)
        /*1f64*/ 	.word	0x00000000


	//----- nvinfo : EIATTR_MIN_STACK_SIZE
	.align		4
.L_1377:
        /*1f68*/ 	.byte	0x04, 0x12
        /*1f6a*/ 	.short	(.L_1379 - .L_1378)
	.align		4
.L_1378:
        /*1f6c*/ 	.word	index@(_ZN2at6native27unrolled_elementwise_kernelIZZZNS0_49_GLOBAL__N__b919a28f_16_Normalization_cu_5c38458736batch_norm_elementwise_backward_evalERKNS_6TensorES5_S5_S5_ENKUlvE0_clEvENKUlvE2_clEvEUlN3c108BFloat16EfE_St5arrayIPcLm3EELi4E23TrivialOffsetCalculatorILi2EjESE_ILi1EjENS0_6memory15LoadWithoutCastENSH_16StoreWithoutCastEEEviT_T0_T2_T3_T4_T5_)
        /*1f70*/ 	.word	0x00000000


	//----- nvinfo : EIATTR_MIN_STACK_SIZE
	.align		4
.L_1379:
        /*1f74*/ 	.byte	0x04, 0x12
        /*1f76*/ 	.short	(.L_1381 - .L_1380)
	.align		4
.L_1380:
        /*1f78*/ 	.word	index@(_ZN2at6native29vectorized_elementwise_kernelILi2EZZZNS0_49_GLOBAL__N__b919a28f_16_Normalization_cu_5c38458736batch_norm_elementwise_backward_evalERKNS_6TensorES5_S5_S5_ENKUlvE0_clEvENKUlvE2_clEvEUlN3c108BFloat16EfE_St5arrayIPcLm3EEEEviT0_T1_)
        /*1f7c*/ 	.word	0x00000000


	//----- nvinfo : EIATTR_MIN_STACK_SIZE
	.align		4
.L_1381:
        /*1f80*/ 	.byte	0x04, 0x12
        /*1f82*/ 	.short	(.L_1383 - .L_1382)
	.align		4
.L_1382:
        /*1f84*/ 	.word	index@(_ZN2at6native29vectorized_elementwise_kernelILi4EZZZNS0_49_GLOBAL__N__b919a28f_16_Normalization_cu_5c38458736batch_norm_elementwise_backward_evalERKNS_6TensorES5_S5_S5_ENKUlvE0_clEvENKUlvE2_clEvEUlN3c108BFloat16EfE_St5arrayIPcLm3EEEEviT0_T1_)
        /*1f88*/ 	.word	0x00000000


	//----- nvinfo : EIATTR_MIN_STACK_SIZE
	.align		4
.L_1383:
        /*1f8c*/ 	.byte	0x04, 0x12
        /*1f8e*/ 	.short	(.L_1385 - .L_1384)
	.align		4
.L_1384:
        /*1f90*/ 	.word	index@(_ZN2at6native29vectorized_elementwise_kernelILi8EZZZNS0_49_GLOBAL__N__b919a28f_16_Normalization_cu_5c38458736batch_norm_elementwise_backward_evalERKNS_6TensorES5_S5_S5_ENKUlvE0_clEvENKUlvE2_clEvEUlN3c108BFloat16EfE_St5arrayIPcLm3EEEEviT0_T1_)
        /*1f94*/ 	.word	0x00000000


	//----- nvinfo : EIATTR_MIN_STACK_SIZE
	.align		4
.L_1385:
        /*1f98*/ 	.byte	0x04, 0x12
        /*1f9a*/ 	.short	(.L_1387 - .L_1386)
	.align		4
.L_1386:
        /*1f9c*/ 	.word	index@(_ZN2at6native18elementwise_kernelILi128ELi4EZNS0_15gpu_kernel_implIZZZNS0_49_GLOBAL__N__b919a28f_16_Normalization_cu_5c38458736batch_norm_elementwise_backward_evalERKNS_6TensorES6_S6_S6_ENKUlvE0_clEvENKUlvE1_clEvEUlN3c104HalfEfE_EEvRNS_18TensorIteratorBaseERKT_EUliE_EEviT1_)
        /*1fa0*/ 	.word	0x00000000


	//----- nvinfo : EIATTR_MIN_STACK_SIZE
	.align		4
.L_1387:
        /*1fa4*/ 	.byte	0x04, 0x12
        /*1fa6*/ 	.short	(.L_1389 - .L_1388)
	.align		4
.L_1388:
        /*1fa8*/ 	.word	index@(_ZN2at6native27unrolled_elementwise_kernelIZZZNS0_49_GLOBAL__N__b919a28f_16_Normalization_cu_5c38458736batch_norm_elementwise_backward_evalERKNS_6TensorES5_S5_S5_ENKUlvE0_clEvENKUlvE1_clEvEUlN3c104HalfEfE_St5arrayIPcLm3EELi4E23TrivialOffsetCalculatorILi2EjESE_ILi1EjENS0_6memory12LoadWithCastILi2EEENSH_13StoreWithCastILi1EEEEEviT_T0_T2_T3_T4_T5_)
        /*1fac*/ 	.word	0x00000000


	//----- nvinfo : EIATTR_MIN_STACK_SIZE
	.align		4
.L_1389:
        /*1fb0*/ 	.byte	0x04, 0x12
        /*1fb2*/ 	.short	(.L_1391 - .L_1390)
	.align		4
.L_1390:
        /*1fb4*/ 	.word	index@(_ZN2at6native18elementwise_kernelILi128ELi4EZNS0_22gpu_kernel_impl_nocastIZZZNS0_49_GLOBAL__N__b919a28f_16_Normalization_cu_5c38458736batch_norm_elementwise_backward_evalERKNS_6TensorES6_S6_S6_ENKUlvE0_clEvENKUlvE1_clEvEUlN3c104HalfEfE_EEvRNS_18TensorIteratorBaseERKT_EUliE_EEviT1_)
        /*1fb8*/ 	.word	0x00000000


	//----- nvinfo : EIATTR_MIN_STACK_SIZE
	.align		4
.L_1391:
        /*1fbc*/ 	.byte	0x04, 0x12
        /*1fbe*/ 	.short	(.L_1393 - .L_1392)
	.align		4
.L_1392:
        /*1fc0*/ 	.word	index@(_ZN2at6native27unrolled_elementwise_kernelIZZZNS0_49_GLOBAL__N__b919a28f_16_Normalization_cu_5c38458736batch_norm_elementwise_backward_evalERKNS_6TensorES5_S5_S5_ENKUlvE0_clEvENKUlvE1_clEvEUlN3c104HalfEfE_St5arrayIPcLm3EELi4E23TrivialOffsetCalculatorILi2EjESE_ILi1EjENS0_6memory15LoadWithoutCastENSH_16StoreWithoutCastEEEviT_T0_T2_T3_T4_T5_)
        /*1fc4*/ 	.word	0x00000000


	//----- nvinfo : EIATTR_MIN_STACK_SIZE
	.align		4
.L_1393:
        /*1fc8*/ 	.byte	0x04, 0x12
        /*1fca*/ 	.short	(.L_1395 - .L_1394)
	.align		4
.L_1394:
        /*1fcc*/ 	.word	index@(_ZN2at6native29vectorized_elementwise_kernelILi2EZZZNS0_49_GLOBAL__N__b919a28f_16_Normalization_cu_5c38458736batch_norm_elementwise_backward_evalERKNS_6TensorES5_S5_S5_ENKUlvE0_clEvENKUlvE1_clEvEUlN3c104HalfEfE_St5arrayIPcLm3EEEEviT0_T1_)
        /*1fd0*/ 	.word	0x00000000


	//----- nvinfo : EIATTR_MIN_STACK_SIZE
	.align		4
.L_1395:
        /*1fd4*/ 	.byte	0x04, 0x12
        /*1fd6*/ 	.short	(.L_1397 - .L_1396)
	.align		4
.L_1396:
        /*1fd8*/ 	.word	index@(_ZN2at6native29vectorized_elementwise_kernelILi4EZZZNS0_49_GLOBAL__N__b919a28f_16_Normalization_cu_5c38458736batch_norm_elementwise_backward_evalERKNS_6TensorES5_S5_S5_ENKUlvE0_clEvENKUlvE1_clEvEUlN3c104HalfEfE_St5arrayIPcLm3EEEEviT0_T1_)
        /*1fdc*/ 	.word	0x00000000


	//----- nvinfo : EIATTR_MIN_STACK_SIZE
	.align		4
.L_1397:
        /*1fe0*/ 	.byte	0x04, 0x12
        /*1fe2*/ 	.short	(.L_1399 - .L_1398)
	.align		4
.L_1398:
        /*1fe4*/ 	.word	index@(_ZN2at6native29vectorized_elementwise_kernelILi8EZZZNS0_49_GLOBAL__N__b919a28f_16_Normalization_cu_5c38458736batch_norm_elementwise_backward_evalERKNS_6TensorES5_S5_S5_ENKUlvE0_clEvENKUlvE1_clEvEUlN3c104HalfEfE_St5arrayIPcLm3EEEEviT0_T1_)
        /*1fe8*/ 	.word	0x00000000


	//----- nvinfo : EIATTR_MIN_STACK_SIZE
	.align		4
.L_1399:
        /*1fec*/ 	.byte	0x04, 0x12
        /*1fee*/ 	.short	(.L_1401 - .L_1400)
	.align		4
.L_1400:
        /*1ff0*/ 	.word	index@(_ZN2at6native18elementwise_kernelILi128ELi4EZNS0_15gpu_kernel_implIZZZNS0_49_GLOBAL__N__b919a28f_16_Normalization_cu_5c38458736batch_norm_elementwise_backward_evalERKNS_6TensorES6_S6_S6_ENKUlvE0_clEvENKUlvE0_clEvEUlffE_EEvRNS_18TensorIteratorBaseERKT_EUliE_EEviT1_)
        /*1ff4*/ 	.word	0x00000000


	//----- nvinfo : EIATTR_MIN_STACK_SIZE
	.align		4
.L_1401:
        /*1ff8*/ 	.byte	0x04, 0x12
        /*1ffa*/ 	.short	(.L_1403 - .L_1402)
	.align		4
.L_1402:
        /*1ffc*/ 	.word	index@(_ZN2at6native27unrolled_elementwise_kernelIZZZNS0_49_GLOBAL__N__b919a28f_16_Normalization_cu_5c38458736batch_norm_elementwise_backward_evalERKNS_6TensorES5_S5_S5_ENKUlvE0_clEvENKUlvE0_clEvEUlffE_St5arrayIPcLm3EELi4E23TrivialOffsetCalculatorILi2EjESC_ILi1EjENS0_6memory12LoadWithCastILi2EEENSF_13StoreWithCastILi1EEEEEviT_T0_T2_T3_T4_T5_)
        /*2000*/ 	.word	0x00000000


	//----- nvinfo : EIATTR_MIN_STACK_SIZE
	.align		4
.L_1403:
        /*2004*/ 	.byte	0x04, 0x12
        /*2006*/ 	.short	(.L_1405 - .L_1404)
	.align		4
.L_1404:
        /*2008*/ 	.word	index@(_ZN2at6native18elementwise_kernelILi128ELi2EZNS0_22gpu_kernel_impl_nocastIZZZNS0_49_GLOBAL__N__b919a28f_16_Normalization_cu_5c38458736batch_norm_elementwise_backward_evalERKNS_6TensorES6_S6_S6_ENKUlvE0_clEvENKUlvE0_clEvEUlffE_EEvRNS_18TensorIteratorBaseERKT_EUliE_EEviT1_)
        /*200c*/ 	.word	0x00000000


	//----- nvinfo : EIATTR_MIN_STACK_SIZE
	.align		4
.L_1405:
        /*2010*/ 	.byte	0x04, 0x12
        /*2012*/ 	.short	(.L_1407 - .L_1406)
	.align		4
.L_1406:
        /*2014*/ 	.word	index@(_ZN2at6native27unrolled_elementwise_kernelIZZZNS0_49_GLOBAL__N__b919a28f_16_Normalization_cu_5c38458736batch_norm_elementwise_backward_evalERKNS_6TensorES5_S5_S5_ENKUlvE0_clEvENKUlvE0_clEvEUlffE_St5arrayIPcLm3EELi4E23TrivialOffsetCalculatorILi2EjESC_ILi1EjENS0_6memory15LoadWithoutCastENSF_16StoreWithoutCastEEEviT_T0_T2_T3_T4_T5_)
        /*2018*/ 	.word	0x00000000


	//----- nvinfo : EIATTR_MIN_STACK_SIZE
	.align		4
.L_1407:
        /*201c*/ 	.byte	0x04, 0x12
        /*201e*/ 	.short	(.L_1409 - .L_1408)
	.align		4
.L_1408:
        /*2020*/ 	.word	index@(_ZN2at6native29vectorized_elementwise_kernelILi2EZZZNS0_49_GLOBAL__N__b919a28f_16_Normalization_cu_5c38458736batch_norm_elementwise_backward_evalERKNS_6TensorES5_S5_S5_ENKUlvE0_clEvENKUlvE0_clEvEUlffE_St5arrayIPcLm3EEEEviT0_T1_)
        /*2024*/ 	.word	0x00000000


	//----- nvinfo : EIATTR_MIN_STACK_SIZE
	.align		4
.L_1409:
        /*2028*/ 	.byte	0x04, 0x12
        /*202a*/ 	.short	(.L_1411 - .L_1410)
	.align		4
.L_1410:
        /*202c*/ 	.word	index@(_ZN2at6native29vectorized_elementwise_kernelILi4EZZZNS0_49_GLOBAL__N__b919a28f_16_Normalization_cu_5c38458736batch_norm_elementwise_backward_evalERKNS_6TensorES5_S5_S5_ENKUlvE0_clEvENKUlvE0_clEvEUlffE_St5arrayIPcLm3EEEEviT0_T1_)
        /*2030*/ 	.word	0x00000000


	//----- nvinfo : EIATTR_MIN_STACK_SIZE
	.align		4
.L_1411:
        /*2034*/ 	.byte	0x04, 0x12
        /*2036*/ 	.short	(.L_1413 - .L_1412)
	.align		4
.L_1412:
        /*2038*/ 	.word	index@(_ZN2at6native29vectorized_elementwise_kernelILi8EZZZNS0_49_GLOBAL__N__b919a28f_16_Normalization_cu_5c38458736batch_norm_elementwise_backward_evalERKNS_6TensorES5_S5_S5_ENKUlvE0_clEvENKUlvE0_clEvEUlffE_St5arrayIPcLm3EEEEviT0_T1_)
        /*203c*/ 	.word	0x00000000


	//----- nvinfo : EIATTR_MIN_STACK_SIZE
	.align		4
.L_1413:
        /*2040*/ 	.byte	0x04, 0x12
        /*2042*/ 	.short	(.L_1415 - .L_1414)
	.align		4
.L_1414:
        /*2044*/ 	.word	index@(_ZN2at6native18elementwise_kernelILi128ELi4EZNS0_15gpu_kernel_implIZZZNS0_49_GLOBAL__N__b919a28f_16_Normalization_cu_5c38458736batch_norm_elementwise_backward_evalERKNS_6TensorES6_S6_S6_ENKUlvE0_clEvENKUlvE_clEvEUlddE_EEvRNS_18TensorIteratorBaseERKT_EUliE_EEviT1_)
        /*2048*/ 	.word	0x00000000


	//----- nvinfo : EIATTR_MIN_STACK_SIZE
	.align		4
.L_1415:
        /*204c*/ 	.byte	0x04, 0x12
        /*204e*/ 	.short	(.L_1417 - .L_1416)
	.align		4
.L_1416:
        /*2050*/ 	.word	index@(_ZN2at6native27unrolled_elementwise_kernelIZZZNS0_49_GLOBAL__N__b919a28f_16_Normalization_cu_5c38458736batch_norm_elementwise_backward_evalERKNS_6TensorES5_S5_S5_ENKUlvE0_clEvENKUlvE_clEvEUlddE_St5arrayIPcLm3EELi4E23TrivialOffsetCalculatorILi2EjESC_ILi1EjENS0_6memory12LoadWithCastILi2EEENSF_13StoreWithCastILi1EEEEEviT_T0_T2_T3_T4_T5_)
        /*2054*/ 	.word	0x00000000


	//----- nvinfo : EIATTR_MIN_STACK_SIZE
	.align		4
.L_1417:
        /*2058*/ 	.byte	0x04, 0x12
        /*205a*/ 	.short	(.L_1419 - .L_1418)
	.align		4
.L_1418:
        /*205c*/ 	.word	index@(_ZN2at6native18elementwise_kernelILi128ELi2EZNS0_22gpu_kernel_impl_nocastIZZZNS0_49_GLOBAL__N__b919a28f_16_Normalization_cu_5c38458736batch_norm_elementwise_backward_evalERKNS_6TensorES6_S6_S6_ENKUlvE0_clEvENKUlvE_clEvEUlddE_EEvRNS_18TensorIteratorBaseERKT_EUliE_EEviT1_)
        /*2060*/ 	.word	0x00000000


	//----- nvinfo : EIATTR_MIN_STACK_SIZE
	.align		4
.L_1419:
        /*2064*/ 	.byte	0x04, 0x12
        /*2066*/ 	.short	(.L_1421 - .L_1420)
	.align		4
.L_1420:
        /*2068*/ 	.word	index@(_ZN2at6native27unrolled_elementwise_kernelIZZZNS0_49_GLOBAL__N__b919a28f_16_Normalization_cu_5c38458736batch_norm_elementwise_backward_evalERKNS_6TensorES5_S5_S5_ENKUlvE0_clEvENKUlvE_clEvEUlddE_St5arrayIPcLm3EELi4E23TrivialOffsetCalculatorILi2EjESC_ILi1EjENS0_6memory15LoadWithoutCastENSF_16StoreWithoutCastEEEviT_T0_T2_T3_T4_T5_)
        /*206c*/ 	.word	0x00000000


	//----- nvinfo : EIATTR_MIN_STACK_SIZE
	.align		4
.L_1421:
        /*2070*/ 	.byte	0x04, 0x12
        /*2072*/ 	.short	(.L_1423 - .L_1422)
	.align		4
.L_1422:
        /*2074*/ 	.word	index@(_ZN2at6native29vectorized_elementwise_kernelILi2EZZZNS0_49_GLOBAL__N__b919a28f_16_Normalization_cu_5c38458736batch_norm_elementwise_backward_evalERKNS_6TensorES5_S5_S5_ENKUlvE0_clEvENKUlvE_clEvEUlddE_St5arrayIPcLm3EEEEviT0_T1_)
        /*2078*/ 	.word	0x00000000


	//----- nvinfo : EIATTR_MIN_STACK_SIZE
	.align		4
.L_1423:
        /*207c*/ 	.byte	0x04, 0x12
        /*207e*/ 	.short	(.L_1425 - .L_1424)
	.align		4
.L_1424:
        /*2080*/ 	.word	index@(_ZN2at6native29vectorized_elementwise_kernelILi4EZZZNS0_49_GLOBAL__N__b919a28f_16_Normalization_cu_5c38458736batch_norm_elementwise_backward_evalERKNS_6TensorES5_S5_S5_ENKUlvE0_clEvENKUlvE_clEvEUlddE_St5arrayIPcLm3EEEEviT0_T1_)
        /*2084*/ 	.word	0x00000000


	//----- nvinfo : EIATTR_MIN_STACK_SIZE
	.align		4
.L_1425:
        /*2088*/ 	.byte	0x04, 0x12
        /*208a*/ 	.short	(.L_1427 - .L_1426)
	.align		4
.L_1426:
        /*208c*/ 	.word	index@(_ZN2at6native29vectorized_elementwise_kernelILi8EZZZNS0_49_GLOBAL__N__b919a28f_16_Normalization_cu_5c38458736batch_norm_elementwise_backward_evalERKNS_6TensorES5_S5_S5_ENKUlvE0_clEvENKUlvE_clEvEUlddE_St5arrayIPcLm3EEEEviT0_T1_)
        /*2090*/ 	.word	0x00000000


	//----- nvinfo : EIATTR_MIN_STACK_SIZE
	.align		4
.L_1427:
        /*2094*/ 	.byte	0x04, 0x12
        /*2096*/ 	.short	(.L_1429 - .L_1428)
	.align		4
.L_1428:
        /*2098*/ 	.word	index@(_ZN2at6native18elementwise_kernelILi128ELi4EZNS0_15gpu_kernel_implIZZZNS0_49_GLOBAL__N__b919a28f_16_Normalization_cu_5c38458736batch_norm_elementwise_backward_evalERKNS_6TensorES6_S6_S6_ENKUlvE_clEvENKUlvE2_clEvEUlN3c108BFloat16EffE_EEvRNS_18TensorIteratorBaseERKT_EUliE_EEviT1_)
        /*209c*/ 	.word	0x00000000


	//----- nvinfo : EIATTR_MIN_STACK_SIZE
	.align		4
.L_1429:
        /*20a0*/ 	.byte	0x04, 0x12
        /*20a2*/ 	.short	(.L_1431 - .L_1430)
	.align		4
.L_1430:
        /*20a4*/ 	.word	index@(_ZN2at6native27unrolled_elementwise_kernelIZZZNS0_49_GLOBAL__N__b919a28f_16_Normalization_cu_5c38458736batch_norm_elementwise_backward_evalERKNS_6TensorES5_S5_S5_ENKUlvE_clEvENKUlvE2_clEvEUlN3c108BFloat16EffE_St5arrayIPcLm4EELi4E23TrivialOffsetCalculatorILi3EjESE_ILi1EjENS0_6memory12LoadWithCastILi3EEENSH_13StoreWithCastILi1EEEEEviT_T0_T2_T3_T4_T5_)
        /*20a8*/ 	.word	0x00000000


	//----- nvinfo : EIATTR_MIN_STACK_SIZE
	.align		4
.L_1431:
        /*20ac*/ 	.byte	0x04, 0x12
        /*20ae*/ 	.short	(.L_1433 - .L_1432)
	.align		4
.L_1432:
        /*20b0*/ 	.word	index@(_ZN2at6native18elementwise_kernelILi128ELi4EZNS0_22gpu_kernel_impl_nocastIZZZNS0_49_GLOBAL__N__b919a28f_16_Normalization_cu_5c38458736batch_norm_elementwise_backward_evalERKNS_6TensorES6_S6_S6_ENKUlvE_clEvENKUlvE2_clEvEUlN3c108BFloat16EffE_EEvRNS_18TensorIteratorBaseERKT_EUliE_EEviT1_)
        /*20b4*/ 	.word	0x00000000


	//----- nvinfo : EIATTR_MIN_STACK_SIZE
	.align		4
.L_1433:
        /*20b8*/ 	.byte	0x04, 0x12
        /*20ba*/ 	.short	(.L_1435 - .L_1434)
	.align		4
.L_1434:
        /*20bc*/ 	.word	index@(_ZN2at6native27unrolled_elementwise_kernelIZZZNS0_49_GLOBAL__N__b919a28f_16_Normalization_cu_5c38458736batch_norm_elementwise_backward_evalERKNS_6TensorES5_S5_S5_ENKUlvE_clEvENKUlvE2_clEvEUlN3c108BFloat16EffE_St5arrayIPcLm4EELi4E23TrivialOffsetCalculatorILi3EjESE_ILi1EjENS0_6memory15LoadWithoutCastENSH_16StoreWithoutCastEEEviT_T0_T2_T3_T4_T5_)
        /*20c0*/ 	.word	0x00000000


	//----- nvinfo : EIATTR_MIN_STACK_SIZE
	.align		4
.L_1435:
        /*20c4*/ 	.byte	0x04, 0x12
        /*20c6*/ 	.short	(.L_1437 - .L_1436)
	.align		4
.L_1436:
        /*20c8*/ 	.word	index@(_ZN2at6native29vectorized_elementwise_kernelILi2EZZZNS0_49_GLOBAL__N__b919a28f_16_Normalization_cu_5c38458736batch_norm_elementwise_backward_evalERKNS_6TensorES5_S5_S5_ENKUlvE_clEvENKUlvE2_clEvEUlN3c108BFloat16EffE_St5arrayIPcLm4EEEEviT0_T1_)
        /*20cc*/ 	.word	0x00000000


	//----- nvinfo : EIATTR_MIN_STACK_SIZE
	.align		4
.L_1437:
        /*20d0*/ 	.byte	0x04, 0x12
        /*20d2*/ 	.short	(.L_1439 - .L_1438)
	.align		4
.L_1438:
        /*20d4*/ 	.word	index@(_ZN2at6native29vectorized_elementwise_kernelILi4EZZZNS0_49_GLOBAL__N__b919a28f_16_Normalization_cu_5c38458736batch_norm_elementwise_backward_evalERKNS_6TensorES5_S5_S5_ENKUlvE_clEvENKUlvE2_clEvEUlN3c108BFloat16EffE_St5arrayIPcLm4EEEEviT0_T1_)
        /*20d8*/ 	.word	0x00000000


	//----- nvinfo : EIATTR_MIN_STACK_SIZE
	.align		4
.L_1439:
        /*20dc*/ 	.byte	0x04, 0x12
        /*20de*/ 	.short	(.L_1441 - .L_1440)
	.align		4
.L_1440:
        /*20e0*/ 	.word	index@(_ZN2at6native29vectorized_elementwise_kernelILi8EZZZNS0_49_GLOBAL__N__b919a28f_16_Normalization_cu_5c38458736batch_norm_elementwise_backward_evalERKNS_6TensorES5_S5_S5_ENKUlvE_clEvENKUlvE2_clEvEUlN3c108BFloat16EffE_St5arrayIPcLm4EEEEviT0_T1_)
        /*20e4*/ 	.word	0x00000000


	//----- nvinfo : EIATTR_MIN_STACK_SIZE
	.align		4
.L_1441:
        /*20e8*/ 	.byte	0x04, 0x12
        /*20ea*/ 	.short	(.L_1443 - .L_1442)
	.align		4
.L_1442:
        /*20ec*/ 	.word	index@(_ZN2at6native18elementwise_kernelILi128ELi4EZNS0_15gpu_kernel_implIZZZNS0_49_GLOBAL__N__b919a28f_16_Normalization_cu_5c38458736batch_norm_elementwise_backward_evalERKNS_6TensorES6_S6_S6_ENKUlvE_clEvENKUlvE1_clEvEUlN3c104HalfEffE_EEvRNS_18TensorIteratorBaseERKT_EUliE_EEviT1_)
        /*20f0*/ 	.word	0x00000000


	//----- nvinfo : EIATTR_MIN_STACK_SIZE
	.align		4
.L_1443:
        /*20f4*/ 	.byte	0x04, 0x12
        /*20f6*/ 	.short	(.L_1445 - .L_1444)
	.align		4
.L_1444:
        /*20f8*/ 	.word	index@(_ZN2at6native27unrolled_elementwise_kernelIZZZNS0_49_GLOBAL__N__b919a28f_16_Normalization_cu_5c38458736batch_norm_elementwise_backward_evalERKNS_6TensorES5_S5_S5_ENKUlvE_clEvENKUlvE1_clEvEUlN3c104HalfEffE_St5arrayIPcLm4EELi4E23TrivialOffsetCalculatorILi3EjESE_ILi1EjENS0_6memory12LoadWithCastILi3EEENSH_13StoreWithCastILi1EEEEEviT_T0_T2_T3_T4_T5_)
        /*20fc*/ 	.word	0x00000000


	//----- nvinfo : EIATTR_MIN_STACK_SIZE
	.align		4
.L_1445:
        /*2100*/ 	.byte	0x04, 0x12
        /*2102*/ 	.short	(.L_1447 - .L_1446)
	.align		4
.L_1446:
        /*2104*/ 	.word	index@(_ZN2at6native18elementwise_kernelILi128ELi4EZNS0_22gpu_kernel_impl_nocastIZZZNS0_49_GLOBAL__N__b919a28f_16_Normalization_cu_5c38458736batch_norm_elementwise_backward_evalERKNS_6TensorES6_S6_S6_ENKUlvE_clEvENKUlvE1_clEvEUlN3c104HalfEffE_EEvRNS_18TensorIteratorBaseERKT_EUliE_EEviT1_)
        /*2108*/ 	.word	0x00000000


	//----- nvinfo : EIATTR_MIN_STACK_SIZE
	.align		4
.L_1447:
        /*210c*/ 	.byte	0x04, 0x12
        /*210e*/ 	.short	(.L_1449 - .L_1448)
	.align		4
.L_1448:
        /*2110*/ 	.word	index@(_ZN2at6native27unrolled_elementwise_kernelIZZZNS0_49_GLOBAL__N__b919a28f_16_Normalization_cu_5c38458736batch_norm_elementwise_backward_evalERKNS_6TensorES5_S5_S5_ENKUlvE_clEvENKUlvE1_clEvEUlN3c104HalfEffE_St5arrayIPcLm4EELi4E23TrivialOffsetCalculatorILi3EjESE_ILi1EjENS0_6memory15LoadWithoutCastENSH_16StoreWithoutCastEEEviT_T0_T2_T3_T4_T5_)
        /*2114*/ 	.word	0x00000000


	//----- nvinfo : EIATTR_MIN_STACK_SIZE
	.align		4
.L_1449:
        /*2118*/ 	.byte	0x04, 0x12
        /*211a*/ 	.short	(.L_1451 - .L_1450)
	.align		4
.L_1450:
        /*211c*/ 	.word	index@(_ZN2at6native29vectorized_elementwise_kernelILi2EZZZNS0_49_GLOBAL__N__b919a28f_16_Normalization_cu_5c38458736batch_norm_elementwise_backward_evalERKNS_6TensorES5_S5_S5_ENKUlvE_clEvENKUlvE1_clEvEUlN3c104HalfEffE_St5arrayIPcLm4EEEEviT0_T1_)
        /*2120*/ 	.word	0x00000000


	//----- nvinfo : EIATTR_MIN_STACK_SIZE
	.align		4
.L_1451:
        /*2124*/ 	.byte	0x04, 0x12
        /*2126*/ 	.short	(.L_1453 - .L_1452)
	.align		4
.L_1452:
        /*2128*/ 	.word	index@(_ZN2at6native29vectorized_elementwise_kernelILi4EZZZNS0_49_GLOBAL__N__b919a28f_16_Normalization_cu_5c38458736batch_norm_elementwise_backward_evalERKNS_6TensorES5_S5_S5_ENKUlvE_clEvENKUlvE1_clEvEUlN3c104HalfEffE_St5arrayIPcLm4EEEEviT0_T1_)
        /*212c*/ 	.word	0x00000000


	//----- nvinfo : EIATTR_MIN_STACK_SIZE
	.align		4
.L_1453:
        /*2130*/ 	.byte	0x04, 0x12
        /*2132*/ 	.short	(.L_1455 - .L_1454)
	.align		4
.L_1454:
        /*2134*/ 	.word	index@(_ZN2at6native29vectorized_elementwise_kernelILi8EZZZNS0_49_GLOBAL__N__b919a28f_16_Normalization_cu_5c38458736batch_norm_elementwise_backward_evalERKNS_6TensorES5_S5_S5_ENKUlvE_clEvENKUlvE1_clEvEUlN3c104HalfEffE_St5arrayIPcLm4EEEEviT0_T1_)
        /*2138*/ 	.word	0x00000000


	//----- nvinfo : EIATTR_MIN_STACK_SIZE
	.align		4
.L_1455:
        /*213c*/ 	.byte	0x04, 0x12
        /*213e*/ 	.short	(.L_1457 - .L_1456)
	.align		4
.L_1456:
        /*2140*/ 	.word	index@(_ZN2at6native18elementwise_kernelILi128ELi4EZNS0_15gpu_kernel_implIZZZNS0_49_GLOBAL__N__b919a28f_16_Normalization_cu_5c38458736batch_norm_elementwise_backward_evalERKNS_6TensorES6_S6_S6_ENKUlvE_clEvENKUlvE0_clEvEUlfffE_EEvRNS_18TensorIteratorBaseERKT_EUliE_EEviT1_)
        /*2144*/ 	.word	0x00000000


	//----- nvinfo : EIATTR_MIN_STACK_SIZE
	.align		4
.L_1457:
        /*2148*/ 	.byte	0x04, 0x12
        /*214a*/ 	.short	(.L_1459 - .L_1458)
	.align		4
.L_1458:
        /*214c*/ 	.word	index@(_ZN2at6native27unrolled_elementwise_kernelIZZZNS0_49_GLOBAL__N__b919a28f_16_Normalization_cu_5c38458736batch_norm_elementwise_backward_evalERKNS_6TensorES5_S5_S5_ENKUlvE_clEvENKUlvE0_clEvEUlfffE_St5arrayIPcLm4EELi4E23TrivialOffsetCalculatorILi3EjESC_ILi1EjENS0_6memory12LoadWithCastILi3EEENSF_13StoreWithCastILi1EEEEEviT_T0_T2_T3_T4_T5_)
        /*2150*/ 	.word	0x00000000


	//----- nvinfo : EIATTR_MIN_STACK_SIZE
	.align		4
.L_1459:
        /*2154*/ 	.byte	0x04, 0x12
        /*2156*/ 	.short	(.L_1461 - .L_1460)
	.align		4
.L_1460:
        /*2158*/ 	.word	index@(_ZN2at6native18elementwise_kernelILi128ELi2EZNS0_22gpu_kernel_impl_nocastIZZZNS0_49_GLOBAL__N__b919a28f_16_Normalization_cu_5c38458736batch_norm_elementwise_backward_evalERKNS_6TensorES6_S6_S6_ENKUlvE_clEvENKUlvE0_clEvEUlfffE_EEvRNS_18TensorIteratorBaseERKT_EUliE_EEviT1_)
        /*215c*/ 	.word	0x00000000


	//----- nvinfo : EIATTR_MIN_STACK_SIZE
	.align		4
.L_1461:
        /*2160*/ 	.byte	0x04, 0x12
        /*2162*/ 	.short	(.L_1463 - .L_1462)
	.align		4
.L_1462:
        /*2164*/ 	.word	index@(_ZN2at6native27unrolled_elementwise_kernelIZZZNS0_49_GLOBAL__N__b919a28f_16_Normalization_cu_5c38458736batch_norm_elementwise_backward_evalERKNS_6TensorES5_S5_S5_ENKUlvE_clEvENKUlvE0_clEvEUlfffE_St5arrayIPcLm4EELi4E23TrivialOffsetCalculatorILi3EjESC_ILi1EjENS0_6memory15LoadWithoutCastENSF_16StoreWithoutCastEEEviT_T0_T2_T3_T4_T5_)
        /*2168*/ 	.word	0x00000000


	//----- nvinfo : EIATTR_MIN_STACK_SIZE
	.align		4
.L_1463:
        /*216c*/ 	.byte	0x04, 0x12
        /*216e*/ 	.short	(.L_1465 - .L_1464)
	.align		4
.L_1464:
        /*2170*/ 	.word	index@(_ZN2at6native29vectorized_elementwise_kernelILi2EZZZNS0_49_GLOBAL__N__b919a28f_16_Normalization_cu_5c38458736batch_norm_elementwise_backward_evalERKNS_6TensorES5_S5_S5_ENKUlvE_clEvENKUlvE0_clEvEUlfffE_St5arrayIPcLm4EEEEviT0_T1_)
        /*2174*/ 	.word	0x00000000


	//----- nvinfo : EIATTR_MIN_STACK_SIZE
	.align		4
.L_1465:
        /*2178*/ 	.byte	0x04, 0x12
        /*217a*/ 	.short	(.L_1467 - .L_1466)
	.align		4
.L_1466:
        /*217c*/ 	.word	index@(_ZN2at6native29vectorized_elementwise_kernelILi4EZZZNS0_49_GLOBAL__N__b919a28f_16_Normalization_cu_5c38458736batch_norm_elementwise_backward_evalERKNS_6TensorES5_S5_S5_ENKUlvE_clEvENKUlvE0_clEvEUlfffE_St5arrayIPcLm4EEEEviT0_T1_)
        /*2180*/ 	.word	0x00000000


	//----- nvinfo : EIATTR_MIN_STACK_SIZE
	.align		4
.L_1467:
        /*2184*/ 	.byte	0x04, 0x12
        /*2186*/ 	.short	(.L_1469 - .L_1468)
	.align		4
.L_1468:
        /*2188*/ 	.word	index@(_ZN2at6native29vectorized_elementwise_kernelILi8EZZZNS0_49_GLOBAL__N__b919a28f_16_Normalization_cu_5c38458736batch_norm_elementwise_backward_evalERKNS_6TensorES5_S5_S5_ENKUlvE_clEvENKUlvE0_clEvEUlfffE_St5arrayIPcLm4EEEEviT0_T1_)
        /*218c*/ 	.word	0x00000000


	//----- nvinfo : EIATTR_MIN_STACK_SIZE
	.align		4
.L_1469:
        /*2190*/ 	.byte	0x04, 0x12
        /*2192*/ 	.short	(.L_1471 - .L_1470)
	.align		4
.L_1470:
        /*2194*/ 	.word	index@(_ZN2at6native18elementwise_kernelILi128ELi4EZNS0_15gpu_kernel_implIZZZNS0_49_GLOBAL__N__b919a28f_16_Normalization_cu_5c38458736batch_norm_elementwise_backward_evalERKNS_6TensorES6_S6_S6_ENKUlvE_clEvENKUlvE_clEvEUldddE_EEvRNS_18TensorIteratorBaseERKT_EUliE_EEviT1_)
        /*2198*/ 	.word	0x00000000


	//----- nvinfo : EIATTR_MIN_STACK_SIZE
	.align		4
.L_1471:
        /*219c*/ 	.byte	0x04, 0x12
        /*219e*/ 	.short	(.L_1473 - .L_1472)
	.align		4
.L_1472:
        /*21a0*/ 	.word	index@(_ZN2at6native27unrolled_elementwise_kernelIZZZNS0_49_GLOBAL__N__b919a28f_16_Normalization_cu_5c38458736batch_norm_elementwise_backward_evalERKNS_6TensorES5_S5_S5_ENKUlvE_clEvENKUlvE_clEvEUldddE_St5arrayIPcLm4EELi4E23TrivialOffsetCalculatorILi3EjESC_ILi1EjENS0_6memory12LoadWithCastILi3EEENSF_13StoreWithCastILi1EEEEEviT_T0_T2_T3_T4_T5_)
        /*21a4*/ 	.word	0x00000000


	//----- nvinfo : EIATTR_MIN_STACK_SIZE
	.align		4
.L_1473:
        /*21a8*/ 	.byte	0x04, 0x12
        /*21aa*/ 	.short	(.L_1475 - .L_1474)
	.align		4
.L_1474:
        /*21ac*/ 	.word	index@(_ZN2at6native18elementwise_kernelILi128ELi2EZNS0_22gpu_kernel_impl_nocastIZZZNS0_49_GLOBAL__N__b919a28f_16_Normalization_cu_5c38458736batch_norm_elementwise_backward_evalERKNS_6TensorES6_S6_S6_ENKUlvE_clEvENKUlvE_clEvEUldddE_EEvRNS_18TensorIteratorBaseERKT_EUliE_EEviT1_)
        /*21b0*/ 	.word	0x00000000


	//----- nvinfo : EIATTR_MIN_STACK_SIZE
	.align		4
.L_1475:
        /*21b4*/ 	.byte	0x04, 0x12
        /*21b6*/ 	.short	(.L_1477 - .L_1476)
	.align		4
.L_1476:
        /*21b8*/ 	.word	index@(_ZN2at6native27unrolled_elementwise_kernelIZZZNS0_49_GLOBAL__N__b919a28f_16_Normalization_cu_5c38458736batch_norm_elementwise_backward_evalERKNS_6TensorES5_S5_S5_ENKUlvE_clEvENKUlvE_clEvEUldddE_St5arrayIPcLm4EELi4E23TrivialOffsetCalculatorILi3EjESC_ILi1EjENS0_6memory15LoadWithoutCastENSF_16StoreWithoutCastEEEviT_T0_T2_T3_T4_T5_)
        /*21bc*/ 	.word	0x00000000


	//----- nvinfo : EIATTR_MIN_STACK_SIZE
	.align		4
.L_1477:
        /*21c0*/ 	.byte	0x04, 0x12
        /*21c2*/ 	.short	(.L_1479 - .L_1478)
	.align		4
.L_1478:
        /*21c4*/ 	.word	index@(_ZN2at6native29vectorized_elementwise_kernelILi2EZZZNS0_49_GLOBAL__N__b919a28f_16_Normalization_cu_5c38458736batch_norm_elementwise_backward_evalERKNS_6TensorES5_S5_S5_ENKUlvE_clEvENKUlvE_clEvEUldddE_St5arrayIPcLm4EEEEviT0_T1_)
        /*21c8*/ 	.word	0x00000000


	//----- nvinfo : EIATTR_MIN_STACK_SIZE
	.align		4
.L_1479:
        /*21cc*/ 	.byte	0x04, 0x12
        /*21ce*/ 	.short	(.L_1481 - .L_1480)
	.align		4
.L_1480:
        /*21d0*/ 	.word	index@(_ZN2at6native29vectorized_elementwise_kernelILi4EZZZNS0_49_GLOBAL__N__b919a28f_16_Normalization_cu_5c38458736batch_norm_elementwise_backward_evalERKNS_6TensorES5_S5_S5_ENKUlvE_clEvENKUlvE_clEvEUldddE_St5arrayIPcLm4EEEEviT0_T1_)
        /*21d4*/ 	.word	0x00000000


	//----- nvinfo : EIATTR_MIN_STACK_SIZE
	.align		4
.L_1481:
        /*21d8*/ 	.byte	0x04, 0x12
        /*21da*/ 	.short	(.L_1483 - .L_1482)
	.align		4
.L_1482:
        /*21dc*/ 	.word	index@(_ZN2at6native29vectorized_elementwise_kernelILi8EZZZNS0_49_GLOBAL__N__b919a28f_16_Normalization_cu_5c38458736batch_norm_elementwise_backward_evalERKNS_6TensorES5_S5_S5_ENKUlvE_clEvENKUlvE_clEvEUldddE_St5arrayIPcLm4EEEEviT0_T1_)
        /*21e0*/ 	.word	0x00000000


	//----- nvinfo : EIATTR_MIN_STACK_SIZE
	.align		4
.L_1483:
        /*21e4*/ 	.byte	0x04, 0x12
        /*21e6*/ 	.short	(.L_1485 - .L_1484)
	.align		4
.L_1484:
        /*21e8*/ 	.word	index@(_ZN2at6native18elementwise_kernelILi128ELi4EZNS0_15gpu_kernel_implIZZZNS0_49_GLOBAL__N__b919a28f_16_Normalization_cu_5c38458737batch_norm_elementwise_backward_trainERKNS_6TensorES6_S6_S6_S6_S6_S6_ENKUlvE0_clEvENKUlvE2_clEvEUlN3c108BFloat16ESA_fffffE_EEvRNS_18TensorIteratorBaseERKT_EUliE_EEviT1_)
        /*21ec*/ 	.word	0x00000000


	//----- nvinfo : EIATTR_MIN_STACK_SIZE
	.align		4
.L_1485:
        /*21f0*/ 	.byte	0x04, 0x12
        /*21f2*/ 	.short	(.L_1487 - .L_1486)
	.align		4
.L_1486:
        /*21f4*/ 	.word	index@(_ZN2at6native27unrolled_elementwise_kernelIZZZNS0_49_GLOBAL__N__b919a28f_16_Normalization_cu_5c38458737batch_norm_elementwise_backward_trainERKNS_6TensorES5_S5_S5_S5_S5_S5_ENKUlvE0_clEvENKUlvE2_clEvEUlN3c108BFloat16ES9_fffffE_St5arrayIPcLm8EELi4E23TrivialOffsetCalculatorILi7EjESE_ILi1EjENS0_6memory12LoadWithCastILi7EEENSH_13StoreWithCastILi1EEEEEviT_T0_T2_T3_T4_T5_)
        /*21f8*/ 	.word	0x00000000


	//----- nvinfo : EIATTR_MIN_STACK_SIZE
	.align		4
.L_1487:
        /*21fc*/ 	.byte	0x04, 0x12
        /*21fe*/ 	.short	(.L_1489 - .L_1488)
	.align		4
.L_1488:
        /*2200*/ 	.word	index@(_ZN2at6native18elementwise_kernelILi128ELi4EZNS0_22gpu_kernel_impl_nocastIZZZNS0_49_GLOBAL__N__b919a28f_16_Normalization_cu_5c38458737batch_norm_elementwise_backward_trainERKNS_6TensorES6_S6_S6_S6_S6_S6_ENKUlvE0_clEvENKUlvE2_clEvEUlN3c108BFloat16ESA_fffffE_EEvRNS_18TensorIteratorBaseERKT_EUliE_EEviT1_)
        /*2204*/ 	.word	0x00000000


	//----- nvinfo : EIATTR_MIN_STACK_SIZE
	.align		4
.L_1489:
        /*2208*/ 	.byte	0x04, 0x12
        /*220a*/ 	.short	(.L_1491 - .L_1490)
	.align		4
.L_1490:
        /*220c*/ 	.word	index@(_ZN2at6native27unrolled_elementwise_kernelIZZZNS0_49_GLOBAL__N__b919a28f_16_Normalization_cu_5c38458737batch_norm_elementwise_backward_trainERKNS_6TensorES5_S5_S5_S5_S5_S5_ENKUlvE0_clEvENKUlvE2_clEvEUlN3c108BFloat16ES9_fffffE_St5arrayIPcLm8EELi4E23TrivialOffsetCalculatorILi7EjESE_ILi1EjENS0_6memory15LoadWithoutCastENSH_16StoreWithoutCastEEEviT_T0_T2_T3_T4_T5_)
        /*2210*/ 	.word	0x00000000


	//----- nvinfo : EIATTR_MIN_STACK_SIZE
	.align		4
.L_1491:
        /*2214*/ 	.byte	0x04, 0x12
        /*2216*/ 	.short	(.L_1493 - .L_1492)
	.align		4
.L_1492:
        /*2218*/ 	.word	index@(_ZN2at6native29vectorized_elementwise_kernelILi2EZZZNS0_49_GLOBAL__N__b919a28f_16_Normalization_cu_5c38458737batch_norm_elementwise_backward_trainERKNS_6TensorES5_S5_S5_S5_S5_S5_ENKUlvE0_clEvENKUlvE2_clEvEUlN3c108BFloat16ES9_fffffE_St5arrayIPcLm8EEEEviT0_T1_)
        /*221c*/ 	.word	0x00000000


	//----- nvinfo : EIATTR_MIN_STACK_SIZE
	.align		4
.L_1493:
        /*2220*/ 	.byte	0x04, 0x12
        /*2222*/ 	.short	(.L_1495 - .L_1494)
	.align		4
.L_1494:
        /*2224*/ 	.word	index@(_ZN2at6native29vectorized_elementwise_kernelILi4EZZZNS0_49_GLOBAL__N__b919a28f_16_Normalization_cu_5c38458737batch_norm_elementwise_backward_trainERKNS_6TensorES5_S5_S5_S5_S5_S5_ENKUlvE0_clEvENKUlvE2_clEvEUlN3c108BFloat16ES9_fffffE_St5arrayIPcLm8EEEEviT0_T1_)
        /*2228*/ 	.word	0x00000000


	//----- nvinfo : EIATTR_MIN_STACK_SIZE
	.align		4
.L_1495:
        /*222c*/ 	.byte	0x04, 0x12
        /*222e*/ 	.short	(.L_1497 - .L_1496)
	.align		4
.L_1496:
        /*2230*/ 	.word	index@(_ZN2at6native29vectorized_elementwise_kernelILi8EZZZNS0_49_GLOBAL__N__b919a28f_16_Normalization_cu_5c38458737batch_norm_elementwise_backward_trainERKNS_6TensorES5_S5_S5_S5_S5_S5_ENKUlvE0_clEvENKUlvE2_clEvEUlN3c108BFloat16ES9_fffffE_St5arrayIPcLm8EEEEviT0_T1_)
        /*2234*/ 	.word	0x00000000


	//----- nvinfo : EIATTR_MIN_STACK_SIZE
	.align		4
.L_1497:
        /*2238*/ 	.byte	0x04, 0x12
        /*223a*/ 	.short	(.L_1499 - .L_1498)
	.align		4
.L_1498:
        /*223c*/ 	.word	index@(_ZN2at6native18elementwise_kernelILi128ELi4EZNS0_15gpu_kernel_implIZZZNS0_49_GLOBAL__N__b919a28f_16_Normalization_cu_5c38458737batch_norm_elementwise_backward_trainERKNS_6TensorES6_S6_S6_S6_S6_S6_ENKUlvE0_clEvENKUlvE1_clEvEUlN3c104HalfESA_fffffE_EEvRNS_18TensorIteratorBaseERKT_EUliE_EEviT1_)
        /*2240*/ 	.word	0x00000000


	//----- nvinfo : EIATTR_MIN_STACK_SIZE
	.align		4
.L_1499:
        /*2244*/ 	.byte	0x04, 0x12
        /*2246*/ 	.short	(.L_1501 - .L_1500)
	.align		4
.L_1500:
        /*2248*/ 	.word	index@(_ZN2at6native27unrolled_elementwise_kernelIZZZNS0_49_GLOBAL__N__b919a28f_16_Normalization_cu_5c38458737batch_norm_elementwise_backward_trainERKNS_6TensorES5_S5_S5_S5_S5_S5_ENKUlvE0_clEvENKUlvE1_clEvEUlN3c104HalfES9_fffffE_St5arrayIPcLm8EELi4E23TrivialOffsetCalculatorILi7EjESE_ILi1EjENS0_6memory12LoadWithCastILi7EEENSH_13StoreWithCastILi1EEEEEviT_T0_T2_T3_T4_T5_)
        /*224c*/ 	.word	0x00000000


	//----- nvinfo : EIATTR_MIN_STACK_SIZE
	.align		4
.L_1501:
        /*2250*/ 	.byte	0x04, 0x12
        /*2252*/ 	.short	(.L_1503 - .L_1502)
	.align		4
.L_1502:
        /*2254*/ 	.word	index@(_ZN2at6native18elementwise_kernelILi128ELi4EZNS0_22gpu_kernel_impl_nocastIZZZNS0_49_GLOBAL__N__b919a28f_16_Normalization_cu_5c38458737batch_norm_elementwise_backward_trainERKNS_6TensorES6_S6_S6_S6_S6_S6_ENKUlvE0_clEvENKUlvE1_clEvEUlN3c104HalfESA_fffffE_EEvRNS_18TensorIteratorBaseERKT_EUliE_EEviT1_)
        /*2258*/ 	.word	0x00000000


	//----- nvinfo : EIATTR_MIN_STACK_SIZE
	.align		4
.L_1503:
        /*225c*/ 	.byte	0x04, 0x12
        /*225e*/ 	.short	(.L_1505 - .L_1504)
	.align		4
.L_1504:
        /*2260*/ 	.word	index@(_ZN2at6native27unrolled_elementwise_kernelIZZZNS0_49_GLOBAL__N__b919a28f_16_Normalization_cu_5c38458737batch_norm_elementwise_backward_trainERKNS_6TensorES5_S5_S5_S5_S5_S5_ENKUlvE0_clEvENKUlvE1_clEvEUlN3c104HalfES9_fffffE_St5arrayIPcLm8EELi4E23TrivialOffsetCalculatorILi7EjESE_ILi1EjENS0_6memory15LoadWithoutCastENSH_16StoreWithoutCastEEEviT_T0_T2_T3_T4_T5_)
        /*2264*/ 	.word	0x00000000


	//----- nvinfo : EIATTR_MIN_STACK_SIZE
	.align		4
.L_1505:
        /*2268*/ 	.byte	0x04, 0x12
        /*226a*/ 	.short	(.L_1507 - .L_1506)
	.align		4
.L_1506:
        /*226c*/ 	.word	index@(_ZN2at6native29vectorized_elementwise_kernelILi2EZZZNS0_49_GLOBAL__N__b919a28f_16_Normalization_cu_5c38458737batch_norm_elementwise_backward_trainERKNS_6TensorES5_S5_S5_S5_S5_S5_ENKUlvE0_clEvENKUlvE1_clEvEUlN3c104HalfES9_fffffE_St5arrayIPcLm8EEEEviT0_T1_)
        /*2270*/ 	.word	0x00000000


	//----- nvinfo : EIATTR_MIN_STACK_SIZE
	.align		4
.L_1507:
        /*2274*/ 	.byte	0x04, 0x12
        /*2276*/ 	.short	(.L_1509 - .L_1508)
	.align		4
.L_1508:
        /*2278*/ 	.word	index@(_ZN2at6native29vectorized_elementwise_kernelILi4EZZZNS0_49_GLOBAL__N__b919a28f_16_Normalization_cu_5c38458737batch_norm_elementwise_backward_trainERKNS_6TensorES5_S5_S5_S5_S5_S5_ENKUlvE0_clEvENKUlvE1_clEvEUlN3c104HalfES9_fffffE_St5arrayIPcLm8EEEEviT0_T1_)
        /*227c*/ 	.word	0x00000000


	//----- nvinfo : EIATTR_MIN_STACK_SIZE
	.align		4
.L_1509:
        /*2280*/ 	.byte	0x04, 0x12
        /*2282*/ 	.short	(.L_1511 - .L_1510)
	.align		4
.L_1510:
        /*2284*/ 	.word	index@(_ZN2at6native29vectorized_elementwise_kernelILi8EZZZNS0_49_GLOBAL__N__b919a28f_16_Normalization_cu_5c38458737batch_norm_elementwise_backward_trainERKNS_6TensorES5_S5_S5_S5_S5_S5_ENKUlvE0_clEvENKUlvE1_clEvEUlN3c104HalfES9_fffffE_St5arrayIPcLm8EEEEviT0_T1_)
        /*2288*/ 	.word	0x00000000


	//----- nvinfo : EIATTR_MIN_STACK_SIZE
	.align		4
.L_1511:
        /*228c*/ 	.byte	0x04, 0x12
        /*228e*/ 	.short	(.L_1513 - .L_1512)
	.align		4
.L_1512:
        /*2290*/ 	.word	index@(_ZN2at6native18elementwise_kernelILi128ELi4EZNS0_15gpu_kernel_implIZZZNS0_49_GLOBAL__N__b919a28f_16_Normalization_cu_5c38458737batch_norm_elementwise_backward_trainERKNS_6TensorES6_S6_S6_S6_S6_S6_ENKUlvE0_clEvENKUlvE0_clEvEUlfffffffE_EEvRNS_18TensorIteratorBaseERKT_EUliE_EEviT1_)
        /*2294*/ 	.word	0x00000000


	//----- nvinfo : EIATTR_MIN_STACK_SIZE
	.align		4
.L_1513:
        /*2298*/ 	.byte	0x04, 0x12
        /*229a*/ 	.short	(.L_1515 - .L_1514)
	.align		4
.L_1514:
        /*229c*/ 	.word	index@(_ZN2at6native27unrolled_elementwise_kernelIZZZNS0_49_GLOBAL__N__b919a28f_16_Normalization_cu_5c38458737batch_norm_elementwise_backward_trainERKNS_6TensorES5_S5_S5_S5_S5_S5_ENKUlvE0_clEvENKUlvE0_clEvEUlfffffffE_St5arrayIPcLm8EELi4E23TrivialOffsetCalculatorILi7EjESC_ILi1EjENS0_6memory12LoadWithCastILi7EEENSF_13StoreWithCastILi1EEEEEviT_T0_T2_T3_T4_T5_)
        /*22a0*/ 	.word	0x00000000


	//----- nvinfo : EIATTR_MIN_STACK_SIZE
	.align		4
.L_1515:
        /*22a4*/ 	.byte	0x04, 0x12
        /*22a6*/ 	.short	(.L_1517 - .L_1516)
	.align		4
.L_1516:
        /*22a8*/ 	.word	index@(_ZN2at6native18elementwise_kernelILi128ELi2EZNS0_22gpu_kernel_impl_nocastIZZZNS0_49_GLOBAL__N__b919a28f_16_Normalization_cu_5c38458737batch_norm_elementwise_backward_trainERKNS_6TensorES6_S6_S6_S6_S6_S6_ENKUlvE0_clEvENKUlvE0_clEvEUlfffffffE_EEvRNS_18TensorIteratorBaseERKT_EUliE_EEviT1_)
        /*22ac*/ 	.word	0x00000000


	//----- nvinfo : EIATTR_MIN_STACK_SIZE
	.align		4
.L_1517:
        /*22b0*/ 	.byte	0x04, 0x12
        /*22b2*/ 	.short	(.L_1519 - .L_1518)
	.align		4
.L_1518:
        /*22b4*/ 	.word	index@(_ZN2at6native27unrolled_elementwise_kernelIZZZNS0_49_GLOBAL__N__b919a28f_16_Normalization_cu_5c38458737batch_norm_elementwise_backward_trainERKNS_6TensorES5_S5_S5_S5_S5_S5_ENKUlvE0_clEvENKUlvE0_clEvEUlfffffffE_St5arrayIPcLm8EELi4E23TrivialOffsetCalculatorILi7EjESC_ILi1EjENS0_6memory15LoadWithoutCastENSF_16StoreWithoutCastEEEviT_T0_T2_T3_T4_T5_)
        /*22b8*/ 	.word	0x00000000


	//----- nvinfo : EIATTR_MIN_STACK_SIZE
	.align		4
.L_1519:
        /*22bc*/ 	.byte	0x04, 0x12
        /*22be*/ 	.short	(.L_1521 - .L_1520)
	.align		4
.L_1520:
        /*22c0*/ 	.word	index@(_ZN2at6native29vectorized_elementwise_kernelILi2EZZZNS0_49_GLOBAL__N__b919a28f_16_Normalization_cu_5c38458737batch_norm_elementwise_backward_trainERKNS_6TensorES5_S5_S5_S5_S5_S5_ENKUlvE0_clEvENKUlvE0_clEvEUlfffffffE_St5arrayIPcLm8EEEEviT0_T1_)
        /*22c4*/ 	.word	0x00000000


	//----- nvinfo : EIATTR_MIN_STACK_SIZE
	.align		4
.L_1521:
        /*22c8*/ 	.byte	0x04, 0x12
        /*22ca*/ 	.short	(.L_1523 - .L_1522)
	.align		4
.L_1522:
        /*22cc*/ 	.word	index@(_ZN2at6native29vectorized_elementwise_kernelILi4EZZZNS0_49_GLOBAL__N__b919a28f_16_Normalization_cu_5c38458737batch_norm_elementwise_backward_trainERKNS_6TensorES5_S5_S5_S5_S5_S5_ENKUlvE0_clEvENKUlvE0_clEvEUlfffffffE_St5arrayIPcLm8EEEEviT0_T1_)
        /*22d0*/ 	.word	0x00000000


	//----- nvinfo : EIATTR_MIN_STACK_SIZE
	.align		4
.L_1523:
        /*22d4*/ 	.byte	0x04, 0x12
        /*22d6*/ 	.short	(.L_1525 - .L_1524)
	.align		4
.L_1524:
        /*22d8*/ 	.word	index@(_ZN2at6native29vectorized_elementwise_kernelILi8EZZZNS0_49_GLOBAL__N__b919a28f_16_Normalization_cu_5c38458737batch_norm_elementwise_backward_trainERKNS_6TensorES5_S5_S5_S5_S5_S5_ENKUlvE0_clEvENKUlvE0_clEvEUlfffffffE_St5arrayIPcLm8EEEEviT0_T1_)
        /*22dc*/ 	.word	0x00000000


	//----- nvinfo : EIATTR_MIN_STACK_SIZE
	.align		4
.L_1525:
        /*22e0*/ 	.byte	0x04, 0x12
        /*22e2*/ 	.short	(.L_1527 - .L_1526)
	.align		4
.L_1526:
        /*22e4*/ 	.word	index@(_ZN2at6native18elementwise_kernelILi128ELi4EZNS0_15gpu_kernel_implIZZZNS0_49_GLOBAL__N__b919a28f_16_Normalization_cu_5c38458737batch_norm_elementwise_backward_trainERKNS_6TensorES6_S6_S6_S6_S6_S6_ENKUlvE0_clEvENKUlvE_clEvEUldddddddE_EEvRNS_18TensorIteratorBaseERKT_EUliE_EEviT1_)
        /*22e8*/ 	.word	0x00000000


	//----- nvinfo : EIATTR_MIN_STACK_SIZE
	.align		4
.L_1527:
        /*22ec*/ 	.byte	0x04, 0x12
        /*22ee*/ 	.short	(.L_1529 - .L_1528)
	.align		4
.L_1528:
        /*22f0*/ 	.word	index@(_ZN2at6native27unrolled_elementwise_kernelIZZZNS0_49_GLOBAL__N__b919a28f_16_Normalization_cu_5c38458737batch_norm_elementwise_backward_trainERKNS_6TensorES5_S5_S5_S5_S5_S5_ENKUlvE0_clEvENKUlvE_clEvEUldddddddE_St5arrayIPcLm8EELi4E23TrivialOffsetCalculatorILi7EjESC_ILi1EjENS0_6memory12LoadWithCastILi7EEENSF_13StoreWithCastILi1EEEEEviT_T0_T2_T3_T4_T5_)
        /*22f4*/ 	.word	0x00000000


	//----- nvinfo : EIATTR_MIN_STACK_SIZE
	.align		4
.L_1529:
        /*22f8*/ 	.byte	0x04, 0x12
        /*22fa*/ 	.short	(.L_1531 - .L_1530)
	.align		4
.L_1530:
        /*22fc*/ 	.word	index@(_ZN2at6native18elementwise_kernelILi128ELi2EZNS0_22gpu_kernel_impl_nocastIZZZNS0_49_GLOBAL__N__b919a28f_16_Normalization_cu_5c38458737batch_norm_elementwise_backward_trainERKNS_6TensorES6_S6_S6_S6_S6_S6_ENKUlvE0_clEvENKUlvE_clEvEUldddddddE_EEvRNS_18TensorIteratorBaseERKT_EUliE_EEviT1_)
        /*2300*/ 	.word	0x00000000


	//----- nvinfo : EIATTR_MIN_STACK_SIZE
	.align		4
.L_1531:
        /*2304*/ 	.byte	0x04, 0x12
        /*2306*/ 	.short	(.L_1533 - .L_1532)
	.align		4
.L_1532:
        /*2308*/ 	.word	index@(_ZN2at6native27unrolled_elementwise_kernelIZZZNS0_49_GLOBAL__N__b919a28f_16_Normalization_cu_5c38458737batch_norm_elementwise_backward_trainERKNS_6TensorES5_S5_S5_S5_S5_S5_ENKUlvE0_clEvENKUlvE_clEvEUldddddddE_St5arrayIPcLm8EELi4E23TrivialOffsetCalculatorILi7EjESC_ILi1EjENS0_6memory15LoadWithoutCastENSF_16StoreWithoutCastEEEviT_T0_T2_T3_T4_T5_)
        /*230c*/ 	.word	0x00000000


	//----- nvinfo : EIATTR_MIN_STACK_SIZE
	.align		4
.L_1533:
        /*2310*/ 	.byte	0x04, 0x12
        /*2312*/ 	.short	(.L_1535 - .L_1534)
	.align		4
.L_1534:
        /*2314*/ 	.word	index@(_ZN2at6native29vectorized_elementwise_kernelILi2EZZZNS0_49_GLOBAL__N__b919a28f_16_Normalization_cu_5c38458737batch_norm_elementwise_backward_trainERKNS_6TensorES5_S5_S5_S5_S5_S5_ENKUlvE0_clEvENKUlvE_clEvEUldddddddE_St5arrayIPcLm8EEEEviT0_T1_)
        /*2318*/ 	.word	0x00000000


	//----- nvinfo : EIATTR_MIN_STACK_SIZE
	.align		4
.L_1535:
        /*231c*/ 	.byte	0x04, 0x12
        /*231e*/ 	.short	(.L_1537 - .L_1536)
	.align		4
.L_1536:
        /*2320*/ 	.word	index@(_ZN2at6native29vectorized_elementwise_kernelILi4EZZZNS0_49_GLOBAL__N__b919a28f_16_Normalization_cu_5c38458737batch_norm_elementwise_backward_trainERKNS_6TensorES5_S5_S5_S5_S5_S5_ENKUlvE0_clEvENKUlvE_clEvEUldddddddE_St5arrayIPcLm8EEEEviT0_T1_)
        /*2324*/ 	.word	0x00000000


	//----- nvinfo : EIATTR_MIN_STACK_SIZE
	.align		4
.L_1537:
        /*2328*/ 	.byte	0x04, 0x12
        /*232a*/ 	.short	(.L_1539 - .L_1538)
	.align		4
.L_1538:
        /*232c*/ 	.word	index@(_ZN2at6native29vectorized_elementwise_kernelILi8EZZZNS0_49_GLOBAL__N__b919a28f_16_Normalization_cu_5c38458737batch_norm_elementwise_backward_trainERKNS_6TensorES5_S5_S5_S5_S5_S5_ENKUlvE0_clEvENKUlvE_clEvEUldddddddE_St5arrayIPcLm8EEEEviT0_T1_)
        /*2330*/ 	.word	0x00000000


	//----- nvinfo : EIATTR_MIN_STACK_SIZE
	.align		4
.L_1539:
        /*2334*/ 	.byte	0x04, 0x12
        /*2336*/ 	.short	(.L_1541 - .L_1540)
	.align		4
.L_1540:
        /*2338*/ 	.word	index@(_ZN2at6native32batch_norm_backward_elemt_kernelIN3c108BFloat16ES3_fiEEvNS_27GenericPackedTensorAccessorIT_Lm3ENS_16DefaultPtrTraitsET2_EES8_NS4_IT1_Lm1ES6_S7_EESA_NS4_IT0_Lm1ES6_S7_EESA_SA_S8_S9_)
        /*233c*/ 	.word	0x00000000


	//----- nvinfo : EIATTR_MIN_STACK_SIZE
	.align		4
.L_1541:
        /*2340*/ 	.byte	0x04, 0x12
        /*2342*/ 	.short	(.L_1543 - .L_1542)
	.align		4
.L_1542:
        /*2344*/ 	.word	index@(_ZN2at6native32batch_norm_backward_elemt_kernelIN3c108BFloat16EffiEEvNS_27GenericPackedTensorAccessorIT_Lm3ENS_16DefaultPtrTraitsET2_EES8_NS4_IT1_Lm1ES6_S7_EESA_NS4_IT0_Lm1ES6_S7_EESA_SA_S8_S9_)
        /*2348*/ 	.word	0x00000000


	//----- nvinfo : EIATTR_MIN_STACK_SIZE
	.align		4
.L_1543:
        /*234c*/ 	.byte	0x04, 0x12
        /*234e*/ 	.short	(.L_1545 - .L_1544)
	.align		4
.L_1544:
        /*2350*/ 	.word	index@(_ZN2at6native32batch_norm_backward_elemt_kernelIN3c104HalfES3_fiEEvNS_27GenericPackedTensorAccessorIT_Lm3ENS_16DefaultPtrTraitsET2_EES8_NS4_IT1_Lm1ES6_S7_EESA_NS4_IT0_Lm1ES6_S7_EESA_SA_S8_S9_)
        /*2354*/ 	.word	0x00000000


	//----- nvinfo : EIATTR_MIN_STACK_SIZE
	.align		4
.L_1545:
        /*2358*/ 	.byte	0x04, 0x12
        /*235a*/ 	.short	(.L_1547 - .L_1546)
	.align		4
.L_1546:
        /*235c*/ 	.word	index@(_ZN2at6native32batch_norm_backward_elemt_kernelIN3c104HalfEffiEEvNS_27GenericPackedTensorAccessorIT_Lm3ENS_16DefaultPtrTraitsET2_EES8_NS4_IT1_Lm1ES6_S7_EESA_NS4_IT0_Lm1ES6_S7_EESA_SA_S8_S9_)
        /*2360*/ 	.word	0x00000000


	//----- nvinfo : EIATTR_MIN_STACK_SIZE
	.align		4
.L_1547:
        /*2364*/ 	.byte	0x04, 0x12
        /*2366*/ 	.short	(.L_1549 - .L_1548)
	.align		4
.L_1548:
        /*2368*/ 	.word	index@(_ZN2at6native32batch_norm_backward_elemt_kernelIfffiEEvNS_27GenericPackedTensorAccessorIT_Lm3ENS_16DefaultPtrTraitsET2_EES6_NS2_IT1_Lm1ES4_S5_EES8_NS2_IT0_Lm1ES4_S5_EES8_S8_S6_S7_)
        /*236c*/ 	.word	0x00000000


	//----- nvinfo : EIATTR_MIN_STACK_SIZE
	.align		4
.L_1549:
        /*2370*/ 	.byte	0x04, 0x12
        /*2372*/ 	.short	(.L_1551 - .L_1550)
	.align		4
.L_1550:
        /*2374*/ 	.word	index@(_ZN2at6native32batch_norm_backward_elemt_kernelIdddiEEvNS_27GenericPackedTensorAccessorIT_Lm3ENS_16DefaultPtrTraitsET2_EES6_NS2_IT1_Lm1ES4_S5_EES8_NS2_IT0_Lm1ES4_S5_EES8_S8_S6_S7_)
        /*2378*/ 	.word	0x00000000


	//----- nvinfo : EIATTR_MIN_STACK_SIZE
	.align		4
.L_1551:
        /*237c*/ 	.byte	0x04, 0x12
        /*237e*/ 	.short	(.L_1553 - .L_1552)
	.align		4
.L_1552:
        /*2380*/ 	.word	index@(_ZN2at6native18elementwise_kernelILi128ELi4EZNS0_15gpu_kernel_implIZZZNS0_49_GLOBAL__N__b919a28f_16_Normalization_cu_5c38458722batch_norm_elementwiseERKNS_6TensorES6_RKSt8optionalIS4_ESA_S6_S6_ENKUlvE0_clEvENKUlvE2_clEvEUlN3c104HalfEffffE_EEvRNS_18TensorIteratorBaseERKT_EUliE_EEviT1_)
        /*2384*/ 	.word	0x00000000


	//----- nvinfo : EIATTR_MIN_STACK_SIZE
	.align		4
.L_1553:
        /*2388*/ 	.byte	0x04, 0x12
        /*238a*/ 	.short	(.L_1555 - .L_1554)
	.align		4
.L_1554:
        /*238c*/ 	.word	index@(_ZN2at6native27unrolled_elementwise_kernelIZZZNS0_49_GLOBAL__N__b919a28f_16_Normalization_cu_5c38458722batch_norm_elementwiseERKNS_6TensorES5_RKSt8optionalIS3_ES9_S5_S5_ENKUlvE0_clEvENKUlvE2_clEvEUlN3c104HalfEffffE_St5arrayIPcLm6EELi4E23TrivialOffsetCalculatorILi5EjESI_ILi1EjENS0_6memory12LoadWithCastILi5EEENSL_13StoreWithCastILi1EEEEEviT_T0_T2_T3_T4_T5_)
        /*2390*/ 	.word	0x00000000


	//----- nvinfo : EIATTR_MIN_STACK_SIZE
	.align		4
.L_1555:
        /*2394*/ 	.byte	0x04, 0x12
        /*2396*/ 	.short	(.L_1557 - .L_1556)
	.align		4
.L_1556:
        /*2398*/ 	.word	index@(_ZN2at6native18elementwise_kernelILi128ELi4EZNS0_22gpu_kernel_impl_nocastIZZZNS0_49_GLOBAL__N__b919a28f_16_Normalization_cu_5c38458722batch_norm_elementwiseERKNS_6TensorES6_RKSt8optionalIS4_ESA_S6_S6_ENKUlvE0_clEvENKUlvE2_clEvEUlN3c104HalfEffffE_EEvRNS_18TensorIteratorBaseERKT_EUliE_EEviT1_)
        /*239c*/ 	.word	0x00000000


	//----- nvinfo : EIATTR_MIN_STACK_SIZE
	.align		4
.L_1557:
        /*23a0*/ 	.byte	0x04, 0x12
        /*23a2*/ 	.short	(.L_1559 - .L_1558)
	.align		4
.L_1558:
        /*23a4*/ 	.word	index@(_ZN2at6native27unrolled_elementwise_kernelIZZZNS0_49_GLOBAL__N__b919a28f_16_Normalization_cu_5c38458722batch_norm_elementwiseERKNS_6TensorES5_RKSt8optionalIS3_ES9_S5_S5_ENKUlvE0_clEvENKUlvE2_clEvEUlN3c104HalfEffffE_St5arrayIPcLm6EELi4E23TrivialOffsetCalculatorILi5EjESI_ILi1EjENS0_6memory15LoadWithoutCastENSL_16StoreWithoutCastEEEviT_T0_T2_T3_T4_T5_)
        /*23a8*/ 	.word	0x00000000


	//----- nvinfo : EIATTR_MIN_STACK_SIZE
	.align		4
.L_1559:
        /*23ac*/ 	.byte	0x04, 0x12
        /*23ae*/ 	.short	(.L_1561 - .L_1560)
	.align		4
.L_1560:
        /*23b0*/ 	.word	index@(_ZN2at6native29vectorized_elementwise_kernelILi2EZZZNS0_49_GLOBAL__N__b919a28f_16_Normalization_cu_5c38458722batch_norm_elementwiseERKNS_6TensorES5_RKSt8optionalIS3_ES9_S5_S5_ENKUlvE0_clEvENKUlvE2_clEvEUlN3c104HalfEffffE_St5arrayIPcLm6EEEEviT0_T1_)
        /*23b4*/ 	.word	0x00000000


	//----- nvinfo : EIATTR_MIN_STACK_SIZE
	.align		4
.L_1561:
        /*23b8*/ 	.byte	0x04, 0x12
        /*23ba*/ 	.short	(.L_1563 - .L_1562)
	.align		4
.L_1562:
        /*23bc*/ 	.word	index@(_ZN2at6native29vectorized_elementwise_kernelILi4EZZZNS0_49_GLOBAL__N__b919a28f_16_Normalization_cu_5c38458722batch_norm_elementwiseERKNS_6TensorES5_RKSt8optionalIS3_ES9_S5_S5_ENKUlvE0_clEvENKUlvE2_clEvEUlN3c104HalfEffffE_St5arrayIPcLm6EEEEviT0_T1_)
        /*23c0*/ 	.word	0x00000000


	//----- nvinfo : EIATTR_MIN_STACK_SIZE
	.align		4
.L_1563:
        /*23c4*/ 	.byte	0x04, 0x12
        /*23c6*/ 	.short	(.L_1565 - .L_1564)
	.align		4
.L_1564:
        /*23c8*/ 	.word	index@(_ZN2at6native29vectorized_elementwise_kernelILi8EZZZNS0_49_GLOBAL__N__b919a28f_16_Normalization_cu_5c38458722batch_norm_elementwiseERKNS_6TensorES5_RKSt8optionalIS3_ES9_S5_S5_ENKUlvE0_clEvENKUlvE2_clEvEUlN3c104HalfEffffE_St5arrayIPcLm6EEEEviT0_T1_)
        /*23cc*/ 	.word	0x00000000


	//----- nvinfo : EIATTR_MIN_STACK_SIZE
	.align		4
.L_1565:
        /*23d0*/ 	.byte	0x04, 0x12
        /*23d2*/ 	.short	(.L_1567 - .L_1566)
	.align		4
.L_1566:
        /*23d4*/ 	.word	index@(_ZN2at6native18elementwise_kernelILi128ELi4EZNS0_15gpu_kernel_implIZZZNS0_49_GLOBAL__N__b919a28f_16_Normalization_cu_5c38458722batch_norm_elementwiseERKNS_6TensorES6_RKSt8optionalIS4_ESA_S6_S6_ENKUlvE0_clEvENKUlvE1_clEvEUlN3c108BFloat16EffffE_EEvRNS_18TensorIteratorBaseERKT_EUliE_EEviT1_)
        /*23d8*/ 	.word	0x00000000


	//----- nvinfo : EIATTR_MIN_STACK_SIZE
	.align		4
.L_1567:
        /*23dc*/ 	.byte	0x04, 0x12
        /*23de*/ 	.short	(.L_1569 - .L_1568)
	.align		4
.L_1568:
        /*23e0*/ 	.word	index@(_ZN2at6native27unrolled_elementwise_kernelIZZZNS0_49_GLOBAL__N__b919a28f_16_Normalization_cu_5c38458722batch_norm_elementwiseERKNS_6TensorES5_RKSt8optionalIS3_ES9_S5_S5_ENKUlvE0_clEvENKUlvE1_clEvEUlN3c108BFloat16EffffE_St5arrayIPcLm6EELi4E23TrivialOffsetCalculatorILi5EjESI_ILi1EjENS0_6memory12LoadWithCastILi5EEENSL_13StoreWithCastILi1EEEEEviT_T0_T2_T3_T4_T5_)
        /*23e4*/ 	.word	0x00000000


	//----- nvinfo : EIATTR_MIN_STACK_SIZE
	.align		4
.L_1569:
        /*23e8*/ 	.byte	0x04, 0x12
        /*23ea*/ 	.short	(.L_1571 - .L_1570)
	.align		4
.L_1570:
        /*23ec*/ 	.word	index@(_ZN2at6native18elementwise_kernelILi128ELi4EZNS0_22gpu_kernel_impl_nocastIZZZNS0_49_GLOBAL__N__b919a28f_16_Normalization_cu_5c38458722batch_norm_elementwiseERKNS_6TensorES6_RKSt8optionalIS4_ESA_S6_S6_ENKUlvE0_clEvENKUlvE1_clEvEUlN3c108BFloat16EffffE_EEvRNS_18TensorIteratorBaseERKT_EUliE_EEviT1_)
        /*23f0*/ 	.word	0x00000000


	//----- nvinfo : EIATTR_MIN_STACK_SIZE
	.align		4
.L_1571:
        /*23f4*/ 	.byte	0x04, 0x12
        /*23f6*/ 	.short	(.L_1573 - .L_1572)
	.align		4
.L_1572:
        /*23f8*/ 	.word	index@(_ZN2at6native27unrolled_elementwise_kernelIZZZNS0_49_GLOBAL__N__b919a28f_16_Normalization_cu_5c38458722batch_norm_elementwiseERKNS_6TensorES5_RKSt8optionalIS3_ES9_S5_S5_ENKUlvE0_clEvENKUlvE1_clEvEUlN3c108BFloat16EffffE_St5arrayIPcLm6EELi4E23TrivialOffsetCalculatorILi5EjESI_ILi1EjENS0_6memory15LoadWithoutCastENSL_16StoreWithoutCastEEEviT_T0_T2_T3_T4_T5_)
        /*23fc*/ 	.word	0x00000000


	//----- nvinfo : EIATTR_MIN_STACK_SIZE
	.align		4
.L_1573:
        /*2400*/ 	.byte	0x04, 0x12
        /*2402*/ 	.short	(.L_1575 - .L_1574)
	.align		4
.L_1574:
        /*2404*/ 	.word	index@(_ZN2at6native29vectorized_elementwise_kernelILi2EZZZNS0_49_GLOBAL__N__b919a28f_16_Normalization_cu_5c38458722batch_norm_elementwiseERKNS_6TensorES5_RKSt8optionalIS3_ES9_S5_S5_ENKUlvE0_clEvENKUlvE1_clEvEUlN3c108BFloat16EffffE_St5arrayIPcLm6EEEEviT0_T1_)
        /*2408*/ 	.word	0x00000000


	//----- nvinfo : EIATTR_MIN_STACK_SIZE
	.align		4
.L_1575:
        /*240c*/ 	.byte	0x04, 0x12
        /*240e*/ 	.short	(.L_1577 - .L_1576)
	.align		4
.L_1576:
        /*2410*/ 	.word	index@(_ZN2at6native29vectorized_elementwise_kernelILi4EZZZNS0_49_GLOBAL__N__b919a28f_16_Normalization_cu_5c38458722batch_norm_elementwiseERKNS_6TensorES5_RKSt8optionalIS3_ES9_S5_S5_ENKUlvE0_clEvENKUlvE1_clEvEUlN3c108BFloat16EffffE_St5arrayIPcLm6EEEEviT0_T1_)
        /*2414*/ 	.word	0x00000000


	//----- nvinfo : EIATTR_MIN_STACK_SIZE
	.align		4
.L_1577:
        /*2418*/ 	.byte	0x04, 0x12
        /*241a*/ 	.short	(.L_1579 - .L_1578)
	.align		4
.L_1578:
        /*241c*/ 	.word	index@(_ZN2at6native29vectorized_elementwise_kernelILi8EZZZNS0_49_GLOBAL__N__b919a28f_16_Normalization_cu_5c38458722batch_norm_elementwiseERKNS_6TensorES5_RKSt8optionalIS3_ES9_S5_S5_ENKUlvE0_clEvENKUlvE1_clEvEUlN3c108BFloat16EffffE_St5arrayIPcLm6EEEEviT0_T1_)
        /*2420*/ 	.word	0x00000000


	//----- nvinfo : EIATTR_MIN_STACK_SIZE
	.align		4
.L_1579:
        /*2424*/ 	.byte	0x04, 0x12
        /*2426*/ 	.short	(.L_1581 - .L_1580)
	.align		4
.L_1580:
        /*2428*/ 	.word	index@(_ZN2at6native18elementwise_kernelILi128ELi4EZNS0_15gpu_kernel_implIZZZNS0_49_GLOBAL__N__b919a28f_16_Normalization_cu_5c38458722batch_norm_elementwiseERKNS_6TensorES6_RKSt8optionalIS4_ESA_S6_S6_ENKUlvE0_clEvENKUlvE0_clEvEUlfffffE_EEvRNS_18TensorIteratorBaseERKT_EUliE_EEviT1_)
        /*242c*/ 	.word	0x00000000


	//----- nvinfo : EIATTR_MIN_STACK_SIZE
	.align		4
.L_1581:
        /*2430*/ 	.byte	0x04, 0x12
        /*2432*/ 	.short	(.L_1583 - .L_1582)
	.align		4
.L_1582:
        /*2434*/ 	.word	index@(_ZN2at6native27unrolled_elementwise_kernelIZZZNS0_49_GLOBAL__N__b919a28f_16_Normalization_cu_5c38458722batch_norm_elementwiseERKNS_6TensorES5_RKSt8optionalIS3_ES9_S5_S5_ENKUlvE0_clEvENKUlvE0_clEvEUlfffffE_St5arrayIPcLm6EELi4E23TrivialOffsetCalculatorILi5EjESG_ILi1EjENS0_6memory12LoadWithCastILi5EEENSJ_13StoreWithCastILi1EEEEEviT_T0_T2_T3_T4_T5_)
        /*2438*/ 	.word	0x00000000


	//----- nvinfo : EIATTR_MIN_STACK_SIZE
	.align		4
.L_1583:
        /*243c*/ 	.byte	0x04, 0x12
        /*243e*/ 	.short	(.L_1585 - .L_1584)
	.align		4
.L_1584:
        /*2440*/ 	.word	index@(_ZN2at6native18elementwise_kernelILi128ELi2EZNS0_22gpu_kernel_impl_nocastIZZZNS0_49_GLOBAL__N__b919a28f_16_Normalization_cu_5c38458722batch_norm_elementwiseERKNS_6TensorES6_RKSt8optionalIS4_ESA_S6_S6_ENKUlvE0_clEvENKUlvE0_clEvEUlfffffE_EEvRNS_18TensorIteratorBaseERKT_EUliE_EEviT1_)
        /*2444*/ 	.word	0x00000000


	//----- nvinfo : EIATTR_MIN_STACK_SIZE
	.align		4
.L_1585:
        /*2448*/ 	.byte	0x04, 0x12
        /*244a*/ 	.short	(.L_1587 - .L_1586)
	.align		4
.L_1586:
        /*244c*/ 	.word	index@(_ZN2at6native27unrolled_elementwise_kernelIZZZNS0_49_GLOBAL__N__b919a28f_16_Normalization_cu_5c38458722batch_norm_elementwiseERKNS_6TensorES5_RKSt8optionalIS3_ES9_S5_S5_ENKUlvE0_clEvENKUlvE0_clEvEUlfffffE_St5arrayIPcLm6EELi4E23TrivialOffsetCalculatorILi5EjESG_ILi1EjENS0_6memory15LoadWithoutCastENSJ_16StoreWithoutCastEEEviT_T0_T2_T3_T4_T5_)
        /*2450*/ 	.word	0x00000000


	//----- nvinfo : EIATTR_MIN_STACK_SIZE
	.align		4
.L_1587:
        /*2454*/ 	.byte	0x04, 0x12
        /*2456*/ 	.short	(.L_1589 - .L_1588)
	.align		4
.L_1588:
        /*2458*/ 	.word	index@(_ZN2at6native29vectorized_elementwise_kernelILi2EZZZNS0_49_GLOBAL__N__b919a28f_16_Normalization_cu_5c38458722batch_norm_elementwiseERKNS_6TensorES5_RKSt8optionalIS3_ES9_S5_S5_ENKUlvE0_clEvENKUlvE0_clEvEUlfffffE_St5arrayIPcLm6EEEEviT0_T1_)
        /*245c*/ 	.word	0x00000000


	//----- nvinfo : EIATTR_MIN_STACK_SIZE
	.align		4
.L_1589:
        /*2460*/ 	.byte	0x04, 0x12
        /*2462*/ 	.short	(.L_1591 - .L_1590)
	.align		4
.L_1590:
        /*2464*/ 	.word	index@(_ZN2at6native29vectorized_elementwise_kernelILi4EZZZNS0_49_GLOBAL__N__b919a28f_16_Normalization_cu_5c38458722batch_norm_elementwiseERKNS_6TensorES5_RKSt8optionalIS3_ES9_S5_S5_ENKUlvE0_clEvENKUlvE0_clEvEUlfffffE_St5arrayIPcLm6EEEEviT0_T1_)
        /*2468*/ 	.word	0x00000000


	//----- nvinfo : EIATTR_MIN_STACK_SIZE
	.align		4
.L_1591:
        /*246c*/ 	.byte	0x04, 0x12
        /*246e*/ 	.short	(.L_1593 - .L_1592)
	.align		4
.L_1592:
        /*2470*/ 	.word	index@(_ZN2at6native29vectorized_elementwise_kernelILi8EZZZNS0_49_GLOBAL__N__b919a28f_16_Normalization_cu_5c38458722batch_norm_elementwiseERKNS_6TensorES5_RKSt8optionalIS3_ES9_S5_S5_ENKUlvE0_clEvENKUlvE0_clEvEUlfffffE_St5arrayIPcLm6EEEEviT0_T1_)
        /*2474*/ 	.word	0x00000000


	//----- nvinfo : EIATTR_MIN_STACK_SIZE
	.align		4
.L_1593:
        /*2478*/ 	.byte	0x04, 0x12
        /*247a*/ 	.short	(.L_1595 - .L_1594)
	.align		4
.L_1594:
        /*247c*/ 	.word	index@(_ZN2at6native18elementwise_kernelILi128ELi4EZNS0_15gpu_kernel_implIZZZNS0_49_GLOBAL__N__b919a28f_16_Normalization_cu_5c38458722batch_norm_elementwiseERKNS_6TensorES6_RKSt8optionalIS4_ESA_S6_S6_ENKUlvE0_clEvENKUlvE_clEvEUldddddE_EEvRNS_18TensorIteratorBaseERKT_EUliE_EEviT1_)
        /*2480*/ 	.word	0x00000000


	//----- nvinfo : EIATTR_MIN_STACK_SIZE
	.align		4
.L_1595:
        /*2484*/ 	.byte	0x04, 0x12
        /*2486*/ 	.short	(.L_1597 - .L_1596)
	.align		4
.L_1596:
        /*2488*/ 	.word	index@(_ZN2at6native27unrolled_elementwise_kernelIZZZNS0_49_GLOBAL__N__b919a28f_16_Normalization_cu_5c38458722batch_norm_elementwiseERKNS_6TensorES5_RKSt8optionalIS3_ES9_S5_S5_ENKUlvE0_clEvENKUlvE_clEvEUldddddE_St5arrayIPcLm6EELi4E23TrivialOffsetCalculatorILi5EjESG_ILi1EjENS0_6memory12LoadWithCastILi5EEENSJ_13StoreWithCastILi1EEEEEviT_T0_T2_T3_T4_T5_)
        /*248c*/ 	.word	0x00000000


	//----- nvinfo : EIATTR_MIN_STACK_SIZE
	.align		4
.L_1597:
        /*2490*/ 	.byte	0x04, 0x12
        /*2492*/ 	.short	(.L_1599 - .L_1598)
	.align		4
.L_1598:
        /*2494*/ 	.word	index@(_ZN2at6native18elementwise_kernelILi128ELi2EZNS0_22gpu_kernel_impl_nocastIZZZNS0_49_GLOBAL__N__b919a28f_16_Normalization_cu_5c38458722batch_norm_elementwiseERKNS_6TensorES6_RKSt8optionalIS4_ESA_S6_S6_ENKUlvE0_clEvENKUlvE_clEvEUldddddE_EEvRNS_18TensorIteratorBaseERKT_EUliE_EEviT1_)
        /*2498*/ 	.word	0x00000000


	//----- nvinfo : EIATTR_MIN_STACK_SIZE
	.align		4
.L_1599:
        /*249c*/ 	.byte	0x04, 0x12
        /*249e*/ 	.short	(.L_1601 - .L_1600)
	.align		4
.L_1600:
        /*24a0*/ 	.word	index@(_ZN2at6native27unrolled_elementwise_kernelIZZZNS0_49_GLOBAL__N__b919a28f_16_Normalization_cu_5c38458722batch_norm_elementwiseERKNS_6TensorES5_RKSt8optionalIS3_ES9_S5_S5_ENKUlvE0_clEvENKUlvE_clEvEUldddddE_St5arrayIPcLm6EELi4E23TrivialOffsetCalculatorILi5EjESG_ILi1EjENS0_6memory15LoadWithoutCastENSJ_16StoreWithoutCastEEEviT_T0_T2_T3_T4_T5_)
        /*24a4*/ 	.word	0x00000000


	//----- nvinfo : EIATTR_MIN_STACK_SIZE
	.align		4
.L_1601:
        /*24a8*/ 	.byte	0x04, 0x12
        /*24aa*/ 	.short	(.L_1603 - .L_1602)
	.align		4
.L_1602:
        /*24ac*/ 	.word	index@(_ZN2at6native29vectorized_elementwise_kernelILi2EZZZNS0_49_GLOBAL__N__b919a28f_16_Normalization_cu_5c38458722batch_norm_elementwiseERKNS_6TensorES5_RKSt8optionalIS3_ES9_S5_S5_ENKUlvE0_clEvENKUlvE_clEvEUldddddE_St5arrayIPcLm6EEEEviT0_T1_)
        /*24b0*/ 	.word	0x00000000


	//----- nvinfo : EIATTR_MIN_STACK_SIZE
	.align		4
.L_1603:
        /*24b4*/ 	.byte	0x04, 0x12
        /*24b6*/ 	.short	(.L_1605 - .L_1604)
	.align		4
.L_1604:
        /*24b8*/ 	.word	index@(_ZN2at6native29vectorized_elementwise_kernelILi4EZZZNS0_49_GLOBAL__N__b919a28f_16_Normalization_cu_5c38458722batch_norm_elementwiseERKNS_6TensorES5_RKSt8optionalIS3_ES9_S5_S5_ENKUlvE0_clEvENKUlvE_clEvEUldddddE_St5arrayIPcLm6EEEEviT0_T1_)
        /*24bc*/ 	.word	0x00000000


	//----- nvinfo : EIATTR_MIN_STACK_SIZE
	.align		4
.L_1605:
        /*24c0*/ 	.byte	0x04, 0x12
        /*24c2*/ 	.short	(.L_1607 - .L_1606)
	.align		4
.L_1606:
        /*24c4*/ 	.word	index@(_ZN2at6native29vectorized_elementwise_kernelILi8EZZZNS0_49_GLOBAL__N__b919a28f_16_Normalization_cu_5c38458722batch_norm_elementwiseERKNS_6TensorES5_RKSt8optionalIS3_ES9_S5_S5_ENKUlvE0_clEvENKUlvE_clEvEUldddddE_St5arrayIPcLm6EEEEviT0_T1_)
        /*24c8*/ 	.word	0x00000000


	//----- nvinfo : EIATTR_MIN_STACK_SIZE
	.align		4
.L_1607:
        /*24cc*/ 	.byte	0x04, 0x12
        /*24ce*/ 	.short	(.L_1609 - .L_1608)
	.align		4
.L_1608:
        /*24d0*/ 	.word	index@(_ZN2at6native33batch_norm_transform_input_kernelIN3c104HalfES3_fLb1EiEEvNS_27GenericPackedTensorAccessorIKT_Lm3ENS_17RestrictPtrTraitsET3_EENS4_IS5_Lm3ES7_S8_EENS4_INSt11conditionalIXT2_ET1_T0_E4typeELm1ES7_S8_EESG_NS4_IKSD_Lm1ES7_S8_EESI_SC_)
        /*24d4*/ 	.word	0x00000000


	//----- nvinfo : EIATTR_MIN_STACK_SIZE
	.align		4
.L_1609:
        /*24d8*/ 	.byte	0x04, 0x12
        /*24da*/ 	.short	(.L_1611 - .L_1610)
	.align		4
.L_1610:
        /*24dc*/ 	.word	index@(_ZN2at6native33batch_norm_transform_input_kernelIN3c104HalfEffLb1EiEEvNS_27GenericPackedTensorAccessorIKT_Lm3ENS_17RestrictPtrTraitsET3_EENS4_IS5_Lm3ES7_S8_EENS4_INSt11conditionalIXT2_ET1_T0_E4typeELm1ES7_S8_EESG_NS4_IKSD_Lm1ES7_S8_EESI_SC_)
        /*24e0*/ 	.word	0x00000000


	//----- nvinfo : EIATTR_MIN_STACK_SIZE
	.align		4
.L_1611:
        /*24e4*/ 	.byte	0x04, 0x12
        /*24e6*/ 	.short	(.L_1613 - .L_1612)
	.align		4
.L_1612:
        /*24e8*/ 	.word	index@(_ZN2at6native33batch_norm_transform_input_kernelIN3c108BFloat16ES3_fLb1EiEEvNS_27GenericPackedTensorAccessorIKT_Lm3ENS_17RestrictPtrTraitsET3_EENS4_IS5_Lm3ES7_S8_EENS4_INSt11conditionalIXT2_ET1_T0_E4typeELm1ES7_S8_EESG_NS4_IKSD_Lm1ES7_S8_EESI_SC_)
        /*24ec*/ 	.word	0x00000000


	//----- nvinfo : EIATTR_MIN_STACK_SIZE
	.align		4
.L_1613:
        /*24f0*/ 	.byte	0x04, 0x12
        /*24f2*/ 	.short	(.L_1615 - .L_1614)
	.align		4
.L_1614:
        /*24f4*/ 	.word	index@(_ZN2at6native33batch_norm_transform_input_kernelIN3c108BFloat16EffLb1EiEEvNS_27GenericPackedTensorAccessorIKT_Lm3ENS_17RestrictPtrTraitsET3_EENS4_IS5_Lm3ES7_S8_EENS4_INSt11conditionalIXT2_ET1_T0_E4typeELm1ES7_S8_EESG_NS4_IKSD_Lm1ES7_S8_EESI_SC_)
        /*24f8*/ 	.word	0x00000000


	//----- nvinfo : EIATTR_MIN_STACK_SIZE
	.align		4
.L_1615:
        /*24fc*/ 	.byte	0x04, 0x12
        /*24fe*/ 	.short	(.L_1617 - .L_1616)
	.align		4
.L_1616:
        /*2500*/ 	.word	index@(_ZN2at6native33batch_norm_transform_input_kernelIfffLb1EiEEvNS_27GenericPackedTensorAccessorIKT_Lm3ENS_17RestrictPtrTraitsET3_EENS2_IS3_Lm3ES5_S6_EENS2_INSt11conditionalIXT2_ET1_T0_E4typeELm1ES5_S6_EESE_NS2_IKSB_Lm1ES5_S6_EESG_SA_)
        /*2504*/ 	.word	0x00000000


	//----- nvinfo : EIATTR_MIN_STACK_SIZE
	.align		4
.L_1617:
        /*2508*/ 	.byte	0x04, 0x12
        /*250a*/ 	.short	(.L_1619 - .L_1618)
	.align		4
.L_1618:
        /*250c*/ 	.word	index@(_ZN2at6native33batch_norm_transform_input_kernelIdddLb1EiEEvNS_27GenericPackedTensorAccessorIKT_Lm3ENS_17RestrictPtrTraitsET3_EENS2_IS3_Lm3ES5_S6_EENS2_INSt11conditionalIXT2_ET1_T0_E4typeELm1ES5_S6_EESE_NS2_IKSB_Lm1ES5_S6_EESG_SA_)
        /*2510*/ 	.word	0x00000000


	//----- nvinfo : EIATTR_MIN_STACK_SIZE
	.align		4
.L_1619:
        /*2514*/ 	.byte	0x04, 0x12
        /*2516*/ 	.short	(.L_1621 - .L_1620)
	.align		4
.L_1620:
        /*2518*/ 	.word	index@(_ZN2at6native46batch_norm_backward_elemt_channels_last_kernelILi4EN3c108BFloat16EfS3_EEvPKT0_S6_PKT1_S9_PKT2_S9_S9_PS4_S7_ii)
        /*251c*/ 	.word	0x00000000


	//----- nvinfo : EIATTR_MIN_STACK_SIZE
	.align		4
.L_1621:
        /*2520*/ 	.byte	0x04, 0x12
        /*2522*/ 	.short	(.L_1623 - .L_1622)
	.align		4
.L_1622:
        /*2524*/ 	.word	index@(_ZN2at6native46batch_norm_backward_elemt_channels_last_kernelILi4EN3c108BFloat16EffEEvPKT0_S6_PKT1_S9_PKT2_S9_S9_PS4_S7_ii)
        /*2528*/ 	.word	0x00000000


	//----- nvinfo : EIATTR_MIN_STACK_SIZE
	.align		4
.L_1623:
        /*252c*/ 	.byte	0x04, 0x12
        /*252e*/ 	.short	(.L_1625 - .L_1624)
	.align		4
.L_1624:
        /*2530*/ 	.word	index@(_ZN2at6native46batch_norm_backward_elemt_channels_last_kernelILi4EN3c104HalfEfS3_EEvPKT0_S6_PKT1_S9_PKT2_S9_S9_PS4_S7_ii)
        /*2534*/ 	.word	0x00000000


	//----- nvinfo : EIATTR_MIN_STACK_SIZE
	.align		4
.L_1625:
        /*2538*/ 	.byte	0x04, 0x12
        /*253a*/ 	.short	(.L_1627 - .L_1626)
	.align		4
.L_1626:
        /*253c*/ 	.word	index@(_ZN2at6native46batch_norm_backward_elemt_channels_last_kernelILi4EN3c104HalfEffEEvPKT0_S6_PKT1_S9_PKT2_S9_S9_PS4_S7_ii)
        /*2540*/ 	.word	0x00000000


	//----- nvinfo : EIATTR_MIN_STACK_SIZE
	.align		4
.L_1627:
        /*2544*/ 	.byte	0x04, 0x12
        /*2546*/ 	.short	(.L_1629 - .L_1628)
	.align		4
.L_1628:
        /*2548*/ 	.word	index@(_ZN2at6native46batch_norm_backward_elemt_channels_last_kernelILi4EfffEEvPKT0_S4_PKT1_S7_PKT2_S7_S7_PS2_S5_ii)
        /*254c*/ 	.word	0x00000000


	//----- nvinfo : EIATTR_MIN_STACK_SIZE
	.align		4
.L_1629:
        /*2550*/ 	.byte	0x04, 0x12
        /*2552*/ 	.short	(.L_1631 - .L_1630)
	.align		4
.L_1630:
        /*2554*/ 	.word	index@(_ZN2at6native46batch_norm_backward_elemt_channels_last_kernelILi4EdddEEvPKT0_S4_PKT1_S7_PKT2_S7_S7_PS2_S5_ii)
        /*2558*/ 	.word	0x00000000


	//----- nvinfo : EIATTR_MIN_STACK_SIZE
	.align		4
.L_1631:
        /*255c*/ 	.byte	0x04, 0x12
        /*255e*/ 	.short	(.L_1633 - .L_1632)
	.align		4
.L_1632:
        /*2560*/ 	.word	index@(_ZN2at6native46batch_norm_backward_elemt_channels_last_kernelILi4EN3c108BFloat16EfS3_EEvPKT0_S6_PKT1_S9_PKT2_S9_S9_PKiPS4_lii)
        /*2564*/ 	.word	0x00000000


	//----- nvinfo : EIATTR_MIN_STACK_SIZE
	.align		4
.L_1633:
        /*2568*/ 	.byte	0x04, 0x12
        /*256a*/ 	.short	(.L_1635 - .L_1634)
	.align		4
.L_1634:
        /*256c*/ 	.word	index@(_ZN2at6native46batch_norm_backward_elemt_channels_last_kernelILi4EN3c104HalfEfS3_EEvPKT0_S6_PKT1_S9_PKT2_S9_S9_PKiPS4_lii)
        /*2570*/ 	.word	0x00000000


	//----- nvinfo : EIATTR_MIN_STACK_SIZE
	.align		4
.L_1635:
        /*2574*/ 	.byte	0x04, 0x12
        /*2576*/ 	.short	(.L_1637 - .L_1636)
	.align		4
.L_1636:
        /*2578*/ 	.word	index@(_ZN2at6native46batch_norm_backward_elemt_channels_last_kernelILi4EN3c108BFloat16EffEEvPKT0_S6_PKT1_S9_PKT2_S9_S9_PKiPS4_lii)
        /*257c*/ 	.word	0x00000000


	//----- nvinfo : EIATTR_MIN_STACK_SIZE
	.align		4
.L_1637:
        /*2580*/ 	.byte	0x04, 0x12
        /*2582*/ 	.short	(.L_1639 - .L_1638)
	.align		4
.L_1638:
        /*2584*/ 	.word	index@(_ZN2at6native46batch_norm_backward_elemt_channels_last_kernelILi4EN3c104HalfEffEEvPKT0_S6_PKT1_S9_PKT2_S9_S9_PKiPS4_lii)
        /*2588*/ 	.word	0x00000000


	//----- nvinfo : EIATTR_MIN_STACK_SIZE
	.align		4
.L_1639:
        /*258c*/ 	.byte	0x04, 0x12
        /*258e*/ 	.short	(.L_1641 - .L_1640)
	.align		4
.L_1640:
        /*2590*/ 	.word	index@(_ZN2at6native46batch_norm_backward_elemt_channels_last_kernelILi4EfffEEvPKT0_S4_PKT1_S7_PKT2_S7_S7_PKiPS2_lii)
        /*2594*/ 	.word	0x00000000


	//----- nvinfo : EIATTR_MIN_STACK_SIZE
	.align		4
.L_1641:
        /*2598*/ 	.byte	0x04, 0x12
        /*259a*/ 	.short	(.L_1643 - .L_1642)
	.align		4
.L_1642:
        /*259c*/ 	.word	index@(_ZN2at6native46batch_norm_backward_elemt_channels_last_kernelILi4EdddEEvPKT0_S4_PKT1_S7_PKT2_S7_S7_PKiPS2_lii)
        /*25a0*/ 	.word	0x00000000


	//----- nvinfo : EIATTR_MIN_STACK_SIZE
	.align		4
.L_1643:
        /*25a4*/ 	.byte	0x04, 0x12
        /*25a6*/ 	.short	(.L_1645 - .L_1644)
	.align		4
.L_1644:
        /*25a8*/ 	.word	index@(_ZN2at6native47batch_norm_backward_reduce_channels_last_kernelILi4EN3c108BFloat16EfS3_EEvPKT0_S6_PKT1_S9_PS7_SA_PT2_SC_PVS7_Piii)
        /*25ac*/ 	.word	0x00000000


	//----- nvinfo : EIATTR_MIN_STACK_SIZE
	.align		4
.L_1645:
        /*25b0*/ 	.byte	0x04, 0x12
        /*25b2*/ 	.short	(.L_1647 - .L_1646)
	.align		4
.L_1646:
        /*25b4*/ 	.word	index@(_ZN2at6native47batch_norm_backward_reduce_channels_last_kernelILi4EN3c104HalfEfS3_EEvPKT0_S6_PKT1_S9_PS7_SA_PT2_SC_PVS7_Piii)
        /*25b8*/ 	.word	0x00000000


	//----- nvinfo : EIATTR_MIN_STACK_SIZE
	.align		4
.L_1647:
        /*25bc*/ 	.byte	0x04, 0x12
        /*25be*/ 	.short	(.L_1649 - .L_1648)
	.align		4
.L_1648:
        /*25c0*/ 	.word	index@(_ZN2at6native47batch_norm_backward_reduce_channels_last_kernelILi4EN3c108BFloat16EffEEvPKT0_S6_PKT1_S9_PS7_SA_PT2_SC_PVS7_Piii)
        /*25c4*/ 	.word	0x00000000


	//----- nvinfo : EIATTR_MIN_STACK_SIZE
	.align		4
.L_1649:
        /*25c8*/ 	.byte	0x04, 0x12
        /*25ca*/ 	.short	(.L_1651 - .L_1650)
	.align		4
.L_1650:
        /*25cc*/ 	.word	index@(_ZN2at6native47batch_norm_backward_reduce_channels_last_kernelILi4EN3c104HalfEffEEvPKT0_S6_PKT1_S9_PS7_SA_PT2_SC_PVS7_Piii)
        /*25d0*/ 	.word	0x00000000


	//----- nvinfo : EIATTR_MIN_STACK_SIZE
	.align		4
.L_1651:
        /*25d4*/ 	.byte	0x04, 0x12
        /*25d6*/ 	.short	(.L_1653 - .L_1652)
	.align		4
.L_1652:
        /*25d8*/ 	.word	index@(_ZN2at6native47batch_norm_backward_reduce_channels_last_kernelILi4EfffEEvPKT0_S4_PKT1_S7_PS5_S8_PT2_SA_PVS5_Piii)
        /*25dc*/ 	.word	0x00000000


	//----- nvinfo : EIATTR_MIN_STACK_SIZE
	.align		4
.L_1653:
        /*25e0*/ 	.byte	0x04, 0x12
        /*25e2*/ 	.short	(.L_1655 - .L_1654)
	.align		4
.L_1654:
        /*25e4*/ 	.word	index@(_ZN2at6native47batch_norm_backward_reduce_channels_last_kernelILi4EdddEEvPKT0_S4_PKT1_S7_PS5_S8_PT2_SA_PVS5_Piii)
        /*25e8*/ 	.word	0x00000000


	//----- nvinfo : EIATTR_MIN_STACK_SIZE
	.align		4
.L_1655:
        /*25ec*/ 	.byte	0x04, 0x12
        /*25ee*/ 	.short	(.L_1657 - .L_1656)
	.align		4
.L_1656:
        /*25f0*/ 	.word	index@(_ZN2at6native47batch_norm_transform_input_channels_last_kernelIN3c108BFloat16EfS3_Li4EEEvPKT_S6_PKT0_S9_PKT1_SC_PS4_iib)
        /*25f4*/ 	.word	0x00000000


	//----- nvinfo : EIATTR_MIN_STACK_SIZE
	.align		4
.L_1657:
        /*25f8*/ 	.byte	0x04, 0x12
        /*25fa*/ 	.short	(.L_1659 - .L_1658)
	.align		4
.L_1658:
        /*25fc*/ 	.word	index@(_ZN2at6native47batch_norm_transform_input_channels_last_kernelIN3c104HalfEfS3_Li4EEEvPKT_S6_PKT0_S9_PKT1_SC_PS4_iib)
        /*2600*/ 	.word	0x00000000


	//----- nvinfo : EIATTR_MIN_STACK_SIZE
	.align		4
.L_1659:
        /*2604*/ 	.byte	0x04, 0x12
        /*2606*/ 	.short	(.L_1661 - .L_1660)
	.align		4
.L_1660:
        /*2608*/ 	.word	index@(_ZN2at6native47batch_norm_transform_input_channels_last_kernelIN3c108BFloat16EffLi4EEEvPKT_S6_PKT0_S9_PKT1_SC_PS4_iib)
        /*260c*/ 	.word	0x00000000


	//----- nvinfo : EIATTR_MIN_STACK_SIZE
	.align		4
.L_1661:
        /*2610*/ 	.byte	0x04, 0x12
        /*2612*/ 	.short	(.L_1663 - .L_1662)
	.align		4
.L_1662:
        /*2614*/ 	.word	index@(_ZN2at6native47batch_norm_transform_input_channels_last_kernelIN3c104HalfEffLi4EEEvPKT_S6_PKT0_S9_PKT1_SC_PS4_iib)
        /*2618*/ 	.word	0x00000000


	//----- nvinfo : EIATTR_MIN_STACK_SIZE
	.align		4
.L_1663:
        /*261c*/ 	.byte	0x04, 0x12
        /*261e*/ 	.short	(.L_1665 - .L_1664)
	.align		4
.L_1664:
        /*2620*/ 	.word	index@(_ZN2at6native47batch_norm_transform_input_channels_last_kernelIfffLi4EEEvPKT_S4_PKT0_S7_PKT1_SA_PS2_iib)
        /*2624*/ 	.word	0x00000000


	//----- nvinfo : EIATTR_MIN_STACK_SIZE
	.align		4
.L_1665:
        /*2628*/ 	.byte	0x04, 0x12
        /*262a*/ 	.short	(.L_1667 - .L_1666)
	.align		4
.L_1666:
        /*262c*/ 	.word	index@(_ZN2at6native47batch_norm_transform_input_channels_last_kernelIdddLi4EEEvPKT_S4_PKT0_S7_PKT1_SA_PS2_iib)
        /*2630*/ 	.word	0x00000000
.L_1667:


//--------------------- .nv.compat                --------------------------
	.section	.nv.compat,"",@"SHT_CUDA_COMPAT_INFO"
	.align	4
        /*0000*/ 	.byte	0x02, 0x09, 0x00, 0x00, 0x02, 0x02, 0x01, 0x00, 0x02, 0x05, 0x05, 0x00, 0x03, 0x07, 0x01, 0x01
        /*0010*/ 	.byte	0x02, 0x03, 0x00, 0x00, 0x02, 0x06, 0x01, 0x00, 0x04, 0x0b, 0x08, 0x00, 0x00, 0x00, 0x00, 0x00
        /*0020*/ 	.byte	0x00, 0x00, 0x00, 0x00


//--------------------- .nv.info._ZN2at6native49_GLOBAL__N__b919a28f_16_Normalization_cu_5c38458745unrolled_elementwise_kernel_for_multi_outputsILi3EZZZNS1_34batch_norm_update_stats_and_invertERKNS_6TensorES5_S5_S5_ddlENKUlvE_clEvENKUlvE2_clEvEUlffN3c108BFloat16ES9_E_St5arrayIPcLm7EE16OffsetCalculatorILi4EjLb0EESE_ILi3EjLb0EEEEviT0_T1_T2_T3_ --------------------------
	.section	.nv.info._ZN2at6native49_GLOBAL__N__b919a28f_16_Normalization_cu_5c38458745unrolled_elementwise_kernel_for_multi_outputsILi3EZZZNS1_34batch_norm_update_stats_and_invertERKNS_6TensorES5_S5_S5_ddlENKUlvE_clEvENKUlvE2_clEvEUlffN3c108BFloat16ES9_E_St5arrayIPcLm7EE16OffsetCalculatorILi4EjLb0EESE_ILi3EjLb0EEEEviT0_T1_T2_T3_,"",@"SHT_CUDA_INFO"
	.sectionflags	@""
	.align	4


	//----- nvinfo : EIATTR_CUDA_API_VERSION
	.align		4
        /*0000*/ 	.byte	0x04, 0x37
        /*0002*/ 	.short	(.L_1669 - .L_1668)
.L_1668:
        /*0004*/ 	.word	0x00000082


	//----- nvinfo : EIATTR_KPARAM_INFO
	.align		4
.L_1669:
        /*0008*/ 	.byte	0x04, 0x17
        /*000a*/ 	.short	(.L_1671 - .L_1670)
.L_1670:
        /*000c*/ 	.word	0x00000000
        /*0010*/ 	.short	0x0004
        /*0012*/ 	.short	0x0318
        /*0014*/ 	.byte	0x00, 0xf0, 0x71, 0x09


	//----- nvinfo : EIATTR_KPARAM_INFO
	.align		4
.L_1671:
        /*0018*/ 	.byte	0x04, 0x17
        /*001a*/ 	.short	(.L_1673 - .L_1672)
.L_1672:
        /*001c*/ 	.word	0x00000000
        /*0020*/ 	.short	0x0003
        /*0022*/ 	.short	0x0058
        /*0024*/ 	.byte	0x00, 0xf0, 0x01, 0x0b


	//----- nvinfo : EIATTR_KPARAM_INFO
	.align		4
.L_1673:
        /*0028*/ 	.byte	0x04, 0x17
        /*002a*/ 	.short	(.L_1675 - .L_1674)
.L_1674:
        /*002c*/ 	.word	0x00000000
        /*0030*/ 	.short	0x0002
        /*0032*/ 	.short	0x0020
        /*0034*/ 	.byte	0x00, 0xf0, 0xe1, 0x00


	//----- nvinfo : EIATTR_KPARAM_INFO
	.align		4
.L_1675:
        /*0038*/ 	.byte	0x04, 0x17
        /*003a*/ 	.short	(.L_1677 - .L_1676)
.L_1676:
        /*003c*/ 	.word	0x00000000
        /*0040*/ 	.short	0x0001
        /*0042*/ 	.short	0x0008
        /*0044*/ 	.byte	0x00, 0xf0, 0x61, 0x00


	//----- nvinfo : EIATTR_KPARAM_INFO
	.align		4
.L_1677:
        /*0048*/ 	.byte	0x04, 0x17
        /*004a*/ 	.short	(.L_1679 - .L_1678)
.L_1678:
        /*004c*/ 	.word	0x00000000
        /*0050*/ 	.short	0x0000
        /*0052*/ 	.short	0x0000
        /*0054*/ 	.byte	0x00, 0xf0, 0x11, 0x00


	//----- nvinfo : EIATTR_SPARSE_MMA_MASK
	.align		4
.L_1679:
        /*0058*/ 	.byte	0x03, 0x50
        /*005a*/ 	.short	0x0000


	//----- nvinfo : EIATTR_MAXREG_COUNT
	.align		4
        /*005c*/ 	.byte	0x03, 0x1b
        /*005e*/ 	.short	0x00ff


	//----- nvinfo : EIATTR_MERCURY_ISA_VERSION
	.align		4
        /*0060*/ 	.byte	0x03, 0x5f
        /*0062*/ 	.short	0x0101


	//----- nvinfo : EIATTR_EXIT_INSTR_OFFSETS
	.align		4
        /*0064*/ 	.byte	0x04, 0x1c
        /*0066*/ 	.short	(.L_1681 - .L_1680)


	//   ....[0]....
.L_1680:
        /*0068*/ 	.word	0x0000ce70


	//   ....[1]....
        /*006c*/ 	.word	0x0000e560


	//   ....[2]....
        /*0070*/ 	.word	0x0000fc00


	//   ....[3]....
        /*0074*/ 	.word	0x00011290


	//   ....[4]....
        /*0078*/ 	.word	0x00012920


	//   ....[5]....
        /*007c*/ 	.word	0x00013fc0


	//   ....[6]....
        /*0080*/ 	.word	0x00015650


	//   ....[7]....
        /*0084*/ 	.word	0x00016ce0


	//   ....[8]....
        /*0088*/ 	.word	0x00018370


	//----- nvinfo : EIATTR_MAX_THREADS
	.align		4
.L_1681:
        /*008c*/ 	.byte	0x04, 0x05
        /*008e*/ 	.short	(.L_1683 - .L_1682)
.L_1682:
        /*0090*/ 	.word	0x00000080
        /*0094*/ 	.word	0x00000001
        /*0098*/ 	.word	0x00000001


	//----- nvinfo : EIATTR_CRS_STACK_SIZE
	.align		4
.L_1683:
        /*009c*/ 	.byte	0x04, 0x1e
        /*009e*/ 	.short	(.L_1685 - .L_1684)
.L_1684:
        /*00a0*/ 	.word	0x00000000


	//----- nvinfo : EIATTR_CBANK_PARAM_SIZE
	.align		4
.L_1685:
        /*00a4*/ 	.byte	0x03, 0x19
        /*00a6*/ 	.short	0x0574


	//----- nvinfo : EIATTR_PARAM_CBANK
	.align		4
        /*00a8*/ 	.byte	0x04, 0x0a
        /*00aa*/ 	.short	(.L_1687 - .L_1686)
	.align		4
.L_1686:
        /*00ac*/ 	.word	index@(.nv.constant0._ZN2at6native49_GLOBAL__N__b919a28f_16_Normalization_cu_5c38458745unrolled_elementwise_kernel_for_multi_outputsILi3EZZZNS1_34batch_norm_update_stats_and_invertERKNS_6TensorES5_S5_S5_ddlENKUlvE_clEvENKUlvE2_clEvEUlffN3c108BFloat16ES9_E_St5arrayIPcLm7EE16OffsetCalculatorILi4EjLb0EESE_ILi3EjLb0EEEEviT0_T1_T2_T3_)
        /*00b0*/ 	.short	0x0210
        /*00b2*/ 	.short	0x0574


	//----- nvinfo : EIATTR_SW_WAR
	.align		4
.L_1687:
        /*00b4*/ 	.byte	0x04, 0x36
        /*00b6*/ 	.short	(.L_1689 - .L_1688)
.L_1688:
        /*00b8*/ 	.word	0x00000008
.L_1689:


//--------------------- .nv.info._ZN2at6native49_GLOBAL__N__b919a28f_16_Normalization_cu_5c38458745unrolled_elementwise_kernel_for_multi_outputsILi3EZZZNS1_34batch_norm_update_stats_and_invertERKNS_6TensorES5_S5_S5_ddlENKUlvE_clEvENKUlvE2_clEvEUlffN3c108BFloat16ES9_E_St5arrayIPcLm7EE23TrivialOffsetCalculatorILi4EjESE_ILi3EjEEEviT0_T1_T2_T3_ --------------------------
	.section	.nv.info._ZN2at6native49_GLOBAL__N__b919a28f_16_Normalization_cu_5c38458745unrolled_elementwise_kernel_for_multi_outputsILi3EZZZNS1_34batch_norm_update_stats_and_invertERKNS_6TensorES5_S5_S5_ddlENKUlvE_clEvENKUlvE2_clEvEUlffN3c108BFloat16ES9_E_St5arrayIPcLm7EE23TrivialOffsetCalculatorILi4EjESE_ILi3EjEEEviT0_T1_T2_T3_,"",@"SHT_CUDA_INFO"
	.sectionflags	@""
	.align	4


	//----- nvinfo : EIATTR_CUDA_API_VERSION
	.align		4
        /*0000*/ 	.byte	0x04, 0x37
        /*0002*/ 	.short	(.L_1691 - .L_1690)
.L_1690:
        /*0004*/ 	.word	0x00000082


	//----- nvinfo : EIATTR_KPARAM_INFO
	.align		4
.L_1691:
        /*0008*/ 	.byte	0x04, 0x17
        /*000a*/ 	.short	(.L_1693 - .L_1692)
.L_1692:
        /*000c*/ 	.word	0x00000000
        /*0010*/ 	.short	0x0004
        /*0012*/ 	.short	0x0059
        /*0014*/ 	.byte	0x00, 0xf0, 0x05, 0x00


	//----- nvinfo : EIATTR_KPARAM_INFO
	.align		4
.L_1693:
        /*0018*/ 	.byte	0x04, 0x17
        /*001a*/ 	.short	(.L_1695 - .L_1694)
.L_1694:
        /*001c*/ 	.word	0x00000000
        /*0020*/ 	.short	0x0003
        /*0022*/ 	.short	0x0058
        /*0024*/ 	.byte	0x00, 0xf0, 0x05, 0x00


	//----- nvinfo : EIATTR_KPARAM_INFO
	.align		4
.L_1695:
        /*0028*/ 	.byte	0x04, 0x17
        /*002a*/ 	.short	(.L_1697 - .L_1696)
.L_1696:
        /*002c*/ 	.word	0x00000000
        /*0030*/ 	.short	0x0002
        /*0032*/ 	.short	0x0020
        /*0034*/ 	.byte	0x00, 0xf0, 0xe1, 0x00


	//----- nvinfo : EIATTR_KPARAM_INFO
	.align		4
.L_1697:
        /*0038*/ 	.byte	0x04, 0x17
        /*003a*/ 	.short	(.L_1699 - .L_1698)
.L_1698:
        /*003c*/ 	.word	0x00000000
        /*0040*/ 	.short	0x0001
        /*0042*/ 	.short	0x0008
        /*0044*/ 	.byte	0x00, 0xf0, 0x61, 0x00


	//----- nvinfo : EIATTR_KPARAM_INFO
	.align		4
.L_1699:
        /*0048*/ 	.byte	0x04, 0x17
        /*004a*/ 	.short	(.L_1701 - .L_1700)
.L_1700:
        /*004c*/ 	.word	0x00000000
        /*0050*/ 	.short	0x0000
        /*0052*/ 	.short	0x0000
        /*0054*/ 	.byte	0x00, 0xf0, 0x11, 0x00


	//----- nvinfo : EIATTR_SPARSE_MMA_MASK
	.align		4
.L_1701:
        /*0058*/ 	.byte	0x03, 0x50
        /*005a*/ 	.short	0x0000


	//----- nvinfo : EIATTR_MAXREG_COUNT
	.align		4
        /*005c*/ 	.byte	0x03, 0x1b
        /*005e*/ 	.short	0x00ff


	//----- nvinfo : EIATTR_MERCURY_ISA_VERSION
	.align		4
        /*0060*/ 	.byte	0x03, 0x5f
        /*0062*/ 	.short	0x0101


	//----- nvinfo : EIATTR_EXIT_INSTR_OFFSETS
	.align		4
        /*0064*/ 	.byte	0x04, 0x1c
        /*0066*/ 	.short	(.L_1703 - .L_1702)


	//   ....[0]....
.L_1702:
        /*0068*/ 	.word	0x00001210


	//   ....[1]....
        /*006c*/ 	.word	0x000012e0


	//   ....[2]....
        /*0070*/ 	.word	0x00001370


	//   ....[3]....
        /*0074*/ 	.word	0x00001410


	//   ....[4]....
        /*0078*/ 	.word	0x000014a0


	//   ....[5]....
        /*007c*/ 	.word	0x00001530


	//   ....[6]....
        /*0080*/ 	.word	0x000015d0


	//   ....[7]....
        /*0084*/ 	.word	0x00001660


	//   ....[8]....
        /*0088*/ 	.word	0x000016f0


	//----- nvinfo : EIATTR_MAX_THREADS
	.align		4
.L_1703:
        /*008c*/ 	.byte	0x04, 0x05
        /*008e*/ 	.short	(.L_1705 - .L_1704)
.L_1704:
        /*0090*/ 	.word	0x00000080
        /*0094*/ 	.word	0x00000001
        /*0098*/ 	.word	0x00000001


	//----- nvinfo : EIATTR_CRS_STACK_SIZE
	.align		4
.L_1705:
        /*009c*/ 	.byte	0x04, 0x1e
        /*009e*/ 	.short	(.L_1707 - .L_1706)
.L_1706:
        /*00a0*/ 	.word	0x00000000


	//----- nvinfo : EIATTR_CBANK_PARAM_SIZE
	.align		4
.L_1707:
        /*00a4*/ 	.byte	0x03, 0x19
        /*00a6*/ 	.short	0x005a


	//----- nvinfo : EIATTR_PARAM_CBANK
	.align		4
        /*00a8*/ 	.byte	0x04, 0x0a
        /*00aa*/ 	.short	(.L_1709 - .L_1708)
	.align		4
.L_1708:
        /*00ac*/ 	.word	index@(.nv.constant0._ZN2at6native49_GLOBAL__N__b919a28f_16_Normalization_cu_5c38458745unrolled_elementwise_kernel_for_multi_outputsILi3EZZZNS1_34batch_norm_update_stats_and_invertERKNS_6TensorES5_S5_S5_ddlENKUlvE_clEvENKUlvE2_clEvEUlffN3c108BFloat16ES9_E_St5arrayIPcLm7EE23TrivialOffsetCalculatorILi4EjESE_ILi3EjEEEviT0_T1_T2_T3_)
        /*00b0*/ 	.short	0x0210
        /*00b2*/ 	.short	0x005a


	//----- nvinfo : EIATTR_SW_WAR
	.align		4
.L_1709:
        /*00b4*/ 	.byte	0x04, 0x36
        /*00b6*/ 	.short	(.L_1711 - .L_1710)
.L_1710:
        /*00b8*/ 	.word	0x00000008
.L_1711:


//--------------------- .nv.info._ZN2at6native49_GLOBAL__N__b919a28f_16_Normalization_cu_5c38458745unrolled_elementwise_kernel_for_multi_outputsILi3EZZZNS1_34batch_norm_update_stats_and_invertERKNS_6TensorES5_S5_S5_ddlENKUlvE_clEvENKUlvE1_clEvEUlffN3c104HalfES9_E_St5arrayIPcLm7EE16OffsetCalculatorILi4EjLb0EESE_ILi3EjLb0EEEEviT0_T1_T2_T3_ --------------------------
	.section	.nv.info._ZN2at6native49_GLOBAL__N__b919a28f_16_Normalization_cu_5c38458745unrolled_elementwise_kernel_for_multi_outputsILi3EZZZNS1_34batch_norm_update_stats_and_invertERKNS_6TensorES5_S5_S5_ddlENKUlvE_clEvENKUlvE1_clEvEUlffN3c104HalfES9_E_St5arrayIPcLm7EE16OffsetCalculatorILi4EjLb0EESE_ILi3EjLb0EEEEviT0_T1_T2_T3_,"",@"SHT_CUDA_INFO"
	.sectionflags	@""
	.align	4


	//----- nvinfo : EIATTR_CUDA_API_VERSION
	.align		4
        /*0000*/ 	.byte	0x04, 0x37
        /*0002*/ 	.short	(.L_1713 - .L_1712)
.L_1712:
        /*0004*/ 	.word	0x00000082


	//----- nvinfo : EIATTR_KPARAM_INFO
	.align		4
.L_1713:
        /*0008*/ 	.byte	0x04, 0x17
        /*000a*/ 	.short	(.L_1715 - .L_1714)
.L_1714:
        /*000c*/ 	.word	0x00000000
        /*0010*/ 	.short	0x0004
        /*0012*/ 	.short	0x0318
        /*0014*/ 	.byte	0x00, 0xf0, 0x71, 0x09


	//----- nvinfo : EIATTR_KPARAM_INFO
	.align		4
.L_1715:
        /*0018*/ 	.byte	0x04, 0x17
        /*001a*/ 	.short	(.L_1717 - .L_1716)
.L_1716:
        /*001c*/ 	.word	0x00000000
        /*0020*/ 	.short	0x0003
        /*0022*/ 	.short	0x0058
        /*0024*/ 	.byte	0x00, 0xf0, 0x01, 0x0b


	//----- nvinfo : EIATTR_KPARAM_INFO
	.align		4
.L_1717:
        /*0028*/ 	.byte	0x04, 0x17
        /*002a*/ 	.short	(.L_1719 - .L_1718)
.L_1718:
        /*002c*/ 	.word	0x00000000
        /*0030*/ 	.short	0x0002
        /*0032*/ 	.short	0x0020
        /*0034*/ 	.byte	0x00, 0xf0, 0xe1, 0x00


	//----- nvinfo : EIATTR_KPARAM_INFO
	.align		4
.L_1719:
        /*0038*/ 	.byte	0x04, 0x17
        /*003a*/ 	.short	(.L_1721 - .L_1720)
.L_1720:
        /*003c*/ 	.word	0x00000000
        /*0040*/ 	.short	0x0001
        /*0042*/ 	.short	0x0008
        /*0044*/ 	.byte	0x00, 0xf0, 0x61, 0x00


	//----- nvinfo : EIATTR_KPARAM_INFO
	.align		4
.L_1721:
        /*0048*/ 	.byte	0x04, 0x17
        /*004a*/ 	.short	(.L_1723 - .L_1722)
.L_1722:
        /*004c*/ 	.word	0x00000000
        /*0050*/ 	.short	0x0000
        /*0052*/ 	.short	0x0000
        /*0054*/ 	.byte	0x00, 0xf0, 0x11, 0x00


	//----- nvinfo : EIATTR_SPARSE_MMA_MASK
	.align		4
.L_1723:
        /*0058*/ 	.byte	0x03, 0x50
        /*005a*/ 	.short	0x0000


	//----- nvinfo : EIATTR_MAXREG_COUNT
	.align		4
        /*005c*/ 	.byte	0x03, 0x1b
        /*005e*/ 	.short	0x00ff


	//----- nvinfo : EIATTR_MERCURY_ISA_VERSION
	.align		4
        /*0060*/ 	.byte	0x03, 0x5f
        /*0062*/ 	.short	0x0101


	//----- nvinfo : EIATTR_EXIT_INSTR_OFFSETS
	.align		4
        /*0064*/ 	.byte	0x04, 0x1c
        /*0066*/ 	.short	(.L_1725 - .L_1724)


	//   ....[0]....
.L_1724:
        /*0068*/ 	.word	0x0000ce70


	//   ....[1]....
        /*006c*/ 	.word	0x0000e560


	//   ....[2]....
        /*0070*/ 	.word	0x0000fc00


	//   ....[3]....
        /*0074*/ 	.word	0x00011290


	//   ....[4]....
        /*0078*/ 	.word	0x00012920


	//   ....[5]....
        /*007c*/ 	.word	0x00013fc0


	//   ....[6]....
        /*0080*/ 	.word	0x00015650


	//   ....[7]....
        /*0084*/ 	.word	0x00016ce0


	//   ....[8]....
        /*0088*/ 	.word	0x00018370


	//----- nvinfo : EIATTR_MAX_THREADS
	.align		4
.L_1725:
        /*008c*/ 	.byte	0x04, 0x05
        /*008e*/ 	.short	(.L_1727 - .L_1726)
.L_1726:
        /*0090*/ 	.word	0x00000080
        /*0094*/ 	.word	0x00000001
        /*0098*/ 	.word	0x00000001


	//----- nvinfo : EIATTR_CRS_STACK_SIZE
	.align		4
.L_1727:
        /*009c*/ 	.byte	0x04, 0x1e
        /*009e*/ 	.short	(.L_1729 - .L_1728)
.L_1728:
        /*00a0*/ 	.word	0x00000000


	//----- nvinfo : EIATTR_CBANK_PARAM_SIZE
	.align		4
.L_1729:
        /*00a4*/ 	.byte	0x03, 0x19
        /*00a6*/ 	.short	0x0574


	//----- nvinfo : EIATTR_PARAM_CBANK
	.align		4
        /*00a8*/ 	.byte	0x04, 0x0a
        /*00aa*/ 	.short	(.L_1731 - .L_1730)
	.align		4
.L_1730:
        /*00ac*/ 	.word	index@(.nv.constant0._ZN2at6native49_GLOBAL__N__b919a28f_16_Normalization_cu_5c38458745unrolled_elementwise_kernel_for_multi_outputsILi3EZZZNS1_34batch_norm_update_stats_and_invertERKNS_6TensorES5_S5_S5_ddlENKUlvE_clEvENKUlvE1_clEvEUlffN3c104HalfES9_E_St5arrayIPcLm7EE16OffsetCalculatorILi4EjLb0EESE_ILi3EjLb0EEEEviT0_T1_T2_T3_)
        /*00b0*/ 	.short	0x0210
        /*00b2*/ 	.short	0x0574


	//----- nvinfo : EIATTR_SW_WAR
	.align		4
.L_1731:
        /*00b4*/ 	.byte	0x04, 0x36
        /*00b6*/ 	.short	(.L_1733 - .L_1732)
.L_1732:
        /*00b8*/ 	.word	0x00000008
.L_1733:


//--------------------- .nv.info._ZN2at6native49_GLOBAL__N__b919a28f_16_Normalization_cu_5c38458745unrolled_elementwise_kernel_for_multi_outputsILi3EZZZNS1_34batch_norm_update_stats_and_invertERKNS_6TensorES5_S5_S5_ddlENKUlvE_clEvENKUlvE1_clEvEUlffN3c104HalfES9_E_St5arrayIPcLm7EE23TrivialOffsetCalculatorILi4EjESE_ILi3EjEEEviT0_T1_T2_T3_ --------------------------
	.section	.nv.info._ZN2at6native49_GLOBAL__N__b919a28f_16_Normalization_cu_5c38458745unrolled_elementwise_kernel_for_multi_outputsILi3EZZZNS1_34batch_norm_update_stats_and_invertERKNS_6TensorES5_S5_S5_ddlENKUlvE_clEvENKUlvE1_clEvEUlffN3c104HalfES9_E_St5arrayIPcLm7EE23TrivialOffsetCalculatorILi4EjESE_ILi3EjEEEviT0_T1_T2_T3_,"",@"SHT_CUDA_INFO"
	.sectionflags	@""
	.align	4


	//----- nvinfo : EIATTR_CUDA_API_VERSION
	.align		4
        /*0000*/ 	.byte	0x04, 0x37
        /*0002*/ 	.short	(.L_1735 - .L_1734)
.L_1734:
        /*0004*/ 	.word	0x00000082


	//----- nvinfo : EIATTR_KPARAM_INFO
	.align		4
.L_1735:
        /*0008*/ 	.byte	0x04, 0x17
        /*000a*/ 	.short	(.L_1737 - .L_1736)
.L_1736:
        /*000c*/ 	.word	0x00000000
        /*0010*/ 	.short	0x0004
        /*0012*/ 	.short	0x0059
        /*0014*/ 	.byte	0x00, 0xf0, 0x05, 0x00


	//----- nvinfo : EIATTR_KPARAM_INFO
	.align		4
.L_1737:
        /*0018*/ 	.byte	0x04, 0x17
        /*001a*/ 	.short	(.L_1739 - .L_1738)
.L_1738:
        /*001c*/ 	.word	0x00000000
        /*0020*/ 	.short	0x0003
        /*0022*/ 	.short	0x0058
        /*0024*/ 	.byte	0x00, 0xf0, 0x05, 0x00


	//----- nvinfo : EIATTR_KPARAM_INFO
	.align		4
.L_1739:
        /*0028*/ 	.byte	0x04, 0x17
        /*002a*/ 	.short	(.L_1741 - .L_1740)
.L_1740:
        /*002c*/ 	.word	0x00000000
        /*0030*/ 	.short	0x0002
        /*0032*/ 	.short	0x0020
        /*0034*/ 	.byte	0x00, 0xf0, 0xe1, 0x00


	//----- nvinfo : EIATTR_KPARAM_INFO
	.align		4
.L_1741:
        /*0038*/ 	.byte	0x04, 0x17
        /*003a*/ 	.short	(.L_1743 - .L_1742)
.L_1742:
        /*003c*/ 	.word	0x00000000
        /*0040*/ 	.short	0x0001
        /*0042*/ 	.short	0x0008
        /*0044*/ 	.byte	0x00, 0xf0, 0x61, 0x00


	//----- nvinfo : EIATTR_KPARAM_INFO
	.align		4
.L_1743:
        /*0048*/ 	.byte	0x04, 0x17
        /*004a*/ 	.short	(.L_1745 - .L_1744)
.L_1744:
        /*004c*/ 	.word	0x00000000
        /*0050*/ 	.short	0x0000
        /*0052*/ 	.short	0x0000
        /*0054*/ 	.byte	0x00, 0xf0, 0x11, 0x00


	//----- nvinfo : EIATTR_SPARSE_MMA_MASK
	.align		4
.L_1745:
        /*0058*/ 	.byte	0x03, 0x50
        /*005a*/ 	.short	0x0000


	//----- nvinfo : EIATTR_MAXREG_COUNT
	.align		4
        /*005c*/ 	.byte	0x03, 0x1b
        /*005e*/ 	.short	0x00ff


	//----- nvinfo : EIATTR_MERCURY_ISA_VERSION
	.align		4
        /*0060*/ 	.byte	0x03, 0x5f
        /*0062*/ 	.short	0x0101


	//----- nvinfo : EIATTR_EXIT_INSTR_OFFSETS
	.align		4
        /*0064*/ 	.byte	0x04, 0x1c
        /*0066*/ 	.short	(.L_1747 - .L_1746)


	//   ....[0]....
.L_1746:
        /*0068*/ 	.word	0x00001210


	//   ....[1]....
        /*006c*/ 	.word	0x000012e0


	//   ....[2]....
        /*0070*/ 	.word	0x00001370


	//   ....[3]....
        /*0074*/ 	.word	0x00001410


	//   ....[4]....
        /*0078*/ 	.word	0x000014a0


	//   ....[5]....
        /*007c*/ 	.word	0x00001530


	//   ....[6]....
        /*0080*/ 	.word	0x000015d0


	//   ....[7]....
        /*0084*/ 	.word	0x00001660


	//   ....[8]....
        /*0088*/ 	.word	0x000016f0


	//----- nvinfo : EIATTR_MAX_THREADS
	.align		4
.L_1747:
        /*008c*/ 	.byte	0x04, 0x05
        /*008e*/ 	.short	(.L_1749 - .L_1748)
.L_1748:
        /*0090*/ 	.word	0x00000080
        /*0094*/ 	.word	0x00000001
        /*0098*/ 	.word	0x00000001


	//----- nvinfo : EIATTR_CRS_STACK_SIZE
	.align		4
.L_1749:
        /*009c*/ 	.byte	0x04, 0x1e
        /*009e*/ 	.short	(.L_1751 - .L_1750)
.L_1750:
        /*00a0*/ 	.word	0x00000000


	//----- nvinfo : EIATTR_CBANK_PARAM_SIZE
	.align		4
.L_1751:
        /*00a4*/ 	.byte	0x03, 0x19
        /*00a6*/ 	.short	0x005a


	//----- nvinfo : EIATTR_PARAM_CBANK
	.align		4
        /*00a8*/ 	.byte	0x04, 0x0a
        /*00aa*/ 	.short	(.L_1753 - .L_1752)
	.align		4
.L_1752:
        /*00ac*/ 	.word	index@(.nv.constant0._ZN2at6native49_GLOBAL__N__b919a28f_16_Normalization_cu_5c38458745unrolled_elementwise_kernel_for_multi_outputsILi3EZZZNS1_34batch_norm_update_stats_and_invertERKNS_6TensorES5_S5_S5_ddlENKUlvE_clEvENKUlvE1_clEvEUlffN3c104HalfES9_E_St5arrayIPcLm7EE23TrivialOffsetCalculatorILi4EjESE_ILi3EjEEEviT0_T1_T2_T3_)
        /*00b0*/ 	.short	0x0210
        /*00b2*/ 	.short	0x005a


	//----- nvinfo : EIATTR_SW_WAR
	.align		4
.L_1753:
        /*00b4*/ 	.byte	0x04, 0x36
        /*00b6*/ 	.short	(.L_1755 - .L_1754)
.L_1754:
        /*00b8*/ 	.word	0x00000008
.L_1755:


//--------------------- .nv.info._ZN2at6native49_GLOBAL__N__b919a28f_16_Normalization_cu_5c38458745unrolled_elementwise_kernel_for_multi_outputsILi3EZZZNS1_34batch_norm_update_stats_and_invertERKNS_6TensorES5_S5_S5_ddlENKUlvE_clEvENKUlvE0_clEvEUlffffE_St5arrayIPcLm7EE16OffsetCalculatorILi4EjLb0EESC_ILi3EjLb0EEEEviT0_T1_T2_T3_ --------------------------
	.section	.nv.info._ZN2at6native49_GLOBAL__N__b919a28f_16_Normalization_cu_5c38458745unrolled_elementwise_kernel_for_multi_outputsILi3EZZZNS1_34batch_norm_update_stats_and_invertERKNS_6TensorES5_S5_S5_ddlENKUlvE_clEvENKUlvE0_clEvEUlffffE_St5arrayIPcLm7EE16OffsetCalculatorILi4EjLb0EESC_ILi3EjLb0EEEEviT0_T1_T2_T3_,"",@"SHT_CUDA_INFO"
	.sectionflags	@""
	.align	4


	//----- nvinfo : EIATTR_CUDA_API_VERSION
	.align		4
        /*0000*/ 	.byte	0x04, 0x37
        /*0002*/ 	.short	(.L_1757 - .L_1756)
.L_1756:
        /*0004*/ 	.word	0x00000082


	//----- nvinfo : EIATTR_KPARAM_INFO
	.align		4
.L_1757:
        /*0008*/ 	.byte	0x04, 0x17
        /*000a*/ 	.short	(.L_1759 - .L_1758)
.L_1758:
        /*000c*/ 	.word	0x00000000
        /*0010*/ 	.short	0x0004
        /*0012*/ 	.short	0x0318
        /*0014*/ 	.byte	0x00, 0xf0, 0x71, 0x09


	//----- nvinfo : EIATTR_KPARAM_INFO
	.align		4
.L_1759:
        /*0018*/ 	.byte	0x04, 0x17
        /*001a*/ 	.short	(.L_1761 - .L_1760)
.L_1760:
        /*001c*/ 	.word	0x00000000
        /*0020*/ 	.short	0x0003
        /*0022*/ 	.short	0x0058
        /*0024*/ 	.byte	0x00, 0xf0, 0x01, 0x0b


	//----- nvinfo : EIATTR_KPARAM_INFO
	.align		4
.L_1761:
        /*0028*/ 	.byte	0x04, 0x17
        /*002a*/ 	.short	(.L_1763 - .L_1762)
.L_1762:
        /*002c*/ 	.word	0x00000000
        /*0030*/ 	.short	0x0002
        /*0032*/ 	.short	0x0020
        /*0034*/ 	.byte	0x00, 0xf0, 0xe1, 0x00


	//----- nvinfo : EIATTR_KPARAM_INFO
	.align		4
.L_1763:
        /*0038*/ 	.byte	0x04, 0x17
        /*003a*/ 	.short	(.L_1765 - .L_1764)
.L_1764:
        /*003c*/ 	.word	0x00000000
        /*0040*/ 	.short	0x0001
        /*0042*/ 	.short	0x0008
        /*0044*/ 	.byte	0x00, 0xf0, 0x61, 0x00


	//----- nvinfo : EIATTR_KPARAM_INFO
	.align		4
.L_1765:
        /*0048*/ 	.byte	0x04, 0x17
        /*004a*/ 	.short	(.L_1767 - .L_1766)
.L_1766:
        /*004c*/ 	.word	0x00000000
        /*0050*/ 	.short	0x0000
        /*0052*/ 	.short	0x0000
        /*0054*/ 	.byte	0x00, 0xf0, 0x11, 0x00


	//----- nvinfo : EIATTR_SPARSE_MMA_MASK
	.align		4
.L_1767:
        /*0058*/ 	.byte	0x03, 0x50
        /*005a*/ 	.short	0x0000


	//----- nvinfo : EIATTR_MAXREG_COUNT
	.align		4
        /*005c*/ 	.byte	0x03, 0x1b
        /*005e*/ 	.short	0x00ff


	//----- nvinfo : EIATTR_MERCURY_ISA_VERSION
	.align		4
        /*0060*/ 	.byte	0x03, 0x5f
        /*0062*/ 	.short	0x0101


	//----- nvinfo : EIATTR_EXIT_INSTR_OFFSETS
	.align		4
        /*0064*/ 	.byte	0x04, 0x1c
        /*0066*/ 	.short	(.L_1769 - .L_1768)


	//   ....[0]....
.L_1768:
        /*0068*/ 	.word	0x0000cc40


	//   ....[1]....
        /*006c*/ 	.word	0x0000e320


	//   ....[2]....
        /*0070*/ 	.word	0x0000f9b0


	//   ....[3]....
        /*0074*/ 	.word	0x00011030


	//   ....[4]....
        /*0078*/ 	.word	0x000126b0


	//   ....[5]....
        /*007c*/ 	.word	0x00013d30


	//   ....[6]....
        /*0080*/ 	.word	0x000153b0


	//   ....[7]....
        /*0084*/ 	.word	0x00016a30


	//   ....[8]....
        /*0088*/ 	.word	0x000180b0


	//----- nvinfo : EIATTR_MAX_THREADS
	.align		4
.L_1769:
        /*008c*/ 	.byte	0x04, 0x05
        /*008e*/ 	.short	(.L_1771 - .L_1770)
.L_1770:
        /*0090*/ 	.word	0x00000080
        /*0094*/ 	.word	0x00000001
        /*0098*/ 	.word	0x00000001


	//----- nvinfo : EIATTR_CRS_STACK_SIZE
	.align		4
.L_1771:
        /*009c*/ 	.byte	0x04, 0x1e
        /*009e*/ 	.short	(.L_1773 - .L_1772)
.L_1772:
        /*00a0*/ 	.word	0x00000000


	//----- nvinfo : EIATTR_CBANK_PARAM_SIZE
	.align		4
.L_1773:
        /*00a4*/ 	.byte	0x03, 0x19
        /*00a6*/ 	.short	0x0574


	//----- nvinfo : EIATTR_PARAM_CBANK
	.align		4
        /*00a8*/ 	.byte	0x04, 0x0a
        /*00aa*/ 	.short	(.L_1775 - .L_1774)
	.align		4
.L_1774:
        /*00ac*/ 	.word	index@(.nv.constant0._ZN2at6native49_GLOBAL__N__b919a28f_16_Normalization_cu_5c38458745unrolled_elementwise_kernel_for_multi_outputsILi3EZZZNS1_34batch_norm_update_stats_and_invertERKNS_6TensorES5_S5_S5_ddlENKUlvE_clEvENKUlvE0_clEvEUlffffE_St5arrayIPcLm7EE16OffsetCalculatorILi4EjLb0EESC_ILi3EjLb0EEEEviT0_T1_T2_T3_)
        /*00b0*/ 	.short	0x0210
        /*00b2*/ 	.short	0x0574


	//----- nvinfo : EIATTR_SW_WAR
	.align		4
.L_1775:
        /*00b4*/ 	.byte	0x04, 0x36
        /*00b6*/ 	.short	(.L_1777 - .L_1776)
.L_1776:
        /*00b8*/ 	.word	0x00000008
.L_1777:


//--------------------- .nv.info._ZN2at6native49_GLOBAL__N__b919a28f_16_Normalization_cu_5c38458745unrolled_elementwise_kernel_for_multi_outputsILi3EZZZNS1_34batch_norm_update_stats_and_invertERKNS_6TensorES5_S5_S5_ddlENKUlvE_clEvENKUlvE0_clEvEUlffffE_St5arrayIPcLm7EE23TrivialOffsetCalculatorILi4EjESC_ILi3EjEEEviT0_T1_T2_T3_ --------------------------
	.section	.nv.info._ZN2at6native49_GLOBAL__N__b919a28f_16_Normalization_cu_5c38458745unrolled_elementwise_kernel_for_multi_outputsILi3EZZZNS1_34batch_norm_update_stats_and_invertERKNS_6TensorES5_S5_S5_ddlENKUlvE_clEvENKUlvE0_clEvEUlffffE_St5arrayIPcLm7EE23TrivialOffsetCalculatorILi4EjESC_ILi3EjEEEviT0_T1_T2_T3_,"",@"SHT_CUDA_INFO"
	.sectionflags	@""
	.align	4


	//----- nvinfo : EIATTR_CUDA_API_VERSION
	.align		4
        /*0000*/ 	.byte	0x04, 0x37
        /*0002*/ 	.short	(.L_1779 - .L_1778)
.L_1778:
        /*0004*/ 	.word	0x00000082


	//----- nvinfo : EIATTR_KPARAM_INFO
	.align		4
.L_1779:
        /*0008*/ 	.byte	0x04, 0x17
        /*000a*/ 	.short	(.L_1781 - .L_1780)
.L_1780:
        /*000c*/ 	.word	0x00000000
        /*0010*/ 	.short	0x0004
        /*0012*/ 	.short	0x0059
        /*0014*/ 	.byte	0x00, 0xf0, 0x05, 0x00


	//----- nvinfo : EIATTR_KPARAM_INFO
	.align		4
.L_1781:
        /*0018*/ 	.byte	0x04, 0x17
        /*001a*/ 	.short	(.L_1783 - .L_1782)
.L_1782:
        /*001c*/ 	.word	0x00000000
        /*0020*/ 	.short	0x0003
        /*0022*/ 	.short	0x0058
        /*0024*/ 	.byte	0x00, 0xf0, 0x05, 0x00


	//----- nvinfo : EIATTR_KPARAM_INFO
	.align		4
.L_1783:
        /*0028*/ 	.byte	0x04, 0x17
        /*002a*/ 	.short	(.L_1785 - .L_1784)
.L_1784:
        /*002c*/ 	.word	0x00000000
        /*0030*/ 	.short	0x0002
        /*0032*/ 	.short	0x0020
        /*0034*/ 	.byte	0x00, 0xf0, 0xe1, 0x00


	//----- nvinfo : EIATTR_KPARAM_INFO
	.align		4
.L_1785:
        /*0038*/ 	.byte	0x04, 0x17
        /*003a*/ 	.short	(.L_1787 - .L_1786)
.L_1786:
        /*003c*/ 	.word	0x00000000
        /*0040*/ 	.short	0x0001
        /*0042*/ 	.short	0x0008
        /*0044*/ 	.byte	0x00, 0xf0, 0x61, 0x00


	//----- nvinfo : EIATTR_KPARAM_INFO
	.align		4
.L_1787:
        /*0048*/ 	.byte	0x04, 0x17
        /*004a*/ 	.short	(.L_1789 - .L_1788)
.L_1788:
        /*004c*/ 	.word	0x00000000
        /*0050*/ 	.short	0x0000
        /*0052*/ 	.short	0x0000
        /*0054*/ 	.byte	0x00, 0xf0, 0x11, 0x00


	//----- nvinfo : EIATTR_SPARSE_MMA_MASK
	.align		4
.L_1789:
        /*0058*/ 	.byte	0x03, 0x50
        /*005a*/ 	.short	0x0000


	//----- nvinfo : EIATTR_MAXREG_COUNT
	.align		4
        /*005c*/ 	.byte	0x03, 0x1b
        /*005e*/ 	.short	0x00ff


	//----- nvinfo : EIATTR_MERCURY_ISA_VERSION
	.align		4
        /*0060*/ 	.byte	0x03, 0x5f
        /*0062*/ 	.short	0x0101


	//----- nvinfo : EIATTR_EXIT_INSTR_OFFSETS
	.align		4
        /*0064*/ 	.byte	0x04, 0x1c
        /*0066*/ 	.short	(.L_1791 - .L_1790)


	//   ....[0]....
.L_1790:
        /*0068*/ 	.word	0x00001010


	//   ....[1]....
        /*006c*/ 	.word	0x000010d0


	//   ....[2]....
        /*0070*/ 	.word	0x00001150


	//   ....[3]....
        /*0074*/ 	.word	0x000011d0


	//   ....[4]....
        /*0078*/ 	.word	0x00001250


	//   ....[5]....
        /*007c*/ 	.word	0x000012d0


	//   ....[6]....
        /*0080*/ 	.word	0x00001350


	//   ....[7]....
        /*0084*/ 	.word	0x000013d0


	//   ....[8]....
        /*0088*/ 	.word	0x00001450


	//----- nvinfo : EIATTR_MAX_THREADS
	.align		4
.L_1791:
        /*008c*/ 	.byte	0x04, 0x05
        /*008e*/ 	.short	(.L_1793 - .L_1792)
.L_1792:
        /*0090*/ 	.word	0x00000080
        /*0094*/ 	.word	0x00000001
        /*0098*/ 	.word	0x00000001


	//----- nvinfo : EIATTR_CRS_STACK_SIZE
	.align		4
.L_1793:
        /*009c*/ 	.byte	0x04, 0x1e
        /*009e*/ 	.short	(.L_1795 - .L_1794)
.L_1794:
        /*00a0*/ 	.word	0x00000000


	//----- nvinfo : EIATTR_CBANK_PARAM_SIZE
	.align		4
.L_1795:
        /*00a4*/ 	.byte	0x03, 0x19
        /*00a6*/ 	.short	0x005a


	//----- nvinfo : EIATTR_PARAM_CBANK
	.align		4
        /*00a8*/ 	.byte	0x04, 0x0a
        /*00aa*/ 	.short	(.L_1797 - .L_1796)
	.align		4
.L_1796:
        /*00ac*/ 	.word	index@(.nv.constant0._ZN2at6native49_GLOBAL__N__b919a28f_16_Normalization_cu_5c38458745unrolled_elementwise_kernel_for_multi_outputsILi3EZZZNS1_34batch_norm_update_stats_and_invertERKNS_6TensorES5_S5_S5_ddlENKUlvE_clEvENKUlvE0_clEvEUlffffE_St5arrayIPcLm7EE23TrivialOffsetCalculatorILi4EjESC_ILi3EjEEEviT0_T1_T2_T3_)
        /*00b0*/ 	.short	0x0210
        /*00b2*/ 	.short	0x005a


	//----- nvinfo : EIATTR_SW_WAR
	.align		4
.L_1797:
        /*00b4*/ 	.byte	0x04, 0x36
        /*00b6*/ 	.short	(.L_1799 - .L_1798)
.L_1798:
        /*00b8*/ 	.word	0x00000008
.L_1799:


//--------------------- .nv.info._ZN2at6native49_GLOBAL__N__b919a28f_16_Normalization_cu_5c38458745unrolled_elementwise_kernel_for_multi_outputsILi3EZZZNS1_34batch_norm_update_stats_and_invertERKNS_6TensorES5_S5_S5_ddlENKUlvE_clEvENKUlvE_clEvEUlddddE_St5arrayIPcLm7EE16OffsetCalculatorILi4EjLb0EESC_ILi3EjLb0EEEEviT0_T1_T2_T3_ --------------------------
	.section	.nv.info._ZN2at6native49_GLOBAL__N__b919a28f_16_Normalization_cu_5c38458745unrolled_elementwise_kernel_for_multi_outputsILi3EZZZNS1_34batch_norm_update_stats_and_invertERKNS_6TensorES5_S5_S5_ddlENKUlvE_clEvENKUlvE_clEvEUlddddE_St5arrayIPcLm7EE16OffsetCalculatorILi4EjLb0EESC_ILi3EjLb0EEEEviT0_T1_T2_T3_,"",@"SHT_CUDA_INFO"
	.sectionflags	@""
	.align	4


	//----- nvinfo : EIATTR_CUDA_API_VERSION
	.align		4
        /*0000*/ 	.byte	0x04, 0x37
        /*0002*/ 	.short	(.L_1801 - .L_1800)
.L_1800:
        /*0004*/ 	.word	0x00000082


	//----- nvinfo : EIATTR_KPARAM_INFO
	.align		4
.L_1801:
        /*0008*/ 	.byte	0x04, 0x17
        /*000a*/ 	.short	(.L_1803 - .L_1802)
.L_1802:
        /*000c*/ 	.word	0x00000000
        /*0010*/ 	.short	0x0004
        /*0012*/ 	.short	0x0320
        /*0014*/ 	.byte	0x00, 0xf0, 0x71, 0x09


	//----- nvinfo : EIATTR_KPARAM_INFO
	.align		4
.L_1803:
        /*0018*/ 	.byte	0x04, 0x17
        /*001a*/ 	.short	(.L_1805 - .L_1804)
.L_1804:
        /*001c*/ 	.word	0x00000000
        /*0020*/ 	.short	0x0003
        /*0022*/ 	.short	0x0060
        /*0024*/ 	.byte	0x00, 0xf0, 0x01, 0x0b


	//----- nvinfo : EIATTR_KPARAM_INFO
	.align		4
.L_1805:
        /*0028*/ 	.byte	0x04, 0x17
        /*002a*/ 	.short	(.L_1807 - .L_1806)
.L_1806:
        /*002c*/ 	.word	0x00000000
        /*0030*/ 	.short	0x0002
        /*0032*/ 	.short	0x0028
        /*0034*/ 	.byte	0x00, 0xf0, 0xe1, 0x00


	//----- nvinfo : EIATTR_KPARAM_INFO
	.align		4
.L_1807:
        /*0038*/ 	.byte	0x04, 0x17
        /*003a*/ 	.short	(.L_1809 - .L_1808)
.L_1808:
        /*003c*/ 	.word	0x00000000
        /*0040*/ 	.short	0x0001
        /*0042*/ 	.short	0x0008
        /*0044*/ 	.byte	0x00, 0xf0, 0x81, 0x00


	//----- nvinfo : EIATTR_KPARAM_INFO
	.align		4
.L_1809:
        /*0048*/ 	.byte	0x04, 0x17
        /*004a*/ 	.short	(.L_1811 - .L_1810)
.L_1810:
        /*004c*/ 	.word	0x00000000
        /*0050*/ 	.short	0x0000
        /*0052*/ 	.short	0x0000
        /*0054*/ 	.byte	0x00, 0xf0, 0x11, 0x00


	//----- nvinfo : EIATTR_SPARSE_MMA_MASK
	.align		4
.L_1811:
        /*0058*/ 	.byte	0x03, 0x50
        /*005a*/ 	.short	0x0000


	//----- nvinfo : EIATTR_MAXREG_COUNT
	.align		4
        /*005c*/ 	.byte	0x03, 0x1b
        /*005e*/ 	.short	0x00ff


	//----- nvinfo : EIATTR_MERCURY_ISA_VERSION
	.align		4
        /*0060*/ 	.byte	0x03, 0x5f
        /*0062*/ 	.short	0x0101


	//----- nvinfo : EIATTR_EXIT_INSTR_OFFSETS
	.align		4
        /*0064*/ 	.byte	0x04, 0x1c
        /*0066*/ 	.short	(.L_1813 - .L_1812)


	//   ....[0]....
.L_1812:
        /*0068*/ 	.word	0x0000ded0


	//   ....[1]....
        /*006c*/ 	.word	0x0000f5c0


	//   ....[2]....
        /*0070*/ 	.word	0x00010c60


	//   ....[3]....
        /*0074*/ 	.word	0x00012300


	//   ....[4]....
        /*0078*/ 	.word	0x000139a0


	//   ....[5]....
        /*007c*/ 	.word	0x00015040


	//   ....[6]....
        /*0080*/ 	.word	0x000166c0


	//   ....[7]....
        /*0084*/ 	.word	0x00017d40


	//   ....[8]....
        /*0088*/ 	.word	0x000193c0


	//----- nvinfo : EIATTR_MAX_THREADS
	.align		4
.L_1813:
        /*008c*/ 	.byte	0x04, 0x05
        /*008e*/ 	.short	(.L_1815 - .L_1814)
.L_1814:
        /*0090*/ 	.word	0x00000080
        /*0094*/ 	.word	0x00000001
        /*0098*/ 	.word	0x00000001


	//----- nvinfo : EIATTR_CRS_STACK_SIZE
	.align		4
.L_1815:
        /*009c*/ 	.byte	0x04, 0x1e
        /*009e*/ 	.short	(.L_1817 - .L_1816)
.L_1816:
        /*00a0*/ 	.word	0x00000000


	//----- nvinfo : EIATTR_CBANK_PARAM_SIZE
	.align		4
.L_1817:
        /*00a4*/ 	.byte	0x03, 0x19
        /*00a6*/ 	.short	0x057c


	//----- nvinfo : EIATTR_PARAM_CBANK
	.align		4
        /*00a8*/ 	.byte	0x04, 0x0a
        /*00aa*/ 	.short	(.L_1819 - .L_1818)
	.align		4
.L_1818:
        /*00ac*/ 	.word	index@(.nv.constant0._ZN2at6native49_GLOBAL__N__b919a28f_16_Normalization_cu_5c38458745unrolled_elementwise_kernel_for_multi_outputsILi3EZZZNS1_34batch_norm_update_stats_and_invertERKNS_6TensorES5_S5_S5_ddlENKUlvE_clEvENKUlvE_clEvEUlddddE_St5arrayIPcLm7EE16OffsetCalculatorILi4EjLb0EESC_ILi3EjLb0EEEEviT0_T1_T2_T3_)
        /*00b0*/ 	.short	0x0210
        /*00b2*/ 	.short	0x057c


	//----- nvinfo : EIATTR_SW_WAR
	.align		4
.L_1819:
        /*00b4*/ 	.byte	0x04, 0x36
        /*00b6*/ 	.short	(.L_1821 - .L_1820)
.L_1820:
        /*00b8*/ 	.word	0x00000008
.L_1821:


//--------------------- .nv.info._ZN2at6native49_GLOBAL__N__b919a28f_16_Normalization_cu_5c38458745unrolled_elementwise_kernel_for_multi_outputsILi3EZZZNS1_34batch_norm_update_stats_and_invertERKNS_6TensorES5_S5_S5_ddlENKUlvE_clEvENKUlvE_clEvEUlddddE_St5arrayIPcLm7EE23TrivialOffsetCalculatorILi4EjESC_ILi3EjEEEviT0_T1_T2_T3_ --------------------------
	.section	.nv.info._ZN2at6native49_GLOBAL__N__b919a28f_16_Normalization_cu_5c38458745unrolled_elementwise_kernel_for_multi_outputsILi3EZZZNS1_34batch_norm_update_stats_and_invertERKNS_6TensorES5_S5_S5_ddlENKUlvE_clEvENKUlvE_clEvEUlddddE_St5arrayIPcLm7EE23TrivialOffsetCalculatorILi4EjESC_ILi3EjEEEviT0_T1_T2_T3_,"",@"SHT_CUDA_INFO"
	.sectionflags	@""
	.align	4


	//----- nvinfo : EIATTR_CUDA_API_VERSION
	.align		4
        /*0000*/ 	.byte	0x04, 0x37
        /*0002*/ 	.short	(.L_1823 - .L_1822)
.L_1822:
        /*0004*/ 	.word	0x00000082


	//----- nvinfo : EIATTR_KPARAM_INFO
	.align		4
.L_1823:
        /*0008*/ 	.byte	0x04, 0x17
        /*000a*/ 	.short	(.L_1825 - .L_1824)
.L_1824:
        /*000c*/ 	.word	0x00000000
        /*0010*/ 	.short	0x0004
        /*0012*/ 	.short	0x0061
        /*0014*/ 	.byte	0x00, 0xf0, 0x05, 0x00


	//----- nvinfo : EIATTR_KPARAM_INFO
	.align		4
.L_1825:
        /*0018*/ 	.byte	0x04, 0x17
        /*001a*/ 	.short	(.L_1827 - .L_1826)
.L_1826:
        /*001c*/ 	.word	0x00000000
        /*0020*/ 	.short	0x0003
        /*0022*/ 	.short	0x0060
        /*0024*/ 	.byte	0x00, 0xf0, 0x05, 0x00


	//----- nvinfo : EIATTR_KPARAM_INFO
	.align		4
.L_1827:
        /*0028*/ 	.byte	0x04, 0x17
        /*002a*/ 	.short	(.L_1829 - .L_1828)
.L_1828:
        /*002c*/ 	.word	0x00000000
        /*0030*/ 	.short	0x0002
        /*0032*/ 	.short	0x0028
        /*0034*/ 	.byte	0x00, 0xf0, 0xe1, 0x00


	//----- nvinfo : EIATTR_KPARAM_INFO
	.align		4
.L_1829:
        /*0038*/ 	.byte	0x04, 0x17
        /*003a*/ 	.short	(.L_1831 - .L_1830)
.L_1830:
        /*003c*/ 	.word	0x00000000
        /*0040*/ 	.short	0x0001
        /*0042*/ 	.short	0x0008
        /*0044*/ 	.byte	0x00, 0xf0, 0x81, 0x00


	//----- nvinfo : EIATTR_KPARAM_INFO
	.align		4
.L_1831:
        /*0048*/ 	.byte	0x04, 0x17
        /*004a*/ 	.short	(.L_1833 - .L_1832)
.L_1832:
        /*004c*/ 	.word	0x00000000
        /*0050*/ 	.short	0x0000
        /*0052*/ 	.short	0x0000
        /*0054*/ 	.byte	0x00, 0xf0, 0x11, 0x00


	//----- nvinfo : EIATTR_SPARSE_MMA_MASK
	.align		4
.L_1833:
        /*0058*/ 	.byte	0x03, 0x50
        /*005a*/ 	.short	0x0000


	//----- nvinfo : EIATTR_MAXREG_COUNT
	.align		4
        /*005c*/ 	.byte	0x03, 0x1b
        /*005e*/ 	.short	0x00ff


	//----- nvinfo : EIATTR_MERCURY_ISA_VERSION
	.align		4
        /*0060*/ 	.byte	0x03, 0x5f
        /*0062*/ 	.short	0x0101


	//----- nvinfo : EIATTR_EXIT_INSTR_OFFSETS
	.align		4
        /*0064*/ 	.byte	0x04, 0x1c
        /*0066*/ 	.short	(.L_1835 - .L_1834)


	//   ....[0]....
.L_1834:
        /*0068*/ 	.word	0x00001f40


	//   ....[1]....
        /*006c*/ 	.word	0x00002010


	//   ....[2]....
        /*0070*/ 	.word	0x000020b0


	//   ....[3]....
        /*0074*/ 	.word	0x00002150


	//   ....[4]....
        /*0078*/ 	.word	0x000021f0


	//   ....[5]....
        /*007c*/ 	.word	0x00002290


	//   ....[6]....
        /*0080*/ 	.word	0x00002330


	//   ....[7]....
        /*0084*/ 	.word	0x000023f0


	//   ....[8]....
        /*0088*/ 	.word	0x00002470


	//----- nvinfo : EIATTR_MAX_THREADS
	.align		4
.L_1835:
        /*008c*/ 	.byte	0x04, 0x05
        /*008e*/ 	.short	(.L_1837 - .L_1836)
.L_1836:
        /*0090*/ 	.word	0x00000080
        /*0094*/ 	.word	0x00000001
        /*0098*/ 	.word	0x00000001


	//----- nvinfo : EIATTR_CRS_STACK_SIZE
	.align		4
.L_1837:
        /*009c*/ 	.byte	0x04, 0x1e
        /*009e*/ 	.short	(.L_1839 - .L_1838)
.L_1838:
        /*00a0*/ 	.word	0x00000000


	//----- nvinfo : EIATTR_CBANK_PARAM_SIZE
	.align		4
.L_1839:
        /*00a4*/ 	.byte	0x03, 0x19
        /*00a6*/ 	.short	0x0062


	//----- nvinfo : EIATTR_PARAM_CBANK
	.align		4
        /*00a8*/ 	.byte	0x04, 0x0a
        /*00aa*/ 	.short	(.L_1841 - .L_1840)
	.align		4
.L_1840:
        /*00ac*/ 	.word	index@(.nv.constant0._ZN2at6native49_GLOBAL__N__b919a28f_16_Normalization_cu_5c38458745unrolled_elementwise_kernel_for_multi_outputsILi3EZZZNS1_34batch_norm_update_stats_and_invertERKNS_6TensorES5_S5_S5_ddlENKUlvE_clEvENKUlvE_clEvEUlddddE_St5arrayIPcLm7EE23TrivialOffsetCalculatorILi4EjESC_ILi3EjEEEviT0_T1_T2_T3_)
        /*00b0*/ 	.short	0x0210
        /*00b2*/ 	.short	0x0062


	//----- nvinfo : EIATTR_SW_WAR
	.align		4
.L_1841:
        /*00b4*/ 	.byte	0x04, 0x36
        /*00b6*/ 	.short	(.L_1843 - .L_1842)
.L_1842:
        /*00b8*/ 	.word	0x00000008
.L_1843:


//--------------------- .nv.info._ZN2at6native49_GLOBAL__N__b919a28f_16_Normalization_cu_5c38458745unrolled_elementwise_kernel_for_multi_outputsILi2EZZZNS1_23batch_norm_update_statsERKNS_6TensorES5_S5_S5_dlENKUlvE_clEvENKUlvE2_clEvEUlffN3c108BFloat16ES9_E_St5arrayIPcLm6EE16OffsetCalculatorILi4EjLb0EESE_ILi2EjLb0EEEEviT0_T1_T2_T3_ --------------------------
	.section	.nv.info._ZN2at6native49_GLOBAL__N__b919a28f_16_Normalization_cu_5c38458745unrolled_elementwise_kernel_for_multi_outputsILi2EZZZNS1_23batch_norm_update_statsERKNS_6TensorES5_S5_S5_dlENKUlvE_clEvENKUlvE2_clEvEUlffN3c108BFloat16ES9_E_St5arrayIPcLm6EE16OffsetCalculatorILi4EjLb0EESE_ILi2EjLb0EEEEviT0_T1_T2_T3_,"",@"SHT_CUDA_INFO"
	.sectionflags	@""
	.align	4


	//----- nvinfo : EIATTR_CUDA_API_VERSION
	.align		4
        /*0000*/ 	.byte	0x04, 0x37
        /*0002*/ 	.short	(.L_1845 - .L_1844)
.L_1844:
        /*0004*/ 	.word	0x00000082


	//----- nvinfo : EIATTR_KPARAM_INFO
	.align		4
.L_1845:
        /*0008*/ 	.byte	0x04, 0x17
        /*000a*/ 	.short	(.L_1847 - .L_1846)
.L_1846:
        /*000c*/ 	.word	0x00000000
        /*0010*/ 	.short	0x0004
        /*0012*/ 	.short	0x0308
        /*0014*/ 	.byte	0x00, 0xf0, 0xe1, 0x07


	//----- nvinfo : EIATTR_KPARAM_INFO
	.align		4
.L_1847:
        /*0018*/ 	.byte	0x04, 0x17
        /*001a*/ 	.short	(.L_1849 - .L_1848)
.L_1848:
        /*001c*/ 	.word	0x00000000
        /*0020*/ 	.short	0x0003
        /*0022*/ 	.short	0x0048
        /*0024*/ 	.byte	0x00, 0xf0, 0x01, 0x0b


	//----- nvinfo : EIATTR_KPARAM_INFO
	.align		4
.L_1849:
        /*0028*/ 	.byte	0x04, 0x17
        /*002a*/ 	.short	(.L_1851 - .L_1850)
.L_1850:
        /*002c*/ 	.word	0x00000000
        /*0030*/ 	.short	0x0002
        /*0032*/ 	.short	0x0018
        /*0034*/ 	.byte	0x00, 0xf0, 0xc1, 0x00


	//----- nvinfo : EIATTR_KPARAM_INFO
	.align		4
.L_1851:
        /*0038*/ 	.byte	0x04, 0x17
        /*003a*/ 	.short	(.L_1853 - .L_1852)
.L_1852:
        /*003c*/ 	.word	0x00000000
        /*0040*/ 	.short	0x0001
        /*0042*/ 	.short	0x0008
        /*0044*/ 	.byte	0x00, 0xf0, 0x41, 0x00


	//----- nvinfo : EIATTR_KPARAM_INFO
	.align		4
.L_1853:
        /*0048*/ 	.byte	0x04, 0x17
        /*004a*/ 	.short	(.L_1855 - .L_1854)
.L_1854:
        /*004c*/ 	.word	0x00000000
        /*0050*/ 	.short	0x0000
        /*0052*/ 	.short	0x0000
        /*0054*/ 	.byte	0x00, 0xf0, 0x11, 0x00


	//----- nvinfo : EIATTR_SPARSE_MMA_MASK
	.align		4
.L_1855:
        /*0058*/ 	.byte	0x03, 0x50
        /*005a*/ 	.short	0x0000


	//----- nvinfo : EIATTR_MAXREG_COUNT
	.align		4
        /*005c*/ 	.byte	0x03, 0x1b
        /*005e*/ 	.short	0x00ff


	//----- nvinfo : EIATTR_MERCURY_ISA_VERSION
	.align		4
        /*0060*/ 	.byte	0x03, 0x5f
        /*0062*/ 	.short	0x0101


	//----- nvinfo : EIATTR_EXIT_INSTR_OFFSETS
	.align		4
        /*0064*/ 	.byte	0x04, 0x1c
        /*0066*/ 	.short	(.L_1857 - .L_1856)


	//   ....[0]....
.L_1856:
        /*0068*/ 	.word	0x0000cc90


	//   ....[1]....
        /*006c*/ 	.word	0x0000e020


	//   ....[2]....
        /*0070*/ 	.word	0x0000f370


	//   ....[3]....
        /*0074*/ 	.word	0x000106b0


	//   ....[4]....
        /*0078*/ 	.word	0x000119f0


	//   ....[5]....
        /*007c*/ 	.word	0x00012d30


	//   ....[6]....
        /*0080*/ 	.word	0x00014070


	//   ....[7]....
        /*0084*/ 	.word	0x000153b0


	//   ....[8]....
        /*0088*/ 	.word	0x000166f0


	//----- nvinfo : EIATTR_MAX_THREADS
	.align		4
.L_1857:
        /*008c*/ 	.byte	0x04, 0x05
        /*008e*/ 	.short	(.L_1859 - .L_1858)
.L_1858:
        /*0090*/ 	.word	0x00000080
        /*0094*/ 	.word	0x00000001
        /*0098*/ 	.word	0x00000001


	//----- nvinfo : EIATTR_CRS_STACK_SIZE
	.align		4
.L_1859:
        /*009c*/ 	.byte	0x04, 0x1e
        /*009e*/ 	.short	(.L_1861 - .L_1860)
.L_1860:
        /*00a0*/ 	.word	0x00000000


	//----- nvinfo : EIATTR_CBANK_PARAM_SIZE
	.align		4
.L_1861:
        /*00a4*/ 	.byte	0x03, 0x19
        /*00a6*/ 	.short	0x0500


	//----- nvinfo : EIATTR_PARAM_CBANK
	.align		4
        /*00a8*/ 	.byte	0x04, 0x0a
        /*00aa*/ 	.short	(.L_1863 - .L_1862)
	.align		4
.L_1862:
        /*00ac*/ 	.word	index@(.nv.constant0._ZN2at6native49_GLOBAL__N__b919a28f_16_Normalization_cu_5c38458745unrolled_elementwise_kernel_for_multi_outputsILi2EZZZNS1_23batch_norm_update_statsERKNS_6TensorES5_S5_S5_dlENKUlvE_clEvENKUlvE2_clEvEUlffN3c108BFloat16ES9_E_St5arrayIPcLm6EE16OffsetCalculatorILi4EjLb0EESE_ILi2EjLb0EEEEviT0_T1_T2_T3_)
        /*00b0*/ 	.short	0x0210
        /*00b2*/ 	.short	0x0500


	//----- nvinfo : EIATTR_SW_WAR
	.align		4
.L_1863:
        /*00b4*/ 	.byte	0x04, 0x36
        /*00b6*/ 	.short	(.L_1865 - .L_1864)
.L_1864:
        /*00b8*/ 	.word	0x00000008
.L_1865:


//--------------------- .nv.info._ZN2at6native49_GLOBAL__N__b919a28f_16_Normalization_cu_5c38458745unrolled_elementwise_kernel_for_multi_outputsILi2EZZZNS1_23batch_norm_update_statsERKNS_6TensorES5_S5_S5_dlENKUlvE_clEvENKUlvE2_clEvEUlffN3c108BFloat16ES9_E_St5arrayIPcLm6EE23TrivialOffsetCalculatorILi4EjESE_ILi2EjEEEviT0_T1_T2_T3_ --------------------------
	.section	.nv.info._ZN2at6native49_GLOBAL__N__b919a28f_16_Normalization_cu_5c38458745unrolled_elementwise_kernel_for_multi_outputsILi2EZZZNS1_23batch_norm_update_statsERKNS_6TensorES5_S5_S5_dlENKUlvE_clEvENKUlvE2_clEvEUlffN3c108BFloat16ES9_E_St5arrayIPcLm6EE23TrivialOffsetCalculatorILi4EjESE_ILi2EjEEEviT0_T1_T2_T3_,"",@"SHT_CUDA_INFO"
	.sectionflags	@""
	.align	4


	//----- nvinfo : EIATTR_CUDA_API_VERSION
	.align		4
        /*0000*/ 	.byte	0x04, 0x37
        /*0002*/ 	.short	(.L_1867 - .L_1866)
.L_1866:
        /*0004*/ 	.word	0x00000082


	//----- nvinfo : EIATTR_KPARAM_INFO
	.align		4
.L_1867:
        /*0008*/ 	.byte	0x04, 0x17
        /*000a*/ 	.short	(.L_1869 - .L_1868)
.L_1868:
        /*000c*/ 	.word	0x00000000
        /*0010*/ 	.short	0x0004
        /*0012*/ 	.short	0x0049
        /*0014*/ 	.byte	0x00, 0xf0, 0x05, 0x00


	//----- nvinfo : EIATTR_KPARAM_INFO
	.align		4
.L_1869:
        /*0018*/ 	.byte	0x04, 0x17
        /*001a*/ 	.short	(.L_1871 - .L_1870)
.L_1870:
        /*001c*/ 	.word	0x00000000
        /*0020*/ 	.short	0x0003
        /*0022*/ 	.short	0x0048
        /*0024*/ 	.byte	0x00, 0xf0, 0x05, 0x00


	//----- nvinfo : EIATTR_KPARAM_INFO
	.align		4
.L_1871:
        /*0028*/ 	.byte	0x04, 0x17
        /*002a*/ 	.short	(.L_1873 - .L_1872)
.L_1872:
        /*002c*/ 	.word	0x00000000
        /*0030*/ 	.short	0x0002
        /*0032*/ 	.short	0x0018
        /*0034*/ 	.byte	0x00, 0xf0, 0xc1, 0x00


	//----- nvinfo : EIATTR_KPARAM_INFO
	.align		4
.L_1873:
        /*0038*/ 	.byte	0x04, 0x17
        /*003a*/ 	.short	(.L_1875 - .L_1874)
.L_1874:
        /*003c*/ 	.word	0x00000000
        /*0040*/ 	.short	0x0001
        /*0042*/ 	.short	0x0008
        /*0044*/ 	.byte	0x00, 0xf0, 0x41, 0x00


	//----- nvinfo : EIATTR_KPARAM_INFO
	.align		4
.L_1875:
        /*0048*/ 	.byte	0x04, 0x17
        /*004a*/ 	.short	(.L_1877 - .L_1876)
.L_1876:
        /*004c*/ 	.word	0x00000000
        /*0050*/ 	.short	0x0000
        /*0052*/ 	.short	0x0000
        /*0054*/ 	.byte	0x00, 0xf0, 0x11, 0x00


	//----- nvinfo : EIATTR_SPARSE_MMA_MASK
	.align		4
.L_1877:
        /*0058*/ 	.byte	0x03, 0x50
        /*005a*/ 	.short	0x0000


	//----- nvinfo : EIATTR_MAXREG_COUNT
	.align		4
        /*005c*/ 	.byte	0x03, 0x1b
        /*005e*/ 	.short	0x00ff


	//----- nvinfo : EIATTR_MERCURY_ISA_VERSION
	.align		4
        /*0060*/ 	.byte	0x03, 0x5f
        /*0062*/ 	.short	0x0101


	//----- nvinfo : EIATTR_EXIT_INSTR_OFFSETS
	.align		4
        /*0064*/ 	.byte	0x04, 0x1c
        /*0066*/ 	.short	(.L_1879 - .L_1878)


	//   ....[0]....
.L_1878:
        /*0068*/ 	.word	0x00001040


	//   ....[1]....
        /*006c*/ 	.word	0x000010e0


	//   ....[2]....
        /*0070*/ 	.word	0x00001150


	//   ....[3]....
        /*0074*/ 	.word	0x000011d0


	//   ....[4]....
        /*0078*/ 	.word	0x00001250


	//   ....[5]....
        /*007c*/ 	.word	0x000012c0


	//   ....[6]....
        /*0080*/ 	.word	0x00001340


	//   ....[7]....
        /*0084*/ 	.word	0x000013c0


	//   ....[8]....
        /*0088*/ 	.word	0x00001430


	//----- nvinfo : EIATTR_MAX_THREADS
	.align		4
.L_1879:
        /*008c*/ 	.byte	0x04, 0x05
        /*008e*/ 	.short	(.L_1881 - .L_1880)
.L_1880:
        /*0090*/ 	.word	0x00000080
        /*0094*/ 	.word	0x00000001
        /*0098*/ 	.word	0x00000001


	//----- nvinfo : EIATTR_CRS_STACK_SIZE
	.align		4
.L_1881:
        /*009c*/ 	.byte	0x04, 0x1e
        /*009e*/ 	.short	(.L_1883 - .L_1882)
.L_1882:
        /*00a0*/ 	.word	0x00000000


	//----- nvinfo : EIATTR_CBANK_PARAM_SIZE
	.align		4
.L_1883:
        /*00a4*/ 	.byte	0x03, 0x19
        /*00a6*/ 	.short	0x004a


	//----- nvinfo : EIATTR_PARAM_CBANK
	.align		4
        /*00a8*/ 	.byte	0x04, 0x0a
        /*00aa*/ 	.short	(.L_1885 - .L_1884)
	.align		4
.L_1884:
        /*00ac*/ 	.word	index@(.nv.constant0._ZN2at6native49_GLOBAL__N__b919a28f_16_Normalization_cu_5c38458745unrolled_elementwise_kernel_for_multi_outputsILi2EZZZNS1_23batch_norm_update_statsERKNS_6TensorES5_S5_S5_dlENKUlvE_clEvENKUlvE2_clEvEUlffN3c108BFloat16ES9_E_St5arrayIPcLm6EE23TrivialOffsetCalculatorILi4EjESE_ILi2EjEEEviT0_T1_T2_T3_)
        /*00b0*/ 	.short	0x0210
        /*00b2*/ 	.short	0x004a


	//----- nvinfo : EIATTR_SW_WAR
	.align		4
.L_1885:
        /*00b4*/ 	.byte	0x04, 0x36
        /*00b6*/ 	.short	(.L_1887 - .L_1886)
.L_1886:
        /*00b8*/ 	.word	0x00000008
.L_1887:


//--------------------- .nv.info._ZN2at6native49_GLOBAL__N__b919a28f_16_Normalization_cu_5c38458745unrolled_elementwise_kernel_for_multi_outputsILi2EZZZNS1_23batch_norm_update_statsERKNS_6TensorES5_S5_S5_dlENKUlvE_clEvENKUlvE1_clEvEUlffN3c104HalfES9_E_St5arrayIPcLm6EE16OffsetCalculatorILi4EjLb0EESE_ILi2EjLb0EEEEviT0_T1_T2_T3_ --------------------------
	.section	.nv.info._ZN2at6native49_GLOBAL__N__b919a28f_16_Normalization_cu_5c38458745unrolled_elementwise_kernel_for_multi_outputsILi2EZZZNS1_23batch_norm_update_statsERKNS_6TensorES5_S5_S5_dlENKUlvE_clEvENKUlvE1_clEvEUlffN3c104HalfES9_E_St5arrayIPcLm6EE16OffsetCalculatorILi4EjLb0EESE_ILi2EjLb0EEEEviT0_T1_T2_T3_,"",@"SHT_CUDA_INFO"
	.sectionflags	@""
	.align	4


	//----- nvinfo : EIATTR_CUDA_API_VERSION
	.align		4
        /*0000*/ 	.byte	0x04, 0x37
        /*0002*/ 	.short	(.L_1889 - .L_1888)
.L_1888:
        /*0004*/ 	.word	0x00000082


	//----- nvinfo : EIATTR_KPARAM_INFO
	.align		4
.L_1889:
        /*0008*/ 	.byte	0x04, 0x17
        /*000a*/ 	.short	(.L_1891 - .L_1890)
.L_1890:
        /*000c*/ 	.word	0x00000000
        /*0010*/ 	.short	0x0004
        /*0012*/ 	.short	0x0308
        /*0014*/ 	.byte	0x00, 0xf0, 0xe1, 0x07


	//----- nvinfo : EIATTR_KPARAM_INFO
	.align		4
.L_1891:
        /*0018*/ 	.byte	0x04, 0x17
        /*001a*/ 	.short	(.L_1893 - .L_1892)
.L_1892:
        /*001c*/ 	.word	0x00000000
        /*0020*/ 	.short	0x0003
        /*0022*/ 	.short	0x0048
        /*0024*/ 	.byte	0x00, 0xf0, 0x01, 0x0b


	//----- nvinfo : EIATTR_KPARAM_INFO
	.align		4
.L_1893:
        /*0028*/ 	.byte	0x04, 0x17
        /*002a*/ 	.short	(.L_1895 - .L_1894)
.L_1894:
        /*002c*/ 	.word	0x00000000
        /*0030*/ 	.short	0x0002
        /*0032*/ 	.short	0x0018
        /*0034*/ 	.byte	0x00, 0xf0, 0xc1, 0x00


	//----- nvinfo : EIATTR_KPARAM_INFO
	.align		4
.L_1895:
        /*0038*/ 	.byte	0x04, 0x17
        /*003a*/ 	.short	(.L_1897 - .L_1896)
.L_1896:
        /*003c*/ 	.word	0x00000000
        /*0040*/ 	.short	0x0001
        /*0042*/ 	.short	0x0008
        /*0044*/ 	.byte	0x00, 0xf0, 0x41, 0x00


	//----- nvinfo : EIATTR_KPARAM_INFO
	.align		4
.L_1897:
        /*0048*/ 	.byte	0x04, 0x17
        /*004a*/ 	.short	(.L_1899 - .L_1898)
.L_1898:
        /*004c*/ 	.word	0x00000000
        /*0050*/ 	.short	0x0000
        /*0052*/ 	.short	0x0000
        /*0054*/ 	.byte	0x00, 0xf0, 0x11, 0x00


	//----- nvinfo : EIATTR_SPARSE_MMA_MASK
	.align		4
.L_1899:
        /*0058*/ 	.byte	0x03, 0x50
        /*005a*/ 	.short	0x0000


	//----- nvinfo : EIATTR_MAXREG_COUNT
	.align		4
        /*005c*/ 	.byte	0x03, 0x1b
        /*005e*/ 	.short	0x00ff


	//----- nvinfo : EIATTR_MERCURY_ISA_VERSION
	.align		4
        /*0060*/ 	.byte	0x03, 0x5f
        /*0062*/ 	.short	0x0101


	//----- nvinfo : EIATTR_EXIT_INSTR_OFFSETS
	.align		4
        /*0064*/ 	.byte	0x04, 0x1c
        /*0066*/ 	.short	(.L_1901 - .L_1900)


	//   ....[0]....
.L_1900:
        /*0068*/ 	.word	0x0000cc90


	//   ....[1]....
        /*006c*/ 	.word	0x0000e020


	//   ....[2]....
        /*0070*/ 	.word	0x0000f370


	//   ....[3]....
        /*0074*/ 	.word	0x000106b0


	//   ....[4]....
        /*0078*/ 	.word	0x000119f0


	//   ....[5]....
        /*007c*/ 	.word	0x00012d30


	//   ....[6]....
        /*0080*/ 	.word	0x00014070


	//   ....[7]....
        /*0084*/ 	.word	0x000153b0


	//   ....[8]....
        /*0088*/ 	.word	0x000166f0


	//----- nvinfo : EIATTR_MAX_THREADS
	.align		4
.L_1901:
        /*008c*/ 	.byte	0x04, 0x05
        /*008e*/ 	.short	(.L_1903 - .L_1902)
.L_1902:
        /*0090*/ 	.word	0x00000080
        /*0094*/ 	.word	0x00000001
        /*0098*/ 	.word	0x00000001


	//----- nvinfo : EIATTR_CRS_STACK_SIZE
	.align		4
.L_1903:
        /*009c*/ 	.byte	0x04, 0x1e
        /*009e*/ 	.short	(.L_1905 - .L_1904)
.L_1904:
        /*00a0*/ 	.word	0x00000000


	//----- nvinfo : EIATTR_CBANK_PARAM_SIZE
	.align		4
.L_1905:
        /*00a4*/ 	.byte	0x03, 0x19
        /*00a6*/ 	.short	0x0500


	//----- nvinfo : EIATTR_PARAM_CBANK
	.align		4
        /*00a8*/ 	.byte	0x04, 0x0a
        /*00aa*/ 	.short	(.L_1907 - .L_1906)
	.align		4
.L_1906:
        /*00ac*/ 	.word	index@(.nv.constant0._ZN2at6native49_GLOBAL__N__b919a28f_16_Normalization_cu_5c38458745unrolled_elementwise_kernel_for_multi_outputsILi2EZZZNS1_23batch_norm_update_statsERKNS_6TensorES5_S5_S5_dlENKUlvE_clEvENKUlvE1_clEvEUlffN3c104HalfES9_E_St5arrayIPcLm6EE16OffsetCalculatorILi4EjLb0EESE_ILi2EjLb0EEEEviT0_T1_T2_T3_)
        /*00b0*/ 	.short	0x0210
        /*00b2*/ 	.short	0x0500


	//----- nvinfo : EIATTR_SW_WAR
	.align		4
.L_1907:
        /*00b4*/ 	.byte	0x04, 0x36
        /*00b6*/ 	.short	(.L_1909 - .L_1908)
.L_1908:
        /*00b8*/ 	.word	0x00000008
.L_1909:


//--------------------- .nv.info._ZN2at6native49_GLOBAL__N__b919a28f_16_Normalization_cu_5c38458745unrolled_elementwise_kernel_for_multi_outputsILi2EZZZNS1_23batch_norm_update_statsERKNS_6TensorES5_S5_S5_dlENKUlvE_clEvENKUlvE1_clEvEUlffN3c104HalfES9_E_St5arrayIPcLm6EE23TrivialOffsetCalculatorILi4EjESE_ILi2EjEEEviT0_T1_T2_T3_ --------------------------
	.section	.nv.info._ZN2at6native49_GLOBAL__N__b919a28f_16_Normalization_cu_5c38458745unrolled_elementwise_kernel_for_multi_outputsILi2EZZZNS1_23batch_norm_update_statsERKNS_6TensorES5_S5_S5_dlENKUlvE_clEvENKUlvE1_clEvEUlffN3c104HalfES9_E_St5arrayIPcLm6EE23TrivialOffsetCalculatorILi4EjESE_ILi2EjEEEviT0_T1_T2_T3_,"",@"SHT_CUDA_INFO"
	.sectionflags	@""
	.align	4


	//----- nvinfo : EIATTR_CUDA_API_VERSION
	.align		4
        /*0000*/ 	.byte	0x04, 0x37
        /*0002*/ 	.short	(.L_1911 - .L_1910)
.L_1910:
        /*0004*/ 	.word	0x00000082


	//----- nvinfo : EIATTR_KPARAM_INFO
	.align		4
.L_1911:
        /*0008*/ 	.byte	0x04, 0x17
        /*000a*/ 	.short	(.L_1913 - .L_1912)
.L_1912:
        /*000c*/ 	.word	0x00000000
        /*0010*/ 	.short	0x0004
        /*0012*/ 	.short	0x0049
        /*0014*/ 	.byte	0x00, 0xf0, 0x05, 0x00


	//----- nvinfo : EIATTR_KPARAM_INFO
	.align		4
.L_1913:
        /*0018*/ 	.byte	0x04, 0x17
        /*001a*/ 	.short	(.L_1915 - .L_1914)
.L_1914:
        /*001c*/ 	.word	0x00000000
        /*0020*/ 	.short	0x0003
        /*0022*/ 	.short	0x0048
        /*0024*/ 	.byte	0x00, 0xf0, 0x05, 0x00


	//----- nvinfo : EIATTR_KPARAM_INFO
	.align		4
.L_1915:
        /*0028*/ 	.byte	0x04, 0x17
        /*002a*/ 	.short	(.L_1917 - .L_1916)
.L_1916:
        /*002c*/ 	.word	0x00000000
        /*0030*/ 	.short	0x0002
        /*0032*/ 	.short	0x0018
        /*0034*/ 	.byte	0x00, 0xf0, 0xc1, 0x00


	//----- nvinfo : EIATTR_KPARAM_INFO
	.align		4
.L_1917:
        /*0038*/ 	.byte	0x04, 0x17
        /*003a*/ 	.short	(.L_1919 - .L_1918)
.L_1918:
        /*003c*/ 	.word	0x00000000
        /*0040*/ 	.short	0x0001
        /*0042*/ 	.short	0x0008
        /*0044*/ 	.byte	0x00, 0xf0, 0x41, 0x00


	//----- nvinfo : EIATTR_KPARAM_INFO
	.align		4
.L_1919:
        /*0048*/ 	.byte	0x04, 0x17
        /*004a*/ 	.short	(.L_1921 - .L_1920)
.L_1920:
        /*004c*/ 	.word	0x00000000
        /*0050*/ 	.short	0x0000
        /*0052*/ 	.short	0x0000
        /*0054*/ 	.byte	0x00, 0xf0, 0x11, 0x00


	//----- nvinfo : EIATTR_SPARSE_MMA_MASK
	.align		4
.L_1921:
        /*0058*/ 	.byte	0x03, 0x50
        /*005a*/ 	.short	0x0000


	//----- nvinfo : EIATTR_MAXREG_COUNT
	.align		4
        /*005c*/ 	.byte	0x03, 0x1b
        /*005e*/ 	.short	0x00ff


	//----- nvinfo : EIATTR_MERCURY_ISA_VERSION
	.align		4
        /*0060*/ 	.byte	0x03, 0x5f
        /*0062*/ 	.short	0x0101


	//----- nvinfo : EIATTR_EXIT_INSTR_OFFSETS
	.align		4
        /*0064*/ 	.byte	0x04, 0x1c
        /*0066*/ 	.short	(.L_1923 - .L_1922)


	//   ....[0]....
.L_1922:
        /*0068*/ 	.word	0x00001040


	//   ....[1]....
        /*006c*/ 	.word	0x000010e0


	//   ....[2]....
        /*0070*/ 	.word	0x00001150


	//   ....[3]....
        /*0074*/ 	.word	0x000011d0


	//   ....[4]....
        /*0078*/ 	.word	0x00001250


	//   ....[5]....
        /*007c*/ 	.word	0x000012c0


	//   ....[6]....
        /*0080*/ 	.word	0x00001340


	//   ....[7]....
        /*0084*/ 	.word	0x000013c0


	//   ....[8]....
        /*0088*/ 	.word	0x00001430


	//----- nvinfo : EIATTR_MAX_THREADS
	.align		4
.L_1923:
        /*008c*/ 	.byte	0x04, 0x05
        /*008e*/ 	.short	(.L_1925 - .L_1924)
.L_1924:
        /*0090*/ 	.word	0x00000080
        /*0094*/ 	.word	0x00000001
        /*0098*/ 	.word	0x00000001


	//----- nvinfo : EIATTR_CRS_STACK_SIZE
	.align		4
.L_1925:
        /*009c*/ 	.byte	0x04, 0x1e
        /*009e*/ 	.short	(.L_1927 - .L_1926)
.L_1926:
        /*00a0*/ 	.word	0x00000000


	//----- nvinfo : EIATTR_CBANK_PARAM_SIZE
	.align		4
.L_1927:
        /*00a4*/ 	.byte	0x03, 0x19
        /*00a6*/ 	.short	0x004a


	//----- nvinfo : EIATTR_PARAM_CBANK
	.align		4
        /*00a8*/ 	.byte	0x04, 0x0a
        /*00aa*/ 	.short	(.L_1929 - .L_1928)
	.align		4
.L_1928:
        /*00ac*/ 	.word	index@(.nv.constant0._ZN2at6native49_GLOBAL__N__b919a28f_16_Normalization_cu_5c38458745unrolled_elementwise_kernel_for_multi_outputsILi2EZZZNS1_23batch_norm_update_statsERKNS_6TensorES5_S5_S5_dlENKUlvE_clEvENKUlvE1_clEvEUlffN3c104HalfES9_E_St5arrayIPcLm6EE23TrivialOffsetCalculatorILi4EjESE_ILi2EjEEEviT0_T1_T2_T3_)
        /*00b0*/ 	.short	0x0210
        /*00b2*/ 	.short	0x004a


	//----- nvinfo : EIATTR_SW_WAR
	.align		4
.L_1929:
        /*00b4*/ 	.byte	0x04, 0x36
        /*00b6*/ 	.short	(.L_1931 - .L_1930)
.L_1930:
        /*00b8*/ 	.word	0x00000008
.L_1931:


//--------------------- .nv.info._ZN2at6native49_GLOBAL__N__b919a28f_16_Normalization_cu_5c38458745unrolled_elementwise_kernel_for_multi_outputsILi2EZZZNS1_23batch_norm_update_statsERKNS_6TensorES5_S5_S5_dlENKUlvE_clEvENKUlvE0_clEvEUlffffE_St5arrayIPcLm6EE16OffsetCalculatorILi4EjLb0EESC_ILi2EjLb0EEEEviT0_T1_T2_T3_ --------------------------
	.section	.nv.info._ZN2at6native49_GLOBAL__N__b919a28f_16_Normalization_cu_5c38458745unrolled_elementwise_kernel_for_multi_outputsILi2EZZZNS1_23batch_norm_update_statsERKNS_6TensorES5_S5_S5_dlENKUlvE_clEvENKUlvE0_clEvEUlffffE_St5arrayIPcLm6EE16OffsetCalculatorILi4EjLb0EESC_ILi2EjLb0EEEEviT0_T1_T2_T3_,"",@"SHT_CUDA_INFO"
	.sectionflags	@""
	.align	4


	//----- nvinfo : EIATTR_CUDA_API_VERSION
	.align		4
        /*0000*/ 	.byte	0x04, 0x37
        /*0002*/ 	.short	(.L_1933 - .L_1932)
.L_1932:
        /*0004*/ 	.word	0x00000082


	//----- nvinfo : EIATTR_KPARAM_INFO
	.align		4
.L_1933:
        /*0008*/ 	.byte	0x04, 0x17
        /*000a*/ 	.short	(.L_1935 - .L_1934)
.L_1934:
        /*000c*/ 	.word	0x00000000
        /*0010*/ 	.short	0x0004
        /*0012*/ 	.short	0x0308
        /*0014*/ 	.byte	0x00, 0xf0, 0xe1, 0x07


	//----- nvinfo : EIATTR_KPARAM_INFO
	.align		4
.L_1935:
        /*0018*/ 	.byte	0x04, 0x17
        /*001a*/ 	.short	(.L_1937 - .L_1936)
.L_1936:
        /*001c*/ 	.word	0x00000000
        /*0020*/ 	.short	0x0003
        /*0022*/ 	.short	0x0048
        /*0024*/ 	.byte	0x00, 0xf0, 0x01, 0x0b


	//----- nvinfo : EIATTR_KPARAM_INFO
	.align		4
.L_1937:
        /*0028*/ 	.byte	0x04, 0x17
        /*002a*/ 	.short	(.L_1939 - .L_1938)
.L_1938:
        /*002c*/ 	.word	0x00000000
        /*0030*/ 	.short	0x0002
        /*0032*/ 	.short	0x0018
        /*0034*/ 	.byte	0x00, 0xf0, 0xc1, 0x00


	//----- nvinfo : EIATTR_KPARAM_INFO
	.align		4
.L_1939:
        /*0038*/ 	.byte	0x04, 0x17
        /*003a*/ 	.short	(.L_1941 - .L_1940)
.L_1940:
        /*003c*/ 	.word	0x00000000
        /*0040*/ 	.short	0x0001
        /*0042*/ 	.short	0x0008
        /*0044*/ 	.byte	0x00, 0xf0, 0x41, 0x00


	//----- nvinfo : EIATTR_KPARAM_INFO
	.align		4
.L_1941:
        /*0048*/ 	.byte	0x04, 0x17
        /*004a*/ 	.short	(.L_1943 - .L_1942)
.L_1942:
        /*004c*/ 	.word	0x00000000
        /*0050*/ 	.short	0x0000
        /*0052*/ 	.short	0x0000
        /*0054*/ 	.byte	0x00, 0xf0, 0x11, 0x00


	//----- nvinfo : EIATTR_SPARSE_MMA_MASK
	.align		4
.L_1943:
        /*0058*/ 	.byte	0x03, 0x50
        /*005a*/ 	.short	0x0000


	//----- nvinfo : EIATTR_MAXREG_COUNT
	.align		4
        /*005c*/ 	.byte	0x03, 0x1b
        /*005e*/ 	.short	0x00ff


	//----- nvinfo : EIATTR_MERCURY_ISA_VERSION
	.align		4
        /*0060*/ 	.byte	0x03, 0x5f
        /*0062*/ 	.short	0x0101


	//----- nvinfo : EIATTR_EXIT_INSTR_OFFSETS
	.align		4
        /*0064*/ 	.byte	0x04, 0x1c
        /*0066*/ 	.short	(.L_1945 - .L_1944)


	//   ....[0]....
.L_1944:
        /*0068*/ 	.word	0x0000c7e0


	//   ....[1]....
        /*006c*/ 	.word	0x0000dcd0


	//   ....[2]....
        /*0070*/ 	.word	0x0000f010


	//   ....[3]....
        /*0074*/ 	.word	0x00010350


	//   ....[4]....
        /*0078*/ 	.word	0x00011680


	//   ....[5]....
        /*007c*/ 	.word	0x000129b0


	//   ....[6]....
        /*0080*/ 	.word	0x00013ce0


	//   ....[7]....
        /*0084*/ 	.word	0x00015010


	//   ....[8]....
        /*0088*/ 	.word	0x00016340


	//----- nvinfo : EIATTR_MAX_THREADS
	.align		4
.L_1945:
        /*008c*/ 	.byte	0x04, 0x05
        /*008e*/ 	.short	(.L_1947 - .L_1946)
.L_1946:
        /*0090*/ 	.word	0x00000080
        /*0094*/ 	.word	0x00000001
        /*0098*/ 	.word	0x00000001


	//----- nvinfo : EIATTR_CRS_STACK_SIZE
	.align		4
.L_1947:
        /*009c*/ 	.byte	0x04, 0x1e
        /*009e*/ 	.short	(.L_1949 - .L_1948)
.L_1948:
        /*00a0*/ 	.word	0x00000000


	//----- nvinfo : EIATTR_CBANK_PARAM_SIZE
	.align		4
.L_1949:
        /*00a4*/ 	.byte	0x03, 0x19
        /*00a6*/ 	.short	0x0500


	//----- nvinfo : EIATTR_PARAM_CBANK
	.align		4
        /*00a8*/ 	.byte	0x04, 0x0a
        /*00aa*/ 	.short	(.L_1951 - .L_1950)
	.align		4
.L_1950:
        /*00ac*/ 	.word	index@(.nv.constant0._ZN2at6native49_GLOBAL__N__b919a28f_16_Normalization_cu_5c38458745unrolled_elementwise_kernel_for_multi_outputsILi2EZZZNS1_23batch_norm_update_statsERKNS_6TensorES5_S5_S5_dlENKUlvE_clEvENKUlvE0_clEvEUlffffE_St5arrayIPcLm6EE16OffsetCalculatorILi4EjLb0EESC_ILi2EjLb0EEEEviT0_T1_T2_T3_)
        /*00b0*/ 	.short	0x0210
        /*00b2*/ 	.short	0x0500


	//----- nvinfo : EIATTR_SW_WAR
	.align		4
.L_1951:
        /*00b4*/ 	.byte	0x04, 0x36
        /*00b6*/ 	.short	(.L_1953 - .L_1952)
.L_1952:
        /*00b8*/ 	.word	0x00000008
.L_1953:


//--------------------- .nv.info._ZN2at6native49_GLOBAL__N__b919a28f_16_Normalization_cu_5c38458745unrolled_elementwise_kernel_for_multi_outputsILi2EZZZNS1_23batch_norm_update_statsERKNS_6TensorES5_S5_S5_dlENKUlvE_clEvENKUlvE0_clEvEUlffffE_St5arrayIPcLm6EE23TrivialOffsetCalculatorILi4EjESC_ILi2EjEEEviT0_T1_T2_T3_ --------------------------
	.section	.nv.info._ZN2at6native49_GLOBAL__N__b919a28f_16_Normalization_cu_5c38458745unrolled_elementwise_kernel_for_multi_outputsILi2EZZZNS1_23batch_norm_update_statsERKNS_6TensorES5_S5_S5_dlENKUlvE_clEvENKUlvE0_clEvEUlffffE_St5arrayIPcLm6EE23TrivialOffsetCalculatorILi4EjESC_ILi2EjEEEviT0_T1_T2_T3_,"",@"SHT_CUDA_INFO"
	.sectionflags	@""
	.align	4


	//----- nvinfo : EIATTR_CUDA_API_VERSION
	.align		4
        /*0000*/ 	.byte	0x04, 0x37
        /*0002*/ 	.short	(.L_1955 - .L_1954)
.L_1954:
        /*0004*/ 	.word	0x00000082


	//----- nvinfo : EIATTR_KPARAM_INFO
	.align		4
.L_1955:
        /*0008*/ 	.byte	0x04, 0x17
        /*000a*/ 	.short	(.L_1957 - .L_1956)
.L_1956:
        /*000c*/ 	.word	0x00000000
        /*0010*/ 	.short	0x0004
        /*0012*/ 	.short	0x0049
        /*0014*/ 	.byte	0x00, 0xf0, 0x05, 0x00


	//----- nvinfo : EIATTR_KPARAM_INFO
	.align		4
.L_1957:
        /*0018*/ 	.byte	0x04, 0x17
        /*001a*/ 	.short	(.L_1959 - .L_1958)
.L_1958:
        /*001c*/ 	.word	0x00000000
        /*0020*/ 	.short	0x0003
        /*0022*/ 	.short	0x0048
        /*0024*/ 	.byte	0x00, 0xf0, 0x05, 0x00


	//----- nvinfo : EIATTR_KPARAM_INFO
	.align		4
.L_1959:
        /*0028*/ 	.byte	0x04, 0x17
        /*002a*/ 	.short	(.L_1961 - .L_1960)
.L_1960:
        /*002c*/ 	.word	0x00000000
        /*0030*/ 	.short	0x0002
        /*0032*/ 	.short	0x0018
        /*0034*/ 	.byte	0x00, 0xf0, 0xc1, 0x00


	//----- nvinfo : EIATTR_KPARAM_INFO
	.align		4
.L_1961:
        /*0038*/ 	.byte	0x04, 0x17
        /*003a*/ 	.short	(.L_1963 - .L_1962)
.L_1962:
        /*003c*/ 	.word	0x00000000
        /*0040*/ 	.short	0x0001
        /*0042*/ 	.short	0x0008
        /*0044*/ 	.byte	0x00, 0xf0, 0x41, 0x00


	//----- nvinfo : EIATTR_KPARAM_INFO
	.align		4
.L_1963:
        /*0048*/ 	.byte	0x04, 0x17
        /*004a*/ 	.short	(.L_1965 - .L_1964)
.L_1964:
        /*004c*/ 	.word	0x00000000
        /*0050*/ 	.short	0x0000
        /*0052*/ 	.short	0x0000
        /*0054*/ 	.byte	0x00, 0xf0, 0x11, 0x00


	//----- nvinfo : EIATTR_SPARSE_MMA_MASK
	.align		4
.L_1965:
        /*0058*/ 	.byte	0x03, 0x50
        /*005a*/ 	.short	0x0000


	//----- nvinfo : EIATTR_MAXREG_COUNT
	.align		4
        /*005c*/ 	.byte	0x03, 0x1b
        /*005e*/ 	.short	0x00ff


	//----- nvinfo : EIATTR_MERCURY_ISA_VERSION
	.align		4
        /*0060*/ 	.byte	0x03, 0x5f
        /*0062*/ 	.short	0x0101


	//----- nvinfo : EIATTR_EXIT_INSTR_OFFSETS
	.align		4
        /*0064*/ 	.byte	0x04, 0x1c
        /*0066*/ 	.short	(.L_1967 - .L_1966)


	//   ....[0]....
.L_1966:
        /*0068*/ 	.word	0x00000810


	//   ....[1]....
        /*006c*/ 	.word	0x000009b0


	//   ....[2]....
        /*0070*/ 	.word	0x00000ab0


	//   ....[3]....
        /*0074*/ 	.word	0x00000bb0


	//   ....[4]....
        /*0078*/ 	.word	0x00000cb0


	//   ....[5]....
        /*007c*/ 	.word	0x00000db0


	//   ....[6]....
        /*0080*/ 	.word	0x00000e90


	//   ....[7]....
        /*0084*/ 	.word	0x00000f60


	//   ....[8]....
        /*0088*/ 	.word	0x00000fe0


	//----- nvinfo : EIATTR_MAX_THREADS
	.align		4
.L_1967:
        /*008c*/ 	.byte	0x04, 0x05
        /*008e*/ 	.short	(.L_1969 - .L_1968)
.L_1968:
        /*0090*/ 	.word	0x00000080
        /*0094*/ 	.word	0x00000001
        /*0098*/ 	.word	0x00000001


	//----- nvinfo : EIATTR_CRS_STACK_SIZE
	.align		4
.L_1969:
        /*009c*/ 	.byte	0x04, 0x1e
        /*009e*/ 	.short	(.L_1971 - .L_1970)
.L_1970:
        /*00a0*/ 	.word	0x00000000


	//----- nvinfo : EIATTR_CBANK_PARAM_SIZE
	.align		4
.L_1971:
        /*00a4*/ 	.byte	0x03, 0x19
        /*00a6*/ 	.short	0x004a


	//----- nvinfo : EIATTR_PARAM_CBANK
	.align		4
        /*00a8*/ 	.byte	0x04, 0x0a
        /*00aa*/ 	.short	(.L_1973 - .L_1972)
	.align		4
.L_1972:
        /*00ac*/ 	.word	index@(.nv.constant0._ZN2at6native49_GLOBAL__N__b919a28f_16_Normalization_cu_5c38458745unrolled_elementwise_kernel_for_multi_outputsILi2EZZZNS1_23batch_norm_update_statsERKNS_6TensorES5_S5_S5_dlENKUlvE_clEvENKUlvE0_clEvEUlffffE_St5arrayIPcLm6EE23TrivialOffsetCalculatorILi4EjESC_ILi2EjEEEviT0_T1_T2_T3_)
        /*00b0*/ 	.short	0x0210
        /*00b2*/ 	.short	0x004a


	//----- nvinfo : EIATTR_SW_WAR
	.align		4
.L_1973:
        /*00b4*/ 	.byte	0x04, 0x36
        /*00b6*/ 	.short	(.L_1975 - .L_1974)
.L_1974:
        /*00b8*/ 	.word	0x00000008
.L_1975:


//--------------------- .nv.info._ZN2at6native49_GLOBAL__N__b919a28f_16_Normalization_cu_5c38458745unrolled_elementwise_kernel_for_multi_outputsILi2EZZZNS1_23batch_norm_update_statsERKNS_6TensorES5_S5_S5_dlENKUlvE_clEvENKUlvE_clEvEUlddddE_St5arrayIPcLm6EE16OffsetCalculatorILi4EjLb0EESC_ILi2EjLb0EEEEviT0_T1_T2_T3_ --------------------------
	.section	.nv.info._ZN2at6native49_GLOBAL__N__b919a28f_16_Normalization_cu_5c38458745unrolled_elementwise_kernel_for_multi_outputsILi2EZZZNS1_23batch_norm_update_statsERKNS_6TensorES5_S5_S5_dlENKUlvE_clEvENKUlvE_clEvEUlddddE_St5arrayIPcLm6EE16OffsetCalculatorILi4EjLb0EESC_ILi2EjLb0EEEEviT0_T1_T2_T3_,"",@"SHT_CUDA_INFO"
	.sectionflags	@""
	.align	4


	//----- nvinfo : EIATTR_CUDA_API_VERSION
	.align		4
        /*0000*/ 	.byte	0x04, 0x37
        /*0002*/ 	.short	(.L_1977 - .L_1976)
.L_1976:
        /*0004*/ 	.word	0x00000082


	//----- nvinfo : EIATTR_KPARAM_INFO
	.align		4
.L_1977:
        /*0008*/ 	.byte	0x04, 0x17
        /*000a*/ 	.short	(.L_1979 - .L_1978)
.L_1978:
        /*000c*/ 	.word	0x00000000
        /*0010*/ 	.short	0x0004
        /*0012*/ 	.short	0x0310
        /*0014*/ 	.byte	0x00, 0xf0, 0xe1, 0x07


	//----- nvinfo : EIATTR_KPARAM_INFO
	.align		4
.L_1979:
        /*0018*/ 	.byte	0x04, 0x17
        /*001a*/ 	.short	(.L_1981 - .L_1980)
.L_1980:
        /*001c*/ 	.word	0x00000000
        /*0020*/ 	.short	0x0003
        /*0022*/ 	.short	0x0050
        /*0024*/ 	.byte	0x00, 0xf0, 0x01, 0x0b


	//----- nvinfo : EIATTR_KPARAM_INFO
	.align		4
.L_1981:
        /*0028*/ 	.byte	0x04, 0x17
        /*002a*/ 	.short	(.L_1983 - .L_1982)
.L_1982:
        /*002c*/ 	.word	0x00000000
        /*0030*/ 	.short	0x0002
        /*0032*/ 	.short	0x0020
        /*0034*/ 	.byte	0x00, 0xf0, 0xc1, 0x00


	//----- nvinfo : EIATTR_KPARAM_INFO
	.align		4
.L_1983:
        /*0038*/ 	.byte	0x04, 0x17
        /*003a*/ 	.short	(.L_1985 - .L_1984)
.L_1984:
        /*003c*/ 	.word	0x00000000
        /*0040*/ 	.short	0x0001
        /*0042*/ 	.short	0x0008
        /*0044*/ 	.byte	0x00, 0xf0, 0x61, 0x00


	//----- nvinfo : EIATTR_KPARAM_INFO
	.align		4
.L_1985:
        /*0048*/ 	.byte	0x04, 0x17
        /*004a*/ 	.short	(.L_1987 - .L_1986)
.L_1986:
        /*004c*/ 	.word	0x00000000
        /*0050*/ 	.short	0x0000
        /*0052*/ 	.short	0x0000
        /*0054*/ 	.byte	0x00, 0xf0, 0x11, 0x00


	//----- nvinfo : EIATTR_SPARSE_MMA_MASK
	.align		4
.L_1987:
        /*0058*/ 	.byte	0x03, 0x50
        /*005a*/ 	.short	0x0000


	//----- nvinfo : EIATTR_MAXREG_COUNT
	.align		4
        /*005c*/ 	.byte	0x03, 0x1b
        /*005e*/ 	.short	0x00ff


	//----- nvinfo : EIATTR_MERCURY_ISA_VERSION
	.align		4
        /*0060*/ 	.byte	0x03, 0x5f
        /*0062*/ 	.short	0x0101


	//----- nvinfo : EIATTR_EXIT_INSTR_OFFSETS
	.align		4
        /*0064*/ 	.byte	0x04, 0x1c
        /*0066*/ 	.short	(.L_1989 - .L_1988)


	//   ....[0]....
.L_1988:
        /*0068*/ 	.word	0x0000ca30


	//   ....[1]....
        /*006c*/ 	.word	0x0000df00


	//   ....[2]....
        /*0070*/ 	.word	0x0000f240


	//   ....[3]....
        /*0074*/ 	.word	0x000105a0


	//   ....[4]....
        /*0078*/ 	.word	0x000118f0


	//   ....[5]....
        /*007c*/ 	.word	0x00012c40


	//   ....[6]....
        /*0080*/ 	.word	0x00013f90


	//   ....[7]....
        /*0084*/ 	.word	0x000152e0


	//   ....[8]....
        /*0088*/ 	.word	0x00016630


	//----- nvinfo : EIATTR_MAX_THREADS
	.align		4
.L_1989:
        /*008c*/ 	.byte	0x04, 0x05
        /*008e*/ 	.short	(.L_1991 - .L_1990)
.L_1990:
        /*0090*/ 	.word	0x00000080
        /*0094*/ 	.word	0x00000001
        /*0098*/ 	.word	0x00000001


	//----- nvinfo : EIATTR_CRS_STACK_SIZE
	.align		4
.L_1991:
        /*009c*/ 	.byte	0x04, 0x1e
        /*009e*/ 	.short	(.L_1993 - .L_1992)
.L_1992:
        /*00a0*/ 	.word	0x00000000


	//----- nvinfo : EIATTR_CBANK_PARAM_SIZE
	.align		4
.L_1993:
        /*00a4*/ 	.byte	0x03, 0x19
        /*00a6*/ 	.short	0x0508


	//----- nvinfo : EIATTR_PARAM_CBANK
	.align		4
        /*00a8*/ 	.byte	0x04, 0x0a
        /*00aa*/ 	.short	(.L_1995 - .L_1994)
	.align		4
.L_1994:
        /*00ac*/ 	.word	index@(.nv.constant0._ZN2at6native49_GLOBAL__N__b919a28f_16_Normalization_cu_5c38458745unrolled_elementwise_kernel_for_multi_outputsILi2EZZZNS1_23batch_norm_update_statsERKNS_6TensorES5_S5_S5_dlENKUlvE_clEvENKUlvE_clEvEUlddddE_St5arrayIPcLm6EE16OffsetCalculatorILi4EjLb0EESC_ILi2EjLb0EEEEviT0_T1_T2_T3_)
        /*00b0*/ 	.short	0x0210
        /*00b2*/ 	.short	0x0508


	//----- nvinfo : EIATTR_SW_WAR
	.align		4
.L_1995:
        /*00b4*/ 	.byte	0x04, 0x36
        /*00b6*/ 	.short	(.L_1997 - .L_1996)
.L_1996:
        /*00b8*/ 	.word	0x00000008
.L_1997:


//--------------------- .nv.info._ZN2at6native49_GLOBAL__N__b919a28f_16_Normalization_cu_5c38458745unrolled_elementwise_kernel_for_multi_outputsILi2EZZZNS1_23batch_norm_update_statsERKNS_6TensorES5_S5_S5_dlENKUlvE_clEvENKUlvE_clEvEUlddddE_St5arrayIPcLm6EE23TrivialOffsetCalculatorILi4EjESC_ILi2EjEEEviT0_T1_T2_T3_ --------------------------
	.section	.nv.info._ZN2at6native49_GLOBAL__N__b919a28f_16_Normalization_cu_5c38458745unrolled_elementwise_kernel_for_multi_outputsILi2EZZZNS1_23batch_norm_update_statsERKNS_6TensorES5_S5_S5_dlENKUlvE_clEvENKUlvE_clEvEUlddddE_St5arrayIPcLm6EE23TrivialOffsetCalculatorILi4EjESC_ILi2EjEEEviT0_T1_T2_T3_,"",@"SHT_CUDA_INFO"
	.sectionflags	@""
	.align	4


	//----- nvinfo : EIATTR_CUDA_API_VERSION
	.align		4
        /*0000*/ 	.byte	0x04, 0x37
        /*0002*/ 	.short	(.L_1999 - .L_1998)
.L_1998:
        /*0004*/ 	.word	0x00000082


	//----- nvinfo : EIATTR_KPARAM_INFO
	.align		4
.L_1999:
        /*0008*/ 	.byte	0x04, 0x17
        /*000a*/ 	.short	(.L_2001 - .L_2000)
.L_2000:
        /*000c*/ 	.word	0x00000000
        /*0010*/ 	.short	0x0004
        /*0012*/ 	.short	0x0051
        /*0014*/ 	.byte	0x00, 0xf0, 0x05, 0x00


	//----- nvinfo : EIATTR_KPARAM_INFO
	.align		4
.L_2001:
        /*0018*/ 	.byte	0x04, 0x17
        /*001a*/ 	.short	(.L_2003 - .L_2002)
.L_2002:
        /*001c*/ 	.word	0x00000000
        /*0020*/ 	.short	0x0003
        /*0022*/ 	.short	0x0050
        /*0024*/ 	.byte	0x00, 0xf0, 0x05, 0x00


	//----- nvinfo : EIATTR_KPARAM_INFO
	.align		4
.L_2003:
        /*0028*/ 	.byte	0x04, 0x17
        /*002a*/ 	.short	(.L_2005 - .L_2004)
.L_2004:
        /*002c*/ 	.word	0x00000000
        /*0030*/ 	.short	0x0002
        /*0032*/ 	.short	0x0020
        /*0034*/ 	.byte	0x00, 0xf0, 0xc1, 0x00


	//----- nvinfo : EIATTR_KPARAM_INFO
	.align		4
.L_2005:
        /*0038*/ 	.byte	0x04, 0x17
        /*003a*/ 	.short	(.L_2007 - .L_2006)
.L_2006:
        /*003c*/ 	.word	0x00000000
        /*0040*/ 	.short	0x0001
        /*0042*/ 	.short	0x0008
        /*0044*/ 	.byte	0x00, 0xf0, 0x61, 0x00


	//----- nvinfo : EIATTR_KPARAM_INFO
	.align		4
.L_2007:
        /*0048*/ 	.byte	0x04, 0x17
        /*004a*/ 	.short	(.L_2009 - .L_2008)
.L_2008:
        /*004c*/ 	.word	0x00000000
        /*0050*/ 	.short	0x0000
        /*0052*/ 	.short	0x0000
        /*0054*/ 	.byte	0x00, 0xf0, 0x11, 0x00


	//----- nvinfo : EIATTR_SPARSE_MMA_MASK
	.align		4
.L_2009:
        /*0058*/ 	.byte	0x03, 0x50
        /*005a*/ 	.short	0x0000


	//----- nvinfo : EIATTR_MAXREG_COUNT
	.align		4
        /*005c*/ 	.byte	0x03, 0x1b
        /*005e*/ 	.short	0x00ff


	//----- nvinfo : EIATTR_MERCURY_ISA_VERSION
	.align		4
        /*0060*/ 	.byte	0x03, 0x5f
        /*0062*/ 	.short	0x0101


	//----- nvinfo : EIATTR_EXIT_INSTR_OFFSETS
	.align		4
        /*0064*/ 	.byte	0x04, 0x1c
        /*0066*/ 	.short	(.L_2011 - .L_2010)


	//   ....[0]....
.L_2010:
        /*0068*/ 	.word	0x000009a0


	//   ....[1]....
        /*006c*/ 	.word	0x00000aa0


	//   ....[2]....
        /*0070*/ 	.word	0x00000b90


	//   ....[3]....
        /*0074*/ 	.word	0x00000c90


	//   ....[4]....
        /*0078*/ 	.word	0x00000d90


	//   ....[5]....
        /*007c*/ 	.word	0x00000e90


	//   ....[6]....
        /*0080*/ 	.word	0x00000f70


	//   ....[7]....
        /*0084*/ 	.word	0x00001040


	//   ....[8]....
        /*0088*/ 	.word	0x000010c0


	//----- nvinfo : EIATTR_MAX_THREADS
	.align		4
.L_2011:
        /*008c*/ 	.byte	0x04, 0x05
        /*008e*/ 	.short	(.L_2013 - .L_2012)
.L_2012:
        /*0090*/ 	.word	0x00000080
        /*0094*/ 	.word	0x00000001
        /*0098*/ 	.word	0x00000001


	//----- nvinfo : EIATTR_CRS_STACK_SIZE
	.align		4
.L_2013:
        /*009c*/ 	.byte	0x04, 0x1e
        /*009e*/ 	.short	(.L_2015 - .L_2014)
.L_2014:
        /*00a0*/ 	.word	0x00000000


	//----- nvinfo : EIATTR_CBANK_PARAM_SIZE
	.align		4
.L_2015:
        /*00a4*/ 	.byte	0x03, 0x19
        /*00a6*/ 	.short	0x0052


	//----- nvinfo : EIATTR_PARAM_CBANK
	.align		4
        /*00a8*/ 	.byte	0x04, 0x0a
        /*00aa*/ 	.short	(.L_2017 - .L_2016)
	.align		4
.L_2016:
        /*00ac*/ 	.word	index@(.nv.constant0._ZN2at6native49_GLOBAL__N__b919a28f_16_Normalization_cu_5c38458745unrolled_elementwise_kernel_for_multi_outputsILi2EZZZNS1_23batch_norm_update_statsERKNS_6TensorES5_S5_S5_dlENKUlvE_clEvENKUlvE_clEvEUlddddE_St5arrayIPcLm6EE23TrivialOffsetCalculatorILi4EjESC_ILi2EjEEEviT0_T1_T2_T3_)
        /*00b0*/ 	.short	0x0210
        /*00b2*/ 	.short	0x0052


	//----- nvinfo : EIATTR_SW_WAR
	.align		4
.L_2017:
        /*00b4*/ 	.byte	0x04, 0x36
        /*00b6*/ 	.short	(.L_2019 - .L_2018)
.L_2018:
        /*00b8*/ 	.word	0x00000008
.L_2019:


//--------------------- .nv.info._ZN2at6native32batch_norm_backward_elemt_kernelIN3c108BFloat16ES3_flEEvNS_27GenericPackedTensorAccessorIT_Lm3ENS_16DefaultPtrTraitsET2_EES8_NS4_IT1_Lm1ES6_S7_EESA_NS4_IT0_Lm1ES6_S7_EESA_SA_S8_PKii --------------------------
	.section	.nv.info._ZN2at6native32batch_norm_backward_elemt_kernelIN3c108BFloat16ES3_flEEvNS_27GenericPackedTensorAccessorIT_Lm3ENS_16DefaultPtrTraitsET2_EES8_NS4_IT1_Lm1ES6_S7_EESA_NS4_IT0_Lm1ES6_S7_EESA_SA_S8_PKii,"",@"SHT_CUDA_INFO"
	.sectionflags	@""
	.align	4


	//----- nvinfo : EIATTR_CUDA_API_VERSION
	.align		4
        /*0000*/ 	.byte	0x04, 0x37
        /*0002*/ 	.short	(.L_2021 - .L_2020)
.L_2020:
        /*0004*/ 	.word	0x00000082


	//----- nvinfo : EIATTR_KPARAM_INFO
	.align		4
.L_2021:
        /*0008*/ 	.byte	0x04, 0x17
        /*000a*/ 	.short	(.L_2023 - .L_2022)
.L_2022:
        /*000c*/ 	.word	0x00000000
        /*0010*/ 	.short	0x0009
        /*0012*/ 	.short	0x0128
        /*0014*/ 	.byte	0x00, 0xf0, 0x11, 0x00


	//----- nvinfo : EIATTR_KPARAM_INFO
	.align		4
.L_2023:
        /*0018*/ 	.byte	0x04, 0x17
        /*001a*/ 	.short	(.L_2025 - .L_2024)
.L_2024:
        /*001c*/ 	.word	0x00000000
        /*0020*/ 	.short	0x0008
        /*0022*/ 	.short	0x0120
        /*0024*/ 	.byte	0x00, 0xf0, 0x21, 0x00


	//----- nvinfo : EIATTR_KPARAM_INFO
	.align		4
.L_2025:
        /*0028*/ 	.byte	0x04, 0x17
        /*002a*/ 	.short	(.L_2027 - .L_2026)
.L_2026:
        /*002c*/ 	.word	0x00000000
        /*0030*/ 	.short	0x0007
        /*0032*/ 	.short	0x00e8
        /*0034*/ 	.byte	0x00, 0xf0, 0xe1, 0x00


	//----- nvinfo : EIATTR_KPARAM_INFO
	.align		4
.L_2027:
        /*0038*/ 	.byte	0x04, 0x17
        /*003a*/ 	.short	(.L_2029 - .L_2028)
.L_2028:
        /*003c*/ 	.word	0x00000000
        /*0040*/ 	.short	0x0006
        /*0042*/ 	.short	0x00d0
        /*0044*/ 	.byte	0x00, 0xf0, 0x61, 0x00


	//----- nvinfo : EIATTR_KPARAM_INFO
	.align		4
.L_2029:
        /*0048*/ 	.byte	0x04, 0x17
        /*004a*/ 	.short	(.L_2031 - .L_2030)
.L_2030:
        /*004c*/ 	.word	0x00000000
        /*0050*/ 	.short	0x0005
        /*0052*/ 	.short	0x00b8
        /*0054*/ 	.byte	0x00, 0xf0, 0x61, 0x00


	//----- nvinfo : EIATTR_KPARAM_INFO
	.align		4
.L_2031:
        /*0058*/ 	.byte	0x04, 0x17
        /*005a*/ 	.short	(.L_2033 - .L_2032)
.L_2032:
        /*005c*/ 	.word	0x00000000
        /*0060*/ 	.short	0x0004
        /*0062*/ 	.short	0x00a0
        /*0064*/ 	.byte	0x00, 0xf0, 0x61, 0x00


	//----- nvinfo : EIATTR_KPARAM_INFO
	.align		4
.L_2033:
        /*0068*/ 	.byte	0x04, 0x17
        /*006a*/ 	.short	(.L_2035 - .L_2034)
.L_2034:
        /*006c*/ 	.word	0x00000000
        /*0070*/ 	.short	0x0003
        /*0072*/ 	.short	0x0088
        /*0074*/ 	.byte	0x00, 0xf0, 0x61, 0x00


	//----- nvinfo : EIATTR_KPARAM_INFO
	.align		4
.L_2035:
        /*0078*/ 	.byte	0x04, 0x17
        /*007a*/ 	.short	(.L_2037 - .L_2036)
.L_2036:
        /*007c*/ 	.word	0x00000000
        /*0080*/ 	.short	0x0002
        /*0082*/ 	.short	0x0070
        /*0084*/ 	.byte	0x00, 0xf0, 0x61, 0x00


	//----- nvinfo : EIATTR_KPARAM_INFO
	.align		4
.L_2037:
        /*0088*/ 	.byte	0x04, 0x17
        /*008a*/ 	.short	(.L_2039 - .L_2038)
.L_2038:
        /*008c*/ 	.word	0x00000000
        /*0090*/ 	.short	0x0001
        /*0092*/ 	.short	0x0038
        /*0094*/ 	.byte	0x00, 0xf0, 0xe1, 0x00


	//----- nvinfo : EIATTR_KPARAM_INFO
	.align		4
.L_2039:
        /*0098*/ 	.byte	0x04, 0x17
        /*009a*/ 	.short	(.L_2041 - .L_2040)
.L_2040:
        /*009c*/ 	.word	0x00000000
        /*00a0*/ 	.short	0x0000
        /*00a2*/ 	.short	0x0000
        /*00a4*/ 	.byte	0x00, 0xf0, 0xe1, 0x00


	//----- nvinfo : EIATTR_SPARSE_MMA_MASK
	.align		4
.L_2041:
        /*00a8*/ 	.byte	0x03, 0x50
        /*00aa*/ 	.short	0x0000


	//----- nvinfo : EIATTR_MAXREG_COUNT
	.align		4
        /*00ac*/ 	.byte	0x03, 0x1b
        /*00ae*/ 	.short	0x00ff


	//----- nvinfo : EIATTR_MERCURY_ISA_VERSION
	.align		4
        /*00b0*/ 	.byte	0x03, 0x5f
        /*00b2*/ 	.short	0x0101


	//----- nvinfo : EIATTR_EXIT_INSTR_OFFSETS
	.align		4
        /*00b4*/ 	.byte	0x04, 0x1c
        /*00b6*/ 	.short	(.L_2043 - .L_2042)


	//   ....[0]....
.L_2042:
        /*00b8*/ 	.word	0x00000950


	//   ....[1]....
        /*00bc*/ 	.word	0x00000bf0


	//   ....[2]....
        /*00c0*/ 	.word	0x00001330


	//----- nvinfo : EIATTR_CRS_STACK_SIZE
	.align		4
.L_2043:
        /*00c4*/ 	.byte	0x04, 0x1e
        /*00c6*/ 	.short	(.L_2045 - .L_2044)
.L_2044:
        /*00c8*/ 	.word	0x00000000


	//----- nvinfo : EIATTR_CBANK_PARAM_SIZE
	.align		4
.L_2045:
        /*00cc*/ 	.byte	0x03, 0x19
        /*00ce*/ 	.short	0x012c


	//----- nvinfo : EIATTR_PARAM_CBANK
	.align		4
        /*00d0*/ 	.byte	0x04, 0x0a
        /*00d2*/ 	.short	(.L_2047 - .L_2046)
	.align		4
.L_2046:
        /*00d4*/ 	.word	index@(.nv.constant0._ZN2at6native32batch_norm_backward_elemt_kernelIN3c108BFloat16ES3_flEEvNS_27GenericPackedTensorAccessorIT_Lm3ENS_16DefaultPtrTraitsET2_EES8_NS4_IT1_Lm1ES6_S7_EESA_NS4_IT0_Lm1ES6_S7_EESA_SA_S8_PKii)
        /*00d8*/ 	.short	0x0210
        /*00da*/ 	.short	0x012c


	//----- nvinfo : EIATTR_SW_WAR
	.align		4
.L_2047:
        /*00dc*/ 	.byte	0x04, 0x36
        /*00de*/ 	.short	(.L_2049 - .L_2048)
.L_2048:
        /*00e0*/ 	.word	0x00000008
.L_2049:


//--------------------- .nv.info._ZN2at6native32batch_norm_backward_elemt_kernelIN3c108BFloat16EfflEEvNS_27GenericPackedTensorAccessorIT_Lm3ENS_16DefaultPtrTraitsET2_EES8_NS4_IT1_Lm1ES6_S7_EESA_NS4_IT0_Lm1ES6_S7_EESA_SA_S8_PKii --------------------------
	.section	.nv.info._ZN2at6native32batch_norm_backward_elemt_kernelIN3c108BFloat16EfflEEvNS_27GenericPackedTensorAccessorIT_Lm3ENS_16DefaultPtrTraitsET2_EES8_NS4_IT1_Lm1ES6_S7_EESA_NS4_IT0_Lm1ES6_S7_EESA_SA_S8_PKii,"",@"SHT_CUDA_INFO"
	.sectionflags	@""
	.align	4


	//----- nvinfo : EIATTR_CUDA_API_VERSION
	.align		4
        /*0000*/ 	.byte	0x04, 0x37
        /*0002*/ 	.short	(.L_2051 - .L_2050)
.L_2050:
        /*0004*/ 	.word	0x00000082


	//----- nvinfo : EIATTR_KPARAM_INFO
	.align		4
.L_2051:
        /*0008*/ 	.byte	0x04, 0x17
        /*000a*/ 	.short	(.L_2053 - .L_2052)
.L_2052:
        /*000c*/ 	.word	0x00000000
        /*0010*/ 	.short	0x0009
        /*0012*/ 	.short	0x0128
        /*0014*/ 	.byte	0x00, 0xf0, 0x11, 0x00


	//----- nvinfo : EIATTR_KPARAM_INFO
	.align		4
.L_2053:
        /*0018*/ 	.byte	0x04, 0x17
        /*001a*/ 	.short	(.L_2055 - .L_2054)
.L_2054:
        /*001c*/ 	.word	0x00000000
        /*0020*/ 	.short	0x0008
        /*0022*/ 	.short	0x0120
        /*0024*/ 	.byte	0x00, 0xf0, 0x21, 0x00


	//----- nvinfo : EIATTR_KPARAM_INFO
	.align		4
.L_2055:
        /*0028*/ 	.byte	0x04, 0x17
        /*002a*/ 	.short	(.L_2057 - .L_2056)
.L_2056:
        /*002c*/ 	.word	0x00000000
        /*0030*/ 	.short	0x0007
        /*0032*/ 	.short	0x00e8
        /*0034*/ 	.byte	0x00, 0xf0, 0xe1, 0x00


	//----- nvinfo : EIATTR_KPARAM_INFO
	.align		4
.L_2057:
        /*0038*/ 	.byte	0x04, 0x17
        /*003a*/ 	.short	(.L_2059 - .L_2058)
.L_2058:
        /*003c*/ 	.word	0x00000000
        /*0040*/ 	.short	0x0006
        /*0042*/ 	.short	0x00d0
        /*0044*/ 	.byte	0x00, 0xf0, 0x61, 0x00


	//----- nvinfo : EIATTR_KPARAM_INFO
	.align		4
.L_2059:
        /*0048*/ 	.byte	0x04, 0x17
        /*004a*/ 	.short	(.L_2061 - .L_2060)
.L_2060:
        /*004c*/ 	.word	0x00000000
        /*0050*/ 	.short	0x0005
        /*0052*/ 	.short	0x00b8
        /*0054*/ 	.byte	0x00, 0xf0, 0x61, 0x00


	//----- nvinfo : EIATTR_KPARAM_INFO
	.align		4
.L_2061:
        /*0058*/ 	.byte	0x04, 0x17
        /*005a*/ 	.short	(.L_2063 - .L_2062)
.L_2062:
        /*005c*/ 	.word	0x00000000
        /*0060*/ 	.short	0x0004
        /*0062*/ 	.short	0x00a0
        /*0064*/ 	.byte	0x00, 0xf0, 0x61, 0x00


	//----- nvinfo : EIATTR_KPARAM_INFO
	.align		4
.L_2063:
        /*0068*/ 	.byte	0x04, 0x17
        /*006a*/ 	.short	(.L_2065 - .L_2064)
.L_2064:
        /*006c*/ 	.word	0x00000000
        /*0070*/ 	.short	0x0003
        /*0072*/ 	.short	0x0088
        /*0074*/ 	.byte	0x00, 0xf0, 0x61, 0x00


	//----- nvinfo : EIATTR_KPARAM_INFO
	.align		4
.L_2065:
        /*0078*/ 	.byte	0x04, 0x17
        /*007a*/ 	.short	(.L_2067 - .L_2066)
.L_2066:
        /*007c*/ 	.word	0x00000000
        /*0080*/ 	.short	0x0002
        /*0082*/ 	.short	0x0070
        /*0084*/ 	.byte	0x00, 0xf0, 0x61, 0x00


	//----- nvinfo : EIATTR_KPARAM_INFO
	.align		4
.L_2067:
        /*0088*/ 	.byte	0x04, 0x17
        /*008a*/ 	.short	(.L_2069 - .L_2068)
.L_2068:
        /*008c*/ 	.word	0x00000000
        /*0090*/ 	.short	0x0001
        /*0092*/ 	.short	0x0038
        /*0094*/ 	.byte	0x00, 0xf0, 0xe1, 0x00


	//----- nvinfo : EIATTR_KPARAM_INFO
	.align		4
.L_2069:
        /*0098*/ 	.byte	0x04, 0x17
        /*009a*/ 	.short	(.L_2071 - .L_2070)
.L_2070:
        /*009c*/ 	.word	0x00000000
        /*00a0*/ 	.short	0x0000
        /*00a2*/ 	.short	0x0000
        /*00a4*/ 	.byte	0x00, 0xf0, 0xe1, 0x00


	//----- nvinfo : EIATTR_SPARSE_MMA_MASK
	.align		4
.L_2071:
        /*00a8*/ 	.byte	0x03, 0x50
        /*00aa*/ 	.short	0x0000


	//----- nvinfo : EIATTR_MAXREG_COUNT
	.align		4
        /*00ac*/ 	.byte	0x03, 0x1b
        /*00ae*/ 	.short	0x00ff


	//----- nvinfo : EIATTR_MERCURY_ISA_VERSION
	.align		4
        /*00b0*/ 	.byte	0x03, 0x5f
        /*00b2*/ 	.short	0x0101


	//----- nvinfo : EIATTR_EXIT_INSTR_OFFSETS
	.align		4
        /*00b4*/ 	.byte	0x04, 0x1c
        /*00b6*/ 	.short	(.L_2073 - .L_2072)


	//   ....[0]....
.L_2072:
        /*00b8*/ 	.word	0x00000950


	//   ....[1]....
        /*00bc*/ 	.word	0x00000c00


	//   ....[2]....
        /*00c0*/ 	.word	0x00001320


	//----- nvinfo : EIATTR_CRS_STACK_SIZE
	.align		4
.L_2073:
        /*00c4*/ 	.byte	0x04, 0x1e
        /*00c6*/ 	.short	(.L_2075 - .L_2074)
.L_2074:
        /*00c8*/ 	.word	0x00000000


	//----- nvinfo : EIATTR_CBANK_PARAM_SIZE
	.align		4
.L_2075:
        /*00cc*/ 	.byte	0x03, 0x19
        /*00ce*/ 	.short	0x012c


	//----- nvinfo : EIATTR_PARAM_CBANK
	.align		4
        /*00d0*/ 	.byte	0x04, 0x0a
        /*00d2*/ 	.short	(.L_2077 - .L_2076)
	.align		4
.L_2076:
        /*00d4*/ 	.word	index@(.nv.constant0._ZN2at6native32batch_norm_backward_elemt_kernelIN3c108BFloat16EfflEEvNS_27GenericPackedTensorAccessorIT_Lm3ENS_16DefaultPtrTraitsET2_EES8_NS4_IT1_Lm1ES6_S7_EESA_NS4_IT0_Lm1ES6_S7_EESA_SA_S8_PKii)
        /*00d8*/ 	.short	0x0210
        /*00da*/ 	.short	0x012c


	//----- nvinfo : EIATTR_SW_WAR
	.align		4
.L_2077:
        /*00dc*/ 	.byte	0x04, 0x36
        /*00de*/ 	.short	(.L_2079 - .L_2078)
.L_2078:
        /*00e0*/ 	.word	0x00000008
.L_2079:


//--------------------- .nv.info._ZN2at6native32batch_norm_backward_elemt_kernelIN3c108BFloat16ES3_fiEEvNS_27GenericPackedTensorAccessorIT_Lm3ENS_16DefaultPtrTraitsET2_EES8_NS4_IT1_Lm1ES6_S7_EESA_NS4_IT0_Lm1ES6_S7_EESA_SA_S8_PKii --------------------------
	.section	.nv.info._ZN2at6native32batch_norm_backward_elemt_kernelIN3c108BFloat16ES3_fiEEvNS_27GenericPackedTensorAccessorIT_Lm3ENS_16DefaultPtrTraitsET2_EES8_NS4_IT1_Lm1ES6_S7_EESA_NS4_IT0_Lm1ES6_S7_EESA_SA_S8_PKii,"",@"SHT_CUDA_INFO"
	.sectionflags	@""
	.align	4


	//----- nvinfo : EIATTR_CUDA_API_VERSION
	.align		4
        /*0000*/ 	.byte	0x04, 0x37
        /*0002*/ 	.short	(.L_2081 - .L_2080)
.L_2080:
        /*0004*/ 	.word	0x00000082


	//----- nvinfo : EIATTR_KPARAM_INFO
	.align		4
.L_2081:
        /*0008*/ 	.byte	0x04, 0x17
        /*000a*/ 	.short	(.L_2083 - .L_2082)
.L_2082:
        /*000c*/ 	.word	0x00000000
        /*0010*/ 	.short	0x0009
        /*0012*/ 	.short	0x00b8
        /*0014*/ 	.byte	0x00, 0xf0, 0x11, 0x00


	//----- nvinfo : EIATTR_KPARAM_INFO
	.align		4
.L_2083:
        /*0018*/ 	.byte	0x04, 0x17
        /*001a*/ 	.short	(.L_2085 - .L_2084)
.L_2084:
        /*001c*/ 	.word	0x00000000
        /*0020*/ 	.short	0x0008
        /*0022*/ 	.short	0x00b0
        /*0024*/ 	.byte	0x00, 0xf0, 0x21, 0x00


	//----- nvinfo : EIATTR_KPARAM_INFO
	.align		4
.L_2085:
        /*0028*/ 	.byte	0x04, 0x17
        /*002a*/ 	.short	(.L_2087 - .L_2086)
.L_2086:
        /*002c*/ 	.word	0x00000000
        /*0030*/ 	.short	0x0007
        /*0032*/ 	.short	0x0090
        /*0034*/ 	.byte	0x00, 0xf0, 0x81, 0x00


	//----- nvinfo : EIATTR_KPARAM_INFO
	.align		4
.L_2087:
        /*0038*/ 	.byte	0x04, 0x17
        /*003a*/ 	.short	(.L_2089 - .L_2088)
.L_2088:
        /*003c*/ 	.word	0x00000000
        /*0040*/ 	.short	0x0006
        /*0042*/ 	.short	0x0080
        /*0044*/ 	.byte	0x00, 0xf0, 0x41, 0x00


	//----- nvinfo : EIATTR_KPARAM_INFO
	.align		4
.L_2089:
        /*0048*/ 	.byte	0x04, 0x17
        /*004a*/ 	.short	(.L_2091 - .L_2090)
.L_2090:
        /*004c*/ 	.word	0x00000000
        /*0050*/ 	.short	0x0005
        /*0052*/ 	.short	0x0070
        /*0054*/ 	.byte	0x00, 0xf0, 0x41, 0x00


	//----- nvinfo : EIATTR_KPARAM_INFO
	.align		4
.L_2091:
        /*0058*/ 	.byte	0x04, 0x17
        /*005a*/ 	.short	(.L_2093 - .L_2092)
.L_2092:
        /*005c*/ 	.word	0x00000000
        /*0060*/ 	.short	0x0004
        /*0062*/ 	.short	0x0060
        /*0064*/ 	.byte	0x00, 0xf0, 0x41, 0x00


	//----- nvinfo : EIATTR_KPARAM_INFO
	.align		4
.L_2093:
        /*0068*/ 	.byte	0x04, 0x17
        /*006a*/ 	.short	(.L_2095 - .L_2094)
.L_2094:
        /*006c*/ 	.word	0x00000000
        /*0070*/ 	.short	0x0003
        /*0072*/ 	.short	0x0050
        /*0074*/ 	.byte	0x00, 0xf0, 0x41, 0x00


	//----- nvinfo : EIATTR_KPARAM_INFO
	.align		4
.L_2095:
        /*0078*/ 	.byte	0x04, 0x17
        /*007a*/ 	.short	(.L_2097 - .L_2096)
.L_2096:
        /*007c*/ 	.word	0x00000000
        /*0080*/ 	.short	0x0002
        /*0082*/ 	.short	0x0040
        /*0084*/ 	.byte	0x00, 0xf0, 0x41, 0x00


	//----- nvinfo : EIATTR_KPARAM_INFO
	.align		4
.L_2097:
        /*0088*/ 	.byte	0x04, 0x17
        /*008a*/ 	.short	(.L_2099 - .L_2098)
.L_2098:
        /*008c*/ 	.word	0x00000000
        /*0090*/ 	.short	0x0001
        /*0092*/ 	.short	0x0020
        /*0094*/ 	.byte	0x00, 0xf0, 0x81, 0x00


	//----- nvinfo : EIATTR_KPARAM_INFO
	.align		4
.L_2099:
        /*0098*/ 	.byte	0x04, 0x17
        /*009a*/ 	.short	(.L_2101 - .L_2100)
.L_2100:
        /*009c*/ 	.word	0x00000000
        /*00a0*/ 	.short	0x0000
        /*00a2*/ 	.short	0x0000
        /*00a4*/ 	.byte	0x00, 0xf0, 0x81, 0x00


	//----- nvinfo : EIATTR_SPARSE_MMA_MASK
	.align		4
.L_2101:
        /*00a8*/ 	.byte	0x03, 0x50
        /*00aa*/ 	.short	0x0000


	//----- nvinfo : EIATTR_MAXREG_COUNT
	.align		4
        /*00ac*/ 	.byte	0x03, 0x1b
        /*00ae*/ 	.short	0x00ff


	//----- nvinfo : EIATTR_MERCURY_ISA_VERSION
	.align		4
        /*00b0*/ 	.byte	0x03, 0x5f
        /*00b2*/ 	.short	0x0101


	//----- nvinfo : EIATTR_EXIT_INSTR_OFFSETS
	.align		4
        /*00b4*/ 	.byte	0x04, 0x1c
        /*00b6*/ 	.short	(.L_2103 - .L_2102)


	//   ....[0]....
.L_2102:
        /*00b8*/ 	.word	0x00000940


	//   ....[1]....
        /*00bc*/ 	.word	0x00000a90


	//   ....[2]....
        /*00c0*/ 	.word	0x00001060


	//----- nvinfo : EIATTR_CRS_STACK_SIZE
	.align		4
.L_2103:
        /*00c4*/ 	.byte	0x04, 0x1e
        /*00c6*/ 	.short	(.L_2105 - .L_2104)
.L_2104:
        /*00c8*/ 	.word	0x00000000


	//----- nvinfo : EIATTR_CBANK_PARAM_SIZE
	.align		4
.L_2105:
        /*00cc*/ 	.byte	0x03, 0x19
        /*00ce*/ 	.short	0x00bc


	//----- nvinfo : EIATTR_PARAM_CBANK
	.align		4
        /*00d0*/ 	.byte	0x04, 0x0a
        /*00d2*/ 	.short	(.L_2107 - .L_2106)
	.align		4
.L_2106:
        /*00d4*/ 	.word	index@(.nv.constant0._ZN2at6native32batch_norm_backward_elemt_kernelIN3c108BFloat16ES3_fiEEvNS_27GenericPackedTensorAccessorIT_Lm3ENS_16DefaultPtrTraitsET2_EES8_NS4_IT1_Lm1ES6_S7_EESA_NS4_IT0_Lm1ES6_S7_EESA_SA_S8_PKii)
        /*00d8*/ 	.short	0x0210
        /*00da*/ 	.short	0x00bc


	//----- nvinfo : EIATTR_SW_WAR
	.align		4
.L_2107:
        /*00dc*/ 	.byte	0x04, 0x36
        /*00de*/ 	.short	(.L_2109 - .L_2108)
.L_2108:
        /*00e0*/ 	.word	0x00000008
.L_2109:


//--------------------- .nv.info._ZN2at6native32batch_norm_backward_elemt_kernelIN3c108BFloat16EffiEEvNS_27GenericPackedTensorAccessorIT_Lm3ENS_16DefaultPtrTraitsET2_EES8_NS4_IT1_Lm1ES6_S7_EESA_NS4_IT0_Lm1ES6_S7_EESA_SA_S8_PKii --------------------------
	.section	.nv.info._ZN2at6native32batch_norm_backward_elemt_kernelIN3c108BFloat16EffiEEvNS_27GenericPackedTensorAccessorIT_Lm3ENS_16DefaultPtrTraitsET2_EES8_NS4_IT1_Lm1ES6_S7_EESA_NS4_IT0_Lm1ES6_S7_EESA_SA_S8_PKii,"",@"SHT_CUDA_INFO"
	.sectionflags	@""
	.align	4


	//----- nvinfo : EIATTR_CUDA_API_VERSION
	.align		4
        /*0000*/ 	.byte	0x04, 0x37
        /*0002*/ 	.short	(.L_2111 - .L_2110)
.L_2110:
        /*0004*/ 	.word	0x00000082


	//----- nvinfo : EIATTR_KPARAM_INFO
	.align		4
.L_2111:
        /*0008*/ 	.byte	0x04, 0x17
        /*000a*/ 	.short	(.L_2113 - .L_2112)
.L_2112:
        /*000c*/ 	.word	0x00000000
        /*0010*/ 	.short	0x0009
        /*0012*/ 	.short	0x00b8
        /*0014*/ 	.byte	0x00, 0xf0, 0x11, 0x00


	//----- nvinfo : EIATTR_KPARAM_INFO
	.align		4
.L_2113:
        /*0018*/ 	.byte	0x04, 0x17
        /*001a*/ 	.short	(.L_2115 - .L_2114)
.L_2114:
        /*001c*/ 	.word	0x00000000
        /*0020*/ 	.short	0x0008
        /*0022*/ 	.short	0x00b0
        /*0024*/ 	.byte	0x00, 0xf0, 0x21, 0x00


	//----- nvinfo : EIATTR_KPARAM_INFO
	.align		4
.L_2115:
        /*0028*/ 	.byte	0x04, 0x17
        /*002a*/ 	.short	(.L_2117 - .L_2116)
.L_2116:
        /*002c*/ 	.word	0x00000000
        /*0030*/ 	.short	0x0007
        /*0032*/ 	.short	0x0090
        /*0034*/ 	.byte	0x00, 0xf0, 0x81, 0x00


	//----- nvinfo : EIATTR_KPARAM_INFO
	.align		4
.L_2117:
        /*0038*/ 	.byte	0x04, 0x17
        /*003a*/ 	.short	(.L_2119 - .L_2118)
.L_2118:
        /*003c*/ 	.word	0x00000000
        /*0040*/ 	.short	0x0006
        /*0042*/ 	.short	0x0080
        /*0044*/ 	.byte	0x00, 0xf0, 0x41, 0x00


	//----- nvinfo : EIATTR_KPARAM_INFO
	.align		4
.L_2119:
        /*0048*/ 	.byte	0x04, 0x17
        /*004a*/ 	.short	(.L_2121 - .L_2120)
.L_2120:
        /*004c*/ 	.word	0x00000000
        /*0050*/ 	.short	0x0005
        /*0052*/ 	.short	0x0070
        /*0054*/ 	.byte	0x00, 0xf0, 0x41, 0x00


	//----- nvinfo : EIATTR_KPARAM_INFO
	.align		4
.L_2121:
        /*0058*/ 	.byte	0x04, 0x17
        /*005a*/ 	.short	(.L_2123 - .L_2122)
.L_2122:
        /*005c*/ 	.word	0x00000000
        /*0060*/ 	.short	0x0004
        /*0062*/ 	.short	0x0060
        /*0064*/ 	.byte	0x00, 0xf0, 0x41, 0x00


	//----- nvinfo : EIATTR_KPARAM_INFO
	.align		4
.L_2123:
        /*0068*/ 	.byte	0x04, 0x17
        /*006a*/ 	.short	(.L_2125 - .L_2124)
.L_2124:
        /*006c*/ 	.word	0x00000000
        /*0070*/ 	.short	0x0003
        /*0072*/ 	.short	0x0050
        /*0074*/ 	.byte	0x00, 0xf0, 0x41, 0x00


	//----- nvinfo : EIATTR_KPARAM_INFO
	.align		4
.L_2125:
        /*0078*/ 	.byte	0x04, 0x17
        /*007a*/ 	.short	(.L_2127 - .L_2126)
.L_2126:
        /*007c*/ 	.word	0x00000000
        /*0080*/ 	.short	0x0002
        /*0082*/ 	.short	0x0040
        /*0084*/ 	.byte	0x00, 0xf0, 0x41, 0x00


	//----- nvinfo : EIATTR_KPARAM_INFO
	.align		4
.L_2127:
        /*0088*/ 	.byte	0x04, 0x17
        /*008a*/ 	.short	(.L_2129 - .L_2128)
.L_2128:
        /*008c*/ 	.word	0x00000000
        /*0090*/ 	.short	0x0001
        /*0092*/ 	.short	0x0020
        /*0094*/ 	.byte	0x00, 0xf0, 0x81, 0x00


	//----- nvinfo : EIATTR_KPARAM_INFO
	.align		4
.L_2129:
        /*0098*/ 	.byte	0x04, 0x17
        /*009a*/ 	.short	(.L_2131 - .L_2130)
.L_2130:
        /*009c*/ 	.word	0x00000000
        /*00a0*/ 	.short	0x0000
        /*00a2*/ 	.short	0x0000
        /*00a4*/ 	.byte	0x00, 0xf0, 0x81, 0x00


	//----- nvinfo : EIATTR_SPARSE_MMA_MASK
	.align		4
.L_2131:
        /*00a8*/ 	.byte	0x03, 0x50
        /*00aa*/ 	.short	0x0000


	//----- nvinfo : EIATTR_MAXREG_COUNT
	.align		4
        /*00ac*/ 	.byte	0x03, 0x1b
        /*00ae*/ 	.short	0x00ff


	//----- nvinfo : EIATTR_MERCURY_ISA_VERSION
	.align		4
        /*00b0*/ 	.byte	0x03, 0x5f
        /*00b2*/ 	.short	0x0101


	//----- nvinfo : EIATTR_EXIT_INSTR_OFFSETS
	.align		4
        /*00b4*/ 	.byte	0x04, 0x1c
        /*00b6*/ 	.short	(.L_2133 - .L_2132)


	//   ....[0]....
.L_2132:
        /*00b8*/ 	.word	0x00000940


	//   ....[1]....
        /*00bc*/ 	.word	0x00000aa0


	//   ....[2]....
        /*00c0*/ 	.word	0x00001050


	//----- nvinfo : EIATTR_CRS_STACK_SIZE
	.align		4
.L_2133:
        /*00c4*/ 	.byte	0x04, 0x1e
        /*00c6*/ 	.short	(.L_2135 - .L_2134)
.L_2134:
        /*00c8*/ 	.word	0x00000000


	//----- nvinfo : EIATTR_CBANK_PARAM_SIZE
	.align		4
.L_2135:
        /*00cc*/ 	.byte	0x03, 0x19
        /*00ce*/ 	.short	0x00bc


	//----- nvinfo : EIATTR_PARAM_CBANK
	.align		4
        /*00d0*/ 	.byte	0x04, 0x0a
        /*00d2*/ 	.short	(.L_2137 - .L_2136)
	.align		4
.L_2136:
        /*00d4*/ 	.word	index@(.nv.constant0._ZN2at6native32batch_norm_backward_elemt_kernelIN3c108BFloat16EffiEEvNS_27GenericPackedTensorAccessorIT_Lm3ENS_16DefaultPtrTraitsET2_EES8_NS4_IT1_Lm1ES6_S7_EESA_NS4_IT0_Lm1ES6_S7_EESA_SA_S8_PKii)
        /*00d8*/ 	.short	0x0210
        /*00da*/ 	.short	0x00bc


	//----- nvinfo : EIATTR_SW_WAR
	.align		4
.L_2137:
        /*00dc*/ 	.byte	0x04, 0x36
        /*00de*/ 	.short	(.L_2139 - .L_2138)
.L_2138:
        /*00e0*/ 	.word	0x00000008
.L_2139:


//--------------------- .nv.info._ZN2at6native32batch_norm_backward_elemt_kernelIN3c104HalfES3_flEEvNS_27GenericPackedTensorAccessorIT_Lm3ENS_16DefaultPtrTraitsET2_EES8_NS4_IT1_Lm1ES6_S7_EESA_NS4_IT0_Lm1ES6_S7_EESA_SA_S8_PKii --------------------------
	.section	.nv.info._ZN2at6native32batch_norm_backward_elemt_kernelIN3c104HalfES3_flEEvNS_27GenericPackedTensorAccessorIT_Lm3ENS_16DefaultPtrTraitsET2_EES8_NS4_IT1_Lm1ES6_S7_EESA_NS4_IT0_Lm1ES6_S7_EESA_SA_S8_PKii,"",@"SHT_CUDA_INFO"
	.sectionflags	@""
	.align	4


	//----- nvinfo : EIATTR_CUDA_API_VERSION
	.align		4
        /*0000*/ 	.byte	0x04, 0x37
        /*0002*/ 	.short	(.L_2141 - .L_2140)
.L_2140:
        /*0004*/ 	.word	0x00000082


	//----- nvinfo : EIATTR_KPARAM_INFO
	.align		4
.L_2141:
        /*0008*/ 	.byte	0x04, 0x17
        /*000a*/ 	.short	(.L_2143 - .L_2142)
.L_2142:
        /*000c*/ 	.word	0x00000000
        /*0010*/ 	.short	0x0009
        /*0012*/ 	.short	0x0128
        /*0014*/ 	.byte	0x00, 0xf0, 0x11, 0x00


	//----- nvinfo : EIATTR_KPARAM_INFO
	.align		4
.L_2143:
        /*0018*/ 	.byte	0x04, 0x17
        /*001a*/ 	.short	(.L_2145 - .L_2144)
.L_2144:
        /*001c*/ 	.word	0x00000000
        /*0020*/ 	.short	0x0008
        /*0022*/ 	.short	0x0120
        /*0024*/ 	.byte	0x00, 0xf0, 0x21, 0x00


	//----- nvinfo : EIATTR_KPARAM_INFO
	.align		4
.L_2145:
        /*0028*/ 	.byte	0x04, 0x17
        /*002a*/ 	.short	(.L_2147 - .L_2146)
.L_2146:
        /*002c*/ 	.word	0x00000000
        /*0030*/ 	.short	0x0007
        /*0032*/ 	.short	0x00e8
        /*0034*/ 	.byte	0x00, 0xf0, 0xe1, 0x00


	//----- nvinfo : EIATTR_KPARAM_INFO
	.align		4
.L_2147:
        /*0038*/ 	.byte	0x04, 0x17
        /*003a*/ 	.short	(.L_2149 - .L_2148)
.L_2148:
        /*003c*/ 	.word	0x00000000
        /*0040*/ 	.short	0x0006
        /*0042*/ 	.short	0x00d0
        /*0044*/ 	.byte	0x00, 0xf0, 0x61, 0x00


	//----- nvinfo : EIATTR_KPARAM_INFO
	.align		4
.L_2149:
        /*0048*/ 	.byte	0x04, 0x17
        /*004a*/ 	.short	(.L_2151 - .L_2150)
.L_2150:
        /*004c*/ 	.word	0x00000000
        /*0050*/ 	.short	0x0005
        /*0052*/ 	.short	0x00b8
        /*0054*/ 	.byte	0x00, 0xf0, 0x61, 0x00


	//----- nvinfo : EIATTR_KPARAM_INFO
	.align		4
.L_2151:
        /*0058*/ 	.byte	0x04, 0x17
        /*005a*/ 	.short	(.L_2153 - .L_2152)
.L_2152:
        /*005c*/ 	.word	0x00000000
        /*0060*/ 	.short	0x0004
        /*0062*/ 	.short	0x00a0
        /*0064*/ 	.byte	0x00, 0xf0, 0x61, 0x00


	//----- nvinfo : EIATTR_KPARAM_INFO
	.align		4
.L_2153:
        /*0068*/ 	.byte	0x04, 0x17
        /*006a*/ 	.short	(.L_2155 - .L_2154)
.L_2154:
        /*006c*/ 	.word	0x00000000
        /*0070*/ 	.short	0x0003
        /*0072*/ 	.short	0x0088
        /*0074*/ 	.byte	0x00, 0xf0, 0x61, 0x00


	//----- nvinfo : EIATTR_KPARAM_INFO
	.align		4
.L_2155:
        /*0078*/ 	.byte	0x04, 0x17
        /*007a*/ 	.short	(.L_2157 - .L_2156)
.L_2156:
        /*007c*/ 	.word	0x00000000
        /*0080*/ 	.short	0x0002
        /*0082*/ 	.short	0x0070
        /*0084*/ 	.byte	0x00, 0xf0, 0x61, 0x00


	//----- nvinfo : EIATTR_KPARAM_INFO
	.align		4
.L_2157:
        /*0088*/ 	.byte	0x04, 0x17
        /*008a*/ 	.short	(.L_2159 - .L_2158)
.L_2158:
        /*008c*/ 	.word	0x00000000
        /*0090*/ 	.short	0x0001
        /*0092*/ 	.short	0x0038
        /*0094*/ 	.byte	0x00, 0xf0, 0xe1, 0x00


	//----- nvinfo : EIATTR_KPARAM_INFO
	.align		4
.L_2159:
        /*0098*/ 	.byte	0x04, 0x17
        /*009a*/ 	.short	(.L_2161 - .L_2160)
.L_2160:
        /*009c*/ 	.word	0x00000000
        /*00a0*/ 	.short	0x0000
        /*00a2*/ 	.short	0x0000
        /*00a4*/ 	.byte	0x00, 0xf0, 0xe1, 0x00


	//----- nvinfo : EIATTR_SPARSE_MMA_MASK
	.align		4
.L_2161:
        /*00a8*/ 	.byte	0x03, 0x50
        /*00aa*/ 	.short	0x0000


	//----- nvinfo : EIATTR_MAXREG_COUNT
	.align		4
        /*00ac*/ 	.byte	0x03, 0x1b
        /*00ae*/ 	.short	0x00ff


	//----- nvinfo : EIATTR_MERCURY_ISA_VERSION
	.align		4
        /*00b0*/ 	.byte	0x03, 0x5f
        /*00b2*/ 	.short	0x0101


	//----- nvinfo : EIATTR_EXIT_INSTR_OFFSETS
	.align		4
        /*00b4*/ 	.byte	0x04, 0x1c
        /*00b6*/ 	.short	(.L_2163 - .L_2162)


	//   ....[0]....
.L_2162:
        /*00b8*/ 	.word	0x00000950


	//   ....[1]....
        /*00bc*/ 	.word	0x00000bf0


	//   ....[2]....
        /*00c0*/ 	.word	0x00001330


	//----- nvinfo : EIATTR_CRS_STACK_SIZE
	.align		4
.L_2163:
        /*00c4*/ 	.byte	0x04, 0x1e
        /*00c6*/ 	.short	(.L_2165 - .L_2164)
.L_2164:
        /*00c8*/ 	.word	0x00000000


	//----- nvinfo : EIATTR_CBANK_PARAM_SIZE
	.align		4
.L_2165:
        /*00cc*/ 	.byte	0x03, 0x19
        /*00ce*/ 	.short	0x012c


	//----- nvinfo : EIATTR_PARAM_CBANK
	.align		4
        /*00d0*/ 	.byte	0x04, 0x0a
        /*00d2*/ 	.short	(.L_2167 - .L_2166)
	.align		4
.L_2166:
        /*00d4*/ 	.word	index@(.nv.constant0._ZN2at6native32batch_norm_backward_elemt_kernelIN3c104HalfES3_flEEvNS_27GenericPackedTensorAccessorIT_Lm3ENS_16DefaultPtrTraitsET2_EES8_NS4_IT1_Lm1ES6_S7_EESA_NS4_IT0_Lm1ES6_S7_EESA_SA_S8_PKii)
        /*00d8*/ 	.short	0x0210
        /*00da*/ 	.short	0x012c


	//----- nvinfo : EIATTR_SW_WAR
	.align		4
.L_2167:
        /*00dc*/ 	.byte	0x04, 0x36
        /*00de*/ 	.short	(.L_2169 - .L_2168)
.L_2168:
        /*00e0*/ 	.word	0x00000008
.L_2169:


//--------------------- .nv.info._ZN2at6native32batch_norm_backward_elemt_kernelIN3c104HalfEfflEEvNS_27GenericPackedTensorAccessorIT_Lm3ENS_16DefaultPtrTraitsET2_EES8_NS4_IT1_Lm1ES6_S7_EESA_NS4_IT0_Lm1ES6_S7_EESA_SA_S8_PKii --------------------------
	.section	.nv.info._ZN2at6native32batch_norm_backward_elemt_kernelIN3c104HalfEfflEEvNS_27GenericPackedTensorAccessorIT_Lm3ENS_16DefaultPtrTraitsET2_EES8_NS4_IT1_Lm1ES6_S7_EESA_NS4_IT0_Lm1ES6_S7_EESA_SA_S8_PKii,"",@"SHT_CUDA_INFO"
	.sectionflags	@""
	.align	4


	//----- nvinfo : EIATTR_CUDA_API_VERSION
	.align		4
        /*0000*/ 	.byte	0x04, 0x37
        /*0002*/ 	.short	(.L_2171 - .L_2170)
.L_2170:
        /*0004*/ 	.word	0x00000082


	//----- nvinfo : EIATTR_KPARAM_INFO
	.align		4
.L_2171:
        /*0008*/ 	.byte	0x04, 0x17
        /*000a*/ 	.short	(.L_2173 - .L_2172)
.L_2172:
        /*000c*/ 	.word	0x00000000
        /*0010*/ 	.short	0x0009
        /*0012*/ 	.short	0x0128
        /*0014*/ 	.byte	0x00, 0xf0, 0x11, 0x00


	//----- nvinfo : EIATTR_KPARAM_INFO
	.align		4
.L_2173:
        /*0018*/ 	.byte	0x04, 0x17
        /*001a*/ 	.short	(.L_2175 - .L_2174)
.L_2174:
        /*001c*/ 	.word	0x00000000
        /*0020*/ 	.short	0x0008
        /*0022*/ 	.short	0x0120
        /*0024*/ 	.byte	0x00, 0xf0, 0x21, 0x00


	//----- nvinfo : EIATTR_KPARAM_INFO
	.align		4
.L_2175:
        /*0028*/ 	.byte	0x04, 0x17
        /*002a*/ 	.short	(.L_2177 - .L_2176)
.L_2176:
        /*002c*/ 	.word	0x00000000
        /*0030*/ 	.short	0x0007
        /*0032*/ 	.short	0x00e8
        /*0034*/ 	.byte	0x00, 0xf0, 0xe1, 0x00


	//----- nvinfo : EIATTR_KPARAM_INFO
	.align		4
.L_2177:
        /*0038*/ 	.byte	0x04, 0x17
        /*003a*/ 	.short	(.L_2179 - .L_2178)
.L_2178:
        /*003c*/ 	.word	0x00000000
        /*0040*/ 	.short	0x0006
        /*0042*/ 	.short	0x00d0
        /*0044*/ 	.byte	0x00, 0xf0, 0x61, 0x00


	//----- nvinfo : EIATTR_KPARAM_INFO
	.align		4
.L_2179:
        /*0048*/ 	.byte	0x04, 0x17
        /*004a*/ 	.short	(.L_2181 - .L_2180)
.L_2180:
        /*004c*/ 	.word	0x00000000
        /*0050*/ 	.short	0x0005
        /*0052*/ 	.short	0x00b8
        /*0054*/ 	.byte	0x00, 0xf0, 0x61, 0x00


	//----- nvinfo : EIATTR_KPARAM_INFO
	.align		4
.L_2181:
        /*0058*/ 	.byte	0x04, 0x17
        /*005a*/ 	.short	(.L_2183 - .L_2182)
.L_2182:
        /*005c*/ 	.word	0x00000000
        /*0060*/ 	.short	0x0004
        /*0062*/ 	.short	0x00a0
        /*0064*/ 	.byte	0x00, 0xf0, 0x61, 0x00


	//----- nvinfo : EIATTR_KPARAM_INFO
	.align		4
.L_2183:
        /*0068*/ 	.byte	0x04, 0x17
        /*006a*/ 	.short	(.L_2185 - .L_2184)
.L_2184:
        /*006c*/ 	.word	0x00000000
        /*0070*/ 	.short	0x0003
        /*0072*/ 	.short	0x0088
        /*0074*/ 	.byte	0x00, 0xf0, 0x61, 0x00


	//----- nvinfo : EIATTR_KPARAM_INFO
	.align		4
.L_2185:
        /*0078*/ 	.byte	0x04, 0x17
        /*007a*/ 	.short	(.L_2187 - .L_2186)
.L_2186:
        /*007c*/ 	.word	0x00000000
        /*0080*/ 	.short	0x0002
        /*0082*/ 	.short	0x0070
        /*0084*/ 	.byte	0x00, 0xf0, 0x61, 0x00


	//----- nvinfo : EIATTR_KPARAM_INFO
	.align		4
.L_2187:
        /*0088*/ 	.byte	0x04, 0x17
        /*008a*/ 	.short	(.L_2189 - .L_2188)
.L_2188:
        /*008c*/ 	.word	0x00000000
        /*0090*/ 	.short	0x0001
        /*0092*/ 	.short	0x0038
        /*0094*/ 	.byte	0x00, 0xf0, 0xe1, 0x00


	//----- nvinfo : EIATTR_KPARAM_INFO
	.align		4
.L_2189:
        /*0098*/ 	.byte	0x04, 0x17
        /*009a*/ 	.short	(.L_2191 - .L_2190)
.L_2190:
        /*009c*/ 	.word	0x00000000
        /*00a0*/ 	.short	0x0000
        /*00a2*/ 	.short	0x0000
        /*00a4*/ 	.byte	0x00, 0xf0, 0xe1, 0x00


	//----- nvinfo : EIATTR_SPARSE_MMA_MASK
	.align		4
.L_2191:
        /*00a8*/ 	.byte	0x03, 0x50
        /*00aa*/ 	.short	0x0000


	//----- nvinfo : EIATTR_MAXREG_COUNT
	.align		4
        /*00ac*/ 	.byte	0x03, 0x1b
        /*00ae*/ 	.short	0x00ff


	//----- nvinfo : EIATTR_MERCURY_ISA_VERSION
	.align		4
        /*00b0*/ 	.byte	0x03, 0x5f
        /*00b2*/ 	.short	0x0101


	//----- nvinfo : EIATTR_EXIT_INSTR_OFFSETS
	.align		4
        /*00b4*/ 	.byte	0x04, 0x1c
        /*00b6*/ 	.short	(.L_2193 - .L_2192)


	//   ....[0]....
.L_2192:
        /*00b8*/ 	.word	0x00000950


	//   ....[1]....
        /*00bc*/ 	.word	0x00000c00


	//   ....[2]....
        /*00c0*/ 	.word	0x00001320


	//----- nvinfo : EIATTR_CRS_STACK_SIZE
	.align		4
.L_2193:
        /*00c4*/ 	.byte	0x04, 0x1e
        /*00c6*/ 	.short	(.L_2195 - .L_2194)
.L_2194:
        /*00c8*/ 	.word	0x00000000


	//----- nvinfo : EIATTR_CBANK_PARAM_SIZE
	.align		4
.L_2195:
        /*00cc*/ 	.byte	0x03, 0x19
        /*00ce*/ 	.short	0x012c


	//----- nvinfo : EIATTR_PARAM_CBANK
	.align		4
        /*00d0*/ 	.byte	0x04, 0x0a
        /*00d2*/ 	.short	(.L_2197 - .L_2196)
	.align		4
.L_2196:
        /*00d4*/ 	.word	index@(.nv.constant0._ZN2at6native32batch_norm_backward_elemt_kernelIN3c104HalfEfflEEvNS_27GenericPackedTensorAccessorIT_Lm3ENS_16DefaultPtrTraitsET2_EES8_NS4_IT1_Lm1ES6_S7_EESA_NS4_IT0_Lm1ES6_S7_EESA_SA_S8_PKii)
        /*00d8*/ 	.short	0x0210
        /*00da*/ 	.short	0x012c


	//----- nvinfo : EIATTR_SW_WAR
	.align		4
.L_2197:
        /*00dc*/ 	.byte	0x04, 0x36
        /*00de*/ 	.short	(.L_2199 - .L_2198)
.L_2198:
        /*00e0*/ 	.word	0x00000008
.L_2199:


//--------------------- .nv.info._ZN2at6native32batch_norm_backward_elemt_kernelIN3c104HalfES3_fiEEvNS_27GenericPackedTensorAccessorIT_Lm3ENS_16DefaultPtrTraitsET2_EES8_NS4_IT1_Lm1ES6_S7_EESA_NS4_IT0_Lm1ES6_S7_EESA_SA_S8_PKii --------------------------
	.section	.nv.info._ZN2at6native32batch_norm_backward_elemt_kernelIN3c104HalfES3_fiEEvNS_27GenericPackedTensorAccessorIT_Lm3ENS_16DefaultPtrTraitsET2_EES8_NS4_IT1_Lm1ES6_S7_EESA_NS4_IT0_Lm1ES6_S7_EESA_SA_S8_PKii,"",@"SHT_CUDA_INFO"
	.sectionflags	@""
	.align	4


	//----- nvinfo : EIATTR_CUDA_API_VERSION
	.align		4
        /*0000*/ 	.byte	0x04, 0x37
        /*0002*/ 	.short	(.L_2201 - .L_2200)
.L_2200:
        /*0004*/ 	.word	0x00000082


	//----- nvinfo : EIATTR_KPARAM_INFO
	.align		4
.L_2201:
        /*0008*/ 	.byte	0x04, 0x17
        /*000a*/ 	.short	(.L_2203 - .L_2202)
.L_2202:
        /*000c*/ 	.word	0x00000000
        /*0010*/ 	.short	0x0009
        /*0012*/ 	.short	0x00b8
        /*0014*/ 	.byte	0x00, 0xf0, 0x11, 0x00


	//----- nvinfo : EIATTR_KPARAM_INFO
	.align		4
.L_2203:
        /*0018*/ 	.byte	0x04, 0x17
        /*001a*/ 	.short	(.L_2205 - .L_2204)
.L_2204:
        /*001c*/ 	.word	0x00000000
        /*0020*/ 	.short	0x0008
        /*0022*/ 	.short	0x00b0
        /*0024*/ 	.byte	0x00, 0xf0, 0x21, 0x00


	//----- nvinfo : EIATTR_KPARAM_INFO
	.align		4
.L_2205:
        /*0028*/ 	.byte	0x04, 0x17
        /*002a*/ 	.short	(.L_2207 - .L_2206)
.L_2206:
        /*002c*/ 	.word	0x00000000
        /*0030*/ 	.short	0x0007
        /*0032*/ 	.short	0x0090
        /*0034*/ 	.byte	0x00, 0xf0, 0x81, 0x00


	//----- nvinfo : EIATTR_KPARAM_INFO
	.align		4
.L_2207:
        /*0038*/ 	.byte	0x04, 0x17
        /*003a*/ 	.short	(.L_2209 - .L_2208)
.L_2208:
        /*003c*/ 	.word	0x00000000
        /*0040*/ 	.short	0x0006
        /*0042*/ 	.short	0x0080
        /*0044*/ 	.byte	0x00, 0xf0, 0x41, 0x00


	//----- nvinfo : EIATTR_KPARAM_INFO
	.align		4
.L_2209:
        /*0048*/ 	.byte	0x04, 0x17
        /*004a*/ 	.short	(.L_2211 - .L_2210)
.L_2210:
        /*004c*/ 	.word	0x00000000
        /*0050*/ 	.short	0x0005
        /*0052*/ 	.short	0x0070
        /*0054*/ 	.byte	0x00, 0xf0, 0x41, 0x00


	//----- nvinfo : EIATTR_KPARAM_INFO
	.align		4
.L_2211:
        /*0058*/ 	.byte	0x04, 0x17
        /*005a*/ 	.short	(.L_2213 - .L_2212)
.L_2212:
        /*005c*/ 	.word	0x00000000
        /*0060*/ 	.short	0x0004
        /*0062*/ 	.short	0x0060
        /*0064*/ 	.byte	0x00, 0xf0, 0x41, 0x00


	//----- nvinfo : EIATTR_KPARAM_INFO
	.align		4
.L_2213:
        /*0068*/ 	.byte	0x04, 0x17
        /*006a*/ 	.short	(.L_2215 - .L_2214)
.L_2214:
        /*006c*/ 	.word	0x00000000
        /*0070*/ 	.short	0x0003
        /*0072*/ 	.short	0x0050
        /*0074*/ 	.byte	0x00, 0xf0, 0x41, 0x00


	//----- nvinfo : EIATTR_KPARAM_INFO
	.align		4
.L_2215:
        /*0078*/ 	.byte	0x04, 0x17
        /*007a*/ 	.short	(.L_2217 - .L_2216)
.L_2216:
        /*007c*/ 	.word	0x00000000
        /*0080*/ 	.short	0x0002
        /*0082*/ 	.short	0x0040
        /*0084*/ 	.byte	0x00, 0xf0, 0x41, 0x00


	//----- nvinfo : EIATTR_KPARAM_INFO
	.align		4
.L_2217:
        /*0088*/ 	.byte	0x04, 0x17
        /*008a*/ 	.short	(.L_2219 - .L_2218)
.L_2218:
        /*008c*/ 	.word	0x00000000
        /*0090*/ 	.short	0x0001
        /*0092*/ 	.short	0x0020
        /*0094*/ 	.byte	0x00, 0xf0, 0x81, 0x00


	//----- nvinfo : EIATTR_KPARAM_INFO
	.align		4
.L_2219:
        /*0098*/ 	.byte	0x04, 0x17
        /*009a*/ 	.short	(.L_2221 - .L_2220)
.L_2220:
        /*009c*/ 	.word	0x00000000
        /*00a0*/ 	.short	0x0000
        /*00a2*/ 	.short	0x0000
        /*00a4*/ 	.byte	0x00, 0xf0, 0x81, 0x00


	//----- nvinfo : EIATTR_SPARSE_MMA_MASK
	.align		4
.L_2221:
        /*00a8*/ 	.byte	0x03, 0x50
        /*00aa*/ 	.short	0x0000


	//----- nvinfo : EIATTR_MAXREG_COUNT
	.align		4
        /*00ac*/ 	.byte	0x03, 0x1b
        /*00ae*/ 	.short	0x00ff


	//----- nvinfo : EIATTR_MERCURY_ISA_VERSION
	.align		4
        /*00b0*/ 	.byte	0x03, 0x5f
        /*00b2*/ 	.short	0x0101


	//----- nvinfo : EIATTR_EXIT_INSTR_OFFSETS
	.align		4
        /*00b4*/ 	.byte	0x04, 0x1c
        /*00b6*/ 	.short	(.L_2223 - .L_2222)


	//   ....[0]....
.L_2222:
        /*00b8*/ 	.word	0x00000940


	//   ....[1]....
        /*00bc*/ 	.word	0x00000a90


	//   ....[2]....
        /*00c0*/ 	.word	0x00001060


	//----- nvinfo : EIATTR_CRS_STACK_SIZE
	.align		4
.L_2223:
        /*00c4*/ 	.byte	0x04, 0x1e
        /*00c6*/ 	.short	(.L_2225 - .L_2224)
.L_2224:
        /*00c8*/ 	.word	0x00000000


	//----- nvinfo : EIATTR_CBANK_PARAM_SIZE
	.align		4
.L_2225:
        /*00cc*/ 	.byte	0x03, 0x19
        /*00ce*/ 	.short	0x00bc


	//----- nvinfo : EIATTR_PARAM_CBANK
	.align		4
        /*00d0*/ 	.byte	0x04, 0x0a
        /*00d2*/ 	.short	(.L_2227 - .L_2226)
	.align		4
.L_2226:
        /*00d4*/ 	.word	index@(.nv.constant0._ZN2at6native32batch_norm_backward_elemt_kernelIN3c104HalfES3_fiEEvNS_27GenericPackedTensorAccessorIT_Lm3ENS_16DefaultPtrTraitsET2_EES8_NS4_IT1_Lm1ES6_S7_EESA_NS4_IT0_Lm1ES6_S7_EESA_SA_S8_PKii)
        /*00d8*/ 	.short	0x0210
        /*00da*/ 	.short	0x00bc


	//----- nvinfo : EIATTR_SW_WAR
	.align		4
.L_2227:
        /*00dc*/ 	.byte	0x04, 0x36
        /*00de*/ 	.short	(.L_2229 - .L_2228)
.L_2228:
        /*00e0*/ 	.word	0x00000008
.L_2229:


//--------------------- .nv.info._ZN2at6native32batch_norm_backward_elemt_kernelIN3c104HalfEffiEEvNS_27GenericPackedTensorAccessorIT_Lm3ENS_16DefaultPtrTraitsET2_EES8_NS4_IT1_Lm1ES6_S7_EESA_NS4_IT0_Lm1ES6_S7_EESA_SA_S8_PKii --------------------------
	.section	.nv.info._ZN2at6native32batch_norm_backward_elemt_kernelIN3c104HalfEffiEEvNS_27GenericPackedTensorAccessorIT_Lm3ENS_16DefaultPtrTraitsET2_EES8_NS4_IT1_Lm1ES6_S7_EESA_NS4_IT0_Lm1ES6_S7_EESA_SA_S8_PKii,"",@"SHT_CUDA_INFO"
	.sectionflags	@""
	.align	4


	//----- nvinfo : EIATTR_CUDA_API_VERSION
	.align		4
        /*0000*/ 	.byte	0x04, 0x37
        /*0002*/ 	.short	(.L_2231 - .L_2230)
.L_2230:
        /*0004*/ 	.word	0x00000082


	//----- nvinfo : EIATTR_KPARAM_INFO
	.align		4
.L_2231:
        /*0008*/ 	.byte	0x04, 0x17
        /*000a*/ 	.short	(.L_2233 - .L_2232)
.L_2232:
        /*000c*/ 	.word	0x00000000
        /*0010*/ 	.short	0x0009
        /*0012*/ 	.short	0x00b8
        /*0014*/ 	.byte	0x00, 0xf0, 0x11, 0x00


	//----- nvinfo : EIATTR_KPARAM_INFO
	.align		4
.L_2233:
        /*0018*/ 	.byte	0x04, 0x17
        /*001a*/ 	.short	(.L_2235 - .L_2234)
.L_2234:
        /*001c*/ 	.word	0x00000000
        /*0020*/ 	.short	0x0008
        /*0022*/ 	.short	0x00b0
        /*0024*/ 	.byte	0x00, 0xf0, 0x21, 0x00


	//----- nvinfo : EIATTR_KPARAM_INFO
	.align		4
.L_2235:
        /*0028*/ 	.byte	0x04, 0x17
        /*002a*/ 	.short	(.L_2237 - .L_2236)
.L_2236:
        /*002c*/ 	.word	0x00000000
        /*0030*/ 	.short	0x0007
        /*0032*/ 	.short	0x0090
        /*0034*/ 	.byte	0x00, 0xf0, 0x81, 0x00


	//----- nvinfo : EIATTR_KPARAM_INFO
	.align		4
.L_2237:
        /*0038*/ 	.byte	0x04, 0x17
        /*003a*/ 	.short	(.L_2239 - .L_2238)
.L_2238:
        /*003c*/ 	.word	0x00000000
        /*0040*/ 	.short	0x0006
        /*0042*/ 	.short	0x0080
        /*0044*/ 	.byte	0x00, 0xf0, 0x41, 0x00


	//----- nvinfo : EIATTR_KPARAM_INFO
	.align		4
.L_2239:
        /*0048*/ 	.byte	0x04, 0x17
        /*004a*/ 	.short	(.L_2241 - .L_2240)
.L_2240:
        /*004c*/ 	.word	0x00000000
        /*0050*/ 	.short	0x0005
        /*0052*/ 	.short	0x0070
        /*0054*/ 	.byte	0x00, 0xf0, 0x41, 0x00


	//----- nvinfo : EIATTR_KPARAM_INFO
	.align		4
.L_2241:
        /*0058*/ 	.byte	0x04, 0x17
        /*005a*/ 	.short	(.L_2243 - .L_2242)
.L_2242:
        /*005c*/ 	.word	0x00000000
        /*0060*/ 	.short	0x0004
        /*0062*/ 	.short	0x0060
        /*0064*/ 	.byte	0x00, 0xf0, 0x41, 0x00


	//----- nvinfo : EIATTR_KPARAM_INFO
	.align		4
.L_2243:
        /*0068*/ 	.byte	0x04, 0x17
        /*006a*/ 	.short	(.L_2245 - .L_2244)
.L_2244:
        /*006c*/ 	.word	0x00000000
        /*0070*/ 	.short	0x0003
        /*0072*/ 	.short	0x0050
        /*0074*/ 	.byte	0x00, 0xf0, 0x41, 0x00


	//----- nvinfo : EIATTR_KPARAM_INFO
	.align		4
.L_2245:
        /*0078*/ 	.byte	0x04, 0x17
        /*007a*/ 	.short	(.L_2247 - .L_2246)
.L_2246:
        /*007c*/ 	.word	0x00000000
        /*0080*/ 	.short	0x0002
        /*0082*/ 	.short	0x0040
        /*0084*/ 	.byte	0x00, 0xf0, 0x41, 0x00


	//----- nvinfo : EIATTR_KPARAM_INFO
	.align		4
.L_2247:
        /*0088*/ 	.byte	0x04, 0x17
        /*008a*/ 	.short	(.L_2249 - .L_2248)
.L_2248:
        /*008c*/ 	.word	0x00000000
        /*0090*/ 	.short	0x0001
        /*0092*/ 	.short	0x0020
        /*0094*/ 	.byte	0x00, 0xf0, 0x81, 0x00


	//----- nvinfo : EIATTR_KPARAM_INFO
	.align		4
.L_2249:
        /*0098*/ 	.byte	0x04, 0x17
        /*009a*/ 	.short	(.L_2251 - .L_2250)
.L_2250:
        /*009c*/ 	.word	0x00000000
        /*00a0*/ 	.short	0x0000
        /*00a2*/ 	.short	0x0000
        /*00a4*/ 	.byte	0x00, 0xf0, 0x81, 0x00


	//----- nvinfo : EIATTR_SPARSE_MMA_MASK
	.align		4
.L_2251:
        /*00a8*/ 	.byte	0x03, 0x50
        /*00aa*/ 	.short	0x0000


	//----- nvinfo : EIATTR_MAXREG_COUNT
	.align		4
        /*00ac*/ 	.byte	0x03, 0x1b
        /*00ae*/ 	.short	0x00ff


	//----- nvinfo : EIATTR_MERCURY_ISA_VERSION
	.align		4
        /*00b0*/ 	.byte	0x03, 0x5f
        /*00b2*/ 	.short	0x0101


	//----- nvinfo : EIATTR_EXIT_INSTR_OFFSETS
	.align		4
        /*00b4*/ 	.byte	0x04, 0x1c
        /*00b6*/ 	.short	(.L_2253 - .L_2252)


	//   ....[0]....
.L_2252:
        /*00b8*/ 	.word	0x00000940


	//   ....[1]....
        /*00bc*/ 	.word	0x00000aa0


	//   ....[2]....
        /*00c0*/ 	.word	0x00001050


	//----- nvinfo : EIATTR_CRS_STACK_SIZE
	.align		4
.L_2253:
        /*00c4*/ 	.byte	0x04, 0x1e
        /*00c6*/ 	.short	(.L_2255 - .L_2254)
.L_2254:
        /*00c8*/ 	.word	0x00000000


	//----- nvinfo : EIATTR_CBANK_PARAM_SIZE
	.align		4
.L_2255:
        /*00cc*/ 	.byte	0x03, 0x19
        /*00ce*/ 	.short	0x00bc


	//----- nvinfo : EIATTR_PARAM_CBANK
	.align		4
        /*00d0*/ 	.byte	0x04, 0x0a
        /*00d2*/ 	.short	(.L_2257 - .L_2256)
	.align		4
.L_2256:
        /*00d4*/ 	.word	index@(.nv.constant0._ZN2at6native32batch_norm_backward_elemt_kernelIN3c104HalfEffiEEvNS_27GenericPackedTensorAccessorIT_Lm3ENS_16DefaultPtrTraitsET2_EES8_NS4_IT1_Lm1ES6_S7_EESA_NS4_IT0_Lm1ES6_S7_EESA_SA_S8_PKii)
        /*00d8*/ 	.short	0x0210
        /*00da*/ 	.short	0x00bc


	//----- nvinfo : EIATTR_SW_WAR
	.align		4
.L_2257:
        /*00dc*/ 	.byte	0x04, 0x36
        /*00de*/ 	.short	(.L_2259 - .L_2258)
.L_2258:
        /*00e0*/ 	.word	0x00000008
.L_2259:


//--------------------- .nv.info._ZN2at6native32batch_norm_backward_elemt_kernelIffflEEvNS_27GenericPackedTensorAccessorIT_Lm3ENS_16DefaultPtrTraitsET2_EES6_NS2_IT1_Lm1ES4_S5_EES8_NS2_IT0_Lm1ES4_S5_EES8_S8_S6_PKii --------------------------
	.section	.nv.info._ZN2at6native32batch_norm_backward_elemt_kernelIffflEEvNS_27GenericPackedTensorAccessorIT_Lm3ENS_16DefaultPtrTraitsET2_EES6_NS2_IT1_Lm1ES4_S5_EES8_NS2_IT0_Lm1ES4_S5_EES8_S8_S6_PKii,"",@"SHT_CUDA_INFO"
	.sectionflags	@""
	.align	4


	//----- nvinfo : EIATTR_CUDA_API_VERSION
	.align		4
        /*0000*/ 	.byte	0x04, 0x37
        /*0002*/ 	.short	(.L_2261 - .L_2260)
.L_2260:
        /*0004*/ 	.word	0x00000082


	//----- nvinfo : EIATTR_KPARAM_INFO
	.align		4
.L_2261:
        /*0008*/ 	.byte	0x04, 0x17
        /*000a*/ 	.short	(.L_2263 - .L_2262)
.L_2262:
        /*000c*/ 	.word	0x00000000
        /*0010*/ 	.short	0x0009
        /*0012*/ 	.short	0x0128
        /*0014*/ 	.byte	0x00, 0xf0, 0x11, 0x00


	//----- nvinfo : EIATTR_KPARAM_INFO
	.align		4
.L_2263:
        /*0018*/ 	.byte	0x04, 0x17
        /*001a*/ 	.short	(.L_2265 - .L_2264)
.L_2264:
        /*001c*/ 	.word	0x00000000
        /*0020*/ 	.short	0x0008
        /*0022*/ 	.short	0x0120
        /*0024*/ 	.byte	0x00, 0xf0, 0x21, 0x00


	//----- nvinfo : EIATTR_KPARAM_INFO
	.align		4
.L_2265:
        /*0028*/ 	.byte	0x04, 0x17
        /*002a*/ 	.short	(.L_2267 - .L_2266)
.L_2266:
        /*002c*/ 	.word	0x00000000
        /*0030*/ 	.short	0x0007
        /*0032*/ 	.short	0x00e8
        /*0034*/ 	.byte	0x00, 0xf0, 0xe1, 0x00


	//----- nvinfo : EIATTR_KPARAM_INFO
	.align		4
.L_2267:
        /*0038*/ 	.byte	0x04, 0x17
        /*003a*/ 	.short	(.L_2269 - .L_2268)
.L_2268:
        /*003c*/ 	.word	0x00000000
        /*0040*/ 	.short	0x0006
        /*0042*/ 	.short	0x00d0
        /*0044*/ 	.byte	0x00, 0xf0, 0x61, 0x00


	//----- nvinfo : EIATTR_KPARAM_INFO
	.align		4
.L_2269:
        /*0048*/ 	.byte	0x04, 0x17
        /*004a*/ 	.short	(.L_2271 - .L_2270)
.L_2270:
        /*004c*/ 	.word	0x00000000
        /*0050*/ 	.short	0x0005
        /*0052*/ 	.short	0x00b8
        /*0054*/ 	.byte	0x00, 0xf0, 0x61, 0x00


	//----- nvinfo : EIATTR_KPARAM_INFO
	.align		4
.L_2271:
        /*0058*/ 	.byte	0x04, 0x17
        /*005a*/ 	.short	(.L_2273 - .L_2272)
.L_2272:
        /*005c*/ 	.word	0x00000000
        /*0060*/ 	.short	0x0004
        /*0062*/ 	.short	0x00a0
        /*0064*/ 	.byte	0x00, 0xf0, 0x61, 0x00


	//----- nvinfo : EIATTR_KPARAM_INFO
	.align		4
.L_2273:
        /*0068*/ 	.byte	0x04, 0x17
        /*006a*/ 	.short	(.L_2275 - .L_2274)
.L_2274:
        /*006c*/ 	.word	0x00000000
        /*0070*/ 	.short	0x0003
        /*0072*/ 	.short	0x0088
        /*0074*/ 	.byte	0x00, 0xf0, 0x61, 0x00


	//----- nvinfo : EIATTR_KPARAM_INFO
	.align		4
.L_2275:
        /*0078*/ 	.byte	0x04, 0x17
        /*007a*/ 	.short	(.L_2277 - .L_2276)
.L_2276:
        /*007c*/ 	.word	0x00000000
        /*0080*/ 	.short	0x0002
        /*0082*/ 	.short	0x0070
        /*0084*/ 	.byte	0x00, 0xf0, 0x61, 0x00


	//----- nvinfo : EIATTR_KPARAM_INFO
	.align		4
.L_2277:
        /*0088*/ 	.byte	0x04, 0x17
        /*008a*/ 	.short	(.L_2279 - .L_2278)
.L_2278:
        /*008c*/ 	.word	0x00000000
        /*0090*/ 	.short	0x0001
        /*0092*/ 	.short	0x0038
        /*0094*/ 	.byte	0x00, 0xf0, 0xe1, 0x00


	//----- nvinfo : EIATTR_KPARAM_INFO
	.align		4
.L_2279:
        /*0098*/ 	.byte	0x04, 0x17
        /*009a*/ 	.short	(.L_2281 - .L_2280)
.L_2280:
        /*009c*/ 	.word	0x00000000
        /*00a0*/ 	.short	0x0000
        /*00a2*/ 	.short	0x0000
        /*00a4*/ 	.byte	0x00, 0xf0, 0xe1, 0x00


	//----- nvinfo : EIATTR_SPARSE_MMA_MASK
	.align		4
.L_2281:
        /*00a8*/ 	.byte	0x03, 0x50
        /*00aa*/ 	.short	0x0000


	//----- nvinfo : EIATTR_MAXREG_COUNT
	.align		4
        /*00ac*/ 	.byte	0x03, 0x1b
        /*00ae*/ 	.short	0x00ff


	//----- nvinfo : EIATTR_MERCURY_ISA_VERSION
	.align		4
        /*00b0*/ 	.byte	0x03, 0x5f
        /*00b2*/ 	.short	0x0101


	//----- nvinfo : EIATTR_EXIT_INSTR_OFFSETS
	.align		4
        /*00b4*/ 	.byte	0x04, 0x1c
        /*00b6*/ 	.short	(.L_2283 - .L_2282)


	//   ....[0]....
.L_2282:
        /*00b8*/ 	.word	0x00000950


	//   ....[1]....
        /*00bc*/ 	.word	0x00000c00


	//   ....[2]....
        /*00c0*/ 	.word	0x000012f0


	//----- nvinfo : EIATTR_CRS_STACK_SIZE
	.align		4
.L_2283:
        /*00c4*/ 	.byte	0x04, 0x1e
        /*00c6*/ 	.short	(.L_2285 - .L_2284)
.L_2284:
        /*00c8*/ 	.word	0x00000000


	//----- nvinfo : EIATTR_CBANK_PARAM_SIZE
	.align		4
.L_2285:
        /*00cc*/ 	.byte	0x03, 0x19
        /*00ce*/ 	.short	0x012c


	//----- nvinfo : EIATTR_PARAM_CBANK
	.align		4
        /*00d0*/ 	.byte	0x04, 0x0a
        /*00d2*/ 	.short	(.L_2287 - .L_2286)
	.align		4
.L_2286:
        /*00d4*/ 	.word	index@(.nv.constant0._ZN2at6native32batch_norm_backward_elemt_kernelIffflEEvNS_27GenericPackedTensorAccessorIT_Lm3ENS_16DefaultPtrTraitsET2_EES6_NS2_IT1_Lm1ES4_S5_EES8_NS2_IT0_Lm1ES4_S5_EES8_S8_S6_PKii)
        /*00d8*/ 	.short	0x0210
        /*00da*/ 	.short	0x012c


	//----- nvinfo : EIATTR_SW_WAR
	.align		4
.L_2287:
        /*00dc*/ 	.byte	0x04, 0x36
        /*00de*/ 	.short	(.L_2289 - .L_2288)
.L_2288:
        /*00e0*/ 	.word	0x00000008
.L_2289:


//--------------------- .nv.info._ZN2at6native32batch_norm_backward_elemt_kernelIfffiEEvNS_27GenericPackedTensorAccessorIT_Lm3ENS_16DefaultPtrTraitsET2_EES6_NS2_IT1_Lm1ES4_S5_EES8_NS2_IT0_Lm1ES4_S5_EES8_S8_S6_PKii --------------------------
	.section	.nv.info._ZN2at6native32batch_norm_backward_elemt_kernelIfffiEEvNS_27GenericPackedTensorAccessorIT_Lm3ENS_16DefaultPtrTraitsET2_EES6_NS2_IT1_Lm1ES4_S5_EES8_NS2_IT0_Lm1ES4_S5_EES8_S8_S6_PKii,"",@"SHT_CUDA_INFO"
	.sectionflags	@""
	.align	4


	//----- nvinfo : EIATTR_CUDA_API_VERSION
	.align		4
        /*0000*/ 	.byte	0x04, 0x37
        /*0002*/ 	.short	(.L_2291 - .L_2290)
.L_2290:
        /*0004*/ 	.word	0x00000082


	//----- nvinfo : EIATTR_KPARAM_INFO
	.align		4
.L_2291:
        /*0008*/ 	.byte	0x04, 0x17
        /*000a*/ 	.short	(.L_2293 - .L_2292)
.L_2292:
        /*000c*/ 	.word	0x00000000
        /*0010*/ 	.short	0x0009
        /*0012*/ 	.short	0x00b8
        /*0014*/ 	.byte	0x00, 0xf0, 0x11, 0x00


	//----- nvinfo : EIATTR_KPARAM_INFO
	.align		4
.L_2293:
        /*0018*/ 	.byte	0x04, 0x17
        /*001a*/ 	.short	(.L_2295 - .L_2294)
.L_2294:
        /*001c*/ 	.word	0x00000000
        /*0020*/ 	.short	0x0008
        /*0022*/ 	.short	0x00b0
        /*0024*/ 	.byte	0x00, 0xf0, 0x21, 0x00


	//----- nvinfo : EIATTR_KPARAM_INFO
	.align		4
.L_2295:
        /*0028*/ 	.byte	0x04, 0x17
        /*002a*/ 	.short	(.L_2297 - .L_2296)
.L_2296:
        /*002c*/ 	.word	0x00000000
        /*0030*/ 	.short	0x0007
        /*0032*/ 	.short	0x0090
        /*0034*/ 	.byte	0x00, 0xf0, 0x81, 0x00


	//----- nvinfo : EIATTR_KPARAM_INFO
	.align		4
.L_2297:
        /*0038*/ 	.byte	0x04, 0x17
        /*003a*/ 	.short	(.L_2299 - .L_2298)
.L_2298:
        /*003c*/ 	.word	0x00000000
        /*0040*/ 	.short	0x0006
        /*0042*/ 	.short	0x0080
        /*0044*/ 	.byte	0x00, 0xf0, 0x41, 0x00


	//----- nvinfo : EIATTR_KPARAM_INFO
	.align		4
.L_2299:
        /*0048*/ 	.byte	0x04, 0x17
        /*004a*/ 	.short	(.L_2301 - .L_2300)
.L_2300:
        /*004c*/ 	.word	0x00000000
        /*0050*/ 	.short	0x0005
        /*0052*/ 	.short	0x0070
        /*0054*/ 	.byte	0x00, 0xf0, 0x41, 0x00


	//----- nvinfo : EIATTR_KPARAM_INFO
	.align		4
.L_2301:
        /*0058*/ 	.byte	0x04, 0x17
        /*005a*/ 	.short	(.L_2303 - .L_2302)
.L_2302:
        /*005c*/ 	.word	0x00000000
        /*0060*/ 	.short	0x0004
        /*0062*/ 	.short	0x0060
        /*0064*/ 	.byte	0x00, 0xf0, 0x41, 0x00


	//----- nvinfo : EIATTR_KPARAM_INFO
	.align		4
.L_2303:
        /*0068*/ 	.byte	0x04, 0x17
        /*006a*/ 	.short	(.L_2305 - .L_2304)
.L_2304:
        /*006c*/ 	.word	0x00000000
        /*0070*/ 	.short	0x0003
        /*0072*/ 	.short	0x0050
        /*0074*/ 	.byte	0x00, 0xf0, 0x41, 0x00


	//----- nvinfo : EIATTR_KPARAM_INFO
	.align		4
.L_2305:
        /*0078*/ 	.byte	0x04, 0x17
        /*007a*/ 	.short	(.L_2307 - .L_2306)
.L_2306:
        /*007c*/ 	.word	0x00000000
        /*0080*/ 	.short	0x0002
        /*0082*/ 	.short	0x0040
        /*0084*/ 	.byte	0x00, 0xf0, 0x41, 0x00


	//----- nvinfo : EIATTR_KPARAM_INFO
	.align		4
.L_2307:
        /*0088*/ 	.byte	0x04, 0x17
        /*008a*/ 	.short	(.L_2309 - .L_2308)
.L_2308:
        /*008c*/ 	.word	0x00000000
        /*0090*/ 	.short	0x0001
        /*0092*/ 	.short	0x0020
        /*0094*/ 	.byte	0x00, 0xf0, 0x81, 0x00


	//----- nvinfo : EIATTR_KPARAM_INFO
	.align		4
.L_2309:
        /*0098*/ 	.byte	0x04, 0x17
        /*009a*/ 	.short	(.L_2311 - .L_2310)
.L_2310:
        /*009c*/ 	.word	0x00000000
        /*00a0*/ 	.short	0x0000
        /*00a2*/ 	.short	0x0000
        /*00a4*/ 	.byte	0x00, 0xf0, 0x81, 0x00


	//----- nvinfo : EIATTR_SPARSE_MMA_MASK
	.align		4
.L_2311:
        /*00a8*/ 	.byte	0x03, 0x50
        /*00aa*/ 	.short	0x0000


	//----- nvinfo : EIATTR_MAXREG_COUNT
	.align		4
        /*00ac*/ 	.byte	0x03, 0x1b
        /*00ae*/ 	.short	0x00ff


	//----- nvinfo : EIATTR_MERCURY_ISA_VERSION
	.align		4
        /*00b0*/ 	.byte	0x03, 0x5f
        /*00b2*/ 	.short	0x0101


	//----- nvinfo : EIATTR_EXIT_INSTR_OFFSETS
	.align		4
        /*00b4*/ 	.byte	0x04, 0x1c
        /*00b6*/ 	.short	(.L_2313 - .L_2312)


	//   ....[0]....
.L_2312:
        /*00b8*/ 	.word	0x00000940


	//   ....[1]....
        /*00bc*/ 	.word	0x00000aa0


	//   ....[2]....
        /*00c0*/ 	.word	0x00001020


	//----- nvinfo : EIATTR_CRS_STACK_SIZE
	.align		4
.L_2313:
        /*00c4*/ 	.byte	0x04, 0x1e
        /*00c6*/ 	.short	(.L_2315 - .L_2314)
.L_2314:
        /*00c8*/ 	.word	0x00000000


	//----- nvinfo : EIATTR_CBANK_PARAM_SIZE
	.align		4
.L_2315:
        /*00cc*/ 	.byte	0x03, 0x19
        /*00ce*/ 	.short	0x00bc


	//----- nvinfo : EIATTR_PARAM_CBANK
	.align		4
        /*00d0*/ 	.byte	0x04, 0x0a
        /*00d2*/ 	.short	(.L_2317 - .L_2316)
	.align		4
.L_2316:
        /*00d4*/ 	.word	index@(.nv.constant0._ZN2at6native32batch_norm_backward_elemt_kernelIfffiEEvNS_27GenericPackedTensorAccessorIT_Lm3ENS_16DefaultPtrTraitsET2_EES6_NS2_IT1_Lm1ES4_S5_EES8_NS2_IT0_Lm1ES4_S5_EES8_S8_S6_PKii)
        /*00d8*/ 	.short	0x0210
        /*00da*/ 	.short	0x00bc


	//----- nvinfo : EIATTR_SW_WAR
	.align		4
.L_2317:
        /*00dc*/ 	.byte	0x04, 0x36
        /*00de*/ 	.short	(.L_2319 - .L_2318)
.L_2318:
        /*00e0*/ 	.word	0x00000008
.L_2319:


//--------------------- .nv.info._ZN2at6native32batch_norm_backward_elemt_kernelIdddlEEvNS_27GenericPackedTensorAccessorIT_Lm3ENS_16DefaultPtrTraitsET2_EES6_NS2_IT1_Lm1ES4_S5_EES8_NS2_IT0_Lm1ES4_S5_EES8_S8_S6_PKii --------------------------
	.section	.nv.info._ZN2at6native32batch_norm_backward_elemt_kernelIdddlEEvNS_27GenericPackedTensorAccessorIT_Lm3ENS_16DefaultPtrTraitsET2_EES6_NS2_IT1_Lm1ES4_S5_EES8_NS2_IT0_Lm1ES4_S5_EES8_S8_S6_PKii,"",@"SHT_CUDA_INFO"
	.sectionflags	@""
	.align	4


	//----- nvinfo : EIATTR_CUDA_API_VERSION
	.align		4
        /*0000*/ 	.byte	0x04, 0x37
        /*0002*/ 	.short	(.L_2321 - .L_2320)
.L_2320:
        /*0004*/ 	.word	0x00000082


	//----- nvinfo : EIATTR_KPARAM_INFO
	.align		4
.L_2321:
        /*0008*/ 	.byte	0x04, 0x17
        /*000a*/ 	.short	(.L_2323 - .L_2322)
.L_2322:
        /*000c*/ 	.word	0x00000000
        /*0010*/ 	.short	0x0009
        /*0012*/ 	.short	0x0128
        /*0014*/ 	.byte	0x00, 0xf0, 0x11, 0x00


	//----- nvinfo : EIATTR_KPARAM_INFO
	.align		4
.L_2323:
        /*0018*/ 	.byte	0x04, 0x17
        /*001a*/ 	.short	(.L_2325 - .L_2324)
.L_2324:
        /*001c*/ 	.word	0x00000000
        /*0020*/ 	.short	0x0008
        /*0022*/ 	.short	0x0120
        /*0024*/ 	.byte	0x00, 0xf0, 0x21, 0x00


	//----- nvinfo : EIATTR_KPARAM_INFO
	.align		4
.L_2325:
        /*0028*/ 	.byte	0x04, 0x17
        /*002a*/ 	.short	(.L_2327 - .L_2326)
.L_2326:
        /*002c*/ 	.word	0x00000000
        /*0030*/ 	.short	0x0007
        /*0032*/ 	.short	0x00e8
        /*0034*/ 	.byte	0x00, 0xf0, 0xe1, 0x00


	//----- nvinfo : EIATTR_KPARAM_INFO
	.align		4
.L_2327:
        /*0038*/ 	.byte	0x04, 0x17
        /*003a*/ 	.short	(.L_2329 - .L_2328)
.L_2328:
        /*003c*/ 	.word	0x00000000
        /*0040*/ 	.short	0x0006
        /*0042*/ 	.short	0x00d0
        /*0044*/ 	.byte	0x00, 0xf0, 0x61, 0x00


	//----- nvinfo : EIATTR_KPARAM_INFO
	.align		4
.L_2329:
        /*0048*/ 	.byte	0x04, 0x17
        /*004a*/ 	.short	(.L_2331 - .L_2330)
.L_2330:
        /*004c*/ 	.word	0x00000000
        /*0050*/ 	.short	0x0005
        /*0052*/ 	.short	0x00b8
        /*0054*/ 	.byte	0x00, 0xf0, 0x61, 0x00


	//----- nvinfo : EIATTR_KPARAM_INFO
	.align		4
.L_2331:
        /*0058*/ 	.byte	0x04, 0x17
        /*005a*/ 	.short	(.L_2333 - .L_2332)
.L_2332:
        /*005c*/ 	.word	0x00000000
        /*0060*/ 	.short	0x0004
        /*0062*/ 	.short	0x00a0
        /*0064*/ 	.byte	0x00, 0xf0, 0x61, 0x00


	//----- nvinfo : EIATTR_KPARAM_INFO
	.align		4
.L_2333:
        /*0068*/ 	.byte	0x04, 0x17
        /*006a*/ 	.short	(.L_2335 - .L_2334)
.L_2334:
        /*006c*/ 	.word	0x00000000
        /*0070*/ 	.short	0x0003
        /*0072*/ 	.short	0x0088
        /*0074*/ 	.byte	0x00, 0xf0, 0x61, 0x00


	//----- nvinfo : EIATTR_KPARAM_INFO
	.align		4
.L_2335:
        /*0078*/ 	.byte	0x04, 0x17
        /*007a*/ 	.short	(.L_2337 - .L_2336)
.L_2336:
        /*007c*/ 	.word	0x00000000
        /*0080*/ 	.short	0x0002
        /*0082*/ 	.short	0x0070
        /*0084*/ 	.byte	0x00, 0xf0, 0x61, 0x00


	//----- nvinfo : EIATTR_KPARAM_INFO
	.align		4
.L_2337:
        /*0088*/ 	.byte	0x04, 0x17
        /*008a*/ 	.short	(.L_2339 - .L_2338)
.L_2338:
        /*008c*/ 	.word	0x00000000
        /*0090*/ 	.short	0x0001
        /*0092*/ 	.short	0x0038
        /*0094*/ 	.byte	0x00, 0xf0, 0xe1, 0x00


	//----- nvinfo : EIATTR_KPARAM_INFO
	.align		4
.L_2339:
        /*0098*/ 	.byte	0x04, 0x17
        /*009a*/ 	.short	(.L_2341 - .L_2340)
.L_2340:
        /*009c*/ 	.word	0x00000000
        /*00a0*/ 	.short	0x0000
        /*00a2*/ 	.short	0x0000
        /*00a4*/ 	.byte	0x00, 0xf0, 0xe1, 0x00


	//----- nvinfo : EIATTR_SPARSE_MMA_MASK
	.align		4
.L_2341:
        /*00a8*/ 	.byte	0x03, 0x50
        /*00aa*/ 	.short	0x0000


	//----- nvinfo : EIATTR_MAXREG_COUNT
	.align		4
        /*00ac*/ 	.byte	0x03, 0x1b
        /*00ae*/ 	.short	0x00ff


	//----- nvinfo : EIATTR_MERCURY_ISA_VERSION
	.align		4
        /*00b0*/ 	.byte	0x03, 0x5f
        /*00b2*/ 	.short	0x0101


	//----- nvinfo : EIATTR_EXIT_INSTR_OFFSETS
	.align		4
        /*00b4*/ 	.byte	0x04, 0x1c
        /*00b6*/ 	.short	(.L_2343 - .L_2342)


	//   ....[0]....
.L_2342:
        /*00b8*/ 	.word	0x00000a80


	//   ....[1]....
        /*00bc*/ 	.word	0x00000d40


	//   ....[2]....
        /*00c0*/ 	.word	0x00001400


	//----- nvinfo : EIATTR_CRS_STACK_SIZE
	.align		4
.L_2343:
        /*00c4*/ 	.byte	0x04, 0x1e
        /*00c6*/ 	.short	(.L_2345 - .L_2344)
.L_2344:
        /*00c8*/ 	.word	0x00000000


	//----- nvinfo : EIATTR_CBANK_PARAM_SIZE
	.align		4
.L_2345:
        /*00cc*/ 	.byte	0x03, 0x19
        /*00ce*/ 	.short	0x012c


	//----- nvinfo : EIATTR_PARAM_CBANK
	.align		4
        /*00d0*/ 	.byte	0x04, 0x0a
        /*00d2*/ 	.short	(.L_2347 - .L_2346)
	.align		4
.L_2346:
        /*00d4*/ 	.word	index@(.nv.constant0._ZN2at6native32batch_norm_backward_elemt_kernelIdddlEEvNS_27GenericPackedTensorAccessorIT_Lm3ENS_16DefaultPtrTraitsET2_EES6_NS2_IT1_Lm1ES4_S5_EES8_NS2_IT0_Lm1ES4_S5_EES8_S8_S6_PKii)
        /*00d8*/ 	.short	0x0210
        /*00da*/ 	.short	0x012c


	//----- nvinfo : EIATTR_SW_WAR
	.align		4
.L_2347:
        /*00dc*/ 	.byte	0x04, 0x36
        /*00de*/ 	.short	(.L_2349 - .L_2348)
.L_2348:
        /*00e0*/ 	.word	0x00000008
.L_2349:


//--------------------- .nv.info._ZN2at6native32batch_norm_backward_elemt_kernelIdddiEEvNS_27GenericPackedTensorAccessorIT_Lm3ENS_16DefaultPtrTraitsET2_EES6_NS2_IT1_Lm1ES4_S5_EES8_NS2_IT0_Lm1ES4_S5_EES8_S8_S6_PKii --------------------------
	.section	.nv.info._ZN2at6native32batch_norm_backward_elemt_kernelIdddiEEvNS_27GenericPackedTensorAccessorIT_Lm3ENS_16DefaultPtrTraitsET2_EES6_NS2_IT1_Lm1ES4_S5_EES8_NS2_IT0_Lm1ES4_S5_EES8_S8_S6_PKii,"",@"SHT_CUDA_INFO"
	.sectionflags	@""
	.align	4


	//----- nvinfo : EIATTR_CUDA_API_VERSION
	.align		4
        /*0000*/ 	.byte	0x04, 0x37
        /*0002*/ 	.short	(.L_2351 - .L_2350)
.L_2350:
        /*0004*/ 	.word	0x00000082


	//----- nvinfo : EIATTR_KPARAM_INFO
	.align		4
.L_2351:
        /*0008*/ 	.byte	0x04, 0x17
        /*000a*/ 	.short	(.L_2353 - .L_2352)
.L_2352:
        /*000c*/ 	.word	0x00000000
        /*0010*/ 	.short	0x0009
        /*0012*/ 	.short	0x00b8
        /*0014*/ 	.byte	0x00, 0xf0, 0x11, 0x00


	//----- nvinfo : EIATTR_KPARAM_INFO
	.align		4
.L_2353:
        /*0018*/ 	.byte	0x04, 0x17
        /*001a*/ 	.short	(.L_2355 - .L_2354)
.L_2354:
        /*001c*/ 	.word	0x00000000
        /*0020*/ 	.short	0x0008
        /*0022*/ 	.short	0x00b0
        /*0024*/ 	.byte	0x00, 0xf0, 0x21, 0x00


	//----- nvinfo : EIATTR_KPARAM_INFO
	.align		4
.L_2355:
        /*0028*/ 	.byte	0x04, 0x17
        /*002a*/ 	.short	(.L_2357 - .L_2356)
.L_2356:
        /*002c*/ 	.word	0x00000000
        /*0030*/ 	.short	0x0007
        /*0032*/ 	.short	0x0090
        /*0034*/ 	.byte	0x00, 0xf0, 0x81, 0x00


	//----- nvinfo : EIATTR_KPARAM_INFO
	.align		4
.L_2357:
        /*0038*/ 	.byte	0x04, 0x17
        /*003a*/ 	.short	(.L_2359 - .L_2358)
.L_2358:
        /*003c*/ 	.word	0x00000000
        /*0040*/ 	.short	0x0006
        /*0042*/ 	.short	0x0080
        /*0044*/ 	.byte	0x00, 0xf0, 0x41, 0x00


	//----- nvinfo : EIATTR_KPARAM_INFO
	.align		4
.L_2359:
        /*0048*/ 	.byte	0x04, 0x17
        /*004a*/ 	.short	(.L_2361 - .L_2360)
.L_2360:
        /*004c*/ 	.word	0x00000000
        /*0050*/ 	.short	0x0005
        /*0052*/ 	.short	0x0070
        /*0054*/ 	.byte	0x00, 0xf0, 0x41, 0x00


	//----- nvinfo : EIATTR_KPARAM_INFO
	.align		4
.L_2361:
        /*0058*/ 	.byte	0x04, 0x17
        /*005a*/ 	.short	(.L_2363 - .L_2362)
.L_2362:
        /*005c*/ 	.word	0x00000000
        /*0060*/ 	.short	0x0004
        /*0062*/ 	.short	0x0060
        /*0064*/ 	.byte	0x00, 0xf0, 0x41, 0x00


	//----- nvinfo : EIATTR_KPARAM_INFO
	.align		4
.L_2363:
        /*0068*/ 	.byte	0x04, 0x17
        /*006a*/ 	.short	(.L_2365 - .L_2364)
.L_2364:
        /*006c*/ 	.word	0x00000000
        /*0070*/ 	.short	0x0003
        /*0072*/ 	.short	0x0050
        /*0074*/ 	.byte	0x00, 0xf0, 0x41, 0x00


	//----- nvinfo : EIATTR_KPARAM_INFO
	.align		4
.L_2365:
        /*0078*/ 	.byte	0x04, 0x17
        /*007a*/ 	.short	(.L_2367 - .L_2366)
.L_2366:
        /*007c*/ 	.word	0x00000000
        /*0080*/ 	.short	0x0002
        /*0082*/ 	.short	0x0040
        /*0084*/ 	.byte	0x00, 0xf0, 0x41, 0x00


	//----- nvinfo : EIATTR_KPARAM_INFO
	.align		4
.L_2367:
        /*0088*/ 	.byte	0x04, 0x17
        /*008a*/ 	.short	(.L_2369 - .L_2368)
.L_2368:
        /*008c*/ 	.word	0x00000000
        /*0090*/ 	.short	0x0001
        /*0092*/ 	.short	0x0020
        /*0094*/ 	.byte	0x00, 0xf0, 0x81, 0x00


	//----- nvinfo : EIATTR_KPARAM_INFO
	.align		4
.L_2369:
        /*0098*/ 	.byte	0x04, 0x17
        /*009a*/ 	.short	(.L_2371 - .L_2370)
.L_2370:
        /*009c*/ 	.word	0x00000000
        /*00a0*/ 	.short	0x0000
        /*00a2*/ 	.short	0x0000
        /*00a4*/ 	.byte	0x00, 0xf0, 0x81, 0x00


	//----- nvinfo : EIATTR_SPARSE_MMA_MASK
	.align		4
.L_2371:
        /*00a8*/ 	.byte	0x03, 0x50
        /*00aa*/ 	.short	0x0000


	//----- nvinfo : EIATTR_MAXREG_COUNT
	.align		4
        /*00ac*/ 	.byte	0x03, 0x1b
        /*00ae*/ 	.short	0x00ff


	//----- nvinfo : EIATTR_MERCURY_ISA_VERSION
	.align		4
        /*00b0*/ 	.byte	0x03, 0x5f
        /*00b2*/ 	.short	0x0101


	//----- nvinfo : EIATTR_EXIT_INSTR_OFFSETS
	.align		4
        /*00b4*/ 	.byte	0x04, 0x1c
        /*00b6*/ 	.short	(.L_2373 - .L_2372)


	//   ....[0]....
.L_2372:
        /*00b8*/ 	.word	0x00000a10


	//   ....[1]....
        /*00bc*/ 	.word	0x00000b80


	//   ....[2]....
        /*00c0*/ 	.word	0x000010f0


	//----- nvinfo : EIATTR_CRS_STACK_SIZE
	.align		4
.L_2373:
        /*00c4*/ 	.byte	0x04, 0x1e
        /*00c6*/ 	.short	(.L_2375 - .L_2374)
.L_2374:
        /*00c8*/ 	.word	0x00000000


	//----- nvinfo : EIATTR_CBANK_PARAM_SIZE
	.align		4
.L_2375:
        /*00cc*/ 	.byte	0x03, 0x19
        /*00ce*/ 	.short	0x00bc


	//----- nvinfo : EIATTR_PARAM_CBANK
	.align		4
        /*00d0*/ 	.byte	0x04, 0x0a
        /*00d2*/ 	.short	(.L_2377 - .L_2376)
	.align		4
.L_2376:
        /*00d4*/ 	.word	index@(.nv.constant0._ZN2at6native32batch_norm_backward_elemt_kernelIdddiEEvNS_27GenericPackedTensorAccessorIT_Lm3ENS_16DefaultPtrTraitsET2_EES6_NS2_IT1_Lm1ES4_S5_EES8_NS2_IT0_Lm1ES4_S5_EES8_S8_S6_PKii)
        /*00d8*/ 	.short	0x0210
        /*00da*/ 	.short	0x00bc


	//----- nvinfo : EIATTR_SW_WAR
	.align		4
.L_2377:
        /*00dc*/ 	.byte	0x04, 0x36
        /*00de*/ 	.short	(.L_2379 - .L_2378)
.L_2378:
        /*00e0*/ 	.word	0x00000008
.L_2379:


//--------------------- .nv.info._ZN2at6native33batch_norm_backward_reduce_kernelIN3c108BFloat16ES3_flEEvNS_27GenericPackedTensorAccessorIT_Lm3ENS_16DefaultPtrTraitsET2_EES8_NS4_IT1_Lm1ES6_S7_EESA_SA_SA_NS4_IT0_Lm1ES6_S7_EESC_ --------------------------
	.section	.nv.info._ZN2at6native33batch_norm_backward_reduce_kernelIN3c108BFloat16ES3_flEEvNS_27GenericPackedTensorAccessorIT_Lm3ENS_16DefaultPtrTraitsET2_EES8_NS4_IT1_Lm1ES6_S7_EESA_SA_SA_NS4_IT0_Lm1ES6_S7_EESC_,"",@"SHT_CUDA_INFO"
	.sectionflags	@""
	.align	4


	//----- nvinfo : EIATTR_CUDA_API_VERSION
	.align		4
        /*0000*/ 	.byte	0x04, 0x37
        /*0002*/ 	.short	(.L_2381 - .L_2380)
.L_2380:
        /*0004*/ 	.word	0x00000082


	//----- nvinfo : EIATTR_KPARAM_INFO
	.align		4
.L_2381:
        /*0008*/ 	.byte	0x04, 0x17
        /*000a*/ 	.short	(.L_2383 - .L_2382)
.L_2382:
        /*000c*/ 	.word	0x00000000
        /*0010*/ 	.short	0x0007
        /*0012*/ 	.short	0x00e8
        /*0014*/ 	.byte	0x00, 0xf0, 0x61, 0x00


	//----- nvinfo : EIATTR_KPARAM_INFO
	.align		4
.L_2383:
        /*0018*/ 	.byte	0x04, 0x17
        /*001a*/ 	.short	(.L_2385 - .L_2384)
.L_2384:
        /*001c*/ 	.word	0x00000000
        /*0020*/ 	.short	0x0006
        /*0022*/ 	.short	0x00d0
        /*0024*/ 	.byte	0x00, 0xf0, 0x61, 0x00


	//----- nvinfo : EIATTR_KPARAM_INFO
	.align		4
.L_2385:
        /*0028*/ 	.byte	0x04, 0x17
        /*002a*/ 	.short	(.L_2387 - .L_2386)
.L_2386:
        /*002c*/ 	.word	0x00000000
        /*0030*/ 	.short	0x0005
        /*0032*/ 	.short	0x00b8
        /*0034*/ 	.byte	0x00, 0xf0, 0x61, 0x00


	//----- nvinfo : EIATTR_KPARAM_INFO
	.align		4
.L_2387:
        /*0038*/ 	.byte	0x04, 0x17
        /*003a*/ 	.short	(.L_2389 - .L_2388)
.L_2388:
        /*003c*/ 	.word	0x00000000
        /*0040*/ 	.short	0x0004
        /*0042*/ 	.short	0x00a0
        /*0044*/ 	.byte	0x00, 0xf0, 0x61, 0x00


	//----- nvinfo : EIATTR_KPARAM_INFO
	.align		4
.L_2389:
        /*0048*/ 	.byte	0x04, 0x17
        /*004a*/ 	.short	(.L_2391 - .L_2390)
.L_2390:
        /*004c*/ 	.word	0x00000000
        /*0050*/ 	.short	0x0003
        /*0052*/ 	.short	0x0088
        /*0054*/ 	.byte	0x00, 0xf0, 0x61, 0x00


	//----- nvinfo : EIATTR_KPARAM_INFO
	.align		4
.L_2391:
        /*0058*/ 	.byte	0x04, 0x17
        /*005a*/ 	.short	(.L_2393 - .L_2392)
.L_2392:
        /*005c*/ 	.word	0x00000000
        /*0060*/ 	.short	0x0002
        /*0062*/ 	.short	0x0070
        /*0064*/ 	.byte	0x00, 0xf0, 0x61, 0x00


	//----- nvinfo : EIATTR_KPARAM_INFO
	.align		4
.L_2393:
        /*0068*/ 	.byte	0x04, 0x17
        /*006a*/ 	.short	(.L_2395 - .L_2394)
.L_2394:
        /*006c*/ 	.word	0x00000000
        /*0070*/ 	.short	0x0001
        /*0072*/ 	.short	0x0038
        /*0074*/ 	.byte	0x00, 0xf0, 0xe1, 0x00


	//----- nvinfo : EIATTR_KPARAM_INFO
	.align		4
.L_2395:
        /*0078*/ 	.byte	0x04, 0x17
        /*007a*/ 	.short	(.L_2397 - .L_2396)
.L_2396:
        /*007c*/ 	.word	0x00000000
        /*0080*/ 	.short	0x0000
        /*0082*/ 	.short	0x0000
        /*0084*/ 	.byte	0x00, 0xf0, 0xe1, 0x00


	//----- nvinfo : EIATTR_SPARSE_MMA_MASK
	.align		4
.L_2397:
        /*0088*/ 	.byte	0x03, 0x50
        /*008a*/ 	.short	0x0000


	//----- nvinfo : EIATTR_MAXREG_COUNT
	.align		4
        /*008c*/ 	.byte	0x03, 0x1b
        /*008e*/ 	.short	0x00ff


	//----- nvinfo : EIATTR_NUM_BARRIERS
	.align		4
        /*0090*/ 	.byte	0x02, 0x4c
        /*0092*/ 	.byte	0x01
	.zero		1


	//----- nvinfo : EIATTR_MERCURY_ISA_VERSION
	.align		4
        /*0094*/ 	.byte	0x03, 0x5f
        /*0096*/ 	.short	0x0101


	//----- nvinfo : EIATTR_COOP_GROUP_MASK_REGIDS
	.align		4
        /*0098*/ 	.byte	0x04, 0x29
        /*009a*/ 	.short	(.L_2399 - .L_2398)


	//   ....[0]....
.L_2398:
        /*009c*/ 	.word	0xffffffff


	//   ....[1]....
        /*00a0*/ 	.word	0xffffffff


	//   ....[2]....
        /*00a4*/ 	.word	0xffffffff


	//   ....[3]....
        /*00a8*/ 	.word	0xffffffff


	//   ....[4]....
        /*00ac*/ 	.word	0xffffffff


	//   ....[5]....
        /*00b0*/ 	.word	0xffffffff


	//   ....[6]....
        /*00b4*/ 	.word	0xffffffff


	//   ....[7]....
        /*00b8*/ 	.word	0xffffffff


	//   ....[8]....
        /*00bc*/ 	.word	0xffffffff


	//   ....[9]....
        /*00c0*/ 	.word	0xffffffff


	//   ....[10]....
        /*00c4*/ 	.word	0xffffffff


	//   ....[11]....
        /*00c8*/ 	.word	0xffffffff


	//   ....[12]....
        /*00cc*/ 	.word	0xffffffff


	//   ....[13]....
        /*00d0*/ 	.word	0xffffffff


	//   ....[14]....
        /*00d4*/ 	.word	0xffffffff


	//   ....[15]....
        /*00d8*/ 	.word	0xffffffff


	//   ....[16]....
        /*00dc*/ 	.word	0xffffffff


	//   ....[17]....
        /*00e0*/ 	.word	0xffffffff


	//   ....[18]....
        /*00e4*/ 	.word	0xffffffff


	//   ....[19]....
        /*00e8*/ 	.word	0xffffffff


	//   ....[20]....
        /*00ec*/ 	.word	0x0500000d


	//   ....[21]....
        /*00f0*/ 	.word	0x0500000d


	//   ....[22]....
        /*00f4*/ 	.word	0x0500000d


	//   ....[23]....
        /*00f8*/ 	.word	0x0500000d


	//   ....[24]....
        /*00fc*/ 	.word	0x0500000d


	//   ....[25]....
        /*0100*/ 	.word	0x0500000d


	//   ....[26]....
        /*0104*/ 	.word	0x0500000d


	//   ....[27]....
        /*0108*/ 	.word	0x0500000d


	//   ....[28]....
        /*010c*/ 	.word	0x0500000d


	//   ....[29]....
        /*0110*/ 	.word	0x0500000d


	//----- nvinfo : EIATTR_COOP_GROUP_INSTR_OFFSETS
	.align		4
.L_2399:
        /*0114*/ 	.byte	0x04, 0x28
        /*0116*/ 	.short	(.L_2401 - .L_2400)


	//   ....[0]....
.L_2400:
        /*0118*/ 	.word	0x00000740


	//   ....[1]....
        /*011c*/ 	.word	0x00000770


	//   ....[2]....
        /*0120*/ 	.word	0x000007f0


	//   ....[3]....
        /*0124*/ 	.word	0x00000810


	//   ....[4]....
        /*0128*/ 	.word	0x00000870


	//   ....[5]....
        /*012c*/ 	.word	0x000008a0


	//   ....[6]....
        /*0130*/ 	.word	0x00000910


	//   ....[7]....
        /*0134*/ 	.word	0x00000980


	//   ....[8]....
        /*0138*/ 	.word	0x00000a90


	//   ....[9]....
        /*013c*/ 	.word	0x00000ab0


	//   ....[10]....
        /*0140*/ 	.word	0x00000bc0


	//   ....[11]....
        /*0144*/ 	.word	0x00000bd0


	//   ....[12]....
        /*0148*/ 	.word	0x00000c30


	//   ....[13]....
        /*014c*/ 	.word	0x00000c50


	//   ....[14]....
        /*0150*/ 	.word	0x00000ca0


	//   ....[15]....
        /*0154*/ 	.word	0x00000cd0


	//   ....[16]....
        /*0158*/ 	.word	0x00000d20


	//   ....[17]....
        /*015c*/ 	.word	0x00000d50


	//   ....[18]....
        /*0160*/ 	.word	0x00000da0


	//   ....[19]....
        /*0164*/ 	.word	0x00000dd0


	//   ....[20]....
        /*0168*/ 	.word	0x000012b0


	//   ....[21]....
        /*016c*/ 	.word	0x00001300


	//   ....[22]....
        /*0170*/ 	.word	0x000013a0


	//   ....[23]....
        /*0174*/ 	.word	0x00001410


	//   ....[24]....
        /*0178*/ 	.word	0x000014b0


	//   ....[25]....
        /*017c*/ 	.word	0x00001520


	//   ....[26]....
        /*0180*/ 	.word	0x000015c0


	//   ....[27]....
        /*0184*/ 	.word	0x00001630


	//   ....[28]....
        /*0188*/ 	.word	0x000016d0


	//   ....[29]....
        /*018c*/ 	.word	0x00001740


	//----- nvinfo : EIATTR_EXIT_INSTR_OFFSETS
	.align		4
.L_2401:
        /*0190*/ 	.byte	0x04, 0x1c
        /*0192*/ 	.short	(.L_2403 - .L_2402)


	//   ....[0]....
.L_2402:
        /*0194*/ 	.word	0x00000ec0


	//   ....[1]....
        /*0198*/ 	.word	0x000011b0


	//   ....[2]....
        /*019c*/ 	.word	0x00001250


	//----- nvinfo : EIATTR_CRS_STACK_SIZE
	.align		4
.L_2403:
        /*01a0*/ 	.byte	0x04, 0x1e
        /*01a2*/ 	.short	(.L_2405 - .L_2404)
.L_2404:
        /*01a4*/ 	.word	0x00000000


	//----- nvinfo : EIATTR_CBANK_PARAM_SIZE
	.align		4
.L_2405:
        /*01a8*/ 	.byte	0x03, 0x19
        /*01aa*/ 	.short	0x0100


	//----- nvinfo : EIATTR_PARAM_CBANK
	.align		4
        /*01ac*/ 	.byte	0x04, 0x0a
        /*01ae*/ 	.short	(.L_2407 - .L_2406)
	.align		4
.L_2406:
        /*01b0*/ 	.word	index@(.nv.constant0._ZN2at6native33batch_norm_backward_reduce_kernelIN3c108BFloat16ES3_flEEvNS_27GenericPackedTensorAccessorIT_Lm3ENS_16DefaultPtrTraitsET2_EES8_NS4_IT1_Lm1ES6_S7_EESA_SA_SA_NS4_IT0_Lm1ES6_S7_EESC_)
        /*01b4*/ 	.short	0x0210
        /*01b6*/ 	.short	0x0100


	//----- nvinfo : EIATTR_SW_WAR
	.align		4
.L_2407:
        /*01b8*/ 	.byte	0x04, 0x36
        /*01ba*/ 	.short	(.L_2409 - .L_2408)
.L_2408:
        /*01bc*/ 	.word	0x00000008
.L_2409:


//--------------------- .nv.info._ZN2at6native33batch_norm_backward_reduce_kernelIN3c108BFloat16EfflEEvNS_27GenericPackedTensorAccessorIT_Lm3ENS_16DefaultPtrTraitsET2_EES8_NS4_IT1_Lm1ES6_S7_EESA_SA_SA_NS4_IT0_Lm1ES6_S7_EESC_ --------------------------
	.section	.nv.info._ZN2at6native33batch_norm_backward_reduce_kernelIN3c108BFloat16EfflEEvNS_27GenericPackedTensorAccessorIT_Lm3ENS_16DefaultPtrTraitsET2_EES8_NS4_IT1_Lm1ES6_S7_EESA_SA_SA_NS4_IT0_Lm1ES6_S7_EESC_,"",@"SHT_CUDA_INFO"
	.sectionflags	@""
	.align	4


	//----- nvinfo : EIATTR_CUDA_API_VERSION
	.align		4
        /*0000*/ 	.byte	0x04, 0x37
        /*0002*/ 	.short	(.L_2411 - .L_2410)
.L_2410:
        /*0004*/ 	.word	0x00000082


	//----- nvinfo : EIATTR_KPARAM_INFO
	.align		4
.L_2411:
        /*0008*/ 	.byte	0x04, 0x17
        /*000a*/ 	.short	(.L_2413 - .L_2412)
.L_2412:
        /*000c*/ 	.word	0x00000000
        /*0010*/ 	.short	0x0007
        /*0012*/ 	.short	0x00e8
        /*0014*/ 	.byte	0x00, 0xf0, 0x61, 0x00


	//----- nvinfo : EIATTR_KPARAM_INFO
	.align		4
.L_2413:
        /*0018*/ 	.byte	0x04, 0x17
        /*001a*/ 	.short	(.L_2415 - .L_2414)
.L_2414:
        /*001c*/ 	.word	0x00000000
        /*0020*/ 	.short	0x0006
        /*0022*/ 	.short	0x00d0
        /*0024*/ 	.byte	0x00, 0xf0, 0x61, 0x00


	//----- nvinfo : EIATTR_KPARAM_INFO
	.align		4
.L_2415:
        /*0028*/ 	.byte	0x04, 0x17
        /*002a*/ 	.short	(.L_2417 - .L_2416)
.L_2416:
        /*002c*/ 	.word	0x00000000
        /*0030*/ 	.short	0x0005
        /*0032*/ 	.short	0x00b8
        /*0034*/ 	.byte	0x00, 0xf0, 0x61, 0x00


	//----- nvinfo : EIATTR_KPARAM_INFO
	.align		4
.L_2417:
        /*0038*/ 	.byte	0x04, 0x17
        /*003a*/ 	.short	(.L_2419 - .L_2418)
.L_2418:
        /*003c*/ 	.word	0x00000000
        /*0040*/ 	.short	0x0004
        /*0042*/ 	.short	0x00a0
        /*0044*/ 	.byte	0x00, 0xf0, 0x61, 0x00


	//----- nvinfo : EIATTR_KPARAM_INFO
	.align		4
.L_2419:
        /*0048*/ 	.byte	0x04, 0x17
        /*004a*/ 	.short	(.L_2421 - .L_2420)
.L_2420:
        /*004c*/ 	.word	0x00000000
        /*0050*/ 	.short	0x0003
        /*0052*/ 	.short	0x0088
        /*0054*/ 	.byte	0x00, 0xf0, 0x61, 0x00


	//----- nvinfo : EIATTR_KPARAM_INFO
	.align		4
.L_2421:
        /*0058*/ 	.byte	0x04, 0x17
        /*005a*/ 	.short	(.L_2423 - .L_2422)
.L_2422:
        /*005c*/ 	.word	0x00000000
        /*0060*/ 	.short	0x0002
        /*0062*/ 	.short	0x0070
        /*0064*/ 	.byte	0x00, 0xf0, 0x61, 0x00


	//----- nvinfo : EIATTR_KPARAM_INFO
	.align		4
.L_2423:
        /*0068*/ 	.byte	0x04, 0x17
        /*006a*/ 	.short	(.L_2425 - .L_2424)
.L_2424:
        /*006c*/ 	.word	0x00000000
        /*0070*/ 	.short	0x0001
        /*0072*/ 	.short	0x0038
        /*0074*/ 	.byte	0x00, 0xf0, 0xe1, 0x00


	//----- nvinfo : EIATTR_KPARAM_INFO
	.align		4
.L_2425:
        /*0078*/ 	.byte	0x04, 0x17
        /*007a*/ 	.short	(.L_2427 - .L_2426)
.L_2426:
        /*007c*/ 	.word	0x00000000
        /*0080*/ 	.short	0x0000
        /*0082*/ 	.short	0x0000
        /*0084*/ 	.byte	0x00, 0xf0, 0xe1, 0x00


	//----- nvinfo : EIATTR_SPARSE_MMA_MASK
	.align		4
.L_2427:
        /*0088*/ 	.byte	0x03, 0x50
        /*008a*/ 	.short	0x0000


	//----- nvinfo : EIATTR_MAXREG_COUNT
	.align		4
        /*008c*/ 	.byte	0x03, 0x1b
        /*008e*/ 	.short	0x00ff


	//----- nvinfo : EIATTR_NUM_BARRIERS
	.align		4
        /*0090*/ 	.byte	0x02, 0x4c
        /*0092*/ 	.byte	0x01
	.zero		1


	//----- nvinfo : EIATTR_MERCURY_ISA_VERSION
	.align		4
        /*0094*/ 	.byte	0x03, 0x5f
        /*0096*/ 	.short	0x0101


	//----- nvinfo : EIATTR_COOP_GROUP_MASK_REGIDS
	.align		4
        /*0098*/ 	.byte	0x04, 0x29
        /*009a*/ 	.short	(.L_2429 - .L_2428)


	//   ....[0]....
.L_2428:
        /*009c*/ 	.word	0xffffffff


	//   ....[1]....
        /*00a0*/ 	.word	0xffffffff


	//   ....[2]....
        /*00a4*/ 	.word	0xffffffff


	//   ....[3]....
        /*00a8*/ 	.word	0xffffffff


	//   ....[4]....
        /*00ac*/ 	.word	0xffffffff


	//   ....[5]....
        /*00b0*/ 	.word	0xffffffff


	//   ....[6]....
        /*00b4*/ 	.word	0xffffffff


	//   ....[7]....
        /*00b8*/ 	.word	0xffffffff


	//   ....[8]....
        /*00bc*/ 	.word	0xffffffff


	//   ....[9]....
        /*00c0*/ 	.word	0xffffffff


	//   ....[10]....
        /*00c4*/ 	.word	0xffffffff


	//   ....[11]....
        /*00c8*/ 	.word	0xffffffff


	//   ....[12]....
        /*00cc*/ 	.word	0xffffffff


	//   ....[13]....
        /*00d0*/ 	.word	0xffffffff


	//   ....[14]....
        /*00d4*/ 	.word	0xffffffff


	//   ....[15]....
        /*00d8*/ 	.word	0xffffffff


	//   ....[16]....
        /*00dc*/ 	.word	0xffffffff


	//   ....[17]....
        /*00e0*/ 	.word	0xffffffff


	//   ....[18]....
        /*00e4*/ 	.word	0xffffffff


	//   ....[19]....
        /*00e8*/ 	.word	0xffffffff


	//   ....[20]....
        /*00ec*/ 	.word	0x0500000d


	//   ....[21]....
        /*00f0*/ 	.word	0x0500000d


	//   ....[22]....
        /*00f4*/ 	.word	0x0500000d


	//   ....[23]....
        /*00f8*/ 	.word	0x0500000d


	//   ....[24]....
        /*00fc*/ 	.word	0x0500000d


	//   ....[25]....
        /*0100*/ 	.word	0x0500000d


	//   ....[26]....
        /*0104*/ 	.word	0x0500000d


	//   ....[27]....
        /*0108*/ 	.word	0x0500000d


	//   ....[28]....
        /*010c*/ 	.word	0x0500000d


	//   ....[29]....
        /*0110*/ 	.word	0x0500000d


	//----- nvinfo : EIATTR_COOP_GROUP_INSTR_OFFSETS
	.align		4
.L_2429:
        /*0114*/ 	.byte	0x04, 0x28
        /*0116*/ 	.short	(.L_2431 - .L_2430)


	//   ....[0]....
.L_2430:
        /*0118*/ 	.word	0x00000740


	//   ....[1]....
        /*011c*/ 	.word	0x00000770


	//   ....[2]....
        /*0120*/ 	.word	0x000007f0


	//   ....[3]....
        /*0124*/ 	.word	0x00000810


	//   ....[4]....
        /*0128*/ 	.word	0x00000870


	//   ....[5]....
        /*012c*/ 	.word	0x000008a0


	//   ....[6]....
        /*0130*/ 	.word	0x00000910


	//   ....[7]....
        /*0134*/ 	.word	0x00000980


	//   ....[8]....
        /*0138*/ 	.word	0x00000a90


	//   ....[9]....
        /*013c*/ 	.word	0x00000ab0


	//   ....[10]....
        /*0140*/ 	.word	0x00000bc0


	//   ....[11]....
        /*0144*/ 	.word	0x00000bd0


	//   ....[12]....
        /*0148*/ 	.word	0x00000c30


	//   ....[13]....
        /*014c*/ 	.word	0x00000c50


	//   ....[14]....
        /*0150*/ 	.word	0x00000ca0


	//   ....[15]....
        /*0154*/ 	.word	0x00000cd0


	//   ....[16]....
        /*0158*/ 	.word	0x00000d20


	//   ....[17]....
        /*015c*/ 	.word	0x00000d50


	//   ....[18]....
        /*0160*/ 	.word	0x00000da0


	//   ....[19]....
        /*0164*/ 	.word	0x00000dd0


	//   ....[20]....
        /*0168*/ 	.word	0x00001290


	//   ....[21]....
        /*016c*/ 	.word	0x000012e0


	//   ....[22]....
        /*0170*/ 	.word	0x00001380


	//   ....[23]....
        /*0174*/ 	.word	0x000013f0


	//   ....[24]....
        /*0178*/ 	.word	0x00001490


	//   ....[25]....
        /*017c*/ 	.word	0x00001500


	//   ....[26]....
        /*0180*/ 	.word	0x000015a0


	//   ....[27]....
        /*0184*/ 	.word	0x00001610


	//   ....[28]....
        /*0188*/ 	.word	0x000016b0


	//   ....[29]....
        /*018c*/ 	.word	0x00001720


	//----- nvinfo : EIATTR_EXIT_INSTR_OFFSETS
	.align		4
.L_2431:
        /*0190*/ 	.byte	0x04, 0x1c
        /*0192*/ 	.short	(.L_2433 - .L_2432)


	//   ....[0]....
.L_2432:
        /*0194*/ 	.word	0x00000ec0


	//   ....[1]....
        /*0198*/ 	.word	0x00001190


	//   ....[2]....
        /*019c*/ 	.word	0x00001230


	//----- nvinfo : EIATTR_CRS_STACK_SIZE
	.align		4
.L_2433:
        /*01a0*/ 	.byte	0x04, 0x1e
        /*01a2*/ 	.short	(.L_2435 - .L_2434)
.L_2434:
        /*01a4*/ 	.word	0x00000000


	//----- nvinfo : EIATTR_CBANK_PARAM_SIZE
	.align		4
.L_2435:
        /*01a8*/ 	.byte	0x03, 0x19
        /*01aa*/ 	.short	0x0100


	//----- nvinfo : EIATTR_PARAM_CBANK
	.align		4
        /*01ac*/ 	.byte	0x04, 0x0a
        /*01ae*/ 	.short	(.L_2437 - .L_2436)
	.align		4
.L_2436:
        /*01b0*/ 	.word	index@(.nv.constant0._ZN2at6native33batch_norm_backward_reduce_kernelIN3c108BFloat16EfflEEvNS_27GenericPackedTensorAccessorIT_Lm3ENS_16DefaultPtrTraitsET2_EES8_NS4_IT1_Lm1ES6_S7_EESA_SA_SA_NS4_IT0_Lm1ES6_S7_EESC_)
        /*01b4*/ 	.short	0x0210
        /*01b6*/ 	.short	0x0100


	//----- nvinfo : EIATTR_SW_WAR
	.align		4
.L_2437:
        /*01b8*/ 	.byte	0x04, 0x36
        /*01ba*/ 	.short	(.L_2439 - .L_2438)
.L_2438:
        /*01bc*/ 	.word	0x00000008
.L_2439:


//--------------------- .nv.info._ZN2at6native33batch_norm_backward_reduce_kernelIN3c108BFloat16ES3_fiEEvNS_27GenericPackedTensorAccessorIT_Lm3ENS_16DefaultPtrTraitsET2_EES8_NS4_IT1_Lm1ES6_S7_EESA_SA_SA_NS4_IT0_Lm1ES6_S7_EESC_ --------------------------
	.section	.nv.info._ZN2at6native33batch_norm_backward_reduce_kernelIN3c108BFloat16ES3_fiEEvNS_27GenericPackedTensorAccessorIT_Lm3ENS_16DefaultPtrTraitsET2_EES8_NS4_IT1_Lm1ES6_S7_EESA_SA_SA_NS4_IT0_Lm1ES6_S7_EESC_,"",@"SHT_CUDA_INFO"
	.sectionflags	@""
	.align	4


	//----- nvinfo : EIATTR_CUDA_API_VERSION
	.align		4
        /*0000*/ 	.byte	0x04, 0x37
        /*0002*/ 	.short	(.L_2441 - .L_2440)
.L_2440:
        /*0004*/ 	.word	0x00000082


	//----- nvinfo : EIATTR_KPARAM_INFO
	.align		4
.L_2441:
        /*0008*/ 	.byte	0x04, 0x17
        /*000a*/ 	.short	(.L_2443 - .L_2442)
.L_2442:
        /*000c*/ 	.word	0x00000000
        /*0010*/ 	.short	0x0007
        /*0012*/ 	.short	0x0090
        /*0014*/ 	.byte	0x00, 0xf0, 0x41, 0x00


	//----- nvinfo : EIATTR_KPARAM_INFO
	.align		4
.L_2443:
        /*0018*/ 	.byte	0x04, 0x17
        /*001a*/ 	.short	(.L_2445 - .L_2444)
.L_2444:
        /*001c*/ 	.word	0x00000000
        /*0020*/ 	.short	0x0006
        /*0022*/ 	.short	0x0080
        /*0024*/ 	.byte	0x00, 0xf0, 0x41, 0x00


	//----- nvinfo : EIATTR_KPARAM_INFO
	.align		4
.L_2445:
        /*0028*/ 	.byte	0x04, 0x17
        /*002a*/ 	.short	(.L_2447 - .L_2446)
.L_2446:
        /*002c*/ 	.word	0x00000000
        /*0030*/ 	.short	0x0005
        /*0032*/ 	.short	0x0070
        /*0034*/ 	.byte	0x00, 0xf0, 0x41, 0x00


	//----- nvinfo : EIATTR_KPARAM_INFO
	.align		4
.L_2447:
        /*0038*/ 	.byte	0x04, 0x17
        /*003a*/ 	.short	(.L_2449 - .L_2448)
.L_2448:
        /*003c*/ 	.word	0x00000000
        /*0040*/ 	.short	0x0004
        /*0042*/ 	.short	0x0060
        /*0044*/ 	.byte	0x00, 0xf0, 0x41, 0x00


	//----- nvinfo : EIATTR_KPARAM_INFO
	.align		4
.L_2449:
        /*0048*/ 	.byte	0x04, 0x17
        /*004a*/ 	.short	(.L_2451 - .L_2450)
.L_2450:
        /*004c*/ 	.word	0x00000000
        /*0050*/ 	.short	0x0003
        /*0052*/ 	.short	0x0050
        /*0054*/ 	.byte	0x00, 0xf0, 0x41, 0x00


	//----- nvinfo : EIATTR_KPARAM_INFO
	.align		4
.L_2451:
        /*0058*/ 	.byte	0x04, 0x17
        /*005a*/ 	.short	(.L_2453 - .L_2452)
.L_2452:
        /*005c*/ 	.word	0x00000000
        /*0060*/ 	.short	0x0002
        /*0062*/ 	.short	0x0040
        /*0064*/ 	.byte	0x00, 0xf0, 0x41, 0x00


	//----- nvinfo : EIATTR_KPARAM_INFO
	.align		4
.L_2453:
        /*0068*/ 	.byte	0x04, 0x17
        /*006a*/ 	.short	(.L_2455 - .L_2454)
.L_2454:
        /*006c*/ 	.word	0x00000000
        /*0070*/ 	.short	0x0001
        /*0072*/ 	.short	0x0020
        /*0074*/ 	.byte	0x00, 0xf0, 0x81, 0x00


	//----- nvinfo : EIATTR_KPARAM_INFO
	.align		4
.L_2455:
        /*0078*/ 	.byte	0x04, 0x17
        /*007a*/ 	.short	(.L_2457 - .L_2456)
.L_2456:
        /*007c*/ 	.word	0x00000000
        /*0080*/ 	.short	0x0000
        /*0082*/ 	.short	0x0000
        /*0084*/ 	.byte	0x00, 0xf0, 0x81, 0x00


	//----- nvinfo : EIATTR_SPARSE_MMA_MASK
	.align		4
.L_2457:
        /*0088*/ 	.byte	0x03, 0x50
        /*008a*/ 	.short	0x0000


	//----- nvinfo : EIATTR_MAXREG_COUNT
	.align		4
        /*008c*/ 	.byte	0x03, 0x1b
        /*008e*/ 	.short	0x00ff


	//----- nvinfo : EIATTR_NUM_BARRIERS
	.align		4
        /*0090*/ 	.byte	0x02, 0x4c
        /*0092*/ 	.byte	0x01
	.zero		1


	//----- nvinfo : EIATTR_MERCURY_ISA_VERSION
	.align		4
        /*0094*/ 	.byte	0x03, 0x5f
        /*0096*/ 	.short	0x0101


	//----- nvinfo : EIATTR_COOP_GROUP_MASK_REGIDS
	.align		4
        /*0098*/ 	.byte	0x04, 0x29
        /*009a*/ 	.short	(.L_2459 - .L_2458)


	//   ....[0]....
.L_2458:
        /*009c*/ 	.word	0xffffffff


	//   ....[1]....
        /*00a0*/ 	.word	0xffffffff


	//   ....[2]....
        /*00a4*/ 	.word	0xffffffff


	//   ....[3]....
        /*00a8*/ 	.word	0xffffffff


	//   ....[4]....
        /*00ac*/ 	.word	0xffffffff


	//   ....[5]....
        /*00b0*/ 	.word	0xffffffff


	//   ....[6]....
        /*00b4*/ 	.word	0xffffffff


	//   ....[7]....
        /*00b8*/ 	.word	0xffffffff


	//   ....[8]....
        /*00bc*/ 	.word	0xffffffff


	//   ....[9]....
        /*00c0*/ 	.word	0xffffffff


	//   ....[10]....
        /*00c4*/ 	.word	0xffffffff


	//   ....[11]....
        /*00c8*/ 	.word	0xffffffff


	//   ....[12]....
        /*00cc*/ 	.word	0xffffffff


	//   ....[13]....
        /*00d0*/ 	.word	0xffffffff


	//   ....[14]....
        /*00d4*/ 	.word	0xffffffff


	//   ....[15]....
        /*00d8*/ 	.word	0xffffffff


	//   ....[16]....
        /*00dc*/ 	.word	0xffffffff


	//   ....[17]....
        /*00e0*/ 	.word	0xffffffff


	//   ....[18]....
        /*00e4*/ 	.word	0xffffffff


	//   ....[19]....
        /*00e8*/ 	.word	0xffffffff


	//   ....[20]....
        /*00ec*/ 	.word	0x0500000d


	//   ....[21]....
        /*00f0*/ 	.word	0x0500000d


	//   ....[22]....
        /*00f4*/ 	.word	0x0500000d


	//   ....[23]....
        /*00f8*/ 	.word	0x0500000d


	//   ....[24]....
        /*00fc*/ 	.word	0x0500000d


	//   ....[25]....
        /*0100*/ 	.word	0x0500000d


	//   ....[26]....
        /*0104*/ 	.word	0x0500000d


	//   ....[27]....
        /*0108*/ 	.word	0x0500000d


	//   ....[28]....
        /*010c*/ 	.word	0x0500000d


	//   ....[29]....
        /*0110*/ 	.word	0x0500000d


	//----- nvinfo : EIATTR_COOP_GROUP_INSTR_OFFSETS
	.align		4
.L_2459:
        /*0114*/ 	.byte	0x04, 0x28
        /*0116*/ 	.short	(.L_2461 - .L_2460)


	//   ....[0]....
.L_2460:
        /*0118*/ 	.word	0x00000500


	//   ....[1]....
        /*011c*/ 	.word	0x00000530


	//   ....[2]....
        /*0120*/ 	.word	0x000005a0


	//   ....[3]....
        /*0124*/ 	.word	0x000005c0


	//   ....[4]....
        /*0128*/ 	.word	0x00000620


	//   ....[5]....
        /*012c*/ 	.word	0x00000650


	//   ....[6]....
        /*0130*/ 	.word	0x000006b0


	//   ....[7]....
        /*0134*/ 	.word	0x000006f0


	//   ....[8]....
        /*0138*/ 	.word	0x00000820


	//   ....[9]....
        /*013c*/ 	.word	0x00000830


	//   ....[10]....
        /*0140*/ 	.word	0x00000970


	//   ....[11]....
        /*0144*/ 	.word	0x00000980


	//   ....[12]....
        /*0148*/ 	.word	0x000009e0


	//   ....[13]....
        /*014c*/ 	.word	0x00000a00


	//   ....[14]....
        /*0150*/ 	.word	0x00000a60


	//   ....[15]....
        /*0154*/ 	.word	0x00000a80


	//   ....[16]....
        /*0158*/ 	.word	0x00000ae0


	//   ....[17]....
        /*015c*/ 	.word	0x00000b00


	//   ....[18]....
        /*0160*/ 	.word	0x00000b60


	//   ....[19]....
        /*0164*/ 	.word	0x00000b80


	//   ....[20]....
        /*0168*/ 	.word	0x00000f10


	//   ....[21]....
        /*016c*/ 	.word	0x00000f60


	//   ....[22]....
        /*0170*/ 	.word	0x00001000


	//   ....[23]....
        /*0174*/ 	.word	0x00001070


	//   ....[24]....
        /*0178*/ 	.word	0x00001110


	//   ....[25]....
        /*017c*/ 	.word	0x00001180


	//   ....[26]....
        /*0180*/ 	.word	0x00001220


	//   ....[27]....
        /*0184*/ 	.word	0x00001290


	//   ....[28]....
        /*0188*/ 	.word	0x00001330


	//   ....[29]....
        /*018c*/ 	.word	0x000013a0


	//----- nvinfo : EIATTR_EXIT_INSTR_OFFSETS
	.align		4
.L_2461:
        /*0190*/ 	.byte	0x04, 0x1c
        /*0192*/ 	.short	(.L_2463 - .L_2462)


	//   ....[0]....
.L_2462:
        /*0194*/ 	.word	0x00000c70


	//   ....[1]....
        /*0198*/ 	.word	0x00000e50


	//   ....[2]....
        /*019c*/ 	.word	0x00000eb0


	//----- nvinfo : EIATTR_CRS_STACK_SIZE
	.align		4
.L_2463:
        /*01a0*/ 	.byte	0x04, 0x1e
        /*01a2*/ 	.short	(.L_2465 - .L_2464)
.L_2464:
        /*01a4*/ 	.word	0x00000000


	//----- nvinfo : EIATTR_CBANK_PARAM_SIZE
	.align		4
.L_2465:
        /*01a8*/ 	.byte	0x03, 0x19
        /*01aa*/ 	.short	0x00a0


	//----- nvinfo : EIATTR_PARAM_CBANK
	.align		4
        /*01ac*/ 	.byte	0x04, 0x0a
        /*01ae*/ 	.short	(.L_2467 - .L_2466)
	.align		4
.L_2466:
        /*01b0*/ 	.word	index@(.nv.constant0._ZN2at6native33batch_norm_backward_reduce_kernelIN3c108BFloat16ES3_fiEEvNS_27GenericPackedTensorAccessorIT_Lm3ENS_16DefaultPtrTraitsET2_EES8_NS4_IT1_Lm1ES6_S7_EESA_SA_SA_NS4_IT0_Lm1ES6_S7_EESC_)
        /*01b4*/ 	.short	0x0210
        /*01b6*/ 	.short	0x00a0


	//----- nvinfo : EIATTR_SW_WAR
	.align		4
.L_2467:
        /*01b8*/ 	.byte	0x04, 0x36
        /*01ba*/ 	.short	(.L_2469 - .L_2468)
.L_2468:
        /*01bc*/ 	.word	0x00000008
.L_2469:


//--------------------- .nv.info._ZN2at6native33batch_norm_backward_reduce_kernelIN3c108BFloat16EffiEEvNS_27GenericPackedTensorAccessorIT_Lm3ENS_16DefaultPtrTraitsET2_EES8_NS4_IT1_Lm1ES6_S7_EESA_SA_SA_NS4_IT0_Lm1ES6_S7_EESC_ --------------------------
	.section	.nv.info._ZN2at6native33batch_norm_backward_reduce_kernelIN3c108BFloat16EffiEEvNS_27GenericPackedTensorAccessorIT_Lm3ENS_16DefaultPtrTraitsET2_EES8_NS4_IT1_Lm1ES6_S7_EESA_SA_SA_NS4_IT0_Lm1ES6_S7_EESC_,"",@"SHT_CUDA_INFO"
	.sectionflags	@""
	.align	4


	//----- nvinfo : EIATTR_CUDA_API_VERSION
	.align		4
        /*0000*/ 	.byte	0x04, 0x37
        /*0002*/ 	.short	(.L_2471 - .L_2470)
.L_2470:
        /*0004*/ 	.word	0x00000082


	//----- nvinfo : EIATTR_KPARAM_INFO
	.align		4
.L_2471:
        /*0008*/ 	.byte	0x04, 0x17
        /*000a*/ 	.short	(.L_2473 - .L_2472)
.L_2472:
        /*000c*/ 	.word	0x00000000
        /*0010*/ 	.short	0x0007
        /*0012*/ 	.short	0x0090
        /*0014*/ 	.byte	0x00, 0xf0, 0x41, 0x00


	//----- nvinfo : EIATTR_KPARAM_INFO
	.align		4
.L_2473:
        /*0018*/ 	.byte	0x04, 0x17
        /*001a*/ 	.short	(.L_2475 - .L_2474)
.L_2474:
        /*001c*/ 	.word	0x00000000
        /*0020*/ 	.short	0x0006
        /*0022*/ 	.short	0x0080
        /*0024*/ 	.byte	0x00, 0xf0, 0x41, 0x00


	//----- nvinfo : EIATTR_KPARAM_INFO
	.align		4
.L_2475:
        /*0028*/ 	.byte	0x04, 0x17
        /*002a*/ 	.short	(.L_2477 - .L_2476)
.L_2476:
        /*002c*/ 	.word	0x00000000
        /*0030*/ 	.short	0x0005
        /*0032*/ 	.short	0x0070
        /*0034*/ 	.byte	0x00, 0xf0, 0x41, 0x00


	//----- nvinfo : EIATTR_KPARAM_INFO
	.align		4
.L_2477:
        /*0038*/ 	.byte	0x04, 0x17
        /*003a*/ 	.short	(.L_2479 - .L_2478)
.L_2478:
        /*003c*/ 	.word	0x00000000
        /*0040*/ 	.short	0x0004
        /*0042*/ 	.short	0x0060
        /*0044*/ 	.byte	0x00, 0xf0, 0x41, 0x00


	//----- nvinfo : EIATTR_KPARAM_INFO
	.align		4
.L_2479:
        /*0048*/ 	.byte	0x04, 0x17
        /*004a*/ 	.short	(.L_2481 - .L_2480)
.L_2480:
        /*004c*/ 	.word	0x00000000
        /*0050*/ 	.short	0x0003
        /*0052*/ 	.short	0x0050
        /*0054*/ 	.byte	0x00, 0xf0, 0x41, 0x00


	//----- nvinfo : EIATTR_KPARAM_INFO
	.align		4
.L_2481:
        /*0058*/ 	.byte	0x04, 0x17
        /*005a*/ 	.short	(.L_2483 - .L_2482)
.L_2482:
        /*005c*/ 	.word	0x00000000
        /*0060*/ 	.short	0x0002
        /*0062*/ 	.short	0x0040
        /*0064*/ 	.byte	0x00, 0xf0, 0x41, 0x00


	//----- nvinfo : EIATTR_KPARAM_INFO
	.align		4
.L_2483:
        /*0068*/ 	.byte	0x04, 0x17
        /*006a*/ 	.short	(.L_2485 - .L_2484)
.L_2484:
        /*006c*/ 	.word	0x00000000
        /*0070*/ 	.short	0x0001
        /*0072*/ 	.short	0x0020
        /*0074*/ 	.byte	0x00, 0xf0, 0x81, 0x00


	//----- nvinfo : EIATTR_KPARAM_INFO
	.align		4
.L_2485:
        /*0078*/ 	.byte	0x04, 0x17
        /*007a*/ 	.short	(.L_2487 - .L_2486)
.L_2486:
        /*007c*/ 	.word	0x00000000
        /*0080*/ 	.short	0x0000
        /*0082*/ 	.short	0x0000
        /*0084*/ 	.byte	0x00, 0xf0, 0x81, 0x00


	//----- nvinfo : EIATTR_SPARSE_MMA_MASK
	.align		4
.L_2487:
        /*0088*/ 	.byte	0x03, 0x50
        /*008a*/ 	.short	0x0000


	//----- nvinfo : EIATTR_MAXREG_COUNT
	.align		4
        /*008c*/ 	.byte	0x03, 0x1b
        /*008e*/ 	.short	0x00ff


	//----- nvinfo : EIATTR_NUM_BARRIERS
	.align		4
        /*0090*/ 	.byte	0x02, 0x4c
        /*0092*/ 	.byte	0x01
	.zero		1


	//----- nvinfo : EIATTR_MERCURY_ISA_VERSION
	.align		4
        /*0094*/ 	.byte	0x03, 0x5f
        /*0096*/ 	.short	0x0101


	//----- nvinfo : EIATTR_COOP_GROUP_MASK_REGIDS
	.align		4
        /*0098*/ 	.byte	0x04, 0x29
        /*009a*/ 	.short	(.L_2489 - .L_2488)


	//   ....[0]....
.L_2488:
        /*009c*/ 	.word	0xffffffff


	//   ....[1]....
        /*00a0*/ 	.word	0xffffffff


	//   ....[2]....
        /*00a4*/ 	.word	0xffffffff


	//   ....[3]....
        /*00a8*/ 	.word	0xffffffff


	//   ....[4]....
        /*00ac*/ 	.word	0xffffffff


	//   ....[5]....
        /*00b0*/ 	.word	0xffffffff


	//   ....[6]....
        /*00b4*/ 	.word	0xffffffff


	//   ....[7]....
        /*00b8*/ 	.word	0xffffffff


	//   ....[8]....
        /*00bc*/ 	.word	0xffffffff


	//   ....[9]....
        /*00c0*/ 	.word	0xffffffff


	//   ....[10]....
        /*00c4*/ 	.word	0xffffffff


	//   ....[11]....
        /*00c8*/ 	.word	0xffffffff


	//   ....[12]....
        /*00cc*/ 	.word	0xffffffff


	//   ....[13]....
        /*00d0*/ 	.word	0xffffffff


	//   ....[14]....
        /*00d4*/ 	.word	0xffffffff


	//   ....[15]....
        /*00d8*/ 	.word	0xffffffff


	//   ....[16]....
        /*00dc*/ 	.word	0xffffffff


	//   ....[17]....
        /*00e0*/ 	.word	0xffffffff


	//   ....[18]....
        /*00e4*/ 	.word	0xffffffff


	//   ....[19]....
        /*00e8*/ 	.word	0xffffffff


	//   ....[20]....
        /*00ec*/ 	.word	0x0500000d


	//   ....[21]....
        /*00f0*/ 	.word	0x0500000d


	//   ....[22]....
        /*00f4*/ 	.word	0x0500000d


	//   ....[23]....
        /*00f8*/ 	.word	0x0500000d


	//   ....[24]....
        /*00fc*/ 	.word	0x0500000d


	//   ....[25]....
        /*0100*/ 	.word	0x0500000d


	//   ....[26]....
        /*0104*/ 	.word	0x0500000d


	//   ....[27]....
        /*0108*/ 	.word	0x0500000d


	//   ....[28]....
        /*010c*/ 	.word	0x0500000d


	//   ....[29]....
        /*0110*/ 	.word	0x0500000d


	//----- nvinfo : EIATTR_COOP_GROUP_INSTR_OFFSETS
	.align		4
.L_2489:
        /*0114*/ 	.byte	0x04, 0x28
        /*0116*/ 	.short	(.L_2491 - .L_2490)


	//   ....[0]....
.L_2490:
        /*0118*/ 	.word	0x00000500


	//   ....[1]....
        /*011c*/ 	.word	0x00000530


	//   ....[2]....
        /*0120*/ 	.word	0x000005a0


	//   ....[3]....
        /*0124*/ 	.word	0x000005c0


	//   ....[4]....
        /*0128*/ 	.word	0x00000620


	//   ....[5]....
        /*012c*/ 	.word	0x00000650


	//   ....[6]....
        /*0130*/ 	.word	0x000006b0


	//   ....[7]....
        /*0134*/ 	.word	0x000006f0


	//   ....[8]....
        /*0138*/ 	.word	0x00000820


	//   ....[9]....
        /*013c*/ 	.word	0x00000830


	//   ....[10]....
        /*0140*/ 	.word	0x00000970


	//   ....[11]....
        /*0144*/ 	.word	0x00000980


	//   ....[12]....
        /*0148*/ 	.word	0x000009e0


	//   ....[13]....
        /*014c*/ 	.word	0x00000a00


	//   ....[14]....
        /*0150*/ 	.word	0x00000a60


	//   ....[15]....
        /*0154*/ 	.word	0x00000a80


	//   ....[16]....
        /*0158*/ 	.word	0x00000ae0


	//   ....[17]....
        /*015c*/ 	.word	0x00000b00


	//   ....[18]....
        /*0160*/ 	.word	0x00000b60


	//   ....[19]....
        /*0164*/ 	.word	0x00000b80


	//   ....[20]....
        /*0168*/ 	.word	0x00000ed0


	//   ....[21]....
        /*016c*/ 	.word	0x00000f20


	//   ....[22]....
        /*0170*/ 	.word	0x00000fc0


	//   ....[23]....
        /*0174*/ 	.word	0x00001030


	//   ....[24]....
        /*0178*/ 	.word	0x000010d0


	//   ....[25]....
        /*017c*/ 	.word	0x00001140


	//   ....[26]....
        /*0180*/ 	.word	0x000011e0


	//   ....[27]....
        /*0184*/ 	.word	0x00001250


	//   ....[28]....
        /*0188*/ 	.word	0x000012f0


	//   ....[29]....
        /*018c*/ 	.word	0x00001360


	//----- nvinfo : EIATTR_EXIT_INSTR_OFFSETS
	.align		4
.L_2491:
        /*0190*/ 	.byte	0x04, 0x1c
        /*0192*/ 	.short	(.L_2493 - .L_2492)


	//   ....[0]....
.L_2492:
        /*0194*/ 	.word	0x00000c70


	//   ....[1]....
        /*0198*/ 	.word	0x00000e10


	//   ....[2]....
        /*019c*/ 	.word	0x00000e70


	//----- nvinfo : EIATTR_CRS_STACK_SIZE
	.align		4
.L_2493:
        /*01a0*/ 	.byte	0x04, 0x1e
        /*01a2*/ 	.short	(.L_2495 - .L_2494)
.L_2494:
        /*01a4*/ 	.word	0x00000000


	//----- nvinfo : EIATTR_CBANK_PARAM_SIZE
	.align		4
.L_2495:
        /*01a8*/ 	.byte	0x03, 0x19
        /*01aa*/ 	.short	0x00a0


	//----- nvinfo : EIATTR_PARAM_CBANK
	.align		4
        /*01ac*/ 	.byte	0x04, 0x0a
        /*01ae*/ 	.short	(.L_2497 - .L_2496)
	.align		4
.L_2496:
        /*01b0*/ 	.word	index@(.nv.constant0._ZN2at6native33batch_norm_backward_reduce_kernelIN3c108BFloat16EffiEEvNS_27GenericPackedTensorAccessorIT_Lm3ENS_16DefaultPtrTraitsET2_EES8_NS4_IT1_Lm1ES6_S7_EESA_SA_SA_NS4_IT0_Lm1ES6_S7_EESC_)
        /*01b4*/ 	.short	0x0210
        /*01b6*/ 	.short	0x00a0


	//----- nvinfo : EIATTR_SW_WAR
	.align		4
.L_2497:
        /*01b8*/ 	.byte	0x04, 0x36
        /*01ba*/ 	.short	(.L_2499 - .L_2498)
.L_2498:
        /*01bc*/ 	.word	0x00000008
.L_2499:


//--------------------- .nv.info._ZN2at6native33batch_norm_backward_reduce_kernelIN3c104HalfES3_flEEvNS_27GenericPackedTensorAccessorIT_Lm3ENS_16DefaultPtrTraitsET2_EES8_NS4_IT1_Lm1ES6_S7_EESA_SA_SA_NS4_IT0_Lm1ES6_S7_EESC_ --------------------------
	.section	.nv.info._ZN2at6native33batch_norm_backward_reduce_kernelIN3c104HalfES3_flEEvNS_27GenericPackedTensorAccessorIT_Lm3ENS_16DefaultPtrTraitsET2_EES8_NS4_IT1_Lm1ES6_S7_EESA_SA_SA_NS4_IT0_Lm1ES6_S7_EESC_,"",@"SHT_CUDA_INFO"
	.sectionflags	@""
	.align	4


	//----- nvinfo : EIATTR_CUDA_API_VERSION
	.align		4
        /*0000*/ 	.byte	0x04, 0x37
        /*0002*/ 	.short	(.L_2501 - .L_2500)
.L_2500:
        /*0004*/ 	.word	0x00000082


	//----- nvinfo : EIATTR_KPARAM_INFO
	.align		4
.L_2501:
        /*0008*/ 	.byte	0x04, 0x17
        /*000a*/ 	.short	(.L_2503 - .L_2502)
.L_2502:
        /*000c*/ 	.word	0x00000000
        /*0010*/ 	.short	0x0007
        /*0012*/ 	.short	0x00e8
        /*0014*/ 	.byte	0x00, 0xf0, 0x61, 0x00


	//----- nvinfo : EIATTR_KPARAM_INFO
	.align		4
.L_2503:
        /*0018*/ 	.byte	0x04, 0x17
        /*001a*/ 	.short	(.L_2505 - .L_2504)
.L_2504:
        /*001c*/ 	.word	0x00000000
        /*0020*/ 	.short	0x0006
        /*0022*/ 	.short	0x00d0
        /*0024*/ 	.byte	0x00, 0xf0, 0x61, 0x00


	//----- nvinfo : EIATTR_KPARAM_INFO
	.align		4
.L_2505:
        /*0028*/ 	.byte	0x04, 0x17
        /*002a*/ 	.short	(.L_2507 - .L_2506)
.L_2506:
        /*002c*/ 	.word	0x00000000
        /*0030*/ 	.short	0x0005
        /*0032*/ 	.short	0x00b8
        /*0034*/ 	.byte	0x00, 0xf0, 0x61, 0x00


	//----- nvinfo : EIATTR_KPARAM_INFO
	.align		4
.L_2507:
        /*0038*/ 	.byte	0x04, 0x17
        /*003a*/ 	.short	(.L_2509 - .L_2508)
.L_2508:
        /*003c*/ 	.word	0x00000000
        /*0040*/ 	.short	0x0004
        /*0042*/ 	.short	0x00a0
        /*0044*/ 	.byte	0x00, 0xf0, 0x61, 0x00


	//----- nvinfo : EIATTR_KPARAM_INFO
	.align		4
.L_2509:
        /*0048*/ 	.byte	0x04, 0x17
        /*004a*/ 	.short	(.L_2511 - .L_2510)
.L_2510:
        /*004c*/ 	.word	0x00000000
        /*0050*/ 	.short	0x0003
        /*0052*/ 	.short	0x0088
        /*0054*/ 	.byte	0x00, 0xf0, 0x61, 0x00


	//----- nvinfo : EIATTR_KPARAM_INFO
	.align		4
.L_2511:
        /*0058*/ 	.byte	0x04, 0x17
        /*005a*/ 	.short	(.L_2513 - .L_2512)
.L_2512:
        /*005c*/ 	.word	0x00000000
        /*0060*/ 	.short	0x0002
        /*0062*/ 	.short	0x0070
        /*0064*/ 	.byte	0x00, 0xf0, 0x61, 0x00


	//----- nvinfo : EIATTR_KPARAM_INFO
	.align		4
.L_2513:
        /*0068*/ 	.byte	0x04, 0x17
        /*006a*/ 	.short	(.L_2515 - .L_2514)
.L_2514:
        /*006c*/ 	.word	0x00000000
        /*0070*/ 	.short	0x0001
        /*0072*/ 	.short	0x0038
        /*0074*/ 	.byte	0x00, 0xf0, 0xe1, 0x00


	//----- nvinfo : EIATTR_KPARAM_INFO
	.align		4
.L_2515:
        /*0078*/ 	.byte	0x04, 0x17
        /*007a*/ 	.short	(.L_2517 - .L_2516)
.L_2516:
        /*007c*/ 	.word	0x00000000
        /*0080*/ 	.short	0x0000
        /*0082*/ 	.short	0x0000
        /*0084*/ 	.byte	0x00, 0xf0, 0xe1, 0x00


	//----- nvinfo : EIATTR_SPARSE_MMA_MASK
	.align		4
.L_2517:
        /*0088*/ 	.byte	0x03, 0x50
        /*008a*/ 	.short	0x0000


	//----- nvinfo : EIATTR_MAXREG_COUNT
	.align		4
        /*008c*/ 	.byte	0x03, 0x1b
        /*008e*/ 	.short	0x00ff


	//----- nvinfo : EIATTR_NUM_BARRIERS
	.align		4
        /*0090*/ 	.byte	0x02, 0x4c
        /*0092*/ 	.byte	0x01
	.zero		1


	//----- nvinfo : EIATTR_MERCURY_ISA_VERSION
	.align		4
        /*0094*/ 	.byte	0x03, 0x5f
        /*0096*/ 	.short	0x0101


	//----- nvinfo : EIATTR_COOP_GROUP_MASK_REGIDS
	.align		4
        /*0098*/ 	.byte	0x04, 0x29
        /*009a*/ 	.short	(.L_2519 - .L_2518)


	//   ....[0]....
.L_2518:
        /*009c*/ 	.word	0xffffffff


	//   ....[1]....
        /*00a0*/ 	.word	0xffffffff


	//   ....[2]....
        /*00a4*/ 	.word	0xffffffff


	//   ....[3]....
        /*00a8*/ 	.word	0xffffffff


	//   ....[4]....
        /*00ac*/ 	.word	0xffffffff


	//   ....[5]....
        /*00b0*/ 	.word	0xffffffff


	//   ....[6]....
        /*00b4*/ 	.word	0xffffffff


	//   ....[7]....
        /*00b8*/ 	.word	0xffffffff


	//   ....[8]....
        /*00bc*/ 	.word	0xffffffff


	//   ....[9]....
        /*00c0*/ 	.word	0xffffffff


	//   ....[10]....
        /*00c4*/ 	.word	0xffffffff


	//   ....[11]....
        /*00c8*/ 	.word	0xffffffff


	//   ....[12]....
        /*00cc*/ 	.word	0xffffffff


	//   ....[13]....
        /*00d0*/ 	.word	0xffffffff


	//   ....[14]....
        /*00d4*/ 	.word	0xffffffff


	//   ....[15]....
        /*00d8*/ 	.word	0xffffffff


	//   ....[16]....
        /*00dc*/ 	.word	0xffffffff


	//   ....[17]....
        /*00e0*/ 	.word	0xffffffff


	//   ....[18]....
        /*00e4*/ 	.word	0xffffffff


	//   ....[19]....
        /*00e8*/ 	.word	0xffffffff


	//   ....[20]....
        /*00ec*/ 	.word	0x0500000b


	//   ....[21]....
        /*00f0*/ 	.word	0x0500000b


	//   ....[22]....
        /*00f4*/ 	.word	0x0500000b


	//   ....[23]....
        /*00f8*/ 	.word	0x0500000b


	//   ....[24]....
        /*00fc*/ 	.word	0x0500000b


	//   ....[25]....
        /*0100*/ 	.word	0x0500000b


	//   ....[26]....
        /*0104*/ 	.word	0x0500000b


	//   ....[27]....
        /*0108*/ 	.word	0x0500000b


	//   ....[28]....
        /*010c*/ 	.word	0x0500000b


	//   ....[29]....
        /*0110*/ 	.word	0x0500000b


	//----- nvinfo : EIATTR_COOP_GROUP_INSTR_OFFSETS
	.align		4
.L_2519:
        /*0114*/ 	.byte	0x04, 0x28
        /*0116*/ 	.short	(.L_2521 - .L_2520)


	//   ....[0]....
.L_2520:
        /*0118*/ 	.word	0x00000730


	//   ....[1]....
        /*011c*/ 	.word	0x00000760


	//   ....[2]....
        /*0120*/ 	.word	0x000007e0


	//   ....[3]....
        /*0124*/ 	.word	0x000007f0


	//   ....[4]....
        /*0128*/ 	.word	0x00000860


	//   ....[5]....
        /*012c*/ 	.word	0x00000870


	//   ....[6]....
        /*0130*/ 	.word	0x000008f0


	//   ....[7]....
        /*0134*/ 	.word	0x00000920


	//   ....[8]....
        /*0138*/ 	.word	0x00000a30


	//   ....[9]....
        /*013c*/ 	.word	0x00000a40


	//   ....[10]....
        /*0140*/ 	.word	0x00000b60


	//   ....[11]....
        /*0144*/ 	.word	0x00000b70


	//   ....[12]....
        /*0148*/ 	.word	0x00000bd0


	//   ....[13]....
        /*014c*/ 	.word	0x00000be0


	//   ....[14]....
        /*0150*/ 	.word	0x00000c40


	//   ....[15]....
        /*0154*/ 	.word	0x00000c50


	//   ....[16]....
        /*0158*/ 	.word	0x00000cb0


	//   ....[17]....
        /*015c*/ 	.word	0x00000cc0


	//   ....[18]....
        /*0160*/ 	.word	0x00000d20


	//   ....[19]....
        /*0164*/ 	.word	0x00000d30


	//   ....[20]....
        /*0168*/ 	.word	0x00001200


	//   ....[21]....
        /*016c*/ 	.word	0x00001250


	//   ....[22]....
        /*0170*/ 	.word	0x00001300


	//   ....[23]....
        /*0174*/ 	.word	0x00001350


	//   ....[24]....
        /*0178*/ 	.word	0x00001400


	//   ....[25]....
        /*017c*/ 	.word	0x00001450


	//   ....[26]....
        /*0180*/ 	.word	0x00001500


	//   ....[27]....
        /*0184*/ 	.word	0x00001550


	//   ....[28]....
        /*0188*/ 	.word	0x00001600


	//   ....[29]....
        /*018c*/ 	.word	0x00001650


	//----- nvinfo : EIATTR_EXIT_INSTR_OFFSETS
	.align		4
.L_2521:
        /*0190*/ 	.byte	0x04, 0x1c
        /*0192*/ 	.short	(.L_2523 - .L_2522)


	//   ....[0]....
.L_2522:
        /*0194*/ 	.word	0x00000e10


	//   ....[1]....
        /*0198*/ 	.word	0x00001100


	//   ....[2]....
        /*019c*/ 	.word	0x000011a0


	//----- nvinfo : EIATTR_CRS_STACK_SIZE
	.align		4
.L_2523:
        /*01a0*/ 	.byte	0x04, 0x1e
        /*01a2*/ 	.short	(.L_2525 - .L_2524)
.L_2524:
        /*01a4*/ 	.word	0x00000000


	//----- nvinfo : EIATTR_CBANK_PARAM_SIZE
	.align		4
.L_2525:
        /*01a8*/ 	.byte	0x03, 0x19
        /*01aa*/ 	.short	0x0100


	//----- nvinfo : EIATTR_PARAM_CBANK
	.align		4
        /*01ac*/ 	.byte	0x04, 0x0a
        /*01ae*/ 	.short	(.L_2527 - .L_2526)
	.align		4
.L_2526:
        /*01b0*/ 	.word	index@(.nv.constant0._ZN2at6native33batch_norm_backward_reduce_kernelIN3c104HalfES3_flEEvNS_27GenericPackedTensorAccessorIT_Lm3ENS_16DefaultPtrTraitsET2_EES8_NS4_IT1_Lm1ES6_S7_EESA_SA_SA_NS4_IT0_Lm1ES6_S7_EESC_)
        /*01b4*/ 	.short	0x0210
        /*01b6*/ 	.short	0x0100


	//----- nvinfo : EIATTR_SW_WAR
	.align		4
.L_2527:
        /*01b8*/ 	.byte	0x04, 0x36
        /*01ba*/ 	.short	(.L_2529 - .L_2528)
.L_2528:
        /*01bc*/ 	.word	0x00000008
.L_2529:


//--------------------- .nv.info._ZN2at6native33batch_norm_backward_reduce_kernelIN3c104HalfEfflEEvNS_27GenericPackedTensorAccessorIT_Lm3ENS_16DefaultPtrTraitsET2_EES8_NS4_IT1_Lm1ES6_S7_EESA_SA_SA_NS4_IT0_Lm1ES6_S7_EESC_ --------------------------
	.section	.nv.info._ZN2at6native33batch_norm_backward_reduce_kernelIN3c104HalfEfflEEvNS_27GenericPackedTensorAccessorIT_Lm3ENS_16DefaultPtrTraitsET2_EES8_NS4_IT1_Lm1ES6_S7_EESA_SA_SA_NS4_IT0_Lm1ES6_S7_EESC_,"",@"SHT_CUDA_INFO"
	.sectionflags	@""
	.align	4


	//----- nvinfo : EIATTR_CUDA_API_VERSION
	.align		4
        /*0000*/ 	.byte	0x04, 0x37
        /*0002*/ 	.short	(.L_2531 - .L_2530)
.L_2530:
        /*0004*/ 	.word	0x00000082


	//----- nvinfo : EIATTR_KPARAM_INFO
	.align		4
.L_2531:
        /*0008*/ 	.byte	0x04, 0x17
        /*000a*/ 	.short	(.L_2533 - .L_2532)
.L_2532:
        /*000c*/ 	.word	0x00000000
        /*0010*/ 	.short	0x0007
        /*0012*/ 	.short	0x00e8
        /*0014*/ 	.byte	0x00, 0xf0, 0x61, 0x00


	//----- nvinfo : EIATTR_KPARAM_INFO
	.align		4
.L_2533:
        /*0018*/ 	.byte	0x04, 0x17
        /*001a*/ 	.short	(.L_2535 - .L_2534)
.L_2534:
        /*001c*/ 	.word	0x00000000
        /*0020*/ 	.short	0x0006
        /*0022*/ 	.short	0x00d0
        /*0024*/ 	.byte	0x00, 0xf0, 0x61, 0x00


	//----- nvinfo : EIATTR_KPARAM_INFO
	.align		4
.L_2535:
        /*0028*/ 	.byte	0x04, 0x17
        /*002a*/ 	.short	(.L_2537 - .L_2536)
.L_2536:
        /*002c*/ 	.word	0x00000000
        /*0030*/ 	.short	0x0005
        /*0032*/ 	.short	0x00b8
        /*0034*/ 	.byte	0x00, 0xf0, 0x61, 0x00


	//----- nvinfo : EIATTR_KPARAM_INFO
	.align		4
.L_2537:
        /*0038*/ 	.byte	0x04, 0x17
        /*003a*/ 	.short	(.L_2539 - .L_2538)
.L_2538:
        /*003c*/ 	.word	0x00000000
        /*0040*/ 	.short	0x0004
        /*0042*/ 	.short	0x00a0
        /*0044*/ 	.byte	0x00, 0xf0, 0x61, 0x00


	//----- nvinfo : EIATTR_KPARAM_INFO
	.align		4
.L_2539:
        /*0048*/ 	.byte	0x04, 0x17
        /*004a*/ 	.short	(.L_2541 - .L_2540)
.L_2540:
        /*004c*/ 	.word	0x00000000
        /*0050*/ 	.short	0x0003
        /*0052*/ 	.short	0x0088
        /*0054*/ 	.byte	0x00, 0xf0, 0x61, 0x00


	//----- nvinfo : EIATTR_KPARAM_INFO
	.align		4
.L_2541:
        /*0058*/ 	.byte	0x04, 0x17
        /*005a*/ 	.short	(.L_2543 - .L_2542)
.L_2542:
        /*005c*/ 	.word	0x00000000
        /*0060*/ 	.short	0x0002
        /*0062*/ 	.short	0x0070
        /*0064*/ 	.byte	0x00, 0xf0, 0x61, 0x00


	//----- nvinfo : EIATTR_KPARAM_INFO
	.align		4
.L_2543:
        /*0068*/ 	.byte	0x04, 0x17
        /*006a*/ 	.short	(.L_2545 - .L_2544)
.L_2544:
        /*006c*/ 	.word	0x00000000
        /*0070*/ 	.short	0x0001
        /*0072*/ 	.short	0x0038
        /*0074*/ 	.byte	0x00, 0xf0, 0xe1, 0x00


	//----- nvinfo : EIATTR_KPARAM_INFO
	.align		4
.L_2545:
        /*0078*/ 	.byte	0x04, 0x17
        /*007a*/ 	.short	(.L_2547 - .L_2546)
.L_2546:
        /*007c*/ 	.word	0x00000000
        /*0080*/ 	.short	0x0000
        /*0082*/ 	.short	0x0000
        /*0084*/ 	.byte	0x00, 0xf0, 0xe1, 0x00


	//----- nvinfo : EIATTR_SPARSE_MMA_MASK
	.align		4
.L_2547:
        /*0088*/ 	.byte	0x03, 0x50
        /*008a*/ 	.short	0x0000


	//----- nvinfo : EIATTR_MAXREG_COUNT
	.align		4
        /*008c*/ 	.byte	0x03, 0x1b
        /*008e*/ 	.short	0x00ff


	//----- nvinfo : EIATTR_NUM_BARRIERS
	.align		4
        /*0090*/ 	.byte	0x02, 0x4c
        /*0092*/ 	.byte	0x01
	.zero		1


	//----- nvinfo : EIATTR_MERCURY_ISA_VERSION
	.align		4
        /*0094*/ 	.byte	0x03, 0x5f
        /*0096*/ 	.short	0x0101


	//----- nvinfo : EIATTR_COOP_GROUP_MASK_REGIDS
	.align		4
        /*0098*/ 	.byte	0x04, 0x29
        /*009a*/ 	.short	(.L_2549 - .L_2548)


	//   ....[0]....
.L_2548:
        /*009c*/ 	.word	0xffffffff


	//   ....[1]....
        /*00a0*/ 	.word	0xffffffff


	//   ....[2]....
        /*00a4*/ 	.word	0xffffffff


	//   ....[3]....
        /*00a8*/ 	.word	0xffffffff


	//   ....[4]....
        /*00ac*/ 	.word	0xffffffff


	//   ....[5]....
        /*00b0*/ 	.word	0xffffffff


	//   ....[6]....
        /*00b4*/ 	.word	0xffffffff


	//   ....[7]....
        /*00b8*/ 	.word	0xffffffff


	//   ....[8]....
        /*00bc*/ 	.word	0xffffffff


	//   ....[9]....
        /*00c0*/ 	.word	0xffffffff


	//   ....[10]....
        /*00c4*/ 	.word	0xffffffff


	//   ....[11]....
        /*00c8*/ 	.word	0xffffffff


	//   ....[12]....
        /*00cc*/ 	.word	0xffffffff


	//   ....[13]....
        /*00d0*/ 	.word	0xffffffff


	//   ....[14]....
        /*00d4*/ 	.word	0xffffffff


	//   ....[15]....
        /*00d8*/ 	.word	0xffffffff


	//   ....[16]....
        /*00dc*/ 	.word	0xffffffff


	//   ....[17]....
        /*00e0*/ 	.word	0xffffffff


	//   ....[18]....
        /*00e4*/ 	.word	0xffffffff


	//   ....[19]....
        /*00e8*/ 	.word	0xffffffff


	//   ....[20]....
        /*00ec*/ 	.word	0x0500000b


	//   ....[21]....
        /*00f0*/ 	.word	0x0500000b


	//   ....[22]....
        /*00f4*/ 	.word	0x0500000b


	//   ....[23]....
        /*00f8*/ 	.word	0x0500000b


	//   ....[24]....
        /*00fc*/ 	.word	0x0500000b


	//   ....[25]....
        /*0100*/ 	.word	0x0500000b


	//   ....[26]....
        /*0104*/ 	.word	0x0500000b


	//   ....[27]....
        /*0108*/ 	.word	0x0500000b


	//   ....[28]....
        /*010c*/ 	.word	0x0500000b


	//   ....[29]....
        /*0110*/ 	.word	0x0500000b


	//----- nvinfo : EIATTR_COOP_GROUP_INSTR_OFFSETS
	.align		4
.L_2549:
        /*0114*/ 	.byte	0x04, 0x28
        /*0116*/ 	.short	(.L_2551 - .L_2550)


	//   ....[0]....
.L_2550:
        /*0118*/ 	.word	0x00000730


	//   ....[1]....
        /*011c*/ 	.word	0x00000760


	//   ....[2]....
        /*0120*/ 	.word	0x000007e0


	//   ....[3]....
        /*0124*/ 	.word	0x000007f0


	//   ....[4]....
        /*0128*/ 	.word	0x00000860


	//   ....[5]....
        /*012c*/ 	.word	0x00000870


	//   ....[6]....
        /*0130*/ 	.word	0x000008f0


	//   ....[7]....
        /*0134*/ 	.word	0x00000920


	//   ....[8]....
        /*0138*/ 	.word	0x00000a30


	//   ....[9]....
        /*013c*/ 	.word	0x00000a40


	//   ....[10]....
        /*0140*/ 	.word	0x00000b60


	//   ....[11]....
        /*0144*/ 	.word	0x00000b70


	//   ....[12]....
        /*0148*/ 	.word	0x00000bd0


	//   ....[13]....
        /*014c*/ 	.word	0x00000be0


	//   ....[14]....
        /*0150*/ 	.word	0x00000c40


	//   ....[15]....
        /*0154*/ 	.word	0x00000c50


	//   ....[16]....
        /*0158*/ 	.word	0x00000cb0


	//   ....[17]....
        /*015c*/ 	.word	0x00000cc0


	//   ....[18]....
        /*0160*/ 	.word	0x00000d20


	//   ....[19]....
        /*0164*/ 	.word	0x00000d30


	//   ....[20]....
        /*0168*/ 	.word	0x000011e0


	//   ....[21]....
        /*016c*/ 	.word	0x00001230


	//   ....[22]....
        /*0170*/ 	.word	0x000012e0


	//   ....[23]....
        /*0174*/ 	.word	0x00001330


	//   ....[24]....
        /*0178*/ 	.word	0x000013e0


	//   ....[25]....
        /*017c*/ 	.word	0x00001430


	//   ....[26]....
        /*0180*/ 	.word	0x000014e0


	//   ....[27]....
        /*0184*/ 	.word	0x00001530


	//   ....[28]....
        /*0188*/ 	.word	0x000015e0


	//   ....[29]....
        /*018c*/ 	.word	0x00001630


	//----- nvinfo : EIATTR_EXIT_INSTR_OFFSETS
	.align		4
.L_2551:
        /*0190*/ 	.byte	0x04, 0x1c
        /*0192*/ 	.short	(.L_2553 - .L_2552)


	//   ....[0]....
.L_2552:
        /*0194*/ 	.word	0x00000e10


	//   ....[1]....
        /*0198*/ 	.word	0x000010e0


	//   ....[2]....
        /*019c*/ 	.word	0x00001180


	//----- nvinfo : EIATTR_CRS_STACK_SIZE
	.align		4
.L_2553:
        /*01a0*/ 	.byte	0x04, 0x1e
        /*01a2*/ 	.short	(.L_2555 - .L_2554)
.L_2554:
        /*01a4*/ 	.word	0x00000000


	//----- nvinfo : EIATTR_CBANK_PARAM_SIZE
	.align		4
.L_2555:
        /*01a8*/ 	.byte	0x03, 0x19
        /*01aa*/ 	.short	0x0100


	//----- nvinfo : EIATTR_PARAM_CBANK
	.align		4
        /*01ac*/ 	.byte	0x04, 0x0a
        /*01ae*/ 	.short	(.L_2557 - .L_2556)
	.align		4
.L_2556:
        /*01b0*/ 	.word	index@(.nv.constant0._ZN2at6native33batch_norm_backward_reduce_kernelIN3c104HalfEfflEEvNS_27GenericPackedTensorAccessorIT_Lm3ENS_16DefaultPtrTraitsET2_EES8_NS4_IT1_Lm1ES6_S7_EESA_SA_SA_NS4_IT0_Lm1ES6_S7_EESC_)
        /*01b4*/ 	.short	0x0210
        /*01b6*/ 	.short	0x0100


	//----- nvinfo : EIATTR_SW_WAR
	.align		4
.L_2557:
        /*01b8*/ 	.byte	0x04, 0x36
        /*01ba*/ 	.short	(.L_2559 - .L_2558)
.L_2558:
        /*01bc*/ 	.word	0x00000008
.L_2559:


//--------------------- .nv.info._ZN2at6native33batch_norm_backward_reduce_kernelIN3c104HalfES3_fiEEvNS_27GenericPackedTensorAccessorIT_Lm3ENS_16DefaultPtrTraitsET2_EES8_NS4_IT1_Lm1ES6_S7_EESA_SA_SA_NS4_IT0_Lm1ES6_S7_EESC_ --------------------------
	.section	.nv.info._ZN2at6native33batch_norm_backward_reduce_kernelIN3c104HalfES3_fiEEvNS_27GenericPackedTensorAccessorIT_Lm3ENS_16DefaultPtrTraitsET2_EES8_NS4_IT1_Lm1ES6_S7_EESA_SA_SA_NS4_IT0_Lm1ES6_S7_EESC_,"",@"SHT_CUDA_INFO"
	.sectionflags	@""
	.align	4


	//----- nvinfo : EIATTR_CUDA_API_VERSION
	.align		4
        /*0000*/ 	.byte	0x04, 0x37
        /*0002*/ 	.short	(.L_2561 - .L_2560)
.L_2560:
        /*0004*/ 	.word	0x00000082


	//----- nvinfo : EIATTR_KPARAM_INFO
	.align		4
.L_2561:
        /*0008*/ 	.byte	0x04, 0x17
        /*000a*/ 	.short	(.L_2563 - .L_2562)
.L_2562:
        /*000c*/ 	.word	0x00000000
        /*0010*/ 	.short	0x0007
        /*0012*/ 	.short	0x0090
        /*0014*/ 	.byte	0x00, 0xf0, 0x41, 0x00


	//----- nvinfo : EIATTR_KPARAM_INFO
	.align		4
.L_2563:
        /*0018*/ 	.byte	0x04, 0x17
        /*001a*/ 	.short	(.L_2565 - .L_2564)
.L_2564:
        /*001c*/ 	.word	0x00000000
        /*0020*/ 	.short	0x0006
        /*0022*/ 	.short	0x0080
        /*0024*/ 	.byte	0x00, 0xf0, 0x41, 0x00


	//----- nvinfo : EIATTR_KPARAM_INFO
	.align		4
.L_2565:
        /*0028*/ 	.byte	0x04, 0x17
        /*002a*/ 	.short	(.L_2567 - .L_2566)
.L_2566:
        /*002c*/ 	.word	0x00000000
        /*0030*/ 	.short	0x0005
        /*0032*/ 	.short	0x0070
        /*0034*/ 	.byte	0x00, 0xf0, 0x41, 0x00


	//----- nvinfo : EIATTR_KPARAM_INFO
	.align		4
.L_2567:
        /*0038*/ 	.byte	0x04, 0x17
        /*003a*/ 	.short	(.L_2569 - .L_2568)
.L_2568:
        /*003c*/ 	.word	0x00000000
        /*0040*/ 	.short	0x0004
        /*0042*/ 	.short	0x0060
        /*0044*/ 	.byte	0x00, 0xf0, 0x41, 0x00


	//----- nvinfo : EIATTR_KPARAM_INFO
	.align		4
.L_2569:
        /*0048*/ 	.byte	0x04, 0x17
        /*004a*/ 	.short	(.L_2571 - .L_2570)
.L_2570:
        /*004c*/ 	.word	0x00000000
        /*0050*/ 	.short	0x0003
        /*0052*/ 	.short	0x0050
        /*0054*/ 	.byte	0x00, 0xf0, 0x41, 0x00


	//----- nvinfo : EIATTR_KPARAM_INFO
	.align		4
.L_2571:
        /*0058*/ 	.byte	0x04, 0x17
        /*005a*/ 	.short	(.L_2573 - .L_2572)
.L_2572:
        /*005c*/ 	.word	0x00000000
        /*0060*/ 	.short	0x0002
        /*0062*/ 	.short	0x0040
        /*0064*/ 	.byte	0x00, 0xf0, 0x41, 0x00


	//----- nvinfo : EIATTR_KPARAM_INFO
	.align		4
.L_2573:
        /*0068*/ 	.byte	0x04, 0x17
        /*006a*/ 	.short	(.L_2575 - .L_2574)
.L_2574:
        /*006c*/ 	.word	0x00000000
        /*0070*/ 	.short	0x0001
        /*0072*/ 	.short	0x0020
        /*0074*/ 	.byte	0x00, 0xf0, 0x81, 0x00


	//----- nvinfo : EIATTR_KPARAM_INFO
	.align		4
.L_2575:
        /*0078*/ 	.byte	0x04, 0x17
        /*007a*/ 	.short	(.L_2577 - .L_2576)
.L_2576:
        /*007c*/ 	.word	0x00000000
        /*0080*/ 	.short	0x0000
        /*0082*/ 	.short	0x0000
        /*0084*/ 	.byte	0x00, 0xf0, 0x81, 0x00


	//----- nvinfo : EIATTR_SPARSE_MMA_MASK
	.align		4
.L_2577:
        /*0088*/ 	.byte	0x03, 0x50
        /*008a*/ 	.short	0x0000


	//----- nvinfo : EIATTR_MAXREG_COUNT
	.align		4
        /*008c*/ 	.byte	0x03, 0x1b
        /*008e*/ 	.short	0x00ff


	//----- nvinfo : EIATTR_NUM_BARRIERS
	.align		4
        /*0090*/ 	.byte	0x02, 0x4c
        /*0092*/ 	.byte	0x01
	.zero		1


	//----- nvinfo : EIATTR_MERCURY_ISA_VERSION
	.align		4
        /*0094*/ 	.byte	0x03, 0x5f
        /*0096*/ 	.short	0x0101


	//----- nvinfo : EIATTR_COOP_GROUP_MASK_REGIDS
	.align		4
        /*0098*/ 	.byte	0x04, 0x29
        /*009a*/ 	.short	(.L_2579 - .L_2578)


	//   ....[0]....
.L_2578:
        /*009c*/ 	.word	0xffffffff


	//   ....[1]....
        /*00a0*/ 	.word	0xffffffff


	//   ....[2]....
        /*00a4*/ 	.word	0xffffffff


	//   ....[3]....
        /*00a8*/ 	.word	0xffffffff


	//   ....[4]....
        /*00ac*/ 	.word	0xffffffff


	//   ....[5]....
        /*00b0*/ 	.word	0xffffffff


	//   ....[6]....
        /*00b4*/ 	.word	0xffffffff


	//   ....[7]....
        /*00b8*/ 	.word	0xffffffff


	//   ....[8]....
        /*00bc*/ 	.word	0xffffffff


	//   ....[9]....
        /*00c0*/ 	.word	0xffffffff


	//   ....[10]....
        /*00c4*/ 	.word	0xffffffff


	//   ....[11]....
        /*00c8*/ 	.word	0xffffffff


	//   ....[12]....
        /*00cc*/ 	.word	0xffffffff


	//   ....[13]....
        /*00d0*/ 	.word	0xffffffff


	//   ....[14]....
        /*00d4*/ 	.word	0xffffffff


	//   ....[15]....
        /*00d8*/ 	.word	0xffffffff


	//   ....[16]....
        /*00dc*/ 	.word	0xffffffff


	//   ....[17]....
        /*00e0*/ 	.word	0xffffffff


	//   ....[18]....
        /*00e4*/ 	.word	0xffffffff


	//   ....[19]....
        /*00e8*/ 	.word	0xffffffff


	//   ....[20]....
        /*00ec*/ 	.word	0x0500000b


	//   ....[21]....
        /*00f0*/ 	.word	0x0500000b


	//   ....[22]....
        /*00f4*/ 	.word	0x0500000b


	//   ....[23]....
        /*00f8*/ 	.word	0x0500000b


	//   ....[24]....
        /*00fc*/ 	.word	0x0500000b


	//   ....[25]....
        /*0100*/ 	.word	0x0500000b


	//   ....[26]....
        /*0104*/ 	.word	0x0500000b


	//   ....[27]....
        /*0108*/ 	.word	0x0500000b


	//   ....[28]....
        /*010c*/ 	.word	0x0500000b


	//   ....[29]....
        /*0110*/ 	.word	0x0500000b


	//----- nvinfo : EIATTR_COOP_GROUP_INSTR_OFFSETS
	.align		4
.L_2579:
        /*0114*/ 	.byte	0x04, 0x28
        /*0116*/ 	.short	(.L_2581 - .L_2580)


	//   ....[0]....
.L_2580:
        /*0118*/ 	.word	0x000004f0


	//   ....[1]....
        /*011c*/ 	.word	0x00000520


	//   ....[2]....
        /*0120*/ 	.word	0x00000590


	//   ....[3]....
        /*0124*/ 	.word	0x000005a0


	//   ....[4]....
        /*0128*/ 	.word	0x00000610


	//   ....[5]....
        /*012c*/ 	.word	0x00000620


	//   ....[6]....
        /*0130*/ 	.word	0x000006d0


	//   ....[7]....
        /*0134*/ 	.word	0x000006f0


	//   ....[8]....
        /*0138*/ 	.word	0x000007f0


	//   ....[9]....
        /*013c*/ 	.word	0x00000810


	//   ....[10]....
        /*0140*/ 	.word	0x00000910


	//   ....[11]....
        /*0144*/ 	.word	0x00000920


	//   ....[12]....
        /*0148*/ 	.word	0x00000980


	//   ....[13]....
        /*014c*/ 	.word	0x00000990


	//   ....[14]....
        /*0150*/ 	.word	0x000009f0


	//   ....[15]....
        /*0154*/ 	.word	0x00000a00


	//   ....[16]....
        /*0158*/ 	.word	0x00000a60


	//   ....[17]....
        /*015c*/ 	.word	0x00000a70


	//   ....[18]....
        /*0160*/ 	.word	0x00000ad0


	//   ....[19]....
        /*0164*/ 	.word	0x00000ae0


	//   ....[20]....
        /*0168*/ 	.word	0x00000e60


	//   ....[21]....
        /*016c*/ 	.word	0x00000eb0


	//   ....[22]....
        /*0170*/ 	.word	0x00000f60


	//   ....[23]....
        /*0174*/ 	.word	0x00000fb0


	//   ....[24]....
        /*0178*/ 	.word	0x00001060


	//   ....[25]....
        /*017c*/ 	.word	0x000010b0


	//   ....[26]....
        /*0180*/ 	.word	0x00001160


	//   ....[27]....
        /*0184*/ 	.word	0x000011b0


	//   ....[28]....
        /*0188*/ 	.word	0x00001260


	//   ....[29]....
        /*018c*/ 	.word	0x000012b0


	//----- nvinfo : EIATTR_EXIT_INSTR_OFFSETS
	.align		4
.L_2581:
        /*0190*/ 	.byte	0x04, 0x1c
        /*0192*/ 	.short	(.L_2583 - .L_2582)


	//   ....[0]....
.L_2582:
        /*0194*/ 	.word	0x00000bc0


	//   ....[1]....
        /*0198*/ 	.word	0x00000da0


	//   ....[2]....
        /*019c*/ 	.word	0x00000e00


	//----- nvinfo : EIATTR_CRS_STACK_SIZE
	.align		4
.L_2583:
        /*01a0*/ 	.byte	0x04, 0x1e
        /*01a2*/ 	.short	(.L_2585 - .L_2584)
.L_2584:
        /*01a4*/ 	.word	0x00000000


	//----- nvinfo : EIATTR_CBANK_PARAM_SIZE
	.align		4
.L_2585:
        /*01a8*/ 	.byte	0x03, 0x19
        /*01aa*/ 	.short	0x00a0


	//----- nvinfo : EIATTR_PARAM_CBANK
	.align		4
        /*01ac*/ 	.byte	0x04, 0x0a
        /*01ae*/ 	.short	(.L_2587 - .L_2586)
	.align		4
.L_2586:
        /*01b0*/ 	.word	index@(.nv.constant0._ZN2at6native33batch_norm_backward_reduce_kernelIN3c104HalfES3_fiEEvNS_27GenericPackedTensorAccessorIT_Lm3ENS_16DefaultPtrTraitsET2_EES8_NS4_IT1_Lm1ES6_S7_EESA_SA_SA_NS4_IT0_Lm1ES6_S7_EESC_)
        /*01b4*/ 	.short	0x0210
        /*01b6*/ 	.short	0x00a0


	//----- nvinfo : EIATTR_SW_WAR
	.align		4
.L_2587:
        /*01b8*/ 	.byte	0x04, 0x36
        /*01ba*/ 	.short	(.L_2589 - .L_2588)
.L_2588:
        /*01bc*/ 	.word	0x00000008
.L_2589:


//--------------------- .nv.info._ZN2at6native33batch_norm_backward_reduce_kernelIN3c104HalfEffiEEvNS_27GenericPackedTensorAccessorIT_Lm3ENS_16DefaultPtrTraitsET2_EES8_NS4_IT1_Lm1ES6_S7_EESA_SA_SA_NS4_IT0_Lm1ES6_S7_EESC_ --------------------------
	.section	.nv.info._ZN2at6native33batch_norm_backward_reduce_kernelIN3c104HalfEffiEEvNS_27GenericPackedTensorAccessorIT_Lm3ENS_16DefaultPtrTraitsET2_EES8_NS4_IT1_Lm1ES6_S7_EESA_SA_SA_NS4_IT0_Lm1ES6_S7_EESC_,"",@"SHT_CUDA_INFO"
	.sectionflags	@""
	.align	4


	//----- nvinfo : EIATTR_CUDA_API_VERSION
	.align		4
        /*0000*/ 	.byte	0x04, 0x37
        /*0002*/ 	.short	(.L_2591 - .L_2590)
.L_2590:
        /*0004*/ 	.word	0x00000082


	//----- nvinfo : EIATTR_KPARAM_INFO
	.align		4
.L_2591:
        /*0008*/ 	.byte	0x04, 0x17
        /*000a*/ 	.short	(.L_2593 - .L_2592)
.L_2592:
        /*000c*/ 	.word	0x00000000
        /*0010*/ 	.short	0x0007
        /*0012*/ 	.short	0x0090
        /*0014*/ 	.byte	0x00, 0xf0, 0x41, 0x00


	//----- nvinfo : EIATTR_KPARAM_INFO
	.align		4
.L_2593:
        /*0018*/ 	.byte	0x04, 0x17
        /*001a*/ 	.short	(.L_2595 - .L_2594)
.L_2594:
        /*001c*/ 	.word	0x00000000
        /*0020*/ 	.short	0x0006
        /*0022*/ 	.short	0x0080
        /*0024*/ 	.byte	0x00, 0xf0, 0x41, 0x00


	//----- nvinfo : EIATTR_KPARAM_INFO
	.align		4
.L_2595:
        /*0028*/ 	.byte	0x04, 0x17
        /*002a*/ 	.short	(.L_2597 - .L_2596)
.L_2596:
        /*002c*/ 	.word	0x00000000
        /*0030*/ 	.short	0x0005
        /*0032*/ 	.short	0x0070
        /*0034*/ 	.byte	0x00, 0xf0, 0x41, 0x00


	//----- nvinfo : EIATTR_KPARAM_INFO
	.align		4
.L_2597:
        /*0038*/ 	.byte	0x04, 0x17
        /*003a*/ 	.short	(.L_2599 - .L_2598)
.L_2598:
        /*003c*/ 	.word	0x00000000
        /*0040*/ 	.short	0x0004
        /*0042*/ 	.short	0x0060
        /*0044*/ 	.byte	0x00, 0xf0, 0x41, 0x00


	//----- nvinfo : EIATTR_KPARAM_INFO
	.align		4
.L_2599:
        /*0048*/ 	.byte	0x04, 0x17
        /*004a*/ 	.short	(.L_2601 - .L_2600)
.L_2600:
        /*004c*/ 	.word	0x00000000
        /*0050*/ 	.short	0x0003
        /*0052*/ 	.short	0x0050
        /*0054*/ 	.byte	0x00, 0xf0, 0x41, 0x00


	//----- nvinfo : EIATTR_KPARAM_INFO
	.align		4
.L_2601:
        /*0058*/ 	.byte	0x04, 0x17
        /*005a*/ 	.short	(.L_2603 - .L_2602)
.L_2602:
        /*005c*/ 	.word	0x00000000
        /*0060*/ 	.short	0x0002
        /*0062*/ 	.short	0x0040
        /*0064*/ 	.byte	0x00, 0xf0, 0x41, 0x00


	//----- nvinfo : EIATTR_KPARAM_INFO
	.align		4
.L_2603:
        /*0068*/ 	.byte	0x04, 0x17
        /*006a*/ 	.short	(.L_2605 - .L_2604)
.L_2604:
        /*006c*/ 	.word	0x00000000
        /*0070*/ 	.short	0x0001
        /*0072*/ 	.short	0x0020
        /*0074*/ 	.byte	0x00, 0xf0, 0x81, 0x00


	//----- nvinfo : EIATTR_KPARAM_INFO
	.align		4
.L_2605:
        /*0078*/ 	.byte	0x04, 0x17
        /*007a*/ 	.short	(.L_2607 - .L_2606)
.L_2606:
        /*007c*/ 	.word	0x00000000
        /*0080*/ 	.short	0x0000
        /*0082*/ 	.short	0x0000
        /*0084*/ 	.byte	0x00, 0xf0, 0x81, 0x00


	//----- nvinfo : EIATTR_SPARSE_MMA_MASK
	.align		4
.L_2607:
        /*0088*/ 	.byte	0x03, 0x50
        /*008a*/ 	.short	0x0000


	//----- nvinfo : EIATTR_MAXREG_COUNT
	.align		4
        /*008c*/ 	.byte	0x03, 0x1b
        /*008e*/ 	.short	0x00ff


	//----- nvinfo : EIATTR_NUM_BARRIERS
	.align		4
        /*0090*/ 	.byte	0x02, 0x4c
        /*0092*/ 	.byte	0x01
	.zero		1


	//----- nvinfo : EIATTR_MERCURY_ISA_VERSION
	.align		4
        /*0094*/ 	.byte	0x03, 0x5f
        /*0096*/ 	.short	0x0101


	//----- nvinfo : EIATTR_COOP_GROUP_MASK_REGIDS
	.align		4
        /*0098*/ 	.byte	0x04, 0x29
        /*009a*/ 	.short	(.L_2609 - .L_2608)


	//   ....[0]....
.L_2608:
        /*009c*/ 	.word	0xffffffff


	//   ....[1]....
        /*00a0*/ 	.word	0xffffffff


	//   ....[2]....
        /*00a4*/ 	.word	0xffffffff


	//   ....[3]....
        /*00a8*/ 	.word	0xffffffff


	//   ....[4]....
        /*00ac*/ 	.word	0xffffffff


	//   ....[5]....
        /*00b0*/ 	.word	0xffffffff


	//   ....[6]....
        /*00b4*/ 	.word	0xffffffff


	//   ....[7]....
        /*00b8*/ 	.word	0xffffffff


	//   ....[8]....
        /*00bc*/ 	.word	0xffffffff


	//   ....[9]....
        /*00c0*/ 	.word	0xffffffff


	//   ....[10]....
        /*00c4*/ 	.word	0xffffffff


	//   ....[11]....
        /*00c8*/ 	.word	0xffffffff


	//   ....[12]....
        /*00cc*/ 	.word	0xffffffff


	//   ....[13]....
        /*00d0*/ 	.word	0xffffffff


	//   ....[14]....
        /*00d4*/ 	.word	0xffffffff


	//   ....[15]....
        /*00d8*/ 	.word	0xffffffff


	//   ....[16]....
        /*00dc*/ 	.word	0xffffffff


	//   ....[17]....
        /*00e0*/ 	.word	0xffffffff


	//   ....[18]....
        /*00e4*/ 	.word	0xffffffff


	//   ....[19]....
        /*00e8*/ 	.word	0xffffffff


	//   ....[20]....
        /*00ec*/ 	.word	0x0500000b


	//   ....[21]....
        /*00f0*/ 	.word	0x0500000b


	//   ....[22]....
        /*00f4*/ 	.word	0x0500000b


	//   ....[23]....
        /*00f8*/ 	.word	0x0500000b


	//   ....[24]....
        /*00fc*/ 	.word	0x0500000b


	//   ....[25]....
        /*0100*/ 	.word	0x0500000b


	//   ....[26]....
        /*0104*/ 	.word	0x0500000b


	//   ....[27]....
        /*0108*/ 	.word	0x0500000b


	//   ....[28]....
        /*010c*/ 	.word	0x0500000b


	//   ....[29]....
        /*0110*/ 	.word	0x0500000b


	//----- nvinfo : EIATTR_COOP_GROUP_INSTR_OFFSETS
	.align		4
.L_2609:
        /*0114*/ 	.byte	0x04, 0x28
        /*0116*/ 	.short	(.L_2611 - .L_2610)


	//   ....[0]....
.L_2610:
        /*0118*/ 	.word	0x000004f0


	//   ....[1]....
        /*011c*/ 	.word	0x00000520


	//   ....[2]....
        /*0120*/ 	.word	0x00000590


	//   ....[3]....
        /*0124*/ 	.word	0x000005a0


	//   ....[4]....
        /*0128*/ 	.word	0x00000610


	//   ....[5]....
        /*012c*/ 	.word	0x00000620


	//   ....[6]....
        /*0130*/ 	.word	0x000006d0


	//   ....[7]....
        /*0134*/ 	.word	0x000006f0


	//   ....[8]....
        /*0138*/ 	.word	0x000007f0


	//   ....[9]....
        /*013c*/ 	.word	0x00000810


	//   ....[10]....
        /*0140*/ 	.word	0x00000910


	//   ....[11]....
        /*0144*/ 	.word	0x00000920


	//   ....[12]....
        /*0148*/ 	.word	0x00000980


	//   ....[13]....
        /*014c*/ 	.word	0x00000990


	//   ....[14]....
        /*0150*/ 	.word	0x000009f0


	//   ....[15]....
        /*0154*/ 	.word	0x00000a00


	//   ....[16]....
        /*0158*/ 	.word	0x00000a60


	//   ....[17]....
        /*015c*/ 	.word	0x00000a70


	//   ....[18]....
        /*0160*/ 	.word	0x00000ad0


	//   ....[19]....
        /*0164*/ 	.word	0x00000ae0


	//   ....[20]....
        /*0168*/ 	.word	0x00000e20


	//   ....[21]....
        /*016c*/ 	.word	0x00000e70


	//   ....[22]....
        /*0170*/ 	.word	0x00000f20


	//   ....[23]....
        /*0174*/ 	.word	0x00000f70


	//   ....[24]....
        /*0178*/ 	.word	0x00001020


	//   ....[25]....
        /*017c*/ 	.word	0x00001070


	//   ....[26]....
        /*0180*/ 	.word	0x00001120


	//   ....[27]....
        /*0184*/ 	.word	0x00001170


	//   ....[28]....
        /*0188*/ 	.word	0x00001220


	//   ....[29]....
        /*018c*/ 	.word	0x00001270


	//----- nvinfo : EIATTR_EXIT_INSTR_OFFSETS
	.align		4
.L_2611:
        /*0190*/ 	.byte	0x04, 0x1c
        /*0192*/ 	.short	(.L_2613 - .L_2612)


	//   ....[0]....
.L_2612:
        /*0194*/ 	.word	0x00000bc0


	//   ....[1]....
        /*0198*/ 	.word	0x00000d60


	//   ....[2]....
        /*019c*/ 	.word	0x00000dc0


	//----- nvinfo : EIATTR_CRS_STACK_SIZE
	.align		4
.L_2613:
        /*01a0*/ 	.byte	0x04, 0x1e
        /*01a2*/ 	.short	(.L_2615 - .L_2614)
.L_2614:
        /*01a4*/ 	.word	0x00000000


	//----- nvinfo : EIATTR_CBANK_PARAM_SIZE
	.align		4
.L_2615:
        /*01a8*/ 	.byte	0x03, 0x19
        /*01aa*/ 	.short	0x00a0


	//----- nvinfo : EIATTR_PARAM_CBANK
	.align		4
        /*01ac*/ 	.byte	0x04, 0x0a
        /*01ae*/ 	.short	(.L_2617 - .L_2616)
	.align		4
.L_2616:
        /*01b0*/ 	.word	index@(.nv.constant0._ZN2at6native33batch_norm_backward_reduce_kernelIN3c104HalfEffiEEvNS_27GenericPackedTensorAccessorIT_Lm3ENS_16DefaultPtrTraitsET2_EES8_NS4_IT1_Lm1ES6_S7_EESA_SA_SA_NS4_IT0_Lm1ES6_S7_EESC_)
        /*01b4*/ 	.short	0x0210
        /*01b6*/ 	.short	0x00a0


	//----- nvinfo : EIATTR_SW_WAR
	.align		4
.L_2617:
        /*01b8*/ 	.byte	0x04, 0x36
        /*01ba*/ 	.short	(.L_2619 - .L_2618)
.L_2618:
        /*01bc*/ 	.word	0x00000008
.L_2619:


//--------------------- .nv.info._ZN2at6native33batch_norm_backward_reduce_kernelIffflEEvNS_27GenericPackedTensorAccessorIT_Lm3ENS_16DefaultPtrTraitsET2_EES6_NS2_IT1_Lm1ES4_S5_EES8_S8_S8_NS2_IT0_Lm1ES4_S5_EESA_ --------------------------
	.section	.nv.info._ZN2at6native33batch_norm_backward_reduce_kernelIffflEEvNS_27GenericPackedTensorAccessorIT_Lm3ENS_16DefaultPtrTraitsET2_EES6_NS2_IT1_Lm1ES4_S5_EES8_S8_S8_NS2_IT0_Lm1ES4_S5_EESA_,"",@"SHT_CUDA_INFO"
	.sectionflags	@""
	.align	4


	//----- nvinfo : EIATTR_CUDA_API_VERSION
	.align		4
        /*0000*/ 	.byte	0x04, 0x37
        /*0002*/ 	.short	(.L_2621 - .L_2620)
.L_2620:
        /*0004*/ 	.word	0x00000082


	//----- nvinfo : EIATTR_KPARAM_INFO
	.align		4
.L_2621:
        /*0008*/ 	.byte	0x04, 0x17
        /*000a*/ 	.short	(.L_2623 - .L_2622)
.L_2622:
        /*000c*/ 	.word	0x00000000
        /*0010*/ 	.short	0x0007
        /*0012*/ 	.short	0x00e8
        /*0014*/ 	.byte	0x00, 0xf0, 0x61, 0x00


	//----- nvinfo : EIATTR_KPARAM_INFO
	.align		4
.L_2623:
        /*0018*/ 	.byte	0x04, 0x17
        /*001a*/ 	.short	(.L_2625 - .L_2624)
.L_2624:
        /*001c*/ 	.word	0x00000000
        /*0020*/ 	.short	0x0006
        /*0022*/ 	.short	0x00d0
        /*0024*/ 	.byte	0x00, 0xf0, 0x61, 0x00


	//----- nvinfo : EIATTR_KPARAM_INFO
	.align		4
.L_2625:
        /*0028*/ 	.byte	0x04, 0x17
        /*002a*/ 	.short	(.L_2627 - .L_2626)
.L_2626:
        /*002c*/ 	.word	0x00000000
        /*0030*/ 	.short	0x0005
        /*0032*/ 	.short	0x00b8
        /*0034*/ 	.byte	0x00, 0xf0, 0x61, 0x00


	//----- nvinfo : EIATTR_KPARAM_INFO
	.align		4
.L_2627:
        /*0038*/ 	.byte	0x04, 0x17
        /*003a*/ 	.short	(.L_2629 - .L_2628)
.L_2628:
        /*003c*/ 	.word	0x00000000
        /*0040*/ 	.short	0x0004
        /*0042*/ 	.short	0x00a0
        /*0044*/ 	.byte	0x00, 0xf0, 0x61, 0x00


	//----- nvinfo : EIATTR_KPARAM_INFO
	.align		4
.L_2629:
        /*0048*/ 	.byte	0x04, 0x17
        /*004a*/ 	.short	(.L_2631 - .L_2630)
.L_2630:
        /*004c*/ 	.word	0x00000000
        /*0050*/ 	.short	0x0003
        /*0052*/ 	.short	0x0088
        /*0054*/ 	.byte	0x00, 0xf0, 0x61, 0x00


	//----- nvinfo : EIATTR_KPARAM_INFO
	.align		4
.L_2631:
        /*0058*/ 	.byte	0x04, 0x17
        /*005a*/ 	.short	(.L_2633 - .L_2632)
.L_2632:
        /*005c*/ 	.word	0x00000000
        /*0060*/ 	.short	0x0002
        /*0062*/ 	.short	0x0070
        /*0064*/ 	.byte	0x00, 0xf0, 0x61, 0x00


	//----- nvinfo : EIATTR_KPARAM_INFO
	.align		4
.L_2633:
        /*0068*/ 	.byte	0x04, 0x17
        /*006a*/ 	.short	(.L_2635 - .L_2634)
.L_2634:
        /*006c*/ 	.word	0x00000000
        /*0070*/ 	.short	0x0001
        /*0072*/ 	.short	0x0038
        /*0074*/ 	.byte	0x00, 0xf0, 0xe1, 0x00


	//----- nvinfo : EIATTR_KPARAM_INFO
	.align		4
.L_2635:
        /*0078*/ 	.byte	0x04, 0x17
        /*007a*/ 	.short	(.L_2637 - .L_2636)
.L_2636:
        /*007c*/ 	.word	0x00000000
        /*0080*/ 	.short	0x0000
        /*0082*/ 	.short	0x0000
        /*0084*/ 	.byte	0x00, 0xf0, 0xe1, 0x00


	//----- nvinfo : EIATTR_SPARSE_MMA_MASK
	.align		4
.L_2637:
        /*0088*/ 	.byte	0x03, 0x50
        /*008a*/ 	.short	0x0000


	//----- nvinfo : EIATTR_MAXREG_COUNT
	.align		4
        /*008c*/ 	.byte	0x03, 0x1b
        /*008e*/ 	.short	0x00ff


	//----- nvinfo : EIATTR_NUM_BARRIERS
	.align		4
        /*0090*/ 	.byte	0x02, 0x4c
        /*0092*/ 	.byte	0x01
	.zero		1


	//----- nvinfo : EIATTR_MERCURY_ISA_VERSION
	.align		4
        /*0094*/ 	.byte	0x03, 0x5f
        /*0096*/ 	.short	0x0101


	//----- nvinfo : EIATTR_COOP_GROUP_MASK_REGIDS
	.align		4
        /*0098*/ 	.byte	0x04, 0x29
        /*009a*/ 	.short	(.L_2639 - .L_2638)


	//   ....[0]....
.L_2638:
        /*009c*/ 	.word	0xffffffff


	//   ....[1]....
        /*00a0*/ 	.word	0xffffffff


	//   ....[2]....
        /*00a4*/ 	.word	0xffffffff


	//   ....[3]....
        /*00a8*/ 	.word	0xffffffff


	//   ....[4]....
        /*00ac*/ 	.word	0xffffffff


	//   ....[5]....
        /*00b0*/ 	.word	0xffffffff


	//   ....[6]....
        /*00b4*/ 	.word	0xffffffff


	//   ....[7]....
        /*00b8*/ 	.word	0xffffffff


	//   ....[8]....
        /*00bc*/ 	.word	0xffffffff


	//   ....[9]....
        /*00c0*/ 	.word	0xffffffff


	//   ....[10]....
        /*00c4*/ 	.word	0xffffffff


	//   ....[11]....
        /*00c8*/ 	.word	0xffffffff


	//   ....[12]....
        /*00cc*/ 	.word	0xffffffff


	//   ....[13]....
        /*00d0*/ 	.word	0xffffffff


	//   ....[14]....
        /*00d4*/ 	.word	0xffffffff


	//   ....[15]....
        /*00d8*/ 	.word	0xffffffff


	//   ....[16]....
        /*00dc*/ 	.word	0xffffffff


	//   ....[17]....
        /*00e0*/ 	.word	0xffffffff


	//   ....[18]....
        /*00e4*/ 	.word	0xffffffff


	//   ....[19]....
        /*00e8*/ 	.word	0xffffffff


	//   ....[20]....
        /*00ec*/ 	.word	0x0500000c


	//   ....[21]....
        /*00f0*/ 	.word	0x0500000c


	//   ....[22]....
        /*00f4*/ 	.word	0x0500000c


	//   ....[23]....
        /*00f8*/ 	.word	0x0500000c


	//   ....[24]....
        /*00fc*/ 	.word	0x0500000c


	//   ....[25]....
        /*0100*/ 	.word	0x0500000c


	//   ....[26]....
        /*0104*/ 	.word	0x0500000c


	//   ....[27]....
        /*0108*/ 	.word	0x0500000c


	//   ....[28]....
        /*010c*/ 	.word	0x0500000c


	//   ....[29]....
        /*0110*/ 	.word	0x0500000c


	//----- nvinfo : EIATTR_COOP_GROUP_INSTR_OFFSETS
	.align		4
.L_2639:
        /*0114*/ 	.byte	0x04, 0x28
        /*0116*/ 	.short	(.L_2641 - .L_2640)


	//   ....[0]....
.L_2640:
        /*0118*/ 	.word	0x000006c0


	//   ....[1]....
        /*011c*/ 	.word	0x000006f0


	//   ....[2]....
        /*0120*/ 	.word	0x00000750


	//   ....[3]....
        /*0124*/ 	.word	0x00000760


	//   ....[4]....
        /*0128*/ 	.word	0x00000790


	//   ....[5]....
        /*012c*/ 	.word	0x000007c0


	//   ....[6]....
        /*0130*/ 	.word	0x00000880


	//   ....[7]....
        /*0134*/ 	.word	0x00000890


	//   ....[8]....
        /*0138*/ 	.word	0x000008f0


	//   ....[9]....
        /*013c*/ 	.word	0x00000910


	//   ....[10]....
        /*0140*/ 	.word	0x00000a00


	//   ....[11]....
        /*0144*/ 	.word	0x00000a10


	//   ....[12]....
        /*0148*/ 	.word	0x00000a40


	//   ....[13]....
        /*014c*/ 	.word	0x00000a50


	//   ....[14]....
        /*0150*/ 	.word	0x00000a80


	//   ....[15]....
        /*0154*/ 	.word	0x00000a90


	//   ....[16]....
        /*0158*/ 	.word	0x00000ac0


	//   ....[17]....
        /*015c*/ 	.word	0x00000ad0


	//   ....[18]....
        /*0160*/ 	.word	0x00000b00


	//   ....[19]....
        /*0164*/ 	.word	0x00000b10


	//   ....[20]....
        /*0168*/ 	.word	0x00000f90


	//   ....[21]....
        /*016c*/ 	.word	0x00000fe0


	//   ....[22]....
        /*0170*/ 	.word	0x00001050


	//   ....[23]....
        /*0174*/ 	.word	0x000010b0


	//   ....[24]....
        /*0178*/ 	.word	0x00001120


	//   ....[25]....
        /*017c*/ 	.word	0x00001180


	//   ....[26]....
        /*0180*/ 	.word	0x000011f0


	//   ....[27]....
        /*0184*/ 	.word	0x00001250


	//   ....[28]....
        /*0188*/ 	.word	0x000012c0


	//   ....[29]....
        /*018c*/ 	.word	0x00001320


	//----- nvinfo : EIATTR_EXIT_INSTR_OFFSETS
	.align		4
.L_2641:
        /*0190*/ 	.byte	0x04, 0x1c
        /*0192*/ 	.short	(.L_2643 - .L_2642)


	//   ....[0]....
.L_2642:
        /*0194*/ 	.word	0x00000bc0


	//   ....[1]....
        /*0198*/ 	.word	0x00000e90


	//   ....[2]....
        /*019c*/ 	.word	0x00000f30


	//----- nvinfo : EIATTR_CRS_STACK_SIZE
	.align		4
.L_2643:
        /*01a0*/ 	.byte	0x04, 0x1e
        /*01a2*/ 	.short	(.L_2645 - .L_2644)
.L_2644:
        /*01a4*/ 	.word	0x00000000


	//----- nvinfo : EIATTR_CBANK_PARAM_SIZE
	.align		4
.L_2645:
        /*01a8*/ 	.byte	0x03, 0x19
        /*01aa*/ 	.short	0x0100


	//----- nvinfo : EIATTR_PARAM_CBANK
	.align		4
        /*01ac*/ 	.byte	0x04, 0x0a
        /*01ae*/ 	.short	(.L_2647 - .L_2646)
	.align		4
.L_2646:
        /*01b0*/ 	.word	index@(.nv.constant0._ZN2at6native33batch_norm_backward_reduce_kernelIffflEEvNS_27GenericPackedTensorAccessorIT_Lm3ENS_16DefaultPtrTraitsET2_EES6_NS2_IT1_Lm1ES4_S5_EES8_S8_S8_NS2_IT0_Lm1ES4_S5_EESA_)
        /*01b4*/ 	.short	0x0210
        /*01b6*/ 	.short	0x0100


	//----- nvinfo : EIATTR_SW_WAR
	.align		4
.L_2647:
        /*01b8*/ 	.byte	0x04, 0x36
        /*01ba*/ 	.short	(.L_2649 - .L_2648)
.L_2648:
        /*01bc*/ 	.word	0x00000008
.L_2649:


//--------------------- .nv.info._ZN2at6native33batch_norm_backward_reduce_kernelIfffiEEvNS_27GenericPackedTensorAccessorIT_Lm3ENS_16DefaultPtrTraitsET2_EES6_NS2_IT1_Lm1ES4_S5_EES8_S8_S8_NS2_IT0_Lm1ES4_S5_EESA_ --------------------------
	.section	.nv.info._ZN2at6native33batch_norm_backward_reduce_kernelIfffiEEvNS_27GenericPackedTensorAccessorIT_Lm3ENS_16DefaultPtrTraitsET2_EES6_NS2_IT1_Lm1ES4_S5_EES8_S8_S8_NS2_IT0_Lm1ES4_S5_EESA_,"",@"SHT_CUDA_INFO"
	.sectionflags	@""
	.align	4


	//----- nvinfo : EIATTR_CUDA_API_VERSION
	.align		4
        /*0000*/ 	.byte	0x04, 0x37
        /*0002*/ 	.short	(.L_2651 - .L_2650)
.L_2650:
        /*0004*/ 	.word	0x00000082


	//----- nvinfo : EIATTR_KPARAM_INFO
	.align		4
.L_2651:
        /*0008*/ 	.byte	0x04, 0x17
        /*000a*/ 	.short	(.L_2653 - .L_2652)
.L_2652:
        /*000c*/ 	.word	0x00000000
        /*0010*/ 	.short	0x0007
        /*0012*/ 	.short	0x0090
        /*0014*/ 	.byte	0x00, 0xf0, 0x41, 0x00


	//----- nvinfo : EIATTR_KPARAM_INFO
	.align		4
.L_2653:
        /*0018*/ 	.byte	0x04, 0x17
        /*001a*/ 	.short	(.L_2655 - .L_2654)
.L_2654:
        /*001c*/ 	.word	0x00000000
        /*0020*/ 	.short	0x0006
        /*0022*/ 	.short	0x0080
        /*0024*/ 	.byte	0x00, 0xf0, 0x41, 0x00


	//----- nvinfo : EIATTR_KPARAM_INFO
	.align		4
.L_2655:
        /*0028*/ 	.byte	0x04, 0x17
        /*002a*/ 	.short	(.L_2657 - .L_2656)
.L_2656:
        /*002c*/ 	.word	0x00000000
        /*0030*/ 	.short	0x0005
        /*0032*/ 	.short	0x0070
        /*0034*/ 	.byte	0x00, 0xf0, 0x41, 0x00


	//----- nvinfo : EIATTR_KPARAM_INFO
	.align		4
.L_2657:
        /*0038*/ 	.byte	0x04, 0x17
        /*003a*/ 	.short	(.L_2659 - .L_2658)
.L_2658:
        /*003c*/ 	.word	0x00000000
        /*0040*/ 	.short	0x0004
        /*0042*/ 	.short	0x0060
        /*0044*/ 	.byte	0x00, 0xf0, 0x41, 0x00


	//----- nvinfo : EIATTR_KPARAM_INFO
	.align		4
.L_2659:
        /*0048*/ 	.byte	0x04, 0x17
        /*004a*/ 	.short	(.L_2661 - .L_2660)
.L_2660:
        /*004c*/ 	.word	0x00000000
        /*0050*/ 	.short	0x0003
        /*0052*/ 	.short	0x0050
        /*0054*/ 	.byte	0x00, 0xf0, 0x41, 0x00


	//----- nvinfo : EIATTR_KPARAM_INFO
	.align		4
.L_2661:
        /*0058*/ 	.byte	0x04, 0x17
        /*005a*/ 	.short	(.L_2663 - .L_2662)
.L_2662:
        /*005c*/ 	.word	0x00000000
        /*0060*/ 	.short	0x0002
        /*0062*/ 	.short	0x0040
        /*0064*/ 	.byte	0x00, 0xf0, 0x41, 0x00


	//----- nvinfo : EIATTR_KPARAM_INFO
	.align		4
.L_2663:
        /*0068*/ 	.byte	0x04, 0x17
        /*006a*/ 	.short	(.L_2665 - .L_2664)
.L_2664:
        /*006c*/ 	.word	0x00000000
        /*0070*/ 	.short	0x0001
        /*0072*/ 	.short	0x0020
        /*0074*/ 	.byte	0x00, 0xf0, 0x81, 0x00


	//----- nvinfo : EIATTR_KPARAM_INFO
	.align		4
.L_2665:
        /*0078*/ 	.byte	0x04, 0x17
        /*007a*/ 	.short	(.L_2667 - .L_2666)
.L_2666:
        /*007c*/ 	.word	0x00000000
        /*0080*/ 	.short	0x0000
        /*0082*/ 	.short	0x0000
        /*0084*/ 	.byte	0x00, 0xf0, 0x81, 0x00


	//----- nvinfo : EIATTR_SPARSE_MMA_MASK
	.align		4
.L_2667:
        /*0088*/ 	.byte	0x03, 0x50
        /*008a*/ 	.short	0x0000


	//----- nvinfo : EIATTR_MAXREG_COUNT
	.align		4
        /*008c*/ 	.byte	0x03, 0x1b
        /*008e*/ 	.short	0x00ff


	//----- nvinfo : EIATTR_NUM_BARRIERS
	.align		4
        /*0090*/ 	.byte	0x02, 0x4c
        /*0092*/ 	.byte	0x01
	.zero		1


	//----- nvinfo : EIATTR_MERCURY_ISA_VERSION
	.align		4
        /*0094*/ 	.byte	0x03, 0x5f
        /*0096*/ 	.short	0x0101


	//----- nvinfo : EIATTR_COOP_GROUP_MASK_REGIDS
	.align		4
        /*0098*/ 	.byte	0x04, 0x29
        /*009a*/ 	.short	(.L_2669 - .L_2668)


	//   ....[0]....
.L_2668:
        /*009c*/ 	.word	0xffffffff


	//   ....[1]....
        /*00a0*/ 	.word	0xffffffff


	//   ....[2]....
        /*00a4*/ 	.word	0xffffffff


	//   ....[3]....
        /*00a8*/ 	.word	0xffffffff


	//   ....[4]....
        /*00ac*/ 	.word	0xffffffff


	//   ....[5]....
        /*00b0*/ 	.word	0xffffffff


	//   ....[6]....
        /*00b4*/ 	.word	0xffffffff


	//   ....[7]....
        /*00b8*/ 	.word	0xffffffff


	//   ....[8]....
        /*00bc*/ 	.word	0xffffffff


	//   ....[9]....
        /*00c0*/ 	.word	0xffffffff


	//   ....[10]....
        /*00c4*/ 	.word	0xffffffff


	//   ....[11]....
        /*00c8*/ 	.word	0xffffffff


	//   ....[12]....
        /*00cc*/ 	.word	0xffffffff


	//   ....[13]....
        /*00d0*/ 	.word	0xffffffff


	//   ....[14]....
        /*00d4*/ 	.word	0xffffffff


	//   ....[15]....
        /*00d8*/ 	.word	0xffffffff


	//   ....[16]....
        /*00dc*/ 	.word	0xffffffff


	//   ....[17]....
        /*00e0*/ 	.word	0xffffffff


	//   ....[18]....
        /*00e4*/ 	.word	0xffffffff


	//   ....[19]....
        /*00e8*/ 	.word	0xffffffff


	//   ....[20]....
        /*00ec*/ 	.word	0x0500000c


	//   ....[21]....
        /*00f0*/ 	.word	0x0500000c


	//   ....[22]....
        /*00f4*/ 	.word	0x0500000c


	//   ....[23]....
        /*00f8*/ 	.word	0x0500000c


	//   ....[24]....
        /*00fc*/ 	.word	0x0500000c


	//   ....[25]....
        /*0100*/ 	.word	0x0500000c


	//   ....[26]....
        /*0104*/ 	.word	0x0500000c


	//   ....[27]....
        /*0108*/ 	.word	0x0500000c


	//   ....[28]....
        /*010c*/ 	.word	0x0500000c


	//   ....[29]....
        /*0110*/ 	.word	0x0500000c


	//----- nvinfo : EIATTR_COOP_GROUP_INSTR_OFFSETS
	.align		4
.L_2669:
        /*0114*/ 	.byte	0x04, 0x28
        /*0116*/ 	.short	(.L_2671 - .L_2670)


	//   ....[0]....
.L_2670:
        /*0118*/ 	.word	0x00000490


	//   ....[1]....
        /*011c*/ 	.word	0x000004c0


	//   ....[2]....
        /*0120*/ 	.word	0x00000510


	//   ....[3]....
        /*0124*/ 	.word	0x00000520


	//   ....[4]....
        /*0128*/ 	.word	0x00000550


	//   ....[5]....
        /*012c*/ 	.word	0x00000580


	//   ....[6]....
        /*0130*/ 	.word	0x00000650


	//   ....[7]....
        /*0134*/ 	.word	0x00000660


	//   ....[8]....
        /*0138*/ 	.word	0x000006b0


	//   ....[9]....
        /*013c*/ 	.word	0x000006e0


	//   ....[10]....
        /*0140*/ 	.word	0x000007c0


	//   ....[11]....
        /*0144*/ 	.word	0x000007d0


	//   ....[12]....
        /*0148*/ 	.word	0x00000800


	//   ....[13]....
        /*014c*/ 	.word	0x00000810


	//   ....[14]....
        /*0150*/ 	.word	0x00000840


	//   ....[15]....
        /*0154*/ 	.word	0x00000850


	//   ....[16]....
        /*0158*/ 	.word	0x00000880


	//   ....[17]....
        /*015c*/ 	.word	0x00000890


	//   ....[18]....
        /*0160*/ 	.word	0x000008c0


	//   ....[19]....
        /*0164*/ 	.word	0x000008d0


	//   ....[20]....
        /*0168*/ 	.word	0x00000be0


	//   ....[21]....
        /*016c*/ 	.word	0x00000c30


	//   ....[22]....
        /*0170*/ 	.word	0x00000ca0


	//   ....[23]....
        /*0174*/ 	.word	0x00000d00


	//   ....[24]....
        /*0178*/ 	.word	0x00000d70


	//   ....[25]....
        /*017c*/ 	.word	0x00000dd0


	//   ....[26]....
        /*0180*/ 	.word	0x00000e40


	//   ....[27]....
        /*0184*/ 	.word	0x00000ea0


	//   ....[28]....
        /*0188*/ 	.word	0x00000f10


	//   ....[29]....
        /*018c*/ 	.word	0x00000f70


	//----- nvinfo : EIATTR_EXIT_INSTR_OFFSETS
	.align		4
.L_2671:
        /*0190*/ 	.byte	0x04, 0x1c
        /*0192*/ 	.short	(.L_2673 - .L_2672)


	//   ....[0]....
.L_2672:
        /*0194*/ 	.word	0x00000980


	//   ....[1]....
        /*0198*/ 	.word	0x00000b20


	//   ....[2]....
        /*019c*/ 	.word	0x00000b80


	//----- nvinfo : EIATTR_CRS_STACK_SIZE
	.align		4
.L_2673:
        /*01a0*/ 	.byte	0x04, 0x1e
        /*01a2*/ 	.short	(.L_2675 - .L_2674)
.L_2674:
        /*01a4*/ 	.word	0x00000000


	//----- nvinfo : EIATTR_CBANK_PARAM_SIZE
	.align		4
.L_2675:
        /*01a8*/ 	.byte	0x03, 0x19
        /*01aa*/ 	.short	0x00a0


	//----- nvinfo : EIATTR_PARAM_CBANK
	.align		4
        /*01ac*/ 	.byte	0x04, 0x0a
        /*01ae*/ 	.short	(.L_2677 - .L_2676)
	.align		4
.L_2676:
        /*01b0*/ 	.word	index@(.nv.constant0._ZN2at6native33batch_norm_backward_reduce_kernelIfffiEEvNS_27GenericPackedTensorAccessorIT_Lm3ENS_16DefaultPtrTraitsET2_EES6_NS2_IT1_Lm1ES4_S5_EES8_S8_S8_NS2_IT0_Lm1ES4_S5_EESA_)
        /*01b4*/ 	.short	0x0210
        /*01b6*/ 	.short	0x00a0


	//----- nvinfo : EIATTR_SW_WAR
	.align		4
.L_2677:
        /*01b8*/ 	.byte	0x04, 0x36
        /*01ba*/ 	.short	(.L_2679 - .L_2678)
.L_2678:
        /*01bc*/ 	.word	0x00000008
.L_2679:


//--------------------- .nv.info._ZN2at6native33batch_norm_backward_reduce_kernelIdddlEEvNS_27GenericPackedTensorAccessorIT_Lm3ENS_16DefaultPtrTraitsET2_EES6_NS2_IT1_Lm1ES4_S5_EES8_S8_S8_NS2_IT0_Lm1ES4_S5_EESA_ --------------------------
	.section	.nv.info._ZN2at6native33batch_norm_backward_reduce_kernelIdddlEEvNS_27GenericPackedTensorAccessorIT_Lm3ENS_16DefaultPtrTraitsET2_EES6_NS2_IT1_Lm1ES4_S5_EES8_S8_S8_NS2_IT0_Lm1ES4_S5_EESA_,"",@"SHT_CUDA_INFO"
	.sectionflags	@""
	.align	4


	//----- nvinfo : EIATTR_CUDA_API_VERSION
	.align		4
        /*0000*/ 	.byte	0x04, 0x37
        /*0002*/ 	.short	(.L_2681 - .L_2680)
.L_2680:
        /*0004*/ 	.word	0x00000082


	//----- nvinfo : EIATTR_KPARAM_INFO
	.align		4
.L_2681:
        /*0008*/ 	.byte	0x04, 0x17
        /*000a*/ 	.short	(.L_2683 - .L_2682)
.L_2682:
        /*000c*/ 	.word	0x00000000
        /*0010*/ 	.short	0x0007
        /*0012*/ 	.short	0x00e8
        /*0014*/ 	.byte	0x00, 0xf0, 0x61, 0x00


	//----- nvinfo : EIATTR_KPARAM_INFO
	.align		4
.L_2683:
        /*0018*/ 	.byte	0x04, 0x17
        /*001a*/ 	.short	(.L_2685 - .L_2684)
.L_2684:
        /*001c*/ 	.word	0x00000000
        /*0020*/ 	.short	0x0006
        /*0022*/ 	.short	0x00d0
        /*0024*/ 	.byte	0x00, 0xf0, 0x61, 0x00


	//----- nvinfo : EIATTR_KPARAM_INFO
	.align		4
.L_2685:
        /*0028*/ 	.byte	0x04, 0x17
        /*002a*/ 	.short	(.L_2687 - .L_2686)
.L_2686:
        /*002c*/ 	.word	0x00000000
        /*0030*/ 	.short	0x0005
        /*0032*/ 	.short	0x00b8
        /*0034*/ 	.byte	0x00, 0xf0, 0x61, 0x00


	//----- nvinfo : EIATTR_KPARAM_INFO
	.align		4
.L_2687:
        /*0038*/ 	.byte	0x04, 0x17
        /*003a*/ 	.short	(.L_2689 - .L_2688)
.L_2688:
        /*003c*/ 	.word	0x00000000
        /*0040*/ 	.short	0x0004
        /*0042*/ 	.short	0x00a0
        /*0044*/ 	.byte	0x00, 0xf0, 0x61, 0x00


	//----- nvinfo : EIATTR_KPARAM_INFO
	.align		4
.L_2689:
        /*0048*/ 	.byte	0x04, 0x17
        /*004a*/ 	.short	(.L_2691 - .L_2690)
.L_2690:
        /*004c*/ 	.word	0x00000000
        /*0050*/ 	.short	0x0003
        /*0052*/ 	.short	0x0088
        /*0054*/ 	.byte	0x00, 0xf0, 0x61, 0x00


	//----- nvinfo : EIATTR_KPARAM_INFO
	.align		4
.L_2691:
        /*0058*/ 	.byte	0x04, 0x17
        /*005a*/ 	.short	(.L_2693 - .L_2692)
.L_2692:
        /*005c*/ 	.word	0x00000000
        /*0060*/ 	.short	0x0002
        /*0062*/ 	.short	0x0070
        /*0064*/ 	.byte	0x00, 0xf0, 0x61, 0x00


	//----- nvinfo : EIATTR_KPARAM_INFO
	.align		4
.L_2693:
        /*0068*/ 	.byte	0x04, 0x17
        /*006a*/ 	.short	(.L_2695 - .L_2694)
.L_2694:
        /*006c*/ 	.word	0x00000000
        /*0070*/ 	.short	0x0001
        /*0072*/ 	.short	0x0038
        /*0074*/ 	.byte	0x00, 0xf0, 0xe1, 0x00


	//----- nvinfo : EIATTR_KPARAM_INFO
	.align		4
.L_2695:
        /*0078*/ 	.byte	0x04, 0x17
        /*007a*/ 	.short	(.L_2697 - .L_2696)
.L_2696:
        /*007c*/ 	.word	0x00000000
        /*0080*/ 	.short	0x0000
        /*0082*/ 	.short	0x0000
        /*0084*/ 	.byte	0x00, 0xf0, 0xe1, 0x00


	//----- nvinfo : EIATTR_SPARSE_MMA_MASK
	.align		4
.L_2697:
        /*0088*/ 	.byte	0x03, 0x50
        /*008a*/ 	.short	0x0000


	//----- nvinfo : EIATTR_MAXREG_COUNT
	.align		4
        /*008c*/ 	.byte	0x03, 0x1b
        /*008e*/ 	.short	0x00ff


	//----- nvinfo : EIATTR_NUM_BARRIERS
	.align		4
        /*0090*/ 	.byte	0x02, 0x4c
        /*0092*/ 	.byte	0x01
	.zero		1


	//----- nvinfo : EIATTR_MERCURY_ISA_VERSION
	.align		4
        /*0094*/ 	.byte	0x03, 0x5f
        /*0096*/ 	.short	0x0101


	//----- nvinfo : EIATTR_COOP_GROUP_MASK_REGIDS
	.align		4
        /*0098*/ 	.byte	0x04, 0x29
        /*009a*/ 	.short	(.L_2699 - .L_2698)


	//   ....[0]....
.L_2698:
        /*009c*/ 	.word	0xffffffff


	//   ....[1]....
        /*00a0*/ 	.word	0xffffffff


	//   ....[2]....
        /*00a4*/ 	.word	0xffffffff


	//   ....[3]....
        /*00a8*/ 	.word	0xffffffff


	//   ....[4]....
        /*00ac*/ 	.word	0xffffffff


	//   ....[5]....
        /*00b0*/ 	.word	0xffffffff


	//   ....[6]....
        /*00b4*/ 	.word	0xffffffff


	//   ....[7]....
        /*00b8*/ 	.word	0xffffffff


	//   ....[8]....
        /*00bc*/ 	.word	0xffffffff


	//   ....[9]....
        /*00c0*/ 	.word	0xffffffff


	//   ....[10]....
        /*00c4*/ 	.word	0xffffffff


	//   ....[11]....
        /*00c8*/ 	.word	0xffffffff


	//   ....[12]....
        /*00cc*/ 	.word	0xffffffff


	//   ....[13]....
        /*00d0*/ 	.word	0xffffffff


	//   ....[14]....
        /*00d4*/ 	.word	0xffffffff


	//   ....[15]....
        /*00d8*/ 	.word	0xffffffff


	//   ....[16]....
        /*00dc*/ 	.word	0xffffffff


	//   ....[17]....
        /*00e0*/ 	.word	0xffffffff


	//   ....[18]....
        /*00e4*/ 	.word	0xffffffff


	//   ....[19]....
        /*00e8*/ 	.word	0xffffffff


	//   ....[20]....
        /*00ec*/ 	.word	0xffffffff


	//   ....[21]....
        /*00f0*/ 	.word	0xffffffff


	//   ....[22]....
        /*00f4*/ 	.word	0xffffffff


	//   ....[23]....
        /*00f8*/ 	.word	0xffffffff


	//   ....[24]....
        /*00fc*/ 	.word	0xffffffff


	//   ....[25]....
        /*0100*/ 	.word	0xffffffff


	//   ....[26]....
        /*0104*/ 	.word	0xffffffff


	//   ....[27]....
        /*0108*/ 	.word	0xffffffff


	//   ....[28]....
        /*010c*/ 	.word	0xffffffff


	//   ....[29]....
        /*0110*/ 	.word	0xffffffff


	//   ....[30]....
        /*0114*/ 	.word	0xffffffff


	//   ....[31]....
        /*0118*/ 	.word	0xffffffff


	//   ....[32]....
        /*011c*/ 	.word	0xffffffff


	//   ....[33]....
        /*0120*/ 	.word	0xffffffff


	//   ....[34]....
        /*0124*/ 	.word	0xffffffff


	//   ....[35]....
        /*0128*/ 	.word	0xffffffff


	//   ....[36]....
        /*012c*/ 	.word	0xffffffff


	//   ....[37]....
        /*0130*/ 	.word	0xffffffff


	//   ....[38]....
        /*0134*/ 	.word	0xffffffff


	//   ....[39]....
        /*0138*/ 	.word	0xffffffff


	//   ....[40]....
        /*013c*/ 	.word	0x05000002


	//   ....[41]....
        /*0140*/ 	.word	0x05000002


	//   ....[42]....
        /*0144*/ 	.word	0x05000002


	//   ....[43]....
        /*0148*/ 	.word	0x05000002


	//   ....[44]....
        /*014c*/ 	.word	0x05000002


	//   ....[45]....
        /*0150*/ 	.word	0x05000002


	//   ....[46]....
        /*0154*/ 	.word	0x05000002


	//   ....[47]....
        /*0158*/ 	.word	0x05000002


	//   ....[48]....
        /*015c*/ 	.word	0x05000002


	//   ....[49]....
        /*0160*/ 	.word	0x05000002


	//   ....[50]....
        /*0164*/ 	.word	0x05000002


	//   ....[51]....
        /*0168*/ 	.word	0x05000002


	//   ....[52]....
        /*016c*/ 	.word	0x05000002


	//   ....[53]....
        /*0170*/ 	.word	0x05000002


	//   ....[54]....
        /*0174*/ 	.word	0x05000002


	//   ....[55]....
        /*0178*/ 	.word	0x05000002


	//   ....[56]....
        /*017c*/ 	.word	0x05000002


	//   ....[57]....
        /*0180*/ 	.word	0x05000002


	//   ....[58]....
        /*0184*/ 	.word	0x05000002


	//   ....[59]....
        /*0188*/ 	.word	0x05000002


	//----- nvinfo : EIATTR_COOP_GROUP_INSTR_OFFSETS
	.align		4
.L_2699:
        /*018c*/ 	.byte	0x04, 0x28
        /*018e*/ 	.short	(.L_2701 - .L_2700)


	//   ....[0]....
.L_2700:
        /*0190*/ 	.word	0x000006d0


	//   ....[1]....
        /*0194*/ 	.word	0x00000700


	//   ....[2]....
        /*0198*/ 	.word	0x00000710


	//   ....[3]....
        /*019c*/ 	.word	0x00000720


	//   ....[4]....
        /*01a0*/ 	.word	0x00000770


	//   ....[5]....
        /*01a4*/ 	.word	0x00000790


	//   ....[6]....
        /*01a8*/ 	.word	0x000007a0


	//   ....[7]....
        /*01ac*/ 	.word	0x000007b0


	//   ....[8]....
        /*01b0*/ 	.word	0x00000800


	//   ....[9]....
        /*01b4*/ 	.word	0x00000830


	//   ....[10]....
        /*01b8*/ 	.word	0x00000860


	//   ....[11]....
        /*01bc*/ 	.word	0x00000870


	//   ....[12]....
        /*01c0*/ 	.word	0x000008b0


	//   ....[13]....
        /*01c4*/ 	.word	0x000008e0


	//   ....[14]....
        /*01c8*/ 	.word	0x00000910


	//   ....[15]....
        /*01cc*/ 	.word	0x00000920


	//   ....[16]....
        /*01d0*/ 	.word	0x00000990


	//   ....[17]....
        /*01d4*/ 	.word	0x000009c0


	//   ....[18]....
        /*01d8*/ 	.word	0x000009d0


	//   ....[19]....
        /*01dc*/ 	.word	0x000009e0


	//   ....[20]....
        /*01e0*/ 	.word	0x00000ac0


	//   ....[21]....
        /*01e4*/ 	.word	0x00000ad0


	//   ....[22]....
        /*01e8*/ 	.word	0x00000ae0


	//   ....[23]....
        /*01ec*/ 	.word	0x00000af0


	//   ....[24]....
        /*01f0*/ 	.word	0x00000b40


	//   ....[25]....
        /*01f4*/ 	.word	0x00000b50


	//   ....[26]....
        /*01f8*/ 	.word	0x00000b60


	//   ....[27]....
        /*01fc*/ 	.word	0x00000b70


	//   ....[28]....
        /*0200*/ 	.word	0x00000bc0


	//   ....[29]....
        /*0204*/ 	.word	0x00000bd0


	//   ....[30]....
        /*0208*/ 	.word	0x00000be0


	//   ....[31]....
        /*020c*/ 	.word	0x00000bf0


	//   ....[32]....
        /*0210*/ 	.word	0x00000c40


	//   ....[33]....
        /*0214*/ 	.word	0x00000c50


	//   ....[34]....
        /*0218*/ 	.word	0x00000c60


	//   ....[35]....
        /*021c*/ 	.word	0x00000c70


	//   ....[36]....
        /*0220*/ 	.word	0x00000cc0


	//   ....[37]....
        /*0224*/ 	.word	0x00000cd0


	//   ....[38]....
        /*0228*/ 	.word	0x00000ce0


	//   ....[39]....
        /*022c*/ 	.word	0x00000cf0


	//   ....[40]....
        /*0230*/ 	.word	0x00001190


	//   ....[41]....
        /*0234*/ 	.word	0x000011e0


	//   ....[42]....
        /*0238*/ 	.word	0x00001230


	//   ....[43]....
        /*023c*/ 	.word	0x00001290


	//   ....[44]....
        /*0240*/ 	.word	0x000012f0


	//   ....[45]....
        /*0244*/ 	.word	0x00001350


	//   ....[46]....
        /*0248*/ 	.word	0x000013a0


	//   ....[47]....
        /*024c*/ 	.word	0x00001400


	//   ....[48]....
        /*0250*/ 	.word	0x00001460


	//   ....[49]....
        /*0254*/ 	.word	0x000014c0


	//   ....[50]....
        /*0258*/ 	.word	0x00001510


	//   ....[51]....
        /*025c*/ 	.word	0x00001570


	//   ....[52]....
        /*0260*/ 	.word	0x000015d0


	//   ....[53]....
        /*0264*/ 	.word	0x00001630


	//   ....[54]....
        /*0268*/ 	.word	0x00001680


	//   ....[55]....
        /*026c*/ 	.word	0x000016e0


	//   ....[56]....
        /*0270*/ 	.word	0x00001740


	//   ....[57]....
        /*0274*/ 	.word	0x000017a0


	//   ....[58]....
        /*0278*/ 	.word	0x000017f0


	//   ....[59]....
        /*027c*/ 	.word	0x00001840


	//----- nvinfo : EIATTR_EXIT_INSTR_OFFSETS
	.align		4
.L_2701:
        /*0280*/ 	.byte	0x04, 0x1c
        /*0282*/ 	.short	(.L_2703 - .L_2702)


	//   ....[0]....
.L_2702:
        /*0284*/ 	.word	0x00000dc0


	//   ....[1]....
        /*0288*/ 	.word	0x00001090


	//   ....[2]....
        /*028c*/ 	.word	0x00001130


	//----- nvinfo : EIATTR_CRS_STACK_SIZE
	.align		4
.L_2703:
        /*0290*/ 	.byte	0x04, 0x1e
        /*0292*/ 	.short	(.L_2705 - .L_2704)
.L_2704:
        /*0294*/ 	.word	0x00000000


	//----- nvinfo : EIATTR_CBANK_PARAM_SIZE
	.align		4
.L_2705:
        /*0298*/ 	.byte	0x03, 0x19
        /*029a*/ 	.short	0x0100


	//----- nvinfo : EIATTR_PARAM_CBANK
	.align		4
        /*029c*/ 	.byte	0x04, 0x0a
        /*029e*/ 	.short	(.L_2707 - .L_2706)
	.align		4
.L_2706:
        /*02a0*/ 	.word	index@(.nv.constant0._ZN2at6native33batch_norm_backward_reduce_kernelIdddlEEvNS_27GenericPackedTensorAccessorIT_Lm3ENS_16DefaultPtrTraitsET2_EES6_NS2_IT1_Lm1ES4_S5_EES8_S8_S8_NS2_IT0_Lm1ES4_S5_EESA_)
        /*02a4*/ 	.short	0x0210
        /*02a6*/ 	.short	0x0100


	//----- nvinfo : EIATTR_SW_WAR
	.align		4
.L_2707:
        /*02a8*/ 	.byte	0x04, 0x36
        /*02aa*/ 	.short	(.L_2709 - .L_2708)
.L_2708:
        /*02ac*/ 	.word	0x00000008
.L_2709:


//--------------------- .nv.info._ZN2at6native33batch_norm_backward_reduce_kernelIdddiEEvNS_27GenericPackedTensorAccessorIT_Lm3ENS_16DefaultPtrTraitsET2_EES6_NS2_IT1_Lm1ES4_S5_EES8_S8_S8_NS2_IT0_Lm1ES4_S5_EESA_ --------------------------
	.section	.nv.info._ZN2at6native33batch_norm_backward_reduce_kernelIdddiEEvNS_27GenericPackedTensorAccessorIT_Lm3ENS_16DefaultPtrTraitsET2_EES6_NS2_IT1_Lm1ES4_S5_EES8_S8_S8_NS2_IT0_Lm1ES4_S5_EESA_,"",@"SHT_CUDA_INFO"
	.sectionflags	@""
	.align	4


	//----- nvinfo : EIATTR_CUDA_API_VERSION
	.align		4
        /*0000*/ 	.byte	0x04, 0x37
        /*0002*/ 	.short	(.L_2711 - .L_2710)
.L_2710:
        /*0004*/ 	.word	0x00000082


	//----- nvinfo : EIATTR_KPARAM_INFO
	.align		4
.L_2711:
        /*0008*/ 	.byte	0x04, 0x17
        /*000a*/ 	.short	(.L_2713 - .L_2712)
.L_2712:
        /*000c*/ 	.word	0x00000000
        /*0010*/ 	.short	0x0007
        /*0012*/ 	.short	0x0090
        /*0014*/ 	.byte	0x00, 0xf0, 0x41, 0x00


	//----- nvinfo : EIATTR_KPARAM_INFO
	.align		4
.L_2713:
        /*0018*/ 	.byte	0x04, 0x17
        /*001a*/ 	.short	(.L_2715 - .L_2714)
.L_2714:
        /*001c*/ 	.word	0x00000000
        /*0020*/ 	.short	0x0006
        /*0022*/ 	.short	0x0080
        /*0024*/ 	.byte	0x00, 0xf0, 0x41, 0x00


	//----- nvinfo : EIATTR_KPARAM_INFO
	.align		4
.L_2715:
        /*0028*/ 	.byte	0x04, 0x17
        /*002a*/ 	.short	(.L_2717 - .L_2716)
.L_2716:
        /*002c*/ 	.word	0x00000000
        /*0030*/ 	.short	0x0005
        /*0032*/ 	.short	0x0070
        /*0034*/ 	.byte	0x00, 0xf0, 0x41, 0x00


	//----- nvinfo : EIATTR_KPARAM_INFO
	.align		4
.L_2717:
        /*0038*/ 	.byte	0x04, 0x17
        /*003a*/ 	.short	(.L_2719 - .L_2718)
.L_2718:
        /*003c*/ 	.word	0x00000000
        /*0040*/ 	.short	0x0004
        /*0042*/ 	.short	0x0060
        /*0044*/ 	.byte	0x00, 0xf0, 0x41, 0x00


	//----- nvinfo : EIATTR_KPARAM_INFO
	.align		4
.L_2719:
        /*0048*/ 	.byte	0x04, 0x17
        /*004a*/ 	.short	(.L_2721 - .L_2720)
.L_2720:
        /*004c*/ 	.word	0x00000000
        /*0050*/ 	.short	0x0003
        /*0052*/ 	.short	0x0050
        /*0054*/ 	.byte	0x00, 0xf0, 0x41, 0x00


	//----- nvinfo : EIATTR_KPARAM_INFO
	.align		4
.L_2721:
        /*0058*/ 	.byte	0x04, 0x17
        /*005a*/ 	.short	(.L_2723 - .L_2722)
.L_2722:
        /*005c*/ 	.word	0x00000000
        /*0060*/ 	.short	0x0002
        /*0062*/ 	.short	0x0040
        /*0064*/ 	.byte	0x00, 0xf0, 0x41, 0x00


	//----- nvinfo : EIATTR_KPARAM_INFO
	.align		4
.L_2723:
        /*0068*/ 	.byte	0x04, 0x17
        /*006a*/ 	.short	(.L_2725 - .L_2724)
.L_2724:
        /*006c*/ 	.word	0x00000000
        /*0070*/ 	.short	0x0001
        /*0072*/ 	.short	0x0020
        /*0074*/ 	.byte	0x00, 0xf0, 0x81, 0x00


	//----- nvinfo : EIATTR_KPARAM_INFO
	.align		4
.L_2725:
        /*0078*/ 	.byte	0x04, 0x17
        /*007a*/ 	.short	(.L_2727 - .L_2726)
.L_2726:
        /*007c*/ 	.word	0x00000000
        /*0080*/ 	.short	0x0000
        /*0082*/ 	.short	0x0000
        /*0084*/ 	.byte	0x00, 0xf0, 0x81, 0x00


	//----- nvinfo : EIATTR_SPARSE_MMA_MASK
	.align		4
.L_2727:
        /*0088*/ 	.byte	0x03, 0x50
        /*008a*/ 	.short	0x0000


	//----- nvinfo : EIATTR_MAXREG_COUNT
	.align		4
        /*008c*/ 	.byte	0x03, 0x1b
        /*008e*/ 	.short	0x00ff


	//----- nvinfo : EIATTR_NUM_BARRIERS
	.align		4
        /*0090*/ 	.byte	0x02, 0x4c
        /*0092*/ 	.byte	0x01
	.zero		1


	//----- nvinfo : EIATTR_MERCURY_ISA_VERSION
	.align		4
        /*0094*/ 	.byte	0x03, 0x5f
        /*0096*/ 	.short	0x0101


	//----- nvinfo : EIATTR_COOP_GROUP_MASK_REGIDS
	.align		4
        /*0098*/ 	.byte	0x04, 0x29
        /*009a*/ 	.short	(.L_2729 - .L_2728)


	//   ....[0]....
.L_2728:
        /*009c*/ 	.word	0xffffffff


	//   ....[1]....
        /*00a0*/ 	.word	0xffffffff


	//   ....[2]....
        /*00a4*/ 	.word	0xffffffff


	//   ....[3]....
        /*00a8*/ 	.word	0xffffffff


	//   ....[4]....
        /*00ac*/ 	.word	0xffffffff


	//   ....[5]....
        /*00b0*/ 	.word	0xffffffff


	//   ....[6]....
        /*00b4*/ 	.word	0xffffffff


	//   ....[7]....
        /*00b8*/ 	.word	0xffffffff


	//   ....[8]....
        /*00bc*/ 	.word	0xffffffff


	//   ....[9]....
        /*00c0*/ 	.word	0xffffffff


	//   ....[10]....
        /*00c4*/ 	.word	0xffffffff


	//   ....[11]....
        /*00c8*/ 	.word	0xffffffff


	//   ....[12]....
        /*00cc*/ 	.word	0xffffffff


	//   ....[13]....
        /*00d0*/ 	.word	0xffffffff


	//   ....[14]....
        /*00d4*/ 	.word	0xffffffff


	//   ....[15]....
        /*00d8*/ 	.word	0xffffffff


	//   ....[16]....
        /*00dc*/ 	.word	0xffffffff


	//   ....[17]....
        /*00e0*/ 	.word	0xffffffff


	//   ....[18]....
        /*00e4*/ 	.word	0xffffffff


	//   ....[19]....
        /*00e8*/ 	.word	0xffffffff


	//   ....[20]....
        /*00ec*/ 	.word	0xffffffff


	//   ....[21]....
        /*00f0*/ 	.word	0xffffffff


	//   ....[22]....
        /*00f4*/ 	.word	0xffffffff


	//   ....[23]....
        /*00f8*/ 	.word	0xffffffff


	//   ....[24]....
        /*00fc*/ 	.word	0xffffffff


	//   ....[25]....
        /*0100*/ 	.word	0xffffffff


	//   ....[26]....
        /*0104*/ 	.word	0xffffffff


	//   ....[27]....
        /*0108*/ 	.word	0xffffffff


	//   ....[28]....
        /*010c*/ 	.word	0xffffffff


	//   ....[29]....
        /*0110*/ 	.word	0xffffffff


	//   ....[30]....
        /*0114*/ 	.word	0xffffffff


	//   ....[31]....
        /*0118*/ 	.word	0xffffffff


	//   ....[32]....
        /*011c*/ 	.word	0xffffffff


	//   ....[33]....
        /*0120*/ 	.word	0xffffffff


	//   ....[34]....
        /*0124*/ 	.word	0xffffffff


	//   ....[35]....
        /*0128*/ 	.word	0xffffffff


	//   ....[36]....
        /*012c*/ 	.word	0xffffffff


	//   ....[37]....
        /*0130*/ 	.word	0xffffffff


	//   ....[38]....
        /*0134*/ 	.word	0xffffffff


	//   ....[39]....
        /*0138*/ 	.word	0xffffffff


	//   ....[40]....
        /*013c*/ 	.word	0x05000000


	//   ....[41]....
        /*0140*/ 	.word	0x05000000


	//   ....[42]....
        /*0144*/ 	.word	0x05000000


	//   ....[43]....
        /*0148*/ 	.word	0x05000000


	//   ....[44]....
        /*014c*/ 	.word	0x05000000


	//   ....[45]....
        /*0150*/ 	.word	0x05000000


	//   ....[46]....
        /*0154*/ 	.word	0x05000000


	//   ....[47]....
        /*0158*/ 	.word	0x05000000


	//   ....[48]....
        /*015c*/ 	.word	0x05000000


	//   ....[49]....
        /*0160*/ 	.word	0x05000000


	//   ....[50]....
        /*0164*/ 	.word	0x05000000


	//   ....[51]....
        /*0168*/ 	.word	0x05000000


	//   ....[52]....
        /*016c*/ 	.word	0x05000000


	//   ....[53]....
        /*0170*/ 	.word	0x05000000


	//   ....[54]....
        /*0174*/ 	.word	0x05000000


	//   ....[55]....
        /*0178*/ 	.word	0x05000000


	//   ....[56]....
        /*017c*/ 	.word	0x05000000


	//   ....[57]....
        /*0180*/ 	.word	0x05000000


	//   ....[58]....
        /*0184*/ 	.word	0x05000000


	//   ....[59]....
        /*0188*/ 	.word	0x05000000


	//----- nvinfo : EIATTR_COOP_GROUP_INSTR_OFFSETS
	.align		4
.L_2729:
        /*018c*/ 	.byte	0x04, 0x28
        /*018e*/ 	.short	(.L_2731 - .L_2730)


	//   ....[0]....
.L_2730:
        /*0190*/ 	.word	0x00000490


	//   ....[1]....
        /*0194*/ 	.word	0x000004c0


	//   ....[2]....
        /*0198*/ 	.word	0x000004d0


	//   ....[3]....
        /*019c*/ 	.word	0x000004e0


	//   ....[4]....
        /*01a0*/ 	.word	0x00000520


	//   ....[5]....
        /*01a4*/ 	.word	0x00000540


	//   ....[6]....
        /*01a8*/ 	.word	0x00000550


	//   ....[7]....
        /*01ac*/ 	.word	0x00000560


	//   ....[8]....
        /*01b0*/ 	.word	0x000005d0


	//   ....[9]....
        /*01b4*/ 	.word	0x000005f0


	//   ....[10]....
        /*01b8*/ 	.word	0x00000600


	//   ....[11]....
        /*01bc*/ 	.word	0x00000610


	//   ....[12]....
        /*01c0*/ 	.word	0x00000640


	//   ....[13]....
        /*01c4*/ 	.word	0x00000670


	//   ....[14]....
        /*01c8*/ 	.word	0x00000690


	//   ....[15]....
        /*01cc*/ 	.word	0x000006b0


	//   ....[16]....
        /*01d0*/ 	.word	0x00000720


	//   ....[17]....
        /*01d4*/ 	.word	0x00000750


	//   ....[18]....
        /*01d8*/ 	.word	0x00000770


	//   ....[19]....
        /*01dc*/ 	.word	0x00000780


	//   ....[20]....
        /*01e0*/ 	.word	0x00000870


	//   ....[21]....
        /*01e4*/ 	.word	0x00000880


	//   ....[22]....
        /*01e8*/ 	.word	0x00000890


	//   ....[23]....
        /*01ec*/ 	.word	0x000008a0


	//   ....[24]....
        /*01f0*/ 	.word	0x000008c0


	//   ....[25]....
        /*01f4*/ 	.word	0x000008e0


	//   ....[26]....
        /*01f8*/ 	.word	0x000008f0


	//   ....[27]....
        /*01fc*/ 	.word	0x00000900


	//   ....[28]....
        /*0200*/ 	.word	0x00000920


	//   ....[29]....
        /*0204*/ 	.word	0x00000940


	//   ....[30]....
        /*0208*/ 	.word	0x00000950


	//   ....[31]....
        /*020c*/ 	.word	0x00000960


	//   ....[32]....
        /*0210*/ 	.word	0x00000980


	//   ....[33]....
        /*0214*/ 	.word	0x000009a0


	//   ....[34]....
        /*0218*/ 	.word	0x000009b0


	//   ....[35]....
        /*021c*/ 	.word	0x000009c0


	//   ....[36]....
        /*0220*/ 	.word	0x000009e0


	//   ....[37]....
        /*0224*/ 	.word	0x00000a00


	//   ....[38]....
        /*0228*/ 	.word	0x00000a10


	//   ....[39]....
        /*022c*/ 	.word	0x00000a20


	//   ....[40]....
        /*0230*/ 	.word	0x00000d80


	//   ....[41]....
        /*0234*/ 	.word	0x00000dd0


	//   ....[42]....
        /*0238*/ 	.word	0x00000e20


	//   ....[43]....
        /*023c*/ 	.word	0x00000e80


	//   ....[44]....
        /*0240*/ 	.word	0x00000ee0


	//   ....[45]....
        /*0244*/ 	.word	0x00000f40


	//   ....[46]....
        /*0248*/ 	.word	0x00000f90


	//   ....[47]....
        /*024c*/ 	.word	0x00000ff0


	//   ....[48]....
        /*0250*/ 	.word	0x00001050


	//   ....[49]....
        /*0254*/ 	.word	0x000010b0


	//   ....[50]....
        /*0258*/ 	.word	0x00001100


	//   ....[51]....
        /*025c*/ 	.word	0x00001160


	//   ....[52]....
        /*0260*/ 	.word	0x000011c0


	//   ....[53]....
        /*0264*/ 	.word	0x00001220


	//   ....[54]....
        /*0268*/ 	.word	0x00001270


	//   ....[55]....
        /*026c*/ 	.word	0x000012d0


	//   ....[56]....
        /*0270*/ 	.word	0x00001330


	//   ....[57]....
        /*0274*/ 	.word	0x00001390


	//   ....[58]....
        /*0278*/ 	.word	0x000013e0


	//   ....[59]....
        /*027c*/ 	.word	0x00001430


	//----- nvinfo : EIATTR_EXIT_INSTR_OFFSETS
	.align		4
.L_2731:
        /*0280*/ 	.byte	0x04, 0x1c
        /*0282*/ 	.short	(.L_2733 - .L_2732)


	//   ....[0]....
.L_2732:
        /*0284*/ 	.word	0x00000b20


	//   ....[1]....
        /*0288*/ 	.word	0x00000cc0


	//   ....[2]....
        /*028c*/ 	.word	0x00000d20


	//----- nvinfo : EIATTR_CRS_STACK_SIZE
	.align		4
.L_2733:
        /*0290*/ 	.byte	0x04, 0x1e
        /*0292*/ 	.short	(.L_2735 - .L_2734)
.L_2734:
        /*0294*/ 	.word	0x00000000


	//----- nvinfo : EIATTR_CBANK_PARAM_SIZE
	.align		4
.L_2735:
        /*0298*/ 	.byte	0x03, 0x19
        /*029a*/ 	.short	0x00a0


	//----- nvinfo : EIATTR_PARAM_CBANK
	.align		4
        /*029c*/ 	.byte	0x04, 0x0a
        /*029e*/ 	.short	(.L_2737 - .L_2736)
	.align		4
.L_2736:
        /*02a0*/ 	.word	index@(.nv.constant0._ZN2at6native33batch_norm_backward_reduce_kernelIdddiEEvNS_27GenericPackedTensorAccessorIT_Lm3ENS_16DefaultPtrTraitsET2_EES6_NS2_IT1_Lm1ES4_S5_EES8_S8_S8_NS2_IT0_Lm1ES4_S5_EESA_)
        /*02a4*/ 	.short	0x0210
        /*02a6*/ 	.short	0x00a0


	//----- nvinfo : EIATTR_SW_WAR
	.align		4
.L_2737:
        /*02a8*/ 	.byte	0x04, 0x36
        /*02aa*/ 	.short	(.L_2739 - .L_2738)
.L_2738:
        /*02ac*/ 	.word	0x00000008
.L_2739:


//--------------------- .nv.info._ZN2at6native35batch_norm_reduce_statistics_kernelIN3c108BFloat16EflEEvNS_27GenericPackedTensorAccessorIT0_Lm2ENS_17RestrictPtrTraitsET1_EES8_NS4_IS5_Lm1ES6_S7_EES9_NS4_IT_Lm1ES6_S7_EESB_S5_S5_SB_ --------------------------
	.section	.nv.info._ZN2at6native35batch_norm_reduce_statistics_kernelIN3c108BFloat16EflEEvNS_27GenericPackedTensorAccessorIT0_Lm2ENS_17RestrictPtrTraitsET1_EES8_NS4_IS5_Lm1ES6_S7_EES9_NS4_IT_Lm1ES6_S7_EESB_S5_S5_SB_,"",@"SHT_CUDA_INFO"
	.sectionflags	@""
	.align	4


	//----- nvinfo : EIATTR_CUDA_API_VERSION
	.align		4
        /*0000*/ 	.byte	0x04, 0x37
        /*0002*/ 	.short	(.L_2741 - .L_2740)
.L_2740:
        /*0004*/ 	.word	0x00000082


	//----- nvinfo : EIATTR_KPARAM_INFO
	.align		4
.L_2741:
        /*0008*/ 	.byte	0x04, 0x17
        /*000a*/ 	.short	(.L_2743 - .L_2742)
.L_2742:
        /*000c*/ 	.word	0x00000000
        /*0010*/ 	.short	0x0008
        /*0012*/ 	.short	0x00b8
        /*0014*/ 	.byte	0x00, 0xf0, 0x61, 0x00


	//----- nvinfo : EIATTR_KPARAM_INFO
	.align		4
.L_2743:
        /*0018*/ 	.byte	0x04, 0x17
        /*001a*/ 	.short	(.L_2745 - .L_2744)
.L_2744:
        /*001c*/ 	.word	0x00000000
        /*0020*/ 	.short	0x0007
        /*0022*/ 	.short	0x00b4
        /*0024*/ 	.byte	0x00, 0xf0, 0x11, 0x00


	//----- nvinfo : EIATTR_KPARAM_INFO
	.align		4
.L_2745:
        /*0028*/ 	.byte	0x04, 0x17
        /*002a*/ 	.short	(.L_2747 - .L_2746)
.L_2746:
        /*002c*/ 	.word	0x00000000
        /*0030*/ 	.short	0x0006
        /*0032*/ 	.short	0x00b0
        /*0034*/ 	.byte	0x00, 0xf0, 0x11, 0x00


	//----- nvinfo : EIATTR_KPARAM_INFO
	.align		4
.L_2747:
        /*0038*/ 	.byte	0x04, 0x17
        /*003a*/ 	.short	(.L_2749 - .L_2748)
.L_2748:
        /*003c*/ 	.word	0x00000000
        /*0040*/ 	.short	0x0005
        /*0042*/ 	.short	0x0098
        /*0044*/ 	.byte	0x00, 0xf0, 0x61, 0x00


	//----- nvinfo : EIATTR_KPARAM_INFO
	.align		4
.L_2749:
        /*0048*/ 	.byte	0x04, 0x17
        /*004a*/ 	.short	(.L_2751 - .L_2750)
.L_2750:
        /*004c*/ 	.word	0x00000000
        /*0050*/ 	.short	0x0004
        /*0052*/ 	.short	0x0080
        /*0054*/ 	.byte	0x00, 0xf0, 0x61, 0x00


	//----- nvinfo : EIATTR_KPARAM_INFO
	.align		4
.L_2751:
        /*0058*/ 	.byte	0x04, 0x17
        /*005a*/ 	.short	(.L_2753 - .L_2752)
.L_2752:
        /*005c*/ 	.word	0x00000000
        /*0060*/ 	.short	0x0003
        /*0062*/ 	.short	0x0068
        /*0064*/ 	.byte	0x00, 0xf0, 0x61, 0x00


	//----- nvinfo : EIATTR_KPARAM_INFO
	.align		4
.L_2753:
        /*0068*/ 	.byte	0x04, 0x17
        /*006a*/ 	.short	(.L_2755 - .L_2754)
.L_2754:
        /*006c*/ 	.word	0x00000000
        /*0070*/ 	.short	0x0002
        /*0072*/ 	.short	0x0050
        /*0074*/ 	.byte	0x00, 0xf0, 0x61, 0x00


	//----- nvinfo : EIATTR_KPARAM_INFO
	.align		4
.L_2755:
        /*0078*/ 	.byte	0x04, 0x17
        /*007a*/ 	.short	(.L_2757 - .L_2756)
.L_2756:
        /*007c*/ 	.word	0x00000000
        /*0080*/ 	.short	0x0001
        /*0082*/ 	.short	0x0028
        /*0084*/ 	.byte	0x00, 0xf0, 0xa1, 0x00


	//----- nvinfo : EIATTR_KPARAM_INFO
	.align		4
.L_2757:
        /*0088*/ 	.byte	0x04, 0x17
        /*008a*/ 	.short	(.L_2759 - .L_2758)
.L_2758:
        /*008c*/ 	.word	0x00000000
        /*0090*/ 	.short	0x0000
        /*0092*/ 	.short	0x0000
        /*0094*/ 	.byte	0x00, 0xf0, 0xa1, 0x00


	//----- nvinfo : EIATTR_SPARSE_MMA_MASK
	.align		4
.L_2759:
        /*0098*/ 	.byte	0x03, 0x50
        /*009a*/ 	.short	0x0000


	//----- nvinfo : EIATTR_MAXREG_COUNT
	.align		4
        /*009c*/ 	.byte	0x03, 0x1b
        /*009e*/ 	.short	0x00ff


	//----- nvinfo : EIATTR_MERCURY_ISA_VERSION
	.align		4
        /*00a0*/ 	.byte	0x03, 0x5f
        /*00a2*/ 	.short	0x0101


	//----- nvinfo : EIATTR_EXIT_INSTR_OFFSETS
	.align		4
        /*00a4*/ 	.byte	0x04, 0x1c
        /*00a6*/ 	.short	(.L_2761 - .L_2760)


	//   ....[0]....
.L_2760:
        /*00a8*/ 	.word	0x00000070


	//   ....[1]....
        /*00ac*/ 	.word	0x00000650


	//   ....[2]....
        /*00b0*/ 	.word	0x00002bc0


	//----- nvinfo : EIATTR_CRS_STACK_SIZE
	.align		4
.L_2761:
        /*00b4*/ 	.byte	0x04, 0x1e
        /*00b6*/ 	.short	(.L_2763 - .L_2762)
.L_2762:
        /*00b8*/ 	.word	0x00000000


	//----- nvinfo : EIATTR_CBANK_PARAM_SIZE
	.align		4
.L_2763:
        /*00bc*/ 	.byte	0x03, 0x19
        /*00be*/ 	.short	0x00d0


	//----- nvinfo : EIATTR_PARAM_CBANK
	.align		4
        /*00c0*/ 	.byte	0x04, 0x0a
        /*00c2*/ 	.short	(.L_2765 - .L_2764)
	.align		4
.L_2764:
        /*00c4*/ 	.word	index@(.nv.constant0._ZN2at6native35batch_norm_reduce_statistics_kernelIN3c108BFloat16EflEEvNS_27GenericPackedTensorAccessorIT0_Lm2ENS_17RestrictPtrTraitsET1_EES8_NS4_IS5_Lm1ES6_S7_EES9_NS4_IT_Lm1ES6_S7_EESB_S5_S5_SB_)
        /*00c8*/ 	.short	0x0210
        /*00ca*/ 	.short	0x00d0


	//----- nvinfo : EIATTR_SW_WAR
	.align		4
.L_2765:
        /*00cc*/ 	.byte	0x04, 0x36
        /*00ce*/ 	.short	(.L_2767 - .L_2766)
.L_2766:
        /*00d0*/ 	.word	0x00000008
.L_2767:


//--------------------- .nv.info._ZN2at6native35batch_norm_reduce_statistics_kernelIN3c108BFloat16EfiEEvNS_27GenericPackedTensorAccessorIT0_Lm2ENS_17RestrictPtrTraitsET1_EES8_NS4_IS5_Lm1ES6_S7_EES9_NS4_IT_Lm1ES6_S7_EESB_S5_S5_SB_ --------------------------
	.section	.nv.info._ZN2at6native35batch_norm_reduce_statistics_kernelIN3c108BFloat16EfiEEvNS_27GenericPackedTensorAccessorIT0_Lm2ENS_17RestrictPtrTraitsET1_EES8_NS4_IS5_Lm1ES6_S7_EES9_NS4_IT_Lm1ES6_S7_EESB_S5_S5_SB_,"",@"SHT_CUDA_INFO"
	.sectionflags	@""
	.align	4


	//----- nvinfo : EIATTR_CUDA_API_VERSION
	.align		4
        /*0000*/ 	.byte	0x04, 0x37
        /*0002*/ 	.short	(.L_2769 - .L_2768)
.L_2768:
        /*0004*/ 	.word	0x00000082


	//----- nvinfo : EIATTR_KPARAM_INFO
	.align		4
.L_2769:
        /*0008*/ 	.byte	0x04, 0x17
        /*000a*/ 	.short	(.L_2771 - .L_2770)
.L_2770:
        /*000c*/ 	.word	0x00000000
        /*0010*/ 	.short	0x0008
        /*0012*/ 	.short	0x0078
        /*0014*/ 	.byte	0x00, 0xf0, 0x41, 0x00


	//----- nvinfo : EIATTR_KPARAM_INFO
	.align		4
.L_2771:
        /*0018*/ 	.byte	0x04, 0x17
        /*001a*/ 	.short	(.L_2773 - .L_2772)
.L_2772:
        /*001c*/ 	.word	0x00000000
        /*0020*/ 	.short	0x0007
        /*0022*/ 	.short	0x0074
        /*0024*/ 	.byte	0x00, 0xf0, 0x11, 0x00


	//----- nvinfo : EIATTR_KPARAM_INFO
	.align		4
.L_2773:
        /*0028*/ 	.byte	0x04, 0x17
        /*002a*/ 	.short	(.L_2775 - .L_2774)
.L_2774:
        /*002c*/ 	.word	0x00000000
        /*0030*/ 	.short	0x0006
        /*0032*/ 	.short	0x0070
        /*0034*/ 	.byte	0x00, 0xf0, 0x11, 0x00


	//----- nvinfo : EIATTR_KPARAM_INFO
	.align		4
.L_2775:
        /*0038*/ 	.byte	0x04, 0x17
        /*003a*/ 	.short	(.L_2777 - .L_2776)
.L_2776:
        /*003c*/ 	.word	0x00000000
        /*0040*/ 	.short	0x0005
        /*0042*/ 	.short	0x0060
        /*0044*/ 	.byte	0x00, 0xf0, 0x41, 0x00


	//----- nvinfo : EIATTR_KPARAM_INFO
	.align		4
.L_2777:
        /*0048*/ 	.byte	0x04, 0x17
        /*004a*/ 	.short	(.L_2779 - .L_2778)
.L_2778:
        /*004c*/ 	.word	0x00000000
        /*0050*/ 	.short	0x0004
        /*0052*/ 	.short	0x0050
        /*0054*/ 	.byte	0x00, 0xf0, 0x41, 0x00


	//----- nvinfo : EIATTR_KPARAM_INFO
	.align		4
.L_2779:
        /*0058*/ 	.byte	0x04, 0x17
        /*005a*/ 	.short	(.L_2781 - .L_2780)
.L_2780:
        /*005c*/ 	.word	0x00000000
        /*0060*/ 	.short	0x0003
        /*0062*/ 	.short	0x0040
        /*0064*/ 	.byte	0x00, 0xf0, 0x41, 0x00


	//----- nvinfo : EIATTR_KPARAM_INFO
	.align		4
.L_2781:
        /*0068*/ 	.byte	0x04, 0x17
        /*006a*/ 	.short	(.L_2783 - .L_2782)
.L_2782:
        /*006c*/ 	.word	0x00000000
        /*0070*/ 	.short	0x0002
        /*0072*/ 	.short	0x0030
        /*0074*/ 	.byte	0x00, 0xf0, 0x41, 0x00


	//----- nvinfo : EIATTR_KPARAM_INFO
	.align		4
.L_2783:
        /*0078*/ 	.byte	0x04, 0x17
        /*007a*/ 	.short	(.L_2785 - .L_2784)
.L_2784:
        /*007c*/ 	.word	0x00000000
        /*0080*/ 	.short	0x0001
        /*0082*/ 	.short	0x0018
        /*0084*/ 	.byte	0x00, 0xf0, 0x61, 0x00


	//----- nvinfo : EIATTR_KPARAM_INFO
	.align		4
.L_2785:
        /*0088*/ 	.byte	0x04, 0x17
        /*008a*/ 	.short	(.L_2787 - .L_2786)
.L_2786:
        /*008c*/ 	.word	0x00000000
        /*0090*/ 	.short	0x0000
        /*0092*/ 	.short	0x0000
        /*0094*/ 	.byte	0x00, 0xf0, 0x61, 0x00


	//----- nvinfo : EIATTR_SPARSE_MMA_MASK
	.align		4
.L_2787:
        /*0098*/ 	.byte	0x03, 0x50
        /*009a*/ 	.short	0x0000


	//----- nvinfo : EIATTR_MAXREG_COUNT
	.align		4
        /*009c*/ 	.byte	0x03, 0x1b
        /*009e*/ 	.short	0x00ff


	//----- nvinfo : EIATTR_MERCURY_ISA_VERSION
	.align		4
        /*00a0*/ 	.byte	0x03, 0x5f
        /*00a2*/ 	.short	0x0101


	//----- nvinfo : EIATTR_EXIT_INSTR_OFFSETS
	.align		4
        /*00a4*/ 	.byte	0x04, 0x1c
        /*00a6*/ 	.short	(.L_2789 - .L_2788)


	//   ....[0]....
.L_2788:
        /*00a8*/ 	.word	0x00000070


	//   ....[1]....
        /*00ac*/ 	.word	0x00000530


	//   ....[2]....
        /*00b0*/ 	.word	0x000025a0


	//----- nvinfo : EIATTR_CRS_STACK_SIZE
	.align		4
.L_2789:
        /*00b4*/ 	.byte	0x04, 0x1e
        /*00b6*/ 	.short	(.L_2791 - .L_2790)
.L_2790:
        /*00b8*/ 	.word	0x00000000


	//----- nvinfo : EIATTR_CBANK_PARAM_SIZE
	.align		4
.L_2791:
        /*00bc*/ 	.byte	0x03, 0x19
        /*00be*/ 	.short	0x0088


	//----- nvinfo : EIATTR_PARAM_CBANK
	.align		4
        /*00c0*/ 	.byte	0x04, 0x0a
        /*00c2*/ 	.short	(.L_2793 - .L_2792)
	.align		4
.L_2792:
        /*00c4*/ 	.word	index@(.nv.constant0._ZN2at6native35batch_norm_reduce_statistics_kernelIN3c108BFloat16EfiEEvNS_27GenericPackedTensorAccessorIT0_Lm2ENS_17RestrictPtrTraitsET1_EES8_NS4_IS5_Lm1ES6_S7_EES9_NS4_IT_Lm1ES6_S7_EESB_S5_S5_SB_)
        /*00c8*/ 	.short	0x0210
        /*00ca*/ 	.short	0x0088


	//----- nvinfo : EIATTR_SW_WAR
	.align		4
.L_2793:
        /*00cc*/ 	.byte	0x04, 0x36
        /*00ce*/ 	.short	(.L_2795 - .L_2794)
.L_2794:
        /*00d0*/ 	.word	0x00000008
.L_2795:


//--------------------- .nv.info._ZN2at6native35batch_norm_reduce_statistics_kernelIN3c104HalfEflEEvNS_27GenericPackedTensorAccessorIT0_Lm2ENS_17RestrictPtrTraitsET1_EES8_NS4_IS5_Lm1ES6_S7_EES9_NS4_IT_Lm1ES6_S7_EESB_S5_S5_SB_ --------------------------
	.section	.nv.info._ZN2at6native35batch_norm_reduce_statistics_kernelIN3c104HalfEflEEvNS_27GenericPackedTensorAccessorIT0_Lm2ENS_17RestrictPtrTraitsET1_EES8_NS4_IS5_Lm1ES6_S7_EES9_NS4_IT_Lm1ES6_S7_EESB_S5_S5_SB_,"",@"SHT_CUDA_INFO"
	.sectionflags	@""
	.align	4


	//----- nvinfo : EIATTR_CUDA_API_VERSION
	.align		4
        /*0000*/ 	.byte	0x04, 0x37
        /*0002*/ 	.short	(.L_2797 - .L_2796)
.L_2796:
        /*0004*/ 	.word	0x00000082


	//----- nvinfo : EIATTR_KPARAM_INFO
	.align		4
.L_2797:
        /*0008*/ 	.byte	0x04, 0x17
        /*000a*/ 	.short	(.L_2799 - .L_2798)
.L_2798:
        /*000c*/ 	.word	0x00000000
        /*0010*/ 	.short	0x0008
        /*0012*/ 	.short	0x00b8
        /*0014*/ 	.byte	0x00, 0xf0, 0x61, 0x00


	//----- nvinfo : EIATTR_KPARAM_INFO
	.align		4
.L_2799:
        /*0018*/ 	.byte	0x04, 0x17
        /*001a*/ 	.short	(.L_2801 - .L_2800)
.L_2800:
        /*001c*/ 	.word	0x00000000
        /*0020*/ 	.short	0x0007
        /*0022*/ 	.short	0x00b4
        /*0024*/ 	.byte	0x00, 0xf0, 0x11, 0x00


	//----- nvinfo : EIATTR_KPARAM_INFO
	.align		4
.L_2801:
        /*0028*/ 	.byte	0x04, 0x17
        /*002a*/ 	.short	(.L_2803 - .L_2802)
.L_2802:
        /*002c*/ 	.word	0x00000000
        /*0030*/ 	.short	0x0006
        /*0032*/ 	.short	0x00b0
        /*0034*/ 	.byte	0x00, 0xf0, 0x11, 0x00


	//----- nvinfo : EIATTR_KPARAM_INFO
	.align		4
.L_2803:
        /*0038*/ 	.byte	0x04, 0x17
        /*003a*/ 	.short	(.L_2805 - .L_2804)
.L_2804:
        /*003c*/ 	.word	0x00000000
        /*0040*/ 	.short	0x0005
        /*0042*/ 	.short	0x0098
        /*0044*/ 	.byte	0x00, 0xf0, 0x61, 0x00


	//----- nvinfo : EIATTR_KPARAM_INFO
	.align		4
.L_2805:
        /*0048*/ 	.byte	0x04, 0x17
        /*004a*/ 	.short	(.L_2807 - .L_2806)
.L_2806:
        /*004c*/ 	.word	0x00000000
        /*0050*/ 	.short	0x0004
        /*0052*/ 	.short	0x0080
        /*0054*/ 	.byte	0x00, 0xf0, 0x61, 0x00


	//----- nvinfo : EIATTR_KPARAM_INFO
	.align		4
.L_2807:
        /*0058*/ 	.byte	0x04, 0x17
        /*005a*/ 	.short	(.L_2809 - .L_2808)
.L_2808:
        /*005c*/ 	.word	0x00000000
        /*0060*/ 	.short	0x0003
        /*0062*/ 	.short	0x0068
        /*0064*/ 	.byte	0x00, 0xf0, 0x61, 0x00


	//----- nvinfo : EIATTR_KPARAM_INFO
	.align		4
.L_2809:
        /*0068*/ 	.byte	0x04, 0x17
        /*006a*/ 	.short	(.L_2811 - .L_2810)
.L_2810:
        /*006c*/ 	.word	0x00000000
        /*0070*/ 	.short	0x0002
        /*0072*/ 	.short	0x0050
        /*0074*/ 	.byte	0x00, 0xf0, 0x61, 0x00


	//----- nvinfo : EIATTR_KPARAM_INFO
	.align		4
.L_2811:
        /*0078*/ 	.byte	0x04, 0x17
        /*007a*/ 	.short	(.L_2813 - .L_2812)
.L_2812:
        /*007c*/ 	.word	0x00000000
        /*0080*/ 	.short	0x0001
        /*0082*/ 	.short	0x0028
        /*0084*/ 	.byte	0x00, 0xf0, 0xa1, 0x00


	//----- nvinfo : EIATTR_KPARAM_INFO
	.align		4
.L_2813:
        /*0088*/ 	.byte	0x04, 0x17
        /*008a*/ 	.short	(.L_2815 - .L_2814)
.L_2814:
        /*008c*/ 	.word	0x00000000
        /*0090*/ 	.short	0x0000
        /*0092*/ 	.short	0x0000
        /*0094*/ 	.byte	0x00, 0xf0, 0xa1, 0x00


	//----- nvinfo : EIATTR_SPARSE_MMA_MASK
	.align		4
.L_2815:
        /*0098*/ 	.byte	0x03, 0x50
        /*009a*/ 	.short	0x0000


	//----- nvinfo : EIATTR_MAXREG_COUNT
	.align		4
        /*009c*/ 	.byte	0x03, 0x1b
        /*009e*/ 	.short	0x00ff


	//----- nvinfo : EIATTR_MERCURY_ISA_VERSION
	.align		4
        /*00a0*/ 	.byte	0x03, 0x5f
        /*00a2*/ 	.short	0x0101


	//----- nvinfo : EIATTR_EXIT_INSTR_OFFSETS
	.align		4
        /*00a4*/ 	.byte	0x04, 0x1c
        /*00a6*/ 	.short	(.L_2817 - .L_2816)


	//   ....[0]....
.L_2816:
        /*00a8*/ 	.word	0x00000070


	//   ....[1]....
        /*00ac*/ 	.word	0x00000650


	//   ....[2]....
        /*00b0*/ 	.word	0x00002bc0


	//----- nvinfo : EIATTR_CRS_STACK_SIZE
	.align		4
.L_2817:
        /*00b4*/ 	.byte	0x04, 0x1e
        /*00b6*/ 	.short	(.L_2819 - .L_2818)
.L_2818:
        /*00b8*/ 	.word	0x00000000


	//----- nvinfo : EIATTR_CBANK_PARAM_SIZE
	.align		4
.L_2819:
        /*00bc*/ 	.byte	0x03, 0x19
        /*00be*/ 	.short	0x00d0


	//----- nvinfo : EIATTR_PARAM_CBANK
	.align		4
        /*00c0*/ 	.byte	0x04, 0x0a
        /*00c2*/ 	.short	(.L_2821 - .L_2820)
	.align		4
.L_2820:
        /*00c4*/ 	.word	index@(.nv.constant0._ZN2at6native35batch_norm_reduce_statistics_kernelIN3c104HalfEflEEvNS_27GenericPackedTensorAccessorIT0_Lm2ENS_17RestrictPtrTraitsET1_EES8_NS4_IS5_Lm1ES6_S7_EES9_NS4_IT_Lm1ES6_S7_EESB_S5_S5_SB_)
        /*00c8*/ 	.short	0x0210
        /*00ca*/ 	.short	0x00d0


	//----- nvinfo : EIATTR_SW_WAR
	.align		4
.L_2821:
        /*00cc*/ 	.byte	0x04, 0x36
        /*00ce*/ 	.short	(.L_2823 - .L_2822)
.L_2822:
        /*00d0*/ 	.word	0x00000008
.L_2823:


//--------------------- .nv.info._ZN2at6native35batch_norm_reduce_statistics_kernelIN3c104HalfEfiEEvNS_27GenericPackedTensorAccessorIT0_Lm2ENS_17RestrictPtrTraitsET1_EES8_NS4_IS5_Lm1ES6_S7_EES9_NS4_IT_Lm1ES6_S7_EESB_S5_S5_SB_ --------------------------
	.section	.nv.info._ZN2at6native35batch_norm_reduce_statistics_kernelIN3c104HalfEfiEEvNS_27GenericPackedTensorAccessorIT0_Lm2ENS_17RestrictPtrTraitsET1_EES8_NS4_IS5_Lm1ES6_S7_EES9_NS4_IT_Lm1ES6_S7_EESB_S5_S5_SB_,"",@"SHT_CUDA_INFO"
	.sectionflags	@""
	.align	4


	//----- nvinfo : EIATTR_CUDA_API_VERSION
	.align		4
        /*0000*/ 	.byte	0x04, 0x37
        /*0002*/ 	.short	(.L_2825 - .L_2824)
.L_2824:
        /*0004*/ 	.word	0x00000082


	//----- nvinfo : EIATTR_KPARAM_INFO
	.align		4
.L_2825:
        /*0008*/ 	.byte	0x04, 0x17
        /*000a*/ 	.short	(.L_2827 - .L_2826)
.L_2826:
        /*000c*/ 	.word	0x00000000
        /*0010*/ 	.short	0x0008
        /*0012*/ 	.short	0x0078
        /*0014*/ 	.byte	0x00, 0xf0, 0x41, 0x00


	//----- nvinfo : EIATTR_KPARAM_INFO
	.align		4
.L_2827:
        /*0018*/ 	.byte	0x04, 0x17
        /*001a*/ 	.short	(.L_2829 - .L_2828)
.L_2828:
        /*001c*/ 	.word	0x00000000
        /*0020*/ 	.short	0x0007
        /*0022*/ 	.short	0x0074
        /*0024*/ 	.byte	0x00, 0xf0, 0x11, 0x00


	//----- nvinfo : EIATTR_KPARAM_INFO
	.align		4
.L_2829:
        /*0028*/ 	.byte	0x04, 0x17
        /*002a*/ 	.short	(.L_2831 - .L_2830)
.L_2830:
        /*002c*/ 	.word	0x00000000
        /*0030*/ 	.short	0x0006
        /*0032*/ 	.short	0x0070
        /*0034*/ 	.byte	0x00, 0xf0, 0x11, 0x00


	//----- nvinfo : EIATTR_KPARAM_INFO
	.align		4
.L_2831:
        /*0038*/ 	.byte	0x04, 0x17
        /*003a*/ 	.short	(.L_2833 - .L_2832)
.L_2832:
        /*003c*/ 	.word	0x00000000
        /*0040*/ 	.short	0x0005
        /*0042*/ 	.short	0x0060
        /*0044*/ 	.byte	0x00, 0xf0, 0x41, 0x00


	//----- nvinfo : EIATTR_KPARAM_INFO
	.align		4
.L_2833:
        /*0048*/ 	.byte	0x04, 0x17
        /*004a*/ 	.short	(.L_2835 - .L_2834)
.L_2834:
        /*004c*/ 	.word	0x00000000
        /*0050*/ 	.short	0x0004
        /*0052*/ 	.short	0x0050
        /*0054*/ 	.byte	0x00, 0xf0, 0x41, 0x00


	//----- nvinfo : EIATTR_KPARAM_INFO
	.align		4
.L_2835:
        /*0058*/ 	.byte	0x04, 0x17
        /*005a*/ 	.short	(.L_2837 - .L_2836)
.L_2836:
        /*005c*/ 	.word	0x00000000
        /*0060*/ 	.short	0x0003
        /*0062*/ 	.short	0x0040
        /*0064*/ 	.byte	0x00, 0xf0, 0x41, 0x00


	//----- nvinfo : EIATTR_KPARAM_INFO
	.align		4
.L_2837:
        /*0068*/ 	.byte	0x04, 0x17
        /*006a*/ 	.short	(.L_2839 - .L_2838)
.L_2838:
        /*006c*/ 	.word	0x00000000
        /*0070*/ 	.short	0x0002
        /*0072*/ 	.short	0x0030
        /*0074*/ 	.byte	0x00, 0xf0, 0x41, 0x00


	//----- nvinfo : EIATTR_KPARAM_INFO
	.align		4
.L_2839:
        /*0078*/ 	.byte	0x04, 0x17
        /*007a*/ 	.short	(.L_2841 - .L_2840)
.L_2840:
        /*007c*/ 	.word	0x00000000
        /*0080*/ 	.short	0x0001
        /*0082*/ 	.short	0x0018
        /*0084*/ 	.byte	0x00, 0xf0, 0x61, 0x00


	//----- nvinfo : EIATTR_KPARAM_INFO
	.align		4
.L_2841:
        /*0088*/ 	.byte	0x04, 0x17
        /*008a*/ 	.short	(.L_2843 - .L_2842)
.L_2842:
        /*008c*/ 	.word	0x00000000
        /*0090*/ 	.short	0x0000
        /*0092*/ 	.short	0x0000
        /*0094*/ 	.byte	0x00, 0xf0, 0x61, 0x00


	//----- nvinfo : EIATTR_SPARSE_MMA_MASK
	.align		4
.L_2843:
        /*0098*/ 	.byte	0x03, 0x50
        /*009a*/ 	.short	0x0000


	//----- nvinfo : EIATTR_MAXREG_COUNT
	.align		4
        /*009c*/ 	.byte	0x03, 0x1b
        /*009e*/ 	.short	0x00ff


	//----- nvinfo : EIATTR_MERCURY_ISA_VERSION
	.align		4
        /*00a0*/ 	.byte	0x03, 0x5f
        /*00a2*/ 	.short	0x0101


	//----- nvinfo : EIATTR_EXIT_INSTR_OFFSETS
	.align		4
        /*00a4*/ 	.byte	0x04, 0x1c
        /*00a6*/ 	.short	(.L_2845 - .L_2844)


	//   ....[0]....
.L_2844:
        /*00a8*/ 	.word	0x00000070


	//   ....[1]....
        /*00ac*/ 	.word	0x00000530


	//   ....[2]....
        /*00b0*/ 	.word	0x000025a0


	//----- nvinfo : EIATTR_CRS_STACK_SIZE
	.align		4
.L_2845:
        /*00b4*/ 	.byte	0x04, 0x1e
        /*00b6*/ 	.short	(.L_2847 - .L_2846)
.L_2846:
        /*00b8*/ 	.word	0x00000000


	//----- nvinfo : EIATTR_CBANK_PARAM_SIZE
	.align		4
.L_2847:
        /*00bc*/ 	.byte	0x03, 0x19
        /*00be*/ 	.short	0x0088


	//----- nvinfo : EIATTR_PARAM_CBANK
	.align		4
        /*00c0*/ 	.byte	0x04, 0x0a
        /*00c2*/ 	.short	(.L_2849 - .L_2848)
	.align		4
.L_2848:
        /*00c4*/ 	.word	index@(.nv.constant0._ZN2at6native35batch_norm_reduce_statistics_kernelIN3c104HalfEfiEEvNS_27GenericPackedTensorAccessorIT0_Lm2ENS_17RestrictPtrTraitsET1_EES8_NS4_IS5_Lm1ES6_S7_EES9_NS4_IT_Lm1ES6_S7_EESB_S5_S5_SB_)
        /*00c8*/ 	.short	0x0210
        /*00ca*/ 	.short	0x0088


	//----- nvinfo : EIATTR_SW_WAR
	.align		4
.L_2849:
        /*00cc*/ 	.byte	0x04, 0x36
        /*00ce*/ 	.short	(.L_2851 - .L_2850)
.L_2850:
        /*00d0*/ 	.word	0x00000008
.L_2851:


//--------------------- .nv.info._ZN2at6native35batch_norm_reduce_statistics_kernelIfflEEvNS_27GenericPackedTensorAccessorIT0_Lm2ENS_17RestrictPtrTraitsET1_EES6_NS2_IS3_Lm1ES4_S5_EES7_NS2_IT_Lm1ES4_S5_EES9_S3_S3_S9_ --------------------------
	.section	.nv.info._ZN2at6native35batch_norm_reduce_statistics_kernelIfflEEvNS_27GenericPackedTensorAccessorIT0_Lm2ENS_17RestrictPtrTraitsET1_EES6_NS2_IS3_Lm1ES4_S5_EES7_NS2_IT_Lm1ES4_S5_EES9_S3_S3_S9_,"",@"SHT_CUDA_INFO"
	.sectionflags	@""
	.align	4


	//----- nvinfo : EIATTR_CUDA_API_VERSION
	.align		4
        /*0000*/ 	.byte	0x04, 0x37
        /*0002*/ 	.short	(.L_2853 - .L_2852)
.L_2852:
        /*0004*/ 	.word	0x00000082


	//----- nvinfo : EIATTR_KPARAM_INFO
	.align		4
.L_2853:
        /*0008*/ 	.byte	0x04, 0x17
        /*000a*/ 	.short	(.L_2855 - .L_2854)
.L_2854:
        /*000c*/ 	.word	0x00000000
        /*0010*/ 	.short	0x0008
        /*0012*/ 	.short	0x00b8
        /*0014*/ 	.byte	0x00, 0xf0, 0x61, 0x00


	//----- nvinfo : EIATTR_KPARAM_INFO
	.align		4
.L_2855:
        /*0018*/ 	.byte	0x04, 0x17
        /*001a*/ 	.short	(.L_2857 - .L_2856)
.L_2856:
        /*001c*/ 	.word	0x00000000
        /*0020*/ 	.short	0x0007
        /*0022*/ 	.short	0x00b4
        /*0024*/ 	.byte	0x00, 0xf0, 0x11, 0x00


	//----- nvinfo : EIATTR_KPARAM_INFO
	.align		4
.L_2857:
        /*0028*/ 	.byte	0x04, 0x17
        /*002a*/ 	.short	(.L_2859 - .L_2858)
.L_2858:
        /*002c*/ 	.word	0x00000000
        /*0030*/ 	.short	0x0006
        /*0032*/ 	.short	0x00b0
        /*0034*/ 	.byte	0x00, 0xf0, 0x11, 0x00


	//----- nvinfo : EIATTR_KPARAM_INFO
	.align		4
.L_2859:
        /*0038*/ 	.byte	0x04, 0x17
        /*003a*/ 	.short	(.L_2861 - .L_2860)
.L_2860:
        /*003c*/ 	.word	0x00000000
        /*0040*/ 	.short	0x0005
        /*0042*/ 	.short	0x0098
        /*0044*/ 	.byte	0x00, 0xf0, 0x61, 0x00


	//----- nvinfo : EIATTR_KPARAM_INFO
	.align		4
.L_2861:
        /*0048*/ 	.byte	0x04, 0x17
        /*004a*/ 	.short	(.L_2863 - .L_2862)
.L_2862:
        /*004c*/ 	.word	0x00000000
        /*0050*/ 	.short	0x0004
        /*0052*/ 	.short	0x0080
        /*0054*/ 	.byte	0x00, 0xf0, 0x61, 0x00


	//----- nvinfo : EIATTR_KPARAM_INFO
	.align		4
.L_2863:
        /*0058*/ 	.byte	0x04, 0x17
        /*005a*/ 	.short	(.L_2865 - .L_2864)
.L_2864:
        /*005c*/ 	.word	0x00000000
        /*0060*/ 	.short	0x0003
        /*0062*/ 	.short	0x0068
        /*0064*/ 	.byte	0x00, 0xf0, 0x61, 0x00


	//----- nvinfo : EIATTR_KPARAM_INFO
	.align		4
.L_2865:
        /*0068*/ 	.byte	0x04, 0x17
        /*006a*/ 	.short	(.L_2867 - .L_2866)
.L_2866:
        /*006c*/ 	.word	0x00000000
        /*0070*/ 	.short	0x0002
        /*0072*/ 	.short	0x0050
        /*0074*/ 	.byte	0x00, 0xf0, 0x61, 0x00


	//----- nvinfo : EIATTR_KPARAM_INFO
	.align		4
.L_2867:
        /*0078*/ 	.byte	0x04, 0x17
        /*007a*/ 	.short	(.L_2869 - .L_2868)
.L_2868:
        /*007c*/ 	.word	0x00000000
        /*0080*/ 	.short	0x0001
        /*0082*/ 	.short	0x0028
        /*0084*/ 	.byte	0x00, 0xf0, 0xa1, 0x00


	//----- nvinfo : EIATTR_KPARAM_INFO
	.align		4
.L_2869:
        /*0088*/ 	.byte	0x04, 0x17
        /*008a*/ 	.short	(.L_2871 - .L_2870)
.L_2870:
        /*008c*/ 	.word	0x00000000
        /*0090*/ 	.short	0x0000
        /*0092*/ 	.short	0x0000
        /*0094*/ 	.byte	0x00, 0xf0, 0xa1, 0x00


	//----- nvinfo : EIATTR_SPARSE_MMA_MASK
	.align		4
.L_2871:
        /*0098*/ 	.byte	0x03, 0x50
        /*009a*/ 	.short	0x0000


	//----- nvinfo : EIATTR_MAXREG_COUNT
	.align		4
        /*009c*/ 	.byte	0x03, 0x1b
        /*009e*/ 	.short	0x00ff


	//----- nvinfo : EIATTR_MERCURY_ISA_VERSION
	.align		4
        /*00a0*/ 	.byte	0x03, 0x5f
        /*00a2*/ 	.short	0x0101


	//----- nvinfo : EIATTR_EXIT_INSTR_OFFSETS
	.align		4
        /*00a4*/ 	.byte	0x04, 0x1c
        /*00a6*/ 	.short	(.L_2873 - .L_2872)


	//   ....[0]....
.L_2872:
        /*00a8*/ 	.word	0x00000070


	//   ....[1]....
        /*00ac*/ 	.word	0x00000600


	//   ....[2]....
        /*00b0*/ 	.word	0x00002850


	//----- nvinfo : EIATTR_CRS_STACK_SIZE
	.align		4
.L_2873:
        /*00b4*/ 	.byte	0x04, 0x1e
        /*00b6*/ 	.short	(.L_2875 - .L_2874)
.L_2874:
        /*00b8*/ 	.word	0x00000000


	//----- nvinfo : EIATTR_CBANK_PARAM_SIZE
	.align		4
.L_2875:
        /*00bc*/ 	.byte	0x03, 0x19
        /*00be*/ 	.short	0x00d0


	//----- nvinfo : EIATTR_PARAM_CBANK
	.align		4
        /*00c0*/ 	.byte	0x04, 0x0a
        /*00c2*/ 	.short	(.L_2877 - .L_2876)
	.align		4
.L_2876:
        /*00c4*/ 	.word	index@(.nv.constant0._ZN2at6native35batch_norm_reduce_statistics_kernelIfflEEvNS_27GenericPackedTensorAccessorIT0_Lm2ENS_17RestrictPtrTraitsET1_EES6_NS2_IS3_Lm1ES4_S5_EES7_NS2_IT_Lm1ES4_S5_EES9_S3_S3_S9_)
        /*00c8*/ 	.short	0x0210
        /*00ca*/ 	.short	0x00d0


	//----- nvinfo : EIATTR_SW_WAR
	.align		4
.L_2877:
        /*00cc*/ 	.byte	0x04, 0x36
        /*00ce*/ 	.short	(.L_2879 - .L_2878)
.L_2878:
        /*00d0*/ 	.word	0x00000008
.L_2879:


//--------------------- .nv.info._ZN2at6native35batch_norm_reduce_statistics_kernelIffiEEvNS_27GenericPackedTensorAccessorIT0_Lm2ENS_17RestrictPtrTraitsET1_EES6_NS2_IS3_Lm1ES4_S5_EES7_NS2_IT_Lm1ES4_S5_EES9_S3_S3_S9_ --------------------------
	.section	.nv.info._ZN2at6native35batch_norm_reduce_statistics_kernelIffiEEvNS_27GenericPackedTensorAccessorIT0_Lm2ENS_17RestrictPtrTraitsET1_EES6_NS2_IS3_Lm1ES4_S5_EES7_NS2_IT_Lm1ES4_S5_EES9_S3_S3_S9_,"",@"SHT_CUDA_INFO"
	.sectionflags	@""
	.align	4


	//----- nvinfo : EIATTR_CUDA_API_VERSION
	.align		4
        /*0000*/ 	.byte	0x04, 0x37
        /*0002*/ 	.short	(.L_2881 - .L_2880)
.L_2880:
        /*0004*/ 	.word	0x00000082


	//----- nvinfo : EIATTR_KPARAM_INFO
	.align		4
.L_2881:
        /*0008*/ 	.byte	0x04, 0x17
        /*000a*/ 	.short	(.L_2883 - .L_2882)
.L_2882:
        /*000c*/ 	.word	0x00000000
        /*0010*/ 	.short	0x0008
        /*0012*/ 	.short	0x0078
        /*0014*/ 	.byte	0x00, 0xf0, 0x41, 0x00


	//----- nvinfo : EIATTR_KPARAM_INFO
	.align		4
.L_2883:
        /*0018*/ 	.byte	0x04, 0x17
        /*001a*/ 	.short	(.L_2885 - .L_2884)
.L_2884:
        /*001c*/ 	.word	0x00000000
        /*0020*/ 	.short	0x0007
        /*0022*/ 	.short	0x0074
        /*0024*/ 	.byte	0x00, 0xf0, 0x11, 0x00


	//----- nvinfo : EIATTR_KPARAM_INFO
	.align		4
.L_2885:
        /*0028*/ 	.byte	0x04, 0x17
        /*002a*/ 	.short	(.L_2887 - .L_2886)
.L_2886:
        /*002c*/ 	.word	0x00000000
        /*0030*/ 	.short	0x0006
        /*0032*/ 	.short	0x0070
        /*0034*/ 	.byte	0x00, 0xf0, 0x11, 0x00


	//----- nvinfo : EIATTR_KPARAM_INFO
	.align		4
.L_2887:
        /*0038*/ 	.byte	0x04, 0x17
        /*003a*/ 	.short	(.L_2889 - .L_2888)
.L_2888:
        /*003c*/ 	.word	0x00000000
        /*0040*/ 	.short	0x0005
        /*0042*/ 	.short	0x0060
        /*0044*/ 	.byte	0x00, 0xf0, 0x41, 0x00


	//----- nvinfo : EIATTR_KPARAM_INFO
	.align		4
.L_2889:
        /*0048*/ 	.byte	0x04, 0x17
        /*004a*/ 	.short	(.L_2891 - .L_2890)
.L_2890:
        /*004c*/ 	.word	0x00000000
        /*0050*/ 	.short	0x0004
        /*0052*/ 	.short	0x0050
        /*0054*/ 	.byte	0x00, 0xf0, 0x41, 0x00


	//----- nvinfo : EIATTR_KPARAM_INFO
	.align		4
.L_2891:
        /*0058*/ 	.byte	0x04, 0x17
        /*005a*/ 	.short	(.L_2893 - .L_2892)
.L_2892:
        /*005c*/ 	.word	0x00000000
        /*0060*/ 	.short	0x0003
        /*0062*/ 	.short	0x0040
        /*0064*/ 	.byte	0x00, 0xf0, 0x41, 0x00


	//----- nvinfo : EIATTR_KPARAM_INFO
	.align		4
.L_2893:
        /*0068*/ 	.byte	0x04, 0x17
        /*006a*/ 	.short	(.L_2895 - .L_2894)
.L_2894:
        /*006c*/ 	.word	0x00000000
        /*0070*/ 	.short	0x0002
        /*0072*/ 	.short	0x0030
        /*0074*/ 	.byte	0x00, 0xf0, 0x41, 0x00


	//----- nvinfo : EIATTR_KPARAM_INFO
	.align		4
.L_2895:
        /*0078*/ 	.byte	0x04, 0x17
        /*007a*/ 	.short	(.L_2897 - .L_2896)
.L_2896:
        /*007c*/ 	.word	0x00000000
        /*0080*/ 	.short	0x0001
        /*0082*/ 	.short	0x0018
        /*0084*/ 	.byte	0x00, 0xf0, 0x61, 0x00


	//----- nvinfo : EIATTR_KPARAM_INFO
	.align		4
.L_2897:
        /*0088*/ 	.byte	0x04, 0x17
        /*008a*/ 	.short	(.L_2899 - .L_2898)
.L_2898:
        /*008c*/ 	.word	0x00000000
        /*0090*/ 	.short	0x0000
        /*0092*/ 	.short	0x0000
        /*0094*/ 	.byte	0x00, 0xf0, 0x61, 0x00


	//----- nvinfo : EIATTR_SPARSE_MMA_MASK
	.align		4
.L_2899:
        /*0098*/ 	.byte	0x03, 0x50
        /*009a*/ 	.short	0x0000


	//----- nvinfo : EIATTR_MAXREG_COUNT
	.align		4
        /*009c*/ 	.byte	0x03, 0x1b
        /*009e*/ 	.short	0x00ff


	//----- nvinfo : EIATTR_MERCURY_ISA_VERSION
	.align		4
        /*00a0*/ 	.byte	0x03, 0x5f
        /*00a2*/ 	.short	0x0101


	//----- nvinfo : EIATTR_EXIT_INSTR_OFFSETS
	.align		4
        /*00a4*/ 	.byte	0x04, 0x1c
        /*00a6*/ 	.short	(.L_2901 - .L_2900)


	//   ....[0]....
.L_2900:
        /*00a8*/ 	.word	0x00000070


	//   ....[1]....
        /*00ac*/ 	.word	0x000004e0


	//   ....[2]....
        /*00b0*/ 	.word	0x000021f0


	//----- nvinfo : EIATTR_CRS_STACK_SIZE
	.align		4
.L_2901:
        /*00b4*/ 	.byte	0x04, 0x1e
        /*00b6*/ 	.short	(.L_2903 - .L_2902)
.L_2902:
        /*00b8*/ 	.word	0x00000000


	//----- nvinfo : EIATTR_CBANK_PARAM_SIZE
	.align		4
.L_2903:
        /*00bc*/ 	.byte	0x03, 0x19
        /*00be*/ 	.short	0x0088


	//----- nvinfo : EIATTR_PARAM_CBANK
	.align		4
        /*00c0*/ 	.byte	0x04, 0x0a
        /*00c2*/ 	.short	(.L_2905 - .L_2904)
	.align		4
.L_2904:
        /*00c4*/ 	.word	index@(.nv.constant0._ZN2at6native35batch_norm_reduce_statistics_kernelIffiEEvNS_27GenericPackedTensorAccessorIT0_Lm2ENS_17RestrictPtrTraitsET1_EES6_NS2_IS3_Lm1ES4_S5_EES7_NS2_IT_Lm1ES4_S5_EES9_S3_S3_S9_)
        /*00c8*/ 	.short	0x0210
        /*00ca*/ 	.short	0x0088


	//----- nvinfo : EIATTR_SW_WAR
	.align		4
.L_2905:
        /*00cc*/ 	.byte	0x04, 0x36
        /*00ce*/ 	.short	(.L_2907 - .L_2906)
.L_2906:
        /*00d0*/ 	.word	0x00000008
.L_2907:


//--------------------- .nv.info._ZN2at6native35batch_norm_reduce_statistics_kernelIddlEEvNS_27GenericPackedTensorAccessorIT0_Lm2ENS_17RestrictPtrTraitsET1_EES6_NS2_IS3_Lm1ES4_S5_EES7_NS2_IT_Lm1ES4_S5_EES9_S3_S3_S9_ --------------------------
	.section	.nv.info._ZN2at6native35batch_norm_reduce_statistics_kernelIddlEEvNS_27GenericPackedTensorAccessorIT0_Lm2ENS_17RestrictPtrTraitsET1_EES6_NS2_IS3_Lm1ES4_S5_EES7_NS2_IT_Lm1ES4_S5_EES9_S3_S3_S9_,"",@"SHT_CUDA_INFO"
	.sectionflags	@""
	.align	4


	//----- nvinfo : EIATTR_CUDA_API_VERSION
	.align		4
        /*0000*/ 	.byte	0x04, 0x37
        /*0002*/ 	.short	(.L_2909 - .L_2908)
.L_2908:
        /*0004*/ 	.word	0x00000082


	//----- nvinfo : EIATTR_KPARAM_INFO
	.align		4
.L_2909:
        /*0008*/ 	.byte	0x04, 0x17
        /*000a*/ 	.short	(.L_2911 - .L_2910)
.L_2910:
        /*000c*/ 	.word	0x00000000
        /*0010*/ 	.short	0x0008
        /*0012*/ 	.short	0x00c0
        /*0014*/ 	.byte	0x00, 0xf0, 0x61, 0x00


	//----- nvinfo : EIATTR_KPARAM_INFO
	.align		4
.L_2911:
        /*0018*/ 	.byte	0x04, 0x17
        /*001a*/ 	.short	(.L_2913 - .L_2912)
.L_2912:
        /*001c*/ 	.word	0x00000000
        /*0020*/ 	.short	0x0007
        /*0022*/ 	.short	0x00b8
        /*0024*/ 	.byte	0x00, 0xf0, 0x21, 0x00


	//----- nvinfo : EIATTR_KPARAM_INFO
	.align		4
.L_2913:
        /*0028*/ 	.byte	0x04, 0x17
        /*002a*/ 	.short	(.L_2915 - .L_2914)
.L_2914:
        /*002c*/ 	.word	0x00000000
        /*0030*/ 	.short	0x0006
        /*0032*/ 	.short	0x00b0
        /*0034*/ 	.byte	0x00, 0xf0, 0x21, 0x00


	//----- nvinfo : EIATTR_KPARAM_INFO
	.align		4
.L_2915:
        /*0038*/ 	.byte	0x04, 0x17
        /*003a*/ 	.short	(.L_2917 - .L_2916)
.L_2916:
        /*003c*/ 	.word	0x00000000
        /*0040*/ 	.short	0x0005
        /*0042*/ 	.short	0x0098
        /*0044*/ 	.byte	0x00, 0xf0, 0x61, 0x00


	//----- nvinfo : EIATTR_KPARAM_INFO
	.align		4
.L_2917:
        /*0048*/ 	.byte	0x04, 0x17
        /*004a*/ 	.short	(.L_2919 - .L_2918)
.L_2918:
        /*004c*/ 	.word	0x00000000
        /*0050*/ 	.short	0x0004
        /*0052*/ 	.short	0x0080
        /*0054*/ 	.byte	0x00, 0xf0, 0x61, 0x00


	//----- nvinfo : EIATTR_KPARAM_INFO
	.align		4
.L_2919:
        /*0058*/ 	.byte	0x04, 0x17
        /*005a*/ 	.short	(.L_2921 - .L_2920)
.L_2920:
        /*005c*/ 	.word	0x00000000
        /*0060*/ 	.short	0x0003
        /*0062*/ 	.short	0x0068
        /*0064*/ 	.byte	0x00, 0xf0, 0x61, 0x00


	//----- nvinfo : EIATTR_KPARAM_INFO
	.align		4
.L_2921:
        /*0068*/ 	.byte	0x04, 0x17
        /*006a*/ 	.short	(.L_2923 - .L_2922)
.L_2922:
        /*006c*/ 	.word	0x00000000
        /*0070*/ 	.short	0x0002
        /*0072*/ 	.short	0x0050
        /*0074*/ 	.byte	0x00, 0xf0, 0x61, 0x00


	//----- nvinfo : EIATTR_KPARAM_INFO
	.align		4
.L_2923:
        /*0078*/ 	.byte	0x04, 0x17
        /*007a*/ 	.short	(.L_2925 - .L_2924)
.L_2924:
        /*007c*/ 	.word	0x00000000
        /*0080*/ 	.short	0x0001
        /*0082*/ 	.short	0x0028
        /*0084*/ 	.byte	0x00, 0xf0, 0xa1, 0x00


	//----- nvinfo : EIATTR_KPARAM_INFO
	.align		4
.L_2925:
        /*0088*/ 	.byte	0x04, 0x17
        /*008a*/ 	.short	(.L_2927 - .L_2926)
.L_2926:
        /*008c*/ 	.word	0x00000000
        /*0090*/ 	.short	0x0000
        /*0092*/ 	.short	0x0000
        /*0094*/ 	.byte	0x00, 0xf0, 0xa1, 0x00


	//----- nvinfo : EIATTR_SPARSE_MMA_MASK
	.align		4
.L_2927:
        /*0098*/ 	.byte	0x03, 0x50
        /*009a*/ 	.short	0x0000


	//----- nvinfo : EIATTR_MAXREG_COUNT
	.align		4
        /*009c*/ 	.byte	0x03, 0x1b
        /*009e*/ 	.short	0x00ff


	//----- nvinfo : EIATTR_MERCURY_ISA_VERSION
	.align		4
        /*00a0*/ 	.byte	0x03, 0x5f
        /*00a2*/ 	.short	0x0101


	//----- nvinfo : EIATTR_EXIT_INSTR_OFFSETS
	.align		4
        /*00a4*/ 	.byte	0x04, 0x1c
        /*00a6*/ 	.short	(.L_2929 - .L_2928)


	//   ....[0]....
.L_2928:
        /*00a8*/ 	.word	0x00000070


	//   ....[1]....
        /*00ac*/ 	.word	0x00000780


	//   ....[2]....
        /*00b0*/ 	.word	0x00003150


	//----- nvinfo : EIATTR_CRS_STACK_SIZE
	.align		4
.L_2929:
        /*00b4*/ 	.byte	0x04, 0x1e
        /*00b6*/ 	.short	(.L_2931 - .L_2930)
.L_2930:
        /*00b8*/ 	.word	0x00000000


	//----- nvinfo : EIATTR_CBANK_PARAM_SIZE
	.align		4
.L_2931:
        /*00bc*/ 	.byte	0x03, 0x19
        /*00be*/ 	.short	0x00d8


	//----- nvinfo : EIATTR_PARAM_CBANK
	.align		4
        /*00c0*/ 	.byte	0x04, 0x0a
        /*00c2*/ 	.short	(.L_2933 - .L_2932)
	.align		4
.L_2932:
        /*00c4*/ 	.word	index@(.nv.constant0._ZN2at6native35batch_norm_reduce_statistics_kernelIddlEEvNS_27GenericPackedTensorAccessorIT0_Lm2ENS_17RestrictPtrTraitsET1_EES6_NS2_IS3_Lm1ES4_S5_EES7_NS2_IT_Lm1ES4_S5_EES9_S3_S3_S9_)
        /*00c8*/ 	.short	0x0210
        /*00ca*/ 	.short	0x00d8


	//----- nvinfo : EIATTR_SW_WAR
	.align		4
.L_2933:
        /*00cc*/ 	.byte	0x04, 0x36
        /*00ce*/ 	.short	(.L_2935 - .L_2934)
.L_2934:
        /*00d0*/ 	.word	0x00000008
.L_2935:


//--------------------- .nv.info._ZN2at6native35batch_norm_reduce_statistics_kernelIddiEEvNS_27GenericPackedTensorAccessorIT0_Lm2ENS_17RestrictPtrTraitsET1_EES6_NS2_IS3_Lm1ES4_S5_EES7_NS2_IT_Lm1ES4_S5_EES9_S3_S3_S9_ --------------------------
	.section	.nv.info._ZN2at6native35batch_norm_reduce_statistics_kernelIddiEEvNS_27GenericPackedTensorAccessorIT0_Lm2ENS_17RestrictPtrTraitsET1_EES6_NS2_IS3_Lm1ES4_S5_EES7_NS2_IT_Lm1ES4_S5_EES9_S3_S3_S9_,"",@"SHT_CUDA_INFO"
	.sectionflags	@""
	.align	4


	//----- nvinfo : EIATTR_CUDA_API_VERSION
	.align		4
        /*0000*/ 	.byte	0x04, 0x37
        /*0002*/ 	.short	(.L_2937 - .L_2936)
.L_2936:
        /*0004*/ 	.word	0x00000082


	//----- nvinfo : EIATTR_KPARAM_INFO
	.align		4
.L_2937:
        /*0008*/ 	.byte	0x04, 0x17
        /*000a*/ 	.short	(.L_2939 - .L_2938)
.L_2938:
        /*000c*/ 	.word	0x00000000
        /*0010*/ 	.short	0x0008
        /*0012*/ 	.short	0x0080
        /*0014*/ 	.byte	0x00, 0xf0, 0x41, 0x00


	//----- nvinfo : EIATTR_KPARAM_INFO
	.align		4
.L_2939:
        /*0018*/ 	.byte	0x04, 0x17
        /*001a*/ 	.short	(.L_2941 - .L_2940)
.L_2940:
        /*001c*/ 	.word	0x00000000
        /*0020*/ 	.short	0x0007
        /*0022*/ 	.short	0x0078
        /*0024*/ 	.byte	0x00, 0xf0, 0x21, 0x00


	//----- nvinfo : EIATTR_KPARAM_INFO
	.align		4
.L_2941:
        /*0028*/ 	.byte	0x04, 0x17
        /*002a*/ 	.short	(.L_2943 - .L_2942)
.L_2942:
        /*002c*/ 	.word	0x00000000
        /*0030*/ 	.short	0x0006
        /*0032*/ 	.short	0x0070
        /*0034*/ 	.byte	0x00, 0xf0, 0x21, 0x00


	//----- nvinfo : EIATTR_KPARAM_INFO
	.align		4
.L_2943:
        /*0038*/ 	.byte	0x04, 0x17
        /*003a*/ 	.short	(.L_2945 - .L_2944)
.L_2944:
        /*003c*/ 	.word	0x00000000
        /*0040*/ 	.short	0x0005
        /*0042*/ 	.short	0x0060
        /*0044*/ 	.byte	0x00, 0xf0, 0x41, 0x00


	//----- nvinfo : EIATTR_KPARAM_INFO
	.align		4
.L_2945:
        /*0048*/ 	.byte	0x04, 0x17
        /*004a*/ 	.short	(.L_2947 - .L_2946)
.L_2946:
        /*004c*/ 	.word	0x00000000
        /*0050*/ 	.short	0x0004
        /*0052*/ 	.short	0x0050
        /*0054*/ 	.byte	0x00, 0xf0, 0x41, 0x00


	//----- nvinfo : EIATTR_KPARAM_INFO
	.align		4
.L_2947:
        /*0058*/ 	.byte	0x04, 0x17
        /*005a*/ 	.short	(.L_2949 - .L_2948)
.L_2948:
        /*005c*/ 	.word	0x00000000
        /*0060*/ 	.short	0x0003
        /*0062*/ 	.short	0x0040
        /*0064*/ 	.byte	0x00, 0xf0, 0x41, 0x00


	//----- nvinfo : EIATTR_KPARAM_INFO
	.align		4
.L_2949:
        /*0068*/ 	.byte	0x04, 0x17
        /*006a*/ 	.short	(.L_2951 - .L_2950)
.L_2950:
        /*006c*/ 	.word	0x00000000
        /*0070*/ 	.short	0x0002
        /*0072*/ 	.short	0x0030
        /*0074*/ 	.byte	0x00, 0xf0, 0x41, 0x00


	//----- nvinfo : EIATTR_KPARAM_INFO
	.align		4
.L_2951:
        /*0078*/ 	.byte	0x04, 0x17
        /*007a*/ 	.short	(.L_2953 - .L_2952)
.L_2952:
        /*007c*/ 	.word	0x00000000
        /*0080*/ 	.short	0x0001
        /*0082*/ 	.short	0x0018
        /*0084*/ 	.byte	0x00, 0xf0, 0x61, 0x00


	//----- nvinfo : EIATTR_KPARAM_INFO
	.align		4
.L_2953:
        /*0088*/ 	.byte	0x04, 0x17
        /*008a*/ 	.short	(.L_2955 - .L_2954)
.L_2954:
        /*008c*/ 	.word	0x00000000
        /*0090*/ 	.short	0x0000
        /*0092*/ 	.short	0x0000
        /*0094*/ 	.byte	0x00, 0xf0, 0x61, 0x00


	//----- nvinfo : EIATTR_SPARSE_MMA_MASK
	.align		4
.L_2955:
        /*0098*/ 	.byte	0x03, 0x50
        /*009a*/ 	.short	0x0000


	//----- nvinfo : EIATTR_MAXREG_COUNT
	.align		4
        /*009c*/ 	.byte	0x03, 0x1b
        /*009e*/ 	.short	0x00ff


	//----- nvinfo : EIATTR_MERCURY_ISA_VERSION
	.align		4
        /*00a0*/ 	.byte	0x03, 0x5f
        /*00a2*/ 	.short	0x0101


	//----- nvinfo : EIATTR_EXIT_INSTR_OFFSETS
	.align		4
        /*00a4*/ 	.byte	0x04, 0x1c
        /*00a6*/ 	.short	(.L_2957 - .L_2956)


	//   ....[0]....
.L_2956:
        /*00a8*/ 	.word	0x00000070


	//   ....[1]....
        /*00ac*/ 	.word	0x00000680


	//   ....[2]....
        /*00b0*/ 	.word	0x00002ba0


	//----- nvinfo : EIATTR_CRS_STACK_SIZE
	.align		4
.L_2957:
        /*00b4*/ 	.byte	0x04, 0x1e
        /*00b6*/ 	.short	(.L_2959 - .L_2958)
.L_2958:
        /*00b8*/ 	.word	0x00000000


	//----- nvinfo : EIATTR_CBANK_PARAM_SIZE
	.align		4
.L_2959:
        /*00bc*/ 	.byte	0x03, 0x19
        /*00be*/ 	.short	0x0090


	//----- nvinfo : EIATTR_PARAM_CBANK
	.align		4
        /*00c0*/ 	.byte	0x04, 0x0a
        /*00c2*/ 	.short	(.L_2961 - .L_2960)
	.align		4
.L_2960:
        /*00c4*/ 	.word	index@(.nv.constant0._ZN2at6native35batch_norm_reduce_statistics_kernelIddiEEvNS_27GenericPackedTensorAccessorIT0_Lm2ENS_17RestrictPtrTraitsET1_EES6_NS2_IS3_Lm1ES4_S5_EES7_NS2_IT_Lm1ES4_S5_EES9_S3_S3_S9_)
        /*00c8*/ 	.short	0x0210
        /*00ca*/ 	.short	0x0090


	//----- nvinfo : EIATTR_SW_WAR
	.align		4
.L_2961:
        /*00cc*/ 	.byte	0x04, 0x36
        /*00ce*/ 	.short	(.L_2963 - .L_2962)
.L_2962:
        /*00d0*/ 	.word	0x00000008
.L_2963:


//--------------------- .nv.info._ZN2at6native36batch_norm_collect_statistics_kernelINS0_6InvStdEN3c108BFloat16ES4_flEEvNS_27GenericPackedTensorAccessorIKT0_Lm3ENS_17RestrictPtrTraitsET3_EET2_SB_NS5_ISB_Lm1ES8_S9_EESC_ --------------------------
	.section	.nv.info._ZN2at6native36batch_norm_collect_statistics_kernelINS0_6InvStdEN3c108BFloat16ES4_flEEvNS_27GenericPackedTensorAccessorIKT0_Lm3ENS_17RestrictPtrTraitsET3_EET2_SB_NS5_ISB_Lm1ES8_S9_EESC_,"",@"SHT_CUDA_INFO"
	.sectionflags	@""
	.align	4


	//----- nvinfo : EIATTR_CUDA_API_VERSION
	.align		4
        /*0000*/ 	.byte	0x04, 0x37
        /*0002*/ 	.short	(.L_2965 - .L_2964)
.L_2964:
        /*0004*/ 	.word	0x00000082


	//----- nvinfo : EIATTR_KPARAM_INFO
	.align		4
.L_2965:
        /*0008*/ 	.byte	0x04, 0x17
        /*000a*/ 	.short	(.L_2967 - .L_2966)
.L_2966:
        /*000c*/ 	.word	0x00000000
        /*0010*/ 	.short	0x0004
        /*0012*/ 	.short	0x0058
        /*0014*/ 	.byte	0x00, 0xf0, 0x61, 0x00


	//----- nvinfo : EIATTR_KPARAM_INFO
	.align		4
.L_2967:
        /*0018*/ 	.byte	0x04, 0x17
        /*001a*/ 	.short	(.L_2969 - .L_2968)
.L_2968:
        /*001c*/ 	.word	0x00000000
        /*0020*/ 	.short	0x0003
        /*0022*/ 	.short	0x0040
        /*0024*/ 	.byte	0x00, 0xf0, 0x61, 0x00


	//----- nvinfo : EIATTR_KPARAM_INFO
	.align		4
.L_2969:
        /*0028*/ 	.byte	0x04, 0x17
        /*002a*/ 	.short	(.L_2971 - .L_2970)
.L_2970:
        /*002c*/ 	.word	0x00000000
        /*0030*/ 	.short	0x0002
        /*0032*/ 	.short	0x003c
        /*0034*/ 	.byte	0x00, 0xf0, 0x11, 0x00


	//----- nvinfo : EIATTR_KPARAM_INFO
	.align		4
.L_2971:
        /*0038*/ 	.byte	0x04, 0x17
        /*003a*/ 	.short	(.L_2973 - .L_2972)
.L_2972:
        /*003c*/ 	.word	0x00000000
        /*0040*/ 	.short	0x0001
        /*0042*/ 	.short	0x0038
        /*0044*/ 	.byte	0x00, 0xf0, 0x11, 0x00


	//----- nvinfo : EIATTR_KPARAM_INFO
	.align		4
.L_2973:
        /*0048*/ 	.byte	0x04, 0x17
        /*004a*/ 	.short	(.L_2975 - .L_2974)
.L_2974:
        /*004c*/ 	.word	0x00000000
        /*0050*/ 	.short	0x0000
        /*0052*/ 	.short	0x0000
        /*0054*/ 	.byte	0x00, 0xf0, 0xe1, 0x00


	//----- nvinfo : EIATTR_SPARSE_MMA_MASK
	.align		4
.L_2975:
        /*0058*/ 	.byte	0x03, 0x50
        /*005a*/ 	.short	0x0000


	//----- nvinfo : EIATTR_MAXREG_COUNT
	.align		4
        /*005c*/ 	.byte	0x03, 0x1b
        /*005e*/ 	.short	0x00ff


	//----- nvinfo : EIATTR_NUM_BARRIERS
	.align		4
        /*0060*/ 	.byte	0x02, 0x4c
        /*0062*/ 	.byte	0x01
	.zero		1


	//----- nvinfo : EIATTR_MERCURY_ISA_VERSION
	.align		4
        /*0064*/ 	.byte	0x03, 0x5f
        /*0066*/ 	.short	0x0101


	//----- nvinfo : EIATTR_COOP_GROUP_MASK_REGIDS
	.align		4
        /*0068*/ 	.byte	0x04, 0x29
        /*006a*/ 	.short	(.L_2977 - .L_2976)


	//   ....[0]....
.L_2976:
        /*006c*/ 	.word	0xffffffff


	//   ....[1]....
        /*0070*/ 	.word	0xffffffff


	//   ....[2]....
        /*0074*/ 	.word	0xffffffff


	//   ....[3]....
        /*0078*/ 	.word	0xffffffff


	//   ....[4]....
        /*007c*/ 	.word	0xffffffff


	//   ....[5]....
        /*0080*/ 	.word	0xffffffff


	//   ....[6]....
        /*0084*/ 	.word	0xffffffff


	//   ....[7]....
        /*0088*/ 	.word	0xffffffff


	//   ....[8]....
        /*008c*/ 	.word	0xffffffff


	//   ....[9]....
        /*0090*/ 	.word	0xffffffff


	//   ....[10]....
        /*0094*/ 	.word	0xffffffff


	//   ....[11]....
        /*0098*/ 	.word	0xffffffff


	//   ....[12]....
        /*009c*/ 	.word	0xffffffff


	//   ....[13]....
        /*00a0*/ 	.word	0xffffffff


	//   ....[14]....
        /*00a4*/ 	.word	0xffffffff


	//   ....[15]....
        /*00a8*/ 	.word	0xffffffff


	//   ....[16]....
        /*00ac*/ 	.word	0xffffffff


	//   ....[17]....
        /*00b0*/ 	.word	0xffffffff


	//   ....[18]....
        /*00b4*/ 	.word	0xffffffff


	//   ....[19]....
        /*00b8*/ 	.word	0xffffffff


	//   ....[20]....
        /*00bc*/ 	.word	0xffffffff


	//   ....[21]....
        /*00c0*/ 	.word	0xffffffff


	//   ....[22]....
        /*00c4*/ 	.word	0xffffffff


	//   ....[23]....
        /*00c8*/ 	.word	0xffffffff


	//   ....[24]....
        /*00cc*/ 	.word	0xffffffff


	//   ....[25]....
        /*00d0*/ 	.word	0xffffffff


	//   ....[26]....
        /*00d4*/ 	.word	0xffffffff


	//   ....[27]....
        /*00d8*/ 	.word	0xffffffff


	//   ....[28]....
        /*00dc*/ 	.word	0xffffffff


	//   ....[29]....
        /*00e0*/ 	.word	0xffffffff


	//----- nvinfo : EIATTR_COOP_GROUP_INSTR_OFFSETS
	.align		4
.L_2977:
        /*00e4*/ 	.byte	0x04, 0x28
        /*00e6*/ 	.short	(.L_2979 - .L_2978)


	//   ....[0]....
.L_2978:
        /*00e8*/ 	.word	0x000004b0


	//   ....[1]....
        /*00ec*/ 	.word	0x00000580


	//   ....[2]....
        /*00f0*/ 	.word	0x00000630


	//   ....[3]....
        /*00f4*/ 	.word	0x000006a0


	//   ....[4]....
        /*00f8*/ 	.word	0x000007c0


	//   ....[5]....
        /*00fc*/ 	.word	0x000008a0


	//   ....[6]....
        /*0100*/ 	.word	0x000008f0


	//   ....[7]....
        /*0104*/ 	.word	0x00000a20


	//   ....[8]....
        /*0108*/ 	.word	0x00000b00


	//   ....[9]....
        /*010c*/ 	.word	0x00000b50


	//   ....[10]....
        /*0110*/ 	.word	0x00000c80


	//   ....[11]....
        /*0114*/ 	.word	0x00000d60


	//   ....[12]....
        /*0118*/ 	.word	0x00000e30


	//   ....[13]....
        /*011c*/ 	.word	0x00000ee0


	//   ....[14]....
        /*0120*/ 	.word	0x00001060


	//   ....[15]....
        /*0124*/ 	.word	0x000012d0


	//   ....[16]....
        /*0128*/ 	.word	0x000012f0


	//   ....[17]....
        /*012c*/ 	.word	0x00001450


	//   ....[18]....
        /*0130*/ 	.word	0x000014f0


	//   ....[19]....
        /*0134*/ 	.word	0x000015f0


	//   ....[20]....
        /*0138*/ 	.word	0x000016c0


	//   ....[21]....
        /*013c*/ 	.word	0x00001710


	//   ....[22]....
        /*0140*/ 	.word	0x00001840


	//   ....[23]....
        /*0144*/ 	.word	0x00001920


	//   ....[24]....
        /*0148*/ 	.word	0x000019b0


	//   ....[25]....
        /*014c*/ 	.word	0x00001a60


	//   ....[26]....
        /*0150*/ 	.word	0x00001ba0


	//   ....[27]....
        /*0154*/ 	.word	0x00001bf0


	//   ....[28]....
        /*0158*/ 	.word	0x00001d30


	//   ....[29]....
        /*015c*/ 	.word	0x00001e40


	//----- nvinfo : EIATTR_EXIT_INSTR_OFFSETS
	.align		4
.L_2979:
        /*0160*/ 	.byte	0x04, 0x1c
        /*0162*/ 	.short	(.L_2981 - .L_2980)


	//   ....[0]....
.L_2980:
        /*0164*/ 	.word	0x00001e70


	//   ....[1]....
        /*0168*/ 	.word	0x00002030


	//   ....[2]....
        /*016c*/ 	.word	0x000024b0


	//----- nvinfo : EIATTR_CRS_STACK_SIZE
	.align		4
.L_2981:
        /*0170*/ 	.byte	0x04, 0x1e
        /*0172*/ 	.short	(.L_2983 - .L_2982)
.L_2982:
        /*0174*/ 	.word	0x00000000


	//----- nvinfo : EIATTR_CBANK_PARAM_SIZE
	.align		4
.L_2983:
        /*0178*/ 	.byte	0x03, 0x19
        /*017a*/ 	.short	0x0070


	//----- nvinfo : EIATTR_PARAM_CBANK
	.align		4
        /*017c*/ 	.byte	0x04, 0x0a
        /*017e*/ 	.short	(.L_2985 - .L_2984)
	.align		4
.L_2984:
        /*0180*/ 	.word	index@(.nv.constant0._ZN2at6native36batch_norm_collect_statistics_kernelINS0_6InvStdEN3c108BFloat16ES4_flEEvNS_27GenericPackedTensorAccessorIKT0_Lm3ENS_17RestrictPtrTraitsET3_EET2_SB_NS5_ISB_Lm1ES8_S9_EESC_)
        /*0184*/ 	.short	0x0210
        /*0186*/ 	.short	0x0070


	//----- nvinfo : EIATTR_SW_WAR
	.align		4
.L_2985:
        /*0188*/ 	.byte	0x04, 0x36
        /*018a*/ 	.short	(.L_2987 - .L_2986)
.L_2986:
        /*018c*/ 	.word	0x00000008
.L_2987:


//--------------------- .nv.info._ZN2at6native36batch_norm_collect_statistics_kernelINS0_6InvStdEN3c108BFloat16ES4_fiEEvNS_27GenericPackedTensorAccessorIKT0_Lm3ENS_17RestrictPtrTraitsET3_EET2_SB_NS5_ISB_Lm1ES8_S9_EESC_ --------------------------
	.section	.nv.info._ZN2at6native36batch_norm_collect_statistics_kernelINS0_6InvStdEN3c108BFloat16ES4_fiEEvNS_27GenericPackedTensorAccessorIKT0_Lm3ENS_17RestrictPtrTraitsET3_EET2_SB_NS5_ISB_Lm1ES8_S9_EESC_,"",@"SHT_CUDA_INFO"
	.sectionflags	@""
	.align	4


	//----- nvinfo : EIATTR_CUDA_API_VERSION
	.align		4
        /*0000*/ 	.byte	0x04, 0x37
        /*0002*/ 	.short	(.L_2989 - .L_2988)
.L_2988:
        /*0004*/ 	.word	0x00000082


	//----- nvinfo : EIATTR_KPARAM_INFO
	.align		4
.L_2989:
        /*0008*/ 	.byte	0x04, 0x17
        /*000a*/ 	.short	(.L_2991 - .L_2990)
.L_2990:
        /*000c*/ 	.word	0x00000000
        /*0010*/ 	.short	0x0004
        /*0012*/ 	.short	0x0038
        /*0014*/ 	.byte	0x00, 0xf0, 0x41, 0x00


	//----- nvinfo : EIATTR_KPARAM_INFO
	.align		4
.L_2991:
        /*0018*/ 	.byte	0x04, 0x17
        /*001a*/ 	.short	(.L_2993 - .L_2992)
.L_2992:
        /*001c*/ 	.word	0x00000000
        /*0020*/ 	.short	0x0003
        /*0022*/ 	.short	0x0028
        /*0024*/ 	.byte	0x00, 0xf0, 0x41, 0x00


	//----- nvinfo : EIATTR_KPARAM_INFO
	.align		4
.L_2993:
        /*0028*/ 	.byte	0x04, 0x17
        /*002a*/ 	.short	(.L_2995 - .L_2994)
.L_2994:
        /*002c*/ 	.word	0x00000000
        /*0030*/ 	.short	0x0002
        /*0032*/ 	.short	0x0024
        /*0034*/ 	.byte	0x00, 0xf0, 0x11, 0x00


	//----- nvinfo : EIATTR_KPARAM_INFO
	.align		4
.L_2995:
        /*0038*/ 	.byte	0x04, 0x17
        /*003a*/ 	.short	(.L_2997 - .L_2996)
.L_2996:
        /*003c*/ 	.word	0x00000000
        /*0040*/ 	.short	0x0001
        /*0042*/ 	.short	0x0020
        /*0044*/ 	.byte	0x00, 0xf0, 0x11, 0x00


	//----- nvinfo : EIATTR_KPARAM_INFO
	.align		4
.L_2997:
        /*0048*/ 	.byte	0x04, 0x17
        /*004a*/ 	.short	(.L_2999 - .L_2998)
.L_2998:
        /*004c*/ 	.word	0x00000000
        /*0050*/ 	.short	0x0000
        /*0052*/ 	.short	0x0000
        /*0054*/ 	.byte	0x00, 0xf0, 0x81, 0x00


	//----- nvinfo : EIATTR_SPARSE_MMA_MASK
	.align		4
.L_2999:
        /*0058*/ 	.byte	0x03, 0x50
        /*005a*/ 	.short	0x0000


	//----- nvinfo : EIATTR_MAXREG_COUNT
	.align		4
        /*005c*/ 	.byte	0x03, 0x1b
        /*005e*/ 	.short	0x00ff


	//----- nvinfo : EIATTR_NUM_BARRIERS
	.align		4
        /*0060*/ 	.byte	0x02, 0x4c
        /*0062*/ 	.byte	0x01
	.zero		1


	//----- nvinfo : EIATTR_MERCURY_ISA_VERSION
	.align		4
        /*0064*/ 	.byte	0x03, 0x5f
        /*0066*/ 	.short	0x0101


	//----- nvinfo : EIATTR_COOP_GROUP_MASK_REGIDS
	.align		4
        /*0068*/ 	.byte	0x04, 0x29
        /*006a*/ 	.short	(.L_3001 - .L_3000)


	//   ....[0]....
.L_3000:
        /*006c*/ 	.word	0xffffffff


	//   ....[1]....
        /*0070*/ 	.word	0xffffffff


	//   ....[2]....
        /*0074*/ 	.word	0xffffffff


	//   ....[3]....
        /*0078*/ 	.word	0xffffffff


	//   ....[4]....
        /*007c*/ 	.word	0xffffffff


	//   ....[5]....
        /*0080*/ 	.word	0xffffffff


	//   ....[6]....
        /*0084*/ 	.word	0xffffffff


	//   ....[7]....
        /*0088*/ 	.word	0xffffffff


	//   ....[8]....
        /*008c*/ 	.word	0xffffffff


	//   ....[9]....
        /*0090*/ 	.word	0xffffffff


	//   ....[10]....
        /*0094*/ 	.word	0xffffffff


	//   ....[11]....
        /*0098*/ 	.word	0xffffffff


	//   ....[12]....
        /*009c*/ 	.word	0xffffffff


	//   ....[13]....
        /*00a0*/ 	.word	0xffffffff


	//   ....[14]....
        /*00a4*/ 	.word	0xffffffff


	//   ....[15]....
        /*00a8*/ 	.word	0xffffffff


	//   ....[16]....
        /*00ac*/ 	.word	0xffffffff


	//   ....[17]....
        /*00b0*/ 	.word	0xffffffff


	//   ....[18]....
        /*00b4*/ 	.word	0xffffffff


	//   ....[19]....
        /*00b8*/ 	.word	0xffffffff


	//   ....[20]....
        /*00bc*/ 	.word	0xffffffff


	//   ....[21]....
        /*00c0*/ 	.word	0xffffffff


	//   ....[22]....
        /*00c4*/ 	.word	0xffffffff


	//   ....[23]....
        /*00c8*/ 	.word	0xffffffff


	//   ....[24]....
        /*00cc*/ 	.word	0xffffffff


	//   ....[25]....
        /*00d0*/ 	.word	0xffffffff


	//   ....[26]....
        /*00d4*/ 	.word	0xffffffff


	//   ....[27]....
        /*00d8*/ 	.word	0xffffffff


	//   ....[28]....
        /*00dc*/ 	.word	0xffffffff


	//   ....[29]....
        /*00e0*/ 	.word	0xffffffff


	//----- nvinfo : EIATTR_COOP_GROUP_INSTR_OFFSETS
	.align		4
.L_3001:
        /*00e4*/ 	.byte	0x04, 0x28
        /*00e6*/ 	.short	(.L_3003 - .L_3002)


	//   ....[0]....
.L_3002:
        /*00e8*/ 	.word	0x00000350


	//   ....[1]....
        /*00ec*/ 	.word	0x00000420


	//   ....[2]....
        /*00f0*/ 	.word	0x000004d0


	//   ....[3]....
        /*00f4*/ 	.word	0x00000540


	//   ....[4]....
        /*00f8*/ 	.word	0x00000660


	//   ....[5]....
        /*00fc*/ 	.word	0x00000740


	//   ....[6]....
        /*0100*/ 	.word	0x00000790


	//   ....[7]....
        /*0104*/ 	.word	0x000008c0


	//   ....[8]....
        /*0108*/ 	.word	0x000009a0


	//   ....[9]....
        /*010c*/ 	.word	0x000009f0


	//   ....[10]....
        /*0110*/ 	.word	0x00000b20


	//   ....[11]....
        /*0114*/ 	.word	0x00000c00


	//   ....[12]....
        /*0118*/ 	.word	0x00000cd0


	//   ....[13]....
        /*011c*/ 	.word	0x00000d80


	//   ....[14]....
        /*0120*/ 	.word	0x00000f00


	//   ....[15]....
        /*0124*/ 	.word	0x00001170


	//   ....[16]....
        /*0128*/ 	.word	0x00001190


	//   ....[17]....
        /*012c*/ 	.word	0x000012f0


	//   ....[18]....
        /*0130*/ 	.word	0x00001390


	//   ....[19]....
        /*0134*/ 	.word	0x00001490


	//   ....[20]....
        /*0138*/ 	.word	0x00001560


	//   ....[21]....
        /*013c*/ 	.word	0x000015b0


	//   ....[22]....
        /*0140*/ 	.word	0x000016e0


	//   ....[23]....
        /*0144*/ 	.word	0x000017c0


	//   ....[24]....
        /*0148*/ 	.word	0x00001850


	//   ....[25]....
        /*014c*/ 	.word	0x00001900


	//   ....[26]....
        /*0150*/ 	.word	0x00001a40


	//   ....[27]....
        /*0154*/ 	.word	0x00001a90


	//   ....[28]....
        /*0158*/ 	.word	0x00001bd0


	//   ....[29]....
        /*015c*/ 	.word	0x00001cd0


	//----- nvinfo : EIATTR_EXIT_INSTR_OFFSETS
	.align		4
.L_3003:
        /*0160*/ 	.byte	0x04, 0x1c
        /*0162*/ 	.short	(.L_3005 - .L_3004)


	//   ....[0]....
.L_3004:
        /*0164*/ 	.word	0x00001cf0


	//   ....[1]....
        /*0168*/ 	.word	0x00001e60


	//   ....[2]....
        /*016c*/ 	.word	0x00002270


	//----- nvinfo : EIATTR_CRS_STACK_SIZE
	.align		4
.L_3005:
        /*0170*/ 	.byte	0x04, 0x1e
        /*0172*/ 	.short	(.L_3007 - .L_3006)
.L_3006:
        /*0174*/ 	.word	0x00000000


	//----- nvinfo : EIATTR_CBANK_PARAM_SIZE
	.align		4
.L_3007:
        /*0178*/ 	.byte	0x03, 0x19
        /*017a*/ 	.short	0x0048


	//----- nvinfo : EIATTR_PARAM_CBANK
	.align		4
        /*017c*/ 	.byte	0x04, 0x0a
        /*017e*/ 	.short	(.L_3009 - .L_3008)
	.align		4
.L_3008:
        /*0180*/ 	.word	index@(.nv.constant0._ZN2at6native36batch_norm_collect_statistics_kernelINS0_6InvStdEN3c108BFloat16ES4_fiEEvNS_27GenericPackedTensorAccessorIKT0_Lm3ENS_17RestrictPtrTraitsET3_EET2_SB_NS5_ISB_Lm1ES8_S9_EESC_)
        /*0184*/ 	.short	0x0210
        /*0186*/ 	.short	0x0048


	//----- nvinfo : EIATTR_SW_WAR
	.align		4
.L_3009:
        /*0188*/ 	.byte	0x04, 0x36
        /*018a*/ 	.short	(.L_3011 - .L_3010)
.L_3010:
        /*018c*/ 	.word	0x00000008
.L_3011:


//--------------------- .nv.info._ZN2at6native50batch_norm_collect_statistics_channels_last_kernelINS0_6InvStdEN3c108BFloat16EfLi4EEEvPKT0_PT1_S9_PVS8_PiiiS8_ --------------------------
	.section	.nv.info._ZN2at6native50batch_norm_collect_statistics_channels_last_kernelINS0_6InvStdEN3c108BFloat16EfLi4EEEvPKT0_PT1_S9_PVS8_PiiiS8_,"",@"SHT_CUDA_INFO"
	.sectionflags	@""
	.align	4


	//----- nvinfo : EIATTR_CUDA_API_VERSION
	.align		4
        /*0000*/ 	.byte	0x04, 0x37
        /*0002*/ 	.short	(.L_3013 - .L_3012)
.L_3012:
        /*0004*/ 	.word	0x00000082


	//----- nvinfo : EIATTR_KPARAM_INFO
	.align		4
.L_3013:
        /*0008*/ 	.byte	0x04, 0x17
        /*000a*/ 	.short	(.L_3015 - .L_3014)
.L_3014:
        /*000c*/ 	.word	0x00000000
        /*0010*/ 	.short	0x0007
        /*0012*/ 	.short	0x0030
        /*0014*/ 	.byte	0x00, 0xf0, 0x11, 0x00


	//----- nvinfo : EIATTR_KPARAM_INFO
	.align		4
.L_3015:
        /*0018*/ 	.byte	0x04, 0x17
        /*001a*/ 	.short	(.L_3017 - .L_3016)
.L_3016:
        /*001c*/ 	.word	0x00000000
        /*0020*/ 	.short	0x0006
        /*0022*/ 	.short	0x002c
        /*0024*/ 	.byte	0x00, 0xf0, 0x11, 0x00


	//----- nvinfo : EIATTR_KPARAM_INFO
	.align		4
.L_3017:
        /*0028*/ 	.byte	0x04, 0x17
        /*002a*/ 	.short	(.L_3019 - .L_3018)
.L_3018:
        /*002c*/ 	.word	0x00000000
        /*0030*/ 	.short	0x0005
        /*0032*/ 	.short	0x0028
        /*0034*/ 	.byte	0x00, 0xf0, 0x11, 0x00


	//----- nvinfo : EIATTR_KPARAM_INFO
	.align		4
.L_3019:
        /*0038*/ 	.byte	0x04, 0x17
        /*003a*/ 	.short	(.L_3021 - .L_3020)
.L_3020:
        /*003c*/ 	.word	0x00000000
        /*0040*/ 	.short	0x0004
        /*0042*/ 	.short	0x0020
        /*0044*/ 	.byte	0x00, 0xf0, 0x21, 0x00


	//----- nvinfo : EIATTR_KPARAM_INFO
	.align		4
.L_3021:
        /*0048*/ 	.byte	0x04, 0x17
        /*004a*/ 	.short	(.L_3023 - .L_3022)
.L_3022:
        /*004c*/ 	.word	0x00000000
        /*0050*/ 	.short	0x0003
        /*0052*/ 	.short	0x0018
        /*0054*/ 	.byte	0x00, 0xf0, 0x21, 0x00


	//----- nvinfo : EIATTR_KPARAM_INFO
	.align		4
.L_3023:
        /*0058*/ 	.byte	0x04, 0x17
        /*005a*/ 	.short	(.L_3025 - .L_3024)
.L_3024:
        /*005c*/ 	.word	0x00000000
        /*0060*/ 	.short	0x0002
        /*0062*/ 	.short	0x0010
        /*0064*/ 	.byte	0x00, 0xf0, 0x21, 0x00


	//----- nvinfo : EIATTR_KPARAM_INFO
	.align		4
.L_3025:
        /*0068*/ 	.byte	0x04, 0x17
        /*006a*/ 	.short	(.L_3027 - .L_3026)
.L_3026:
        /*006c*/ 	.word	0x00000000
        /*0070*/ 	.short	0x0001
        /*0072*/ 	.short	0x0008
        /*0074*/ 	.byte	0x00, 0xf0, 0x21, 0x00


	//----- nvinfo : EIATTR_KPARAM_INFO
	.align		4
.L_3027:
        /*0078*/ 	.byte	0x04, 0x17
        /*007a*/ 	.short	(.L_3029 - .L_3028)
.L_3028:
        /*007c*/ 	.word	0x00000000
        /*0080*/ 	.short	0x0000
        /*0082*/ 	.short	0x0000
        /*0084*/ 	.byte	0x00, 0xf0, 0x21, 0x00


	//----- nvinfo : EIATTR_SPARSE_MMA_MASK
	.align		4
.L_3029:
        /*0088*/ 	.byte	0x03, 0x50
        /*008a*/ 	.short	0x0000


	//----- nvinfo : EIATTR_MAXREG_COUNT
	.align		4
        /*008c*/ 	.byte	0x03, 0x1b
        /*008e*/ 	.short	0x00ff


	//----- nvinfo : EIATTR_NUM_BARRIERS
	.align		4
        /*0090*/ 	.byte	0x02, 0x4c
        /*0092*/ 	.byte	0x01
	.zero		1


	//----- nvinfo : EIATTR_MERCURY_ISA_VERSION
	.align		4
        /*0094*/ 	.byte	0x03, 0x5f
        /*0096*/ 	.short	0x0101


	//----- nvinfo : EIATTR_INT_WARP_WIDE_INSTR_OFFSETS
	.align		4
        /*0098*/ 	.byte	0x04, 0x31
        /*009a*/ 	.short	(.L_3031 - .L_3030)


	//   ....[0]....
.L_3030:
        /*009c*/ 	.word	0x00005c90


	//   ....[1]....
        /*00a0*/ 	.word	0x00005d80


	//----- nvinfo : EIATTR_EXIT_INSTR_OFFSETS
	.align		4
.L_3031:
        /*00a4*/ 	.byte	0x04, 0x1c
        /*00a6*/ 	.short	(.L_3033 - .L_3032)


	//   ....[0]....
.L_3032:
        /*00a8*/ 	.word	0x000056e0


	//   ....[1]....
        /*00ac*/ 	.word	0x00005ab0


	//   ....[2]....
        /*00b0*/ 	.word	0x00005e40


	//   ....[3]....
        /*00b4*/ 	.word	0x0000abd0


	//   ....[4]....
        /*00b8*/ 	.word	0x0000afa0


	//----- nvinfo : EIATTR_CRS_STACK_SIZE
	.align		4
.L_3033:
        /*00bc*/ 	.byte	0x04, 0x1e
        /*00be*/ 	.short	(.L_3035 - .L_3034)
.L_3034:
        /*00c0*/ 	.word	0x00000000


	//----- nvinfo : EIATTR_CBANK_PARAM_SIZE
	.align		4
.L_3035:
        /*00c4*/ 	.byte	0x03, 0x19
        /*00c6*/ 	.short	0x0034


	//----- nvinfo : EIATTR_PARAM_CBANK
	.align		4
        /*00c8*/ 	.byte	0x04, 0x0a
        /*00ca*/ 	.short	(.L_3037 - .L_3036)
	.align		4
.L_3036:
        /*00cc*/ 	.word	index@(.nv.constant0._ZN2at6native50batch_norm_collect_statistics_channels_last_kernelINS0_6InvStdEN3c108BFloat16EfLi4EEEvPKT0_PT1_S9_PVS8_PiiiS8_)
        /*00d0*/ 	.short	0x0210
        /*00d2*/ 	.short	0x0034


	//----- nvinfo : EIATTR_SW_WAR
	.align		4
.L_3037:
        /*00d4*/ 	.byte	0x04, 0x36
        /*00d6*/ 	.short	(.L_3039 - .L_3038)
.L_3038:
        /*00d8*/ 	.word	0x00000008
.L_3039:


//--------------------- .nv.info._ZN2at6native36batch_norm_collect_statistics_kernelINS0_6InvStdEN3c104HalfES4_flEEvNS_27GenericPackedTensorAccessorIKT0_Lm3ENS_17RestrictPtrTraitsET3_EET2_SB_NS5_ISB_Lm1ES8_S9_EESC_ --------------------------
	.section	.nv.info._ZN2at6native36batch_norm_collect_statistics_kernelINS0_6InvStdEN3c104HalfES4_flEEvNS_27GenericPackedTensorAccessorIKT0_Lm3ENS_17RestrictPtrTraitsET3_EET2_SB_NS5_ISB_Lm1ES8_S9_EESC_,"",@"SHT_CUDA_INFO"
	.sectionflags	@""
	.align	4


	//----- nvinfo : EIATTR_CUDA_API_VERSION
	.align		4
        /*0000*/ 	.byte	0x04, 0x37
        /*0002*/ 	.short	(.L_3041 - .L_3040)
.L_3040:
        /*0004*/ 	.word	0x00000082


	//----- nvinfo : EIATTR_KPARAM_INFO
	.align		4
.L_3041:
        /*0008*/ 	.byte	0x04, 0x17
        /*000a*/ 	.short	(.L_3043 - .L_3042)
.L_3042:
        /*000c*/ 	.word	0x00000000
        /*0010*/ 	.short	0x0004
        /*0012*/ 	.short	0x0058
        /*0014*/ 	.byte	0x00, 0xf0, 0x61, 0x00


	//----- nvinfo : EIATTR_KPARAM_INFO
	.align		4
.L_3043:
        /*0018*/ 	.byte	0x04, 0x17
        /*001a*/ 	.short	(.L_3045 - .L_3044)
.L_3044:
        /*001c*/ 	.word	0x00000000
        /*0020*/ 	.short	0x0003
        /*0022*/ 	.short	0x0040
        /*0024*/ 	.byte	0x00, 0xf0, 0x61, 0x00


	//----- nvinfo : EIATTR_KPARAM_INFO
	.align		4
.L_3045:
        /*0028*/ 	.byte	0x04, 0x17
        /*002a*/ 	.short	(.L_3047 - .L_3046)
.L_3046:
        /*002c*/ 	.word	0x00000000
        /*0030*/ 	.short	0x0002
        /*0032*/ 	.short	0x003c
        /*0034*/ 	.byte	0x00, 0xf0, 0x11, 0x00


	//----- nvinfo : EIATTR_KPARAM_INFO
	.align		4
.L_3047:
        /*0038*/ 	.byte	0x04, 0x17
        /*003a*/ 	.short	(.L_3049 - .L_3048)
.L_3048:
        /*003c*/ 	.word	0x00000000
        /*0040*/ 	.short	0x0001
        /*0042*/ 	.short	0x0038
        /*0044*/ 	.byte	0x00, 0xf0, 0x11, 0x00


	//----- nvinfo : EIATTR_KPARAM_INFO
	.align		4
.L_3049:
        /*0048*/ 	.byte	0x04, 0x17
        /*004a*/ 	.short	(.L_3051 - .L_3050)
.L_3050:
        /*004c*/ 	.word	0x00000000
        /*0050*/ 	.short	0x0000
        /*0052*/ 	.short	0x0000
        /*0054*/ 	.byte	0x00, 0xf0, 0xe1, 0x00


	//----- nvinfo : EIATTR_SPARSE_MMA_MASK
	.align		4
.L_3051:
        /*0058*/ 	.byte	0x03, 0x50
        /*005a*/ 	.short	0x0000


	//----- nvinfo : EIATTR_MAXREG_COUNT
	.align		4
        /*005c*/ 	.byte	0x03, 0x1b
        /*005e*/ 	.short	0x00ff


	//----- nvinfo : EIATTR_NUM_BARRIERS
	.align		4
        /*0060*/ 	.byte	0x02, 0x4c
        /*0062*/ 	.byte	0x01
	.zero		1


	//----- nvinfo : EIATTR_MERCURY_ISA_VERSION
	.align		4
        /*0064*/ 	.byte	0x03, 0x5f
        /*0066*/ 	.short	0x0101


	//----- nvinfo : EIATTR_COOP_GROUP_MASK_REGIDS
	.align		4
        /*0068*/ 	.byte	0x04, 0x29
        /*006a*/ 	.short	(.L_3053 - .L_3052)


	//   ....[0]....
.L_3052:
        /*006c*/ 	.word	0xffffffff


	//   ....[1]....
        /*0070*/ 	.word	0xffffffff


	//   ....[2]....
        /*0074*/ 	.word	0xffffffff


	//   ....[3]....
        /*0078*/ 	.word	0xffffffff


	//   ....[4]....
        /*007c*/ 	.word	0xffffffff


	//   ....[5]....
        /*0080*/ 	.word	0xffffffff


	//   ....[6]....
        /*0084*/ 	.word	0xffffffff


	//   ....[7]....
        /*0088*/ 	.word	0xffffffff


	//   ....[8]....
        /*008c*/ 	.word	0xffffffff


	//   ....[9]....
        /*0090*/ 	.word	0xffffffff


	//   ....[10]....
        /*0094*/ 	.word	0xffffffff


	//   ....[11]....
        /*0098*/ 	.word	0xffffffff


	//   ....[12]....
        /*009c*/ 	.word	0xffffffff


	//   ....[13]....
        /*00a0*/ 	.word	0xffffffff


	//   ....[14]....
        /*00a4*/ 	.word	0xffffffff


	//   ....[15]....
        /*00a8*/ 	.word	0xffffffff


	//   ....[16]....
        /*00ac*/ 	.word	0xffffffff


	//   ....[17]....
        /*00b0*/ 	.word	0xffffffff


	//   ....[18]....
        /*00b4*/ 	.word	0xffffffff


	//   ....[19]....
        /*00b8*/ 	.word	0xffffffff


	//   ....[20]....
        /*00bc*/ 	.word	0xffffffff


	//   ....[21]....
        /*00c0*/ 	.word	0xffffffff


	//   ....[22]....
        /*00c4*/ 	.word	0xffffffff


	//   ....[23]....
        /*00c8*/ 	.word	0xffffffff


	//   ....[24]....
        /*00cc*/ 	.word	0xffffffff


	//   ....[25]....
        /*00d0*/ 	.word	0xffffffff


	//   ....[26]....
        /*00d4*/ 	.word	0xffffffff


	//   ....[27]....
        /*00d8*/ 	.word	0xffffffff


	//   ....[28]....
        /*00dc*/ 	.word	0xffffffff


	//   ....[29]....
        /*00e0*/ 	.word	0xffffffff


	//----- nvinfo : EIATTR_COOP_GROUP_INSTR_OFFSETS
	.align		4
.L_3053:
        /*00e4*/ 	.byte	0x04, 0x28
        /*00e6*/ 	.short	(.L_3055 - .L_3054)


	//   ....[0]....
.L_3054:
        /*00e8*/ 	.word	0x000004b0


	//   ....[1]....
        /*00ec*/ 	.word	0x00000580


	//   ....[2]....
        /*00f0*/ 	.word	0x00000630


	//   ....[3]....
        /*00f4*/ 	.word	0x000006a0


	//   ....[4]....
        /*00f8*/ 	.word	0x000007c0


	//   ....[5]....
        /*00fc*/ 	.word	0x000008a0


	//   ....[6]....
        /*0100*/ 	.word	0x000008f0


	//   ....[7]....
        /*0104*/ 	.word	0x00000a20


	//   ....[8]....
        /*0108*/ 	.word	0x00000b00


	//   ....[9]....
        /*010c*/ 	.word	0x00000b50


	//   ....[10]....
        /*0110*/ 	.word	0x00000c80


	//   ....[11]....
        /*0114*/ 	.word	0x00000d60


	//   ....[12]....
        /*0118*/ 	.word	0x00000e30


	//   ....[13]....
        /*011c*/ 	.word	0x00000ee0


	//   ....[14]....
        /*0120*/ 	.word	0x00001060


	//   ....[15]....
        /*0124*/ 	.word	0x000012d0


	//   ....[16]....
        /*0128*/ 	.word	0x000012f0


	//   ....[17]....
        /*012c*/ 	.word	0x00001450


	//   ....[18]....
        /*0130*/ 	.word	0x000014e0


	//   ....[19]....
        /*0134*/ 	.word	0x000015f0


	//   ....[20]....
        /*0138*/ 	.word	0x000016c0


	//   ....[21]....
        /*013c*/ 	.word	0x00001710


	//   ....[22]....
        /*0140*/ 	.word	0x00001840


	//   ....[23]....
        /*0144*/ 	.word	0x00001920


	//   ....[24]....
        /*0148*/ 	.word	0x000019b0


	//   ....[25]....
        /*014c*/ 	.word	0x00001a60


	//   ....[26]....
        /*0150*/ 	.word	0x00001ba0


	//   ....[27]....
        /*0154*/ 	.word	0x00001bf0


	//   ....[28]....
        /*0158*/ 	.word	0x00001d30


	//   ....[29]....
        /*015c*/ 	.word	0x00001e40


	//----- nvinfo : EIATTR_EXIT_INSTR_OFFSETS
	.align		4
.L_3055:
        /*0160*/ 	.byte	0x04, 0x1c
        /*0162*/ 	.short	(.L_3057 - .L_3056)


	//   ....[0]....
.L_3056:
        /*0164*/ 	.word	0x00001e70


	//   ....[1]....
        /*0168*/ 	.word	0x00002030


	//   ....[2]....
        /*016c*/ 	.word	0x000024b0


	//----- nvinfo : EIATTR_CRS_STACK_SIZE
	.align		4
.L_3057:
        /*0170*/ 	.byte	0x04, 0x1e
        /*0172*/ 	.short	(.L_3059 - .L_3058)
.L_3058:
        /*0174*/ 	.word	0x00000000


	//----- nvinfo : EIATTR_CBANK_PARAM_SIZE
	.align		4
.L_3059:
        /*0178*/ 	.byte	0x03, 0x19
        /*017a*/ 	.short	0x0070


	//----- nvinfo : EIATTR_PARAM_CBANK
	.align		4
        /*017c*/ 	.byte	0x04, 0x0a
        /*017e*/ 	.short	(.L_3061 - .L_3060)
	.align		4
.L_3060:
        /*0180*/ 	.word	index@(.nv.constant0._ZN2at6native36batch_norm_collect_statistics_kernelINS0_6InvStdEN3c104HalfES4_flEEvNS_27GenericPackedTensorAccessorIKT0_Lm3ENS_17RestrictPtrTraitsET3_EET2_SB_NS5_ISB_Lm1ES8_S9_EESC_)
        /*0184*/ 	.short	0x0210
        /*0186*/ 	.short	0x0070


	//----- nvinfo : EIATTR_SW_WAR
	.align		4
.L_3061:
        /*0188*/ 	.byte	0x04, 0x36
        /*018a*/ 	.short	(.L_3063 - .L_3062)
.L_3062:
        /*018c*/ 	.word	0x00000008
.L_3063:


//--------------------- .nv.info._ZN2at6native36batch_norm_collect_statistics_kernelINS0_6InvStdEN3c104HalfES4_fiEEvNS_27GenericPackedTensorAccessorIKT0_Lm3ENS_17RestrictPtrTraitsET3_EET2_SB_NS5_ISB_Lm1ES8_S9_EESC_ --------------------------
	.section	.nv.info._ZN2at6native36batch_norm_collect_statistics_kernelINS0_6InvStdEN3c104HalfES4_fiEEvNS_27GenericPackedTensorAccessorIKT0_Lm3ENS_17RestrictPtrTraitsET3_EET2_SB_NS5_ISB_Lm1ES8_S9_EESC_,"",@"SHT_CUDA_INFO"
	.sectionflags	@""
	.align	4


	//----- nvinfo : EIATTR_CUDA_API_VERSION
	.align		4
        /*0000*/ 	.byte	0x04, 0x37
        /*0002*/ 	.short	(.L_3065 - .L_3064)
.L_3064:
        /*0004*/ 	.word	0x00000082


	//----- nvinfo : EIATTR_KPARAM_INFO
	.align		4
.L_3065:
        /*0008*/ 	.byte	0x04, 0x17
        /*000a*/ 	.short	(.L_3067 - .L_3066)
.L_3066:
        /*000c*/ 	.word	0x00000000
        /*0010*/ 	.short	0x0004
        /*0012*/ 	.short	0x0038
        /*0014*/ 	.byte	0x00, 0xf0, 0x41, 0x00


	//----- nvinfo : EIATTR_KPARAM_INFO
	.align		4
.L_3067:
        /*0018*/ 	.byte	0x04, 0x17
        /*001a*/ 	.short	(.L_3069 - .L_3068)
.L_3068:
        /*001c*/ 	.word	0x00000000
        /*0020*/ 	.short	0x0003
        /*0022*/ 	.short	0x0028
        /*0024*/ 	.byte	0x00, 0xf0, 0x41, 0x00


	//----- nvinfo : EIATTR_KPARAM_INFO
	.align		4
.L_3069:
        /*0028*/ 	.byte	0x04, 0x17
        /*002a*/ 	.short	(.L_3071 - .L_3070)
.L_3070:
        /*002c*/ 	.word	0x00000000
        /*0030*/ 	.short	0x0002
        /*0032*/ 	.short	0x0024
        /*0034*/ 	.byte	0x00, 0xf0, 0x11, 0x00


	//----- nvinfo : EIATTR_KPARAM_INFO
	.align		4
.L_3071:
        /*0038*/ 	.byte	0x04, 0x17
        /*003a*/ 	.short	(.L_3073 - .L_3072)
.L_3072:
        /*003c*/ 	.word	0x00000000
        /*0040*/ 	.short	0x0001
        /*0042*/ 	.short	0x0020
        /*0044*/ 	.byte	0x00, 0xf0, 0x11, 0x00


	//----- nvinfo : EIATTR_KPARAM_INFO
	.align		4
.L_3073:
        /*0048*/ 	.byte	0x04, 0x17
        /*004a*/ 	.short	(.L_3075 - .L_3074)
.L_3074:
        /*004c*/ 	.word	0x00000000
        /*0050*/ 	.short	0x0000
        /*0052*/ 	.short	0x0000
        /*0054*/ 	.byte	0x00, 0xf0, 0x81, 0x00


	//----- nvinfo : EIATTR_SPARSE_MMA_MASK
	.align		4
.L_3075:
        /*0058*/ 	.byte	0x03, 0x50
        /*005a*/ 	.short	0x0000


	//----- nvinfo : EIATTR_MAXREG_COUNT
	.align		4
        /*005c*/ 	.byte	0x03, 0x1b
        /*005e*/ 	.short	0x00ff


	//----- nvinfo : EIATTR_NUM_BARRIERS
	.align		4
        /*0060*/ 	.byte	0x02, 0x4c
        /*0062*/ 	.byte	0x01
	.zero		1


	//----- nvinfo : EIATTR_MERCURY_ISA_VERSION
	.align		4
        /*0064*/ 	.byte	0x03, 0x5f
        /*0066*/ 	.short	0x0101


	//----- nvinfo : EIATTR_COOP_GROUP_MASK_REGIDS
	.align		4
        /*0068*/ 	.byte	0x04, 0x29
        /*006a*/ 	.short	(.L_3077 - .L_3076)


	//   ....[0]....
.L_3076:
        /*006c*/ 	.word	0xffffffff


	//   ....[1]....
        /*0070*/ 	.word	0xffffffff


	//   ....[2]....
        /*0074*/ 	.word	0xffffffff


	//   ....[3]....
        /*0078*/ 	.word	0xffffffff


	//   ....[4]....
        /*007c*/ 	.word	0xffffffff


	//   ....[5]....
        /*0080*/ 	.word	0xffffffff


	//   ....[6]....
        /*0084*/ 	.word	0xffffffff


	//   ....[7]....
        /*0088*/ 	.word	0xffffffff


	//   ....[8]....
        /*008c*/ 	.word	0xffffffff


	//   ....[9]....
        /*0090*/ 	.word	0xffffffff


	//   ....[10]....
        /*0094*/ 	.word	0xffffffff


	//   ....[11]....
        /*0098*/ 	.word	0xffffffff


	//   ....[12]....
        /*009c*/ 	.word	0xffffffff


	//   ....[13]....
        /*00a0*/ 	.word	0xffffffff


	//   ....[14]....
        /*00a4*/ 	.word	0xffffffff


	//   ....[15]....
        /*00a8*/ 	.word	0xffffffff


	//   ....[16]....
        /*00ac*/ 	.word	0xffffffff


	//   ....[17]....
        /*00b0*/ 	.word	0xffffffff


	//   ....[18]....
        /*00b4*/ 	.word	0xffffffff


	//   ....[19]....
        /*00b8*/ 	.word	0xffffffff


	//   ....[20]....
        /*00bc*/ 	.word	0xffffffff


	//   ....[21]....
        /*00c0*/ 	.word	0xffffffff


	//   ....[22]....
        /*00c4*/ 	.word	0xffffffff


	//   ....[23]....
        /*00c8*/ 	.word	0xffffffff


	//   ....[24]....
        /*00cc*/ 	.word	0xffffffff


	//   ....[25]....
        /*00d0*/ 	.word	0xffffffff


	//   ....[26]....
        /*00d4*/ 	.word	0xffffffff


	//   ....[27]....
        /*00d8*/ 	.word	0xffffffff


	//   ....[28]....
        /*00dc*/ 	.word	0xffffffff


	//   ....[29]....
        /*00e0*/ 	.word	0xffffffff


	//----- nvinfo : EIATTR_COOP_GROUP_INSTR_OFFSETS
	.align		4
.L_3077:
        /*00e4*/ 	.byte	0x04, 0x28
        /*00e6*/ 	.short	(.L_3079 - .L_3078)


	//   ....[0]....
.L_3078:
        /*00e8*/ 	.word	0x00000350


	//   ....[1]....
        /*00ec*/ 	.word	0x00000420


	//   ....[2]....
        /*00f0*/ 	.word	0x000004d0


	//   ....[3]....
        /*00f4*/ 	.word	0x00000540


	//   ....[4]....
        /*00f8*/ 	.word	0x00000660


	//   ....[5]....
        /*00fc*/ 	.word	0x00000740


	//   ....[6]....
        /*0100*/ 	.word	0x00000790


	//   ....[7]....
        /*0104*/ 	.word	0x000008c0


	//   ....[8]....
        /*0108*/ 	.word	0x000009a0


	//   ....[9]....
        /*010c*/ 	.word	0x000009f0


	//   ....[10]....
        /*0110*/ 	.word	0x00000b20


	//   ....[11]....
        /*0114*/ 	.word	0x00000c00


	//   ....[12]....
        /*0118*/ 	.word	0x00000cd0


	//   ....[13]....
        /*011c*/ 	.word	0x00000d80


	//   ....[14]....
        /*0120*/ 	.word	0x00000f00


	//   ....[15]....
        /*0124*/ 	.word	0x00001170


	//   ....[16]....
        /*0128*/ 	.word	0x00001190


	//   ....[17]....
        /*012c*/ 	.word	0x000012f0


	//   ....[18]....
        /*0130*/ 	.word	0x00001390


	//   ....[19]....
        /*0134*/ 	.word	0x00001490


	//   ....[20]....
        /*0138*/ 	.word	0x00001560


	//   ....[21]....
        /*013c*/ 	.word	0x000015b0


	//   ....[22]....
        /*0140*/ 	.word	0x000016e0


	//   ....[23]....
        /*0144*/ 	.word	0x000017c0


	//   ....[24]....
        /*0148*/ 	.word	0x00001850


	//   ....[25]....
        /*014c*/ 	.word	0x00001900


	//   ....[26]....
        /*0150*/ 	.word	0x00001a40


	//   ....[27]....
        /*0154*/ 	.word	0x00001a90


	//   ....[28]....
        /*0158*/ 	.word	0x00001bd0


	//   ....[29]....
        /*015c*/ 	.word	0x00001cd0


	//----- nvinfo : EIATTR_EXIT_INSTR_OFFSETS
	.align		4
.L_3079:
        /*0160*/ 	.byte	0x04, 0x1c
        /*0162*/ 	.short	(.L_3081 - .L_3080)


	//   ....[0]....
.L_3080:
        /*0164*/ 	.word	0x00001cf0


	//   ....[1]....
        /*0168*/ 	.word	0x00001e60


	//   ....[2]....
        /*016c*/ 	.word	0x00002270


	//----- nvinfo : EIATTR_CRS_STACK_SIZE
	.align		4
.L_3081:
        /*0170*/ 	.byte	0x04, 0x1e
        /*0172*/ 	.short	(.L_3083 - .L_3082)
.L_3082:
        /*0174*/ 	.word	0x00000000


	//----- nvinfo : EIATTR_CBANK_PARAM_SIZE
	.align		4
.L_3083:
        /*0178*/ 	.byte	0x03, 0x19
        /*017a*/ 	.short	0x0048


	//----- nvinfo : EIATTR_PARAM_CBANK
	.align		4
        /*017c*/ 	.byte	0x04, 0x0a
        /*017e*/ 	.short	(.L_3085 - .L_3084)
	.align		4
.L_3084:
        /*0180*/ 	.word	index@(.nv.constant0._ZN2at6native36batch_norm_collect_statistics_kernelINS0_6InvStdEN3c104HalfES4_fiEEvNS_27GenericPackedTensorAccessorIKT0_Lm3ENS_17RestrictPtrTraitsET3_EET2_SB_NS5_ISB_Lm1ES8_S9_EESC_)
        /*0184*/ 	.short	0x0210
        /*0186*/ 	.short	0x0048


	//----- nvinfo : EIATTR_SW_WAR
	.align		4
.L_3085:
        /*0188*/ 	.byte	0x04, 0x36
        /*018a*/ 	.short	(.L_3087 - .L_3086)
.L_3086:
        /*018c*/ 	.word	0x00000008
.L_3087:


//--------------------- .nv.info._ZN2at6native50batch_norm_collect_statistics_channels_last_kernelINS0_6InvStdEN3c104HalfEfLi4EEEvPKT0_PT1_S9_PVS8_PiiiS8_ --------------------------
	.section	.nv.info._ZN2at6native50batch_norm_collect_statistics_channels_last_kernelINS0_6InvStdEN3c104HalfEfLi4EEEvPKT0_PT1_S9_PVS8_PiiiS8_,"",@"SHT_CUDA_INFO"
	.sectionflags	@""
	.align	4


	//----- nvinfo : EIATTR_CUDA_API_VERSION
	.align		4
        /*0000*/ 	.byte	0x04, 0x37
        /*0002*/ 	.short	(.L_3089 - .L_3088)
.L_3088:
        /*0004*/ 	.word	0x00000082


	//----- nvinfo : EIATTR_KPARAM_INFO
	.align		4
.L_3089:
        /*0008*/ 	.byte	0x04, 0x17
        /*000a*/ 	.short	(.L_3091 - .L_3090)
.L_3090:
        /*000c*/ 	.word	0x00000000
        /*0010*/ 	.short	0x0007
        /*0012*/ 	.short	0x0030
        /*0014*/ 	.byte	0x00, 0xf0, 0x11, 0x00


	//----- nvinfo : EIATTR_KPARAM_INFO
	.align		4
.L_3091:
        /*0018*/ 	.byte	0x04, 0x17
        /*001a*/ 	.short	(.L_3093 - .L_3092)
.L_3092:
        /*001c*/ 	.word	0x00000000
        /*0020*/ 	.short	0x0006
        /*0022*/ 	.short	0x002c
        /*0024*/ 	.byte	0x00, 0xf0, 0x11, 0x00


	//----- nvinfo : EIATTR_KPARAM_INFO
	.align		4
.L_3093:
        /*0028*/ 	.byte	0x04, 0x17
        /*002a*/ 	.short	(.L_3095 - .L_3094)
.L_3094:
        /*002c*/ 	.word	0x00000000
        /*0030*/ 	.short	0x0005
        /*0032*/ 	.short	0x0028
        /*0034*/ 	.byte	0x00, 0xf0, 0x11, 0x00


	//----- nvinfo : EIATTR_KPARAM_INFO
	.align		4
.L_3095:
        /*0038*/ 	.byte	0x04, 0x17
        /*003a*/ 	.short	(.L_3097 - .L_3096)
.L_3096:
        /*003c*/ 	.word	0x00000000
        /*0040*/ 	.short	0x0004
        /*0042*/ 	.short	0x0020
        /*0044*/ 	.byte	0x00, 0xf0, 0x21, 0x00


	//----- nvinfo : EIATTR_KPARAM_INFO
	.align		4
.L_3097:
        /*0048*/ 	.byte	0x04, 0x17
        /*004a*/ 	.short	(.L_3099 - .L_3098)
.L_3098:
        /*004c*/ 	.word	0x00000000
        /*0050*/ 	.short	0x0003
        /*0052*/ 	.short	0x0018
        /*0054*/ 	.byte	0x00, 0xf0, 0x21, 0x00


	//----- nvinfo : EIATTR_KPARAM_INFO
	.align		4
.L_3099:
        /*0058*/ 	.byte	0x04, 0x17
        /*005a*/ 	.short	(.L_3101 - .L_3100)
.L_3100:
        /*005c*/ 	.word	0x00000000
        /*0060*/ 	.short	0x0002
        /*0062*/ 	.short	0x0010
        /*0064*/ 	.byte	0x00, 0xf0, 0x21, 0x00


	//----- nvinfo : EIATTR_KPARAM_INFO
	.align		4
.L_3101:
        /*0068*/ 	.byte	0x04, 0x17
        /*006a*/ 	.short	(.L_3103 - .L_3102)
.L_3102:
        /*006c*/ 	.word	0x00000000
        /*0070*/ 	.short	0x0001
        /*0072*/ 	.short	0x0008
        /*0074*/ 	.byte	0x00, 0xf0, 0x21, 0x00


	//----- nvinfo : EIATTR_KPARAM_INFO
	.align		4
.L_3103:
        /*0078*/ 	.byte	0x04, 0x17
        /*007a*/ 	.short	(.L_3105 - .L_3104)
.L_3104:
        /*007c*/ 	.word	0x00000000
        /*0080*/ 	.short	0x0000
        /*0082*/ 	.short	0x0000
        /*0084*/ 	.byte	0x00, 0xf0, 0x21, 0x00


	//----- nvinfo : EIATTR_SPARSE_MMA_MASK
	.align		4
.L_3105:
        /*0088*/ 	.byte	0x03, 0x50
        /*008a*/ 	.short	0x0000


	//----- nvinfo : EIATTR_MAXREG_COUNT
	.align		4
        /*008c*/ 	.byte	0x03, 0x1b
        /*008e*/ 	.short	0x00ff


	//----- nvinfo : EIATTR_NUM_BARRIERS
	.align		4
        /*0090*/ 	.byte	0x02, 0x4c
        /*0092*/ 	.byte	0x01
	.zero		1


	//----- nvinfo : EIATTR_MERCURY_ISA_VERSION
	.align		4
        /*0094*/ 	.byte	0x03, 0x5f
        /*0096*/ 	.short	0x0101


	//----- nvinfo : EIATTR_INT_WARP_WIDE_INSTR_OFFSETS
	.align		4
        /*0098*/ 	.byte	0x04, 0x31
        /*009a*/ 	.short	(.L_3107 - .L_3106)


	//   ....[0]....
.L_3106:
        /*009c*/ 	.word	0x00005c90


	//   ....[1]....
        /*00a0*/ 	.word	0x00005d80


	//----- nvinfo : EIATTR_EXIT_INSTR_OFFSETS
	.align		4
.L_3107:
        /*00a4*/ 	.byte	0x04, 0x1c
        /*00a6*/ 	.short	(.L_3109 - .L_3108)


	//   ....[0]....
.L_3108:
        /*00a8*/ 	.word	0x000056e0


	//   ....[1]....
        /*00ac*/ 	.word	0x00005ab0


	//   ....[2]....
        /*00b0*/ 	.word	0x00005e40


	//   ....[3]....
        /*00b4*/ 	.word	0x0000abd0


	//   ....[4]....
        /*00b8*/ 	.word	0x0000afa0


	//----- nvinfo : EIATTR_CRS_STACK_SIZE
	.align		4
.L_3109:
        /*00bc*/ 	.byte	0x04, 0x1e
        /*00be*/ 	.short	(.L_3111 - .L_3110)
.L_3110:
        /*00c0*/ 	.word	0x00000000


	//----- nvinfo : EIATTR_CBANK_PARAM_SIZE
	.align		4
.L_3111:
        /*00c4*/ 	.byte	0x03, 0x19
        /*00c6*/ 	.short	0x0034


	//----- nvinfo : EIATTR_PARAM_CBANK
	.align		4
        /*00c8*/ 	.byte	0x04, 0x0a
        /*00ca*/ 	.short	(.L_3113 - .L_3112)
	.align		4
.L_3112:
        /*00cc*/ 	.word	index@(.nv.constant0._ZN2at6native50batch_norm_collect_statistics_channels_last_kernelINS0_6InvStdEN3c104HalfEfLi4EEEvPKT0_PT1_S9_PVS8_PiiiS8_)
        /*00d0*/ 	.short	0x0210
        /*00d2*/ 	.short	0x0034


	//----- nvinfo : EIATTR_SW_WAR
	.align		4
.L_3113:
        /*00d4*/ 	.byte	0x04, 0x36
        /*00d6*/ 	.short	(.L_3115 - .L_3114)
.L_3114:
        /*00d8*/ 	.word	0x00000008
.L_3115:


//--------------------- .nv.info._ZN2at6native36batch_norm_collect_statistics_kernelINS0_6InvStdEffflEEvNS_27GenericPackedTensorAccessorIKT0_Lm3ENS_17RestrictPtrTraitsET3_EET2_S9_NS3_IS9_Lm1ES6_S7_EESA_ --------------------------
	.section	.nv.info._ZN2at6native36batch_norm_collect_statistics_kernelINS0_6InvStdEffflEEvNS_27GenericPackedTensorAccessorIKT0_Lm3ENS_17RestrictPtrTraitsET3_EET2_S9_NS3_IS9_Lm1ES6_S7_EESA_,"",@"SHT_CUDA_INFO"
	.sectionflags	@""
	.align	4


	//----- nvinfo : EIATTR_CUDA_API_VERSION
	.align		4
        /*0000*/ 	.byte	0x04, 0x37
        /*0002*/ 	.short	(.L_3117 - .L_3116)
.L_3116:
        /*0004*/ 	.word	0x00000082


	//----- nvinfo : EIATTR_KPARAM_INFO
	.align		4
.L_3117:
        /*0008*/ 	.byte	0x04, 0x17
        /*000a*/ 	.short	(.L_3119 - .L_3118)
.L_3118:
        /*000c*/ 	.word	0x00000000
        /*0010*/ 	.short	0x0004
        /*0012*/ 	.short	0x0058
        /*0014*/ 	.byte	0x00, 0xf0, 0x61, 0x00


	//----- nvinfo : EIATTR_KPARAM_INFO
	.align		4
.L_3119:
        /*0018*/ 	.byte	0x04, 0x17
        /*001a*/ 	.short	(.L_3121 - .L_3120)
.L_3120:
        /*001c*/ 	.word	0x00000000
        /*0020*/ 	.short	0x0003
        /*0022*/ 	.short	0x0040
        /*0024*/ 	.byte	0x00, 0xf0, 0x61, 0x00


	//----- nvinfo : EIATTR_KPARAM_INFO
	.align		4
.L_3121:
        /*0028*/ 	.byte	0x04, 0x17
        /*002a*/ 	.short	(.L_3123 - .L_3122)
.L_3122:
        /*002c*/ 	.word	0x00000000
        /*0030*/ 	.short	0x0002
        /*0032*/ 	.short	0x003c
        /*0034*/ 	.byte	0x00, 0xf0, 0x11, 0x00


	//----- nvinfo : EIATTR_KPARAM_INFO
	.align		4
.L_3123:
        /*0038*/ 	.byte	0x04, 0x17
        /*003a*/ 	.short	(.L_3125 - .L_3124)
.L_3124:
        /*003c*/ 	.word	0x00000000
        /*0040*/ 	.short	0x0001
        /*0042*/ 	.short	0x0038
        /*0044*/ 	.byte	0x00, 0xf0, 0x11, 0x00


	//----- nvinfo : EIATTR_KPARAM_INFO
	.align		4
.L_3125:
        /*0048*/ 	.byte	0x04, 0x17
        /*004a*/ 	.short	(.L_3127 - .L_3126)
.L_3126:
        /*004c*/ 	.word	0x00000000
        /*0050*/ 	.short	0x0000
        /*0052*/ 	.short	0x0000
        /*0054*/ 	.byte	0x00, 0xf0, 0xe1, 0x00


	//----- nvinfo : EIATTR_SPARSE_MMA_MASK
	.align		4
.L_3127:
        /*0058*/ 	.byte	0x03, 0x50
        /*005a*/ 	.short	0x0000


	//----- nvinfo : EIATTR_MAXREG_COUNT
	.align		4
        /*005c*/ 	.byte	0x03, 0x1b
        /*005e*/ 	.short	0x00ff


	//----- nvinfo : EIATTR_NUM_BARRIERS
	.align		4
        /*0060*/ 	.byte	0x02, 0x4c
        /*0062*/ 	.byte	0x01
	.zero		1


	//----- nvinfo : EIATTR_MERCURY_ISA_VERSION
	.align		4
        /*0064*/ 	.byte	0x03, 0x5f
        /*0066*/ 	.short	0x0101


	//----- nvinfo : EIATTR_COOP_GROUP_MASK_REGIDS
	.align		4
        /*0068*/ 	.byte	0x04, 0x29
        /*006a*/ 	.short	(.L_3129 - .L_3128)


	//   ....[0]....
.L_3128:
        /*006c*/ 	.word	0xffffffff


	//   ....[1]....
        /*0070*/ 	.word	0xffffffff


	//   ....[2]....
        /*0074*/ 	.word	0xffffffff


	//   ....[3]....
        /*0078*/ 	.word	0xffffffff


	//   ....[4]....
        /*007c*/ 	.word	0xffffffff


	//   ....[5]....
        /*0080*/ 	.word	0xffffffff


	//   ....[6]....
        /*0084*/ 	.word	0xffffffff


	//   ....[7]....
        /*0088*/ 	.word	0xffffffff


	//   ....[8]....
        /*008c*/ 	.word	0xffffffff


	//   ....[9]....
        /*0090*/ 	.word	0xffffffff


	//   ....[10]....
        /*0094*/ 	.word	0xffffffff


	//   ....[11]....
        /*0098*/ 	.word	0xffffffff


	//   ....[12]....
        /*009c*/ 	.word	0xffffffff


	//   ....[13]....
        /*00a0*/ 	.word	0xffffffff


	//   ....[14]....
        /*00a4*/ 	.word	0xffffffff


	//   ....[15]....
        /*00a8*/ 	.word	0xffffffff


	//   ....[16]....
        /*00ac*/ 	.word	0xffffffff


	//   ....[17]....
        /*00b0*/ 	.word	0xffffffff


	//   ....[18]....
        /*00b4*/ 	.word	0xffffffff


	//   ....[19]....
        /*00b8*/ 	.word	0xffffffff


	//   ....[20]....
        /*00bc*/ 	.word	0xffffffff


	//   ....[21]....
        /*00c0*/ 	.word	0xffffffff


	//   ....[22]....
        /*00c4*/ 	.word	0xffffffff


	//   ....[23]....
        /*00c8*/ 	.word	0xffffffff


	//   ....[24]....
        /*00cc*/ 	.word	0xffffffff


	//   ....[25]....
        /*00d0*/ 	.word	0xffffffff


	//   ....[26]....
        /*00d4*/ 	.word	0xffffffff


	//   ....[27]....
        /*00d8*/ 	.word	0xffffffff


	//   ....[28]....
        /*00dc*/ 	.word	0xffffffff


	//   ....[29]....
        /*00e0*/ 	.word	0xffffffff


	//----- nvinfo : EIATTR_COOP_GROUP_INSTR_OFFSETS
	.align		4
.L_3129:
        /*00e4*/ 	.byte	0x04, 0x28
        /*00e6*/ 	.short	(.L_3131 - .L_3130)


	//   ....[0]....
.L_3130:
        /*00e8*/ 	.word	0x000004a0


	//   ....[1]....
        /*00ec*/ 	.word	0x00000570


	//   ....[2]....
        /*00f0*/ 	.word	0x00000620


	//   ....[3]....
        /*00f4*/ 	.word	0x00000690


	//   ....[4]....
        /*00f8*/ 	.word	0x000007b0


	//   ....[5]....
        /*00fc*/ 	.word	0x00000890


	//   ....[6]....
        /*0100*/ 	.word	0x000008e0


	//   ....[7]....
        /*0104*/ 	.word	0x00000a10


	//   ....[8]....
        /*0108*/ 	.word	0x00000af0


	//   ....[9]....
        /*010c*/ 	.word	0x00000b40


	//   ....[10]....
        /*0110*/ 	.word	0x00000c70


	//   ....[11]....
        /*0114*/ 	.word	0x00000d50


	//   ....[12]....
        /*0118*/ 	.word	0x00000e20


	//   ....[13]....
        /*011c*/ 	.word	0x00000ed0


	//   ....[14]....
        /*0120*/ 	.word	0x00001050


	//   ....[15]....
        /*0124*/ 	.word	0x000012c0


	//   ....[16]....
        /*0128*/ 	.word	0x000012e0


	//   ....[17]....
        /*012c*/ 	.word	0x00001440


	//   ....[18]....
        /*0130*/ 	.word	0x000014d0


	//   ....[19]....
        /*0134*/ 	.word	0x000015e0


	//   ....[20]....
        /*0138*/ 	.word	0x000016b0


	//   ....[21]....
        /*013c*/ 	.word	0x00001700


	//   ....[22]....
        /*0140*/ 	.word	0x00001830


	//   ....[23]....
        /*0144*/ 	.word	0x00001910


	//   ....[24]....
        /*0148*/ 	.word	0x000019a0


	//   ....[25]....
        /*014c*/ 	.word	0x00001a50


	//   ....[26]....
        /*0150*/ 	.word	0x00001b90


	//   ....[27]....
        /*0154*/ 	.word	0x00001be0


	//   ....[28]....
        /*0158*/ 	.word	0x00001d20


	//   ....[29]....
        /*015c*/ 	.word	0x00001e30


	//----- nvinfo : EIATTR_EXIT_INSTR_OFFSETS
	.align		4
.L_3131:
        /*0160*/ 	.byte	0x04, 0x1c
        /*0162*/ 	.short	(.L_3133 - .L_3132)


	//   ....[0]....
.L_3132:
        /*0164*/ 	.word	0x00001e60


	//   ....[1]....
        /*0168*/ 	.word	0x00002020


	//   ....[2]....
        /*016c*/ 	.word	0x000024a0


	//----- nvinfo : EIATTR_CRS_STACK_SIZE
	.align		4
.L_3133:
        /*0170*/ 	.byte	0x04, 0x1e
        /*0172*/ 	.short	(.L_3135 - .L_3134)
.L_3134:
        /*0174*/ 	.word	0x00000000


	//----- nvinfo : EIATTR_CBANK_PARAM_SIZE
	.align		4
.L_3135:
        /*0178*/ 	.byte	0x03, 0x19
        /*017a*/ 	.short	0x0070


	//----- nvinfo : EIATTR_PARAM_CBANK
	.align		4
        /*017c*/ 	.byte	0x04, 0x0a
        /*017e*/ 	.short	(.L_3137 - .L_3136)
	.align		4
.L_3136:
        /*0180*/ 	.word	index@(.nv.constant0._ZN2at6native36batch_norm_collect_statistics_kernelINS0_6InvStdEffflEEvNS_27GenericPackedTensorAccessorIKT0_Lm3ENS_17RestrictPtrTraitsET3_EET2_S9_NS3_IS9_Lm1ES6_S7_EESA_)
        /*0184*/ 	.short	0x0210
        /*0186*/ 	.short	0x0070


	//----- nvinfo : EIATTR_SW_WAR
	.align		4
.L_3137:
        /*0188*/ 	.byte	0x04, 0x36
        /*018a*/ 	.short	(.L_3139 - .L_3138)
.L_3138:
        /*018c*/ 	.word	0x00000008
.L_3139:


//--------------------- .nv.info._ZN2at6native36batch_norm_collect_statistics_kernelINS0_6InvStdEfffiEEvNS_27GenericPackedTensorAccessorIKT0_Lm3ENS_17RestrictPtrTraitsET3_EET2_S9_NS3_IS9_Lm1ES6_S7_EESA_ --------------------------
	.section	.nv.info._ZN2at6native36batch_norm_collect_statistics_kernelINS0_6InvStdEfffiEEvNS_27GenericPackedTensorAccessorIKT0_Lm3ENS_17RestrictPtrTraitsET3_EET2_S9_NS3_IS9_Lm1ES6_S7_EESA_,"",@"SHT_CUDA_INFO"
	.sectionflags	@""
	.align	4


	//----- nvinfo : EIATTR_CUDA_API_VERSION
	.align		4
        /*0000*/ 	.byte	0x04, 0x37
        /*0002*/ 	.short	(.L_3141 - .L_3140)
.L_3140:
        /*0004*/ 	.word	0x00000082


	//----- nvinfo : EIATTR_KPARAM_INFO
	.align		4
.L_3141:
        /*0008*/ 	.byte	0x04, 0x17
        /*000a*/ 	.short	(.L_3143 - .L_3142)
.L_3142:
        /*000c*/ 	.word	0x00000000
        /*0010*/ 	.short	0x0004
        /*0012*/ 	.short	0x0038
        /*0014*/ 	.byte	0x00, 0xf0, 0x41, 0x00


	//----- nvinfo : EIATTR_KPARAM_INFO
	.align		4
.L_3143:
        /*0018*/ 	.byte	0x04, 0x17
        /*001a*/ 	.short	(.L_3145 - .L_3144)
.L_3144:
        /*001c*/ 	.word	0x00000000
        /*0020*/ 	.short	0x0003
        /*0022*/ 	.short	0x0028
        /*0024*/ 	.byte	0x00, 0xf0, 0x41, 0x00


	//----- nvinfo : EIATTR_KPARAM_INFO
	.align		4
.L_3145:
        /*0028*/ 	.byte	0x04, 0x17
        /*002a*/ 	.short	(.L_3147 - .L_3146)
.L_3146:
        /*002c*/ 	.word	0x00000000
        /*0030*/ 	.short	0x0002
        /*0032*/ 	.short	0x0024
        /*0034*/ 	.byte	0x00, 0xf0, 0x11, 0x00


	//----- nvinfo : EIATTR_KPARAM_INFO
	.align		4
.L_3147:
        /*0038*/ 	.byte	0x04, 0x17
        /*003a*/ 	.short	(.L_3149 - .L_3148)
.L_3148:
        /*003c*/ 	.word	0x00000000
        /*0040*/ 	.short	0x0001
        /*0042*/ 	.short	0x0020
        /*0044*/ 	.byte	0x00, 0xf0, 0x11, 0x00


	//----- nvinfo : EIATTR_KPARAM_INFO
	.align		4
.L_3149:
        /*0048*/ 	.byte	0x04, 0x17
        /*004a*/ 	.short	(.L_3151 - .L_3150)
.L_3150:
        /*004c*/ 	.word	0x00000000
        /*0050*/ 	.short	0x0000
        /*0052*/ 	.short	0x0000
        /*0054*/ 	.byte	0x00, 0xf0, 0x81, 0x00


	//----- nvinfo : EIATTR_SPARSE_MMA_MASK
	.align		4
.L_3151:
        /*0058*/ 	.byte	0x03, 0x50
        /*005a*/ 	.short	0x0000


	//----- nvinfo : EIATTR_MAXREG_COUNT
	.align		4
        /*005c*/ 	.byte	0x03, 0x1b
        /*005e*/ 	.short	0x00ff


	//----- nvinfo : EIATTR_NUM_BARRIERS
	.align		4
        /*0060*/ 	.byte	0x02, 0x4c
        /*0062*/ 	.byte	0x01
	.zero		1


	//----- nvinfo : EIATTR_MERCURY_ISA_VERSION
	.align		4
        /*0064*/ 	.byte	0x03, 0x5f
        /*0066*/ 	.short	0x0101


	//----- nvinfo : EIATTR_COOP_GROUP_MASK_REGIDS
	.align		4
        /*0068*/ 	.byte	0x04, 0x29
        /*006a*/ 	.short	(.L_3153 - .L_3152)


	//   ....[0]....
.L_3152:
        /*006c*/ 	.word	0xffffffff


	//   ....[1]....
        /*0070*/ 	.word	0xffffffff


	//   ....[2]....
        /*0074*/ 	.word	0xffffffff


	//   ....[3]....
        /*0078*/ 	.word	0xffffffff


	//   ....[4]....
        /*007c*/ 	.word	0xffffffff


	//   ....[5]....
        /*0080*/ 	.word	0xffffffff


	//   ....[6]....
        /*0084*/ 	.word	0xffffffff


	//   ....[7]....
        /*0088*/ 	.word	0xffffffff


	//   ....[8]....
        /*008c*/ 	.word	0xffffffff


	//   ....[9]....
        /*0090*/ 	.word	0xffffffff


	//   ....[10]....
        /*0094*/ 	.word	0xffffffff


	//   ....[11]....
        /*0098*/ 	.word	0xffffffff


	//   ....[12]....
        /*009c*/ 	.word	0xffffffff


	//   ....[13]....
        /*00a0*/ 	.word	0xffffffff


	//   ....[14]....
        /*00a4*/ 	.word	0xffffffff


	//   ....[15]....
        /*00a8*/ 	.word	0xffffffff


	//   ....[16]....
        /*00ac*/ 	.word	0xffffffff


	//   ....[17]....
        /*00b0*/ 	.word	0xffffffff


	//   ....[18]....
        /*00b4*/ 	.word	0xffffffff


	//   ....[19]....
        /*00b8*/ 	.word	0xffffffff


	//   ....[20]....
        /*00bc*/ 	.word	0xffffffff


	//   ....[21]....
        /*00c0*/ 	.word	0xffffffff


	//   ....[22]....
        /*00c4*/ 	.word	0xffffffff


	//   ....[23]....
        /*00c8*/ 	.word	0xffffffff


	//   ....[24]....
        /*00cc*/ 	.word	0xffffffff


	//   ....[25]....
        /*00d0*/ 	.word	0xffffffff


	//   ....[26]....
        /*00d4*/ 	.word	0xffffffff


	//   ....[27]....
        /*00d8*/ 	.word	0xffffffff


	//   ....[28]....
        /*00dc*/ 	.word	0xffffffff


	//   ....[29]....
        /*00e0*/ 	.word	0xffffffff


	//----- nvinfo : EIATTR_COOP_GROUP_INSTR_OFFSETS
	.align		4
.L_3153:
        /*00e4*/ 	.byte	0x04, 0x28
        /*00e6*/ 	.short	(.L_3155 - .L_3154)


	//   ....[0]....
.L_3154:
        /*00e8*/ 	.word	0x00000340


	//   ....[1]....
        /*00ec*/ 	.word	0x00000410


	//   ....[2]....
        /*00f0*/ 	.word	0x000004c0


	//   ....[3]....
        /*00f4*/ 	.word	0x00000530


	//   ....[4]....
        /*00f8*/ 	.word	0x00000650


	//   ....[5]....
        /*00fc*/ 	.word	0x00000730


	//   ....[6]....
        /*0100*/ 	.word	0x00000780


	//   ....[7]....
        /*0104*/ 	.word	0x000008b0


	//   ....[8]....
        /*0108*/ 	.word	0x00000990


	//   ....[9]....
        /*010c*/ 	.word	0x000009e0


	//   ....[10]....
        /*0110*/ 	.word	0x00000b10


	//   ....[11]....
        /*0114*/ 	.word	0x00000bf0


	//   ....[12]....
        /*0118*/ 	.word	0x00000cc0


	//   ....[13]....
        /*011c*/ 	.word	0x00000d70


	//   ....[14]....
        /*0120*/ 	.word	0x00000ef0


	//   ....[15]....
        /*0124*/ 	.word	0x00001160


	//   ....[16]....
        /*0128*/ 	.word	0x00001180


	//   ....[17]....
        /*012c*/ 	.word	0x000012e0


	//   ....[18]....
        /*0130*/ 	.word	0x00001370


	//   ....[19]....
        /*0134*/ 	.word	0x00001480


	//   ....[20]....
        /*0138*/ 	.word	0x00001550


	//   ....[21]....
        /*013c*/ 	.word	0x000015a0


	//   ....[22]....
        /*0140*/ 	.word	0x000016d0


	//   ....[23]....
        /*0144*/ 	.word	0x000017b0


	//   ....[24]....
        /*0148*/ 	.word	0x00001840


	//   ....[25]....
        /*014c*/ 	.word	0x000018f0


	//   ....[26]....
        /*0150*/ 	.word	0x00001a30


	//   ....[27]....
        /*0154*/ 	.word	0x00001a80


	//   ....[28]....
        /*0158*/ 	.word	0x00001bc0


	//   ....[29]....
        /*015c*/ 	.word	0x00001cc0


	//----- nvinfo : EIATTR_EXIT_INSTR_OFFSETS
	.align		4
.L_3155:
        /*0160*/ 	.byte	0x04, 0x1c
        /*0162*/ 	.short	(.L_3157 - .L_3156)


	//   ....[0]....
.L_3156:
        /*0164*/ 	.word	0x00001ce0


	//   ....[1]....
        /*0168*/ 	.word	0x00001e50


	//   ....[2]....
        /*016c*/ 	.word	0x00002260


	//----- nvinfo : EIATTR_CRS_STACK_SIZE
	.align		4
.L_3157:
        /*0170*/ 	.byte	0x04, 0x1e
        /*0172*/ 	.short	(.L_3159 - .L_3158)
.L_3158:
        /*0174*/ 	.word	0x00000000


	//----- nvinfo : EIATTR_CBANK_PARAM_SIZE
	.align		4
.L_3159:
        /*0178*/ 	.byte	0x03, 0x19
        /*017a*/ 	.short	0x0048


	//----- nvinfo : EIATTR_PARAM_CBANK
	.align		4
        /*017c*/ 	.byte	0x04, 0x0a
        /*017e*/ 	.short	(.L_3161 - .L_3160)
	.align		4
.L_3160:
        /*0180*/ 	.word	index@(.nv.constant0._ZN2at6native36batch_norm_collect_statistics_kernelINS0_6InvStdEfffiEEvNS_27GenericPackedTensorAccessorIKT0_Lm3ENS_17RestrictPtrTraitsET3_EET2_S9_NS3_IS9_Lm1ES6_S7_EESA_)
        /*0184*/ 	.short	0x0210
        /*0186*/ 	.short	0x0048


	//----- nvinfo : EIATTR_SW_WAR
	.align		4
.L_3161:
        /*0188*/ 	.byte	0x04, 0x36
        /*018a*/ 	.short	(.L_3163 - .L_3162)
.L_3162:
        /*018c*/ 	.word	0x00000008
.L_3163:


//--------------------- .nv.info._ZN2at6native50batch_norm_collect_statistics_channels_last_kernelINS0_6InvStdEffLi4EEEvPKT0_PT1_S7_PVS6_PiiiS6_ --------------------------
	.section	.nv.info._ZN2at6native50batch_norm_collect_statistics_channels_last_kernelINS0_6InvStdEffLi4EEEvPKT0_PT1_S7_PVS6_PiiiS6_,"",@"SHT_CUDA_INFO"
	.sectionflags	@""
	.align	4


	//----- nvinfo : EIATTR_CUDA_API_VERSION
	.align		4
        /*0000*/ 	.byte	0x04, 0x37
        /*0002*/ 	.short	(.L_3165 - .L_3164)
.L_3164:
        /*0004*/ 	.word	0x00000082


	//----- nvinfo : EIATTR_KPARAM_INFO
	.align		4
.L_3165:
        /*0008*/ 	.byte	0x04, 0x17
        /*000a*/ 	.short	(.L_3167 - .L_3166)
.L_3166:
        /*000c*/ 	.word	0x00000000
        /*0010*/ 	.short	0x0007
        /*0012*/ 	.short	0x0030
        /*0014*/ 	.byte	0x00, 0xf0, 0x11, 0x00


	//----- nvinfo : EIATTR_KPARAM_INFO
	.align		4
.L_3167:
        /*0018*/ 	.byte	0x04, 0x17
        /*001a*/ 	.short	(.L_3169 - .L_3168)
.L_3168:
        /*001c*/ 	.word	0x00000000
        /*0020*/ 	.short	0x0006
        /*0022*/ 	.short	0x002c
        /*0024*/ 	.byte	0x00, 0xf0, 0x11, 0x00


	//----- nvinfo : EIATTR_KPARAM_INFO
	.align		4
.L_3169:
        /*0028*/ 	.byte	0x04, 0x17
        /*002a*/ 	.short	(.L_3171 - .L_3170)
.L_3170:
        /*002c*/ 	.word	0x00000000
        /*0030*/ 	.short	0x0005
        /*0032*/ 	.short	0x0028
        /*0034*/ 	.byte	0x00, 0xf0, 0x11, 0x00


	//----- nvinfo : EIATTR_KPARAM_INFO
	.align		4
.L_3171:
        /*0038*/ 	.byte	0x04, 0x17
        /*003a*/ 	.short	(.L_3173 - .L_3172)
.L_3172:
        /*003c*/ 	.word	0x00000000
        /*0040*/ 	.short	0x0004
        /*0042*/ 	.short	0x0020
        /*0044*/ 	.byte	0x00, 0xf0, 0x21, 0x00


	//----- nvinfo : EIATTR_KPARAM_INFO
	.align		4
.L_3173:
        /*0048*/ 	.byte	0x04, 0x17
        /*004a*/ 	.short	(.L_3175 - .L_3174)
.L_3174:
        /*004c*/ 	.word	0x00000000
        /*0050*/ 	.short	0x0003
        /*0052*/ 	.short	0x0018
        /*0054*/ 	.byte	0x00, 0xf0, 0x21, 0x00


	//----- nvinfo : EIATTR_KPARAM_INFO
	.align		4
.L_3175:
        /*0058*/ 	.byte	0x04, 0x17
        /*005a*/ 	.short	(.L_3177 - .L_3176)
.L_3176:
        /*005c*/ 	.word	0x00000000
        /*0060*/ 	.short	0x0002
        /*0062*/ 	.short	0x0010
        /*0064*/ 	.byte	0x00, 0xf0, 0x21, 0x00


	//----- nvinfo : EIATTR_KPARAM_INFO
	.align		4
.L_3177:
        /*0068*/ 	.byte	0x04, 0x17
        /*006a*/ 	.short	(.L_3179 - .L_3178)
.L_3178:
        /*006c*/ 	.word	0x00000000
        /*0070*/ 	.short	0x0001
        /*0072*/ 	.short	0x0008
        /*0074*/ 	.byte	0x00, 0xf0, 0x21, 0x00


	//----- nvinfo : EIATTR_KPARAM_INFO
	.align		4
.L_3179:
        /*0078*/ 	.byte	0x04, 0x17
        /*007a*/ 	.short	(.L_3181 - .L_3180)
.L_3180:
        /*007c*/ 	.word	0x00000000
        /*0080*/ 	.short	0x0000
        /*0082*/ 	.short	0x0000
        /*0084*/ 	.byte	0x00, 0xf0, 0x21, 0x00


	//----- nvinfo : EIATTR_SPARSE_MMA_MASK
	.align		4
.L_3181:
        /*0088*/ 	.byte	0x03, 0x50
        /*008a*/ 	.short	0x0000


	//----- nvinfo : EIATTR_MAXREG_COUNT
	.align		4
        /*008c*/ 	.byte	0x03, 0x1b
        /*008e*/ 	.short	0x00ff


	//----- nvinfo : EIATTR_NUM_BARRIERS
	.align		4
        /*0090*/ 	.byte	0x02, 0x4c
        /*0092*/ 	.byte	0x01
	.zero		1


	//----- nvinfo : EIATTR_MERCURY_ISA_VERSION
	.align		4
        /*0094*/ 	.byte	0x03, 0x5f
        /*0096*/ 	.short	0x0101


	//----- nvinfo : EIATTR_INT_WARP_WIDE_INSTR_OFFSETS
	.align		4
        /*0098*/ 	.byte	0x04, 0x31
        /*009a*/ 	.short	(.L_3183 - .L_3182)


	//   ....[0]....
.L_3182:
        /*009c*/ 	.word	0x00005ca0


	//   ....[1]....
        /*00a0*/ 	.word	0x00005d90


	//----- nvinfo : EIATTR_EXIT_INSTR_OFFSETS
	.align		4
.L_3183:
        /*00a4*/ 	.byte	0x04, 0x1c
        /*00a6*/ 	.short	(.L_3185 - .L_3184)


	//   ....[0]....
.L_3184:
        /*00a8*/ 	.word	0x000056f0


	//   ....[1]....
        /*00ac*/ 	.word	0x00005ac0


	//   ....[2]....
        /*00b0*/ 	.word	0x00005e50


	//   ....[3]....
        /*00b4*/ 	.word	0x0000abe0


	//   ....[4]....
        /*00b8*/ 	.word	0x0000afb0


	//----- nvinfo : EIATTR_CRS_STACK_SIZE
	.align		4
.L_3185:
        /*00bc*/ 	.byte	0x04, 0x1e
        /*00be*/ 	.short	(.L_3187 - .L_3186)
.L_3186:
        /*00c0*/ 	.word	0x00000000


	//----- nvinfo : EIATTR_CBANK_PARAM_SIZE
	.align		4
.L_3187:
        /*00c4*/ 	.byte	0x03, 0x19
        /*00c6*/ 	.short	0x0034


	//----- nvinfo : EIATTR_PARAM_CBANK
	.align		4
        /*00c8*/ 	.byte	0x04, 0x0a
        /*00ca*/ 	.short	(.L_3189 - .L_3188)
	.align		4
.L_3188:
        /*00cc*/ 	.word	index@(.nv.constant0._ZN2at6native50batch_norm_collect_statistics_channels_last_kernelINS0_6InvStdEffLi4EEEvPKT0_PT1_S7_PVS6_PiiiS6_)
        /*00d0*/ 	.short	0x0210
        /*00d2*/ 	.short	0x0034


	//----- nvinfo : EIATTR_SW_WAR
	.align		4
.L_3189:
        /*00d4*/ 	.byte	0x04, 0x36
        /*00d6*/ 	.short	(.L_3191 - .L_3190)
.L_3190:
        /*00d8*/ 	.word	0x00000008
.L_3191:


//--------------------- .nv.info._ZN2at6native36batch_norm_collect_statistics_kernelINS0_6InvStdEdddlEEvNS_27GenericPackedTensorAccessorIKT0_Lm3ENS_17RestrictPtrTraitsET3_EET2_S9_NS3_IS9_Lm1ES6_S7_EESA_ --------------------------
	.section	.nv.info._ZN2at6native36batch_norm_collect_statistics_kernelINS0_6InvStdEdddlEEvNS_27GenericPackedTensorAccessorIKT0_Lm3ENS_17RestrictPtrTraitsET3_EET2_S9_NS3_IS9_Lm1ES6_S7_EESA_,"",@"SHT_CUDA_INFO"
	.sectionflags	@""
	.align	4


	//----- nvinfo : EIATTR_CUDA_API_VERSION
	.align		4
        /*0000*/ 	.byte	0x04, 0x37
        /*0002*/ 	.short	(.L_3193 - .L_3192)
.L_3192:
        /*0004*/ 	.word	0x00000082


	//----- nvinfo : EIATTR_KPARAM_INFO
	.align		4
.L_3193:
        /*0008*/ 	.byte	0x04, 0x17
        /*000a*/ 	.short	(.L_3195 - .L_3194)
.L_3194:
        /*000c*/ 	.word	0x00000000
        /*0010*/ 	.short	0x0004
        /*0012*/ 	.short	0x0060
        /*0014*/ 	.byte	0x00, 0xf0, 0x61, 0x00


	//----- nvinfo : EIATTR_KPARAM_INFO
	.align		4
.L_3195:
        /*0018*/ 	.byte	0x04, 0x17
        /*001a*/ 	.short	(.L_3197 - .L_3196)
.L_3196:
        /*001c*/ 	.word	0x00000000
        /*0020*/ 	.short	0x0003
        /*0022*/ 	.short	0x0048
        /*0024*/ 	.byte	0x00, 0xf0, 0x61, 0x00


	//----- nvinfo : EIATTR_KPARAM_INFO
	.align		4
.L_3197:
        /*0028*/ 	.byte	0x04, 0x17
        /*002a*/ 	.short	(.L_3199 - .L_3198)
.L_3198:
        /*002c*/ 	.word	0x00000000
        /*0030*/ 	.short	0x0002
        /*0032*/ 	.short	0x0040
        /*0034*/ 	.byte	0x00, 0xf0, 0x21, 0x00


	//----- nvinfo : EIATTR_KPARAM_INFO
	.align		4
.L_3199:
        /*0038*/ 	.byte	0x04, 0x17
        /*003a*/ 	.short	(.L_3201 - .L_3200)
.L_3200:
        /*003c*/ 	.word	0x00000000
        /*0040*/ 	.short	0x0001
        /*0042*/ 	.short	0x0038
        /*0044*/ 	.byte	0x00, 0xf0, 0x21, 0x00


	//----- nvinfo : EIATTR_KPARAM_INFO
	.align		4
.L_3201:
        /*0048*/ 	.byte	0x04, 0x17
        /*004a*/ 	.short	(.L_3203 - .L_3202)
.L_3202:
        /*004c*/ 	.word	0x00000000
        /*0050*/ 	.short	0x0000
        /*0052*/ 	.short	0x0000
        /*0054*/ 	.byte	0x00, 0xf0, 0xe1, 0x00


	//----- nvinfo : EIATTR_SPARSE_MMA_MASK
	.align		4
.L_3203:
        /*0058*/ 	.byte	0x03, 0x50
        /*005a*/ 	.short	0x0000


	//----- nvinfo : EIATTR_MAXREG_COUNT
	.align		4
        /*005c*/ 	.byte	0x03, 0x1b
        /*005e*/ 	.short	0x00ff


	//----- nvinfo : EIATTR_NUM_BARRIERS
	.align		4
        /*0060*/ 	.byte	0x02, 0x4c
        /*0062*/ 	.byte	0x01
	.zero		1


	//----- nvinfo : EIATTR_MERCURY_ISA_VERSION
	.align		4
        /*0064*/ 	.byte	0x03, 0x5f
        /*0066*/ 	.short	0x0101


	//----- nvinfo : EIATTR_COOP_GROUP_MASK_REGIDS
	.align		4
        /*0068*/ 	.byte	0x04, 0x29
        /*006a*/ 	.short	(.L_3205 - .L_3204)


	//   ....[0]....
.L_3204:
        /*006c*/ 	.word	0xffffffff


	//   ....[1]....
        /*0070*/ 	.word	0xffffffff


	//   ....[2]....
        /*0074*/ 	.word	0xffffffff


	//   ....[3]....
        /*0078*/ 	.word	0xffffffff


	//   ....[4]....
        /*007c*/ 	.word	0xffffffff


	//   ....[5]....
        /*0080*/ 	.word	0xffffffff


	//   ....[6]....
        /*0084*/ 	.word	0xffffffff


	//   ....[7]....
        /*0088*/ 	.word	0xffffffff


	//   ....[8]....
        /*008c*/ 	.word	0xffffffff


	//   ....[9]....
        /*0090*/ 	.word	0xffffffff


	//   ....[10]....
        /*0094*/ 	.word	0xffffffff


	//   ....[11]....
        /*0098*/ 	.word	0xffffffff


	//   ....[12]....
        /*009c*/ 	.word	0xffffffff


	//   ....[13]....
        /*00a0*/ 	.word	0xffffffff


	//   ....[14]....
        /*00a4*/ 	.word	0xffffffff


	//   ....[15]....
        /*00a8*/ 	.word	0xffffffff


	//   ....[16]....
        /*00ac*/ 	.word	0xffffffff


	//   ....[17]....
        /*00b0*/ 	.word	0xffffffff


	//   ....[18]....
        /*00b4*/ 	.word	0xffffffff


	//   ....[19]....
        /*00b8*/ 	.word	0xffffffff


	//   ....[20]....
        /*00bc*/ 	.word	0xffffffff


	//   ....[21]....
        /*00c0*/ 	.word	0xffffffff


	//   ....[22]....
        /*00c4*/ 	.word	0xffffffff


	//   ....[23]....
        /*00c8*/ 	.word	0xffffffff


	//   ....[24]....
        /*00cc*/ 	.word	0xffffffff


	//   ....[25]....
        /*00d0*/ 	.word	0xffffffff


	//   ....[26]....
        /*00d4*/ 	.word	0xffffffff


	//   ....[27]....
        /*00d8*/ 	.word	0xffffffff


	//   ....[28]....
        /*00dc*/ 	.word	0xffffffff


	//   ....[29]....
        /*00e0*/ 	.word	0xffffffff


	//   ....[30]....
        /*00e4*/ 	.word	0xffffffff


	//   ....[31]....
        /*00e8*/ 	.word	0xffffffff


	//   ....[32]....
        /*00ec*/ 	.word	0xffffffff


	//   ....[33]....
        /*00f0*/ 	.word	0xffffffff


	//   ....[34]....
        /*00f4*/ 	.word	0xffffffff


	//   ....[35]....
        /*00f8*/ 	.word	0xffffffff


	//   ....[36]....
        /*00fc*/ 	.word	0xffffffff


	//   ....[37]....
        /*0100*/ 	.word	0xffffffff


	//   ....[38]....
        /*0104*/ 	.word	0xffffffff


	//   ....[39]....
        /*0108*/ 	.word	0xffffffff


	//   ....[40]....
        /*010c*/ 	.word	0xffffffff


	//   ....[41]....
        /*0110*/ 	.word	0xffffffff


	//   ....[42]....
        /*0114*/ 	.word	0xffffffff


	//   ....[43]....
        /*0118*/ 	.word	0xffffffff


	//   ....[44]....
        /*011c*/ 	.word	0xffffffff


	//   ....[45]....
        /*0120*/ 	.word	0xffffffff


	//   ....[46]....
        /*0124*/ 	.word	0xffffffff


	//   ....[47]....
        /*0128*/ 	.word	0xffffffff


	//   ....[48]....
        /*012c*/ 	.word	0xffffffff


	//   ....[49]....
        /*0130*/ 	.word	0xffffffff


	//----- nvinfo : EIATTR_COOP_GROUP_INSTR_OFFSETS
	.align		4
.L_3205:
        /*0134*/ 	.byte	0x04, 0x28
        /*0136*/ 	.short	(.L_3207 - .L_3206)


	//   ....[0]....
.L_3206:
        /*0138*/ 	.word	0x00000620


	//   ....[1]....
        /*013c*/ 	.word	0x00000640


	//   ....[2]....
        /*0140*/ 	.word	0x00000650


	//   ....[3]....
        /*0144*/ 	.word	0x00000790


	//   ....[4]....
        /*0148*/ 	.word	0x000007d0


	//   ....[5]....
        /*014c*/ 	.word	0x000007e0


	//   ....[6]....
        /*0150*/ 	.word	0x00000920


	//   ....[7]....
        /*0154*/ 	.word	0x00000930


	//   ....[8]....
        /*0158*/ 	.word	0x000009d0


	//   ....[9]....
        /*015c*/ 	.word	0x00000a10


	//   ....[10]....
        /*0160*/ 	.word	0x00000a20


	//   ....[11]....
        /*0164*/ 	.word	0x00000ae0


	//   ....[12]....
        /*0168*/ 	.word	0x00000b10


	//   ....[13]....
        /*016c*/ 	.word	0x00000c10


	//   ....[14]....
        /*0170*/ 	.word	0x00000c50


	//   ....[15]....
        /*0174*/ 	.word	0x00000c60


	//   ....[16]....
        /*0178*/ 	.word	0x00000da0


	//   ....[17]....
        /*017c*/ 	.word	0x00000db0


	//   ....[18]....
        /*0180*/ 	.word	0x00000e50


	//   ....[19]....
        /*0184*/ 	.word	0x00000e90


	//   ....[20]....
        /*0188*/ 	.word	0x00000ea0


	//   ....[21]....
        /*018c*/ 	.word	0x00000fe0


	//   ....[22]....
        /*0190*/ 	.word	0x00000ff0


	//   ....[23]....
        /*0194*/ 	.word	0x000010b0


	//   ....[24]....
        /*0198*/ 	.word	0x00001110


	//   ....[25]....
        /*019c*/ 	.word	0x00001390


	//   ....[26]....
        /*01a0*/ 	.word	0x000013b0


	//   ....[27]....
        /*01a4*/ 	.word	0x000013c0


	//   ....[28]....
        /*01a8*/ 	.word	0x00001500


	//   ....[29]....
        /*01ac*/ 	.word	0x00001540


	//   ....[30]....
        /*01b0*/ 	.word	0x00001550


	//   ....[31]....
        /*01b4*/ 	.word	0x00001690


	//   ....[32]....
        /*01b8*/ 	.word	0x000016a0


	//   ....[33]....
        /*01bc*/ 	.word	0x00001740


	//   ....[34]....
        /*01c0*/ 	.word	0x00001780


	//   ....[35]....
        /*01c4*/ 	.word	0x00001790


	//   ....[36]....
        /*01c8*/ 	.word	0x000018d0


	//   ....[37]....
        /*01cc*/ 	.word	0x000018e0


	//   ....[38]....
        /*01d0*/ 	.word	0x00001980


	//   ....[39]....
        /*01d4*/ 	.word	0x000019c0


	//   ....[40]....
        /*01d8*/ 	.word	0x000019d0


	//   ....[41]....
        /*01dc*/ 	.word	0x00001b10


	//   ....[42]....
        /*01e0*/ 	.word	0x00001b20


	//   ....[43]....
        /*01e4*/ 	.word	0x00001bc0


	//   ....[44]....
        /*01e8*/ 	.word	0x00001bf0


	//   ....[45]....
        /*01ec*/ 	.word	0x00001c00


	//   ....[46]....
        /*01f0*/ 	.word	0x00001d40


	//   ....[47]....
        /*01f4*/ 	.word	0x00001d50


	//   ....[48]....
        /*01f8*/ 	.word	0x00001e20


	//   ....[49]....
        /*01fc*/ 	.word	0x00001e30


	//----- nvinfo : EIATTR_EXIT_INSTR_OFFSETS
	.align		4
.L_3207:
        /*0200*/ 	.byte	0x04, 0x1c
        /*0202*/ 	.short	(.L_3209 - .L_3208)


	//   ....[0]....
.L_3208:
        /*0204*/ 	.word	0x00001e60


	//   ....[1]....
        /*0208*/ 	.word	0x00001fc0


	//   ....[2]....
        /*020c*/ 	.word	0x00002590


	//----- nvinfo : EIATTR_CRS_STACK_SIZE
	.align		4
.L_3209:
        /*0210*/ 	.byte	0x04, 0x1e
        /*0212*/ 	.short	(.L_3211 - .L_3210)
.L_3210:
        /*0214*/ 	.word	0x00000000


	//----- nvinfo : EIATTR_CBANK_PARAM_SIZE
	.align		4
.L_3211:
        /*0218*/ 	.byte	0x03, 0x19
        /*021a*/ 	.short	0x0078


	//----- nvinfo : EIATTR_PARAM_CBANK
	.align		4
        /*021c*/ 	.byte	0x04, 0x0a
        /*021e*/ 	.short	(.L_3213 - .L_3212)
	.align		4
.L_3212:
        /*0220*/ 	.word	index@(.nv.constant0._ZN2at6native36batch_norm_collect_statistics_kernelINS0_6InvStdEdddlEEvNS_27GenericPackedTensorAccessorIKT0_Lm3ENS_17RestrictPtrTraitsET3_EET2_S9_NS3_IS9_Lm1ES6_S7_EESA_)
        /*0224*/ 	.short	0x0210
        /*0226*/ 	.short	0x0078


	//----- nvinfo : EIATTR_SW_WAR
	.align		4
.L_3213:
        /*0228*/ 	.byte	0x04, 0x36
        /*022a*/ 	.short	(.L_3215 - .L_3214)
.L_3214:
        /*022c*/ 	.word	0x00000008
.L_3215:


//--------------------- .nv.info._ZN2at6native36batch_norm_collect_statistics_kernelINS0_6InvStdEdddiEEvNS_27GenericPackedTensorAccessorIKT0_Lm3ENS_17RestrictPtrTraitsET3_EET2_S9_NS3_IS9_Lm1ES6_S7_EESA_ --------------------------
	.section	.nv.info._ZN2at6native36batch_norm_collect_statistics_kernelINS0_6InvStdEdddiEEvNS_27GenericPackedTensorAccessorIKT0_Lm3ENS_17RestrictPtrTraitsET3_EET2_S9_NS3_IS9_Lm1ES6_S7_EESA_,"",@"SHT_CUDA_INFO"
	.sectionflags	@""
	.align	4


	//----- nvinfo : EIATTR_CUDA_API_VERSION
	.align		4
        /*0000*/ 	.byte	0x04, 0x37
        /*0002*/ 	.short	(.L_3217 - .L_3216)
.L_3216:
        /*0004*/ 	.word	0x00000082


	//----- nvinfo : EIATTR_KPARAM_INFO
	.align		4
.L_3217:
        /*0008*/ 	.byte	0x04, 0x17
        /*000a*/ 	.short	(.L_3219 - .L_3218)
.L_3218:
        /*000c*/ 	.word	0x00000000
        /*0010*/ 	.short	0x0004
        /*0012*/ 	.short	0x0040
        /*0014*/ 	.byte	0x00, 0xf0, 0x41, 0x00


	//----- nvinfo : EIATTR_KPARAM_INFO
	.align		4
.L_3219:
        /*0018*/ 	.byte	0x04, 0x17
        /*001a*/ 	.short	(.L_3221 - .L_3220)
.L_3220:
        /*001c*/ 	.word	0x00000000
        /*0020*/ 	.short	0x0003
        /*0022*/ 	.short	0x0030
        /*0024*/ 	.byte	0x00, 0xf0, 0x41, 0x00


	//----- nvinfo : EIATTR_KPARAM_INFO
	.align		4
.L_3221:
        /*0028*/ 	.byte	0x04, 0x17
        /*002a*/ 	.short	(.L_3223 - .L_3222)
.L_3222:
        /*002c*/ 	.word	0x00000000
        /*0030*/ 	.short	0x0002
        /*0032*/ 	.short	0x0028
        /*0034*/ 	.byte	0x00, 0xf0, 0x21, 0x00


	//----- nvinfo : EIATTR_KPARAM_INFO
	.align		4
.L_3223:
        /*0038*/ 	.byte	0x04, 0x17
        /*003a*/ 	.short	(.L_3225 - .L_3224)
.L_3224:
        /*003c*/ 	.word	0x00000000
        /*0040*/ 	.short	0x0001
        /*0042*/ 	.short	0x0020
        /*0044*/ 	.byte	0x00, 0xf0, 0x21, 0x00


	//----- nvinfo : EIATTR_KPARAM_INFO
	.align		4
.L_3225:
        /*0048*/ 	.byte	0x04, 0x17
        /*004a*/ 	.short	(.L_3227 - .L_3226)
.L_3226:
        /*004c*/ 	.word	0x00000000
        /*0050*/ 	.short	0x0000
        /*0052*/ 	.short	0x0000
        /*0054*/ 	.byte	0x00, 0xf0, 0x81, 0x00


	//----- nvinfo : EIATTR_SPARSE_MMA_MASK
	.align		4
.L_3227:
        /*0058*/ 	.byte	0x03, 0x50
        /*005a*/ 	.short	0x0000


	//----- nvinfo : EIATTR_MAXREG_COUNT
	.align		4
        /*005c*/ 	.byte	0x03, 0x1b
        /*005e*/ 	.short	0x00ff


	//----- nvinfo : EIATTR_NUM_BARRIERS
	.align		4
        /*0060*/ 	.byte	0x02, 0x4c
        /*0062*/ 	.byte	0x01
	.zero		1


	//----- nvinfo : EIATTR_MERCURY_ISA_VERSION
	.align		4
        /*0064*/ 	.byte	0x03, 0x5f
        /*0066*/ 	.short	0x0101


	//----- nvinfo : EIATTR_COOP_GROUP_MASK_REGIDS
	.align		4
        /*0068*/ 	.byte	0x04, 0x29
        /*006a*/ 	.short	(.L_3229 - .L_3228)


	//   ....[0]....
.L_3228:
        /*006c*/ 	.word	0xffffffff


	//   ....[1]....
        /*0070*/ 	.word	0xffffffff


	//   ....[2]....
        /*0074*/ 	.word	0xffffffff


	//   ....[3]....
        /*0078*/ 	.word	0xffffffff


	//   ....[4]....
        /*007c*/ 	.word	0xffffffff


	//   ....[5]....
        /*0080*/ 	.word	0xffffffff


	//   ....[6]....
        /*0084*/ 	.word	0xffffffff


	//   ....[7]....
        /*0088*/ 	.word	0xffffffff


	//   ....[8]....
        /*008c*/ 	.word	0xffffffff


	//   ....[9]....
        /*0090*/ 	.word	0xffffffff


	//   ....[10]....
        /*0094*/ 	.word	0xffffffff


	//   ....[11]....
        /*0098*/ 	.word	0xffffffff


	//   ....[12]....
        /*009c*/ 	.word	0xffffffff


	//   ....[13]....
        /*00a0*/ 	.word	0xffffffff


	//   ....[14]....
        /*00a4*/ 	.word	0xffffffff


	//   ....[15]....
        /*00a8*/ 	.word	0xffffffff


	//   ....[16]....
        /*00ac*/ 	.word	0xffffffff


	//   ....[17]....
        /*00b0*/ 	.word	0xffffffff


	//   ....[18]....
        /*00b4*/ 	.word	0xffffffff


	//   ....[19]....
        /*00b8*/ 	.word	0xffffffff


	//   ....[20]....
        /*00bc*/ 	.word	0xffffffff


	//   ....[21]....
        /*00c0*/ 	.word	0xffffffff


	//   ....[22]....
        /*00c4*/ 	.word	0xffffffff


	//   ....[23]....
        /*00c8*/ 	.word	0xffffffff


	//   ....[24]....
        /*00cc*/ 	.word	0xffffffff


	//   ....[25]....
        /*00d0*/ 	.word	0xffffffff


	//   ....[26]....
        /*00d4*/ 	.word	0xffffffff


	//   ....[27]....
        /*00d8*/ 	.word	0xffffffff


	//   ....[28]....
        /*00dc*/ 	.word	0xffffffff


	//   ....[29]....
        /*00e0*/ 	.word	0xffffffff


	//   ....[30]....
        /*00e4*/ 	.word	0xffffffff


	//   ....[31]....
        /*00e8*/ 	.word	0xffffffff


	//   ....[32]....
        /*00ec*/ 	.word	0xffffffff


	//   ....[33]....
        /*00f0*/ 	.word	0xffffffff


	//   ....[34]....
        /*00f4*/ 	.word	0xffffffff


	//   ....[35]....
        /*00f8*/ 	.word	0xffffffff


	//   ....[36]....
        /*00fc*/ 	.word	0xffffffff


	//   ....[37]....
        /*0100*/ 	.word	0xffffffff


	//   ....[38]....
        /*0104*/ 	.word	0xffffffff


	//   ....[39]....
        /*0108*/ 	.word	0xffffffff


	//   ....[40]....
        /*010c*/ 	.word	0xffffffff


	//   ....[41]....
        /*0110*/ 	.word	0xffffffff


	//   ....[42]....
        /*0114*/ 	.word	0xffffffff


	//   ....[43]....
        /*0118*/ 	.word	0xffffffff


	//   ....[44]....
        /*011c*/ 	.word	0xffffffff


	//   ....[45]....
        /*0120*/ 	.word	0xffffffff


	//   ....[46]....
        /*0124*/ 	.word	0xffffffff


	//   ....[47]....
        /*0128*/ 	.word	0xffffffff


	//   ....[48]....
        /*012c*/ 	.word	0xffffffff


	//   ....[49]....
        /*0130*/ 	.word	0xffffffff


	//----- nvinfo : EIATTR_COOP_GROUP_INSTR_OFFSETS
	.align		4
.L_3229:
        /*0134*/ 	.byte	0x04, 0x28
        /*0136*/ 	.short	(.L_3231 - .L_3230)


	//   ....[0]....
.L_3230:
        /*0138*/ 	.word	0x000004c0


	//   ....[1]....
        /*013c*/ 	.word	0x00000580


	//   ....[2]....
        /*0140*/ 	.word	0x00000590


	//   ....[3]....
        /*0144*/ 	.word	0x00000650


	//   ....[4]....
        /*0148*/ 	.word	0x000006b0


	//   ....[5]....
        /*014c*/ 	.word	0x000006c0


	//   ....[6]....
        /*0150*/ 	.word	0x000007e0


	//   ....[7]....
        /*0154*/ 	.word	0x000007f0


	//   ....[8]....
        /*0158*/ 	.word	0x00000890


	//   ....[9]....
        /*015c*/ 	.word	0x000008d0


	//   ....[10]....
        /*0160*/ 	.word	0x000008e0


	//   ....[11]....
        /*0164*/ 	.word	0x00000a20


	//   ....[12]....
        /*0168*/ 	.word	0x00000a30


	//   ....[13]....
        /*016c*/ 	.word	0x00000ad0


	//   ....[14]....
        /*0170*/ 	.word	0x00000b10


	//   ....[15]....
        /*0174*/ 	.word	0x00000b20


	//   ....[16]....
        /*0178*/ 	.word	0x00000be0


	//   ....[17]....
        /*017c*/ 	.word	0x00000c10


	//   ....[18]....
        /*0180*/ 	.word	0x00000d10


	//   ....[19]....
        /*0184*/ 	.word	0x00000d50


	//   ....[20]....
        /*0188*/ 	.word	0x00000d60


	//   ....[21]....
        /*018c*/ 	.word	0x00000ea0


	//   ....[22]....
        /*0190*/ 	.word	0x00000eb0


	//   ....[23]....
        /*0194*/ 	.word	0x00000f70


	//   ....[24]....
        /*0198*/ 	.word	0x00000fd0


	//   ....[25]....
        /*019c*/ 	.word	0x00001250


	//   ....[26]....
        /*01a0*/ 	.word	0x00001270


	//   ....[27]....
        /*01a4*/ 	.word	0x00001280


	//   ....[28]....
        /*01a8*/ 	.word	0x000013c0


	//   ....[29]....
        /*01ac*/ 	.word	0x00001400


	//   ....[30]....
        /*01b0*/ 	.word	0x00001410


	//   ....[31]....
        /*01b4*/ 	.word	0x00001550


	//   ....[32]....
        /*01b8*/ 	.word	0x00001560


	//   ....[33]....
        /*01bc*/ 	.word	0x00001600


	//   ....[34]....
        /*01c0*/ 	.word	0x00001640


	//   ....[35]....
        /*01c4*/ 	.word	0x00001650


	//   ....[36]....
        /*01c8*/ 	.word	0x00001710


	//   ....[37]....
        /*01cc*/ 	.word	0x00001740


	//   ....[38]....
        /*01d0*/ 	.word	0x00001840


	//   ....[39]....
        /*01d4*/ 	.word	0x00001880


	//   ....[40]....
        /*01d8*/ 	.word	0x00001890


	//   ....[41]....
        /*01dc*/ 	.word	0x000019d0


	//   ....[42]....
        /*01e0*/ 	.word	0x000019e0


	//   ....[43]....
        /*01e4*/ 	.word	0x00001a80


	//   ....[44]....
        /*01e8*/ 	.word	0x00001ac0


	//   ....[45]....
        /*01ec*/ 	.word	0x00001ad0


	//   ....[46]....
        /*01f0*/ 	.word	0x00001b90


	//   ....[47]....
        /*01f4*/ 	.word	0x00001bc0


	//   ....[48]....
        /*01f8*/ 	.word	0x00001cd0


	//   ....[49]....
        /*01fc*/ 	.word	0x00001ce0


	//----- nvinfo : EIATTR_EXIT_INSTR_OFFSETS
	.align		4
.L_3231:
        /*0200*/ 	.byte	0x04, 0x1c
        /*0202*/ 	.short	(.L_3233 - .L_3232)


	//   ....[0]....
.L_3232:
        /*0204*/ 	.word	0x00001cf0


	//   ....[1]....
        /*0208*/ 	.word	0x00001e40


	//   ....[2]....
        /*020c*/ 	.word	0x00002370


	//----- nvinfo : EIATTR_CRS_STACK_SIZE
	.align		4
.L_3233:
        /*0210*/ 	.byte	0x04, 0x1e
        /*0212*/ 	.short	(.L_3235 - .L_3234)
.L_3234:
        /*0214*/ 	.word	0x00000000


	//----- nvinfo : EIATTR_CBANK_PARAM_SIZE
	.align		4
.L_3235:
        /*0218*/ 	.byte	0x03, 0x19
        /*021a*/ 	.short	0x0050


	//----- nvinfo : EIATTR_PARAM_CBANK
	.align		4
        /*021c*/ 	.byte	0x04, 0x0a
        /*021e*/ 	.short	(.L_3237 - .L_3236)
	.align		4
.L_3236:
        /*0220*/ 	.word	index@(.nv.constant0._ZN2at6native36batch_norm_collect_statistics_kernelINS0_6InvStdEdddiEEvNS_27GenericPackedTensorAccessorIKT0_Lm3ENS_17RestrictPtrTraitsET3_EET2_S9_NS3_IS9_Lm1ES6_S7_EESA_)
        /*0224*/ 	.short	0x0210
        /*0226*/ 	.short	0x0050


	//----- nvinfo : EIATTR_SW_WAR
	.align		4
.L_3237:
        /*0228*/ 	.byte	0x04, 0x36
        /*022a*/ 	.short	(.L_3239 - .L_3238)
.L_3238:
        /*022c*/ 	.word	0x00000008
.L_3239:


//--------------------- .nv.info._ZN2at6native50batch_norm_collect_statistics_channels_last_kernelINS0_6InvStdEddLi4EEEvPKT0_PT1_S7_PVS6_PiiiS6_ --------------------------
	.section	.nv.info._ZN2at6native50batch_norm_collect_statistics_channels_last_kernelINS0_6InvStdEddLi4EEEvPKT0_PT1_S7_PVS6_PiiiS6_,"",@"SHT_CUDA_INFO"
	.sectionflags	@""
	.align	4


	//----- nvinfo : EIATTR_CUDA_API_VERSION
	.align		4
        /*0000*/ 	.byte	0x04, 0x37
        /*0002*/ 	.short	(.L_3241 - .L_3240)
.L_3240:
        /*0004*/ 	.word	0x00000082


	//----- nvinfo : EIATTR_KPARAM_INFO
	.align		4
.L_3241:
        /*0008*/ 	.byte	0x04, 0x17
        /*000a*/ 	.short	(.L_3243 - .L_3242)
.L_3242:
        /*000c*/ 	.word	0x00000000
        /*0010*/ 	.short	0x0007
        /*0012*/ 	.short	0x0030
        /*0014*/ 	.byte	0x00, 0xf0, 0x21, 0x00


	//----- nvinfo : EIATTR_KPARAM_INFO
	.align		4
.L_3243:
        /*0018*/ 	.byte	0x04, 0x17
        /*001a*/ 	.short	(.L_3245 - .L_3244)
.L_3244:
        /*001c*/ 	.word	0x00000000
        /*0020*/ 	.short	0x0006
        /*0022*/ 	.short	0x002c
        /*0024*/ 	.byte	0x00, 0xf0, 0x11, 0x00


	//----- nvinfo : EIATTR_KPARAM_INFO
	.align		4
.L_3245:
        /*0028*/ 	.byte	0x04, 0x17
        /*002a*/ 	.short	(.L_3247 - .L_3246)
.L_3246:
        /*002c*/ 	.word	0x00000000
        /*0030*/ 	.short	0x0005
        /*0032*/ 	.short	0x0028
        /*0034*/ 	.byte	0x00, 0xf0, 0x11, 0x00


	//----- nvinfo : EIATTR_KPARAM_INFO
	.align		4
.L_3247:
        /*0038*/ 	.byte	0x04, 0x17
        /*003a*/ 	.short	(.L_3249 - .L_3248)
.L_3248:
        /*003c*/ 	.word	0x00000000
        /*0040*/ 	.short	0x0004
        /*0042*/ 	.short	0x0020
        /*0044*/ 	.byte	0x00, 0xf0, 0x21, 0x00


	//----- nvinfo : EIATTR_KPARAM_INFO
	.align		4
.L_3249:
        /*0048*/ 	.byte	0x04, 0x17
        /*004a*/ 	.short	(.L_3251 - .L_3250)
.L_3250:
        /*004c*/ 	.word	0x00000000
        /*0050*/ 	.short	0x0003
        /*0052*/ 	.short	0x0018
        /*0054*/ 	.byte	0x00, 0xf0, 0x21, 0x00


	//----- nvinfo : EIATTR_KPARAM_INFO
	.align		4
.L_3251:
        /*0058*/ 	.byte	0x04, 0x17
        /*005a*/ 	.short	(.L_3253 - .L_3252)
.L_3252:
        /*005c*/ 	.word	0x00000000
        /*0060*/ 	.short	0x0002
        /*0062*/ 	.short	0x0010
        /*0064*/ 	.byte	0x00, 0xf0, 0x21, 0x00


	//----- nvinfo : EIATTR_KPARAM_INFO
	.align		4
.L_3253:
        /*0068*/ 	.byte	0x04, 0x17
        /*006a*/ 	.short	(.L_3255 - .L_3254)
.L_3254:
        /*006c*/ 	.word	0x00000000
        /*0070*/ 	.short	0x0001
        /*0072*/ 	.short	0x0008
        /*0074*/ 	.byte	0x00, 0xf0, 0x21, 0x00


	//----- nvinfo : EIATTR_KPARAM_INFO
	.align		4
.L_3255:
        /*0078*/ 	.byte	0x04, 0x17
        /*007a*/ 	.short	(.L_3257 - .L_3256)
.L_3256:
        /*007c*/ 	.word	0x00000000
        /*0080*/ 	.short	0x0000
        /*0082*/ 	.short	0x0000
        /*0084*/ 	.byte	0x00, 0xf0, 0x21, 0x00


	//----- nvinfo : EIATTR_SPARSE_MMA_MASK
	.align		4
.L_3257:
        /*0088*/ 	.byte	0x03, 0x50
        /*008a*/ 	.short	0x0000


	//----- nvinfo : EIATTR_MAXREG_COUNT
	.align		4
        /*008c*/ 	.byte	0x03, 0x1b
        /*008e*/ 	.short	0x00ff


	//----- nvinfo : EIATTR_NUM_BARRIERS
	.align		4
        /*0090*/ 	.byte	0x02, 0x4c
        /*0092*/ 	.byte	0x01
	.zero		1


	//----- nvinfo : EIATTR_MERCURY_ISA_VERSION
	.align		4
        /*0094*/ 	.byte	0x03, 0x5f
        /*0096*/ 	.short	0x0101


	//----- nvinfo : EIATTR_INT_WARP_WIDE_INSTR_OFFSETS
	.align		4
        /*0098*/ 	.byte	0x04, 0x31
        /*009a*/ 	.short	(.L_3259 - .L_3258)


	//   ....[0]....
.L_3258:
        /*009c*/ 	.word	0x000083f0


	//   ....[1]....
        /*00a0*/ 	.word	0x000084e0


	//----- nvinfo : EIATTR_EXIT_INSTR_OFFSETS
	.align		4
.L_3259:
        /*00a4*/ 	.byte	0x04, 0x1c
        /*00a6*/ 	.short	(.L_3261 - .L_3260)


	//   ....[0]....
.L_3260:
        /*00a8*/ 	.word	0x00007da0


	//   ....[1]....
        /*00ac*/ 	.word	0x00008220


	//   ....[2]....
        /*00b0*/ 	.word	0x000085a0


	//   ....[3]....
        /*00b4*/ 	.word	0x0000f340


	//   ....[4]....
        /*00b8*/ 	.word	0x0000f7c0


	//----- nvinfo : EIATTR_CRS_STACK_SIZE
	.align		4
.L_3261:
        /*00bc*/ 	.byte	0x04, 0x1e
        /*00be*/ 	.short	(.L_3263 - .L_3262)
.L_3262:
        /*00c0*/ 	.word	0x00000000


	//----- nvinfo : EIATTR_CBANK_PARAM_SIZE
	.align		4
.L_3263:
        /*00c4*/ 	.byte	0x03, 0x19
        /*00c6*/ 	.short	0x0038


	//----- nvinfo : EIATTR_PARAM_CBANK
	.align		4
        /*00c8*/ 	.byte	0x04, 0x0a
        /*00ca*/ 	.short	(.L_3265 - .L_3264)
	.align		4
.L_3264:
        /*00cc*/ 	.word	index@(.nv.constant0._ZN2at6native50batch_norm_collect_statistics_channels_last_kernelINS0_6InvStdEddLi4EEEvPKT0_PT1_S7_PVS6_PiiiS6_)
        /*00d0*/ 	.short	0x0210
        /*00d2*/ 	.short	0x0038


	//----- nvinfo : EIATTR_SW_WAR
	.align		4
.L_3265:
        /*00d4*/ 	.byte	0x04, 0x36
        /*00d6*/ 	.short	(.L_3267 - .L_3266)
.L_3266:
        /*00d8*/ 	.word	0x00000008
.L_3267:


//--------------------- .nv.info._ZN2at6native26batch_norm_backward_kernelIN3c108BFloat16ES3_fiEEvNS_27GenericPackedTensorAccessorIKT_Lm3ENS_16DefaultPtrTraitsET2_EES9_NS4_IS5_Lm3ES7_S8_EENS4_IT0_Lm1ES7_S8_EESC_NS4_IKSB_Lm1ES7_S8_EESE_SE_NS4_IKT1_Lm1ES7_S8_EESH_bSF_ --------------------------
	.section	.nv.info._ZN2at6native26batch_norm_backward_kernelIN3c108BFloat16ES3_fiEEvNS_27GenericPackedTensorAccessorIKT_Lm3ENS_16DefaultPtrTraitsET2_EES9_NS4_IS5_Lm3ES7_S8_EENS4_IT0_Lm1ES7_S8_EESC_NS4_IKSB_Lm1ES7_S8_EESE_SE_NS4_IKT1_Lm1ES7_S8_EESH_bSF_,"",@"SHT_CUDA_INFO"
	.sectionflags	@""
	.align	4


	//----- nvinfo : EIATTR_CUDA_API_VERSION
	.align		4
        /*0000*/ 	.byte	0x04, 0x37
        /*0002*/ 	.short	(.L_3269 - .L_3268)
.L_3268:
        /*0004*/ 	.word	0x00000082


	//----- nvinfo : EIATTR_KPARAM_INFO
	.align		4
.L_3269:
        /*0008*/ 	.byte	0x04, 0x17
        /*000a*/ 	.short	(.L_3271 - .L_3270)
.L_3270:
        /*000c*/ 	.word	0x00000000
        /*0010*/ 	.short	0x000b
        /*0012*/ 	.short	0x00d4
        /*0014*/ 	.byte	0x00, 0xf0, 0x11, 0x00


	//----- nvinfo : EIATTR_KPARAM_INFO
	.align		4
.L_3271:
        /*0018*/ 	.byte	0x04, 0x17
        /*001a*/ 	.short	(.L_3273 - .L_3272)
.L_3272:
        /*001c*/ 	.word	0x00000000
        /*0020*/ 	.short	0x000a
        /*0022*/ 	.short	0x00d0
        /*0024*/ 	.byte	0x00, 0xf0, 0x05, 0x00


	//----- nvinfo : EIATTR_KPARAM_INFO
	.align		4
.L_3273:
        /*0028*/ 	.byte	0x04, 0x17
        /*002a*/ 	.short	(.L_3275 - .L_3274)
.L_3274:
        /*002c*/ 	.word	0x00000000
        /*0030*/ 	.short	0x0009
        /*0032*/ 	.short	0x00c0
        /*0034*/ 	.byte	0x00, 0xf0, 0x41, 0x00


	//----- nvinfo : EIATTR_KPARAM_INFO
	.align		4
.L_3275:
        /*0038*/ 	.byte	0x04, 0x17
        /*003a*/ 	.short	(.L_3277 - .L_3276)
.L_3276:
        /*003c*/ 	.word	0x00000000
        /*0040*/ 	.short	0x0008
        /*0042*/ 	.short	0x00b0
        /*0044*/ 	.byte	0x00, 0xf0, 0x41, 0x00


	//----- nvinfo : EIATTR_KPARAM_INFO
	.align		4
.L_3277:
        /*0048*/ 	.byte	0x04, 0x17
        /*004a*/ 	.short	(.L_3279 - .L_3278)
.L_3278:
        /*004c*/ 	.word	0x00000000
        /*0050*/ 	.short	0x0007
        /*0052*/ 	.short	0x00a0
        /*0054*/ 	.byte	0x00, 0xf0, 0x41, 0x00


	//----- nvinfo : EIATTR_KPARAM_INFO
	.align		4
.L_3279:
        /*0058*/ 	.byte	0x04, 0x17
        /*005a*/ 	.short	(.L_3281 - .L_3280)
.L_3280:
        /*005c*/ 	.word	0x00000000
        /*0060*/ 	.short	0x0006
        /*0062*/ 	.short	0x0090
        /*0064*/ 	.byte	0x00, 0xf0, 0x41, 0x00


	//----- nvinfo : EIATTR_KPARAM_INFO
	.align		4
.L_3281:
        /*0068*/ 	.byte	0x04, 0x17
        /*006a*/ 	.short	(.L_3283 - .L_3282)
.L_3282:
        /*006c*/ 	.word	0x00000000
        /*0070*/ 	.short	0x0005
        /*0072*/ 	.short	0x0080
        /*0074*/ 	.byte	0x00, 0xf0, 0x41, 0x00


	//----- nvinfo : EIATTR_KPARAM_INFO
	.align		4
.L_3283:
        /*0078*/ 	.byte	0x04, 0x17
        /*007a*/ 	.short	(.L_3285 - .L_3284)
.L_3284:
        /*007c*/ 	.word	0x00000000
        /*0080*/ 	.short	0x0004
        /*0082*/ 	.short	0x0070
        /*0084*/ 	.byte	0x00, 0xf0, 0x41, 0x00


	//----- nvinfo : EIATTR_KPARAM_INFO
	.align		4
.L_3285:
        /*0088*/ 	.byte	0x04, 0x17
        /*008a*/ 	.short	(.L_3287 - .L_3286)
.L_3286:
        /*008c*/ 	.word	0x00000000
        /*0090*/ 	.short	0x0003
        /*0092*/ 	.short	0x0060
        /*0094*/ 	.byte	0x00, 0xf0, 0x41, 0x00


	//----- nvinfo : EIATTR_KPARAM_INFO
	.align		4
.L_3287:
        /*0098*/ 	.byte	0x04, 0x17
        /*009a*/ 	.short	(.L_3289 - .L_3288)
.L_3288:
        /*009c*/ 	.word	0x00000000
        /*00a0*/ 	.short	0x0002
        /*00a2*/ 	.short	0x0040
        /*00a4*/ 	.byte	0x00, 0xf0, 0x81, 0x00


	//----- nvinfo : EIATTR_KPARAM_INFO
	.align		4
.L_3289:
        /*00a8*/ 	.byte	0x04, 0x17
        /*00aa*/ 	.short	(.L_3291 - .L_3290)
.L_3290:
        /*00ac*/ 	.word	0x00000000
        /*00b0*/ 	.short	0x0001
        /*00b2*/ 	.short	0x0020
        /*00b4*/ 	.byte	0x00, 0xf0, 0x81, 0x00


	//----- nvinfo : EIATTR_KPARAM_INFO
	.align		4
.L_3291:
        /*00b8*/ 	.byte	0x04, 0x17
        /*00ba*/ 	.short	(.L_3293 - .L_3292)
.L_3292:
        /*00bc*/ 	.word	0x00000000
        /*00c0*/ 	.short	0x0000
        /*00c2*/ 	.short	0x0000
        /*00c4*/ 	.byte	0x00, 0xf0, 0x81, 0x00


	//----- nvinfo : EIATTR_SPARSE_MMA_MASK
	.align		4
.L_3293:
        /*00c8*/ 	.byte	0x03, 0x50
        /*00ca*/ 	.short	0x0000


	//----- nvinfo : EIATTR_MAXREG_COUNT
	.align		4
        /*00cc*/ 	.byte	0x03, 0x1b
        /*00ce*/ 	.short	0x00ff


	//----- nvinfo : EIATTR_NUM_BARRIERS
	.align		4
        /*00d0*/ 	.byte	0x02, 0x4c
        /*00d2*/ 	.byte	0x01
	.zero		1


	//----- nvinfo : EIATTR_MERCURY_ISA_VERSION
	.align		4
        /*00d4*/ 	.byte	0x03, 0x5f
        /*00d6*/ 	.short	0x0101


	//----- nvinfo : EIATTR_COOP_GROUP_MASK_REGIDS
	.align		4
        /*00d8*/ 	.byte	0x04, 0x29
        /*00da*/ 	.short	(.L_3295 - .L_3294)


	//   ....[0]....
.L_3294:
        /*00dc*/ 	.word	0xffffffff


	//   ....[1]....
        /*00e0*/ 	.word	0xffffffff


	//   ....[2]....
        /*00e4*/ 	.word	0xffffffff


	//   ....[3]....
        /*00e8*/ 	.word	0xffffffff


	//   ....[4]....
        /*00ec*/ 	.word	0xffffffff


	//   ....[5]....
        /*00f0*/ 	.word	0xffffffff


	//   ....[6]....
        /*00f4*/ 	.word	0xffffffff


	//   ....[7]....
        /*00f8*/ 	.word	0xffffffff


	//   ....[8]....
        /*00fc*/ 	.word	0xffffffff


	//   ....[9]....
        /*0100*/ 	.word	0xffffffff


	//   ....[10]....
        /*0104*/ 	.word	0xffffffff


	//   ....[11]....
        /*0108*/ 	.word	0xffffffff


	//   ....[12]....
        /*010c*/ 	.word	0xffffffff


	//   ....[13]....
        /*0110*/ 	.word	0xffffffff


	//   ....[14]....
        /*0114*/ 	.word	0xffffffff


	//   ....[15]....
        /*0118*/ 	.word	0xffffffff


	//   ....[16]....
        /*011c*/ 	.word	0xffffffff


	//   ....[17]....
        /*0120*/ 	.word	0xffffffff


	//   ....[18]....
        /*0124*/ 	.word	0xffffffff


	//   ....[19]....
        /*0128*/ 	.word	0xffffffff


	//   ....[20]....
        /*012c*/ 	.word	0x0500000f


	//   ....[21]....
        /*0130*/ 	.word	0x0500000f


	//   ....[22]....
        /*0134*/ 	.word	0x0500000f


	//   ....[23]....
        /*0138*/ 	.word	0x0500000f


	//   ....[24]....
        /*013c*/ 	.word	0x0500000f


	//   ....[25]....
        /*0140*/ 	.word	0x0500000f


	//   ....[26]....
        /*0144*/ 	.word	0x0500000f


	//   ....[27]....
        /*0148*/ 	.word	0x0500000f


	//   ....[28]....
        /*014c*/ 	.word	0x0500000f


	//   ....[29]....
        /*0150*/ 	.word	0x0500000f


	//----- nvinfo : EIATTR_COOP_GROUP_INSTR_OFFSETS
	.align		4
.L_3295:
        /*0154*/ 	.byte	0x04, 0x28
        /*0156*/ 	.short	(.L_3297 - .L_3296)


	//   ....[0]....
.L_3296:
        /*0158*/ 	.word	0x00000850


	//   ....[1]....
        /*015c*/ 	.word	0x00000890


	//   ....[2]....
        /*0160*/ 	.word	0x00000920


	//   ....[3]....
        /*0164*/ 	.word	0x00000950


	//   ....[4]....
        /*0168*/ 	.word	0x000009a0


	//   ....[5]....
        /*016c*/ 	.word	0x000009d0


	//   ....[6]....
        /*0170*/ 	.word	0x00000a50


	//   ....[7]....
        /*0174*/ 	.word	0x00000a80


	//   ....[8]....
        /*0178*/ 	.word	0x00000b90


	//   ....[9]....
        /*017c*/ 	.word	0x00000bb0


	//   ....[10]....
        /*0180*/ 	.word	0x00000cd0


	//   ....[11]....
        /*0184*/ 	.word	0x00000ce0


	//   ....[12]....
        /*0188*/ 	.word	0x00000d40


	//   ....[13]....
        /*018c*/ 	.word	0x00000d60


	//   ....[14]....
        /*0190*/ 	.word	0x00000dc0


	//   ....[15]....
        /*0194*/ 	.word	0x00000de0


	//   ....[16]....
        /*0198*/ 	.word	0x00000e40


	//   ....[17]....
        /*019c*/ 	.word	0x00000e60


	//   ....[18]....
        /*01a0*/ 	.word	0x00000ec0


	//   ....[19]....
        /*01a4*/ 	.word	0x00000ee0


	//   ....[20]....
        /*01a8*/ 	.word	0x00001950


	//   ....[21]....
        /*01ac*/ 	.word	0x000019a0


	//   ....[22]....
        /*01b0*/ 	.word	0x00001a40


	//   ....[23]....
        /*01b4*/ 	.word	0x00001ab0


	//   ....[24]....
        /*01b8*/ 	.word	0x00001b50


	//   ....[25]....
        /*01bc*/ 	.word	0x00001bc0


	//   ....[26]....
        /*01c0*/ 	.word	0x00001c60


	//   ....[27]....
        /*01c4*/ 	.word	0x00001cd0


	//   ....[28]....
        /*01c8*/ 	.word	0x00001d70


	//   ....[29]....
        /*01cc*/ 	.word	0x00001de0


	//----- nvinfo : EIATTR_EXIT_INSTR_OFFSETS
	.align		4
.L_3297:
        /*01d0*/ 	.byte	0x04, 0x1c
        /*01d2*/ 	.short	(.L_3299 - .L_3298)


	//   ....[0]....
.L_3298:
        /*01d4*/ 	.word	0x00001870


	//   ....[1]....
        /*01d8*/ 	.word	0x000018f0


	//----- nvinfo : EIATTR_CRS_STACK_SIZE
	.align		4
.L_3299:
        /*01dc*/ 	.byte	0x04, 0x1e
        /*01de*/ 	.short	(.L_3301 - .L_3300)
.L_3300:
        /*01e0*/ 	.word	0x00000000


	//----- nvinfo : EIATTR_CBANK_PARAM_SIZE
	.align		4
.L_3301:
        /*01e4*/ 	.byte	0x03, 0x19
        /*01e6*/ 	.short	0x00d8


	//----- nvinfo : EIATTR_PARAM_CBANK
	.align		4
        /*01e8*/ 	.byte	0x04, 0x0a
        /*01ea*/ 	.short	(.L_3303 - .L_3302)
	.align		4
.L_3302:
        /*01ec*/ 	.word	index@(.nv.constant0._ZN2at6native26batch_norm_backward_kernelIN3c108BFloat16ES3_fiEEvNS_27GenericPackedTensorAccessorIKT_Lm3ENS_16DefaultPtrTraitsET2_EES9_NS4_IS5_Lm3ES7_S8_EENS4_IT0_Lm1ES7_S8_EESC_NS4_IKSB_Lm1ES7_S8_EESE_SE_NS4_IKT1_Lm1ES7_S8_EESH_bSF_)
        /*01f0*/ 	.short	0x0210
        /*01f2*/ 	.short	0x00d8


	//----- nvinfo : EIATTR_SW_WAR
	.align		4
.L_3303:
        /*01f4*/ 	.byte	0x04, 0x36
        /*01f6*/ 	.short	(.L_3305 - .L_3304)
.L_3304:
        /*01f8*/ 	.word	0x00000008
.L_3305:


//--------------------- .nv.info._ZN2at6native26batch_norm_backward_kernelIN3c108BFloat16EffiEEvNS_27GenericPackedTensorAccessorIKT_Lm3ENS_16DefaultPtrTraitsET2_EES9_NS4_IS5_Lm3ES7_S8_EENS4_IT0_Lm1ES7_S8_EESC_NS4_IKSB_Lm1ES7_S8_EESE_SE_NS4_IKT1_Lm1ES7_S8_EESH_bSF_ --------------------------
	.section	.nv.info._ZN2at6native26batch_norm_backward_kernelIN3c108BFloat16EffiEEvNS_27GenericPackedTensorAccessorIKT_Lm3ENS_16DefaultPtrTraitsET2_EES9_NS4_IS5_Lm3ES7_S8_EENS4_IT0_Lm1ES7_S8_EESC_NS4_IKSB_Lm1ES7_S8_EESE_SE_NS4_IKT1_Lm1ES7_S8_EESH_bSF_,"",@"SHT_CUDA_INFO"
	.sectionflags	@""
	.align	4


	//----- nvinfo : EIATTR_CUDA_API_VERSION
	.align		4
        /*0000*/ 	.byte	0x04, 0x37
        /*0002*/ 	.short	(.L_3307 - .L_3306)
.L_3306:
        /*0004*/ 	.word	0x00000082


	//----- nvinfo : EIATTR_KPARAM_INFO
	.align		4
.L_3307:
        /*0008*/ 	.byte	0x04, 0x17
        /*000a*/ 	.short	(.L_3309 - .L_3308)
.L_3308:
        /*000c*/ 	.word	0x00000000
        /*0010*/ 	.short	0x000b
        /*0012*/ 	.short	0x00d4
        /*0014*/ 	.byte	0x00, 0xf0, 0x11, 0x00


	//----- nvinfo : EIATTR_KPARAM_INFO
	.align		4
.L_3309:
        /*0018*/ 	.byte	0x04, 0x17
        /*001a*/ 	.short	(.L_3311 - .L_3310)
.L_3310:
        /*001c*/ 	.word	0x00000000
        /*0020*/ 	.short	0x000a
        /*0022*/ 	.short	0x00d0
        /*0024*/ 	.byte	0x00, 0xf0, 0x05, 0x00


	//----- nvinfo : EIATTR_KPARAM_INFO
	.align		4
.L_3311:
        /*0028*/ 	.byte	0x04, 0x17
        /*002a*/ 	.short	(.L_3313 - .L_3312)
.L_3312:
        /*002c*/ 	.word	0x00000000
        /*0030*/ 	.short	0x0009
        /*0032*/ 	.short	0x00c0
        /*0034*/ 	.byte	0x00, 0xf0, 0x41, 0x00


	//----- nvinfo : EIATTR_KPARAM_INFO
	.align		4
.L_3313:
        /*0038*/ 	.byte	0x04, 0x17
        /*003a*/ 	.short	(.L_3315 - .L_3314)
.L_3314:
        /*003c*/ 	.word	0x00000000
        /*0040*/ 	.short	0x0008
        /*0042*/ 	.short	0x00b0
        /*0044*/ 	.byte	0x00, 0xf0, 0x41, 0x00


	//----- nvinfo : EIATTR_KPARAM_INFO
	.align		4
.L_3315:
        /*0048*/ 	.byte	0x04, 0x17
        /*004a*/ 	.short	(.L_3317 - .L_3316)
.L_3316:
        /*004c*/ 	.word	0x00000000
        /*0050*/ 	.short	0x0007
        /*0052*/ 	.short	0x00a0
        /*0054*/ 	.byte	0x00, 0xf0, 0x41, 0x00


	//----- nvinfo : EIATTR_KPARAM_INFO
	.align		4
.L_3317:
        /*0058*/ 	.byte	0x04, 0x17
        /*005a*/ 	.short	(.L_3319 - .L_3318)
.L_3318:
        /*005c*/ 	.word	0x00000000
        /*0060*/ 	.short	0x0006
        /*0062*/ 	.short	0x0090
        /*0064*/ 	.byte	0x00, 0xf0, 0x41, 0x00


	//----- nvinfo : EIATTR_KPARAM_INFO
	.align		4
.L_3319:
        /*0068*/ 	.byte	0x04, 0x17
        /*006a*/ 	.short	(.L_3321 - .L_3320)
.L_3320:
        /*006c*/ 	.word	0x00000000
        /*0070*/ 	.short	0x0005
        /*0072*/ 	.short	0x0080
        /*0074*/ 	.byte	0x00, 0xf0, 0x41, 0x00


	//----- nvinfo : EIATTR_KPARAM_INFO
	.align		4
.L_3321:
        /*0078*/ 	.byte	0x04, 0x17
        /*007a*/ 	.short	(.L_3323 - .L_3322)
.L_3322:
        /*007c*/ 	.word	0x00000000
        /*0080*/ 	.short	0x0004
        /*0082*/ 	.short	0x0070
        /*0084*/ 	.byte	0x00, 0xf0, 0x41, 0x00


	//----- nvinfo : EIATTR_KPARAM_INFO
	.align		4
.L_3323:
        /*0088*/ 	.byte	0x04, 0x17
        /*008a*/ 	.short	(.L_3325 - .L_3324)
.L_3324:
        /*008c*/ 	.word	0x00000000
        /*0090*/ 	.short	0x0003
        /*0092*/ 	.short	0x0060
        /*0094*/ 	.byte	0x00, 0xf0, 0x41, 0x00


	//----- nvinfo : EIATTR_KPARAM_INFO
	.align		4
.L_3325:
        /*0098*/ 	.byte	0x04, 0x17
        /*009a*/ 	.short	(.L_3327 - .L_3326)
.L_3326:
        /*009c*/ 	.word	0x00000000
        /*00a0*/ 	.short	0x0002
        /*00a2*/ 	.short	0x0040
        /*00a4*/ 	.byte	0x00, 0xf0, 0x81, 0x00


	//----- nvinfo : EIATTR_KPARAM_INFO
	.align		4
.L_3327:
        /*00a8*/ 	.byte	0x04, 0x17
        /*00aa*/ 	.short	(.L_3329 - .L_3328)
.L_3328:
        /*00ac*/ 	.word	0x00000000
        /*00b0*/ 	.short	0x0001
        /*00b2*/ 	.short	0x0020
        /*00b4*/ 	.byte	0x00, 0xf0, 0x81, 0x00


	//----- nvinfo : EIATTR_KPARAM_INFO
	.align		4
.L_3329:
        /*00b8*/ 	.byte	0x04, 0x17
        /*00ba*/ 	.short	(.L_3331 - .L_3330)
.L_3330:
        /*00bc*/ 	.word	0x00000000
        /*00c0*/ 	.short	0x0000
        /*00c2*/ 	.short	0x0000
        /*00c4*/ 	.byte	0x00, 0xf0, 0x81, 0x00


	//----- nvinfo : EIATTR_SPARSE_MMA_MASK
	.align		4
.L_3331:
        /*00c8*/ 	.byte	0x03, 0x50
        /*00ca*/ 	.short	0x0000


	//----- nvinfo : EIATTR_MAXREG_COUNT
	.align		4
        /*00cc*/ 	.byte	0x03, 0x1b
        /*00ce*/ 	.short	0x00ff


	//----- nvinfo : EIATTR_NUM_BARRIERS
	.align		4
        /*00d0*/ 	.byte	0x02, 0x4c
        /*00d2*/ 	.byte	0x01
	.zero		1


	//----- nvinfo : EIATTR_MERCURY_ISA_VERSION
	.align		4
        /*00d4*/ 	.byte	0x03, 0x5f
        /*00d6*/ 	.short	0x0101


	//----- nvinfo : EIATTR_COOP_GROUP_MASK_REGIDS
	.align		4
        /*00d8*/ 	.byte	0x04, 0x29
        /*00da*/ 	.short	(.L_3333 - .L_3332)


	//   ....[0]....
.L_3332:
        /*00dc*/ 	.word	0xffffffff


	//   ....[1]....
        /*00e0*/ 	.word	0xffffffff


	//   ....[2]....
        /*00e4*/ 	.word	0xffffffff


	//   ....[3]....
        /*00e8*/ 	.word	0xffffffff


	//   ....[4]....
        /*00ec*/ 	.word	0xffffffff


	//   ....[5]....
        /*00f0*/ 	.word	0xffffffff


	//   ....[6]....
        /*00f4*/ 	.word	0xffffffff


	//   ....[7]....
        /*00f8*/ 	.word	0xffffffff


	//   ....[8]....
        /*00fc*/ 	.word	0xffffffff


	//   ....[9]....
        /*0100*/ 	.word	0xffffffff


	//   ....[10]....
        /*0104*/ 	.word	0xffffffff


	//   ....[11]....
        /*0108*/ 	.word	0xffffffff


	//   ....[12]....
        /*010c*/ 	.word	0xffffffff


	//   ....[13]....
        /*0110*/ 	.word	0xffffffff


	//   ....[14]....
        /*0114*/ 	.word	0xffffffff


	//   ....[15]....
        /*0118*/ 	.word	0xffffffff


	//   ....[16]....
        /*011c*/ 	.word	0xffffffff


	//   ....[17]....
        /*0120*/ 	.word	0xffffffff


	//   ....[18]....
        /*0124*/ 	.word	0xffffffff


	//   ....[19]....
        /*0128*/ 	.word	0xffffffff


	//   ....[20]....
        /*012c*/ 	.word	0x05000010


	//   ....[21]....
        /*0130*/ 	.word	0x05000010


	//   ....[22]....
        /*0134*/ 	.word	0x05000010


	//   ....[23]....
        /*0138*/ 	.word	0x05000010


	//   ....[24]....
        /*013c*/ 	.word	0x05000010


	//   ....[25]....
        /*0140*/ 	.word	0x05000010


	//   ....[26]....
        /*0144*/ 	.word	0x05000010


	//   ....[27]....
        /*0148*/ 	.word	0x05000010


	//   ....[28]....
        /*014c*/ 	.word	0x05000010


	//   ....[29]....
        /*0150*/ 	.word	0x05000010


	//----- nvinfo : EIATTR_COOP_GROUP_INSTR_OFFSETS
	.align		4
.L_3333:
        /*0154*/ 	.byte	0x04, 0x28
        /*0156*/ 	.short	(.L_3335 - .L_3334)


	//   ....[0]....
.L_3334:
        /*0158*/ 	.word	0x00000810


	//   ....[1]....
        /*015c*/ 	.word	0x00000850


	//   ....[2]....
        /*0160*/ 	.word	0x000008e0


	//   ....[3]....
        /*0164*/ 	.word	0x00000900


	//   ....[4]....
        /*0168*/ 	.word	0x00000960


	//   ....[5]....
        /*016c*/ 	.word	0x00000990


	//   ....[6]....
        /*0170*/ 	.word	0x000009f0


	//   ....[7]....
        /*0174*/ 	.word	0x00000a20


	//   ....[8]....
        /*0178*/ 	.word	0x00000b30


	//   ....[9]....
        /*017c*/ 	.word	0x00000b50


	//   ....[10]....
        /*0180*/ 	.word	0x00000c90


	//   ....[11]....
        /*0184*/ 	.word	0x00000ca0


	//   ....[12]....
        /*0188*/ 	.word	0x00000d00


	//   ....[13]....
        /*018c*/ 	.word	0x00000d20


	//   ....[14]....
        /*0190*/ 	.word	0x00000d80


	//   ....[15]....
        /*0194*/ 	.word	0x00000da0


	//   ....[16]....
        /*0198*/ 	.word	0x00000e00


	//   ....[17]....
        /*019c*/ 	.word	0x00000e20


	//   ....[18]....
        /*01a0*/ 	.word	0x00000e80


	//   ....[19]....
        /*01a4*/ 	.word	0x00000ea0


	//   ....[20]....
        /*01a8*/ 	.word	0x000018e0


	//   ....[21]....
        /*01ac*/ 	.word	0x00001930


	//   ....[22]....
        /*01b0*/ 	.word	0x000019d0


	//   ....[23]....
        /*01b4*/ 	.word	0x00001a40


	//   ....[24]....
        /*01b8*/ 	.word	0x00001ae0


	//   ....[25]....
        /*01bc*/ 	.word	0x00001b50


	//   ....[26]....
        /*01c0*/ 	.word	0x00001bf0


	//   ....[27]....
        /*01c4*/ 	.word	0x00001c60


	//   ....[28]....
        /*01c8*/ 	.word	0x00001d00


	//   ....[29]....
        /*01cc*/ 	.word	0x00001d70


	//----- nvinfo : EIATTR_EXIT_INSTR_OFFSETS
	.align		4
.L_3335:
        /*01d0*/ 	.byte	0x04, 0x1c
        /*01d2*/ 	.short	(.L_3337 - .L_3336)


	//   ....[0]....
.L_3336:
        /*01d4*/ 	.word	0x00001820


	//   ....[1]....
        /*01d8*/ 	.word	0x00001880


	//----- nvinfo : EIATTR_CRS_STACK_SIZE
	.align		4
.L_3337:
        /*01dc*/ 	.byte	0x04, 0x1e
        /*01de*/ 	.short	(.L_3339 - .L_3338)
.L_3338:
        /*01e0*/ 	.word	0x00000000


	//----- nvinfo : EIATTR_CBANK_PARAM_SIZE
	.align		4
.L_3339:
        /*01e4*/ 	.byte	0x03, 0x19
        /*01e6*/ 	.short	0x00d8


	//----- nvinfo : EIATTR_PARAM_CBANK
	.align		4
        /*01e8*/ 	.byte	0x04, 0x0a
        /*01ea*/ 	.short	(.L_3341 - .L_3340)
	.align		4
.L_3340:
        /*01ec*/ 	.word	index@(.nv.constant0._ZN2at6native26batch_norm_backward_kernelIN3c108BFloat16EffiEEvNS_27GenericPackedTensorAccessorIKT_Lm3ENS_16DefaultPtrTraitsET2_EES9_NS4_IS5_Lm3ES7_S8_EENS4_IT0_Lm1ES7_S8_EESC_NS4_IKSB_Lm1ES7_S8_EESE_SE_NS4_IKT1_Lm1ES7_S8_EESH_bSF_)
        /*01f0*/ 	.short	0x0210
        /*01f2*/ 	.short	0x00d8


	//----- nvinfo : EIATTR_SW_WAR
	.align		4
.L_3341:
        /*01f4*/ 	.byte	0x04, 0x36
        /*01f6*/ 	.short	(.L_3343 - .L_3342)
.L_3342:
        /*01f8*/ 	.word	0x00000008
.L_3343:


//--------------------- .nv.info._ZN2at6native26batch_norm_backward_kernelIN3c104HalfES3_fiEEvNS_27GenericPackedTensorAccessorIKT_Lm3ENS_16DefaultPtrTraitsET2_EES9_NS4_IS5_Lm3ES7_S8_EENS4_IT0_Lm1ES7_S8_EESC_NS4_IKSB_Lm1ES7_S8_EESE_SE_NS4_IKT1_Lm1ES7_S8_EESH_bSF_ --------------------------
	.section	.nv.info._ZN2at6native26batch_norm_backward_kernelIN3c104HalfES3_fiEEvNS_27GenericPackedTensorAccessorIKT_Lm3ENS_16DefaultPtrTraitsET2_EES9_NS4_IS5_Lm3ES7_S8_EENS4_IT0_Lm1ES7_S8_EESC_NS4_IKSB_Lm1ES7_S8_EESE_SE_NS4_IKT1_Lm1ES7_S8_EESH_bSF_,"",@"SHT_CUDA_INFO"
	.sectionflags	@""
	.align	4


	//----- nvinfo : EIATTR_CUDA_API_VERSION
	.align		4
        /*0000*/ 	.byte	0x04, 0x37
        /*0002*/ 	.short	(.L_3345 - .L_3344)
.L_3344:
        /*0004*/ 	.word	0x00000082


	//----- nvinfo : EIATTR_KPARAM_INFO
	.align		4
.L_3345:
        /*0008*/ 	.byte	0x04, 0x17
        /*000a*/ 	.short	(.L_3347 - .L_3346)
.L_3346:
        /*000c*/ 	.word	0x00000000
        /*0010*/ 	.short	0x000b
        /*0012*/ 	.short	0x00d4
        /*0014*/ 	.byte	0x00, 0xf0, 0x11, 0x00


	//----- nvinfo : EIATTR_KPARAM_INFO
	.align		4
.L_3347:
        /*0018*/ 	.byte	0x04, 0x17
        /*001a*/ 	.short	(.L_3349 - .L_3348)
.L_3348:
        /*001c*/ 	.word	0x00000000
        /*0020*/ 	.short	0x000a
        /*0022*/ 	.short	0x00d0
        /*0024*/ 	.byte	0x00, 0xf0, 0x05, 0x00


	//----- nvinfo : EIATTR_KPARAM_INFO
	.align		4
.L_3349:
        /*0028*/ 	.byte	0x04, 0x17
        /*002a*/ 	.short	(.L_3351 - .L_3350)
.L_3350:
        /*002c*/ 	.word	0x00000000
        /*0030*/ 	.short	0x0009
        /*0032*/ 	.short	0x00c0
        /*0034*/ 	.byte	0x00, 0xf0, 0x41, 0x00


	//----- nvinfo : EIATTR_KPARAM_INFO
	.align		4
.L_3351:
        /*0038*/ 	.byte	0x04, 0x17
        /*003a*/ 	.short	(.L_3353 - .L_3352)
.L_3352:
        /*003c*/ 	.word	0x00000000
        /*0040*/ 	.short	0x0008
        /*0042*/ 	.short	0x00b0
        /*0044*/ 	.byte	0x00, 0xf0, 0x41, 0x00


	//----- nvinfo : EIATTR_KPARAM_INFO
	.align		4
.L_3353:
        /*0048*/ 	.byte	0x04, 0x17
        /*004a*/ 	.short	(.L_3355 - .L_3354)
.L_3354:
        /*004c*/ 	.word	0x00000000
        /*0050*/ 	.short	0x0007
        /*0052*/ 	.short	0x00a0
        /*0054*/ 	.byte	0x00, 0xf0, 0x41, 0x00


	//----- nvinfo : EIATTR_KPARAM_INFO
	.align		4
.L_3355:
        /*0058*/ 	.byte	0x04, 0x17
        /*005a*/ 	.short	(.L_3357 - .L_3356)
.L_3356:
        /*005c*/ 	.word	0x00000000
        /*0060*/ 	.short	0x0006
        /*0062*/ 	.short	0x0090
        /*0064*/ 	.byte	0x00, 0xf0, 0x41, 0x00


	//----- nvinfo : EIATTR_KPARAM_INFO
	.align		4
.L_3357:
        /*0068*/ 	.byte	0x04, 0x17
        /*006a*/ 	.short	(.L_3359 - .L_3358)
.L_3358:
        /*006c*/ 	.word	0x00000000
        /*0070*/ 	.short	0x0005
        /*0072*/ 	.short	0x0080
        /*0074*/ 	.byte	0x00, 0xf0, 0x41, 0x00


	//----- nvinfo : EIATTR_KPARAM_INFO
	.align		4
.L_3359:
        /*0078*/ 	.byte	0x04, 0x17
        /*007a*/ 	.short	(.L_3361 - .L_3360)
.L_3360:
        /*007c*/ 	.word	0x00000000
        /*0080*/ 	.short	0x0004
        /*0082*/ 	.short	0x0070
        /*0084*/ 	.byte	0x00, 0xf0, 0x41, 0x00


	//----- nvinfo : EIATTR_KPARAM_INFO
	.align		4
.L_3361:
        /*0088*/ 	.byte	0x04, 0x17
        /*008a*/ 	.short	(.L_3363 - .L_3362)
.L_3362:
        /*008c*/ 	.word	0x00000000
        /*0090*/ 	.short	0x0003
        /*0092*/ 	.short	0x0060
        /*0094*/ 	.byte	0x00, 0xf0, 0x41, 0x00


	//----- nvinfo : EIATTR_KPARAM_INFO
	.align		4
.L_3363:
        /*0098*/ 	.byte	0x04, 0x17
        /*009a*/ 	.short	(.L_3365 - .L_3364)
.L_3364:
        /*009c*/ 	.word	0x00000000
        /*00a0*/ 	.short	0x0002
        /*00a2*/ 	.short	0x0040
        /*00a4*/ 	.byte	0x00, 0xf0, 0x81, 0x00


	//----- nvinfo : EIATTR_KPARAM_INFO
	.align		4
.L_3365:
        /*00a8*/ 	.byte	0x04, 0x17
        /*00aa*/ 	.short	(.L_3367 - .L_3366)
.L_3366:
        /*00ac*/ 	.word	0x00000000
        /*00b0*/ 	.short	0x0001
        /*00b2*/ 	.short	0x0020
        /*00b4*/ 	.byte	0x00, 0xf0, 0x81, 0x00


	//----- nvinfo : EIATTR_KPARAM_INFO
	.align		4
.L_3367:
        /*00b8*/ 	.byte	0x04, 0x17
        /*00ba*/ 	.short	(.L_3369 - .L_3368)
.L_3368:
        /*00bc*/ 	.word	0x00000000
        /*00c0*/ 	.short	0x0000
        /*00c2*/ 	.short	0x0000
        /*00c4*/ 	.byte	0x00, 0xf0, 0x81, 0x00


	//----- nvinfo : EIATTR_SPARSE_MMA_MASK
	.align		4
.L_3369:
        /*00c8*/ 	.byte	0x03, 0x50
        /*00ca*/ 	.short	0x0000


	//----- nvinfo : EIATTR_MAXREG_COUNT
	.align		4
        /*00cc*/ 	.byte	0x03, 0x1b
        /*00ce*/ 	.short	0x00ff


	//----- nvinfo : EIATTR_NUM_BARRIERS
	.align		4
        /*00d0*/ 	.byte	0x02, 0x4c
        /*00d2*/ 	.byte	0x01
	.zero		1


	//----- nvinfo : EIATTR_MERCURY_ISA_VERSION
	.align		4
        /*00d4*/ 	.byte	0x03, 0x5f
        /*00d6*/ 	.short	0x0101


	//----- nvinfo : EIATTR_COOP_GROUP_MASK_REGIDS
	.align		4
        /*00d8*/ 	.byte	0x04, 0x29
        /*00da*/ 	.short	(.L_3371 - .L_3370)


	//   ....[0]....
.L_3370:
        /*00dc*/ 	.word	0xffffffff


	//   ....[1]....
        /*00e0*/ 	.word	0xffffffff


	//   ....[2]....
        /*00e4*/ 	.word	0xffffffff


	//   ....[3]....
        /*00e8*/ 	.word	0xffffffff


	//   ....[4]....
        /*00ec*/ 	.word	0xffffffff


	//   ....[5]....
        /*00f0*/ 	.word	0xffffffff


	//   ....[6]....
        /*00f4*/ 	.word	0xffffffff


	//   ....[7]....
        /*00f8*/ 	.word	0xffffffff


	//   ....[8]....
        /*00fc*/ 	.word	0xffffffff


	//   ....[9]....
        /*0100*/ 	.word	0xffffffff


	//   ....[10]....
        /*0104*/ 	.word	0xffffffff


	//   ....[11]....
        /*0108*/ 	.word	0xffffffff


	//   ....[12]....
        /*010c*/ 	.word	0xffffffff


	//   ....[13]....
        /*0110*/ 	.word	0xffffffff


	//   ....[14]....
        /*0114*/ 	.word	0xffffffff


	//   ....[15]....
        /*0118*/ 	.word	0xffffffff


	//   ....[16]....
        /*011c*/ 	.word	0xffffffff


	//   ....[17]....
        /*0120*/ 	.word	0xffffffff


	//   ....[18]....
        /*0124*/ 	.word	0xffffffff


	//   ....[19]....
        /*0128*/ 	.word	0xffffffff


	//   ....[20]....
        /*012c*/ 	.word	0x0500000e


	//   ....[21]....
        /*0130*/ 	.word	0x0500000e


	//   ....[22]....
        /*0134*/ 	.word	0x0500000e


	//   ....[23]....
        /*0138*/ 	.word	0x0500000e


	//   ....[24]....
        /*013c*/ 	.word	0x0500000e


	//   ....[25]....
        /*0140*/ 	.word	0x0500000e


	//   ....[26]....
        /*0144*/ 	.word	0x0500000e


	//   ....[27]....
        /*0148*/ 	.word	0x0500000e


	//   ....[28]....
        /*014c*/ 	.word	0x0500000e


	//   ....[29]....
        /*0150*/ 	.word	0x0500000e


	//----- nvinfo : EIATTR_COOP_GROUP_INSTR_OFFSETS
	.align		4
.L_3371:
        /*0154*/ 	.byte	0x04, 0x28
        /*0156*/ 	.short	(.L_3373 - .L_3372)


	//   ....[0]....
.L_3372:
        /*0158*/ 	.word	0x00000840


	//   ....[1]....
        /*015c*/ 	.word	0x00000880


	//   ....[2]....
        /*0160*/ 	.word	0x00000920


	//   ....[3]....
        /*0164*/ 	.word	0x00000930


	//   ....[4]....
        /*0168*/ 	.word	0x00000990


	//   ....[5]....
        /*016c*/ 	.word	0x000009a0


	//   ....[6]....
        /*0170*/ 	.word	0x00000a10


	//   ....[7]....
        /*0174*/ 	.word	0x00000a30


	//   ....[8]....
        /*0178*/ 	.word	0x00000b30


	//   ....[9]....
        /*017c*/ 	.word	0x00000b40


	//   ....[10]....
        /*0180*/ 	.word	0x00000c70


	//   ....[11]....
        /*0184*/ 	.word	0x00000c80


	//   ....[12]....
        /*0188*/ 	.word	0x00000ce0


	//   ....[13]....
        /*018c*/ 	.word	0x00000cf0


	//   ....[14]....
        /*0190*/ 	.word	0x00000d50


	//   ....[15]....
        /*0194*/ 	.word	0x00000d60


	//   ....[16]....
        /*0198*/ 	.word	0x00000dc0


	//   ....[17]....
        /*019c*/ 	.word	0x00000dd0


	//   ....[18]....
        /*01a0*/ 	.word	0x00000e30


	//   ....[19]....
        /*01a4*/ 	.word	0x00000e40


	//   ....[20]....
        /*01a8*/ 	.word	0x000018a0


	//   ....[21]....
        /*01ac*/ 	.word	0x000018f0


	//   ....[22]....
        /*01b0*/ 	.word	0x000019a0


	//   ....[23]....
        /*01b4*/ 	.word	0x000019f0


	//   ....[24]....
        /*01b8*/ 	.word	0x00001aa0


	//   ....[25]....
        /*01bc*/ 	.word	0x00001af0


	//   ....[26]....
        /*01c0*/ 	.word	0x00001ba0


	//   ....[27]....
        /*01c4*/ 	.word	0x00001bf0


	//   ....[28]....
        /*01c8*/ 	.word	0x00001ca0


	//   ....[29]....
        /*01cc*/ 	.word	0x00001cf0


	//----- nvinfo : EIATTR_EXIT_INSTR_OFFSETS
	.align		4
.L_3373:
        /*01d0*/ 	.byte	0x04, 0x1c
        /*01d2*/ 	.short	(.L_3375 - .L_3374)


	//   ....[0]....
.L_3374:
        /*01d4*/ 	.word	0x000017c0


	//   ....[1]....
        /*01d8*/ 	.word	0x00001840


	//----- nvinfo : EIATTR_CRS_STACK_SIZE
	.align		4
.L_3375:
        /*01dc*/ 	.byte	0x04, 0x1e
        /*01de*/ 	.short	(.L_3377 - .L_3376)
.L_3376:
        /*01e0*/ 	.word	0x00000000


	//----- nvinfo : EIATTR_CBANK_PARAM_SIZE
	.align		4
.L_3377:
        /*01e4*/ 	.byte	0x03, 0x19
        /*01e6*/ 	.short	0x00d8


	//----- nvinfo : EIATTR_PARAM_CBANK
	.align		4
        /*01e8*/ 	.byte	0x04, 0x0a
        /*01ea*/ 	.short	(.L_3379 - .L_3378)
	.align		4
.L_3378:
        /*01ec*/ 	.word	index@(.nv.constant0._ZN2at6native26batch_norm_backward_kernelIN3c104HalfES3_fiEEvNS_27GenericPackedTensorAccessorIKT_Lm3ENS_16DefaultPtrTraitsET2_EES9_NS4_IS5_Lm3ES7_S8_EENS4_IT0_Lm1ES7_S8_EESC_NS4_IKSB_Lm1ES7_S8_EESE_SE_NS4_IKT1_Lm1ES7_S8_EESH_bSF_)
        /*01f0*/ 	.short	0x0210
        /*01f2*/ 	.short	0x00d8


	//----- nvinfo : EIATTR_SW_WAR
	.align		4
.L_3379:
        /*01f4*/ 	.byte	0x04, 0x36
        /*01f6*/ 	.short	(.L_3381 - .L_3380)
.L_3380:
        /*01f8*/ 	.word	0x00000008
.L_3381:


//--------------------- .nv.info._ZN2at6native26batch_norm_backward_kernelIN3c104HalfEffiEEvNS_27GenericPackedTensorAccessorIKT_Lm3ENS_16DefaultPtrTraitsET2_EES9_NS4_IS5_Lm3ES7_S8_EENS4_IT0_Lm1ES7_S8_EESC_NS4_IKSB_Lm1ES7_S8_EESE_SE_NS4_IKT1_Lm1ES7_S8_EESH_bSF_ --------------------------
	.section	.nv.info._ZN2at6native26batch_norm_backward_kernelIN3c104HalfEffiEEvNS_27GenericPackedTensorAccessorIKT_Lm3ENS_16DefaultPtrTraitsET2_EES9_NS4_IS5_Lm3ES7_S8_EENS4_IT0_Lm1ES7_S8_EESC_NS4_IKSB_Lm1ES7_S8_EESE_SE_NS4_IKT1_Lm1ES7_S8_EESH_bSF_,"",@"SHT_CUDA_INFO"
	.sectionflags	@""
	.align	4


	//----- nvinfo : EIATTR_CUDA_API_VERSION
	.align		4
        /*0000*/ 	.byte	0x04, 0x37
        /*0002*/ 	.short	(.L_3383 - .L_3382)
.L_3382:
        /*0004*/ 	.word	0x00000082


	//----- nvinfo : EIATTR_KPARAM_INFO
	.align		4
.L_3383:
        /*0008*/ 	.byte	0x04, 0x17
        /*000a*/ 	.short	(.L_3385 - .L_3384)
.L_3384:
        /*000c*/ 	.word	0x00000000
        /*0010*/ 	.short	0x000b
        /*0012*/ 	.short	0x00d4
        /*0014*/ 	.byte	0x00, 0xf0, 0x11, 0x00


	//----- nvinfo : EIATTR_KPARAM_INFO
	.align		4
.L_3385:
        /*0018*/ 	.byte	0x04, 0x17
        /*001a*/ 	.short	(.L_3387 - .L_3386)
.L_3386:
        /*001c*/ 	.word	0x00000000
        /*0020*/ 	.short	0x000a
        /*0022*/ 	.short	0x00d0
        /*0024*/ 	.byte	0x00, 0xf0, 0x05, 0x00


	//----- nvinfo : EIATTR_KPARAM_INFO
	.align		4
.L_3387:
        /*0028*/ 	.byte	0x04, 0x17
        /*002a*/ 	.short	(.L_3389 - .L_3388)
.L_3388:
        /*002c*/ 	.word	0x00000000
        /*0030*/ 	.short	0x0009
        /*0032*/ 	.short	0x00c0
        /*0034*/ 	.byte	0x00, 0xf0, 0x41, 0x00


	//----- nvinfo : EIATTR_KPARAM_INFO
	.align		4
.L_3389:
        /*0038*/ 	.byte	0x04, 0x17
        /*003a*/ 	.short	(.L_3391 - .L_3390)
.L_3390:
        /*003c*/ 	.word	0x00000000
        /*0040*/ 	.short	0x0008
        /*0042*/ 	.short	0x00b0
        /*0044*/ 	.byte	0x00, 0xf0, 0x41, 0x00


	//----- nvinfo : EIATTR_KPARAM_INFO
	.align		4
.L_3391:
        /*0048*/ 	.byte	0x04, 0x17
        /*004a*/ 	.short	(.L_3393 - .L_3392)
.L_3392:
        /*004c*/ 	.word	0x00000000
        /*0050*/ 	.short	0x0007
        /*0052*/ 	.short	0x00a0
        /*0054*/ 	.byte	0x00, 0xf0, 0x41, 0x00


	//----- nvinfo : EIATTR_KPARAM_INFO
	.align		4
.L_3393:
        /*0058*/ 	.byte	0x04, 0x17
        /*005a*/ 	.short	(.L_3395 - .L_3394)
.L_3394:
        /*005c*/ 	.word	0x00000000
        /*0060*/ 	.short	0x0006
        /*0062*/ 	.short	0x0090
        /*0064*/ 	.byte	0x00, 0xf0, 0x41, 0x00


	//----- nvinfo : EIATTR_KPARAM_INFO
	.align		4
.L_3395:
        /*0068*/ 	.byte	0x04, 0x17
        /*006a*/ 	.short	(.L_3397 - .L_3396)
.L_3396:
        /*006c*/ 	.word	0x00000000
        /*0070*/ 	.short	0x0005
        /*0072*/ 	.short	0x0080
        /*0074*/ 	.byte	0x00, 0xf0, 0x41, 0x00


	//----- nvinfo : EIATTR_KPARAM_INFO
	.align		4
.L_3397:
        /*0078*/ 	.byte	0x04, 0x17
        /*007a*/ 	.short	(.L_3399 - .L_3398)
.L_3398:
        /*007c*/ 	.word	0x00000000
        /*0080*/ 	.short	0x0004
        /*0082*/ 	.short	0x0070
        /*0084*/ 	.byte	0x00, 0xf0, 0x41, 0x00


	//----- nvinfo : EIATTR_KPARAM_INFO
	.align		4
.L_3399:
        /*0088*/ 	.byte	0x04, 0x17
        /*008a*/ 	.short	(.L_3401 - .L_3400)
.L_3400:
        /*008c*/ 	.word	0x00000000
        /*0090*/ 	.short	0x0003
        /*0092*/ 	.short	0x0060
        /*0094*/ 	.byte	0x00, 0xf0, 0x41, 0x00


	//----- nvinfo : EIATTR_KPARAM_INFO
	.align		4
.L_3401:
        /*0098*/ 	.byte	0x04, 0x17
        /*009a*/ 	.short	(.L_3403 - .L_3402)
.L_3402:
        /*009c*/ 	.word	0x00000000
        /*00a0*/ 	.short	0x0002
        /*00a2*/ 	.short	0x0040
        /*00a4*/ 	.byte	0x00, 0xf0, 0x81, 0x00


	//----- nvinfo : EIATTR_KPARAM_INFO
	.align		4
.L_3403:
        /*00a8*/ 	.byte	0x04, 0x17
        /*00aa*/ 	.short	(.L_3405 - .L_3404)
.L_3404:
        /*00ac*/ 	.word	0x00000000
        /*00b0*/ 	.short	0x0001
        /*00b2*/ 	.short	0x0020
        /*00b4*/ 	.byte	0x00, 0xf0, 0x81, 0x00


	//----- nvinfo : EIATTR_KPARAM_INFO
	.align		4
.L_3405:
        /*00b8*/ 	.byte	0x04, 0x17
        /*00ba*/ 	.short	(.L_3407 - .L_3406)
.L_3406:
        /*00bc*/ 	.word	0x00000000
        /*00c0*/ 	.short	0x0000
        /*00c2*/ 	.short	0x0000
        /*00c4*/ 	.byte	0x00, 0xf0, 0x81, 0x00


	//----- nvinfo : EIATTR_SPARSE_MMA_MASK
	.align		4
.L_3407:
        /*00c8*/ 	.byte	0x03, 0x50
        /*00ca*/ 	.short	0x0000


	//----- nvinfo : EIATTR_MAXREG_COUNT
	.align		4
        /*00cc*/ 	.byte	0x03, 0x1b
        /*00ce*/ 	.short	0x00ff


	//----- nvinfo : EIATTR_NUM_BARRIERS
	.align		4
        /*00d0*/ 	.byte	0x02, 0x4c
        /*00d2*/ 	.byte	0x01
	.zero		1


	//----- nvinfo : EIATTR_MERCURY_ISA_VERSION
	.align		4
        /*00d4*/ 	.byte	0x03, 0x5f
        /*00d6*/ 	.short	0x0101


	//----- nvinfo : EIATTR_COOP_GROUP_MASK_REGIDS
	.align		4
        /*00d8*/ 	.byte	0x04, 0x29
        /*00da*/ 	.short	(.L_3409 - .L_3408)


	//   ....[0]....
.L_3408:
        /*00dc*/ 	.word	0xffffffff


	//   ....[1]....
        /*00e0*/ 	.word	0xffffffff


	//   ....[2]....
        /*00e4*/ 	.word	0xffffffff


	//   ....[3]....
        /*00e8*/ 	.word	0xffffffff


	//   ....[4]....
        /*00ec*/ 	.word	0xffffffff


	//   ....[5]....
        /*00f0*/ 	.word	0xffffffff


	//   ....[6]....
        /*00f4*/ 	.word	0xffffffff


	//   ....[7]....
        /*00f8*/ 	.word	0xffffffff


	//   ....[8]....
        /*00fc*/ 	.word	0xffffffff


	//   ....[9]....
        /*0100*/ 	.word	0xffffffff


	//   ....[10]....
        /*0104*/ 	.word	0xffffffff


	//   ....[11]....
        /*0108*/ 	.word	0xffffffff


	//   ....[12]....
        /*010c*/ 	.word	0xffffffff


	//   ....[13]....
        /*0110*/ 	.word	0xffffffff


	//   ....[14]....
        /*0114*/ 	.word	0xffffffff


	//   ....[15]....
        /*0118*/ 	.word	0xffffffff


	//   ....[16]....
        /*011c*/ 	.word	0xffffffff


	//   ....[17]....
        /*0120*/ 	.word	0xffffffff


	//   ....[18]....
        /*0124*/ 	.word	0xffffffff


	//   ....[19]....
        /*0128*/ 	.word	0xffffffff


	//   ....[20]....
        /*012c*/ 	.word	0x0500000c


	//   ....[21]....
        /*0130*/ 	.word	0x0500000c


	//   ....[22]....
        /*0134*/ 	.word	0x0500000c


	//   ....[23]....
        /*0138*/ 	.word	0x0500000c


	//   ....[24]....
        /*013c*/ 	.word	0x0500000c


	//   ....[25]....
        /*0140*/ 	.word	0x0500000c


	//   ....[26]....
        /*0144*/ 	.word	0x0500000c


	//   ....[27]....
        /*0148*/ 	.word	0x0500000c


	//   ....[28]....
        /*014c*/ 	.word	0x0500000c


	//   ....[29]....
        /*0150*/ 	.word	0x0500000c


	//----- nvinfo : EIATTR_COOP_GROUP_INSTR_OFFSETS
	.align		4
.L_3409:
        /*0154*/ 	.byte	0x04, 0x28
        /*0156*/ 	.short	(.L_3411 - .L_3410)


	//   ....[0]....
.L_3410:
        /*0158*/ 	.word	0x00000800


	//   ....[1]....
        /*015c*/ 	.word	0x00000840


	//   ....[2]....
        /*0160*/ 	.word	0x000008d0


	//   ....[3]....
        /*0164*/ 	.word	0x000008e0


	//   ....[4]....
        /*0168*/ 	.word	0x00000950


	//   ....[5]....
        /*016c*/ 	.word	0x00000960


	//   ....[6]....
        /*0170*/ 	.word	0x000009e0


	//   ....[7]....
        /*0174*/ 	.word	0x00000a10


	//   ....[8]....
        /*0178*/ 	.word	0x00000af0


	//   ....[9]....
        /*017c*/ 	.word	0x00000b10


	//   ....[10]....
        /*0180*/ 	.word	0x00000c30


	//   ....[11]....
        /*0184*/ 	.word	0x00000c40


	//   ....[12]....
        /*0188*/ 	.word	0x00000ca0


	//   ....[13]....
        /*018c*/ 	.word	0x00000cb0


	//   ....[14]....
        /*0190*/ 	.word	0x00000d10


	//   ....[15]....
        /*0194*/ 	.word	0x00000d20


	//   ....[16]....
        /*0198*/ 	.word	0x00000d80


	//   ....[17]....
        /*019c*/ 	.word	0x00000d90


	//   ....[18]....
        /*01a0*/ 	.word	0x00000df0


	//   ....[19]....
        /*01a4*/ 	.word	0x00000e00


	//   ....[20]....
        /*01a8*/ 	.word	0x00001830


	//   ....[21]....
        /*01ac*/ 	.word	0x00001880


	//   ....[22]....
        /*01b0*/ 	.word	0x00001930


	//   ....[23]....
        /*01b4*/ 	.word	0x00001980


	//   ....[24]....
        /*01b8*/ 	.word	0x00001a30


	//   ....[25]....
        /*01bc*/ 	.word	0x00001a80


	//   ....[26]....
        /*01c0*/ 	.word	0x00001b30


	//   ....[27]....
        /*01c4*/ 	.word	0x00001b80


	//   ....[28]....
        /*01c8*/ 	.word	0x00001c30


	//   ....[29]....
        /*01cc*/ 	.word	0x00001c80


	//----- nvinfo : EIATTR_EXIT_INSTR_OFFSETS
	.align		4
.L_3411:
        /*01d0*/ 	.byte	0x04, 0x1c
        /*01d2*/ 	.short	(.L_3413 - .L_3412)


	//   ....[0]....
.L_3412:
        /*01d4*/ 	.word	0x00001770


	//   ....[1]....
        /*01d8*/ 	.word	0x000017d0


	//----- nvinfo : EIATTR_CRS_STACK_SIZE
	.align		4
.L_3413:
        /*01dc*/ 	.byte	0x04, 0x1e
        /*01de*/ 	.short	(.L_3415 - .L_3414)
.L_3414:
        /*01e0*/ 	.word	0x00000000


	//----- nvinfo : EIATTR_CBANK_PARAM_SIZE
	.align		4
.L_3415:
        /*01e4*/ 	.byte	0x03, 0x19
        /*01e6*/ 	.short	0x00d8


	//----- nvinfo : EIATTR_PARAM_CBANK
	.align		4
        /*01e8*/ 	.byte	0x04, 0x0a
        /*01ea*/ 	.short	(.L_3417 - .L_3416)
	.align		4
.L_3416:
        /*01ec*/ 	.word	index@(.nv.constant0._ZN2at6native26batch_norm_backward_kernelIN3c104HalfEffiEEvNS_27GenericPackedTensorAccessorIKT_Lm3ENS_16DefaultPtrTraitsET2_EES9_NS4_IS5_Lm3ES7_S8_EENS4_IT0_Lm1ES7_S8_EESC_NS4_IKSB_Lm1ES7_S8_EESE_SE_NS4_IKT1_Lm1ES7_S8_EESH_bSF_)
        /*01f0*/ 	.short	0x0210
        /*01f2*/ 	.short	0x00d8


	//----- nvinfo : EIATTR_SW_WAR
	.align		4
.L_3417:
        /*01f4*/ 	.byte	0x04, 0x36
        /*01f6*/ 	.short	(.L_3419 - .L_3418)
.L_3418:
        /*01f8*/ 	.word	0x00000008
.L_3419:


//--------------------- .nv.info._ZN2at6native26batch_norm_backward_kernelIfffiEEvNS_27GenericPackedTensorAccessorIKT_Lm3ENS_16DefaultPtrTraitsET2_EES7_NS2_IS3_Lm3ES5_S6_EENS2_IT0_Lm1ES5_S6_EESA_NS2_IKS9_Lm1ES5_S6_EESC_SC_NS2_IKT1_Lm1ES5_S6_EESF_bSD_ --------------------------
	.section	.nv.info._ZN2at6native26batch_norm_backward_kernelIfffiEEvNS_27GenericPackedTensorAccessorIKT_Lm3ENS_16DefaultPtrTraitsET2_EES7_NS2_IS3_Lm3ES5_S6_EENS2_IT0_Lm1ES5_S6_EESA_NS2_IKS9_Lm1ES5_S6_EESC_SC_NS2_IKT1_Lm1ES5_S6_EESF_bSD_,"",@"SHT_CUDA_INFO"
	.sectionflags	@""
	.align	4


	//----- nvinfo : EIATTR_CUDA_API_VERSION
	.align		4
        /*0000*/ 	.byte	0x04, 0x37
        /*0002*/ 	.short	(.L_3421 - .L_3420)
.L_3420:
        /*0004*/ 	.word	0x00000082


	//----- nvinfo : EIATTR_KPARAM_INFO
	.align		4
.L_3421:
        /*0008*/ 	.byte	0x04, 0x17
        /*000a*/ 	.short	(.L_3423 - .L_3422)
.L_3422:
        /*000c*/ 	.word	0x00000000
        /*0010*/ 	.short	0x000b
        /*0012*/ 	.short	0x00d4
        /*0014*/ 	.byte	0x00, 0xf0, 0x11, 0x00


	//----- nvinfo : EIATTR_KPARAM_INFO
	.align		4
.L_3423:
        /*0018*/ 	.byte	0x04, 0x17
        /*001a*/ 	.short	(.L_3425 - .L_3424)
.L_3424:
        /*001c*/ 	.word	0x00000000
        /*0020*/ 	.short	0x000a
        /*0022*/ 	.short	0x00d0
        /*0024*/ 	.byte	0x00, 0xf0, 0x05, 0x00


	//----- nvinfo : EIATTR_KPARAM_INFO
	.align		4
.L_3425:
        /*0028*/ 	.byte	0x04, 0x17
        /*002a*/ 	.short	(.L_3427 - .L_3426)
.L_3426:
        /*002c*/ 	.word	0x00000000
        /*0030*/ 	.short	0x0009
        /*0032*/ 	.short	0x00c0
        /*0034*/ 	.byte	0x00, 0xf0, 0x41, 0x00


	//----- nvinfo : EIATTR_KPARAM_INFO
	.align		4
.L_3427:
        /*0038*/ 	.byte	0x04, 0x17
        /*003a*/ 	.short	(.L_3429 - .L_3428)
.L_3428:
        /*003c*/ 	.word	0x00000000
        /*0040*/ 	.short	0x0008
        /*0042*/ 	.short	0x00b0
        /*0044*/ 	.byte	0x00, 0xf0, 0x41, 0x00


	//----- nvinfo : EIATTR_KPARAM_INFO
	.align		4
.L_3429:
        /*0048*/ 	.byte	0x04, 0x17
        /*004a*/ 	.short	(.L_3431 - .L_3430)
.L_3430:
        /*004c*/ 	.word	0x00000000
        /*0050*/ 	.short	0x0007
        /*0052*/ 	.short	0x00a0
        /*0054*/ 	.byte	0x00, 0xf0, 0x41, 0x00


	//----- nvinfo : EIATTR_KPARAM_INFO
	.align		4
.L_3431:
        /*0058*/ 	.byte	0x04, 0x17
        /*005a*/ 	.short	(.L_3433 - .L_3432)
.L_3432:
        /*005c*/ 	.word	0x00000000
        /*0060*/ 	.short	0x0006
        /*0062*/ 	.short	0x0090
        /*0064*/ 	.byte	0x00, 0xf0, 0x41, 0x00


	//----- nvinfo : EIATTR_KPARAM_INFO
	.align		4
.L_3433:
        /*0068*/ 	.byte	0x04, 0x17
        /*006a*/ 	.short	(.L_3435 - .L_3434)
.L_3434:
        /*006c*/ 	.word	0x00000000
        /*0070*/ 	.short	0x0005
        /*0072*/ 	.short	0x0080
        /*0074*/ 	.byte	0x00, 0xf0, 0x41, 0x00


	//----- nvinfo : EIATTR_KPARAM_INFO
	.align		4
.L_3435:
        /*0078*/ 	.byte	0x04, 0x17
        /*007a*/ 	.short	(.L_3437 - .L_3436)
.L_3436:
        /*007c*/ 	.word	0x00000000
        /*0080*/ 	.short	0x0004
        /*0082*/ 	.short	0x0070
        /*0084*/ 	.byte	0x00, 0xf0, 0x41, 0x00


	//----- nvinfo : EIATTR_KPARAM_INFO
	.align		4
.L_3437:
        /*0088*/ 	.byte	0x04, 0x17
        /*008a*/ 	.short	(.L_3439 - .L_3438)
.L_3438:
        /*008c*/ 	.word	0x00000000
        /*0090*/ 	.short	0x0003
        /*0092*/ 	.short	0x0060
        /*0094*/ 	.byte	0x00, 0xf0, 0x41, 0x00


	//----- nvinfo : EIATTR_KPARAM_INFO
	.align		4
.L_3439:
        /*0098*/ 	.byte	0x04, 0x17
        /*009a*/ 	.short	(.L_3441 - .L_3440)
.L_3440:
        /*009c*/ 	.word	0x00000000
        /*00a0*/ 	.short	0x0002
        /*00a2*/ 	.short	0x0040
        /*00a4*/ 	.byte	0x00, 0xf0, 0x81, 0x00


	//----- nvinfo : EIATTR_KPARAM_INFO
	.align		4
.L_3441:
        /*00a8*/ 	.byte	0x04, 0x17
        /*00aa*/ 	.short	(.L_3443 - .L_3442)
.L_3442:
        /*00ac*/ 	.word	0x00000000
        /*00b0*/ 	.short	0x0001
        /*00b2*/ 	.short	0x0020
        /*00b4*/ 	.byte	0x00, 0xf0, 0x81, 0x00


	//----- nvinfo : EIATTR_KPARAM_INFO
	.align		4
.L_3443:
        /*00b8*/ 	.byte	0x04, 0x17
        /*00ba*/ 	.short	(.L_3445 - .L_3444)
.L_3444:
        /*00bc*/ 	.word	0x00000000
        /*00c0*/ 	.short	0x0000
        /*00c2*/ 	.short	0x0000
        /*00c4*/ 	.byte	0x00, 0xf0, 0x81, 0x00


	//----- nvinfo : EIATTR_SPARSE_MMA_MASK
	.align		4
.L_3445:
        /*00c8*/ 	.byte	0x03, 0x50
        /*00ca*/ 	.short	0x0000


	//----- nvinfo : EIATTR_MAXREG_COUNT
	.align		4
        /*00cc*/ 	.byte	0x03, 0x1b
        /*00ce*/ 	.short	0x00ff


	//----- nvinfo : EIATTR_NUM_BARRIERS
	.align		4
        /*00d0*/ 	.byte	0x02, 0x4c
        /*00d2*/ 	.byte	0x01
	.zero		1


	//----- nvinfo : EIATTR_MERCURY_ISA_VERSION
	.align		4
        /*00d4*/ 	.byte	0x03, 0x5f
        /*00d6*/ 	.short	0x0101


	//----- nvinfo : EIATTR_COOP_GROUP_MASK_REGIDS
	.align		4
        /*00d8*/ 	.byte	0x04, 0x29
        /*00da*/ 	.short	(.L_3447 - .L_3446)


	//   ....[0]....
.L_3446:
        /*00dc*/ 	.word	0xffffffff


	//   ....[1]....
        /*00e0*/ 	.word	0xffffffff


	//   ....[2]....
        /*00e4*/ 	.word	0xffffffff


	//   ....[3]....
        /*00e8*/ 	.word	0xffffffff


	//   ....[4]....
        /*00ec*/ 	.word	0xffffffff


	//   ....[5]....
        /*00f0*/ 	.word	0xffffffff


	//   ....[6]....
        /*00f4*/ 	.word	0xffffffff


	//   ....[7]....
        /*00f8*/ 	.word	0xffffffff


	//   ....[8]....
        /*00fc*/ 	.word	0xffffffff


	//   ....[9]....
        /*0100*/ 	.word	0xffffffff


	//   ....[10]....
        /*0104*/ 	.word	0xffffffff


	//   ....[11]....
        /*0108*/ 	.word	0xffffffff


	//   ....[12]....
        /*010c*/ 	.word	0xffffffff


	//   ....[13]....
        /*0110*/ 	.word	0xffffffff


	//   ....[14]....
        /*0114*/ 	.word	0xffffffff


	//   ....[15]....
        /*0118*/ 	.word	0xffffffff


	//   ....[16]....
        /*011c*/ 	.word	0xffffffff


	//   ....[17]....
        /*0120*/ 	.word	0xffffffff


	//   ....[18]....
        /*0124*/ 	.word	0xffffffff


	//   ....[19]....
        /*0128*/ 	.word	0xffffffff


	//   ....[20]....
        /*012c*/ 	.word	0x0500000c


	//   ....[21]....
        /*0130*/ 	.word	0x0500000c


	//   ....[22]....
        /*0134*/ 	.word	0x0500000c


	//   ....[23]....
        /*0138*/ 	.word	0x0500000c


	//   ....[24]....
        /*013c*/ 	.word	0x0500000c


	//   ....[25]....
        /*0140*/ 	.word	0x0500000c


	//   ....[26]....
        /*0144*/ 	.word	0x0500000c


	//   ....[27]....
        /*0148*/ 	.word	0x0500000c


	//   ....[28]....
        /*014c*/ 	.word	0x0500000c


	//   ....[29]....
        /*0150*/ 	.word	0x0500000c


	//----- nvinfo : EIATTR_COOP_GROUP_INSTR_OFFSETS
	.align		4
.L_3447:
        /*0154*/ 	.byte	0x04, 0x28
        /*0156*/ 	.short	(.L_3449 - .L_3448)


	//   ....[0]....
.L_3448:
        /*0158*/ 	.word	0x000007c0


	//   ....[1]....
        /*015c*/ 	.word	0x00000800


	//   ....[2]....
        /*0160*/ 	.word	0x00000870


	//   ....[3]....
        /*0164*/ 	.word	0x00000880


	//   ....[4]....
        /*0168*/ 	.word	0x000008b0


	//   ....[5]....
        /*016c*/ 	.word	0x000008d0


	//   ....[6]....
        /*0170*/ 	.word	0x00000960


	//   ....[7]....
        /*0174*/ 	.word	0x00000990


	//   ....[8]....
        /*0178*/ 	.word	0x000009e0


	//   ....[9]....
        /*017c*/ 	.word	0x00000a10


	//   ....[10]....
        /*0180*/ 	.word	0x00000b00


	//   ....[11]....
        /*0184*/ 	.word	0x00000b10


	//   ....[12]....
        /*0188*/ 	.word	0x00000b40


	//   ....[13]....
        /*018c*/ 	.word	0x00000b50


	//   ....[14]....
        /*0190*/ 	.word	0x00000b80


	//   ....[15]....
        /*0194*/ 	.word	0x00000b90


	//   ....[16]....
        /*0198*/ 	.word	0x00000bc0


	//   ....[17]....
        /*019c*/ 	.word	0x00000bd0


	//   ....[18]....
        /*01a0*/ 	.word	0x00000c00


	//   ....[19]....
        /*01a4*/ 	.word	0x00000c10


	//   ....[20]....
        /*01a8*/ 	.word	0x000015d0


	//   ....[21]....
        /*01ac*/ 	.word	0x00001620


	//   ....[22]....
        /*01b0*/ 	.word	0x00001690


	//   ....[23]....
        /*01b4*/ 	.word	0x000016f0


	//   ....[24]....
        /*01b8*/ 	.word	0x00001760


	//   ....[25]....
        /*01bc*/ 	.word	0x000017c0


	//   ....[26]....
        /*01c0*/ 	.word	0x00001830


	//   ....[27]....
        /*01c4*/ 	.word	0x00001890


	//   ....[28]....
        /*01c8*/ 	.word	0x00001900


	//   ....[29]....
        /*01cc*/ 	.word	0x00001960


	//----- nvinfo : EIATTR_EXIT_INSTR_OFFSETS
	.align		4
.L_3449:
        /*01d0*/ 	.byte	0x04, 0x1c
        /*01d2*/ 	.short	(.L_3451 - .L_3450)


	//   ....[0]....
.L_3450:
        /*01d4*/ 	.word	0x00001510


	//   ....[1]....
        /*01d8*/ 	.word	0x00001570


	//----- nvinfo : EIATTR_CRS_STACK_SIZE
	.align		4
.L_3451:
        /*01dc*/ 	.byte	0x04, 0x1e
        /*01de*/ 	.short	(.L_3453 - .L_3452)
.L_3452:
        /*01e0*/ 	.word	0x00000000


	//----- nvinfo : EIATTR_CBANK_PARAM_SIZE
	.align		4
.L_3453:
        /*01e4*/ 	.byte	0x03, 0x19
        /*01e6*/ 	.short	0x00d8


	//----- nvinfo : EIATTR_PARAM_CBANK
	.align		4
        /*01e8*/ 	.byte	0x04, 0x0a
        /*01ea*/ 	.short	(.L_3455 - .L_3454)
	.align		4
.L_3454:
        /*01ec*/ 	.word	index@(.nv.constant0._ZN2at6native26batch_norm_backward_kernelIfffiEEvNS_27GenericPackedTensorAccessorIKT_Lm3ENS_16DefaultPtrTraitsET2_EES7_NS2_IS3_Lm3ES5_S6_EENS2_IT0_Lm1ES5_S6_EESA_NS2_IKS9_Lm1ES5_S6_EESC_SC_NS2_IKT1_Lm1ES5_S6_EESF_bSD_)
        /*01f0*/ 	.short	0x0210
        /*01f2*/ 	.short	0x00d8


	//----- nvinfo : EIATTR_SW_WAR
	.align		4
.L_3455:
        /*01f4*/ 	.byte	0x04, 0x36
        /*01f6*/ 	.short	(.L_3457 - .L_3456)
.L_3456:
        /*01f8*/ 	.word	0x00000008
.L_3457:


//--------------------- .nv.info._ZN2at6native26batch_norm_backward_kernelIdddiEEvNS_27GenericPackedTensorAccessorIKT_Lm3ENS_16DefaultPtrTraitsET2_EES7_NS2_IS3_Lm3ES5_S6_EENS2_IT0_Lm1ES5_S6_EESA_NS2_IKS9_Lm1ES5_S6_EESC_SC_NS2_IKT1_Lm1ES5_S6_EESF_bSD_ --------------------------
	.section	.nv.info._ZN2at6native26batch_norm_backward_kernelIdddiEEvNS_27GenericPackedTensorAccessorIKT_Lm3ENS_16DefaultPtrTraitsET2_EES7_NS2_IS3_Lm3ES5_S6_EENS2_IT0_Lm1ES5_S6_EESA_NS2_IKS9_Lm1ES5_S6_EESC_SC_NS2_IKT1_Lm1ES5_S6_EESF_bSD_,"",@"SHT_CUDA_INFO"
	.sectionflags	@""
	.align	4


	//----- nvinfo : EIATTR_CUDA_API_VERSION
	.align		4
        /*0000*/ 	.byte	0x04, 0x37
        /*0002*/ 	.short	(.L_3459 - .L_3458)
.L_3458:
        /*0004*/ 	.word	0x00000082


	//----- nvinfo : EIATTR_KPARAM_INFO
	.align		4
.L_3459:
        /*0008*/ 	.byte	0x04, 0x17
        /*000a*/ 	.short	(.L_3461 - .L_3460)
.L_3460:
        /*000c*/ 	.word	0x00000000
        /*0010*/ 	.short	0x000b
        /*0012*/ 	.short	0x00d8
        /*0014*/ 	.byte	0x00, 0xf0, 0x21, 0x00


	//----- nvinfo : EIATTR_KPARAM_INFO
	.align		4
.L_3461:
        /*0018*/ 	.byte	0x04, 0x17
        /*001a*/ 	.short	(.L_3463 - .L_3462)
.L_3462:
        /*001c*/ 	.word	0x00000000
        /*0020*/ 	.short	0x000a
        /*0022*/ 	.short	0x00d0
        /*0024*/ 	.byte	0x00, 0xf0, 0x05, 0x00


	//----- nvinfo : EIATTR_KPARAM_INFO
	.align		4
.L_3463:
        /*0028*/ 	.byte	0x04, 0x17
        /*002a*/ 	.short	(.L_3465 - .L_3464)
.L_3464:
        /*002c*/ 	.word	0x00000000
        /*0030*/ 	.short	0x0009
        /*0032*/ 	.short	0x00c0
        /*0034*/ 	.byte	0x00, 0xf0, 0x41, 0x00


	//----- nvinfo : EIATTR_KPARAM_INFO
	.align		4
.L_3465:
        /*0038*/ 	.byte	0x04, 0x17
        /*003a*/ 	.short	(.L_3467 - .L_3466)
.L_3466:
        /*003c*/ 	.word	0x00000000
        /*0040*/ 	.short	0x0008
        /*0042*/ 	.short	0x00b0
        /*0044*/ 	.byte	0x00, 0xf0, 0x41, 0x00


	//----- nvinfo : EIATTR_KPARAM_INFO
	.align		4
.L_3467:
        /*0048*/ 	.byte	0x04, 0x17
        /*004a*/ 	.short	(.L_3469 - .L_3468)
.L_3468:
        /*004c*/ 	.word	0x00000000
        /*0050*/ 	.short	0x0007
        /*0052*/ 	.short	0x00a0
        /*0054*/ 	.byte	0x00, 0xf0, 0x41, 0x00


	//----- nvinfo : EIATTR_KPARAM_INFO
	.align		4
.L_3469:
        /*0058*/ 	.byte	0x04, 0x17
        /*005a*/ 	.short	(.L_3471 - .L_3470)
.L_3470:
        /*005c*/ 	.word	0x00000000
        /*0060*/ 	.short	0x0006
        /*0062*/ 	.short	0x0090
        /*0064*/ 	.byte	0x00, 0xf0, 0x41, 0x00


	//----- nvinfo : EIATTR_KPARAM_INFO
	.align		4
.L_3471:
        /*0068*/ 	.byte	0x04, 0x17
        /*006a*/ 	.short	(.L_3473 - .L_3472)
.L_3472:
        /*006c*/ 	.word	0x00000000
        /*0070*/ 	.short	0x0005
        /*0072*/ 	.short	0x0080
        /*0074*/ 	.byte	0x00, 0xf0, 0x41, 0x00


	//----- nvinfo : EIATTR_KPARAM_INFO
	.align		4
.L_3473:
        /*0078*/ 	.byte	0x04, 0x17
        /*007a*/ 	.short	(.L_3475 - .L_3474)
.L_3474:
        /*007c*/ 	.word	0x00000000
        /*0080*/ 	.short	0x0004
        /*0082*/ 	.short	0x0070
        /*0084*/ 	.byte	0x00, 0xf0, 0x41, 0x00


	//----- nvinfo : EIATTR_KPARAM_INFO
	.align		4
.L_3475:
        /*0088*/ 	.byte	0x04, 0x17
        /*008a*/ 	.short	(.L_3477 - .L_3476)
.L_3476:
        /*008c*/ 	.word	0x00000000
        /*0090*/ 	.short	0x0003
        /*0092*/ 	.short	0x0060
        /*0094*/ 	.byte	0x00, 0xf0, 0x41, 0x00


	//----- nvinfo : EIATTR_KPARAM_INFO
	.align		4
.L_3477:
        /*0098*/ 	.byte	0x04, 0x17
        /*009a*/ 	.short	(.L_3479 - .L_3478)
.L_3478:
        /*009c*/ 	.word	0x00000000
        /*00a0*/ 	.short	0x0002
        /*00a2*/ 	.short	0x0040
        /*00a4*/ 	.byte	0x00, 0xf0, 0x81, 0x00


	//----- nvinfo : EIATTR_KPARAM_INFO
	.align		4
.L_3479:
        /*00a8*/ 	.byte	0x04, 0x17
        /*00aa*/ 	.short	(.L_3481 - .L_3480)
.L_3480:
        /*00ac*/ 	.word	0x00000000
        /*00b0*/ 	.short	0x0001
        /*00b2*/ 	.short	0x0020
        /*00b4*/ 	.byte	0x00, 0xf0, 0x81, 0x00


	//----- nvinfo : EIATTR_KPARAM_INFO
	.align		4
.L_3481:
        /*00b8*/ 	.byte	0x04, 0x17
        /*00ba*/ 	.short	(.L_3483 - .L_3482)
.L_3482:
        /*00bc*/ 	.word	0x00000000
        /*00c0*/ 	.short	0x0000
        /*00c2*/ 	.short	0x0000
        /*00c4*/ 	.byte	0x00, 0xf0, 0x81, 0x00


	//----- nvinfo : EIATTR_SPARSE_MMA_MASK
	.align		4
.L_3483:
        /*00c8*/ 	.byte	0x03, 0x50
        /*00ca*/ 	.short	0x0000


	//----- nvinfo : EIATTR_MAXREG_COUNT
	.align		4
        /*00cc*/ 	.byte	0x03, 0x1b
        /*00ce*/ 	.short	0x00ff


	//----- nvinfo : EIATTR_NUM_BARRIERS
	.align		4
        /*00d0*/ 	.byte	0x02, 0x4c
        /*00d2*/ 	.byte	0x01
	.zero		1


	//----- nvinfo : EIATTR_MERCURY_ISA_VERSION
	.align		4
        /*00d4*/ 	.byte	0x03, 0x5f
        /*00d6*/ 	.short	0x0101


	//----- nvinfo : EIATTR_COOP_GROUP_MASK_REGIDS
	.align		4
        /*00d8*/ 	.byte	0x04, 0x29
        /*00da*/ 	.short	(.L_3485 - .L_3484)


	//   ....[0]....
.L_3484:
        /*00dc*/ 	.word	0xffffffff


	//   ....[1]....
        /*00e0*/ 	.word	0xffffffff


	//   ....[2]....
        /*00e4*/ 	.word	0xffffffff


	//   ....[3]....
        /*00e8*/ 	.word	0xffffffff


	//   ....[4]....
        /*00ec*/ 	.word	0xffffffff


	//   ....[5]....
        /*00f0*/ 	.word	0xffffffff


	//   ....[6]....
        /*00f4*/ 	.word	0xffffffff


	//   ....[7]....
        /*00f8*/ 	.word	0xffffffff


	//   ....[8]....
        /*00fc*/ 	.word	0xffffffff


	//   ....[9]....
        /*0100*/ 	.word	0xffffffff


	//   ....[10]....
        /*0104*/ 	.word	0xffffffff


	//   ....[11]....
        /*0108*/ 	.word	0xffffffff


	//   ....[12]....
        /*010c*/ 	.word	0xffffffff


	//   ....[13]....
        /*0110*/ 	.word	0xffffffff


	//   ....[14]....
        /*0114*/ 	.word	0xffffffff


	//   ....[15]....
        /*0118*/ 	.word	0xffffffff


	//   ....[16]....
        /*011c*/ 	.word	0xffffffff


	//   ....[17]....
        /*0120*/ 	.word	0xffffffff


	//   ....[18]....
        /*0124*/ 	.word	0xffffffff


	//   ....[19]....
        /*0128*/ 	.word	0xffffffff


	//   ....[20]....
        /*012c*/ 	.word	0xffffffff


	//   ....[21]....
        /*0130*/ 	.word	0xffffffff


	//   ....[22]....
        /*0134*/ 	.word	0xffffffff


	//   ....[23]....
        /*0138*/ 	.word	0xffffffff


	//   ....[24]....
        /*013c*/ 	.word	0xffffffff


	//   ....[25]....
        /*0140*/ 	.word	0xffffffff


	//   ....[26]....
        /*0144*/ 	.word	0xffffffff


	//   ....[27]....
        /*0148*/ 	.word	0xffffffff


	//   ....[28]....
        /*014c*/ 	.word	0xffffffff


	//   ....[29]....
        /*0150*/ 	.word	0xffffffff


	//   ....[30]....
        /*0154*/ 	.word	0xffffffff


	//   ....[31]....
        /*0158*/ 	.word	0xffffffff


	//   ....[32]....
        /*015c*/ 	.word	0xffffffff


	//   ....[33]....
        /*0160*/ 	.word	0xffffffff


	//   ....[34]....
        /*0164*/ 	.word	0xffffffff


	//   ....[35]....
        /*0168*/ 	.word	0xffffffff


	//   ....[36]....
        /*016c*/ 	.word	0xffffffff


	//   ....[37]....
        /*0170*/ 	.word	0xffffffff


	//   ....[38]....
        /*0174*/ 	.word	0xffffffff


	//   ....[39]....
        /*0178*/ 	.word	0xffffffff


	//   ....[40]....
        /*017c*/ 	.word	0x05000002


	//   ....[41]....
        /*0180*/ 	.word	0x05000002


	//   ....[42]....
        /*0184*/ 	.word	0x05000002


	//   ....[43]....
        /*0188*/ 	.word	0x05000002


	//   ....[44]....
        /*018c*/ 	.word	0x05000002


	//   ....[45]....
        /*0190*/ 	.word	0x05000002


	//   ....[46]....
        /*0194*/ 	.word	0x05000002


	//   ....[47]....
        /*0198*/ 	.word	0x05000002


	//   ....[48]....
        /*019c*/ 	.word	0x05000002


	//   ....[49]....
        /*01a0*/ 	.word	0x05000002


	//   ....[50]....
        /*01a4*/ 	.word	0x05000002


	//   ....[51]....
        /*01a8*/ 	.word	0x05000002


	//   ....[52]....
        /*01ac*/ 	.word	0x05000002


	//   ....[53]....
        /*01b0*/ 	.word	0x05000002


	//   ....[54]....
        /*01b4*/ 	.word	0x05000002


	//   ....[55]....
        /*01b8*/ 	.word	0x05000002


	//   ....[56]....
        /*01bc*/ 	.word	0x05000002


	//   ....[57]....
        /*01c0*/ 	.word	0x05000002


	//   ....[58]....
        /*01c4*/ 	.word	0x05000002


	//   ....[59]....
        /*01c8*/ 	.word	0x05000002


	//----- nvinfo : EIATTR_COOP_GROUP_INSTR_OFFSETS
	.align		4
.L_3485:
        /*01cc*/ 	.byte	0x04, 0x28
        /*01ce*/ 	.short	(.L_3487 - .L_3486)


	//   ....[0]....
.L_3486:
        /*01d0*/ 	.word	0x00000890


	//   ....[1]....
        /*01d4*/ 	.word	0x000008d0


	//   ....[2]....
        /*01d8*/ 	.word	0x000008f0


	//   ....[3]....
        /*01dc*/ 	.word	0x00000910


	//   ....[4]....
        /*01e0*/ 	.word	0x00000950


	//   ....[5]....
        /*01e4*/ 	.word	0x00000970


	//   ....[6]....
        /*01e8*/ 	.word	0x00000980


	//   ....[7]....
        /*01ec*/ 	.word	0x00000990


	//   ....[8]....
        /*01f0*/ 	.word	0x000009d0


	//   ....[9]....
        /*01f4*/ 	.word	0x000009f0


	//   ....[10]....
        /*01f8*/ 	.word	0x00000a00


	//   ....[11]....
        /*01fc*/ 	.word	0x00000a10


	//   ....[12]....
        /*0200*/ 	.word	0x00000a70


	//   ....[13]....
        /*0204*/ 	.word	0x00000a90


	//   ....[14]....
        /*0208*/ 	.word	0x00000ac0


	//   ....[15]....
        /*020c*/ 	.word	0x00000ae0


	//   ....[16]....
        /*0210*/ 	.word	0x00000b40


	//   ....[17]....
        /*0214*/ 	.word	0x00000b60


	//   ....[18]....
        /*0218*/ 	.word	0x00000b70


	//   ....[19]....
        /*021c*/ 	.word	0x00000b80


	//   ....[20]....
        /*0220*/ 	.word	0x00000c80


	//   ....[21]....
        /*0224*/ 	.word	0x00000c90


	//   ....[22]....
        /*0228*/ 	.word	0x00000ca0


	//   ....[23]....
        /*022c*/ 	.word	0x00000cb0


	//   ....[24]....
        /*0230*/ 	.word	0x00000cd0


	//   ....[25]....
        /*0234*/ 	.word	0x00000cf0


	//   ....[26]....
        /*0238*/ 	.word	0x00000d00


	//   ....[27]....
        /*023c*/ 	.word	0x00000d10


	//   ....[28]....
        /*0240*/ 	.word	0x00000d30


	//   ....[29]....
        /*0244*/ 	.word	0x00000d50


	//   ....[30]....
        /*0248*/ 	.word	0x00000d60


	//   ....[31]....
        /*024c*/ 	.word	0x00000d70


	//   ....[32]....
        /*0250*/ 	.word	0x00000d90


	//   ....[33]....
        /*0254*/ 	.word	0x00000db0


	//   ....[34]....
        /*0258*/ 	.word	0x00000dc0


	//   ....[35]....
        /*025c*/ 	.word	0x00000dd0


	//   ....[36]....
        /*0260*/ 	.word	0x00000df0


	//   ....[37]....
        /*0264*/ 	.word	0x00000e10


	//   ....[38]....
        /*0268*/ 	.word	0x00000e20


	//   ....[39]....
        /*026c*/ 	.word	0x00000e30


	//   ....[40]....
        /*0270*/ 	.word	0x00001980


	//   ....[41]....
        /*0274*/ 	.word	0x000019d0


	//   ....[42]....
        /*0278*/ 	.word	0x00001a20


	//   ....[43]....
        /*027c*/ 	.word	0x00001a80


	//   ....[44]....
        /*0280*/ 	.word	0x00001ae0


	//   ....[45]....
        /*0284*/ 	.word	0x00001b40


	//   ....[46]....
        /*0288*/ 	.word	0x00001b90


	//   ....[47]....
        /*028c*/ 	.word	0x00001bf0


	//   ....[48]....
        /*0290*/ 	.word	0x00001c50


	//   ....[49]....
        /*0294*/ 	.word	0x00001cb0


	//   ....[50]....
        /*0298*/ 	.word	0x00001d00


	//   ....[51]....
        /*029c*/ 	.word	0x00001d60


	//   ....[52]....
        /*02a0*/ 	.word	0x00001dc0


	//   ....[53]....
        /*02a4*/ 	.word	0x00001e20


	//   ....[54]....
        /*02a8*/ 	.word	0x00001e70


	//   ....[55]....
        /*02ac*/ 	.word	0x00001ed0


	//   ....[56]....
        /*02b0*/ 	.word	0x00001f30


	//   ....[57]....
        /*02b4*/ 	.word	0x00001f90


	//   ....[58]....
        /*02b8*/ 	.word	0x00001fe0


	//   ....[59]....
        /*02bc*/ 	.word	0x00002030


	//----- nvinfo : EIATTR_EXIT_INSTR_OFFSETS
	.align		4
.L_3487:
        /*02c0*/ 	.byte	0x04, 0x1c
        /*02c2*/ 	.short	(.L_3489 - .L_3488)


	//   ....[0]....
.L_3488:
        /*02c4*/ 	.word	0x000018b0


	//   ....[1]....
        /*02c8*/ 	.word	0x00001920


	//----- nvinfo : EIATTR_CRS_STACK_SIZE
	.align		4
.L_3489:
        /*02cc*/ 	.byte	0x04, 0x1e
        /*02ce*/ 	.short	(.L_3491 - .L_3490)
.L_3490:
        /*02d0*/ 	.word	0x00000000


	//----- nvinfo : EIATTR_CBANK_PARAM_SIZE
	.align		4
.L_3491:
        /*02d4*/ 	.byte	0x03, 0x19
        /*02d6*/ 	.short	0x00e0


	//----- nvinfo : EIATTR_PARAM_CBANK
	.align		4
        /*02d8*/ 	.byte	0x04, 0x0a
        /*02da*/ 	.short	(.L_3493 - .L_3492)
	.align		4
.L_3492:
        /*02dc*/ 	.word	index@(.nv.constant0._ZN2at6native26batch_norm_backward_kernelIdddiEEvNS_27GenericPackedTensorAccessorIKT_Lm3ENS_16DefaultPtrTraitsET2_EES7_NS2_IS3_Lm3ES5_S6_EENS2_IT0_Lm1ES5_S6_EESA_NS2_IKS9_Lm1ES5_S6_EESC_SC_NS2_IKT1_Lm1ES5_S6_EESF_bSD_)
        /*02e0*/ 	.short	0x0210
        /*02e2*/ 	.short	0x00e0


	//----- nvinfo : EIATTR_SW_WAR
	.align		4
.L_3493:
        /*02e4*/ 	.byte	0x04, 0x36
        /*02e6*/ 	.short	(.L_3495 - .L_3494)
.L_3494:
        /*02e8*/ 	.word	0x00000008
.L_3495:


//--------------------- .nv.info._ZN2at6native18elementwise_kernelILi128ELi4EZNS0_15gpu_kernel_implIZZZNS0_49_GLOBAL__N__b919a28f_16_Normalization_cu_5c38458722batch_norm_calc_invstdERKNS_6TensorES6_dENKUlvE_clEvENKUlvE2_clEvEUlN3c108BFloat16EE_EEvRNS_18TensorIteratorBaseERKT_EUliE_EEviT1_ --------------------------
	.section	.nv.info._ZN2at6native18elementwise_kernelILi128ELi4EZNS0_15gpu_kernel_implIZZZNS0_49_GLOBAL__N__b919a28f_16_Normalization_cu_5c38458722batch_norm_calc_invstdERKNS_6TensorES6_dENKUlvE_clEvENKUlvE2_clEvEUlN3c108BFloat16EE_EEvRNS_18TensorIteratorBaseERKT_EUliE_EEviT1_,"",@"SHT_CUDA_INFO"
	.sectionflags	@""
	.align	4


	//----- nvinfo : EIATTR_CUDA_API_VERSION
	.align		4
        /*0000*/ 	.byte	0x04, 0x37
        /*0002*/ 	.short	(.L_3497 - .L_3496)
.L_3496:
        /*0004*/ 	.word	0x00000082


	//----- nvinfo : EIATTR_KPARAM_INFO
	.align		4
.L_3497:
        /*0008*/ 	.byte	0x04, 0x17
        /*000a*/ 	.short	(.L_3499 - .L_3498)
.L_3498:
        /*000c*/ 	.word	0x00000000
        /*0010*/ 	.short	0x0001
        /*0012*/ 	.short	0x0008
        /*0014*/ 	.byte	0x00, 0xf0, 0xa1, 0x08


	//----- nvinfo : EIATTR_KPARAM_INFO
	.align		4
.L_3499:
        /*0018*/ 	.byte	0x04, 0x17
        /*001a*/ 	.short	(.L_3501 - .L_3500)
.L_3500:
        /*001c*/ 	.word	0x00000000
        /*0020*/ 	.short	0x0000
        /*0022*/ 	.short	0x0000
        /*0024*/ 	.byte	0x00, 0xf0, 0x11, 0x00


	//----- nvinfo : EIATTR_SPARSE_MMA_MASK
	.align		4
.L_3501:
        /*0028*/ 	.byte	0x03, 0x50
        /*002a*/ 	.short	0x0000


	//----- nvinfo : EIATTR_MAXREG_COUNT
	.align		4
        /*002c*/ 	.byte	0x03, 0x1b
        /*002e*/ 	.short	0x0080


	//----- nvinfo : EIATTR_EXTERNS
	.align		4
        /*0030*/ 	.byte	0x04, 0x0f
        /*0032*/ 	.short	(.L_3503 - .L_3502)


	//   ....[0]....
	.align		4
.L_3502:
        /*0034*/ 	.word	index@(__assertfail)


	//----- nvinfo : EIATTR_MERCURY_ISA_VERSION
	.align		4
.L_3503:
        /*0038*/ 	.byte	0x03, 0x5f
        /*003a*/ 	.short	0x0101


	//----- nvinfo : EIATTR_SYSCALL_OFFSETS
	.align		4
        /*003c*/ 	.byte	0x04, 0x46
        /*003e*/ 	.short	(.L_3505 - .L_3504)


	//   ....[0]....
.L_3504:
        /*0040*/ 	.word	0x000022e0


	//   ....[1]....
        /*0044*/ 	.word	0x00003180


	//   ....[2]....
        /*0048*/ 	.word	0x00005490


	//   ....[3]....
        /*004c*/ 	.word	0x00006330


	//   ....[4]....
        /*0050*/ 	.word	0x00008630


	//   ....[5]....
        /*0054*/ 	.word	0x000094d0


	//   ....[6]....
        /*0058*/ 	.word	0x0000b7c0


	//   ....[7]....
        /*005c*/ 	.word	0x0000c660


	//----- nvinfo : EIATTR_EXIT_INSTR_OFFSETS
	.align		4
.L_3505:
        /*0060*/ 	.byte	0x04, 0x1c
        /*0062*/ 	.short	(.L_3507 - .L_3506)


	//   ....[0]....
.L_3506:
        /*0064*/ 	.word	0x00009580


	//   ....[1]....
        /*0068*/ 	.word	0x0000b980


	//   ....[2]....
        /*006c*/ 	.word	0x0000b9c0


	//   ....[3]....
        /*0070*/ 	.word	0x0000ba50


	//   ....[4]....
        /*0074*/ 	.word	0x0000ba80


	//   ....[5]....
        /*0078*/ 	.word	0x0000bab0


	//   ....[6]....
        /*007c*/ 	.word	0x0000bb30


	//   ....[7]....
        /*0080*/ 	.word	0x0000bb60


	//   ....[8]....
        /*0084*/ 	.word	0x0000bbf0


	//   ....[9]....
        /*0088*/ 	.word	0x0000bc30


	//   ....[10]....
        /*008c*/ 	.word	0x0000bc70


	//   ....[11]....
        /*0090*/ 	.word	0x0000bd30


	//   ....[12]....
        /*0094*/ 	.word	0x0000bd80


	//   ....[13]....
        /*0098*/ 	.word	0x0000bf00


	//   ....[14]....
        /*009c*/ 	.word	0x0000c050


	//   ....[15]....
        /*00a0*/ 	.word	0x0000c080


	//   ....[16]....
        /*00a4*/ 	.word	0x0000c130


	//   ....[17]....
        /*00a8*/ 	.word	0x0000c2a0


	//   ....[18]....
        /*00ac*/ 	.word	0x0000c410


	//   ....[19]....
        /*00b0*/ 	.word	0x0000c560


	//   ....[20]....
        /*00b4*/ 	.word	0x0000c670


	//   ....[21]....
        /*00b8*/ 	.word	0x0000c6a0


	//   ....[22]....
        /*00bc*/ 	.word	0x0000c6d0


	//----- nvinfo : EIATTR_MAX_THREADS
	.align		4
.L_3507:
        /*00c0*/ 	.byte	0x04, 0x05
        /*00c2*/ 	.short	(.L_3509 - .L_3508)
.L_3508:
        /*00c4*/ 	.word	0x00000080
        /*00c8*/ 	.word	0x00000001
        /*00cc*/ 	.word	0x00000001


	//----- nvinfo : EIATTR_CRS_STACK_SIZE
	.align		4
.L_3509:
        /*00d0*/ 	.byte	0x04, 0x1e
        /*00d2*/ 	.short	(.L_3511 - .L_3510)
.L_3510:
        /*00d4*/ 	.word	0x00000000


	//----- nvinfo : EIATTR_CBANK_PARAM_SIZE
	.align		4
.L_3511:
        /*00d8*/ 	.byte	0x03, 0x19
        /*00da*/ 	.short	0x0230


	//----- nvinfo : EIATTR_PARAM_CBANK
	.align		4
        /*00dc*/ 	.byte	0x04, 0x0a
        /*00de*/ 	.short	(.L_3513 - .L_3512)
	.align		4
.L_3512:
        /*00e0*/ 	.word	index@(.nv.constant0._ZN2at6native18elementwise_kernelILi128ELi4EZNS0_15gpu_kernel_implIZZZNS0_49_GLOBAL__N__b919a28f_16_Normalization_cu_5c38458722batch_norm_calc_invstdERKNS_6TensorES6_dENKUlvE_clEvENKUlvE2_clEvEUlN3c108BFloat16EE_EEvRNS_18TensorIteratorBaseERKT_EUliE_EEviT1_)
        /*00e4*/ 	.short	0x0210
        /*00e6*/ 	.short	0x0230


	//----- nvinfo : EIATTR_SW_WAR
	.align		4
.L_3513:
        /*00e8*/ 	.byte	0x04, 0x36
        /*00ea*/ 	.short	(.L_3515 - .L_3514)
.L_3514:
        /*00ec*/ 	.word	0x00000008
.L_3515:


//--------------------- .nv.info._ZN2at6native27unrolled_elementwise_kernelIZZZNS0_49_GLOBAL__N__b919a28f_16_Normalization_cu_5c38458722batch_norm_calc_invstdERKNS_6TensorES5_dENKUlvE_clEvENKUlvE2_clEvEUlN3c108BFloat16EE_St5arrayIPcLm2EELi4E23TrivialOffsetCalculatorILi1EjESF_NS0_6memory12LoadWithCastILi1EEENSG_13StoreWithCastILi1EEEEEviT_T0_T2_T3_T4_T5_ --------------------------
	.section	.nv.info._ZN2at6native27unrolled_elementwise_kernelIZZZNS0_49_GLOBAL__N__b919a28f_16_Normalization_cu_5c38458722batch_norm_calc_invstdERKNS_6TensorES5_dENKUlvE_clEvENKUlvE2_clEvEUlN3c108BFloat16EE_St5arrayIPcLm2EELi4E23TrivialOffsetCalculatorILi1EjESF_NS0_6memory12LoadWithCastILi1EEENSG_13StoreWithCastILi1EEEEEviT_T0_T2_T3_T4_T5_,"",@"SHT_CUDA_INFO"
	.sectionflags	@""
	.align	4


	//----- nvinfo : EIATTR_CUDA_API_VERSION
	.align		4
        /*0000*/ 	.byte	0x04, 0x37
        /*0002*/ 	.short	(.L_3517 - .L_3516)
.L_3516:
        /*0004*/ 	.word	0x00000082


	//----- nvinfo : EIATTR_KPARAM_INFO
	.align		4
.L_3517:
        /*0008*/ 	.byte	0x04, 0x17
        /*000a*/ 	.short	(.L_3519 - .L_3518)
.L_3518:
        /*000c*/ 	.word	0x00000000
        /*0010*/ 	.short	0x0006
        /*0012*/ 	.short	0x0034
        /*0014*/ 	.byte	0x00, 0xf0, 0x21, 0x00


	//----- nvinfo : EIATTR_KPARAM_INFO
	.align		4
.L_3519:
        /*0018*/ 	.byte	0x04, 0x17
        /*001a*/ 	.short	(.L_3521 - .L_3520)
.L_3520:
        /*001c*/ 	.word	0x00000000
        /*0020*/ 	.short	0x0005
        /*0022*/ 	.short	0x002c
        /*0024*/ 	.byte	0x00, 0xf0, 0x21, 0x00


	//----- nvinfo : EIATTR_KPARAM_INFO
	.align		4
.L_3521:
        /*0028*/ 	.byte	0x04, 0x17
        /*002a*/ 	.short	(.L_3523 - .L_3522)
.L_3522:
        /*002c*/ 	.word	0x00000000
        /*0030*/ 	.short	0x0004
        /*0032*/ 	.short	0x0029
        /*0034*/ 	.byte	0x00, 0xf0, 0x05, 0x00


	//----- nvinfo : EIATTR_KPARAM_INFO
	.align		4
.L_3523:
        /*0038*/ 	.byte	0x04, 0x17
        /*003a*/ 	.short	(.L_3525 - .L_3524)
.L_3524:
        /*003c*/ 	.word	0x00000000
        /*0040*/ 	.short	0x0003
        /*0042*/ 	.short	0x0028
        /*0044*/ 	.byte	0x00, 0xf0, 0x05, 0x00


	//----- nvinfo : EIATTR_KPARAM_INFO
	.align		4
.L_3525:
        /*0048*/ 	.byte	0x04, 0x17
        /*004a*/ 	.short	(.L_3527 - .L_3526)
.L_3526:
        /*004c*/ 	.word	0x00000000
        /*0050*/ 	.short	0x0002
        /*0052*/ 	.short	0x0018
        /*0054*/ 	.byte	0x00, 0xf0, 0x41, 0x00


	//----- nvinfo : EIATTR_KPARAM_INFO
	.align		4
.L_3527:
        /*0058*/ 	.byte	0x04, 0x17
        /*005a*/ 	.short	(.L_3529 - .L_3528)
.L_3528:
        /*005c*/ 	.word	0x00000000
        /*0060*/ 	.short	0x0001
        /*0062*/ 	.short	0x0008
        /*0064*/ 	.byte	0x00, 0xf0, 0x41, 0x00


	//----- nvinfo : EIATTR_KPARAM_INFO
	.align		4
.L_3529:
        /*0068*/ 	.byte	0x04, 0x17
        /*006a*/ 	.short	(.L_3531 - .L_3530)
.L_3530:
        /*006c*/ 	.word	0x00000000
        /*0070*/ 	.short	0x0000
        /*0072*/ 	.short	0x0000
        /*0074*/ 	.byte	0x00, 0xf0, 0x11, 0x00


	//----- nvinfo : EIATTR_SPARSE_MMA_MASK
	.align		4
.L_3531:
        /*0078*/ 	.byte	0x03, 0x50
        /*007a*/ 	.short	0x0000


	//----- nvinfo : EIATTR_MAXREG_COUNT
	.align		4
        /*007c*/ 	.byte	0x03, 0x1b
        /*007e*/ 	.short	0x00ff


	//----- nvinfo : EIATTR_EXTERNS
	.align		4
        /*0080*/ 	.byte	0x04, 0x0f
        /*0082*/ 	.short	(.L_3533 - .L_3532)


	//   ....[0]....
	.align		4
.L_3532:
        /*0084*/ 	.word	index@(__assertfail)


	//----- nvinfo : EIATTR_MERCURY_ISA_VERSION
	.align		4
.L_3533:
        /*0088*/ 	.byte	0x03, 0x5f
        /*008a*/ 	.short	0x0101


	//----- nvinfo : EIATTR_SYSCALL_OFFSETS
	.align		4
        /*008c*/ 	.byte	0x04, 0x46
        /*008e*/ 	.short	(.L_3535 - .L_3534)


	//   ....[0]....
.L_3534:
        /*0090*/ 	.word	0x000010e0


	//   ....[1]....
        /*0094*/ 	.word	0x00002220


	//   ....[2]....
        /*0098*/ 	.word	0x00003370


	//   ....[3]....
        /*009c*/ 	.word	0x00004490


	//   ....[4]....
        /*00a0*/ 	.word	0x00005660


	//   ....[5]....
        /*00a4*/ 	.word	0x00006560


	//   ....[6]....
        /*00a8*/ 	.word	0x00007420


	//   ....[7]....
        /*00ac*/ 	.word	0x000082e0


	//----- nvinfo : EIATTR_EXIT_INSTR_OFFSETS
	.align		4
.L_3535:
        /*00b0*/ 	.byte	0x04, 0x1c
        /*00b2*/ 	.short	(.L_3537 - .L_3536)


	//   ....[0]....
.L_3536:
        /*00b4*/ 	.word	0x000074c0


	//   ....[1]....
        /*00b8*/ 	.word	0x00007600


	//   ....[2]....
        /*00bc*/ 	.word	0x00007640


	//   ....[3]....
        /*00c0*/ 	.word	0x000076d0


	//   ....[4]....
        /*00c4*/ 	.word	0x00007700


	//   ....[5]....
        /*00c8*/ 	.word	0x00007730


	//   ....[6]....
        /*00cc*/ 	.word	0x000077b0


	//   ....[7]....
        /*00d0*/ 	.word	0x000077e0


	//   ....[8]....
        /*00d4*/ 	.word	0x00007870


	//   ....[9]....
        /*00d8*/ 	.word	0x000078b0


	//   ....[10]....
        /*00dc*/ 	.word	0x000078f0


	//   ....[11]....
        /*00e0*/ 	.word	0x000079b0


	//   ....[12]....
        /*00e4*/ 	.word	0x00007a00


	//   ....[13]....
        /*00e8*/ 	.word	0x00007b80


	//   ....[14]....
        /*00ec*/ 	.word	0x00007cd0


	//   ....[15]....
        /*00f0*/ 	.word	0x00007d00


	//   ....[16]....
        /*00f4*/ 	.word	0x00007db0


	//   ....[17]....
        /*00f8*/ 	.word	0x00007f20


	//   ....[18]....
        /*00fc*/ 	.word	0x00008090


	//   ....[19]....
        /*0100*/ 	.word	0x000081e0


	//   ....[20]....
        /*0104*/ 	.word	0x000082f0


	//   ....[21]....
        /*0108*/ 	.word	0x00008320


	//   ....[22]....
        /*010c*/ 	.word	0x00008350


	//----- nvinfo : EIATTR_MAX_THREADS
	.align		4
.L_3537:
        /*0110*/ 	.byte	0x04, 0x05
        /*0112*/ 	.short	(.L_3539 - .L_3538)
.L_3538:
        /*0114*/ 	.word	0x00000080
        /*0118*/ 	.word	0x00000001
        /*011c*/ 	.word	0x00000001


	//----- nvinfo : EIATTR_CRS_STACK_SIZE
	.align		4
.L_3539:
        /*0120*/ 	.byte	0x04, 0x1e
        /*0122*/ 	.short	(.L_3541 - .L_3540)
.L_3540:
        /*0124*/ 	.word	0x00000000


	//----- nvinfo : EIATTR_CBANK_PARAM_SIZE
	.align		4
.L_3541:
        /*0128*/ 	.byte	0x03, 0x19
        /*012a*/ 	.short	0x003c


	//----- nvinfo : EIATTR_PARAM_CBANK
	.align		4
        /*012c*/ 	.byte	0x04, 0x0a
        /*012e*/ 	.short	(.L_3543 - .L_3542)
	.align		4
.L_3542:
        /*0130*/ 	.word	index@(.nv.constant0._ZN2at6native27unrolled_elementwise_kernelIZZZNS0_49_GLOBAL__N__b919a28f_16_Normalization_cu_5c38458722batch_norm_calc_invstdERKNS_6TensorES5_dENKUlvE_clEvENKUlvE2_clEvEUlN3c108BFloat16EE_St5arrayIPcLm2EELi4E23TrivialOffsetCalculatorILi1EjESF_NS0_6memory12LoadWithCastILi1EEENSG_13StoreWithCastILi1EEEEEviT_T0_T2_T3_T4_T5_)
        /*0134*/ 	.short	0x0210
        /*0136*/ 	.short	0x003c


	//----- nvinfo : EIATTR_SW_WAR
	.align		4
.L_3543:
        /*0138*/ 	.byte	0x04, 0x36
        /*013a*/ 	.short	(.L_3545 - .L_3544)
.L_3544:
        /*013c*/ 	.word	0x00000008
.L_3545:


//--------------------- .nv.info._ZN2at6native18elementwise_kernelILi128ELi2EZNS0_22gpu_kernel_impl_nocastIZZZNS0_49_GLOBAL__N__b919a28f_16_Normalization_cu_5c38458722batch_norm_calc_invstdERKNS_6TensorES6_dENKUlvE_clEvENKUlvE2_clEvEUlN3c108BFloat16EE_EEvRNS_18TensorIteratorBaseERKT_EUliE_EEviT1_ --------------------------
	.section	.nv.info._ZN2at6native18elementwise_kernelILi128ELi2EZNS0_22gpu_kernel_impl_nocastIZZZNS0_49_GLOBAL__N__b919a28f_16_Normalization_cu_5c38458722batch_norm_calc_invstdERKNS_6TensorES6_dENKUlvE_clEvENKUlvE2_clEvEUlN3c108BFloat16EE_EEvRNS_18TensorIteratorBaseERKT_EUliE_EEviT1_,"",@"SHT_CUDA_INFO"
	.sectionflags	@""
	.align	4


	//----- nvinfo : EIATTR_CUDA_API_VERSION
	.align		4
        /*0000*/ 	.byte	0x04, 0x37
        /*0002*/ 	.short	(.L_3547 - .L_3546)
.L_3546:
        /*0004*/ 	.word	0x00000082


	//----- nvinfo : EIATTR_KPARAM_INFO
	.align		4
.L_3547:
        /*0008*/ 	.byte	0x04, 0x17
        /*000a*/ 	.short	(.L_3549 - .L_3548)
.L_3548:
        /*000c*/ 	.word	0x00000000
        /*0010*/ 	.short	0x0001
        /*0012*/ 	.short	0x0008
        /*0014*/ 	.byte	0x00, 0xf0, 0x81, 0x08


	//----- nvinfo : EIATTR_KPARAM_INFO
	.align		4
.L_3549:
        /*0018*/ 	.byte	0x04, 0x17
        /*001a*/ 	.short	(.L_3551 - .L_3550)
.L_3550:
        /*001c*/ 	.word	0x00000000
        /*0020*/ 	.short	0x0000
        /*0022*/ 	.short	0x0000
        /*0024*/ 	.byte	0x00, 0xf0, 0x11, 0x00


	//----- nvinfo : EIATTR_SPARSE_MMA_MASK
	.align		4
.L_3551:
        /*0028*/ 	.byte	0x03, 0x50
        /*002a*/ 	.short	0x0000


	//----- nvinfo : EIATTR_MAXREG_COUNT
	.align		4
        /*002c*/ 	.byte	0x03, 0x1b
        /*002e*/ 	.short	0x0080


	//----- nvinfo : EIATTR_MERCURY_ISA_VERSION
	.align		4
        /*0030*/ 	.byte	0x03, 0x5f
        /*0032*/ 	.short	0x0101


	//----- nvinfo : EIATTR_EXIT_INSTR_OFFSETS
	.align		4
        /*0034*/ 	.byte	0x04, 0x1c
        /*0036*/ 	.short	(.L_3553 - .L_3552)


	//   ....[0]....
.L_3552:
        /*0038*/ 	.word	0x00001470


	//   ....[1]....
        /*003c*/ 	.word	0x00002830


	//----- nvinfo : EIATTR_MAX_THREADS
	.align		4
.L_3553:
        /*0040*/ 	.byte	0x04, 0x05
        /*0042*/ 	.short	(.L_3555 - .L_3554)
.L_3554:
        /*0044*/ 	.word	0x00000080
        /*0048*/ 	.word	0x00000001
        /*004c*/ 	.word	0x00000001


	//----- nvinfo : EIATTR_CRS_STACK_SIZE
	.align		4
.L_3555:
        /*0050*/ 	.byte	0x04, 0x1e
        /*0052*/ 	.short	(.L_3557 - .L_3556)
.L_3556:
        /*0054*/ 	.word	0x00000000


	//----- nvinfo : EIATTR_CBANK_PARAM_SIZE
	.align		4
.L_3557:
        /*0058*/ 	.byte	0x03, 0x19
        /*005a*/ 	.short	0x0228


	//----- nvinfo : EIATTR_PARAM_CBANK
	.align		4
        /*005c*/ 	.byte	0x04, 0x0a
        /*005e*/ 	.short	(.L_3559 - .L_3558)
	.align		4
.L_3558:
        /*0060*/ 	.word	index@(.nv.constant0._ZN2at6native18elementwise_kernelILi128ELi2EZNS0_22gpu_kernel_impl_nocastIZZZNS0_49_GLOBAL__N__b919a28f_16_Normalization_cu_5c38458722batch_norm_calc_invstdERKNS_6TensorES6_dENKUlvE_clEvENKUlvE2_clEvEUlN3c108BFloat16EE_EEvRNS_18TensorIteratorBaseERKT_EUliE_EEviT1_)
        /*0064*/ 	.short	0x0210
        /*0066*/ 	.short	0x0228


	//----- nvinfo : EIATTR_SW_WAR
	.align		4
.L_3559:
        /*0068*/ 	.byte	0x04, 0x36
        /*006a*/ 	.short	(.L_3561 - .L_3560)
.L_3560:
        /*006c*/ 	.word	0x00000008
.L_3561:


//--------------------- .nv.info._ZN2at6native27unrolled_elementwise_kernelIZZZNS0_49_GLOBAL__N__b919a28f_16_Normalization_cu_5c38458722batch_norm_calc_invstdERKNS_6TensorES5_dENKUlvE_clEvENKUlvE2_clEvEUlN3c108BFloat16EE_St5arrayIPcLm2EELi4E23TrivialOffsetCalculatorILi1EjESF_NS0_6memory15LoadWithoutCastENSG_16StoreWithoutCastEEEviT_T0_T2_T3_T4_T5_ --------------------------
	.section	.nv.info._ZN2at6native27unrolled_elementwise_kernelIZZZNS0_49_GLOBAL__N__b919a28f_16_Normalization_cu_5c38458722batch_norm_calc_invstdERKNS_6TensorES5_dENKUlvE_clEvENKUlvE2_clEvEUlN3c108BFloat16EE_St5arrayIPcLm2EELi4E23TrivialOffsetCalculatorILi1EjESF_NS0_6memory15LoadWithoutCastENSG_16StoreWithoutCastEEEviT_T0_T2_T3_T4_T5_,"",@"SHT_CUDA_INFO"
	.sectionflags	@""
	.align	4


	//----- nvinfo : EIATTR_CUDA_API_VERSION
	.align		4
        /*0000*/ 	.byte	0x04, 0x37
        /*0002*/ 	.short	(.L_3563 - .L_3562)
.L_3562:
        /*0004*/ 	.word	0x00000082


	//----- nvinfo : EIATTR_KPARAM_INFO
	.align		4
.L_3563:
        /*0008*/ 	.byte	0x04, 0x17
        /*000a*/ 	.short	(.L_3565 - .L_3564)
.L_3564:
        /*000c*/ 	.word	0x00000000
        /*0010*/ 	.short	0x0006
        /*0012*/ 	.short	0x002b
        /*0014*/ 	.byte	0x00, 0xf0, 0x05, 0x00


	//----- nvinfo : EIATTR_KPARAM_INFO
	.align		4
.L_3565:
        /*0018*/ 	.byte	0x04, 0x17
        /*001a*/ 	.short	(.L_3567 - .L_3566)
.L_3566:
        /*001c*/ 	.word	0x00000000
        /*0020*/ 	.short	0x0005
        /*0022*/ 	.short	0x002a
        /*0024*/ 	.byte	0x00, 0xf0, 0x05, 0x00


	//----- nvinfo : EIATTR_KPARAM_INFO
	.align		4
.L_3567:
        /*0028*/ 	.byte	0x04, 0x17
        /*002a*/ 	.short	(.L_3569 - .L_3568)
.L_3568:
        /*002c*/ 	.word	0x00000000
        /*0030*/ 	.short	0x0004
        /*0032*/ 	.short	0x0029
        /*0034*/ 	.byte	0x00, 0xf0, 0x05, 0x00


	//----- nvinfo : EIATTR_KPARAM_INFO
	.align		4
.L_3569:
        /*0038*/ 	.byte	0x04, 0x17
        /*003a*/ 	.short	(.L_3571 - .L_3570)
.L_3570:
        /*003c*/ 	.word	0x00000000
        /*0040*/ 	.short	0x0003
        /*0042*/ 	.short	0x0028
        /*0044*/ 	.byte	0x00, 0xf0, 0x05, 0x00


	//----- nvinfo : EIATTR_KPARAM_INFO
	.align		4
.L_3571:
        /*0048*/ 	.byte	0x04, 0x17
        /*004a*/ 	.short	(.L_3573 - .L_3572)
.L_3572:
        /*004c*/ 	.word	0x00000000
        /*0050*/ 	.short	0x0002
        /*0052*/ 	.short	0x0018
        /*0054*/ 	.byte	0x00, 0xf0, 0x41, 0x00


	//----- nvinfo : EIATTR_KPARAM_INFO
	.align		4
.L_3573:
        /*0058*/ 	.byte	0x04, 0x17
        /*005a*/ 	.short	(.L_3575 - .L_3574)
.L_3574:
        /*005c*/ 	.word	0x00000000
        /*0060*/ 	.short	0x0001
        /*0062*/ 	.short	0x0008
        /*0064*/ 	.byte	0x00, 0xf0, 0x41, 0x00


	//----- nvinfo : EIATTR_KPARAM_INFO
	.align		4
.L_3575:
        /*0068*/ 	.byte	0x04, 0x17
        /*006a*/ 	.short	(.L_3577 - .L_3576)
.L_3576:
        /*006c*/ 	.word	0x00000000
        /*0070*/ 	.short	0x0000
        /*0072*/ 	.short	0x0000
        /*0074*/ 	.byte	0x00, 0xf0, 0x11, 0x00


	//----- nvinfo : EIATTR_SPARSE_MMA_MASK
	.align		4
.L_3577:
        /*0078*/ 	.byte	0x03, 0x50
        /*007a*/ 	.short	0x0000


	//----- nvinfo : EIATTR_MAXREG_COUNT
	.align		4
        /*007c*/ 	.byte	0x03, 0x1b
        /*007e*/ 	.short	0x00ff


	//----- nvinfo : EIATTR_MERCURY_ISA_VERSION
	.align		4
        /*0080*/ 	.byte	0x03, 0x5f
        /*0082*/ 	.short	0x0101


	//----- nvinfo : EIATTR_EXIT_INSTR_OFFSETS
	.align		4
        /*0084*/ 	.byte	0x04, 0x1c
        /*0086*/ 	.short	(.L_3579 - .L_3578)


	//   ....[0]....
.L_3578:
        /*0088*/ 	.word	0x000004a0


	//   ....[1]....
        /*008c*/ 	.word	0x00000520


	//----- nvinfo : EIATTR_MAX_THREADS
	.align		4
.L_3579:
        /*0090*/ 	.byte	0x04, 0x05
        /*0092*/ 	.short	(.L_3581 - .L_3580)
.L_3580:
        /*0094*/ 	.word	0x00000080
        /*0098*/ 	.word	0x00000001
        /*009c*/ 	.word	0x00000001


	//----- nvinfo : EIATTR_CRS_STACK_SIZE
	.align		4
.L_3581:
        /*00a0*/ 	.byte	0x04, 0x1e
        /*00a2*/ 	.short	(.L_3583 - .L_3582)
.L_3582:
        /*00a4*/ 	.word	0x00000000


	//----- nvinfo : EIATTR_CBANK_PARAM_SIZE
	.align		4
.L_3583:
        /*00a8*/ 	.byte	0x03, 0x19
        /*00aa*/ 	.short	0x002c


	//----- nvinfo : EIATTR_PARAM_CBANK
	.align		4
        /*00ac*/ 	.byte	0x04, 0x0a
        /*00ae*/ 	.short	(.L_3585 - .L_3584)
	.align		4
.L_3584:
        /*00b0*/ 	.word	index@(.nv.constant0._ZN2at6native27unrolled_elementwise_kernelIZZZNS0_49_GLOBAL__N__b919a28f_16_Normalization_cu_5c38458722batch_norm_calc_invstdERKNS_6TensorES5_dENKUlvE_clEvENKUlvE2_clEvEUlN3c108BFloat16EE_St5arrayIPcLm2EELi4E23TrivialOffsetCalculatorILi1EjESF_NS0_6memory15LoadWithoutCastENSG_16StoreWithoutCastEEEviT_T0_T2_T3_T4_T5_)
        /*00b4*/ 	.short	0x0210
        /*00b6*/ 	.short	0x002c


	//----- nvinfo : EIATTR_SW_WAR
	.align		4
.L_3585:
        /*00b8*/ 	.byte	0x04, 0x36
        /*00ba*/ 	.short	(.L_3587 - .L_3586)
.L_3586:
        /*00bc*/ 	.word	0x00000008
.L_3587:


//--------------------- .nv.info._ZN2at6native29vectorized_elementwise_kernelILi2EZZZNS0_49_GLOBAL__N__b919a28f_16_Normalization_cu_5c38458722batch_norm_calc_invstdERKNS_6TensorES5_dENKUlvE_clEvENKUlvE2_clEvEUlN3c108BFloat16EE_St5arrayIPcLm2EEEEviT0_T1_ --------------------------
	.section	.nv.info._ZN2at6native29vectorized_elementwise_kernelILi2EZZZNS0_49_GLOBAL__N__b919a28f_16_Normalization_cu_5c38458722batch_norm_calc_invstdERKNS_6TensorES5_dENKUlvE_clEvENKUlvE2_clEvEUlN3c108BFloat16EE_St5arrayIPcLm2EEEEviT0_T1_,"",@"SHT_CUDA_INFO"
	.sectionflags	@""
	.align	4


	//----- nvinfo : EIATTR_CUDA_API_VERSION
	.align		4
        /*0000*/ 	.byte	0x04, 0x37
        /*0002*/ 	.short	(.L_3589 - .L_3588)
.L_3588:
        /*0004*/ 	.word	0x00000082


	//----- nvinfo : EIATTR_KPARAM_INFO
	.align		4
.L_3589:
        /*0008*/ 	.byte	0x04, 0x17
        /*000a*/ 	.short	(.L_3591 - .L_3590)
.L_3590:
        /*000c*/ 	.word	0x00000000
        /*0010*/ 	.short	0x0002
        /*0012*/ 	.short	0x0018
        /*0014*/ 	.byte	0x00, 0xf0, 0x41, 0x00


	//----- nvinfo : EIATTR_KPARAM_INFO
	.align		4
.L_3591:
        /*0018*/ 	.byte	0x04, 0x17
        /*001a*/ 	.short	(.L_3593 - .L_3592)
.L_3592:
        /*001c*/ 	.word	0x00000000
        /*0020*/ 	.short	0x0001
        /*0022*/ 	.short	0x0008
        /*0024*/ 	.byte	0x00, 0xf0, 0x41, 0x00


	//----- nvinfo : EIATTR_KPARAM_INFO
	.align		4
.L_3593:
        /*0028*/ 	.byte	0x04, 0x17
        /*002a*/ 	.short	(.L_3595 - .L_3594)
.L_3594:
        /*002c*/ 	.word	0x00000000
        /*0030*/ 	.short	0x0000
        /*0032*/ 	.short	0x0000
        /*0034*/ 	.byte	0x00, 0xf0, 0x11, 0x00


	//----- nvinfo : EIATTR_SPARSE_MMA_MASK
	.align		4
.L_3595:
        /*0038*/ 	.byte	0x03, 0x50
        /*003a*/ 	.short	0x0000


	//----- nvinfo : EIATTR_MAXREG_COUNT
	.align		4
        /*003c*/ 	.byte	0x03, 0x1b
        /*003e*/ 	.short	0x00ff


	//----- nvinfo : EIATTR_MERCURY_ISA_VERSION
	.align		4
        /*0040*/ 	.byte	0x03, 0x5f
        /*0042*/ 	.short	0x0101


	//----- nvinfo : EIATTR_EXIT_INSTR_OFFSETS
	.align		4
        /*0044*/ 	.byte	0x04, 0x1c
        /*0046*/ 	.short	(.L_3597 - .L_3596)


	//   ....[0]....
.L_3596:
        /*0048*/ 	.word	0x00000340


	//   ....[1]....
        /*004c*/ 	.word	0x00000d10


	//   ....[2]....
        /*0050*/ 	.word	0x00000d60


	//----- nvinfo : EIATTR_MAX_THREADS
	.align		4
.L_3597:
        /*0054*/ 	.byte	0x04, 0x05
        /*0056*/ 	.short	(.L_3599 - .L_3598)
.L_3598:
        /*0058*/ 	.word	0x00000080
        /*005c*/ 	.word	0x00000001
        /*0060*/ 	.word	0x00000001


	//----- nvinfo : EIATTR_CRS_STACK_SIZE
	.align		4
.L_3599:
        /*0064*/ 	.byte	0x04, 0x1e
        /*0066*/ 	.short	(.L_3601 - .L_3600)
.L_3600:
        /*0068*/ 	.word	0x00000000


	//----- nvinfo : EIATTR_CBANK_PARAM_SIZE
	.align		4
.L_3601:
        /*006c*/ 	.byte	0x03, 0x19
        /*006e*/ 	.short	0x0028


	//----- nvinfo : EIATTR_PARAM_CBANK
	.align		4
        /*0070*/ 	.byte	0x04, 0x0a
        /*0072*/ 	.short	(.L_3603 - .L_3602)
	.align		4
.L_3602:
        /*0074*/ 	.word	index@(.nv.constant0._ZN2at6native29vectorized_elementwise_kernelILi2EZZZNS0_49_GLOBAL__N__b919a28f_16_Normalization_cu_5c38458722batch_norm_calc_invstdERKNS_6TensorES5_dENKUlvE_clEvENKUlvE2_clEvEUlN3c108BFloat16EE_St5arrayIPcLm2EEEEviT0_T1_)
        /*0078*/ 	.short	0x0210
        /*007a*/ 	.short	0x0028


	//----- nvinfo : EIATTR_SW_WAR
	.align		4
.L_3603:
        /*007c*/ 	.byte	0x04, 0x36
        /*007e*/ 	.short	(.L_3605 - .L_3604)
.L_3604:
        /*0080*/ 	.word	0x00000008
.L_3605:


//--------------------- .nv.info._ZN2at6native29vectorized_elementwise_kernelILi4EZZZNS0_49_GLOBAL__N__b919a28f_16_Normalization_cu_5c38458722batch_norm_calc_invstdERKNS_6TensorES5_dENKUlvE_clEvENKUlvE2_clEvEUlN3c108BFloat16EE_St5arrayIPcLm2EEEEviT0_T1_ --------------------------
	.section	.nv.info._ZN2at6native29vectorized_elementwise_kernelILi4EZZZNS0_49_GLOBAL__N__b919a28f_16_Normalization_cu_5c38458722batch_norm_calc_invstdERKNS_6TensorES5_dENKUlvE_clEvENKUlvE2_clEvEUlN3c108BFloat16EE_St5arrayIPcLm2EEEEviT0_T1_,"",@"SHT_CUDA_INFO"
	.sectionflags	@""
	.align	4


	//----- nvinfo : EIATTR_CUDA_API_VERSION
	.align		4
        /*0000*/ 	.byte	0x04, 0x37
        /*0002*/ 	.short	(.L_3607 - .L_3606)
.L_3606:
        /*0004*/ 	.word	0x00000082


	//----- nvinfo : EIATTR_KPARAM_INFO
	.align		4
.L_3607:
        /*0008*/ 	.byte	0x04, 0x17
        /*000a*/ 	.short	(.L_3609 - .L_3608)
.L_3608:
        /*000c*/ 	.word	0x00000000
        /*0010*/ 	.short	0x0002
        /*0012*/ 	.short	0x0018
        /*0014*/ 	.byte	0x00, 0xf0, 0x41, 0x00


	//----- nvinfo : EIATTR_KPARAM_INFO
	.align		4
.L_3609:
        /*0018*/ 	.byte	0x04, 0x17
        /*001a*/ 	.short	(.L_3611 - .L_3610)
.L_3610:
        /*001c*/ 	.word	0x00000000
        /*0020*/ 	.short	0x0001
        /*0022*/ 	.short	0x0008
        /*0024*/ 	.byte	0x00, 0xf0, 0x41, 0x00


	//----- nvinfo : EIATTR_KPARAM_INFO
	.align		4
.L_3611:
        /*0028*/ 	.byte	0x04, 0x17
        /*002a*/ 	.short	(.L_3613 - .L_3612)
.L_3612:
        /*002c*/ 	.word	0x00000000
        /*0030*/ 	.short	0x0000
        /*0032*/ 	.short	0x0000
        /*0034*/ 	.byte	0x00, 0xf0, 0x11, 0x00


	//----- nvinfo : EIATTR_SPARSE_MMA_MASK
	.align		4
.L_3613:
        /*0038*/ 	.byte	0x03, 0x50
        /*003a*/ 	.short	0x0000


	//----- nvinfo : EIATTR_MAXREG_COUNT
	.align		4
        /*003c*/ 	.byte	0x03, 0x1b
        /*003e*/ 	.short	0x00ff


	//----- nvinfo : EIATTR_MERCURY_ISA_VERSION
	.align		4
        /*0040*/ 	.byte	0x03, 0x5f
        /*0042*/ 	.short	0x0101


	//----- nvinfo : EIATTR_EXIT_INSTR_OFFSETS
	.align		4
        /*0044*/ 	.byte	0x04, 0x1c
        /*0046*/ 	.short	(.L_3615 - .L_3614)


	//   ....[0]....
.L_3614:
        /*0048*/ 	.word	0x00000300


	//   ....[1]....
        /*004c*/ 	.word	0x00000cd0


	//   ....[2]....
        /*0050*/ 	.word	0x00000d20


	//----- nvinfo : EIATTR_MAX_THREADS
	.align		4
.L_3615:
        /*0054*/ 	.byte	0x04, 0x05
        /*0056*/ 	.short	(.L_3617 - .L_3616)
.L_3616:
        /*0058*/ 	.word	0x00000080
        /*005c*/ 	.word	0x00000001
        /*0060*/ 	.word	0x00000001


	//----- nvinfo : EIATTR_CRS_STACK_SIZE
	.align		4
.L_3617:
        /*0064*/ 	.byte	0x04, 0x1e
        /*0066*/ 	.short	(.L_3619 - .L_3618)
.L_3618:
        /*0068*/ 	.word	0x00000000


	//----- nvinfo : EIATTR_CBANK_PARAM_SIZE
	.align		4
.L_3619:
        /*006c*/ 	.byte	0x03, 0x19
        /*006e*/ 	.short	0x0028


	//----- nvinfo : EIATTR_PARAM_CBANK
	.align		4
        /*0070*/ 	.byte	0x04, 0x0a
        /*0072*/ 	.short	(.L_3621 - .L_3620)
	.align		4
.L_3620:
        /*0074*/ 	.word	index@(.nv.constant0._ZN2at6native29vectorized_elementwise_kernelILi4EZZZNS0_49_GLOBAL__N__b919a28f_16_Normalization_cu_5c38458722batch_norm_calc_invstdERKNS_6TensorES5_dENKUlvE_clEvENKUlvE2_clEvEUlN3c108BFloat16EE_St5arrayIPcLm2EEEEviT0_T1_)
        /*0078*/ 	.short	0x0210
        /*007a*/ 	.short	0x0028


	//----- nvinfo : EIATTR_SW_WAR
	.align		4
.L_3621:
        /*007c*/ 	.byte	0x04, 0x36
        /*007e*/ 	.short	(.L_3623 - .L_3622)
.L_3622:
        /*0080*/ 	.word	0x00000008
.L_3623:


//--------------------- .nv.info._ZN2at6native29vectorized_elementwise_kernelILi8EZZZNS0_49_GLOBAL__N__b919a28f_16_Normalization_cu_5c38458722batch_norm_calc_invstdERKNS_6TensorES5_dENKUlvE_clEvENKUlvE2_clEvEUlN3c108BFloat16EE_St5arrayIPcLm2EEEEviT0_T1_ --------------------------
	.section	.nv.info._ZN2at6native29vectorized_elementwise_kernelILi8EZZZNS0_49_GLOBAL__N__b919a28f_16_Normalization_cu_5c38458722batch_norm_calc_invstdERKNS_6TensorES5_dENKUlvE_clEvENKUlvE2_clEvEUlN3c108BFloat16EE_St5arrayIPcLm2EEEEviT0_T1_,"",@"SHT_CUDA_INFO"
	.sectionflags	@""
	.align	4


	//----- nvinfo : EIATTR_CUDA_API_VERSION
	.align		4
        /*0000*/ 	.byte	0x04, 0x37
        /*0002*/ 	.short	(.L_3625 - .L_3624)
.L_3624:
        /*0004*/ 	.word	0x00000082


	//----- nvinfo : EIATTR_KPARAM_INFO
	.align		4
.L_3625:
        /*0008*/ 	.byte	0x04, 0x17
        /*000a*/ 	.short	(.L_3627 - .L_3626)
.L_3626:
        /*000c*/ 	.word	0x00000000
        /*0010*/ 	.short	0x0002
        /*0012*/ 	.short	0x0018
        /*0014*/ 	.byte	0x00, 0xf0, 0x41, 0x00


	//----- nvinfo : EIATTR_KPARAM_INFO
	.align		4
.L_3627:
        /*0018*/ 	.byte	0x04, 0x17
        /*001a*/ 	.short	(.L_3629 - .L_3628)
.L_3628:
        /*001c*/ 	.word	0x00000000
        /*0020*/ 	.short	0x0001
        /*0022*/ 	.short	0x0008
        /*0024*/ 	.byte	0x00, 0xf0, 0x41, 0x00


	//----- nvinfo : EIATTR_KPARAM_INFO
	.align		4
.L_3629:
        /*0028*/ 	.byte	0x04, 0x17
        /*002a*/ 	.short	(.L_3631 - .L_3630)
.L_3630:
        /*002c*/ 	.word	0x00000000
        /*0030*/ 	.short	0x0000
        /*0032*/ 	.short	0x0000
        /*0034*/ 	.byte	0x00, 0xf0, 0x11, 0x00


	//----- nvinfo : EIATTR_SPARSE_MMA_MASK
	.align		4
.L_3631:
        /*0038*/ 	.byte	0x03, 0x50
        /*003a*/ 	.short	0x0000


	//----- nvinfo : EIATTR_MAXREG_COUNT
	.align		4
        /*003c*/ 	.byte	0x03, 0x1b
        /*003e*/ 	.short	0x00ff


	//----- nvinfo : EIATTR_MERCURY_ISA_VERSION
	.align		4
        /*0040*/ 	.byte	0x03, 0x5f
        /*0042*/ 	.short	0x0101


	//----- nvinfo : EIATTR_EXIT_INSTR_OFFSETS
	.align		4
        /*0044*/ 	.byte	0x04, 0x1c
        /*0046*/ 	.short	(.L_3633 - .L_3632)


	//   ....[0]....
.L_3632:
        /*0048*/ 	.word	0x000002f0


	//   ....[1]....
        /*004c*/ 	.word	0x00000cc0


	//   ....[2]....
        /*0050*/ 	.word	0x00000d10


	//----- nvinfo : EIATTR_MAX_THREADS
	.align		4
.L_3633:
        /*0054*/ 	.byte	0x04, 0x05
        /*0056*/ 	.short	(.L_3635 - .L_3634)
.L_3634:
        /*0058*/ 	.word	0x00000080
        /*005c*/ 	.word	0x00000001
        /*0060*/ 	.word	0x00000001


	//----- nvinfo : EIATTR_CRS_STACK_SIZE
	.align		4
.L_3635:
        /*0064*/ 	.byte	0x04, 0x1e
        /*0066*/ 	.short	(.L_3637 - .L_3636)
.L_3636:
        /*0068*/ 	.word	0x00000000


	//----- nvinfo : EIATTR_CBANK_PARAM_SIZE
	.align		4
.L_3637:
        /*006c*/ 	.byte	0x03, 0x19
        /*006e*/ 	.short	0x0028


	//----- nvinfo : EIATTR_PARAM_CBANK
	.align		4
        /*0070*/ 	.byte	0x04, 0x0a
        /*0072*/ 	.short	(.L_3639 - .L_3638)
	.align		4
.L_3638:
        /*0074*/ 	.word	index@(.nv.constant0._ZN2at6native29vectorized_elementwise_kernelILi8EZZZNS0_49_GLOBAL__N__b919a28f_16_Normalization_cu_5c38458722batch_norm_calc_invstdERKNS_6TensorES5_dENKUlvE_clEvENKUlvE2_clEvEUlN3c108BFloat16EE_St5arrayIPcLm2EEEEviT0_T1_)
        /*0078*/ 	.short	0x0210
        /*007a*/ 	.short	0x0028


	//----- nvinfo : EIATTR_SW_WAR
	.align		4
.L_3639:
        /*007c*/ 	.byte	0x04, 0x36
        /*007e*/ 	.short	(.L_3641 - .L_3640)
.L_3640:
        /*0080*/ 	.word	0x00000008
.L_3641:


//--------------------- .nv.info._ZN2at6native18elementwise_kernelILi128ELi4EZNS0_15gpu_kernel_implIZZZNS0_49_GLOBAL__N__b919a28f_16_Normalization_cu_5c38458722batch_norm_calc_invstdERKNS_6TensorES6_dENKUlvE_clEvENKUlvE1_clEvEUlN3c104HalfEE_EEvRNS_18TensorIteratorBaseERKT_EUliE_EEviT1_ --------------------------
	.section	.nv.info._ZN2at6native18elementwise_kernelILi128ELi4EZNS0_15gpu_kernel_implIZZZNS0_49_GLOBAL__N__b919a28f_16_Normalization_cu_5c38458722batch_norm_calc_invstdERKNS_6TensorES6_dENKUlvE_clEvENKUlvE1_clEvEUlN3c104HalfEE_EEvRNS_18TensorIteratorBaseERKT_EUliE_EEviT1_,"",@"SHT_CUDA_INFO"
	.sectionflags	@""
	.align	4


	//----- nvinfo : EIATTR_CUDA_API_VERSION
	.align		4
        /*0000*/ 	.byte	0x04, 0x37
        /*0002*/ 	.short	(.L_3643 - .L_3642)
.L_3642:
        /*0004*/ 	.word	0x00000082


	//----- nvinfo : EIATTR_KPARAM_INFO
	.align		4
.L_3643:
        /*0008*/ 	.byte	0x04, 0x17
        /*000a*/ 	.short	(.L_3645 - .L_3644)
.L_3644:
        /*000c*/ 	.word	0x00000000
        /*0010*/ 	.short	0x0001
        /*0012*/ 	.short	0x0008
        /*0014*/ 	.byte	0x00, 0xf0, 0xa1, 0x08


	//----- nvinfo : EIATTR_KPARAM_INFO
	.align		4
.L_3645:
        /*0018*/ 	.byte	0x04, 0x17
        /*001a*/ 	.short	(.L_3647 - .L_3646)
.L_3646:
        /*001c*/ 	.word	0x00000000
        /*0020*/ 	.short	0x0000
        /*0022*/ 	.short	0x0000
        /*0024*/ 	.byte	0x00, 0xf0, 0x11, 0x00


	//----- nvinfo : EIATTR_SPARSE_MMA_MASK
	.align		4
.L_3647:
        /*0028*/ 	.byte	0x03, 0x50
        /*002a*/ 	.short	0x0000


	//----- nvinfo : EIATTR_MAXREG_COUNT
	.align		4
        /*002c*/ 	.byte	0x03, 0x1b
        /*002e*/ 	.short	0x0080


	//----- nvinfo : EIATTR_EXTERNS
	.align		4
        /*0030*/ 	.byte	0x04, 0x0f
        /*0032*/ 	.short	(.L_3649 - .L_3648)


	//   ....[0]....
	.align		4
.L_3648:
        /*0034*/ 	.word	index@(__assertfail)


	//----- nvinfo : EIATTR_MERCURY_ISA_VERSION
	.align		4
.L_3649:
        /*0038*/ 	.byte	0x03, 0x5f
        /*003a*/ 	.short	0x0101


	//----- nvinfo : EIATTR_SYSCALL_OFFSETS
	.align		4
        /*003c*/ 	.byte	0x04, 0x46
        /*003e*/ 	.short	(.L_3651 - .L_3650)


	//   ....[0]....
.L_3650:
        /*0040*/ 	.word	0x000022c0


	//   ....[1]....
        /*0044*/ 	.word	0x00003160


	//   ....[2]....
        /*0048*/ 	.word	0x00005450


	//   ....[3]....
        /*004c*/ 	.word	0x000062f0


	//   ....[4]....
        /*0050*/ 	.word	0x000085d0


	//   ....[5]....
        /*0054*/ 	.word	0x00009470


	//   ....[6]....
        /*0058*/ 	.word	0x0000b740


	//   ....[7]....
        /*005c*/ 	.word	0x0000c5e0


	//----- nvinfo : EIATTR_EXIT_INSTR_OFFSETS
	.align		4
.L_3651:
        /*0060*/ 	.byte	0x04, 0x1c
        /*0062*/ 	.short	(.L_3653 - .L_3652)


	//   ....[0]....
.L_3652:
        /*0064*/ 	.word	0x00009520


	//   ....[1]....
        /*0068*/ 	.word	0x0000b900


	//   ....[2]....
        /*006c*/ 	.word	0x0000b940


	//   ....[3]....
        /*0070*/ 	.word	0x0000b9d0


	//   ....[4]....
        /*0074*/ 	.word	0x0000ba00


	//   ....[5]....
        /*0078*/ 	.word	0x0000ba30


	//   ....[6]....
        /*007c*/ 	.word	0x0000bab0


	//   ....[7]....
        /*0080*/ 	.word	0x0000bae0


	//   ....[8]....
        /*0084*/ 	.word	0x0000bb70


	//   ....[9]....
        /*0088*/ 	.word	0x0000bbb0


	//   ....[10]....
        /*008c*/ 	.word	0x0000bbf0


	//   ....[11]....
        /*0090*/ 	.word	0x0000bcb0


	//   ....[12]....
        /*0094*/ 	.word	0x0000bd00


	//   ....[13]....
        /*0098*/ 	.word	0x0000be80


	//   ....[14]....
        /*009c*/ 	.word	0x0000bfd0


	//   ....[15]....
        /*00a0*/ 	.word	0x0000c000


	//   ....[16]....
        /*00a4*/ 	.word	0x0000c0b0


	//   ....[17]....
        /*00a8*/ 	.word	0x0000c220


	//   ....[18]....
        /*00ac*/ 	.word	0x0000c390


	//   ....[19]....
        /*00b0*/ 	.word	0x0000c4e0


	//   ....[20]....
        /*00b4*/ 	.word	0x0000c5f0


	//   ....[21]....
        /*00b8*/ 	.word	0x0000c620


	//   ....[22]....
        /*00bc*/ 	.word	0x0000c650


	//----- nvinfo : EIATTR_MAX_THREADS
	.align		4
.L_3653:
        /*00c0*/ 	.byte	0x04, 0x05
        /*00c2*/ 	.short	(.L_3655 - .L_3654)
.L_3654:
        /*00c4*/ 	.word	0x00000080
        /*00c8*/ 	.word	0x00000001
        /*00cc*/ 	.word	0x00000001


	//----- nvinfo : EIATTR_CRS_STACK_SIZE
	.align		4
.L_3655:
        /*00d0*/ 	.byte	0x04, 0x1e
        /*00d2*/ 	.short	(.L_3657 - .L_3656)
.L_3656:
        /*00d4*/ 	.word	0x00000000


	//----- nvinfo : EIATTR_CBANK_PARAM_SIZE
	.align		4
.L_3657:
        /*00d8*/ 	.byte	0x03, 0x19
        /*00da*/ 	.short	0x0230


	//----- nvinfo : EIATTR_PARAM_CBANK
	.align		4
        /*00dc*/ 	.byte	0x04, 0x0a
        /*00de*/ 	.short	(.L_3659 - .L_3658)
	.align		4
.L_3658:
        /*00e0*/ 	.word	index@(.nv.constant0._ZN2at6native18elementwise_kernelILi128ELi4EZNS0_15gpu_kernel_implIZZZNS0_49_GLOBAL__N__b919a28f_16_Normalization_cu_5c38458722batch_norm_calc_invstdERKNS_6TensorES6_dENKUlvE_clEvENKUlvE1_clEvEUlN3c104HalfEE_EEvRNS_18TensorIteratorBaseERKT_EUliE_EEviT1_)
        /*00e4*/ 	.short	0x0210
        /*00e6*/ 	.short	0x0230


	//----- nvinfo : EIATTR_SW_WAR
	.align		4
.L_3659:
        /*00e8*/ 	.byte	0x04, 0x36
        /*00ea*/ 	.short	(.L_3661 - .L_3660)
.L_3660:
        /*00ec*/ 	.word	0x00000008
.L_3661:


//--------------------- .nv.info._ZN2at6native27unrolled_elementwise_kernelIZZZNS0_49_GLOBAL__N__b919a28f_16_Normalization_cu_5c38458722batch_norm_calc_invstdERKNS_6TensorES5_dENKUlvE_clEvENKUlvE1_clEvEUlN3c104HalfEE_St5arrayIPcLm2EELi4E23TrivialOffsetCalculatorILi1EjESF_NS0_6memory12LoadWithCastILi1EEENSG_13StoreWithCastILi1EEEEEviT_T0_T2_T3_T4_T5_ --------------------------
	.section	.nv.info._ZN2at6native27unrolled_elementwise_kernelIZZZNS0_49_GLOBAL__N__b919a28f_16_Normalization_cu_5c38458722batch_norm_calc_invstdERKNS_6TensorES5_dENKUlvE_clEvENKUlvE1_clEvEUlN3c104HalfEE_St5arrayIPcLm2EELi4E23TrivialOffsetCalculatorILi1EjESF_NS0_6memory12LoadWithCastILi1EEENSG_13StoreWithCastILi1EEEEEviT_T0_T2_T3_T4_T5_,"",@"SHT_CUDA_INFO"
	.sectionflags	@""
	.align	4


	//----- nvinfo : EIATTR_CUDA_API_VERSION
	.align		4
        /*0000*/ 	.byte	0x04, 0x37
        /*0002*/ 	.short	(.L_3663 - .L_3662)
.L_3662:
        /*0004*/ 	.word	0x00000082


	//----- nvinfo : EIATTR_KPARAM_INFO
	.align		4
.L_3663:
        /*0008*/ 	.byte	0x04, 0x17
        /*000a*/ 	.short	(.L_3665 - .L_3664)
.L_3664:
        /*000c*/ 	.word	0x00000000
        /*0010*/ 	.short	0x0006
        /*0012*/ 	.short	0x0034
        /*0014*/ 	.byte	0x00, 0xf0, 0x21, 0x00


	//----- nvinfo : EIATTR_KPARAM_INFO
	.align		4
.L_3665:
        /*0018*/ 	.byte	0x04, 0x17
        /*001a*/ 	.short	(.L_3667 - .L_3666)
.L_3666:
        /*001c*/ 	.word	0x00000000
        /*0020*/ 	.short	0x0005
        /*0022*/ 	.short	0x002c
        /*0024*/ 	.byte	0x00, 0xf0, 0x21, 0x00


	//----- nvinfo : EIATTR_KPARAM_INFO
	.align		4
.L_3667:
        /*0028*/ 	.byte	0x04, 0x17
        /*002a*/ 	.short	(.L_3669 - .L_3668)
.L_3668:
        /*002c*/ 	.word	0x00000000
        /*0030*/ 	.short	0x0004
        /*0032*/ 	.short	0x0029
        /*0034*/ 	.byte	0x00, 0xf0, 0x05, 0x00


	//----- nvinfo : EIATTR_KPARAM_INFO
	.align		4
.L_3669:
        /*0038*/ 	.byte	0x04, 0x17
        /*003a*/ 	.short	(.L_3671 - .L_3670)
.L_3670:
        /*003c*/ 	.word	0x00000000
        /*0040*/ 	.short	0x0003
        /*0042*/ 	.short	0x0028
        /*0044*/ 	.byte	0x00, 0xf0, 0x05, 0x00


	//----- nvinfo : EIATTR_KPARAM_INFO
	.align		4
.L_3671:
        /*0048*/ 	.byte	0x04, 0x17
        /*004a*/ 	.short	(.L_3673 - .L_3672)
.L_3672:
        /*004c*/ 	.word	0x00000000
        /*0050*/ 	.short	0x0002
        /*0052*/ 	.short	0x0018
        /*0054*/ 	.byte	0x00, 0xf0, 0x41, 0x00


	//----- nvinfo : EIATTR_KPARAM_INFO
	.align		4
.L_3673:
        /*0058*/ 	.byte	0x04, 0x17
        /*005a*/ 	.short	(.L_3675 - .L_3674)
.L_3674:
        /*005c*/ 	.word	0x00000000
        /*0060*/ 	.short	0x0001
        /*0062*/ 	.short	0x0008
        /*0064*/ 	.byte	0x00, 0xf0, 0x41, 0x00


	//----- nvinfo : EIATTR_KPARAM_INFO
	.align		4
.L_3675:
        /*0068*/ 	.byte	0x04, 0x17
        /*006a*/ 	.short	(.L_3677 - .L_3676)
.L_3676:
        /*006c*/ 	.word	0x00000000
        /*0070*/ 	.short	0x0000
        /*0072*/ 	.short	0x0000
        /*0074*/ 	.byte	0x00, 0xf0, 0x11, 0x00


	//----- nvinfo : EIATTR_SPARSE_MMA_MASK
	.align		4
.L_3677:
        /*0078*/ 	.byte	0x03, 0x50
        /*007a*/ 	.short	0x0000


	//----- nvinfo : EIATTR_MAXREG_COUNT
	.align		4
        /*007c*/ 	.byte	0x03, 0x1b
        /*007e*/ 	.short	0x00ff


	//----- nvinfo : EIATTR_EXTERNS
	.align		4
        /*0080*/ 	.byte	0x04, 0x0f
        /*0082*/ 	.short	(.L_3679 - .L_3678)


	//   ....[0]....
	.align		4
.L_3678:
        /*0084*/ 	.word	index@(__assertfail)


	//----- nvinfo : EIATTR_MERCURY_ISA_VERSION
	.align		4
.L_3679:
        /*0088*/ 	.byte	0x03, 0x5f
        /*008a*/ 	.short	0x0101


	//----- nvinfo : EIATTR_SYSCALL_OFFSETS
	.align		4
        /*008c*/ 	.byte	0x04, 0x46
        /*008e*/ 	.short	(.L_3681 - .L_3680)


	//   ....[0]....
.L_3680:
        /*0090*/ 	.word	0x000010b0


	//   ....[1]....
        /*0094*/ 	.word	0x000021c0


	//   ....[2]....
        /*0098*/ 	.word	0x000032e0


	//   ....[3]....
        /*009c*/ 	.word	0x000043d0


	//   ....[4]....
        /*00a0*/ 	.word	0x000055a0


	//   ....[5]....
        /*00a4*/ 	.word	0x000064a0


	//   ....[6]....
        /*00a8*/ 	.word	0x00007360


	//   ....[7]....
        /*00ac*/ 	.word	0x00008220


	//----- nvinfo : EIATTR_EXIT_INSTR_OFFSETS
	.align		4
.L_3681:
        /*00b0*/ 	.byte	0x04, 0x1c
        /*00b2*/ 	.short	(.L_3683 - .L_3682)


	//   ....[0]....
.L_3682:
        /*00b4*/ 	.word	0x00007400


	//   ....[1]....
        /*00b8*/ 	.word	0x00007540


	//   ....[2]....
        /*00bc*/ 	.word	0x00007580


	//   ....[3]....
        /*00c0*/ 	.word	0x00007610


	//   ....[4]....
        /*00c4*/ 	.word	0x00007640


	//   ....[5]....
        /*00c8*/ 	.word	0x00007670


	//   ....[6]....
        /*00cc*/ 	.word	0x000076f0


	//   ....[7]....
        /*00d0*/ 	.word	0x00007720


	//   ....[8]....
        /*00d4*/ 	.word	0x000077b0


	//   ....[9]....
        /*00d8*/ 	.word	0x000077f0


	//   ....[10]....
        /*00dc*/ 	.word	0x00007830


	//   ....[11]....
        /*00e0*/ 	.word	0x000078f0


	//   ....[12]....
        /*00e4*/ 	.word	0x00007940


	//   ....[13]....
        /*00e8*/ 	.word	0x00007ac0


	//   ....[14]....
        /*00ec*/ 	.word	0x00007c10


	//   ....[15]....
        /*00f0*/ 	.word	0x00007c40


	//   ....[16]....
        /*00f4*/ 	.word	0x00007cf0


	//   ....[17]....
        /*00f8*/ 	.word	0x00007e60


	//   ....[18]....
        /*00fc*/ 	.word	0x00007fd0


	//   ....[19]....
        /*0100*/ 	.word	0x00008120


	//   ....[20]....
        /*0104*/ 	.word	0x00008230


	//   ....[21]....
        /*0108*/ 	.word	0x00008260


	//   ....[22]....
        /*010c*/ 	.word	0x00008290


	//----- nvinfo : EIATTR_MAX_THREADS
	.align		4
.L_3683:
        /*0110*/ 	.byte	0x04, 0x05
        /*0112*/ 	.short	(.L_3685 - .L_3684)
.L_3684:
        /*0114*/ 	.word	0x00000080
        /*0118*/ 	.word	0x00000001
        /*011c*/ 	.word	0x00000001


	//----- nvinfo : EIATTR_CRS_STACK_SIZE
	.align		4
.L_3685:
        /*0120*/ 	.byte	0x04, 0x1e
        /*0122*/ 	.short	(.L_3687 - .L_3686)
.L_3686:
        /*0124*/ 	.word	0x00000000


	//----- nvinfo : EIATTR_CBANK_PARAM_SIZE
	.align		4
.L_3687:
        /*0128*/ 	.byte	0x03, 0x19
        /*012a*/ 	.short	0x003c


	//----- nvinfo : EIATTR_PARAM_CBANK
	.align		4
        /*012c*/ 	.byte	0x04, 0x0a
        /*012e*/ 	.short	(.L_3689 - .L_3688)
	.align		4
.L_3688:
        /*0130*/ 	.word	index@(.nv.constant0._ZN2at6native27unrolled_elementwise_kernelIZZZNS0_49_GLOBAL__N__b919a28f_16_Normalization_cu_5c38458722batch_norm_calc_invstdERKNS_6TensorES5_dENKUlvE_clEvENKUlvE1_clEvEUlN3c104HalfEE_St5arrayIPcLm2EELi4E23TrivialOffsetCalculatorILi1EjESF_NS0_6memory12LoadWithCastILi1EEENSG_13StoreWithCastILi1EEEEEviT_T0_T2_T3_T4_T5_)
        /*0134*/ 	.short	0x0210
        /*0136*/ 	.short	0x003c


	//----- nvinfo : EIATTR_SW_WAR
	.align		4
.L_3689:
        /*0138*/ 	.byte	0x04, 0x36
        /*013a*/ 	.short	(.L_3691 - .L_3690)
.L_3690:
        /*013c*/ 	.word	0x00000008
.L_3691:


//--------------------- .nv.info._ZN2at6native18elementwise_kernelILi128ELi2EZNS0_22gpu_kernel_impl_nocastIZZZNS0_49_GLOBAL__N__b919a28f_16_Normalization_cu_5c38458722batch_norm_calc_invstdERKNS_6TensorES6_dENKUlvE_clEvENKUlvE1_clEvEUlN3c104HalfEE_EEvRNS_18TensorIteratorBaseERKT_EUliE_EEviT1_ --------------------------
	.section	.nv.info._ZN2at6native18elementwise_kernelILi128ELi2EZNS0_22gpu_kernel_impl_nocastIZZZNS0_49_GLOBAL__N__b919a28f_16_Normalization_cu_5c38458722batch_norm_calc_invstdERKNS_6TensorES6_dENKUlvE_clEvENKUlvE1_clEvEUlN3c104HalfEE_EEvRNS_18TensorIteratorBaseERKT_EUliE_EEviT1_,"",@"SHT_CUDA_INFO"
	.sectionflags	@""
	.align	4


	//----- nvinfo : EIATTR_CUDA_API_VERSION
	.align		4
        /*0000*/ 	.byte	0x04, 0x37
        /*0002*/ 	.short	(.L_3693 - .L_3692)
.L_3692:
        /*0004*/ 	.word	0x00000082


	//----- nvinfo : EIATTR_KPARAM_INFO
	.align		4
.L_3693:
        /*0008*/ 	.byte	0x04, 0x17
        /*000a*/ 	.short	(.L_3695 - .L_3694)
.L_3694:
        /*000c*/ 	.word	0x00000000
        /*0010*/ 	.short	0x0001
        /*0012*/ 	.short	0x0008
        /*0014*/ 	.byte	0x00, 0xf0, 0x81, 0x08


	//----- nvinfo : EIATTR_KPARAM_INFO
	.align		4
.L_3695:
        /*0018*/ 	.byte	0x04, 0x17
        /*001a*/ 	.short	(.L_3697 - .L_3696)
.L_3696:
        /*001c*/ 	.word	0x00000000
        /*0020*/ 	.short	0x0000
        /*0022*/ 	.short	0x0000
        /*0024*/ 	.byte	0x00, 0xf0, 0x11, 0x00


	//----- nvinfo : EIATTR_SPARSE_MMA_MASK
	.align		4
.L_3697:
        /*0028*/ 	.byte	0x03, 0x50
        /*002a*/ 	.short	0x0000


	//----- nvinfo : EIATTR_MAXREG_COUNT
	.align		4
        /*002c*/ 	.byte	0x03, 0x1b
        /*002e*/ 	.short	0x0080


	//----- nvinfo : EIATTR_MERCURY_ISA_VERSION
	.align		4
        /*0030*/ 	.byte	0x03, 0x5f
        /*0032*/ 	.short	0x0101


	//----- nvinfo : EIATTR_EXIT_INSTR_OFFSETS
	.align		4
        /*0034*/ 	.byte	0x04, 0x1c
        /*0036*/ 	.short	(.L_3699 - .L_3698)


	//   ....[0]....
.L_3698:
        /*0038*/ 	.word	0x00001470


	//   ....[1]....
        /*003c*/ 	.word	0x00002830


	//----- nvinfo : EIATTR_MAX_THREADS
	.align		4
.L_3699:
        /*0040*/ 	.byte	0x04, 0x05
        /*0042*/ 	.short	(.L_3701 - .L_3700)
.L_3700:
        /*0044*/ 	.word	0x00000080
        /*0048*/ 	.word	0x00000001
        /*004c*/ 	.word	0x00000001


	//----- nvinfo : EIATTR_CRS_STACK_SIZE
	.align		4
.L_3701:
        /*0050*/ 	.byte	0x04, 0x1e
        /*0052*/ 	.short	(.L_3703 - .L_3702)
.L_3702:
        /*0054*/ 	.word	0x00000000


	//----- nvinfo : EIATTR_CBANK_PARAM_SIZE
	.align		4
.L_3703:
        /*0058*/ 	.byte	0x03, 0x19
        /*005a*/ 	.short	0x0228


	//----- nvinfo : EIATTR_PARAM_CBANK
	.align		4
        /*005c*/ 	.byte	0x04, 0x0a
        /*005e*/ 	.short	(.L_3705 - .L_3704)
	.align		4
.L_3704:
        /*0060*/ 	.word	index@(.nv.constant0._ZN2at6native18elementwise_kernelILi128ELi2EZNS0_22gpu_kernel_impl_nocastIZZZNS0_49_GLOBAL__N__b919a28f_16_Normalization_cu_5c38458722batch_norm_calc_invstdERKNS_6TensorES6_dENKUlvE_clEvENKUlvE1_clEvEUlN3c104HalfEE_EEvRNS_18TensorIteratorBaseERKT_EUliE_EEviT1_)
        /*0064*/ 	.short	0x0210
        /*0066*/ 	.short	0x0228


	//----- nvinfo : EIATTR_SW_WAR
	.align		4
.L_3705:
        /*0068*/ 	.byte	0x04, 0x36
        /*006a*/ 	.short	(.L_3707 - .L_3706)
.L_3706:
        /*006c*/ 	.word	0x00000008
.L_3707:


//--------------------- .nv.info._ZN2at6native27unrolled_elementwise_kernelIZZZNS0_49_GLOBAL__N__b919a28f_16_Normalization_cu_5c38458722batch_norm_calc_invstdERKNS_6TensorES5_dENKUlvE_clEvENKUlvE1_clEvEUlN3c104HalfEE_St5arrayIPcLm2EELi4E23TrivialOffsetCalculatorILi1EjESF_NS0_6memory15LoadWithoutCastENSG_16StoreWithoutCastEEEviT_T0_T2_T3_T4_T5_ --------------------------
	.section	.nv.info._ZN2at6native27unrolled_elementwise_kernelIZZZNS0_49_GLOBAL__N__b919a28f_16_Normalization_cu_5c38458722batch_norm_calc_invstdERKNS_6TensorES5_dENKUlvE_clEvENKUlvE1_clEvEUlN3c104HalfEE_St5arrayIPcLm2EELi4E23TrivialOffsetCalculatorILi1EjESF_NS0_6memory15LoadWithoutCastENSG_16StoreWithoutCastEEEviT_T0_T2_T3_T4_T5_,"",@"SHT_CUDA_INFO"
	.sectionflags	@""
	.align	4


	//----- nvinfo : EIATTR_CUDA_API_VERSION
	.align		4
        /*0000*/ 	.byte	0x04, 0x37
        /*0002*/ 	.short	(.L_3709 - .L_3708)
.L_3708:
        /*0004*/ 	.word	0x00000082


	//----- nvinfo : EIATTR_KPARAM_INFO
	.align		4
.L_3709:
        /*0008*/ 	.byte	0x04, 0x17
        /*000a*/ 	.short	(.L_3711 - .L_3710)
.L_3710:
        /*000c*/ 	.word	0x00000000
        /*0010*/ 	.short	0x0006
        /*0012*/ 	.short	0x002b
        /*0014*/ 	.byte	0x00, 0xf0, 0x05, 0x00


	//----- nvinfo : EIATTR_KPARAM_INFO
	.align		4
.L_3711:
        /*0018*/ 	.byte	0x04, 0x17
        /*001a*/ 	.short	(.L_3713 - .L_3712)
.L_3712:
        /*001c*/ 	.word	0x00000000
        /*0020*/ 	.short	0x0005
        /*0022*/ 	.short	0x002a
        /*0024*/ 	.byte	0x00, 0xf0, 0x05, 0x00


	//----- nvinfo : EIATTR_KPARAM_INFO
	.align		4
.L_3713:
        /*0028*/ 	.byte	0x04, 0x17
        /*002a*/ 	.short	(.L_3715 - .L_3714)
.L_3714:
        /*002c*/ 	.word	0x00000000
        /*0030*/ 	.short	0x0004
        /*0032*/ 	.short	0x0029
        /*0034*/ 	.byte	0x00, 0xf0, 0x05, 0x00


	//----- nvinfo : EIATTR_KPARAM_INFO
	.align		4
.L_3715:
        /*0038*/ 	.byte	0x04, 0x17
        /*003a*/ 	.short	(.L_3717 - .L_3716)
.L_3716:
        /*003c*/ 	.word	0x00000000
        /*0040*/ 	.short	0x0003
        /*0042*/ 	.short	0x0028
        /*0044*/ 	.byte	0x00, 0xf0, 0x05, 0x00


	//----- nvinfo : EIATTR_KPARAM_INFO
	.align		4
.L_3717:
        /*0048*/ 	.byte	0x04, 0x17
        /*004a*/ 	.short	(.L_3719 - .L_3718)
.L_3718:
        /*004c*/ 	.word	0x00000000
        /*0050*/ 	.short	0x0002
        /*0052*/ 	.short	0x0018
        /*0054*/ 	.byte	0x00, 0xf0, 0x41, 0x00


	//----- nvinfo : EIATTR_KPARAM_INFO
	.align		4
.L_3719:
        /*0058*/ 	.byte	0x04, 0x17
        /*005a*/ 	.short	(.L_3721 - .L_3720)
.L_3720:
        /*005c*/ 	.word	0x00000000
        /*0060*/ 	.short	0x0001
        /*0062*/ 	.short	0x0008
        /*0064*/ 	.byte	0x00, 0xf0, 0x41, 0x00


	//----- nvinfo : EIATTR_KPARAM_INFO
	.align		4
.L_3721:
        /*0068*/ 	.byte	0x04, 0x17
        /*006a*/ 	.short	(.L_3723 - .L_3722)
.L_3722:
        /*006c*/ 	.word	0x00000000
        /*0070*/ 	.short	0x0000
        /*0072*/ 	.short	0x0000
        /*0074*/ 	.byte	0x00, 0xf0, 0x11, 0x00


	//----- nvinfo : EIATTR_SPARSE_MMA_MASK
	.align		4
.L_3723:
        /*0078*/ 	.byte	0x03, 0x50
        /*007a*/ 	.short	0x0000


	//----- nvinfo : EIATTR_MAXREG_COUNT
	.align		4
        /*007c*/ 	.byte	0x03, 0x1b
        /*007e*/ 	.short	0x00ff


	//----- nvinfo : EIATTR_MERCURY_ISA_VERSION
	.align		4
        /*0080*/ 	.byte	0x03, 0x5f
        /*0082*/ 	.short	0x0101


	//----- nvinfo : EIATTR_EXIT_INSTR_OFFSETS
	.align		4
        /*0084*/ 	.byte	0x04, 0x1c
        /*0086*/ 	.short	(.L_3725 - .L_3724)


	//   ....[0]....
.L_3724:
        /*0088*/ 	.word	0x000004a0


	//   ....[1]....
        /*008c*/ 	.word	0x00000520


	//----- nvinfo : EIATTR_MAX_THREADS
	.align		4
.L_3725:
        /*0090*/ 	.byte	0x04, 0x05
        /*0092*/ 	.short	(.L_3727 - .L_3726)
.L_3726:
        /*0094*/ 	.word	0x00000080
        /*0098*/ 	.word	0x00000001
        /*009c*/ 	.word	0x00000001


	//----- nvinfo : EIATTR_CRS_STACK_SIZE
	.align		4
.L_3727:
        /*00a0*/ 	.byte	0x04, 0x1e
        /*00a2*/ 	.short	(.L_3729 - .L_3728)
.L_3728:
        /*00a4*/ 	.word	0x00000000


	//----- nvinfo : EIATTR_CBANK_PARAM_SIZE
	.align		4
.L_3729:
        /*00a8*/ 	.byte	0x03, 0x19
        /*00aa*/ 	.short	0x002c


	//----- nvinfo : EIATTR_PARAM_CBANK
	.align		4
        /*00ac*/ 	.byte	0x04, 0x0a
        /*00ae*/ 	.short	(.L_3731 - .L_3730)
	.align		4
.L_3730:
        /*00b0*/ 	.word	index@(.nv.constant0._ZN2at6native27unrolled_elementwise_kernelIZZZNS0_49_GLOBAL__N__b919a28f_16_Normalization_cu_5c38458722batch_norm_calc_invstdERKNS_6TensorES5_dENKUlvE_clEvENKUlvE1_clEvEUlN3c104HalfEE_St5arrayIPcLm2EELi4E23TrivialOffsetCalculatorILi1EjESF_NS0_6memory15LoadWithoutCastENSG_16StoreWithoutCastEEEviT_T0_T2_T3_T4_T5_)
        /*00b4*/ 	.short	0x0210
        /*00b6*/ 	.short	0x002c


	//----- nvinfo : EIATTR_SW_WAR
	.align		4
.L_3731:
        /*00b8*/ 	.byte	0x04, 0x36
        /*00ba*/ 	.short	(.L_3733 - .L_3732)
.L_3732:
        /*00bc*/ 	.word	0x00000008
.L_3733:


//--------------------- .nv.info._ZN2at6native29vectorized_elementwise_kernelILi2EZZZNS0_49_GLOBAL__N__b919a28f_16_Normalization_cu_5c38458722batch_norm_calc_invstdERKNS_6TensorES5_dENKUlvE_clEvENKUlvE1_clEvEUlN3c104HalfEE_St5arrayIPcLm2EEEEviT0_T1_ --------------------------
	.section	.nv.info._ZN2at6native29vectorized_elementwise_kernelILi2EZZZNS0_49_GLOBAL__N__b919a28f_16_Normalization_cu_5c38458722batch_norm_calc_invstdERKNS_6TensorES5_dENKUlvE_clEvENKUlvE1_clEvEUlN3c104HalfEE_St5arrayIPcLm2EEEEviT0_T1_,"",@"SHT_CUDA_INFO"
	.sectionflags	@""
	.align	4


	//----- nvinfo : EIATTR_CUDA_API_VERSION
	.align		4
        /*0000*/ 	.byte	0x04, 0x37
        /*0002*/ 	.short	(.L_3735 - .L_3734)
.L_3734:
        /*0004*/ 	.word	0x00000082


	//----- nvinfo : EIATTR_KPARAM_INFO
	.align		4
.L_3735:
        /*0008*/ 	.byte	0x04, 0x17
        /*000a*/ 	.short	(.L_3737 - .L_3736)
.L_3736:
        /*000c*/ 	.word	0x00000000
        /*0010*/ 	.short	0x0002
        /*0012*/ 	.short	0x0018
        /*0014*/ 	.byte	0x00, 0xf0, 0x41, 0x00


	//----- nvinfo : EIATTR_KPARAM_INFO
	.align		4
.L_3737:
        /*0018*/ 	.byte	0x04, 0x17
        /*001a*/ 	.short	(.L_3739 - .L_3738)
.L_3738:
        /*001c*/ 	.word	0x00000000
        /*0020*/ 	.short	0x0001
        /*0022*/ 	.short	0x0008
        /*0024*/ 	.byte	0x00, 0xf0, 0x41, 0x00


	//----- nvinfo : EIATTR_KPARAM_INFO
	.align		4
.L_3739:
        /*0028*/ 	.byte	0x04, 0x17
        /*002a*/ 	.short	(.L_3741 - .L_3740)
.L_3740:
        /*002c*/ 	.word	0x00000000
        /*0030*/ 	.short	0x0000
        /*0032*/ 	.short	0x0000
        /*0034*/ 	.byte	0x00, 0xf0, 0x11, 0x00


	//----- nvinfo : EIATTR_SPARSE_MMA_MASK
	.align		4
.L_3741:
        /*0038*/ 	.byte	0x03, 0x50
        /*003a*/ 	.short	0x0000


	//----- nvinfo : EIATTR_MAXREG_COUNT
	.align		4
        /*003c*/ 	.byte	0x03, 0x1b
        /*003e*/ 	.short	0x00ff


	//----- nvinfo : EIATTR_MERCURY_ISA_VERSION
	.align		4
        /*0040*/ 	.byte	0x03, 0x5f
        /*0042*/ 	.short	0x0101


	//----- nvinfo : EIATTR_EXIT_INSTR_OFFSETS
	.align		4
        /*0044*/ 	.byte	0x04, 0x1c
        /*0046*/ 	.short	(.L_3743 - .L_3742)


	//   ....[0]....
.L_3742:
        /*0048*/ 	.word	0x00000300


	//   ....[1]....
        /*004c*/ 	.word	0x00000cd0


	//   ....[2]....
        /*0050*/ 	.word	0x00000d20


	//----- nvinfo : EIATTR_MAX_THREADS
	.align		4
.L_3743:
        /*0054*/ 	.byte	0x04, 0x05
        /*0056*/ 	.short	(.L_3745 - .L_3744)
.L_3744:
        /*0058*/ 	.word	0x00000080
        /*005c*/ 	.word	0x00000001
        /*0060*/ 	.word	0x00000001


	//----- nvinfo : EIATTR_CRS_STACK_SIZE
	.align		4
.L_3745:
        /*0064*/ 	.byte	0x04, 0x1e
        /*0066*/ 	.short	(.L_3747 - .L_3746)
.L_3746:
        /*0068*/ 	.word	0x00000000


	//----- nvinfo : EIATTR_CBANK_PARAM_SIZE
	.align		4
.L_3747:
        /*006c*/ 	.byte	0x03, 0x19
        /*006e*/ 	.short	0x0028


	//----- nvinfo : EIATTR_PARAM_CBANK
	.align		4
        /*0070*/ 	.byte	0x04, 0x0a
        /*0072*/ 	.short	(.L_3749 - .L_3748)
	.align		4
.L_3748:
        /*0074*/ 	.word	index@(.nv.constant0._ZN2at6native29vectorized_elementwise_kernelILi2EZZZNS0_49_GLOBAL__N__b919a28f_16_Normalization_cu_5c38458722batch_norm_calc_invstdERKNS_6TensorES5_dENKUlvE_clEvENKUlvE1_clEvEUlN3c104HalfEE_St5arrayIPcLm2EEEEviT0_T1_)
        /*0078*/ 	.short	0x0210
        /*007a*/ 	.short	0x0028


	//----- nvinfo : EIATTR_SW_WAR
	.align		4
.L_3749:
        /*007c*/ 	.byte	0x04, 0x36
        /*007e*/ 	.short	(.L_3751 - .L_3750)
.L_3750:
        /*0080*/ 	.word	0x00000008
.L_3751:


//--------------------- .nv.info._ZN2at6native29vectorized_elementwise_kernelILi4EZZZNS0_49_GLOBAL__N__b919a28f_16_Normalization_cu_5c38458722batch_norm_calc_invstdERKNS_6TensorES5_dENKUlvE_clEvENKUlvE1_clEvEUlN3c104HalfEE_St5arrayIPcLm2EEEEviT0_T1_ --------------------------
	.section	.nv.info._ZN2at6native29vectorized_elementwise_kernelILi4EZZZNS0_49_GLOBAL__N__b919a28f_16_Normalization_cu_5c38458722batch_norm_calc_invstdERKNS_6TensorES5_dENKUlvE_clEvENKUlvE1_clEvEUlN3c104HalfEE_St5arrayIPcLm2EEEEviT0_T1_,"",@"SHT_CUDA_INFO"
	.sectionflags	@""
	.align	4


	//----- nvinfo : EIATTR_CUDA_API_VERSION
	.align		4
        /*0000*/ 	.byte	0x04, 0x37
        /*0002*/ 	.short	(.L_3753 - .L_3752)
.L_3752:
        /*0004*/ 	.word	0x00000082


	//----- nvinfo : EIATTR_KPARAM_INFO
	.align		4
.L_3753:
        /*0008*/ 	.byte	0x04, 0x17
        /*000a*/ 	.short	(.L_3755 - .L_3754)
.L_3754:
        /*000c*/ 	.word	0x00000000
        /*0010*/ 	.short	0x0002
        /*0012*/ 	.short	0x0018
        /*0014*/ 	.byte	0x00, 0xf0, 0x41, 0x00


	//----- nvinfo : EIATTR_KPARAM_INFO
	.align		4
.L_3755:
        /*0018*/ 	.byte	0x04, 0x17
        /*001a*/ 	.short	(.L_3757 - .L_3756)
.L_3756:
        /*001c*/ 	.word	0x00000000
        /*0020*/ 	.short	0x0001
        /*0022*/ 	.short	0x0008
        /*0024*/ 	.byte	0x00, 0xf0, 0x41, 0x00


	//----- nvinfo : EIATTR_KPARAM_INFO
	.align		4
.L_3757:
        /*0028*/ 	.byte	0x04, 0x17
        /*002a*/ 	.short	(.L_3759 - .L_3758)
.L_3758:
        /*002c*/ 	.word	0x00000000
        /*0030*/ 	.short	0x0000
        /*0032*/ 	.short	0x0000
        /*0034*/ 	.byte	0x00, 0xf0, 0x11, 0x00


	//----- nvinfo : EIATTR_SPARSE_MMA_MASK
	.align		4
.L_3759:
        /*0038*/ 	.byte	0x03, 0x50
        /*003a*/ 	.short	0x0000


	//----- nvinfo : EIATTR_MAXREG_COUNT
	.align		4
        /*003c*/ 	.byte	0x03, 0x1b
        /*003e*/ 	.short	0x00ff


	//----- nvinfo : EIATTR_MERCURY_ISA_VERSION
	.align		4
        /*0040*/ 	.byte	0x03, 0x5f
        /*0042*/ 	.short	0x0101


	//----- nvinfo : EIATTR_EXIT_INSTR_OFFSETS
	.align		4
        /*0044*/ 	.byte	0x04, 0x1c
        /*0046*/ 	.short	(.L_3761 - .L_3760)


	//   ....[0]....
.L_3760:
        /*0048*/ 	.word	0x000002c0


	//   ....[1]....
        /*004c*/ 	.word	0x00000c90


	//   ....[2]....
        /*0050*/ 	.word	0x00000ce0


	//----- nvinfo : EIATTR_MAX_THREADS
	.align		4
.L_3761:
        /*0054*/ 	.byte	0x04, 0x05
        /*0056*/ 	.short	(.L_3763 - .L_3762)
.L_3762:
        /*0058*/ 	.word	0x00000080
        /*005c*/ 	.word	0x00000001
        /*0060*/ 	.word	0x00000001


	//----- nvinfo : EIATTR_CRS_STACK_SIZE
	.align		4
.L_3763:
        /*0064*/ 	.byte	0x04, 0x1e
        /*0066*/ 	.short	(.L_3765 - .L_3764)
.L_3764:
        /*0068*/ 	.word	0x00000000


	//----- nvinfo : EIATTR_CBANK_PARAM_SIZE
	.align		4
.L_3765:
        /*006c*/ 	.byte	0x03, 0x19
        /*006e*/ 	.short	0x0028


	//----- nvinfo : EIATTR_PARAM_CBANK
	.align		4
        /*0070*/ 	.byte	0x04, 0x0a
        /*0072*/ 	.short	(.L_3767 - .L_3766)
	.align		4
.L_3766:
        /*0074*/ 	.word	index@(.nv.constant0._ZN2at6native29vectorized_elementwise_kernelILi4EZZZNS0_49_GLOBAL__N__b919a28f_16_Normalization_cu_5c38458722batch_norm_calc_invstdERKNS_6TensorES5_dENKUlvE_clEvENKUlvE1_clEvEUlN3c104HalfEE_St5arrayIPcLm2EEEEviT0_T1_)
        /*0078*/ 	.short	0x0210
        /*007a*/ 	.short	0x0028


	//----- nvinfo : EIATTR_SW_WAR
	.align		4
.L_3767:
        /*007c*/ 	.byte	0x04, 0x36
        /*007e*/ 	.short	(.L_3769 - .L_3768)
.L_3768:
        /*0080*/ 	.word	0x00000008
.L_3769:


//--------------------- .nv.info._ZN2at6native29vectorized_elementwise_kernelILi8EZZZNS0_49_GLOBAL__N__b919a28f_16_Normalization_cu_5c38458722batch_norm_calc_invstdERKNS_6TensorES5_dENKUlvE_clEvENKUlvE1_clEvEUlN3c104HalfEE_St5arrayIPcLm2EEEEviT0_T1_ --------------------------
	.section	.nv.info._ZN2at6native29vectorized_elementwise_kernelILi8EZZZNS0_49_GLOBAL__N__b919a28f_16_Normalization_cu_5c38458722batch_norm_calc_invstdERKNS_6TensorES5_dENKUlvE_clEvENKUlvE1_clEvEUlN3c104HalfEE_St5arrayIPcLm2EEEEviT0_T1_,"",@"SHT_CUDA_INFO"
	.sectionflags	@""
	.align	4


	//----- nvinfo : EIATTR_CUDA_API_VERSION
	.align		4
        /*0000*/ 	.byte	0x04, 0x37
        /*0002*/ 	.short	(.L_3771 - .L_3770)
.L_3770:
        /*0004*/ 	.word	0x00000082


	//----- nvinfo : EIATTR_KPARAM_INFO
	.align		4
.L_3771:
        /*0008*/ 	.byte	0x04, 0x17
        /*000a*/ 	.short	(.L_3773 - .L_3772)
.L_3772:
        /*000c*/ 	.word	0x00000000
        /*0010*/ 	.short	0x0002
        /*0012*/ 	.short	0x0018
        /*0014*/ 	.byte	0x00, 0xf0, 0x41, 0x00


	//----- nvinfo : EIATTR_KPARAM_INFO
	.align		4
.L_3773:
        /*0018*/ 	.byte	0x04, 0x17
        /*001a*/ 	.short	(.L_3775 - .L_3774)
.L_3774:
        /*001c*/ 	.word	0x00000000
        /*0020*/ 	.short	0x0001
        /*0022*/ 	.short	0x0008
        /*0024*/ 	.byte	0x00, 0xf0, 0x41, 0x00


	//----- nvinfo : EIATTR_KPARAM_INFO
	.align		4
.L_3775:
        /*0028*/ 	.byte	0x04, 0x17
        /*002a*/ 	.short	(.L_3777 - .L_3776)
.L_3776:
        /*002c*/ 	.word	0x00000000
        /*0030*/ 	.short	0x0000
        /*0032*/ 	.short	0x0000
        /*0034*/ 	.byte	0x00, 0xf0, 0x11, 0x00


	//----- nvinfo : EIATTR_SPARSE_MMA_MASK
	.align		4
.L_3777:
        /*0038*/ 	.byte	0x03, 0x50
        /*003a*/ 	.short	0x0000


	//----- nvinfo : EIATTR_MAXREG_COUNT
	.align		4
        /*003c*/ 	.byte	0x03, 0x1b
        /*003e*/ 	.short	0x00ff


	//----- nvinfo : EIATTR_MERCURY_ISA_VERSION
	.align		4
        /*0040*/ 	.byte	0x03, 0x5f
        /*0042*/ 	.short	0x0101


	//----- nvinfo : EIATTR_EXIT_INSTR_OFFSETS
	.align		4
        /*0044*/ 	.byte	0x04, 0x1c
        /*0046*/ 	.short	(.L_3779 - .L_3778)


	//   ....[0]....
.L_3778:
        /*0048*/ 	.word	0x000002b0


	//   ....[1]....
        /*004c*/ 	.word	0x00000c80


	//   ....[2]....
        /*0050*/ 	.word	0x00000cd0


	//----- nvinfo : EIATTR_MAX_THREADS
	.align		4
.L_3779:
        /*0054*/ 	.byte	0x04, 0x05
        /*0056*/ 	.short	(.L_3781 - .L_3780)
.L_3780:
        /*0058*/ 	.word	0x00000080
        /*005c*/ 	.word	0x00000001
        /*0060*/ 	.word	0x00000001


	//----- nvinfo : EIATTR_CRS_STACK_SIZE
	.align		4
.L_3781:
        /*0064*/ 	.byte	0x04, 0x1e
        /*0066*/ 	.short	(.L_3783 - .L_3782)
.L_3782:
        /*0068*/ 	.word	0x00000000


	//----- nvinfo : EIATTR_CBANK_PARAM_SIZE
	.align		4
.L_3783:
        /*006c*/ 	.byte	0x03, 0x19
        /*006e*/ 	.short	0x0028


	//----- nvinfo : EIATTR_PARAM_CBANK
	.align		4
        /*0070*/ 	.byte	0x04, 0x0a
        /*0072*/ 	.short	(.L_3785 - .L_3784)
	.align		4
.L_3784:
        /*0074*/ 	.word	index@(.nv.constant0._ZN2at6native29vectorized_elementwise_kernelILi8EZZZNS0_49_GLOBAL__N__b919a28f_16_Normalization_cu_5c38458722batch_norm_calc_invstdERKNS_6TensorES5_dENKUlvE_clEvENKUlvE1_clEvEUlN3c104HalfEE_St5arrayIPcLm2EEEEviT0_T1_)
        /*0078*/ 	.short	0x0210
        /*007a*/ 	.short	0x0028


	//----- nvinfo : EIATTR_SW_WAR
	.align		4
.L_3785:
        /*007c*/ 	.byte	0x04, 0x36
        /*007e*/ 	.short	(.L_3787 - .L_3786)
.L_3786:
        /*0080*/ 	.word	0x00000008
.L_3787:


//--------------------- .nv.info._ZN2at6native18elementwise_kernelILi128ELi4EZNS0_15gpu_kernel_implIZZZNS0_49_GLOBAL__N__b919a28f_16_Normalization_cu_5c38458722batch_norm_calc_invstdERKNS_6TensorES6_dENKUlvE_clEvENKUlvE0_clEvEUlfE_EEvRNS_18TensorIteratorBaseERKT_EUliE_EEviT1_ --------------------------
	.section	.nv.info._ZN2at6native18elementwise_kernelILi128ELi4EZNS0_15gpu_kernel_implIZZZNS0_49_GLOBAL__N__b919a28f_16_Normalization_cu_5c38458722batch_norm_calc_invstdERKNS_6TensorES6_dENKUlvE_clEvENKUlvE0_clEvEUlfE_EEvRNS_18TensorIteratorBaseERKT_EUliE_EEviT1_,"",@"SHT_CUDA_INFO"
	.sectionflags	@""
	.align	4


	//----- nvinfo : EIATTR_CUDA_API_VERSION
	.align		4
        /*0000*/ 	.byte	0x04, 0x37
        /*0002*/ 	.short	(.L_3789 - .L_3788)
.L_3788:
        /*0004*/ 	.word	0x00000082


	//----- nvinfo : EIATTR_KPARAM_INFO
	.align		4
.L_3789:
        /*0008*/ 	.byte	0x04, 0x17
        /*000a*/ 	.short	(.L_3791 - .L_3790)
.L_3790:
        /*000c*/ 	.word	0x00000000
        /*0010*/ 	.short	0x0001
        /*0012*/ 	.short	0x0008
        /*0014*/ 	.byte	0x00, 0xf0, 0xa1, 0x08


	//----- nvinfo : EIATTR_KPARAM_INFO
	.align		4
.L_3791:
        /*0018*/ 	.byte	0x04, 0x17
        /*001a*/ 	.short	(.L_3793 - .L_3792)
.L_3792:
        /*001c*/ 	.word	0x00000000
        /*0020*/ 	.short	0x0000
        /*0022*/ 	.short	0x0000
        /*0024*/ 	.byte	0x00, 0xf0, 0x11, 0x00


	//----- nvinfo : EIATTR_SPARSE_MMA_MASK
	.align		4
.L_3793:
        /*0028*/ 	.byte	0x03, 0x50
        /*002a*/ 	.short	0x0000


	//----- nvinfo : EIATTR_MAXREG_COUNT
	.align		4
        /*002c*/ 	.byte	0x03, 0x1b
        /*002e*/ 	.short	0x0080


	//----- nvinfo : EIATTR_EXTERNS
	.align		4
        /*0030*/ 	.byte	0x04, 0x0f
        /*0032*/ 	.short	(.L_3795 - .L_3794)


	//   ....[0]....
	.align		4
.L_3794:
        /*0034*/ 	.word	index@(__assertfail)


	//----- nvinfo : EIATTR_MERCURY_ISA_VERSION
	.align		4
.L_3795:
        /*0038*/ 	.byte	0x03, 0x5f
        /*003a*/ 	.short	0x0101


	//----- nvinfo : EIATTR_SYSCALL_OFFSETS
	.align		4
        /*003c*/ 	.byte	0x04, 0x46
        /*003e*/ 	.short	(.L_3797 - .L_3796)


	//   ....[0]....
.L_3796:
        /*0040*/ 	.word	0x00002160


	//   ....[1]....
        /*0044*/ 	.word	0x00002ff0


	//   ....[2]....
        /*0048*/ 	.word	0x00005180


	//   ....[3]....
        /*004c*/ 	.word	0x00006010


	//   ....[4]....
        /*0050*/ 	.word	0x00008190


	//   ....[5]....
        /*0054*/ 	.word	0x00009020


	//   ....[6]....
        /*0058*/ 	.word	0x0000b190


	//   ....[7]....
        /*005c*/ 	.word	0x0000c020


	//----- nvinfo : EIATTR_EXIT_INSTR_OFFSETS
	.align		4
.L_3797:
        /*0060*/ 	.byte	0x04, 0x1c
        /*0062*/ 	.short	(.L_3799 - .L_3798)


	//   ....[0]....
.L_3798:
        /*0064*/ 	.word	0x000090d0


	//   ....[1]....
        /*0068*/ 	.word	0x0000b340


	//   ....[2]....
        /*006c*/ 	.word	0x0000b380


	//   ....[3]....
        /*0070*/ 	.word	0x0000b410


	//   ....[4]....
        /*0074*/ 	.word	0x0000b440


	//   ....[5]....
        /*0078*/ 	.word	0x0000b470


	//   ....[6]....
        /*007c*/ 	.word	0x0000b4f0


	//   ....[7]....
        /*0080*/ 	.word	0x0000b520


	//   ....[8]....
        /*0084*/ 	.word	0x0000b5b0


	//   ....[9]....
        /*0088*/ 	.word	0x0000b5f0


	//   ....[10]....
        /*008c*/ 	.word	0x0000b630


	//   ....[11]....
        /*0090*/ 	.word	0x0000b6f0


	//   ....[12]....
        /*0094*/ 	.word	0x0000b740


	//   ....[13]....
        /*0098*/ 	.word	0x0000b8c0


	//   ....[14]....
        /*009c*/ 	.word	0x0000ba10


	//   ....[15]....
        /*00a0*/ 	.word	0x0000ba40


	//   ....[16]....
        /*00a4*/ 	.word	0x0000baf0


	//   ....[17]....
        /*00a8*/ 	.word	0x0000bc60


	//   ....[18]....
        /*00ac*/ 	.word	0x0000bdd0


	//   ....[19]....
        /*00b0*/ 	.word	0x0000bf20


	//   ....[20]....
        /*00b4*/ 	.word	0x0000c030


	//   ....[21]....
        /*00b8*/ 	.word	0x0000c060


	//   ....[22]....
        /*00bc*/ 	.word	0x0000c090


	//----- nvinfo : EIATTR_MAX_THREADS
	.align		4
.L_3799:
        /*00c0*/ 	.byte	0x04, 0x05
        /*00c2*/ 	.short	(.L_3801 - .L_3800)
.L_3800:
        /*00c4*/ 	.word	0x00000080
        /*00c8*/ 	.word	0x00000001
        /*00cc*/ 	.word	0x00000001


	//----- nvinfo : EIATTR_CRS_STACK_SIZE
	.align		4
.L_3801:
        /*00d0*/ 	.byte	0x04, 0x1e
        /*00d2*/ 	.short	(.L_3803 - .L_3802)
.L_3802:
        /*00d4*/ 	.word	0x00000000


	//----- nvinfo : EIATTR_CBANK_PARAM_SIZE
	.align		4
.L_3803:
        /*00d8*/ 	.byte	0x03, 0x19
        /*00da*/ 	.short	0x0230


	//----- nvinfo : EIATTR_PARAM_CBANK
	.align		4
        /*00dc*/ 	.byte	0x04, 0x0a
        /*00de*/ 	.short	(.L_3805 - .L_3804)
	.align		4
.L_3804:
        /*00e0*/ 	.word	index@(.nv.constant0._ZN2at6native18elementwise_kernelILi128ELi4EZNS0_15gpu_kernel_implIZZZNS0_49_GLOBAL__N__b919a28f_16_Normalization_cu_5c38458722batch_norm_calc_invstdERKNS_6TensorES6_dENKUlvE_clEvENKUlvE0_clEvEUlfE_EEvRNS_18TensorIteratorBaseERKT_EUliE_EEviT1_)
        /*00e4*/ 	.short	0x0210
        /*00e6*/ 	.short	0x0230


	//----- nvinfo : EIATTR_SW_WAR
	.align		4
.L_3805:
        /*00e8*/ 	.byte	0x04, 0x36
        /*00ea*/ 	.short	(.L_3807 - .L_3806)
.L_3806:
        /*00ec*/ 	.word	0x00000008
.L_3807:


//--------------------- .nv.info._ZN2at6native27unrolled_elementwise_kernelIZZZNS0_49_GLOBAL__N__b919a28f_16_Normalization_cu_5c38458722batch_norm_calc_invstdERKNS_6TensorES5_dENKUlvE_clEvENKUlvE0_clEvEUlfE_St5arrayIPcLm2EELi4E23TrivialOffsetCalculatorILi1EjESD_NS0_6memory12LoadWithCastILi1EEENSE_13StoreWithCastILi1EEEEEviT_T0_T2_T3_T4_T5_ --------------------------
	.section	.nv.info._ZN2at6native27unrolled_elementwise_kernelIZZZNS0_49_GLOBAL__N__b919a28f_16_Normalization_cu_5c38458722batch_norm_calc_invstdERKNS_6TensorES5_dENKUlvE_clEvENKUlvE0_clEvEUlfE_St5arrayIPcLm2EELi4E23TrivialOffsetCalculatorILi1EjESD_NS0_6memory12LoadWithCastILi1EEENSE_13StoreWithCastILi1EEEEEviT_T0_T2_T3_T4_T5_,"",@"SHT_CUDA_INFO"
	.sectionflags	@""
	.align	4


	//----- nvinfo : EIATTR_CUDA_API_VERSION
	.align		4
        /*0000*/ 	.byte	0x04, 0x37
        /*0002*/ 	.short	(.L_3809 - .L_3808)
.L_3808:
        /*0004*/ 	.word	0x00000082


	//----- nvinfo : EIATTR_KPARAM_INFO
	.align		4
.L_3809:
        /*0008*/ 	.byte	0x04, 0x17
        /*000a*/ 	.short	(.L_3811 - .L_3810)
.L_3810:
        /*000c*/ 	.word	0x00000000
        /*0010*/ 	.short	0x0006
        /*0012*/ 	.short	0x0034
        /*0014*/ 	.byte	0x00, 0xf0, 0x21, 0x00


	//----- nvinfo : EIATTR_KPARAM_INFO
	.align		4
.L_3811:
        /*0018*/ 	.byte	0x04, 0x17
        /*001a*/ 	.short	(.L_3813 - .L_3812)
.L_3812:
        /*001c*/ 	.word	0x00000000
        /*0020*/ 	.short	0x0005
        /*0022*/ 	.short	0x002c
        /*0024*/ 	.byte	0x00, 0xf0, 0x21, 0x00


	//----- nvinfo : EIATTR_KPARAM_INFO
	.align		4
.L_3813:
        /*0028*/ 	.byte	0x04, 0x17
        /*002a*/ 	.short	(.L_3815 - .L_3814)
.L_3814:
        /*002c*/ 	.word	0x00000000
        /*0030*/ 	.short	0x0004
        /*0032*/ 	.short	0x0029
        /*0034*/ 	.byte	0x00, 0xf0, 0x05, 0x00


	//----- nvinfo : EIATTR_KPARAM_INFO
	.align		4
.L_3815:
        /*0038*/ 	.byte	0x04, 0x17
        /*003a*/ 	.short	(.L_3817 - .L_3816)
.L_3816:
        /*003c*/ 	.word	0x00000000
        /*0040*/ 	.short	0x0003
        /*0042*/ 	.short	0x0028
        /*0044*/ 	.byte	0x00, 0xf0, 0x05, 0x00


	//----- nvinfo : EIATTR_KPARAM_INFO
	.align		4
.L_3817:
        /*0048*/ 	.byte	0x04, 0x17
        /*004a*/ 	.short	(.L_3819 - .L_3818)
.L_3818:
        /*004c*/ 	.word	0x00000000
        /*0050*/ 	.short	0x0002
        /*0052*/ 	.short	0x0018
        /*0054*/ 	.byte	0x00, 0xf0, 0x41, 0x00


	//----- nvinfo : EIATTR_KPARAM_INFO
	.align		4
.L_3819:
        /*0058*/ 	.byte	0x04, 0x17
        /*005a*/ 	.short	(.L_3821 - .L_3820)
.L_3820:
        /*005c*/ 	.word	0x00000000
        /*0060*/ 	.short	0x0001
        /*0062*/ 	.short	0x0008
        /*0064*/ 	.byte	0x00, 0xf0, 0x41, 0x00


	//----- nvinfo : EIATTR_KPARAM_INFO
	.align		4
.L_3821:
        /*0068*/ 	.byte	0x04, 0x17
        /*006a*/ 	.short	(.L_3823 - .L_3822)
.L_3822:
        /*006c*/ 	.word	0x00000000
        /*0070*/ 	.short	0x0000
        /*0072*/ 	.short	0x0000
        /*0074*/ 	.byte	0x00, 0xf0, 0x11, 0x00


	//----- nvinfo : EIATTR_SPARSE_MMA_MASK
	.align		4
.L_3823:
        /*0078*/ 	.byte	0x03, 0x50
        /*007a*/ 	.short	0x0000


	//----- nvinfo : EIATTR_MAXREG_COUNT
	.align		4
        /*007c*/ 	.byte	0x03, 0x1b
        /*007e*/ 	.short	0x00ff


	//----- nvinfo : EIATTR_EXTERNS
	.align		4
        /*0080*/ 	.byte	0x04, 0x0f
        /*0082*/ 	.short	(.L_3825 - .L_3824)


	//   ....[0]....
	.align		4
.L_3824:
        /*0084*/ 	.word	index@(__assertfail)


	//----- nvinfo : EIATTR_MERCURY_ISA_VERSION
	.align		4
.L_3825:
        /*0088*/ 	.byte	0x03, 0x5f
        /*008a*/ 	.short	0x0101


	//----- nvinfo : EIATTR_SYSCALL_OFFSETS
	.align		4
        /*008c*/ 	.byte	0x04, 0x46
        /*008e*/ 	.short	(.L_3827 - .L_3826)


	//   ....[0]....
.L_3826:
        /*0090*/ 	.word	0x00000e70


	//   ....[1]....
        /*0094*/ 	.word	0x00001d20


	//   ....[2]....
        /*0098*/ 	.word	0x00002be0


	//   ....[3]....
        /*009c*/ 	.word	0x00003a40


	//   ....[4]....
        /*00a0*/ 	.word	0x00004b80


	//   ....[5]....
        /*00a4*/ 	.word	0x00005a80


	//   ....[6]....
        /*00a8*/ 	.word	0x00006940


	//   ....[7]....
        /*00ac*/ 	.word	0x00007800


	//----- nvinfo : EIATTR_EXIT_INSTR_OFFSETS
	.align		4
.L_3827:
        /*00b0*/ 	.byte	0x04, 0x1c
        /*00b2*/ 	.short	(.L_3829 - .L_3828)


	//   ....[0]....
.L_3828:
        /*00b4*/ 	.word	0x000069e0


	//   ....[1]....
        /*00b8*/ 	.word	0x00006b20


	//   ....[2]....
        /*00bc*/ 	.word	0x00006b60


	//   ....[3]....
        /*00c0*/ 	.word	0x00006bf0


	//   ....[4]....
        /*00c4*/ 	.word	0x00006c20


	//   ....[5]....
        /*00c8*/ 	.word	0x00006c50


	//   ....[6]....
        /*00cc*/ 	.word	0x00006cd0


	//   ....[7]....
        /*00d0*/ 	.word	0x00006d00


	//   ....[8]....
        /*00d4*/ 	.word	0x00006d90


	//   ....[9]....
        /*00d8*/ 	.word	0x00006dd0


	//   ....[10]....
        /*00dc*/ 	.word	0x00006e10


	//   ....[11]....
        /*00e0*/ 	.word	0x00006ed0


	//   ....[12]....
        /*00e4*/ 	.word	0x00006f20


	//   ....[13]....
        /*00e8*/ 	.word	0x000070a0


	//   ....[14]....
        /*00ec*/ 	.word	0x000071f0


	//   ....[15]....
        /*00f0*/ 	.word	0x00007220


	//   ....[16]....
        /*00f4*/ 	.word	0x000072d0


	//   ....[17]....
        /*00f8*/ 	.word	0x00007440


	//   ....[18]....
        /*00fc*/ 	.word	0x000075b0


	//   ....[19]....
        /*0100*/ 	.word	0x00007700


	//   ....[20]....
        /*0104*/ 	.word	0x00007810


	//   ....[21]....
        /*0108*/ 	.word	0x00007840


	//   ....[22]....
        /*010c*/ 	.word	0x00007870


	//----- nvinfo : EIATTR_MAX_THREADS
	.align		4
.L_3829:
        /*0110*/ 	.byte	0x04, 0x05
        /*0112*/ 	.short	(.L_3831 - .L_3830)
.L_3830:
        /*0114*/ 	.word	0x00000080
        /*0118*/ 	.word	0x00000001
        /*011c*/ 	.word	0x00000001


	//----- nvinfo : EIATTR_CRS_STACK_SIZE
	.align		4
.L_3831:
        /*0120*/ 	.byte	0x04, 0x1e
        /*0122*/ 	.short	(.L_3833 - .L_3832)
.L_3832:
        /*0124*/ 	.word	0x00000000


	//----- nvinfo : EIATTR_CBANK_PARAM_SIZE
	.align		4
.L_3833:
        /*0128*/ 	.byte	0x03, 0x19
        /*012a*/ 	.short	0x003c


	//----- nvinfo : EIATTR_PARAM_CBANK
	.align		4
        /*012c*/ 	.byte	0x04, 0x0a
        /*012e*/ 	.short	(.L_3835 - .L_3834)
	.align		4
.L_3834:
        /*0130*/ 	.word	index@(.nv.constant0._ZN2at6native27unrolled_elementwise_kernelIZZZNS0_49_GLOBAL__N__b919a28f_16_Normalization_cu_5c38458722batch_norm_calc_invstdERKNS_6TensorES5_dENKUlvE_clEvENKUlvE0_clEvEUlfE_St5arrayIPcLm2EELi4E23TrivialOffsetCalculatorILi1EjESD_NS0_6memory12LoadWithCastILi1EEENSE_13StoreWithCastILi1EEEEEviT_T0_T2_T3_T4_T5_)
        /*0134*/ 	.short	0x0210
        /*0136*/ 	.short	0x003c


	//----- nvinfo : EIATTR_SW_WAR
	.align		4
.L_3835:
        /*0138*/ 	.byte	0x04, 0x36
        /*013a*/ 	.short	(.L_3837 - .L_3836)
.L_3836:
        /*013c*/ 	.word	0x00000008
.L_3837:


//--------------------- .nv.info._ZN2at6native18elementwise_kernelILi128ELi2EZNS0_22gpu_kernel_impl_nocastIZZZNS0_49_GLOBAL__N__b919a28f_16_Normalization_cu_5c38458722batch_norm_calc_invstdERKNS_6TensorES6_dENKUlvE_clEvENKUlvE0_clEvEUlfE_EEvRNS_18TensorIteratorBaseERKT_EUliE_EEviT1_ --------------------------
	.section	.nv.info._ZN2at6native18elementwise_kernelILi128ELi2EZNS0_22gpu_kernel_impl_nocastIZZZNS0_49_GLOBAL__N__b919a28f_16_Normalization_cu_5c38458722batch_norm_calc_invstdERKNS_6TensorES6_dENKUlvE_clEvENKUlvE0_clEvEUlfE_EEvRNS_18TensorIteratorBaseERKT_EUliE_EEviT1_,"",@"SHT_CUDA_INFO"
	.sectionflags	@""
	.align	4


	//----- nvinfo : EIATTR_CUDA_API_VERSION
	.align		4
        /*0000*/ 	.byte	0x04, 0x37
        /*0002*/ 	.short	(.L_3839 - .L_3838)
.L_3838:
        /*0004*/ 	.word	0x00000082


	//----- nvinfo : EIATTR_KPARAM_INFO
	.align		4
.L_3839:
        /*0008*/ 	.byte	0x04, 0x17
        /*000a*/ 	.short	(.L_3841 - .L_3840)
.L_3840:
        /*000c*/ 	.word	0x00000000
        /*0010*/ 	.short	0x0001
        /*0012*/ 	.short	0x0008
        /*0014*/ 	.byte	0x00, 0xf0, 0x81, 0x08


	//----- nvinfo : EIATTR_KPARAM_INFO
	.align		4
.L_3841:
        /*0018*/ 	.byte	0x04, 0x17
        /*001a*/ 	.short	(.L_3843 - .L_3842)
.L_3842:
        /*001c*/ 	.word	0x00000000
        /*0020*/ 	.short	0x0000
        /*0022*/ 	.short	0x0000
        /*0024*/ 	.byte	0x00, 0xf0, 0x11, 0x00


	//----- nvinfo : EIATTR_SPARSE_MMA_MASK
	.align		4
.L_3843:
        /*0028*/ 	.byte	0x03, 0x50
        /*002a*/ 	.short	0x0000


	//----- nvinfo : EIATTR_MAXREG_COUNT
	.align		4
        /*002c*/ 	.byte	0x03, 0x1b
        /*002e*/ 	.short	0x0080


	//----- nvinfo : EIATTR_MERCURY_ISA_VERSION
	.align		4
        /*0030*/ 	.byte	0x03, 0x5f
        /*0032*/ 	.short	0x0101


	//----- nvinfo : EIATTR_EXIT_INSTR_OFFSETS
	.align		4
        /*0034*/ 	.byte	0x04, 0x1c
        /*0036*/ 	.short	(.L_3845 - .L_3844)


	//   ....[0]....
.L_3844:
        /*0038*/ 	.word	0x00001460


	//   ....[1]....
        /*003c*/ 	.word	0x00002810


	//----- nvinfo : EIATTR_MAX_THREADS
	.align		4
.L_3845:
        /*0040*/ 	.byte	0x04, 0x05
        /*0042*/ 	.short	(.L_3847 - .L_3846)
.L_3846:
        /*0044*/ 	.word	0x00000080
        /*0048*/ 	.word	0x00000001
        /*004c*/ 	.word	0x00000001


	//----- nvinfo : EIATTR_CRS_STACK_SIZE
	.align		4
.L_3847:
        /*0050*/ 	.byte	0x04, 0x1e
        /*0052*/ 	.short	(.L_3849 - .L_3848)
.L_3848:
        /*0054*/ 	.word	0x00000000


	//----- nvinfo : EIATTR_CBANK_PARAM_SIZE
	.align		4
.L_3849:
        /*0058*/ 	.byte	0x03, 0x19
        /*005a*/ 	.short	0x0228


	//----- nvinfo : EIATTR_PARAM_CBANK
	.align		4
        /*005c*/ 	.byte	0x04, 0x0a
        /*005e*/ 	.short	(.L_3851 - .L_3850)
	.align		4
.L_3850:
        /*0060*/ 	.word	index@(.nv.constant0._ZN2at6native18elementwise_kernelILi128ELi2EZNS0_22gpu_kernel_impl_nocastIZZZNS0_49_GLOBAL__N__b919a28f_16_Normalization_cu_5c38458722batch_norm_calc_invstdERKNS_6TensorES6_dENKUlvE_clEvENKUlvE0_clEvEUlfE_EEvRNS_18TensorIteratorBaseERKT_EUliE_EEviT1_)
        /*0064*/ 	.short	0x0210
        /*0066*/ 	.short	0x0228


	//----- nvinfo : EIATTR_SW_WAR
	.align		4
.L_3851:
        /*0068*/ 	.byte	0x04, 0x36
        /*006a*/ 	.short	(.L_3853 - .L_3852)
.L_3852:
        /*006c*/ 	.word	0x00000008
.L_3853:


//--------------------- .nv.info._ZN2at6native27unrolled_elementwise_kernelIZZZNS0_49_GLOBAL__N__b919a28f_16_Normalization_cu_5c38458722batch_norm_calc_invstdERKNS_6TensorES5_dENKUlvE_clEvENKUlvE0_clEvEUlfE_St5arrayIPcLm2EELi4E23TrivialOffsetCalculatorILi1EjESD_NS0_6memory15LoadWithoutCastENSE_16StoreWithoutCastEEEviT_T0_T2_T3_T4_T5_ --------------------------
	.section	.nv.info._ZN2at6native27unrolled_elementwise_kernelIZZZNS0_49_GLOBAL__N__b919a28f_16_Normalization_cu_5c38458722batch_norm_calc_invstdERKNS_6TensorES5_dENKUlvE_clEvENKUlvE0_clEvEUlfE_St5arrayIPcLm2EELi4E23TrivialOffsetCalculatorILi1EjESD_NS0_6memory15LoadWithoutCastENSE_16StoreWithoutCastEEEviT_T0_T2_T3_T4_T5_,"",@"SHT_CUDA_INFO"
	.sectionflags	@""
	.align	4


	//----- nvinfo : EIATTR_CUDA_API_VERSION
	.align		4
        /*0000*/ 	.byte	0x04, 0x37
        /*0002*/ 	.short	(.L_3855 - .L_3854)
.L_3854:
        /*0004*/ 	.word	0x00000082


	//----- nvinfo : EIATTR_KPARAM_INFO
	.align		4
.L_3855:
        /*0008*/ 	.byte	0x04, 0x17
        /*000a*/ 	.short	(.L_3857 - .L_3856)
.L_3856:
        /*000c*/ 	.word	0x00000000
        /*0010*/ 	.short	0x0006
        /*0012*/ 	.short	0x002b
        /*0014*/ 	.byte	0x00, 0xf0, 0x05, 0x00


	//----- nvinfo : EIATTR_KPARAM_INFO
	.align		4
.L_3857:
        /*0018*/ 	.byte	0x04, 0x17
        /*001a*/ 	.short	(.L_3859 - .L_3858)
.L_3858:
        /*001c*/ 	.word	0x00000000
        /*0020*/ 	.short	0x0005
        /*0022*/ 	.short	0x002a
        /*0024*/ 	.byte	0x00, 0xf0, 0x05, 0x00


	//----- nvinfo : EIATTR_KPARAM_INFO
	.align		4
.L_3859:
        /*0028*/ 	.byte	0x04, 0x17
        /*002a*/ 	.short	(.L_3861 - .L_3860)
.L_3860:
        /*002c*/ 	.word	0x00000000
        /*0030*/ 	.short	0x0004
        /*0032*/ 	.short	0x0029
        /*0034*/ 	.byte	0x00, 0xf0, 0x05, 0x00


	//----- nvinfo : EIATTR_KPARAM_INFO
	.align		4
.L_3861:
        /*0038*/ 	.byte	0x04, 0x17
        /*003a*/ 	.short	(.L_3863 - .L_3862)
.L_3862:
        /*003c*/ 	.word	0x00000000
        /*0040*/ 	.short	0x0003
        /*0042*/ 	.short	0x0028
        /*0044*/ 	.byte	0x00, 0xf0, 0x05, 0x00


	//----- nvinfo : EIATTR_KPARAM_INFO
	.align		4
.L_3863:
        /*0048*/ 	.byte	0x04, 0x17
        /*004a*/ 	.short	(.L_3865 - .L_3864)
.L_3864:
        /*004c*/ 	.word	0x00000000
        /*0050*/ 	.short	0x0002
        /*0052*/ 	.short	0x0018
        /*0054*/ 	.byte	0x00, 0xf0, 0x41, 0x00


	//----- nvinfo : EIATTR_KPARAM_INFO
	.align		4
.L_3865:
        /*0058*/ 	.byte	0x04, 0x17
        /*005a*/ 	.short	(.L_3867 - .L_3866)
.L_3866:
        /*005c*/ 	.word	0x00000000
        /*0060*/ 	.short	0x0001
        /*0062*/ 	.short	0x0008
        /*0064*/ 	.byte	0x00, 0xf0, 0x41, 0x00


	//----- nvinfo : EIATTR_KPARAM_INFO
	.align		4
.L_3867:
        /*0068*/ 	.byte	0x04, 0x17
        /*006a*/ 	.short	(.L_3869 - .L_3868)
.L_3868:
        /*006c*/ 	.word	0x00000000
        /*0070*/ 	.short	0x0000
        /*0072*/ 	.short	0x0000
        /*0074*/ 	.byte	0x00, 0xf0, 0x11, 0x00


	//----- nvinfo : EIATTR_SPARSE_MMA_MASK
	.align		4
.L_3869:
        /*0078*/ 	.byte	0x03, 0x50
        /*007a*/ 	.short	0x0000


	//----- nvinfo : EIATTR_MAXREG_COUNT
	.align		4
        /*007c*/ 	.byte	0x03, 0x1b
        /*007e*/ 	.short	0x00ff


	//----- nvinfo : EIATTR_MERCURY_ISA_VERSION
	.align		4
        /*0080*/ 	.byte	0x03, 0x5f
        /*0082*/ 	.short	0x0101


	//----- nvinfo : EIATTR_EXIT_INSTR_OFFSETS
	.align		4
        /*0084*/ 	.byte	0x04, 0x1c
        /*0086*/ 	.short	(.L_3871 - .L_3870)


	//   ....[0]....
.L_3870:
        /*0088*/ 	.word	0x00000460


	//   ....[1]....
        /*008c*/ 	.word	0x000004d0


	//----- nvinfo : EIATTR_MAX_THREADS
	.align		4
.L_3871:
        /*0090*/ 	.byte	0x04, 0x05
        /*0092*/ 	.short	(.L_3873 - .L_3872)
.L_3872:
        /*0094*/ 	.word	0x00000080
        /*0098*/ 	.word	0x00000001
        /*009c*/ 	.word	0x00000001


	//----- nvinfo : EIATTR_CRS_STACK_SIZE
	.align		4
.L_3873:
        /*00a0*/ 	.byte	0x04, 0x1e
        /*00a2*/ 	.short	(.L_3875 - .L_3874)
.L_3874:
        /*00a4*/ 	.word	0x00000000


	//----- nvinfo : EIATTR_CBANK_PARAM_SIZE
	.align		4
.L_3875:
        /*00a8*/ 	.byte	0x03, 0x19
        /*00aa*/ 	.short	0x002c


	//----- nvinfo : EIATTR_PARAM_CBANK
	.align		4
        /*00ac*/ 	.byte	0x04, 0x0a
        /*00ae*/ 	.short	(.L_3877 - .L_3876)
	.align		4
.L_3876:
        /*00b0*/ 	.word	index@(.nv.constant0._ZN2at6native27unrolled_elementwise_kernelIZZZNS0_49_GLOBAL__N__b919a28f_16_Normalization_cu_5c38458722batch_norm_calc_invstdERKNS_6TensorES5_dENKUlvE_clEvENKUlvE0_clEvEUlfE_St5arrayIPcLm2EELi4E23TrivialOffsetCalculatorILi1EjESD_NS0_6memory15LoadWithoutCastENSE_16StoreWithoutCastEEEviT_T0_T2_T3_T4_T5_)
        /*00b4*/ 	.short	0x0210
        /*00b6*/ 	.short	0x002c


	//----- nvinfo : EIATTR_SW_WAR
	.align		4
.L_3877:
        /*00b8*/ 	.byte	0x04, 0x36
        /*00ba*/ 	.short	(.L_3879 - .L_3878)
.L_3878:
        /*00bc*/ 	.word	0x00000008
.L_3879:


//--------------------- .nv.info._ZN2at6native29vectorized_elementwise_kernelILi2EZZZNS0_49_GLOBAL__N__b919a28f_16_Normalization_cu_5c38458722batch_norm_calc_invstdERKNS_6TensorES5_dENKUlvE_clEvENKUlvE0_clEvEUlfE_St5arrayIPcLm2EEEEviT0_T1_ --------------------------
	.section	.nv.info._ZN2at6native29vectorized_elementwise_kernelILi2EZZZNS0_49_GLOBAL__N__b919a28f_16_Normalization_cu_5c38458722batch_norm_calc_invstdERKNS_6TensorES5_dENKUlvE_clEvENKUlvE0_clEvEUlfE_St5arrayIPcLm2EEEEviT0_T1_,"",@"SHT_CUDA_INFO"
	.sectionflags	@""
	.align	4


	//----- nvinfo : EIATTR_CUDA_API_VERSION
	.align		4
        /*0000*/ 	.byte	0x04, 0x37
        /*0002*/ 	.short	(.L_3881 - .L_3880)
.L_3880:
        /*0004*/ 	.word	0x00000082


	//----- nvinfo : EIATTR_KPARAM_INFO
	.align		4
.L_3881:
        /*0008*/ 	.byte	0x04, 0x17
        /*000a*/ 	.short	(.L_3883 - .L_3882)
.L_3882:
        /*000c*/ 	.word	0x00000000
        /*0010*/ 	.short	0x0002
        /*0012*/ 	.short	0x0018
        /*0014*/ 	.byte	0x00, 0xf0, 0x41, 0x00


	//----- nvinfo : EIATTR_KPARAM_INFO
	.align		4
.L_3883:
        /*0018*/ 	.byte	0x04, 0x17
        /*001a*/ 	.short	(.L_3885 - .L_3884)
.L_3884:
        /*001c*/ 	.word	0x00000000
        /*0020*/ 	.short	0x0001
        /*0022*/ 	.short	0x0008
        /*0024*/ 	.byte	0x00, 0xf0, 0x41, 0x00


	//----- nvinfo : EIATTR_KPARAM_INFO
	.align		4
.L_3885:
        /*0028*/ 	.byte	0x04, 0x17
        /*002a*/ 	.short	(.L_3887 - .L_3886)
.L_3886:
        /*002c*/ 	.word	0x00000000
        /*0030*/ 	.short	0x0000
        /*0032*/ 	.short	0x0000
        /*0034*/ 	.byte	0x00, 0xf0, 0x11, 0x00


	//----- nvinfo : EIATTR_SPARSE_MMA_MASK
	.align		4
.L_3887:
        /*0038*/ 	.byte	0x03, 0x50
        /*003a*/ 	.short	0x0000


	//----- nvinfo : EIATTR_MAXREG_COUNT
	.align		4
        /*003c*/ 	.byte	0x03, 0x1b
        /*003e*/ 	.short	0x00ff


	//----- nvinfo : EIATTR_MERCURY_ISA_VERSION
	.align		4
        /*0040*/ 	.byte	0x03, 0x5f
        /*0042*/ 	.short	0x0101


	//----- nvinfo : EIATTR_EXIT_INSTR_OFFSETS
	.align		4
        /*0044*/ 	.byte	0x04, 0x1c
        /*0046*/ 	.short	(.L_3889 - .L_3888)


	//   ....[0]....
.L_3888:
        /*0048*/ 	.word	0x00000280


	//   ....[1]....
        /*004c*/ 	.word	0x00000bc0


	//   ....[2]....
        /*0050*/ 	.word	0x00000c10


	//----- nvinfo : EIATTR_MAX_THREADS
	.align		4
.L_3889:
        /*0054*/ 	.byte	0x04, 0x05
        /*0056*/ 	.short	(.L_3891 - .L_3890)
.L_3890:
        /*0058*/ 	.word	0x00000080
        /*005c*/ 	.word	0x00000001
        /*0060*/ 	.word	0x00000001


	//----- nvinfo : EIATTR_CRS_STACK_SIZE
	.align		4
.L_3891:
        /*0064*/ 	.byte	0x04, 0x1e
        /*0066*/ 	.short	(.L_3893 - .L_3892)
.L_3892:
        /*0068*/ 	.word	0x00000000


	//----- nvinfo : EIATTR_CBANK_PARAM_SIZE
	.align		4
.L_3893:
        /*006c*/ 	.byte	0x03, 0x19
        /*006e*/ 	.short	0x0028


	//----- nvinfo : EIATTR_PARAM_CBANK
	.align		4
        /*0070*/ 	.byte	0x04, 0x0a
        /*0072*/ 	.short	(.L_3895 - .L_3894)
	.align		4
.L_3894:
        /*0074*/ 	.word	index@(.nv.constant0._ZN2at6native29vectorized_elementwise_kernelILi2EZZZNS0_49_GLOBAL__N__b919a28f_16_Normalization_cu_5c38458722batch_norm_calc_invstdERKNS_6TensorES5_dENKUlvE_clEvENKUlvE0_clEvEUlfE_St5arrayIPcLm2EEEEviT0_T1_)
        /*0078*/ 	.short	0x0210
        /*007a*/ 	.short	0x0028


	//----- nvinfo : EIATTR_SW_WAR
	.align		4
.L_3895:
        /*007c*/ 	.byte	0x04, 0x36
        /*007e*/ 	.short	(.L_3897 - .L_3896)
.L_3896:
        /*0080*/ 	.word	0x00000008
.L_3897:


//--------------------- .nv.info._ZN2at6native29vectorized_elementwise_kernelILi4EZZZNS0_49_GLOBAL__N__b919a28f_16_Normalization_cu_5c38458722batch_norm_calc_invstdERKNS_6TensorES5_dENKUlvE_clEvENKUlvE0_clEvEUlfE_St5arrayIPcLm2EEEEviT0_T1_ --------------------------
	.section	.nv.info._ZN2at6native29vectorized_elementwise_kernelILi4EZZZNS0_49_GLOBAL__N__b919a28f_16_Normalization_cu_5c38458722batch_norm_calc_invstdERKNS_6TensorES5_dENKUlvE_clEvENKUlvE0_clEvEUlfE_St5arrayIPcLm2EEEEviT0_T1_,"",@"SHT_CUDA_INFO"
	.sectionflags	@""
	.align	4


	//----- nvinfo : EIATTR_CUDA_API_VERSION
	.align		4
        /*0000*/ 	.byte	0x04, 0x37
        /*0002*/ 	.short	(.L_3899 - .L_3898)
.L_3898:
        /*0004*/ 	.word	0x00000082


	//----- nvinfo : EIATTR_KPARAM_INFO
	.align		4
.L_3899:
        /*0008*/ 	.byte	0x04, 0x17
        /*000a*/ 	.short	(.L_3901 - .L_3900)
.L_3900:
        /*000c*/ 	.word	0x00000000
        /*0010*/ 	.short	0x0002
        /*0012*/ 	.short	0x0018
        /*0014*/ 	.byte	0x00, 0xf0, 0x41, 0x00


	//----- nvinfo : EIATTR_KPARAM_INFO
	.align		4
.L_3901:
        /*0018*/ 	.byte	0x04, 0x17
        /*001a*/ 	.short	(.L_3903 - .L_3902)
.L_3902:
        /*001c*/ 	.word	0x00000000
        /*0020*/ 	.short	0x0001
        /*0022*/ 	.short	0x0008
        /*0024*/ 	.byte	0x00, 0xf0, 0x41, 0x00


	//----- nvinfo : EIATTR_KPARAM_INFO
	.align		4
.L_3903:
        /*0028*/ 	.byte	0x04, 0x17
        /*002a*/ 	.short	(.L_3905 - .L_3904)
.L_3904:
        /*002c*/ 	.word	0x00000000
        /*0030*/ 	.short	0x0000
        /*0032*/ 	.short	0x0000
        /*0034*/ 	.byte	0x00, 0xf0, 0x11, 0x00


	//----- nvinfo : EIATTR_SPARSE_MMA_MASK
	.align		4
.L_3905:
        /*0038*/ 	.byte	0x03, 0x50
        /*003a*/ 	.short	0x0000


	//----- nvinfo : EIATTR_MAXREG_COUNT
	.align		4
        /*003c*/ 	.byte	0x03, 0x1b
        /*003e*/ 	.short	0x00ff


	//----- nvinfo : EIATTR_MERCURY_ISA_VERSION
	.align		4
        /*0040*/ 	.byte	0x03, 0x5f
        /*0042*/ 	.short	0x0101


	//----- nvinfo : EIATTR_EXIT_INSTR_OFFSETS
	.align		4
        /*0044*/ 	.byte	0x04, 0x1c
        /*0046*/ 	.short	(.L_3907 - .L_3906)


	//   ....[0]....
.L_3906:
        /*0048*/ 	.word	0x00000240


	//   ....[1]....
        /*004c*/ 	.word	0x00000b80


	//   ....[2]....
        /*0050*/ 	.word	0x00000bd0


	//----- nvinfo : EIATTR_MAX_THREADS
	.align		4
.L_3907:
        /*0054*/ 	.byte	0x04, 0x05
        /*0056*/ 	.short	(.L_3909 - .L_3908)
.L_3908:
        /*0058*/ 	.word	0x00000080
        /*005c*/ 	.word	0x00000001
        /*0060*/ 	.word	0x00000001


	//----- nvinfo : EIATTR_CRS_STACK_SIZE
	.align		4
.L_3909:
        /*0064*/ 	.byte	0x04, 0x1e
        /*0066*/ 	.short	(.L_3911 - .L_3910)
.L_3910:
        /*0068*/ 	.word	0x00000000


	//----- nvinfo : EIATTR_CBANK_PARAM_SIZE
	.align		4
.L_3911:
        /*006c*/ 	.byte	0x03, 0x19
        /*006e*/ 	.short	0x0028


	//----- nvinfo : EIATTR_PARAM_CBANK
	.align		4
        /*0070*/ 	.byte	0x04, 0x0a
        /*0072*/ 	.short	(.L_3913 - .L_3912)
	.align		4
.L_3912:
        /*0074*/ 	.word	index@(.nv.constant0._ZN2at6native29vectorized_elementwise_kernelILi4EZZZNS0_49_GLOBAL__N__b919a28f_16_Normalization_cu_5c38458722batch_norm_calc_invstdERKNS_6TensorES5_dENKUlvE_clEvENKUlvE0_clEvEUlfE_St5arrayIPcLm2EEEEviT0_T1_)
        /*0078*/ 	.short	0x0210
        /*007a*/ 	.short	0x0028


	//----- nvinfo : EIATTR_SW_WAR
	.align		4
.L_3913:
        /*007c*/ 	.byte	0x04, 0x36
        /*007e*/ 	.short	(.L_3915 - .L_3914)
.L_3914:
        /*0080*/ 	.word	0x00000008
.L_3915:


//--------------------- .nv.info._ZN2at6native29vectorized_elementwise_kernelILi8EZZZNS0_49_GLOBAL__N__b919a28f_16_Normalization_cu_5c38458722batch_norm_calc_invstdERKNS_6TensorES5_dENKUlvE_clEvENKUlvE0_clEvEUlfE_St5arrayIPcLm2EEEEviT0_T1_ --------------------------
	.section	.nv.info._ZN2at6native29vectorized_elementwise_kernelILi8EZZZNS0_49_GLOBAL__N__b919a28f_16_Normalization_cu_5c38458722batch_norm_calc_invstdERKNS_6TensorES5_dENKUlvE_clEvENKUlvE0_clEvEUlfE_St5arrayIPcLm2EEEEviT0_T1_,"",@"SHT_CUDA_INFO"
	.sectionflags	@""
	.align	4


	//----- nvinfo : EIATTR_CUDA_API_VERSION
	.align		4
        /*0000*/ 	.byte	0x04, 0x37
        /*0002*/ 	.short	(.L_3917 - .L_3916)
.L_3916:
        /*0004*/ 	.word	0x00000082


	//----- nvinfo : EIATTR_KPARAM_INFO
	.align		4
.L_3917:
        /*0008*/ 	.byte	0x04, 0x17
        /*000a*/ 	.short	(.L_3919 - .L_3918)
.L_3918:
        /*000c*/ 	.word	0x00000000
        /*0010*/ 	.short	0x0002
        /*0012*/ 	.short	0x0018
        /*0014*/ 	.byte	0x00, 0xf0, 0x41, 0x00


	//----- nvinfo : EIATTR_KPARAM_INFO
	.align		4
.L_3919:
        /*0018*/ 	.byte	0x04, 0x17
        /*001a*/ 	.short	(.L_3921 - .L_3920)
.L_3920:
        /*001c*/ 	.word	0x00000000
        /*0020*/ 	.short	0x0001
        /*0022*/ 	.short	0x0008
        /*0024*/ 	.byte	0x00, 0xf0, 0x41, 0x00


	//----- nvinfo : EIATTR_KPARAM_INFO
	.align		4
.L_3921:
        /*0028*/ 	.byte	0x04, 0x17
        /*002a*/ 	.short	(.L_3923 - .L_3922)
.L_3922:
        /*002c*/ 	.word	0x00000000
        /*0030*/ 	.short	0x0000
        /*0032*/ 	.short	0x0000
        /*0034*/ 	.byte	0x00, 0xf0, 0x11, 0x00


	//----- nvinfo : EIATTR_SPARSE_MMA_MASK
	.align		4
.L_3923:
        /*0038*/ 	.byte	0x03, 0x50
        /*003a*/ 	.short	0x0000


	//----- nvinfo : EIATTR_MAXREG_COUNT
	.align		4
        /*003c*/ 	.byte	0x03, 0x1b
        /*003e*/ 	.short	0x00ff


	//----- nvinfo : EIATTR_MERCURY_ISA_VERSION
	.align		4
        /*0040*/ 	.byte	0x03, 0x5f
        /*0042*/ 	.short	0x0101


	//----- nvinfo : EIATTR_EXIT_INSTR_OFFSETS
	.align		4
        /*0044*/ 	.byte	0x04, 0x1c
        /*0046*/ 	.short	(.L_3925 - .L_3924)


	//   ....[0]....
.L_3924:
        /*0048*/ 	.word	0x00000240


	//   ....[1]....
        /*004c*/ 	.word	0x00000b80


	//   ....[2]....
        /*0050*/ 	.word	0x00000bd0


	//----- nvinfo : EIATTR_MAX_THREADS
	.align		4
.L_3925:
        /*0054*/ 	.byte	0x04, 0x05
        /*0056*/ 	.short	(.L_3927 - .L_3926)
.L_3926:
        /*0058*/ 	.word	0x00000080
        /*005c*/ 	.word	0x00000001
        /*0060*/ 	.word	0x00000001


	//----- nvinfo : EIATTR_CRS_STACK_SIZE
	.align		4
.L_3927:
        /*0064*/ 	.byte	0x04, 0x1e
        /*0066*/ 	.short	(.L_3929 - .L_3928)
.L_3928:
        /*0068*/ 	.word	0x00000000


	//----- nvinfo : EIATTR_CBANK_PARAM_SIZE
	.align		4
.L_3929:
        /*006c*/ 	.byte	0x03, 0x19
        /*006e*/ 	.short	0x0028


	//----- nvinfo : EIATTR_PARAM_CBANK
	.align		4
        /*0070*/ 	.byte	0x04, 0x0a
        /*0072*/ 	.short	(.L_3931 - .L_3930)
	.align		4
.L_3930:
        /*0074*/ 	.word	index@(.nv.constant0._ZN2at6native29vectorized_elementwise_kernelILi8EZZZNS0_49_GLOBAL__N__b919a28f_16_Normalization_cu_5c38458722batch_norm_calc_invstdERKNS_6TensorES5_dENKUlvE_clEvENKUlvE0_clEvEUlfE_St5arrayIPcLm2EEEEviT0_T1_)
        /*0078*/ 	.short	0x0210
        /*007a*/ 	.short	0x0028


	//----- nvinfo : EIATTR_SW_WAR
	.align		4
.L_3931:
        /*007c*/ 	.byte	0x04, 0x36
        /*007e*/ 	.short	(.L_3933 - .L_3932)
.L_3932:
        /*0080*/ 	.word	0x00000008
.L_3933:


//--------------------- .nv.info._ZN2at6native18elementwise_kernelILi128ELi4EZNS0_15gpu_kernel_implIZZZNS0_49_GLOBAL__N__b919a28f_16_Normalization_cu_5c38458722batch_norm_calc_invstdERKNS_6TensorES6_dENKUlvE_clEvENKUlvE_clEvEUldE_EEvRNS_18TensorIteratorBaseERKT_EUliE_EEviT1_ --------------------------
	.section	.nv.info._ZN2at6native18elementwise_kernelILi128ELi4EZNS0_15gpu_kernel_implIZZZNS0_49_GLOBAL__N__b919a28f_16_Normalization_cu_5c38458722batch_norm_calc_invstdERKNS_6TensorES6_dENKUlvE_clEvENKUlvE_clEvEUldE_EEvRNS_18TensorIteratorBaseERKT_EUliE_EEviT1_,"",@"SHT_CUDA_INFO"
	.sectionflags	@""
	.align	4


	//----- nvinfo : EIATTR_CUDA_API_VERSION
	.align		4
        /*0000*/ 	.byte	0x04, 0x37
        /*0002*/ 	.short	(.L_3935 - .L_3934)
.L_3934:
        /*0004*/ 	.word	0x00000082


	//----- nvinfo : EIATTR_KPARAM_INFO
	.align		4
.L_3935:
        /*0008*/ 	.byte	0x04, 0x17
        /*000a*/ 	.short	(.L_3937 - .L_3936)
.L_3936:
        /*000c*/ 	.word	0x00000000
        /*0010*/ 	.short	0x0001
        /*0012*/ 	.short	0x0008
        /*0014*/ 	.byte	0x00, 0xf0, 0xa1, 0x08


	//----- nvinfo : EIATTR_KPARAM_INFO
	.align		4
.L_3937:
        /*0018*/ 	.byte	0x04, 0x17
        /*001a*/ 	.short	(.L_3939 - .L_3938)
.L_3938:
        /*001c*/ 	.word	0x00000000
        /*0020*/ 	.short	0x0000
        /*0022*/ 	.short	0x0000
        /*0024*/ 	.byte	0x00, 0xf0, 0x11, 0x00


	//----- nvinfo : EIATTR_SPARSE_MMA_MASK
	.align		4
.L_3939:
        /*0028*/ 	.byte	0x03, 0x50
        /*002a*/ 	.short	0x0000


	//----- nvinfo : EIATTR_MAXREG_COUNT
	.align		4
        /*002c*/ 	.byte	0x03, 0x1b
        /*002e*/ 	.short	0x0080


	//----- nvinfo : EIATTR_EXTERNS
	.align		4
        /*0030*/ 	.byte	0x04, 0x0f
        /*0032*/ 	.short	(.L_3941 - .L_3940)


	//   ....[0]....
	.align		4
.L_3940:
        /*0034*/ 	.word	index@(__assertfail)


	//----- nvinfo : EIATTR_MERCURY_ISA_VERSION
	.align		4
.L_3941:
        /*0038*/ 	.byte	0x03, 0x5f
        /*003a*/ 	.short	0x0101


	//----- nvinfo : EIATTR_SYSCALL_OFFSETS
	.align		4
        /*003c*/ 	.byte	0x04, 0x46
        /*003e*/ 	.short	(.L_3943 - .L_3942)


	//   ....[0]....
.L_3942:
        /*0040*/ 	.word	0x00002260


	//   ....[1]....
        /*0044*/ 	.word	0x000034a0


	//   ....[2]....
        /*0048*/ 	.word	0x00005730


	//   ....[3]....
        /*004c*/ 	.word	0x00006970


	//   ....[4]....
        /*0050*/ 	.word	0x00008bf0


	//   ....[5]....
        /*0054*/ 	.word	0x00009e30


	//   ....[6]....
        /*0058*/ 	.word	0x0000c0a0


	//   ....[7]....
        /*005c*/ 	.word	0x0000d2e0


	//----- nvinfo : EIATTR_EXIT_INSTR_OFFSETS
	.align		4
.L_3943:
        /*0060*/ 	.byte	0x04, 0x1c
        /*0062*/ 	.short	(.L_3945 - .L_3944)


	//   ....[0]....
.L_3944:
        /*0064*/ 	.word	0x00009ee0


	//   ....[1]....
        /*0068*/ 	.word	0x0000c320


	//   ....[2]....
        /*006c*/ 	.word	0x0000c360


	//   ....[3]....
        /*0070*/ 	.word	0x0000c3f0


	//   ....[4]....
        /*0074*/ 	.word	0x0000c420


	//   ....[5]....
        /*0078*/ 	.word	0x0000c450


	//   ....[6]....
        /*007c*/ 	.word	0x0000c520


	//   ....[7]....
        /*0080*/ 	.word	0x0000c5a0


	//   ....[8]....
        /*0084*/ 	.word	0x0000c680


	//   ....[9]....
        /*0088*/ 	.word	0x0000c710


	//   ....[10]....
        /*008c*/ 	.word	0x0000c730


	//   ....[11]....
        /*0090*/ 	.word	0x0000c7f0


	//   ....[12]....
        /*0094*/ 	.word	0x0000c820


	//   ....[13]....
        /*0098*/ 	.word	0x0000c9f0


	//   ....[14]....
        /*009c*/ 	.word	0x0000cb90


	//   ....[15]....
        /*00a0*/ 	.word	0x0000cc10


	//   ....[16]....
        /*00a4*/ 	.word	0x0000ccc0


	//   ....[17]....
        /*00a8*/ 	.word	0x0000ce80


	//   ....[18]....
        /*00ac*/ 	.word	0x0000d040


	//   ....[19]....
        /*00b0*/ 	.word	0x0000d1e0


	//   ....[20]....
        /*00b4*/ 	.word	0x0000d2f0


	//   ....[21]....
        /*00b8*/ 	.word	0x0000d320


	//   ....[22]....
        /*00bc*/ 	.word	0x0000d350


	//----- nvinfo : EIATTR_MAX_THREADS
	.align		4
.L_3945:
        /*00c0*/ 	.byte	0x04, 0x05
        /*00c2*/ 	.short	(.L_3947 - .L_3946)
.L_3946:
        /*00c4*/ 	.word	0x00000080
        /*00c8*/ 	.word	0x00000001
        /*00cc*/ 	.word	0x00000001


	//----- nvinfo : EIATTR_CRS_STACK_SIZE
	.align		4
.L_3947:
        /*00d0*/ 	.byte	0x04, 0x1e
        /*00d2*/ 	.short	(.L_3949 - .L_3948)
.L_3948:
        /*00d4*/ 	.word	0x00000000


	//----- nvinfo : EIATTR_CBANK_PARAM_SIZE
	.align		4
.L_3949:
        /*00d8*/ 	.byte	0x03, 0x19
        /*00da*/ 	.short	0x0230


	//----- nvinfo : EIATTR_PARAM_CBANK
	.align		4
        /*00dc*/ 	.byte	0x04, 0x0a
        /*00de*/ 	.short	(.L_3951 - .L_3950)
	.align		4
.L_3950:
        /*00e0*/ 	.word	index@(.nv.constant0._ZN2at6native18elementwise_kernelILi128ELi4EZNS0_15gpu_kernel_implIZZZNS0_49_GLOBAL__N__b919a28f_16_Normalization_cu_5c38458722batch_norm_calc_invstdERKNS_6TensorES6_dENKUlvE_clEvENKUlvE_clEvEUldE_EEvRNS_18TensorIteratorBaseERKT_EUliE_EEviT1_)
        /*00e4*/ 	.short	0x0210
        /*00e6*/ 	.short	0x0230


	//----- nvinfo : EIATTR_SW_WAR
	.align		4
.L_3951:
        /*00e8*/ 	.byte	0x04, 0x36
        /*00ea*/ 	.short	(.L_3953 - .L_3952)
.L_3952:
        /*00ec*/ 	.word	0x00000008
.L_3953:


//--------------------- .nv.info._ZN2at6native27unrolled_elementwise_kernelIZZZNS0_49_GLOBAL__N__b919a28f_16_Normalization_cu_5c38458722batch_norm_calc_invstdERKNS_6TensorES5_dENKUlvE_clEvENKUlvE_clEvEUldE_St5arrayIPcLm2EELi4E23TrivialOffsetCalculatorILi1EjESD_NS0_6memory12LoadWithCastILi1EEENSE_13StoreWithCastILi1EEEEEviT_T0_T2_T3_T4_T5_ --------------------------
	.section	.nv.info._ZN2at6native27unrolled_elementwise_kernelIZZZNS0_49_GLOBAL__N__b919a28f_16_Normalization_cu_5c38458722batch_norm_calc_invstdERKNS_6TensorES5_dENKUlvE_clEvENKUlvE_clEvEUldE_St5arrayIPcLm2EELi4E23TrivialOffsetCalculatorILi1EjESD_NS0_6memory12LoadWithCastILi1EEENSE_13StoreWithCastILi1EEEEEviT_T0_T2_T3_T4_T5_,"",@"SHT_CUDA_INFO"
	.sectionflags	@""
	.align	4


	//----- nvinfo : EIATTR_CUDA_API_VERSION
	.align		4
        /*0000*/ 	.byte	0x04, 0x37
        /*0002*/ 	.short	(.L_3955 - .L_3954)
.L_3954:
        /*0004*/ 	.word	0x00000082


	//----- nvinfo : EIATTR_KPARAM_INFO
	.align		4
.L_3955:
        /*0008*/ 	.byte	0x04, 0x17
        /*000a*/ 	.short	(.L_3957 - .L_3956)
.L_3956:
        /*000c*/ 	.word	0x00000000
        /*0010*/ 	.short	0x0006
        /*0012*/ 	.short	0x0034
        /*0014*/ 	.byte	0x00, 0xf0, 0x21, 0x00


	//----- nvinfo : EIATTR_KPARAM_INFO
	.align		4
.L_3957:
        /*0018*/ 	.byte	0x04, 0x17
        /*001a*/ 	.short	(.L_3959 - .L_3958)
.L_3958:
        /*001c*/ 	.word	0x00000000
        /*0020*/ 	.short	0x0005
        /*0022*/ 	.short	0x002c
        /*0024*/ 	.byte	0x00, 0xf0, 0x21, 0x00


	//----- nvinfo : EIATTR_KPARAM_INFO
	.align		4
.L_3959:
        /*0028*/ 	.byte	0x04, 0x17
        /*002a*/ 	.short	(.L_3961 - .L_3960)
.L_3960:
        /*002c*/ 	.word	0x00000000
        /*0030*/ 	.short	0x0004
        /*0032*/ 	.short	0x0029
        /*0034*/ 	.byte	0x00, 0xf0, 0x05, 0x00


	//----- nvinfo : EIATTR_KPARAM_INFO
	.align		4
.L_3961:
        /*0038*/ 	.byte	0x04, 0x17
        /*003a*/ 	.short	(.L_3963 - .L_3962)
.L_3962:
        /*003c*/ 	.word	0x00000000
        /*0040*/ 	.short	0x0003
        /*0042*/ 	.short	0x0028
        /*0044*/ 	.byte	0x00, 0xf0, 0x05, 0x00


	//----- nvinfo : EIATTR_KPARAM_INFO
	.align		4
.L_3963:
        /*0048*/ 	.byte	0x04, 0x17
        /*004a*/ 	.short	(.L_3965 - .L_3964)
.L_3964:
        /*004c*/ 	.word	0x00000000
        /*0050*/ 	.short	0x0002
        /*0052*/ 	.short	0x0018
        /*0054*/ 	.byte	0x00, 0xf0, 0x41, 0x00


	//----- nvinfo : EIATTR_KPARAM_INFO
	.align		4
.L_3965:
        /*0058*/ 	.byte	0x04, 0x17
        /*005a*/ 	.short	(.L_3967 - .L_3966)
.L_3966:
        /*005c*/ 	.word	0x00000000
        /*0060*/ 	.short	0x0001
        /*0062*/ 	.short	0x0008
        /*0064*/ 	.byte	0x00, 0xf0, 0x41, 0x00


	//----- nvinfo : EIATTR_KPARAM_INFO
	.align		4
.L_3967:
        /*0068*/ 	.byte	0x04, 0x17
        /*006a*/ 	.short	(.L_3969 - .L_3968)
.L_3968:
        /*006c*/ 	.word	0x00000000
        /*0070*/ 	.short	0x0000
        /*0072*/ 	.short	0x0000
        /*0074*/ 	.byte	0x00, 0xf0, 0x11, 0x00


	//----- nvinfo : EIATTR_SPARSE_MMA_MASK
	.align		4
.L_3969:
        /*0078*/ 	.byte	0x03, 0x50
        /*007a*/ 	.short	0x0000


	//----- nvinfo : EIATTR_MAXREG_COUNT
	.align		4
        /*007c*/ 	.byte	0x03, 0x1b
        /*007e*/ 	.short	0x00ff


	//----- nvinfo : EIATTR_EXTERNS
	.align		4
        /*0080*/ 	.byte	0x04, 0x0f
        /*0082*/ 	.short	(.L_3971 - .L_3970)


	//   ....[0]....
	.align		4
.L_3970:
        /*0084*/ 	.word	index@(__assertfail)


	//----- nvinfo : EIATTR_MERCURY_ISA_VERSION
	.align		4
.L_3971:
        /*0088*/ 	.byte	0x03, 0x5f
        /*008a*/ 	.short	0x0101


	//----- nvinfo : EIATTR_SYSCALL_OFFSETS
	.align		4
        /*008c*/ 	.byte	0x04, 0x46
        /*008e*/ 	.short	(.L_3973 - .L_3972)


	//   ....[0]....
.L_3972:
        /*0090*/ 	.word	0x00000f80


	//   ....[1]....
        /*0094*/ 	.word	0x00001f20


	//   ....[2]....
        /*0098*/ 	.word	0x00002ed0


	//   ....[3]....
        /*009c*/ 	.word	0x00003e50


	//   ....[4]....
        /*00a0*/ 	.word	0x00005700


	//   ....[5]....
        /*00a4*/ 	.word	0x000068c0


	//   ....[6]....
        /*00a8*/ 	.word	0x00007a40


	//   ....[7]....
        /*00ac*/ 	.word	0x00008be0


	//----- nvinfo : EIATTR_EXIT_INSTR_OFFSETS
	.align		4
.L_3973:
        /*00b0*/ 	.byte	0x04, 0x1c
        /*00b2*/ 	.short	(.L_3975 - .L_3974)


	//   ....[0]....
.L_3974:
        /*00b4*/ 	.word	0x00007ae0


	//   ....[1]....
        /*00b8*/ 	.word	0x00007c20


	//   ....[2]....
        /*00bc*/ 	.word	0x00007c60


	//   ....[3]....
        /*00c0*/ 	.word	0x00007cf0


	//   ....[4]....
        /*00c4*/ 	.word	0x00007d20


	//   ....[5]....
        /*00c8*/ 	.word	0x00007d50


	//   ....[6]....
        /*00cc*/ 	.word	0x00007e20


	//   ....[7]....
        /*00d0*/ 	.word	0x00007ea0


	//   ....[8]....
        /*00d4*/ 	.word	0x00007f80


	//   ....[9]....
        /*00d8*/ 	.word	0x00008010


	//   ....[10]....
        /*00dc*/ 	.word	0x00008030


	//   ....[11]....
        /*00e0*/ 	.word	0x000080f0


	//   ....[12]....
        /*00e4*/ 	.word	0x00008120


	//   ....[13]....
        /*00e8*/ 	.word	0x000082f0


	//   ....[14]....
        /*00ec*/ 	.word	0x00008490


	//   ....[15]....
        /*00f0*/ 	.word	0x00008510


	//   ....[16]....
        /*00f4*/ 	.word	0x000085c0


	//   ....[17]....
        /*00f8*/ 	.word	0x00008780


	//   ....[18]....
        /*00fc*/ 	.word	0x00008940


	//   ....[19]....
        /*0100*/ 	.word	0x00008ae0


	//   ....[20]....
        /*0104*/ 	.word	0x00008bf0


	//   ....[21]....
        /*0108*/ 	.word	0x00008c20


	//   ....[22]....
        /*010c*/ 	.word	0x00008c50


	//----- nvinfo : EIATTR_MAX_THREADS
	.align		4
.L_3975:
        /*0110*/ 	.byte	0x04, 0x05
        /*0112*/ 	.short	(.L_3977 - .L_3976)
.L_3976:
        /*0114*/ 	.word	0x00000080
        /*0118*/ 	.word	0x00000001
        /*011c*/ 	.word	0x00000001


	//----- nvinfo : EIATTR_CRS_STACK_SIZE
	.align		4
.L_3977:
        /*0120*/ 	.byte	0x04, 0x1e
        /*0122*/ 	.short	(.L_3979 - .L_3978)
.L_3978:
        /*0124*/ 	.word	0x00000000


	//----- nvinfo : EIATTR_CBANK_PARAM_SIZE
	.align		4
.L_3979:
        /*0128*/ 	.byte	0x03, 0x19
        /*012a*/ 	.short	0x003c


	//----- nvinfo : EIATTR_PARAM_CBANK
	.align		4
        /*012c*/ 	.byte	0x04, 0x0a
        /*012e*/ 	.short	(.L_3981 - .L_3980)
	.align		4
.L_3980:
        /*0130*/ 	.word	index@(.nv.constant0._ZN2at6native27unrolled_elementwise_kernelIZZZNS0_49_GLOBAL__N__b919a28f_16_Normalization_cu_5c38458722batch_norm_calc_invstdERKNS_6TensorES5_dENKUlvE_clEvENKUlvE_clEvEUldE_St5arrayIPcLm2EELi4E23TrivialOffsetCalculatorILi1EjESD_NS0_6memory12LoadWithCastILi1EEENSE_13StoreWithCastILi1EEEEEviT_T0_T2_T3_T4_T5_)
        /*0134*/ 	.short	0x0210
        /*0136*/ 	.short	0x003c


	//----- nvinfo : EIATTR_SW_WAR
	.align		4
.L_3981:
        /*0138*/ 	.byte	0x04, 0x36
        /*013a*/ 	.short	(.L_3983 - .L_3982)
.L_3982:
        /*013c*/ 	.word	0x00000008
.L_3983:


//--------------------- .nv.info._ZN2at6native18elementwise_kernelILi128ELi2EZNS0_22gpu_kernel_impl_nocastIZZZNS0_49_GLOBAL__N__b919a28f_16_Normalization_cu_5c38458722batch_norm_calc_invstdERKNS_6TensorES6_dENKUlvE_clEvENKUlvE_clEvEUldE_EEvRNS_18TensorIteratorBaseERKT_EUliE_EEviT1_ --------------------------
	.section	.nv.info._ZN2at6native18elementwise_kernelILi128ELi2EZNS0_22gpu_kernel_impl_nocastIZZZNS0_49_GLOBAL__N__b919a28f_16_Normalization_cu_5c38458722batch_norm_calc_invstdERKNS_6TensorES6_dENKUlvE_clEvENKUlvE_clEvEUldE_EEvRNS_18TensorIteratorBaseERKT_EUliE_EEviT1_,"",@"SHT_CUDA_INFO"
	.sectionflags	@""
	.align	4


	//----- nvinfo : EIATTR_CUDA_API_VERSION
	.align		4
        /*0000*/ 	.byte	0x04, 0x37
        /*0002*/ 	.short	(.L_3985 - .L_3984)
.L_3984:
        /*0004*/ 	.word	0x00000082


	//----- nvinfo : EIATTR_KPARAM_INFO
	.align		4
.L_3985:
        /*0008*/ 	.byte	0x04, 0x17
        /*000a*/ 	.short	(.L_3987 - .L_3986)
.L_3986:
        /*000c*/ 	.word	0x00000000
        /*0010*/ 	.short	0x0001
        /*0012*/ 	.short	0x0008
        /*0014*/ 	.byte	0x00, 0xf0, 0x81, 0x08


	//----- nvinfo : EIATTR_KPARAM_INFO
	.align		4
.L_3987:
        /*0018*/ 	.byte	0x04, 0x17
        /*001a*/ 	.short	(.L_3989 - .L_3988)
.L_3988:
        /*001c*/ 	.word	0x00000000
        /*0020*/ 	.short	0x0000
        /*0022*/ 	.short	0x0000
        /*0024*/ 	.byte	0x00, 0xf0, 0x11, 0x00


	//----- nvinfo : EIATTR_SPARSE_MMA_MASK
	.align		4
.L_3989:
        /*0028*/ 	.byte	0x03, 0x50
        /*002a*/ 	.short	0x0000


	//----- nvinfo : EIATTR_MAXREG_COUNT
	.align		4
        /*002c*/ 	.byte	0x03, 0x1b
        /*002e*/ 	.short	0x0080


	//----- nvinfo : EIATTR_MERCURY_ISA_VERSION
	.align		4
        /*0030*/ 	.byte	0x03, 0x5f
        /*0032*/ 	.short	0x0101


	//----- nvinfo : EIATTR_EXIT_INSTR_OFFSETS
	.align		4
        /*0034*/ 	.byte	0x04, 0x1c
        /*0036*/ 	.short	(.L_3991 - .L_3990)


	//   ....[0]....
.L_3990:
        /*0038*/ 	.word	0x000015b0


	//   ....[1]....
        /*003c*/ 	.word	0x00002a90


	//----- nvinfo : EIATTR_MAX_THREADS
	.align		4
.L_3991:
        /*0040*/ 	.byte	0x04, 0x05
        /*0042*/ 	.short	(.L_3993 - .L_3992)
.L_3992:
        /*0044*/ 	.word	0x00000080
        /*0048*/ 	.word	0x00000001
        /*004c*/ 	.word	0x00000001


	//----- nvinfo : EIATTR_CRS_STACK_SIZE
	.align		4
.L_3993:
        /*0050*/ 	.byte	0x04, 0x1e
        /*0052*/ 	.short	(.L_3995 - .L_3994)
.L_3994:
        /*0054*/ 	.word	0x00000000


	//----- nvinfo : EIATTR_CBANK_PARAM_SIZE
	.align		4
.L_3995:
        /*0058*/ 	.byte	0x03, 0x19
        /*005a*/ 	.short	0x0228


	//----- nvinfo : EIATTR_PARAM_CBANK
	.align		4
        /*005c*/ 	.byte	0x04, 0x0a
        /*005e*/ 	.short	(.L_3997 - .L_3996)
	.align		4
.L_3996:
        /*0060*/ 	.word	index@(.nv.constant0._ZN2at6native18elementwise_kernelILi128ELi2EZNS0_22gpu_kernel_impl_nocastIZZZNS0_49_GLOBAL__N__b919a28f_16_Normalization_cu_5c38458722batch_norm_calc_invstdERKNS_6TensorES6_dENKUlvE_clEvENKUlvE_clEvEUldE_EEvRNS_18TensorIteratorBaseERKT_EUliE_EEviT1_)
        /*0064*/ 	.short	0x0210
        /*0066*/ 	.short	0x0228


	//----- nvinfo : EIATTR_SW_WAR
	.align		4
.L_3997:
        /*0068*/ 	.byte	0x04, 0x36
        /*006a*/ 	.short	(.L_3999 - .L_3998)
.L_3998:
        /*006c*/ 	.word	0x00000008
.L_3999:


//--------------------- .nv.info._ZN2at6native27unrolled_elementwise_kernelIZZZNS0_49_GLOBAL__N__b919a28f_16_Normalization_cu_5c38458722batch_norm_calc_invstdERKNS_6TensorES5_dENKUlvE_clEvENKUlvE_clEvEUldE_St5arrayIPcLm2EELi4E23TrivialOffsetCalculatorILi1EjESD_NS0_6memory15LoadWithoutCastENSE_16StoreWithoutCastEEEviT_T0_T2_T3_T4_T5_ --------------------------
	.section	.nv.info._ZN2at6native27unrolled_elementwise_kernelIZZZNS0_49_GLOBAL__N__b919a28f_16_Normalization_cu_5c38458722batch_norm_calc_invstdERKNS_6TensorES5_dENKUlvE_clEvENKUlvE_clEvEUldE_St5arrayIPcLm2EELi4E23TrivialOffsetCalculatorILi1EjESD_NS0_6memory15LoadWithoutCastENSE_16StoreWithoutCastEEEviT_T0_T2_T3_T4_T5_,"",@"SHT_CUDA_INFO"
	.sectionflags	@""
	.align	4


	//----- nvinfo : EIATTR_CUDA_API_VERSION
	.align		4
        /*0000*/ 	.byte	0x04, 0x37
        /*0002*/ 	.short	(.L_4001 - .L_4000)
.L_4000:
        /*0004*/ 	.word	0x00000082


	//----- nvinfo : EIATTR_KPARAM_INFO
	.align		4
.L_4001:
        /*0008*/ 	.byte	0x04, 0x17
        /*000a*/ 	.short	(.L_4003 - .L_4002)
.L_4002:
        /*000c*/ 	.word	0x00000000
        /*0010*/ 	.short	0x0006
        /*0012*/ 	.short	0x002b
        /*0014*/ 	.byte	0x00, 0xf0, 0x05, 0x00


	//----- nvinfo : EIATTR_KPARAM_INFO
	.align		4
.L_4003:
        /*0018*/ 	.byte	0x04, 0x17
        /*001a*/ 	.short	(.L_4005 - .L_4004)
.L_4004:
        /*001c*/ 	.word	0x00000000
        /*0020*/ 	.short	0x0005
        /*0022*/ 	.short	0x002a
        /*0024*/ 	.byte	0x00, 0xf0, 0x05, 0x00


	//----- nvinfo : EIATTR_KPARAM_INFO
	.align		4
.L_4005:
        /*0028*/ 	.byte	0x04, 0x17
        /*002a*/ 	.short	(.L_4007 - .L_4006)
.L_4006:
        /*002c*/ 	.word	0x00000000
        /*0030*/ 	.short	0x0004
        /*0032*/ 	.short	0x0029
        /*0034*/ 	.byte	0x00, 0xf0, 0x05, 0x00


	//----- nvinfo : EIATTR_KPARAM_INFO
	.align		4
.L_4007:
        /*0038*/ 	.byte	0x04, 0x17
        /*003a*/ 	.short	(.L_4009 - .L_4008)
.L_4008:
        /*003c*/ 	.word	0x00000000
        /*0040*/ 	.short	0x0003
        /*0042*/ 	.short	0x0028
        /*0044*/ 	.byte	0x00, 0xf0, 0x05, 0x00


	//----- nvinfo : EIATTR_KPARAM_INFO
	.align		4
.L_4009:
        /*0048*/ 	.byte	0x04, 0x17
        /*004a*/ 	.short	(.L_4011 - .L_4010)
.L_4010:
        /*004c*/ 	.word	0x00000000
        /*0050*/ 	.short	0x0002
        /*0052*/ 	.short	0x0018
        /*0054*/ 	.byte	0x00, 0xf0, 0x41, 0x00


	//----- nvinfo : EIATTR_KPARAM_INFO
	.align		4
.L_4011:
        /*0058*/ 	.byte	0x04, 0x17
        /*005a*/ 	.short	(.L_4013 - .L_4012)
.L_4012:
        /*005c*/ 	.word	0x00000000
        /*0060*/ 	.short	0x0001
        /*0062*/ 	.short	0x0008
        /*0064*/ 	.byte	0x00, 0xf0, 0x41, 0x00


	//----- nvinfo : EIATTR_KPARAM_INFO
	.align		4
.L_4013:
        /*0068*/ 	.byte	0x04, 0x17
        /*006a*/ 	.short	(.L_4015 - .L_4014)
.L_4014:
        /*006c*/ 	.word	0x00000000
        /*0070*/ 	.short	0x0000
        /*0072*/ 	.short	0x0000
        /*0074*/ 	.byte	0x00, 0xf0, 0x11, 0x00


	//----- nvinfo : EIATTR_SPARSE_MMA_MASK
	.align		4
.L_4015:
        /*0078*/ 	.byte	0x03, 0x50
        /*007a*/ 	.short	0x0000


	//----- nvinfo : EIATTR_MAXREG_COUNT
	.align		4
        /*007c*/ 	.byte	0x03, 0x1b
        /*007e*/ 	.short	0x00ff


	//----- nvinfo : EIATTR_MERCURY_ISA_VERSION
	.align		4
        /*0080*/ 	.byte	0x03, 0x5f
        /*0082*/ 	.short	0x0101


	//----- nvinfo : EIATTR_EXIT_INSTR_OFFSETS
	.align		4
        /*0084*/ 	.byte	0x04, 0x1c
        /*0086*/ 	.short	(.L_4017 - .L_4016)


	//   ....[0]....
.L_4016:
        /*0088*/ 	.word	0x00000910


	//   ....[1]....
        /*008c*/ 	.word	0x00000960


	//----- nvinfo : EIATTR_MAX_THREADS
	.align		4
.L_4017:
        /*0090*/ 	.byte	0x04, 0x05
        /*0092*/ 	.short	(.L_4019 - .L_4018)
.L_4018:
        /*0094*/ 	.word	0x00000080
        /*0098*/ 	.word	0x00000001
        /*009c*/ 	.word	0x00000001


	//----- nvinfo : EIATTR_CRS_STACK_SIZE
	.align		4
.L_4019:
        /*00a0*/ 	.byte	0x04, 0x1e
        /*00a2*/ 	.short	(.L_4021 - .L_4020)
.L_4020:
        /*00a4*/ 	.word	0x00000000


	//----- nvinfo : EIATTR_CBANK_PARAM_SIZE
	.align		4
.L_4021:
        /*00a8*/ 	.byte	0x03, 0x19
        /*00aa*/ 	.short	0x002c


	//----- nvinfo : EIATTR_PARAM_CBANK
	.align		4
        /*00ac*/ 	.byte	0x04, 0x0a
        /*00ae*/ 	.short	(.L_4023 - .L_4022)
	.align		4
.L_4022:
        /*00b0*/ 	.word	index@(.nv.constant0._ZN2at6native27unrolled_elementwise_kernelIZZZNS0_49_GLOBAL__N__b919a28f_16_Normalization_cu_5c38458722batch_norm_calc_invstdERKNS_6TensorES5_dENKUlvE_clEvENKUlvE_clEvEUldE_St5arrayIPcLm2EELi4E23TrivialOffsetCalculatorILi1EjESD_NS0_6memory15LoadWithoutCastENSE_16StoreWithoutCastEEEviT_T0_T2_T3_T4_T5_)
        /*00b4*/ 	.short	0x0210
        /*00b6*/ 	.short	0x002c


	//----- nvinfo : EIATTR_SW_WAR
	.align		4
.L_4023:
        /*00b8*/ 	.byte	0x04, 0x36
        /*00ba*/ 	.short	(.L_4025 - .L_4024)
.L_4024:
        /*00bc*/ 	.word	0x00000008
.L_4025:


//--------------------- .nv.info._ZN2at6native29vectorized_elementwise_kernelILi2EZZZNS0_49_GLOBAL__N__b919a28f_16_Normalization_cu_5c38458722batch_norm_calc_invstdERKNS_6TensorES5_dENKUlvE_clEvENKUlvE_clEvEUldE_St5arrayIPcLm2EEEEviT0_T1_ --------------------------
	.section	.nv.info._ZN2at6native29vectorized_elementwise_kernelILi2EZZZNS0_49_GLOBAL__N__b919a28f_16_Normalization_cu_5c38458722batch_norm_calc_invstdERKNS_6TensorES5_dENKUlvE_clEvENKUlvE_clEvEUldE_St5arrayIPcLm2EEEEviT0_T1_,"",@"SHT_CUDA_INFO"
	.sectionflags	@""
	.align	4


	//----- nvinfo : EIATTR_CUDA_API_VERSION
	.align		4
        /*0000*/ 	.byte	0x04, 0x37
        /*0002*/ 	.short	(.L_4027 - .L_4026)
.L_4026:
        /*0004*/ 	.word	0x00000082


	//----- nvinfo : EIATTR_KPARAM_INFO
	.align		4
.L_4027:
        /*0008*/ 	.byte	0x04, 0x17
        /*000a*/ 	.short	(.L_4029 - .L_4028)
.L_4028:
        /*000c*/ 	.word	0x00000000
        /*0010*/ 	.short	0x0002
        /*0012*/ 	.short	0x0018
        /*0014*/ 	.byte	0x00, 0xf0, 0x41, 0x00


	//----- nvinfo : EIATTR_KPARAM_INFO
	.align		4
.L_4029:
        /*0018*/ 	.byte	0x04, 0x17
        /*001a*/ 	.short	(.L_4031 - .L_4030)
.L_4030:
        /*001c*/ 	.word	0x00000000
        /*0020*/ 	.short	0x0001
        /*0022*/ 	.short	0x0008
        /*0024*/ 	.byte	0x00, 0xf0, 0x41, 0x00


	//----- nvinfo : EIATTR_KPARAM_INFO
	.align		4
.L_4031:
        /*0028*/ 	.byte	0x04, 0x17
        /*002a*/ 	.short	(.L_4033 - .L_4032)
.L_4032:
        /*002c*/ 	.word	0x00000000
        /*0030*/ 	.short	0x0000
        /*0032*/ 	.short	0x0000
        /*0034*/ 	.byte	0x00, 0xf0, 0x11, 0x00


	//----- nvinfo : EIATTR_SPARSE_MMA_MASK
	.align		4
.L_4033:
        /*0038*/ 	.byte	0x03, 0x50
        /*003a*/ 	.short	0x0000


	//----- nvinfo : EIATTR_MAXREG_COUNT
	.align		4
        /*003c*/ 	.byte	0x03, 0x1b
        /*003e*/ 	.short	0x00ff


	//----- nvinfo : EIATTR_MERCURY_ISA_VERSION
	.align		4
        /*0040*/ 	.byte	0x03, 0x5f
        /*0042*/ 	.short	0x0101


	//----- nvinfo : EIATTR_EXIT_INSTR_OFFSETS
	.align		4
        /*0044*/ 	.byte	0x04, 0x1c
        /*0046*/ 	.short	(.L_4035 - .L_4034)


	//   ....[0]....
.L_4034:
        /*0048*/ 	.word	0x00000c00


	//   ....[1]....
        /*004c*/ 	.word	0x00001f60


	//   ....[2]....
        /*0050*/ 	.word	0x00001fb0


	//----- nvinfo : EIATTR_MAX_THREADS
	.align		4
.L_4035:
        /*0054*/ 	.byte	0x04, 0x05
        /*0056*/ 	.short	(.L_4037 - .L_4036)
.L_4036:
        /*0058*/ 	.word	0x00000080
        /*005c*/ 	.word	0x00000001
        /*0060*/ 	.word	0x00000001


	//----- nvinfo : EIATTR_CRS_STACK_SIZE
	.align		4
.L_4037:
        /*0064*/ 	.byte	0x04, 0x1e
        /*0066*/ 	.short	(.L_4039 - .L_4038)
.L_4038:
        /*0068*/ 	.word	0x00000000


	//----- nvinfo : EIATTR_CBANK_PARAM_SIZE
	.align		4
.L_4039:
        /*006c*/ 	.byte	0x03, 0x19
        /*006e*/ 	.short	0x0028


	//----- nvinfo : EIATTR_PARAM_CBANK
	.align		4
        /*0070*/ 	.byte	0x04, 0x0a
        /*0072*/ 	.short	(.L_4041 - .L_4040)
	.align		4
.L_4040:
        /*0074*/ 	.word	index@(.nv.constant0._ZN2at6native29vectorized_elementwise_kernelILi2EZZZNS0_49_GLOBAL__N__b919a28f_16_Normalization_cu_5c38458722batch_norm_calc_invstdERKNS_6TensorES5_dENKUlvE_clEvENKUlvE_clEvEUldE_St5arrayIPcLm2EEEEviT0_T1_)
        /*0078*/ 	.short	0x0210
        /*007a*/ 	.short	0x0028


	//----- nvinfo : EIATTR_SW_WAR
	.align		4
.L_4041:
        /*007c*/ 	.byte	0x04, 0x36
        /*007e*/ 	.short	(.L_4043 - .L_4042)
.L_4042:
        /*0080*/ 	.word	0x00000008
.L_4043:


//--------------------- .nv.info._ZN2at6native29vectorized_elementwise_kernelILi4EZZZNS0_49_GLOBAL__N__b919a28f_16_Normalization_cu_5c38458722batch_norm_calc_invstdERKNS_6TensorES5_dENKUlvE_clEvENKUlvE_clEvEUldE_St5arrayIPcLm2EEEEviT0_T1_ --------------------------
	.section	.nv.info._ZN2at6native29vectorized_elementwise_kernelILi4EZZZNS0_49_GLOBAL__N__b919a28f_16_Normalization_cu_5c38458722batch_norm_calc_invstdERKNS_6TensorES5_dENKUlvE_clEvENKUlvE_clEvEUldE_St5arrayIPcLm2EEEEviT0_T1_,"",@"SHT_CUDA_INFO"
	.sectionflags	@""
	.align	4


	//----- nvinfo : EIATTR_CUDA_API_VERSION
	.align		4
        /*0000*/ 	.byte	0x04, 0x37
        /*0002*/ 	.short	(.L_4045 - .L_4044)
.L_4044:
        /*0004*/ 	.word	0x00000082


	//----- nvinfo : EIATTR_KPARAM_INFO
	.align		4
.L_4045:
        /*0008*/ 	.byte	0x04, 0x17
        /*000a*/ 	.short	(.L_4047 - .L_4046)
.L_4046:
        /*000c*/ 	.word	0x00000000
        /*0010*/ 	.short	0x0002
        /*0012*/ 	.short	0x0018
        /*0014*/ 	.byte	0x00, 0xf0, 0x41, 0x00


	//----- nvinfo : EIATTR_KPARAM_INFO
	.align		4
.L_4047:
        /*0018*/ 	.byte	0x04, 0x17
        /*001a*/ 	.short	(.L_4049 - .L_4048)
.L_4048:
        /*001c*/ 	.word	0x00000000
        /*0020*/ 	.short	0x0001
        /*0022*/ 	.short	0x0008
        /*0024*/ 	.byte	0x00, 0xf0, 0x41, 0x00


	//----- nvinfo : EIATTR_KPARAM_INFO
	.align		4
.L_4049:
        /*0028*/ 	.byte	0x04, 0x17
        /*002a*/ 	.short	(.L_4051 - .L_4050)
.L_4050:
        /*002c*/ 	.word	0x00000000
        /*0030*/ 	.short	0x0000
        /*0032*/ 	.short	0x0000
        /*0034*/ 	.byte	0x00, 0xf0, 0x11, 0x00


	//----- nvinfo : EIATTR_SPARSE_MMA_MASK
	.align		4
.L_4051:
        /*0038*/ 	.byte	0x03, 0x50
        /*003a*/ 	.short	0x0000


	//----- nvinfo : EIATTR_MAXREG_COUNT
	.align		4
        /*003c*/ 	.byte	0x03, 0x1b
        /*003e*/ 	.short	0x00ff


	//----- nvinfo : EIATTR_MERCURY_ISA_VERSION
	.align		4
        /*0040*/ 	.byte	0x03, 0x5f
        /*0042*/ 	.short	0x0101


	//----- nvinfo : EIATTR_EXIT_INSTR_OFFSETS
	.align		4
        /*0044*/ 	.byte	0x04, 0x1c
        /*0046*/ 	.short	(.L_4053 - .L_4052)


	//   ....[0]....
.L_4052:
        /*0048*/ 	.word	0x00000c00


	//   ....[1]....
        /*004c*/ 	.word	0x00001f60


	//   ....[2]....
        /*0050*/ 	.word	0x00001fb0


	//----- nvinfo : EIATTR_MAX_THREADS
	.align		4
.L_4053:
        /*0054*/ 	.byte	0x04, 0x05
        /*0056*/ 	.short	(.L_4055 - .L_4054)
.L_4054:
        /*0058*/ 	.word	0x00000080
        /*005c*/ 	.word	0x00000001
        /*0060*/ 	.word	0x00000001


	//----- nvinfo : EIATTR_CRS_STACK_SIZE
	.align		4
.L_4055:
        /*0064*/ 	.byte	0x04, 0x1e
        /*0066*/ 	.short	(.L_4057 - .L_4056)
.L_4056:
        /*0068*/ 	.word	0x00000000


	//----- nvinfo : EIATTR_CBANK_PARAM_SIZE
	.align		4
.L_4057:
        /*006c*/ 	.byte	0x03, 0x19
        /*006e*/ 	.short	0x0028


	//----- nvinfo : EIATTR_PARAM_CBANK
	.align		4
        /*0070*/ 	.byte	0x04, 0x0a
        /*0072*/ 	.short	(.L_4059 - .L_4058)
	.align		4
.L_4058:
        /*0074*/ 	.word	index@(.nv.constant0._ZN2at6native29vectorized_elementwise_kernelILi4EZZZNS0_49_GLOBAL__N__b919a28f_16_Normalization_cu_5c38458722batch_norm_calc_invstdERKNS_6TensorES5_dENKUlvE_clEvENKUlvE_clEvEUldE_St5arrayIPcLm2EEEEviT0_T1_)
        /*0078*/ 	.short	0x0210
        /*007a*/ 	.short	0x0028


	//----- nvinfo : EIATTR_SW_WAR
	.align		4
.L_4059:
        /*007c*/ 	.byte	0x04, 0x36
        /*007e*/ 	.short	(.L_4061 - .L_4060)
.L_4060:
        /*0080*/ 	.word	0x00000008
.L_4061:


//--------------------- .nv.info._ZN2at6native29vectorized_elementwise_kernelILi8EZZZNS0_49_GLOBAL__N__b919a28f_16_Normalization_cu_5c38458722batch_norm_calc_invstdERKNS_6TensorES5_dENKUlvE_clEvENKUlvE_clEvEUldE_St5arrayIPcLm2EEEEviT0_T1_ --------------------------
	.section	.nv.info._ZN2at6native29vectorized_elementwise_kernelILi8EZZZNS0_49_GLOBAL__N__b919a28f_16_Normalization_cu_5c38458722batch_norm_calc_invstdERKNS_6TensorES5_dENKUlvE_clEvENKUlvE_clEvEUldE_St5arrayIPcLm2EEEEviT0_T1_,"",@"SHT_CUDA_INFO"
	.sectionflags	@""
	.align	4


	//----- nvinfo : EIATTR_CUDA_API_VERSION
	.align		4
        /*0000*/ 	.byte	0x04, 0x37
        /*0002*/ 	.short	(.L_4063 - .L_4062)
.L_4062:
        /*0004*/ 	.word	0x00000082


	//----- nvinfo : EIATTR_KPARAM_INFO
	.align		4
.L_4063:
        /*0008*/ 	.byte	0x04, 0x17
        /*000a*/ 	.short	(.L_4065 - .L_4064)
.L_4064:
        /*000c*/ 	.word	0x00000000
        /*0010*/ 	.short	0x0002
        /*0012*/ 	.short	0x0018
        /*0014*/ 	.byte	0x00, 0xf0, 0x41, 0x00


	//----- nvinfo : EIATTR_KPARAM_INFO
	.align		4
.L_4065:
        /*0018*/ 	.byte	0x04, 0x17
        /*001a*/ 	.short	(.L_4067 - .L_4066)
.L_4066:
        /*001c*/ 	.word	0x00000000
        /*0020*/ 	.short	0x0001
        /*0022*/ 	.short	0x0008
        /*0024*/ 	.byte	0x00, 0xf0, 0x41, 0x00


	//----- nvinfo : EIATTR_KPARAM_INFO
	.align		4
.L_4067:
        /*0028*/ 	.byte	0x04, 0x17
        /*002a*/ 	.short	(.L_4069 - .L_4068)
.L_4068:
        /*002c*/ 	.word	0x00000000
        /*0030*/ 	.short	0x0000
        /*0032*/ 	.short	0x0000
        /*0034*/ 	.byte	0x00, 0xf0, 0x11, 0x00


	//----- nvinfo : EIATTR_SPARSE_MMA_MASK
	.align		4
.L_4069:
        /*0038*/ 	.byte	0x03, 0x50
        /*003a*/ 	.short	0x0000


	//----- nvinfo : EIATTR_MAXREG_COUNT
	.align		4
        /*003c*/ 	.byte	0x03, 0x1b
        /*003e*/ 	.short	0x00ff


	//----- nvinfo : EIATTR_MERCURY_ISA_VERSION
	.align		4
        /*0040*/ 	.byte	0x03, 0x5f
        /*0042*/ 	.short	0x0101


	//----- nvinfo : EIATTR_EXIT_INSTR_OFFSETS
	.align		4
        /*0044*/ 	.byte	0x04, 0x1c
        /*0046*/ 	.short	(.L_4071 - .L_4070)


	//   ....[0]....
.L_4070:
        /*0048*/ 	.word	0x00000c00


	//   ....[1]....
        /*004c*/ 	.word	0x00001f60


	//   ....[2]....
        /*0050*/ 	.word	0x00001fb0


	//----- nvinfo : EIATTR_MAX_THREADS
	.align		4
.L_4071:
        /*0054*/ 	.byte	0x04, 0x05
        /*0056*/ 	.short	(.L_4073 - .L_4072)
.L_4072:
        /*0058*/ 	.word	0x00000080
        /*005c*/ 	.word	0x00000001
        /*0060*/ 	.word	0x00000001


	//----- nvinfo : EIATTR_CRS_STACK_SIZE
	.align		4
.L_4073:
        /*0064*/ 	.byte	0x04, 0x1e
        /*0066*/ 	.short	(.L_4075 - .L_4074)
.L_4074:
        /*0068*/ 	.word	0x00000000


	//----- nvinfo : EIATTR_CBANK_PARAM_SIZE
	.align		4
.L_4075:
        /*006c*/ 	.byte	0x03, 0x19
        /*006e*/ 	.short	0x0028


	//----- nvinfo : EIATTR_PARAM_CBANK
	.align		4
        /*0070*/ 	.byte	0x04, 0x0a
        /*0072*/ 	.short	(.L_4077 - .L_4076)
	.align		4
.L_4076:
        /*0074*/ 	.word	index@(.nv.constant0._ZN2at6native29vectorized_elementwise_kernelILi8EZZZNS0_49_GLOBAL__N__b919a28f_16_Normalization_cu_5c38458722batch_norm_calc_invstdERKNS_6TensorES5_dENKUlvE_clEvENKUlvE_clEvEUldE_St5arrayIPcLm2EEEEviT0_T1_)
        /*0078*/ 	.short	0x0210
        /*007a*/ 	.short	0x0028


	//----- nvinfo : EIATTR_SW_WAR
	.align		4
.L_4077:
        /*007c*/ 	.byte	0x04, 0x36
        /*007e*/ 	.short	(.L_4079 - .L_4078)
.L_4078:
        /*0080*/ 	.word	0x00000008
.L_4079:


//--------------------- .nv.info._ZN2at6native50batch_norm_collect_statistics_channels_last_kernelINS0_3VarEN3c108BFloat16EfLi4EEEvPKT0_PT1_S9_PVS8_PiiiS8_ --------------------------
	.section	.nv.info._ZN2at6native50batch_norm_collect_statistics_channels_last_kernelINS0_3VarEN3c108BFloat16EfLi4EEEvPKT0_PT1_S9_PVS8_PiiiS8_,"",@"SHT_CUDA_INFO"
	.sectionflags	@""
	.align	4


	//----- nvinfo : EIATTR_CUDA_API_VERSION
	.align		4
        /*0000*/ 	.byte	0x04, 0x37
        /*0002*/ 	.short	(.L_4081 - .L_4080)
.L_4080:
        /*0004*/ 	.word	0x00000082


	//----- nvinfo : EIATTR_KPARAM_INFO
	.align		4
.L_4081:
        /*0008*/ 	.byte	0x04, 0x17
        /*000a*/ 	.short	(.L_4083 - .L_4082)
.L_4082:
        /*000c*/ 	.word	0x00000000
        /*0010*/ 	.short	0x0007
        /*0012*/ 	.short	0x0030
        /*0014*/ 	.byte	0x00, 0xf0, 0x11, 0x00


	//----- nvinfo : EIATTR_KPARAM_INFO
	.align		4
.L_4083:
        /*0018*/ 	.byte	0x04, 0x17
        /*001a*/ 	.short	(.L_4085 - .L_4084)
.L_4084:
        /*001c*/ 	.word	0x00000000
        /*0020*/ 	.short	0x0006
        /*0022*/ 	.short	0x002c
        /*0024*/ 	.byte	0x00, 0xf0, 0x11, 0x00


	//----- nvinfo : EIATTR_KPARAM_INFO
	.align		4
.L_4085:
        /*0028*/ 	.byte	0x04, 0x17
        /*002a*/ 	.short	(.L_4087 - .L_4086)
.L_4086:
        /*002c*/ 	.word	0x00000000
        /*0030*/ 	.short	0x0005
        /*0032*/ 	.short	0x0028
        /*0034*/ 	.byte	0x00, 0xf0, 0x11, 0x00


	//----- nvinfo : EIATTR_KPARAM_INFO
	.align		4
.L_4087:
        /*0038*/ 	.byte	0x04, 0x17
        /*003a*/ 	.short	(.L_4089 - .L_4088)
.L_4088:
        /*003c*/ 	.word	0x00000000
        /*0040*/ 	.short	0x0004
        /*0042*/ 	.short	0x0020
        /*0044*/ 	.byte	0x00, 0xf0, 0x21, 0x00


	//----- nvinfo : EIATTR_KPARAM_INFO
	.align		4
.L_4089:
        /*0048*/ 	.byte	0x04, 0x17
        /*004a*/ 	.short	(.L_4091 - .L_4090)
.L_4090:
        /*004c*/ 	.word	0x00000000
        /*0050*/ 	.short	0x0003
        /*0052*/ 	.short	0x0018
        /*0054*/ 	.byte	0x00, 0xf0, 0x21, 0x00


	//----- nvinfo : EIATTR_KPARAM_INFO
	.align		4
.L_4091:
        /*0058*/ 	.byte	0x04, 0x17
        /*005a*/ 	.short	(.L_4093 - .L_4092)
.L_4092:
        /*005c*/ 	.word	0x00000000
        /*0060*/ 	.short	0x0002
        /*0062*/ 	.short	0x0010
        /*0064*/ 	.byte	0x00, 0xf0, 0x21, 0x00


	//----- nvinfo : EIATTR_KPARAM_INFO
	.align		4
.L_4093:
        /*0068*/ 	.byte	0x04, 0x17
        /*006a*/ 	.short	(.L_4095 - .L_4094)
.L_4094:
        /*006c*/ 	.word	0x00000000
        /*0070*/ 	.short	0x0001
        /*0072*/ 	.short	0x0008
        /*0074*/ 	.byte	0x00, 0xf0, 0x21, 0x00


	//----- nvinfo : EIATTR_KPARAM_INFO
	.align		4
.L_4095:
        /*0078*/ 	.byte	0x04, 0x17
        /*007a*/ 	.short	(.L_4097 - .L_4096)
.L_4096:
        /*007c*/ 	.word	0x00000000
        /*0080*/ 	.short	0x0000
        /*0082*/ 	.short	0x0000
        /*0084*/ 	.byte	0x00, 0xf0, 0x21, 0x00


	//----- nvinfo : EIATTR_SPARSE_MMA_MASK
	.align		4
.L_4097:
        /*0088*/ 	.byte	0x03, 0x50
        /*008a*/ 	.short	0x0000


	//----- nvinfo : EIATTR_MAXREG_COUNT
	.align		4
        /*008c*/ 	.byte	0x03, 0x1b
        /*008e*/ 	.short	0x00ff


	//----- nvinfo : EIATTR_NUM_BARRIERS
	.align		4
        /*0090*/ 	.byte	0x02, 0x4c
        /*0092*/ 	.byte	0x01
	.zero		1


	//----- nvinfo : EIATTR_MERCURY_ISA_VERSION
	.align		4
        /*0094*/ 	.byte	0x03, 0x5f
        /*0096*/ 	.short	0x0101


	//----- nvinfo : EIATTR_INT_WARP_WIDE_INSTR_OFFSETS
	.align		4
        /*0098*/ 	.byte	0x04, 0x31
        /*009a*/ 	.short	(.L_4099 - .L_4098)


	//   ....[0]....
.L_4098:
        /*009c*/ 	.word	0x00005920


	//   ....[1]....
        /*00a0*/ 	.word	0x00005a10


	//----- nvinfo : EIATTR_EXIT_INSTR_OFFSETS
	.align		4
.L_4099:
        /*00a4*/ 	.byte	0x04, 0x1c
        /*00a6*/ 	.short	(.L_4101 - .L_4100)


	//   ....[0]....
.L_4100:
        /*00a8*/ 	.word	0x000056e0


	//   ....[1]....
        /*00ac*/ 	.word	0x00005740


	//   ....[2]....
        /*00b0*/ 	.word	0x00005ad0


	//   ....[3]....
        /*00b4*/ 	.word	0x0000a840


	//   ....[4]....
        /*00b8*/ 	.word	0x0000a8a0


	//----- nvinfo : EIATTR_CRS_STACK_SIZE
	.align		4
.L_4101:
        /*00bc*/ 	.byte	0x04, 0x1e
        /*00be*/ 	.short	(.L_4103 - .L_4102)
.L_4102:
        /*00c0*/ 	.word	0x00000000


	//----- nvinfo : EIATTR_CBANK_PARAM_SIZE
	.align		4
.L_4103:
        /*00c4*/ 	.byte	0x03, 0x19
        /*00c6*/ 	.short	0x0034


	//----- nvinfo : EIATTR_PARAM_CBANK
	.align		4
        /*00c8*/ 	.byte	0x04, 0x0a
        /*00ca*/ 	.short	(.L_4105 - .L_4104)
	.align		4
.L_4104:
        /*00cc*/ 	.word	index@(.nv.constant0._ZN2at6native50batch_norm_collect_statistics_channels_last_kernelINS0_3VarEN3c108BFloat16EfLi4EEEvPKT0_PT1_S9_PVS8_PiiiS8_)
        /*00d0*/ 	.short	0x0210
        /*00d2*/ 	.short	0x0034


	//----- nvinfo : EIATTR_SW_WAR
	.align		4
.L_4105:
        /*00d4*/ 	.byte	0x04, 0x36
        /*00d6*/ 	.short	(.L_4107 - .L_4106)
.L_4106:
        /*00d8*/ 	.word	0x00000008
.L_4107:


//--------------------- .nv.info._ZN2at6native50batch_norm_collect_statistics_channels_last_kernelINS0_3VarEN3c104HalfEfLi4EEEvPKT0_PT1_S9_PVS8_PiiiS8_ --------------------------
	.section	.nv.info._ZN2at6native50batch_norm_collect_statistics_channels_last_kernelINS0_3VarEN3c104HalfEfLi4EEEvPKT0_PT1_S9_PVS8_PiiiS8_,"",@"SHT_CUDA_INFO"
	.sectionflags	@""
	.align	4


	//----- nvinfo : EIATTR_CUDA_API_VERSION
	.align		4
        /*0000*/ 	.byte	0x04, 0x37
        /*0002*/ 	.short	(.L_4109 - .L_4108)
.L_4108:
        /*0004*/ 	.word	0x00000082


	//----- nvinfo : EIATTR_KPARAM_INFO
	.align		4
.L_4109:
        /*0008*/ 	.byte	0x04, 0x17
        /*000a*/ 	.short	(.L_4111 - .L_4110)
.L_4110:
        /*000c*/ 	.word	0x00000000
        /*0010*/ 	.short	0x0007
        /*0012*/ 	.short	0x0030
        /*0014*/ 	.byte	0x00, 0xf0, 0x11, 0x00


	//----- nvinfo : EIATTR_KPARAM_INFO
	.align		4
.L_4111:
        /*0018*/ 	.byte	0x04, 0x17
        /*001a*/ 	.short	(.L_4113 - .L_4112)
.L_4112:
        /*001c*/ 	.word	0x00000000
        /*0020*/ 	.short	0x0006
        /*0022*/ 	.short	0x002c
        /*0024*/ 	.byte	0x00, 0xf0, 0x11, 0x00


	//----- nvinfo : EIATTR_KPARAM_INFO
	.align		4
.L_4113:
        /*0028*/ 	.byte	0x04, 0x17
        /*002a*/ 	.short	(.L_4115 - .L_4114)
.L_4114:
        /*002c*/ 	.word	0x00000000
        /*0030*/ 	.short	0x0005
        /*0032*/ 	.short	0x0028
        /*0034*/ 	.byte	0x00, 0xf0, 0x11, 0x00


	//----- nvinfo : EIATTR_KPARAM_INFO
	.align		4
.L_4115:
        /*0038*/ 	.byte	0x04, 0x17
        /*003a*/ 	.short	(.L_4117 - .L_4116)
.L_4116:
        /*003c*/ 	.word	0x00000000
        /*0040*/ 	.short	0x0004
        /*0042*/ 	.short	0x0020
        /*0044*/ 	.byte	0x00, 0xf0, 0x21, 0x00


	//----- nvinfo : EIATTR_KPARAM_INFO
	.align		4
.L_4117:
        /*0048*/ 	.byte	0x04, 0x17
        /*004a*/ 	.short	(.L_4119 - .L_4118)
.L_4118:
        /*004c*/ 	.word	0x00000000
        /*0050*/ 	.short	0x0003
        /*0052*/ 	.short	0x0018
        /*0054*/ 	.byte	0x00, 0xf0, 0x21, 0x00


	//----- nvinfo : EIATTR_KPARAM_INFO
	.align		4
.L_4119:
        /*0058*/ 	.byte	0x04, 0x17
        /*005a*/ 	.short	(.L_4121 - .L_4120)
.L_4120:
        /*005c*/ 	.word	0x00000000
        /*0060*/ 	.short	0x0002
        /*0062*/ 	.short	0x0010
        /*0064*/ 	.byte	0x00, 0xf0, 0x21, 0x00


	//----- nvinfo : EIATTR_KPARAM_INFO
	.align		4
.L_4121:
        /*0068*/ 	.byte	0x04, 0x17
        /*006a*/ 	.short	(.L_4123 - .L_4122)
.L_4122:
        /*006c*/ 	.word	0x00000000
        /*0070*/ 	.short	0x0001
        /*0072*/ 	.short	0x0008
        /*0074*/ 	.byte	0x00, 0xf0, 0x21, 0x00


	//----- nvinfo : EIATTR_KPARAM_INFO
	.align		4
.L_4123:
        /*0078*/ 	.byte	0x04, 0x17
        /*007a*/ 	.short	(.L_4125 - .L_4124)
.L_4124:
        /*007c*/ 	.word	0x00000000
        /*0080*/ 	.short	0x0000
        /*0082*/ 	.short	0x0000
        /*0084*/ 	.byte	0x00, 0xf0, 0x21, 0x00


	//----- nvinfo : EIATTR_SPARSE_MMA_MASK
	.align		4
.L_4125:
        /*0088*/ 	.byte	0x03, 0x50
        /*008a*/ 	.short	0x0000


	//----- nvinfo : EIATTR_MAXREG_COUNT
	.align		4
        /*008c*/ 	.byte	0x03, 0x1b
        /*008e*/ 	.short	0x00ff


	//----- nvinfo : EIATTR_NUM_BARRIERS
	.align		4
        /*0090*/ 	.byte	0x02, 0x4c
        /*0092*/ 	.byte	0x01
	.zero		1


	//----- nvinfo : EIATTR_MERCURY_ISA_VERSION
	.align		4
        /*0094*/ 	.byte	0x03, 0x5f
        /*0096*/ 	.short	0x0101


	//----- nvinfo : EIATTR_INT_WARP_WIDE_INSTR_OFFSETS
	.align		4
        /*0098*/ 	.byte	0x04, 0x31
        /*009a*/ 	.short	(.L_4127 - .L_4126)


	//   ....[0]....
.L_4126:
        /*009c*/ 	.word	0x00005920


	//   ....[1]....
        /*00a0*/ 	.word	0x00005a10


	//----- nvinfo : EIATTR_EXIT_INSTR_OFFSETS
	.align		4
.L_4127:
        /*00a4*/ 	.byte	0x04, 0x1c
        /*00a6*/ 	.short	(.L_4129 - .L_4128)


	//   ....[0]....
.L_4128:
        /*00a8*/ 	.word	0x000056e0


	//   ....[1]....
        /*00ac*/ 	.word	0x00005740


	//   ....[2]....
        /*00b0*/ 	.word	0x00005ad0


	//   ....[3]....
        /*00b4*/ 	.word	0x0000a840


	//   ....[4]....
        /*00b8*/ 	.word	0x0000a8a0


	//----- nvinfo : EIATTR_CRS_STACK_SIZE
	.align		4
.L_4129:
        /*00bc*/ 	.byte	0x04, 0x1e
        /*00be*/ 	.short	(.L_4131 - .L_4130)
.L_4130:
        /*00c0*/ 	.word	0x00000000


	//----- nvinfo : EIATTR_CBANK_PARAM_SIZE
	.align		4
.L_4131:
        /*00c4*/ 	.byte	0x03, 0x19
        /*00c6*/ 	.short	0x0034


	//----- nvinfo : EIATTR_PARAM_CBANK
	.align		4
        /*00c8*/ 	.byte	0x04, 0x0a
        /*00ca*/ 	.short	(.L_4133 - .L_4132)
	.align		4
.L_4132:
        /*00cc*/ 	.word	index@(.nv.constant0._ZN2at6native50batch_norm_collect_statistics_channels_last_kernelINS0_3VarEN3c104HalfEfLi4EEEvPKT0_PT1_S9_PVS8_PiiiS8_)
        /*00d0*/ 	.short	0x0210
        /*00d2*/ 	.short	0x0034


	//----- nvinfo : EIATTR_SW_WAR
	.align		4
.L_4133:
        /*00d4*/ 	.byte	0x04, 0x36
        /*00d6*/ 	.short	(.L_4135 - .L_4134)
.L_4134:
        /*00d8*/ 	.word	0x00000008
.L_4135:


//--------------------- .nv.info._ZN2at6native50batch_norm_collect_statistics_channels_last_kernelINS0_3VarEffLi4EEEvPKT0_PT1_S7_PVS6_PiiiS6_ --------------------------
	.section	.nv.info._ZN2at6native50batch_norm_collect_statistics_channels_last_kernelINS0_3VarEffLi4EEEvPKT0_PT1_S7_PVS6_PiiiS6_,"",@"SHT_CUDA_INFO"
	.sectionflags	@""
	.align	4


	//----- nvinfo : EIATTR_CUDA_API_VERSION
	.align		4
        /*0000*/ 	.byte	0x04, 0x37
        /*0002*/ 	.short	(.L_4137 - .L_4136)
.L_4136:
        /*0004*/ 	.word	0x00000082


	//----- nvinfo : EIATTR_KPARAM_INFO
	.align		4
.L_4137:
        /*0008*/ 	.byte	0x04, 0x17
        /*000a*/ 	.short	(.L_4139 - .L_4138)
.L_4138:
        /*000c*/ 	.word	0x00000000
        /*0010*/ 	.short	0x0007
        /*0012*/ 	.short	0x0030
        /*0014*/ 	.byte	0x00, 0xf0, 0x11, 0x00


	//----- nvinfo : EIATTR_KPARAM_INFO
	.align		4
.L_4139:
        /*0018*/ 	.byte	0x04, 0x17
        /*001a*/ 	.short	(.L_4141 - .L_4140)
.L_4140:
        /*001c*/ 	.word	0x00000000
        /*0020*/ 	.short	0x0006
        /*0022*/ 	.short	0x002c
        /*0024*/ 	.byte	0x00, 0xf0, 0x11, 0x00


	//----- nvinfo : EIATTR_KPARAM_INFO
	.align		4
.L_4141:
        /*0028*/ 	.byte	0x04, 0x17
        /*002a*/ 	.short	(.L_4143 - .L_4142)
.L_4142:
        /*002c*/ 	.word	0x00000000
        /*0030*/ 	.short	0x0005
        /*0032*/ 	.short	0x0028
        /*0034*/ 	.byte	0x00, 0xf0, 0x11, 0x00


	//----- nvinfo : EIATTR_KPARAM_INFO
	.align		4
.L_4143:
        /*0038*/ 	.byte	0x04, 0x17
        /*003a*/ 	.short	(.L_4145 - .L_4144)
.L_4144:
        /*003c*/ 	.word	0x00000000
        /*0040*/ 	.short	0x0004
        /*0042*/ 	.short	0x0020
        /*0044*/ 	.byte	0x00, 0xf0, 0x21, 0x00


	//----- nvinfo : EIATTR_KPARAM_INFO
	.align		4
.L_4145:
        /*0048*/ 	.byte	0x04, 0x17
        /*004a*/ 	.short	(.L_4147 - .L_4146)
.L_4146:
        /*004c*/ 	.word	0x00000000
        /*0050*/ 	.short	0x0003
        /*0052*/ 	.short	0x0018
        /*0054*/ 	.byte	0x00, 0xf0, 0x21, 0x00


	//----- nvinfo : EIATTR_KPARAM_INFO
	.align		4
.L_4147:
        /*0058*/ 	.byte	0x04, 0x17
        /*005a*/ 	.short	(.L_4149 - .L_4148)
.L_4148:
        /*005c*/ 	.word	0x00000000
        /*0060*/ 	.short	0x0002
        /*0062*/ 	.short	0x0010
        /*0064*/ 	.byte	0x00, 0xf0, 0x21, 0x00


	//----- nvinfo : EIATTR_KPARAM_INFO
	.align		4
.L_4149:
        /*0068*/ 	.byte	0x04, 0x17
        /*006a*/ 	.short	(.L_4151 - .L_4150)
.L_4150:
        /*006c*/ 	.word	0x00000000
        /*0070*/ 	.short	0x0001
        /*0072*/ 	.short	0x0008
        /*0074*/ 	.byte	0x00, 0xf0, 0x21, 0x00


	//----- nvinfo : EIATTR_KPARAM_INFO
	.align		4
.L_4151:
        /*0078*/ 	.byte	0x04, 0x17
        /*007a*/ 	.short	(.L_4153 - .L_4152)
.L_4152:
        /*007c*/ 	.word	0x00000000
        /*0080*/ 	.short	0x0000
        /*0082*/ 	.short	0x0000
        /*0084*/ 	.byte	0x00, 0xf0, 0x21, 0x00


	//----- nvinfo : EIATTR_SPARSE_MMA_MASK
	.align		4
.L_4153:
        /*0088*/ 	.byte	0x03, 0x50
        /*008a*/ 	.short	0x0000


	//----- nvinfo : EIATTR_MAXREG_COUNT
	.align		4
        /*008c*/ 	.byte	0x03, 0x1b
        /*008e*/ 	.short	0x00ff


	//----- nvinfo : EIATTR_NUM_BARRIERS
	.align		4
        /*0090*/ 	.byte	0x02, 0x4c
        /*0092*/ 	.byte	0x01
	.zero		1


	//----- nvinfo : EIATTR_MERCURY_ISA_VERSION
	.align		4
        /*0094*/ 	.byte	0x03, 0x5f
        /*0096*/ 	.short	0x0101


	//----- nvinfo : EIATTR_INT_WARP_WIDE_INSTR_OFFSETS
	.align		4
        /*0098*/ 	.byte	0x04, 0x31
        /*009a*/ 	.short	(.L_4155 - .L_4154)


	//   ....[0]....
.L_4154:
        /*009c*/ 	.word	0x00005930


	//   ....[1]....
        /*00a0*/ 	.word	0x00005a20


	//----- nvinfo : EIATTR_EXIT_INSTR_OFFSETS
	.align		4
.L_4155:
        /*00a4*/ 	.byte	0x04, 0x1c
        /*00a6*/ 	.short	(.L_4157 - .L_4156)


	//   ....[0]....
.L_4156:
        /*00a8*/ 	.word	0x000056f0


	//   ....[1]....
        /*00ac*/ 	.word	0x00005750


	//   ....[2]....
        /*00b0*/ 	.word	0x00005ae0


	//   ....[3]....
        /*00b4*/ 	.word	0x0000a850


	//   ....[4]....
        /*00b8*/ 	.word	0x0000a8b0


	//----- nvinfo : EIATTR_CRS_STACK_SIZE
	.align		4
.L_4157:
        /*00bc*/ 	.byte	0x04, 0x1e
        /*00be*/ 	.short	(.L_4159 - .L_4158)
.L_4158:
        /*00c0*/ 	.word	0x00000000


	//----- nvinfo : EIATTR_CBANK_PARAM_SIZE
	.align		4
.L_4159:
        /*00c4*/ 	.byte	0x03, 0x19
        /*00c6*/ 	.short	0x0034


	//----- nvinfo : EIATTR_PARAM_CBANK
	.align		4
        /*00c8*/ 	.byte	0x04, 0x0a
        /*00ca*/ 	.short	(.L_4161 - .L_4160)
	.align		4
.L_4160:
        /*00cc*/ 	.word	index@(.nv.constant0._ZN2at6native50batch_norm_collect_statistics_channels_last_kernelINS0_3VarEffLi4EEEvPKT0_PT1_S7_PVS6_PiiiS6_)
        /*00d0*/ 	.short	0x0210
        /*00d2*/ 	.short	0x0034


	//----- nvinfo : EIATTR_SW_WAR
	.align		4
.L_4161:
        /*00d4*/ 	.byte	0x04, 0x36
        /*00d6*/ 	.short	(.L_4163 - .L_4162)
.L_4162:
        /*00d8*/ 	.word	0x00000008
.L_4163:


//--------------------- .nv.info._ZN2at6native50batch_norm_collect_statistics_channels_last_kernelINS0_3VarEddLi4EEEvPKT0_PT1_S7_PVS6_PiiiS6_ --------------------------
	.section	.nv.info._ZN2at6native50batch_norm_collect_statistics_channels_last_kernelINS0_3VarEddLi4EEEvPKT0_PT1_S7_PVS6_PiiiS6_,"",@"SHT_CUDA_INFO"
	.sectionflags	@""
	.align	4


	//----- nvinfo : EIATTR_CUDA_API_VERSION
	.align		4
        /*0000*/ 	.byte	0x04, 0x37
        /*0002*/ 	.short	(.L_4165 - .L_4164)
.L_4164:
        /*0004*/ 	.word	0x00000082


	//----- nvinfo : EIATTR_KPARAM_INFO
	.align		4
.L_4165:
        /*0008*/ 	.byte	0x04, 0x17
        /*000a*/ 	.short	(.L_4167 - .L_4166)
.L_4166:
        /*000c*/ 	.word	0x00000000
        /*0010*/ 	.short	0x0007
        /*0012*/ 	.short	0x0030
        /*0014*/ 	.byte	0x00, 0xf0, 0x21, 0x00


	//----- nvinfo : EIATTR_KPARAM_INFO
	.align		4
.L_4167:
        /*0018*/ 	.byte	0x04, 0x17
        /*001a*/ 	.short	(.L_4169 - .L_4168)
.L_4168:
        /*001c*/ 	.word	0x00000000
        /*0020*/ 	.short	0x0006
        /*0022*/ 	.short	0x002c
        /*0024*/ 	.byte	0x00, 0xf0, 0x11, 0x00


	//----- nvinfo : EIATTR_KPARAM_INFO
	.align		4
.L_4169:
        /*0028*/ 	.byte	0x04, 0x17
        /*002a*/ 	.short	(.L_4171 - .L_4170)
.L_4170:
        /*002c*/ 	.word	0x00000000
        /*0030*/ 	.short	0x0005
        /*0032*/ 	.short	0x0028
        /*0034*/ 	.byte	0x00, 0xf0, 0x11, 0x00


	//----- nvinfo : EIATTR_KPARAM_INFO
	.align		4
.L_4171:
        /*0038*/ 	.byte	0x04, 0x17
        /*003a*/ 	.short	(.L_4173 - .L_4172)
.L_4172:
        /*003c*/ 	.word	0x00000000
        /*0040*/ 	.short	0x0004
        /*0042*/ 	.short	0x0020
        /*0044*/ 	.byte	0x00, 0xf0, 0x21, 0x00


	//----- nvinfo : EIATTR_KPARAM_INFO
	.align		4
.L_4173:
        /*0048*/ 	.byte	0x04, 0x17
        /*004a*/ 	.short	(.L_4175 - .L_4174)
.L_4174:
        /*004c*/ 	.word	0x00000000
        /*0050*/ 	.short	0x0003
        /*0052*/ 	.short	0x0018
        /*0054*/ 	.byte	0x00, 0xf0, 0x21, 0x00


	//----- nvinfo : EIATTR_KPARAM_INFO
	.align		4
.L_4175:
        /*0058*/ 	.byte	0x04, 0x17
        /*005a*/ 	.short	(.L_4177 - .L_4176)
.L_4176:
        /*005c*/ 	.word	0x00000000
        /*0060*/ 	.short	0x0002
        /*0062*/ 	.short	0x0010
        /*0064*/ 	.byte	0x00, 0xf0, 0x21, 0x00


	//----- nvinfo : EIATTR_KPARAM_INFO
	.align		4
.L_4177:
        /*0068*/ 	.byte	0x04, 0x17
        /*006a*/ 	.short	(.L_4179 - .L_4178)
.L_4178:
        /*006c*/ 	.word	0x00000000
        /*0070*/ 	.short	0x0001
        /*0072*/ 	.short	0x0008
        /*0074*/ 	.byte	0x00, 0xf0, 0x21, 0x00


	//----- nvinfo : EIATTR_KPARAM_INFO
	.align		4
.L_4179:
        /*0078*/ 	.byte	0x04, 0x17
        /*007a*/ 	.short	(.L_4181 - .L_4180)
.L_4180:
        /*007c*/ 	.word	0x00000000
        /*0080*/ 	.short	0x0000
        /*0082*/ 	.short	0x0000
        /*0084*/ 	.byte	0x00, 0xf0, 0x21, 0x00


	//----- nvinfo : EIATTR_SPARSE_MMA_MASK
	.align		4
.L_4181:
        /*0088*/ 	.byte	0x03, 0x50
        /*008a*/ 	.short	0x0000


	//----- nvinfo : EIATTR_MAXREG_COUNT
	.align		4
        /*008c*/ 	.byte	0x03, 0x1b
        /*008e*/ 	.short	0x00ff


	//----- nvinfo : EIATTR_NUM_BARRIERS
	.align		4
        /*0090*/ 	.byte	0x02, 0x4c
        /*0092*/ 	.byte	0x01
	.zero		1


	//----- nvinfo : EIATTR_MERCURY_ISA_VERSION
	.align		4
        /*0094*/ 	.byte	0x03, 0x5f
        /*0096*/ 	.short	0x0101


	//----- nvinfo : EIATTR_INT_WARP_WIDE_INSTR_OFFSETS
	.align		4
        /*0098*/ 	.byte	0x04, 0x31
        /*009a*/ 	.short	(.L_4183 - .L_4182)


	//   ....[0]....
.L_4182:
        /*009c*/ 	.word	0x00008110


	//   ....[1]....
        /*00a0*/ 	.word	0x00008200


	//----- nvinfo : EIATTR_EXIT_INSTR_OFFSETS
	.align		4
.L_4183:
        /*00a4*/ 	.byte	0x04, 0x1c
        /*00a6*/ 	.short	(.L_4185 - .L_4184)


	//   ....[0]....
.L_4184:
        /*00a8*/ 	.word	0x00007da0


	//   ....[1]....
        /*00ac*/ 	.word	0x00007f40


	//   ....[2]....
        /*00b0*/ 	.word	0x000082c0


	//   ....[3]....
        /*00b4*/ 	.word	0x0000f060


	//   ....[4]....
        /*00b8*/ 	.word	0x0000f200


	//----- nvinfo : EIATTR_CRS_STACK_SIZE
	.align		4
.L_4185:
        /*00bc*/ 	.byte	0x04, 0x1e
        /*00be*/ 	.short	(.L_4187 - .L_4186)
.L_4186:
        /*00c0*/ 	.word	0x00000000


	//----- nvinfo : EIATTR_CBANK_PARAM_SIZE
	.align		4
.L_4187:
        /*00c4*/ 	.byte	0x03, 0x19
        /*00c6*/ 	.short	0x0038


	//----- nvinfo : EIATTR_PARAM_CBANK
	.align		4
        /*00c8*/ 	.byte	0x04, 0x0a
        /*00ca*/ 	.short	(.L_4189 - .L_4188)
	.align		4
.L_4188:
        /*00cc*/ 	.word	index@(.nv.constant0._ZN2at6native50batch_norm_collect_statistics_channels_last_kernelINS0_3VarEddLi4EEEvPKT0_PT1_S7_PVS6_PiiiS6_)
        /*00d0*/ 	.short	0x0210
        /*00d2*/ 	.short	0x0038


	//----- nvinfo : EIATTR_SW_WAR
	.align		4
.L_4189:
        /*00d4*/ 	.byte	0x04, 0x36
        /*00d6*/ 	.short	(.L_4191 - .L_4190)
.L_4190:
        /*00d8*/ 	.word	0x00000008
.L_4191:


//--------------------- .nv.info._ZN2at6native36batch_norm_collect_statistics_kernelINS0_3VarEN3c108BFloat16ES4_fiEEvNS_27GenericPackedTensorAccessorIKT0_Lm3ENS_17RestrictPtrTraitsET3_EET2_SB_NS5_ISB_Lm1ES8_S9_EESC_ --------------------------
	.section	.nv.info._ZN2at6native36batch_norm_collect_statistics_kernelINS0_3VarEN3c108BFloat16ES4_fiEEvNS_27GenericPackedTensorAccessorIKT0_Lm3ENS_17RestrictPtrTraitsET3_EET2_SB_NS5_ISB_Lm1ES8_S9_EESC_,"",@"SHT_CUDA_INFO"
	.sectionflags	@""
	.align	4


	//----- nvinfo : EIATTR_CUDA_API_VERSION
	.align		4
        /*0000*/ 	.byte	0x04, 0x37
        /*0002*/ 	.short	(.L_4193 - .L_4192)
.L_4192:
        /*0004*/ 	.word	0x00000082


	//----- nvinfo : EIATTR_KPARAM_INFO
	.align		4
.L_4193:
        /*0008*/ 	.byte	0x04, 0x17
        /*000a*/ 	.short	(.L_4195 - .L_4194)
.L_4194:
        /*000c*/ 	.word	0x00000000
        /*0010*/ 	.short	0x0004
        /*0012*/ 	.short	0x0038
        /*0014*/ 	.byte	0x00, 0xf0, 0x41, 0x00


	//----- nvinfo : EIATTR_KPARAM_INFO
	.align		4
.L_4195:
        /*0018*/ 	.byte	0x04, 0x17
        /*001a*/ 	.short	(.L_4197 - .L_4196)
.L_4196:
        /*001c*/ 	.word	0x00000000
        /*0020*/ 	.short	0x0003
        /*0022*/ 	.short	0x0028
        /*0024*/ 	.byte	0x00, 0xf0, 0x41, 0x00


	//----- nvinfo : EIATTR_KPARAM_INFO
	.align		4
.L_4197:
        /*0028*/ 	.byte	0x04, 0x17
        /*002a*/ 	.short	(.L_4199 - .L_4198)
.L_4198:
        /*002c*/ 	.word	0x00000000
        /*0030*/ 	.short	0x0002
        /*0032*/ 	.short	0x0024
        /*0034*/ 	.byte	0x00, 0xf0, 0x11, 0x00


	//----- nvinfo : EIATTR_KPARAM_INFO
	.align		4
.L_4199:
        /*0038*/ 	.byte	0x04, 0x17
        /*003a*/ 	.short	(.L_4201 - .L_4200)
.L_4200:
        /*003c*/ 	.word	0x00000000
        /*0040*/ 	.short	0x0001
        /*0042*/ 	.short	0x0020
        /*0044*/ 	.byte	0x00, 0xf0, 0x11, 0x00


	//----- nvinfo : EIATTR_KPARAM_INFO
	.align		4
.L_4201:
        /*0048*/ 	.byte	0x04, 0x17
        /*004a*/ 	.short	(.L_4203 - .L_4202)
.L_4202:
        /*004c*/ 	.word	0x00000000
        /*0050*/ 	.short	0x0000
        /*0052*/ 	.short	0x0000
        /*0054*/ 	.byte	0x00, 0xf0, 0x81, 0x00


	//----- nvinfo : EIATTR_SPARSE_MMA_MASK
	.align		4
.L_4203:
        /*0058*/ 	.byte	0x03, 0x50
        /*005a*/ 	.short	0x0000


	//----- nvinfo : EIATTR_MAXREG_COUNT
	.align		4
        /*005c*/ 	.byte	0x03, 0x1b
        /*005e*/ 	.short	0x00ff


	//----- nvinfo : EIATTR_NUM_BARRIERS
	.align		4
        /*0060*/ 	.byte	0x02, 0x4c
        /*0062*/ 	.byte	0x01
	.zero		1


	//----- nvinfo : EIATTR_MERCURY_ISA_VERSION
	.align		4
        /*0064*/ 	.byte	0x03, 0x5f
        /*0066*/ 	.short	0x0101


	//----- nvinfo : EIATTR_COOP_GROUP_MASK_REGIDS
	.align		4
        /*0068*/ 	.byte	0x04, 0x29
        /*006a*/ 	.short	(.L_4205 - .L_4204)


	//   ....[0]....
.L_4204:
        /*006c*/ 	.word	0xffffffff


	//   ....[1]....
        /*0070*/ 	.word	0xffffffff


	//   ....[2]....
        /*0074*/ 	.word	0xffffffff


	//   ....[3]....
        /*0078*/ 	.word	0xffffffff


	//   ....[4]....
        /*007c*/ 	.word	0xffffffff


	//   ....[5]....
        /*0080*/ 	.word	0xffffffff


	//   ....[6]....
        /*0084*/ 	.word	0xffffffff


	//   ....[7]....
        /*0088*/ 	.word	0xffffffff


	//   ....[8]....
        /*008c*/ 	.word	0xffffffff


	//   ....[9]....
        /*0090*/ 	.word	0xffffffff


	//   ....[10]....
        /*0094*/ 	.word	0xffffffff


	//   ....[11]....
        /*0098*/ 	.word	0xffffffff


	//   ....[12]....
        /*009c*/ 	.word	0xffffffff


	//   ....[13]....
        /*00a0*/ 	.word	0xffffffff


	//   ....[14]....
        /*00a4*/ 	.word	0xffffffff


	//   ....[15]....
        /*00a8*/ 	.word	0xffffffff


	//   ....[16]....
        /*00ac*/ 	.word	0xffffffff


	//   ....[17]....
        /*00b0*/ 	.word	0xffffffff


	//   ....[18]....
        /*00b4*/ 	.word	0xffffffff


	//   ....[19]....
        /*00b8*/ 	.word	0xffffffff


	//   ....[20]....
        /*00bc*/ 	.word	0xffffffff


	//   ....[21]....
        /*00c0*/ 	.word	0xffffffff


	//   ....[22]....
        /*00c4*/ 	.word	0xffffffff


	//   ....[23]....
        /*00c8*/ 	.word	0xffffffff


	//   ....[24]....
        /*00cc*/ 	.word	0xffffffff


	//   ....[25]....
        /*00d0*/ 	.word	0xffffffff


	//   ....[26]....
        /*00d4*/ 	.word	0xffffffff


	//   ....[27]....
        /*00d8*/ 	.word	0xffffffff


	//   ....[28]....
        /*00dc*/ 	.word	0xffffffff


	//   ....[29]....
        /*00e0*/ 	.word	0xffffffff


	//----- nvinfo : EIATTR_COOP_GROUP_INSTR_OFFSETS
	.align		4
.L_4205:
        /*00e4*/ 	.byte	0x04, 0x28
        /*00e6*/ 	.short	(.L_4207 - .L_4206)


	//   ....[0]....
.L_4206:
        /*00e8*/ 	.word	0x00000350


	//   ....[1]....
        /*00ec*/ 	.word	0x00000420


	//   ....[2]....
        /*00f0*/ 	.word	0x000004d0


	//   ....[3]....
        /*00f4*/ 	.word	0x00000540


	//   ....[4]....
        /*00f8*/ 	.word	0x00000660


	//   ....[5]....
        /*00fc*/ 	.word	0x00000740


	//   ....[6]....
        /*0100*/ 	.word	0x00000790


	//   ....[7]....
        /*0104*/ 	.word	0x000008c0


	//   ....[8]....
        /*0108*/ 	.word	0x000009a0


	//   ....[9]....
        /*010c*/ 	.word	0x000009f0


	//   ....[10]....
        /*0110*/ 	.word	0x00000b20


	//   ....[11]....
        /*0114*/ 	.word	0x00000c00


	//   ....[12]....
        /*0118*/ 	.word	0x00000cd0


	//   ....[13]....
        /*011c*/ 	.word	0x00000d80


	//   ....[14]....
        /*0120*/ 	.word	0x00000f00


	//   ....[15]....
        /*0124*/ 	.word	0x00001170


	//   ....[16]....
        /*0128*/ 	.word	0x00001190


	//   ....[17]....
        /*012c*/ 	.word	0x000012f0


	//   ....[18]....
        /*0130*/ 	.word	0x00001390


	//   ....[19]....
        /*0134*/ 	.word	0x00001490


	//   ....[20]....
        /*0138*/ 	.word	0x00001560


	//   ....[21]....
        /*013c*/ 	.word	0x000015b0


	//   ....[22]....
        /*0140*/ 	.word	0x000016e0


	//   ....[23]....
        /*0144*/ 	.word	0x000017c0


	//   ....[24]....
        /*0148*/ 	.word	0x00001850


	//   ....[25]....
        /*014c*/ 	.word	0x00001900


	//   ....[26]....
        /*0150*/ 	.word	0x00001a40


	//   ....[27]....
        /*0154*/ 	.word	0x00001a90


	//   ....[28]....
        /*0158*/ 	.word	0x00001bd0


	//   ....[29]....
        /*015c*/ 	.word	0x00001cd0


	//----- nvinfo : EIATTR_EXIT_INSTR_OFFSETS
	.align		4
.L_4207:
        /*0160*/ 	.byte	0x04, 0x1c
        /*0162*/ 	.short	(.L_4209 - .L_4208)


	//   ....[0]....
.L_4208:
        /*0164*/ 	.word	0x00001cf0


	//   ....[1]....
        /*0168*/ 	.word	0x00001e40


	//   ....[2]....
        /*016c*/ 	.word	0x00001f30


	//----- nvinfo : EIATTR_CRS_STACK_SIZE
	.align		4
.L_4209:
        /*0170*/ 	.byte	0x04, 0x1e
        /*0172*/ 	.short	(.L_4211 - .L_4210)
.L_4210:
        /*0174*/ 	.word	0x00000000


	//----- nvinfo : EIATTR_CBANK_PARAM_SIZE
	.align		4
.L_4211:
        /*0178*/ 	.byte	0x03, 0x19
        /*017a*/ 	.short	0x0048


	//----- nvinfo : EIATTR_PARAM_CBANK
	.align		4
        /*017c*/ 	.byte	0x04, 0x0a
        /*017e*/ 	.short	(.L_4213 - .L_4212)
	.align		4
.L_4212:
        /*0180*/ 	.word	index@(.nv.constant0._ZN2at6native36batch_norm_collect_statistics_kernelINS0_3VarEN3c108BFloat16ES4_fiEEvNS_27GenericPackedTensorAccessorIKT0_Lm3ENS_17RestrictPtrTraitsET3_EET2_SB_NS5_ISB_Lm1ES8_S9_EESC_)
        /*0184*/ 	.short	0x0210
        /*0186*/ 	.short	0x0048


	//----- nvinfo : EIATTR_SW_WAR
	.align		4
.L_4213:
        /*0188*/ 	.byte	0x04, 0x36
        /*018a*/ 	.short	(.L_4215 - .L_4214)
.L_4214:
        /*018c*/ 	.word	0x00000008
.L_4215:


//--------------------- .nv.info._ZN2at6native36batch_norm_collect_statistics_kernelINS0_3VarEN3c104HalfES4_fiEEvNS_27GenericPackedTensorAccessorIKT0_Lm3ENS_17RestrictPtrTraitsET3_EET2_SB_NS5_ISB_Lm1ES8_S9_EESC_ --------------------------
	.section	.nv.info._ZN2at6native36batch_norm_collect_statistics_kernelINS0_3VarEN3c104HalfES4_fiEEvNS_27GenericPackedTensorAccessorIKT0_Lm3ENS_17RestrictPtrTraitsET3_EET2_SB_NS5_ISB_Lm1ES8_S9_EESC_,"",@"SHT_CUDA_INFO"
	.sectionflags	@""
	.align	4


	//----- nvinfo : EIATTR_CUDA_API_VERSION
	.align		4
        /*0000*/ 	.byte	0x04, 0x37
        /*0002*/ 	.short	(.L_4217 - .L_4216)
.L_4216:
        /*0004*/ 	.word	0x00000082


	//----- nvinfo : EIATTR_KPARAM_INFO
	.align		4
.L_4217:
        /*0008*/ 	.byte	0x04, 0x17
        /*000a*/ 	.short	(.L_4219 - .L_4218)
.L_4218:
        /*000c*/ 	.word	0x00000000
        /*0010*/ 	.short	0x0004
        /*0012*/ 	.short	0x0038
        /*0014*/ 	.byte	0x00, 0xf0, 0x41, 0x00


	//----- nvinfo : EIATTR_KPARAM_INFO
	.align		4
.L_4219:
        /*0018*/ 	.byte	0x04, 0x17
        /*001a*/ 	.short	(.L_4221 - .L_4220)
.L_4220:
        /*001c*/ 	.word	0x00000000
        /*0020*/ 	.short	0x0003
        /*0022*/ 	.short	0x0028
        /*0024*/ 	.byte	0x00, 0xf0, 0x41, 0x00


	//----- nvinfo : EIATTR_KPARAM_INFO
	.align		4
.L_4221:
        /*0028*/ 	.byte	0x04, 0x17
        /*002a*/ 	.short	(.L_4223 - .L_4222)
.L_4222:
        /*002c*/ 	.word	0x00000000
        /*0030*/ 	.short	0x0002
        /*0032*/ 	.short	0x0024
        /*0034*/ 	.byte	0x00, 0xf0, 0x11, 0x00


	//----- nvinfo : EIATTR_KPARAM_INFO
	.align		4
.L_4223:
        /*0038*/ 	.byte	0x04, 0x17
        /*003a*/ 	.short	(.L_4225 - .L_4224)
.L_4224:
        /*003c*/ 	.word	0x00000000
        /*0040*/ 	.short	0x0001
        /*0042*/ 	.short	0x0020
        /*0044*/ 	.byte	0x00, 0xf0, 0x11, 0x00


	//----- nvinfo : EIATTR_KPARAM_INFO
	.align		4
.L_4225:
        /*0048*/ 	.byte	0x04, 0x17
        /*004a*/ 	.short	(.L_4227 - .L_4226)
.L_4226:
        /*004c*/ 	.word	0x00000000
        /*0050*/ 	.short	0x0000
        /*0052*/ 	.short	0x0000
        /*0054*/ 	.byte	0x00, 0xf0, 0x81, 0x00


	//----- nvinfo : EIATTR_SPARSE_MMA_MASK
	.align		4
.L_4227:
        /*0058*/ 	.byte	0x03, 0x50
        /*005a*/ 	.short	0x0000


	//----- nvinfo : EIATTR_MAXREG_COUNT
	.align		4
        /*005c*/ 	.byte	0x03, 0x1b
        /*005e*/ 	.short	0x00ff


	//----- nvinfo : EIATTR_NUM_BARRIERS
	.align		4
        /*0060*/ 	.byte	0x02, 0x4c
        /*0062*/ 	.byte	0x01
	.zero		1


	//----- nvinfo : EIATTR_MERCURY_ISA_VERSION
	.align		4
        /*0064*/ 	.byte	0x03, 0x5f
        /*0066*/ 	.short	0x0101


	//----- nvinfo : EIATTR_COOP_GROUP_MASK_REGIDS
	.align		4
        /*0068*/ 	.byte	0x04, 0x29
        /*006a*/ 	.short	(.L_4229 - .L_4228)


	//   ....[0]....
.L_4228:
        /*006c*/ 	.word	0xffffffff


	//   ....[1]....
        /*0070*/ 	.word	0xffffffff


	//   ....[2]....
        /*0074*/ 	.word	0xffffffff


	//   ....[3]....
        /*0078*/ 	.word	0xffffffff


	//   ....[4]....
        /*007c*/ 	.word	0xffffffff


	//   ....[5]....
        /*0080*/ 	.word	0xffffffff


	//   ....[6]....
        /*0084*/ 	.word	0xffffffff


	//   ....[7]....
        /*0088*/ 	.word	0xffffffff


	//   ....[8]....
        /*008c*/ 	.word	0xffffffff


	//   ....[9]....
        /*0090*/ 	.word	0xffffffff


	//   ....[10]....
        /*0094*/ 	.word	0xffffffff


	//   ....[11]....
        /*0098*/ 	.word	0xffffffff


	//   ....[12]....
        /*009c*/ 	.word	0xffffffff


	//   ....[13]....
        /*00a0*/ 	.word	0xffffffff


	//   ....[14]....
        /*00a4*/ 	.word	0xffffffff


	//   ....[15]....
        /*00a8*/ 	.word	0xffffffff


	//   ....[16]....
        /*00ac*/ 	.word	0xffffffff


	//   ....[17]....
        /*00b0*/ 	.word	0xffffffff


	//   ....[18]....
        /*00b4*/ 	.word	0xffffffff


	//   ....[19]....
        /*00b8*/ 	.word	0xffffffff


	//   ....[20]....
        /*00bc*/ 	.word	0xffffffff


	//   ....[21]....
        /*00c0*/ 	.word	0xffffffff


	//   ....[22]....
        /*00c4*/ 	.word	0xffffffff


	//   ....[23]....
        /*00c8*/ 	.word	0xffffffff


	//   ....[24]....
        /*00cc*/ 	.word	0xffffffff


	//   ....[25]....
        /*00d0*/ 	.word	0xffffffff


	//   ....[26]....
        /*00d4*/ 	.word	0xffffffff


	//   ....[27]....
        /*00d8*/ 	.word	0xffffffff


	//   ....[28]....
        /*00dc*/ 	.word	0xffffffff


	//   ....[29]....
        /*00e0*/ 	.word	0xffffffff


	//----- nvinfo : EIATTR_COOP_GROUP_INSTR_OFFSETS
	.align		4
.L_4229:
        /*00e4*/ 	.byte	0x04, 0x28
        /*00e6*/ 	.short	(.L_4231 - .L_4230)


	//   ....[0]....
.L_4230:
        /*00e8*/ 	.word	0x00000350


	//   ....[1]....
        /*00ec*/ 	.word	0x00000420


	//   ....[2]....
        /*00f0*/ 	.word	0x000004d0


	//   ....[3]....
        /*00f4*/ 	.word	0x00000540


	//   ....[4]....
        /*00f8*/ 	.word	0x00000660


	//   ....[5]....
        /*00fc*/ 	.word	0x00000740


	//   ....[6]....
        /*0100*/ 	.word	0x00000790


	//   ....[7]....
        /*0104*/ 	.word	0x000008c0


	//   ....[8]....
        /*0108*/ 	.word	0x000009a0


	//   ....[9]....
        /*010c*/ 	.word	0x000009f0


	//   ....[10]....
        /*0110*/ 	.word	0x00000b20


	//   ....[11]....
        /*0114*/ 	.word	0x00000c00


	//   ....[12]....
        /*0118*/ 	.word	0x00000cd0


	//   ....[13]....
        /*011c*/ 	.word	0x00000d80


	//   ....[14]....
        /*0120*/ 	.word	0x00000f00


	//   ....[15]....
        /*0124*/ 	.word	0x00001170


	//   ....[16]....
        /*0128*/ 	.word	0x00001190


	//   ....[17]....
        /*012c*/ 	.word	0x000012f0


	//   ....[18]....
        /*0130*/ 	.word	0x00001390


	//   ....[19]....
        /*0134*/ 	.word	0x00001490


	//   ....[20]....
        /*0138*/ 	.word	0x00001560


	//   ....[21]....
        /*013c*/ 	.word	0x000015b0


	//   ....[22]....
        /*0140*/ 	.word	0x000016e0


	//   ....[23]....
        /*0144*/ 	.word	0x000017c0


	//   ....[24]....
        /*0148*/ 	.word	0x00001850


	//   ....[25]....
        /*014c*/ 	.word	0x00001900


	//   ....[26]....
        /*0150*/ 	.word	0x00001a40


	//   ....[27]....
        /*0154*/ 	.word	0x00001a90


	//   ....[28]....
        /*0158*/ 	.word	0x00001bd0


	//   ....[29]....
        /*015c*/ 	.word	0x00001cd0


	//----- nvinfo : EIATTR_EXIT_INSTR_OFFSETS
	.align		4
.L_4231:
        /*0160*/ 	.byte	0x04, 0x1c
        /*0162*/ 	.short	(.L_4233 - .L_4232)


	//   ....[0]....
.L_4232:
        /*0164*/ 	.word	0x00001cf0


	//   ....[1]....
        /*0168*/ 	.word	0x00001e40


	//   ....[2]....
        /*016c*/ 	.word	0x00001f30


	//----- nvinfo : EIATTR_CRS_STACK_SIZE
	.align		4
.L_4233:
        /*0170*/ 	.byte	0x04, 0x1e
        /*0172*/ 	.short	(.L_4235 - .L_4234)
.L_4234:
        /*0174*/ 	.word	0x00000000


	//----- nvinfo : EIATTR_CBANK_PARAM_SIZE
	.align		4
.L_4235:
        /*0178*/ 	.byte	0x03, 0x19
        /*017a*/ 	.short	0x0048


	//----- nvinfo : EIATTR_PARAM_CBANK
	.align		4
        /*017c*/ 	.byte	0x04, 0x0a
        /*017e*/ 	.short	(.L_4237 - .L_4236)
	.align		4
.L_4236:
        /*0180*/ 	.word	index@(.nv.constant0._ZN2at6native36batch_norm_collect_statistics_kernelINS0_3VarEN3c104HalfES4_fiEEvNS_27GenericPackedTensorAccessorIKT0_Lm3ENS_17RestrictPtrTraitsET3_EET2_SB_NS5_ISB_Lm1ES8_S9_EESC_)
        /*0184*/ 	.short	0x0210
        /*0186*/ 	.short	0x0048


	//----- nvinfo : EIATTR_SW_WAR
	.align		4
.L_4237:
        /*0188*/ 	.byte	0x04, 0x36
        /*018a*/ 	.short	(.L_4239 - .L_4238)
.L_4238:
        /*018c*/ 	.word	0x00000008
.L_4239:


//--------------------- .nv.info._ZN2at6native36batch_norm_collect_statistics_kernelINS0_3VarEfffiEEvNS_27GenericPackedTensorAccessorIKT0_Lm3ENS_17RestrictPtrTraitsET3_EET2_S9_NS3_IS9_Lm1ES6_S7_EESA_ --------------------------
	.section	.nv.info._ZN2at6native36batch_norm_collect_statistics_kernelINS0_3VarEfffiEEvNS_27GenericPackedTensorAccessorIKT0_Lm3ENS_17RestrictPtrTraitsET3_EET2_S9_NS3_IS9_Lm1ES6_S7_EESA_,"",@"SHT_CUDA_INFO"
	.sectionflags	@""
	.align	4


	//----- nvinfo : EIATTR_CUDA_API_VERSION
	.align		4
        /*0000*/ 	.byte	0x04, 0x37
        /*0002*/ 	.short	(.L_4241 - .L_4240)
.L_4240:
        /*0004*/ 	.word	0x00000082


	//----- nvinfo : EIATTR_KPARAM_INFO
	.align		4
.L_4241:
        /*0008*/ 	.byte	0x04, 0x17
        /*000a*/ 	.short	(.L_4243 - .L_4242)
.L_4242:
        /*000c*/ 	.word	0x00000000
        /*0010*/ 	.short	0x0004
        /*0012*/ 	.short	0x0038
        /*0014*/ 	.byte	0x00, 0xf0, 0x41, 0x00


	//----- nvinfo : EIATTR_KPARAM_INFO
	.align		4
.L_4243:
        /*0018*/ 	.byte	0x04, 0x17
        /*001a*/ 	.short	(.L_4245 - .L_4244)
.L_4244:
        /*001c*/ 	.word	0x00000000
        /*0020*/ 	.short	0x0003
        /*0022*/ 	.short	0x0028
        /*0024*/ 	.byte	0x00, 0xf0, 0x41, 0x00


	//----- nvinfo : EIATTR_KPARAM_INFO
	.align		4
.L_4245:
        /*0028*/ 	.byte	0x04, 0x17
        /*002a*/ 	.short	(.L_4247 - .L_4246)
.L_4246:
        /*002c*/ 	.word	0x00000000
        /*0030*/ 	.short	0x0002
        /*0032*/ 	.short	0x0024
        /*0034*/ 	.byte	0x00, 0xf0, 0x11, 0x00


	//----- nvinfo : EIATTR_KPARAM_INFO
	.align		4
.L_4247:
        /*0038*/ 	.byte	0x04, 0x17
        /*003a*/ 	.short	(.L_4249 - .L_4248)
.L_4248:
        /*003c*/ 	.word	0x00000000
        /*0040*/ 	.short	0x0001
        /*0042*/ 	.short	0x0020
        /*0044*/ 	.byte	0x00, 0xf0, 0x11, 0x00


	//----- nvinfo : EIATTR_KPARAM_INFO
	.align		4
.L_4249:
        /*0048*/ 	.byte	0x04, 0x17
        /*004a*/ 	.short	(.L_4251 - .L_4250)
.L_4250:
        /*004c*/ 	.word	0x00000000
        /*0050*/ 	.short	0x0000
        /*0052*/ 	.short	0x0000
        /*0054*/ 	.byte	0x00, 0xf0, 0x81, 0x00


	//----- nvinfo : EIATTR_SPARSE_MMA_MASK
	.align		4
.L_4251:
        /*0058*/ 	.byte	0x03, 0x50
        /*005a*/ 	.short	0x0000


	//----- nvinfo : EIATTR_MAXREG_COUNT
	.align		4
        /*005c*/ 	.byte	0x03, 0x1b
        /*005e*/ 	.short	0x00ff


	//----- nvinfo : EIATTR_NUM_BARRIERS
	.align		4
        /*0060*/ 	.byte	0x02, 0x4c
        /*0062*/ 	.byte	0x01
	.zero		1


	//----- nvinfo : EIATTR_MERCURY_ISA_VERSION
	.align		4
        /*0064*/ 	.byte	0x03, 0x5f
        /*0066*/ 	.short	0x0101


	//----- nvinfo : EIATTR_COOP_GROUP_MASK_REGIDS
	.align		4
        /*0068*/ 	.byte	0x04, 0x29
        /*006a*/ 	.short	(.L_4253 - .L_4252)


	//   ....[0]....
.L_4252:
        /*006c*/ 	.word	0xffffffff


	//   ....[1]....
        /*0070*/ 	.word	0xffffffff


	//   ....[2]....
        /*0074*/ 	.word	0xffffffff


	//   ....[3]....
        /*0078*/ 	.word	0xffffffff


	//   ....[4]....
        /*007c*/ 	.word	0xffffffff


	//   ....[5]....
        /*0080*/ 	.word	0xffffffff


	//   ....[6]....
        /*0084*/ 	.word	0xffffffff


	//   ....[7]....
        /*0088*/ 	.word	0xffffffff


	//   ....[8]....
        /*008c*/ 	.word	0xffffffff


	//   ....[9]....
        /*0090*/ 	.word	0xffffffff


	//   ....[10]....
        /*0094*/ 	.word	0xffffffff


	//   ....[11]....
        /*0098*/ 	.word	0xffffffff


	//   ....[12]....
        /*009c*/ 	.word	0xffffffff


	//   ....[13]....
        /*00a0*/ 	.word	0xffffffff


	//   ....[14]....
        /*00a4*/ 	.word	0xffffffff


	//   ....[15]....
        /*00a8*/ 	.word	0xffffffff


	//   ....[16]....
        /*00ac*/ 	.word	0xffffffff


	//   ....[17]....
        /*00b0*/ 	.word	0xffffffff


	//   ....[18]....
        /*00b4*/ 	.word	0xffffffff


	//   ....[19]....
        /*00b8*/ 	.word	0xffffffff


	//   ....[20]....
        /*00bc*/ 	.word	0xffffffff


	//   ....[21]....
        /*00c0*/ 	.word	0xffffffff


	//   ....[22]....
        /*00c4*/ 	.word	0xffffffff


	//   ....[23]....
        /*00c8*/ 	.word	0xffffffff


	//   ....[24]....
        /*00cc*/ 	.word	0xffffffff


	//   ....[25]....
        /*00d0*/ 	.word	0xffffffff


	//   ....[26]....
        /*00d4*/ 	.word	0xffffffff


	//   ....[27]....
        /*00d8*/ 	.word	0xffffffff


	//   ....[28]....
        /*00dc*/ 	.word	0xffffffff


	//   ....[29]....
        /*00e0*/ 	.word	0xffffffff


	//----- nvinfo : EIATTR_COOP_GROUP_INSTR_OFFSETS
	.align		4
.L_4253:
        /*00e4*/ 	.byte	0x04, 0x28
        /*00e6*/ 	.short	(.L_4255 - .L_4254)


	//   ....[0]....
.L_4254:
        /*00e8*/ 	.word	0x00000340


	//   ....[1]....
        /*00ec*/ 	.word	0x00000410


	//   ....[2]....
        /*00f0*/ 	.word	0x000004c0


	//   ....[3]....
        /*00f4*/ 	.word	0x00000530


	//   ....[4]....
        /*00f8*/ 	.word	0x00000650


	//   ....[5]....
        /*00fc*/ 	.word	0x00000730


	//   ....[6]....
        /*0100*/ 	.word	0x00000780


	//   ....[7]....
        /*0104*/ 	.word	0x000008b0


	//   ....[8]....
        /*0108*/ 	.word	0x00000990


	//   ....[9]....
        /*010c*/ 	.word	0x000009e0


	//   ....[10]....
        /*0110*/ 	.word	0x00000b10


	//   ....[11]....
        /*0114*/ 	.word	0x00000bf0


	//   ....[12]....
        /*0118*/ 	.word	0x00000cc0


	//   ....[13]....
        /*011c*/ 	.word	0x00000d70


	//   ....[14]....
        /*0120*/ 	.word	0x00000ef0


	//   ....[15]....
        /*0124*/ 	.word	0x00001160


	//   ....[16]....
        /*0128*/ 	.word	0x00001180


	//   ....[17]....
        /*012c*/ 	.word	0x000012e0


	//   ....[18]....
        /*0130*/ 	.word	0x00001380


	//   ....[19]....
        /*0134*/ 	.word	0x00001480


	//   ....[20]....
        /*0138*/ 	.word	0x00001550


	//   ....[21]....
        /*013c*/ 	.word	0x000015a0


	//   ....[22]....
        /*0140*/ 	.word	0x000016d0


	//   ....[23]....
        /*0144*/ 	.word	0x000017b0


	//   ....[24]....
        /*0148*/ 	.word	0x00001840


	//   ....[25]....
        /*014c*/ 	.word	0x000018f0


	//   ....[26]....
        /*0150*/ 	.word	0x00001a30


	//   ....[27]....
        /*0154*/ 	.word	0x00001a80


	//   ....[28]....
        /*0158*/ 	.word	0x00001bc0


	//   ....[29]....
        /*015c*/ 	.word	0x00001cc0


	//----- nvinfo : EIATTR_EXIT_INSTR_OFFSETS
	.align		4
.L_4255:
        /*0160*/ 	.byte	0x04, 0x1c
        /*0162*/ 	.short	(.L_4257 - .L_4256)


	//   ....[0]....
.L_4256:
        /*0164*/ 	.word	0x00001ce0


	//   ....[1]....
        /*0168*/ 	.word	0x00001e30


	//   ....[2]....
        /*016c*/ 	.word	0x00001f20


	//----- nvinfo : EIATTR_CRS_STACK_SIZE
	.align		4
.L_4257:
        /*0170*/ 	.byte	0x04, 0x1e
        /*0172*/ 	.short	(.L_4259 - .L_4258)
.L_4258:
        /*0174*/ 	.word	0x00000000


	//----- nvinfo : EIATTR_CBANK_PARAM_SIZE
	.align		4
.L_4259:
        /*0178*/ 	.byte	0x03, 0x19
        /*017a*/ 	.short	0x0048


	//----- nvinfo : EIATTR_PARAM_CBANK
	.align		4
        /*017c*/ 	.byte	0x04, 0x0a
        /*017e*/ 	.short	(.L_4261 - .L_4260)
	.align		4
.L_4260:
        /*0180*/ 	.word	index@(.nv.constant0._ZN2at6native36batch_norm_collect_statistics_kernelINS0_3VarEfffiEEvNS_27GenericPackedTensorAccessorIKT0_Lm3ENS_17RestrictPtrTraitsET3_EET2_S9_NS3_IS9_Lm1ES6_S7_EESA_)
        /*0184*/ 	.short	0x0210
        /*0186*/ 	.short	0x0048


	//----- nvinfo : EIATTR_SW_WAR
	.align		4
.L_4261:
        /*0188*/ 	.byte	0x04, 0x36
        /*018a*/ 	.short	(.L_4263 - .L_4262)
.L_4262:
        /*018c*/ 	.word	0x00000008
.L_4263:


//--------------------- .nv.info._ZN2at6native36batch_norm_collect_statistics_kernelINS0_3VarEdddiEEvNS_27GenericPackedTensorAccessorIKT0_Lm3ENS_17RestrictPtrTraitsET3_EET2_S9_NS3_IS9_Lm1ES6_S7_EESA_ --------------------------
	.section	.nv.info._ZN2at6native36batch_norm_collect_statistics_kernelINS0_3VarEdddiEEvNS_27GenericPackedTensorAccessorIKT0_Lm3ENS_17RestrictPtrTraitsET3_EET2_S9_NS3_IS9_Lm1ES6_S7_EESA_,"",@"SHT_CUDA_INFO"
	.sectionflags	@""
	.align	4


	//----- nvinfo : EIATTR_CUDA_API_VERSION
	.align		4
        /*0000*/ 	.byte	0x04, 0x37
        /*0002*/ 	.short	(.L_4265 - .L_4264)
.L_4264:
        /*0004*/ 	.word	0x00000082


	//----- nvinfo : EIATTR_KPARAM_INFO
	.align		4
.L_4265:
        /*0008*/ 	.byte	0x04, 0x17
        /*000a*/ 	.short	(.L_4267 - .L_4266)
.L_4266:
        /*000c*/ 	.word	0x00000000
        /*0010*/ 	.short	0x0004
        /*0012*/ 	.short	0x0040
        /*0014*/ 	.byte	0x00, 0xf0, 0x41, 0x00


	//----- nvinfo : EIATTR_KPARAM_INFO
	.align		4
.L_4267:
        /*0018*/ 	.byte	0x04, 0x17
        /*001a*/ 	.short	(.L_4269 - .L_4268)
.L_4268:
        /*001c*/ 	.word	0x00000000
        /*0020*/ 	.short	0x0003
        /*0022*/ 	.short	0x0030
        /*0024*/ 	.byte	0x00, 0xf0, 0x41, 0x00


	//----- nvinfo : EIATTR_KPARAM_INFO
	.align		4
.L_4269:
        /*0028*/ 	.byte	0x04, 0x17
        /*002a*/ 	.short	(.L_4271 - .L_4270)
.L_4270:
        /*002c*/ 	.word	0x00000000
        /*0030*/ 	.short	0x0002
        /*0032*/ 	.short	0x0028
        /*0034*/ 	.byte	0x00, 0xf0, 0x21, 0x00


	//----- nvinfo : EIATTR_KPARAM_INFO
	.align		4
.L_4271:
        /*0038*/ 	.byte	0x04, 0x17
        /*003a*/ 	.short	(.L_4273 - .L_4272)
.L_4272:
        /*003c*/ 	.word	0x00000000
        /*0040*/ 	.short	0x0001
        /*0042*/ 	.short	0x0020
        /*0044*/ 	.byte	0x00, 0xf0, 0x21, 0x00


	//----- nvinfo : EIATTR_KPARAM_INFO
	.align		4
.L_4273:
        /*0048*/ 	.byte	0x04, 0x17
        /*004a*/ 	.short	(.L_4275 - .L_4274)
.L_4274:
        /*004c*/ 	.word	0x00000000
        /*0050*/ 	.short	0x0000
        /*0052*/ 	.short	0x0000
        /*0054*/ 	.byte	0x00, 0xf0, 0x81, 0x00


	//----- nvinfo : EIATTR_SPARSE_MMA_MASK
	.align		4
.L_4275:
        /*0058*/ 	.byte	0x03, 0x50
        /*005a*/ 	.short	0x0000


	//----- nvinfo : EIATTR_MAXREG_COUNT
	.align		4
        /*005c*/ 	.byte	0x03, 0x1b
        /*005e*/ 	.short	0x00ff


	//----- nvinfo : EIATTR_NUM_BARRIERS
	.align		4
        /*0060*/ 	.byte	0x02, 0x4c
        /*0062*/ 	.byte	0x01
	.zero		1


	//----- nvinfo : EIATTR_MERCURY_ISA_VERSION
	.align		4
        /*0064*/ 	.byte	0x03, 0x5f
        /*0066*/ 	.short	0x0101


	//----- nvinfo : EIATTR_COOP_GROUP_MASK_REGIDS
	.align		4
        /*0068*/ 	.byte	0x04, 0x29
        /*006a*/ 	.short	(.L_4277 - .L_4276)


	//   ....[0]....
.L_4276:
        /*006c*/ 	.word	0xffffffff


	//   ....[1]....
        /*0070*/ 	.word	0xffffffff


	//   ....[2]....
        /*0074*/ 	.word	0xffffffff


	//   ....[3]....
        /*0078*/ 	.word	0xffffffff


	//   ....[4]....
        /*007c*/ 	.word	0xffffffff


	//   ....[5]....
        /*0080*/ 	.word	0xffffffff


	//   ....[6]....
        /*0084*/ 	.word	0xffffffff


	//   ....[7]....
        /*0088*/ 	.word	0xffffffff


	//   ....[8]....
        /*008c*/ 	.word	0xffffffff


	//   ....[9]....
        /*0090*/ 	.word	0xffffffff


	//   ....[10]....
        /*0094*/ 	.word	0xffffffff


	//   ....[11]....
        /*0098*/ 	.word	0xffffffff


	//   ....[12]....
        /*009c*/ 	.word	0xffffffff


	//   ....[13]....
        /*00a0*/ 	.word	0xffffffff


	//   ....[14]....
        /*00a4*/ 	.word	0xffffffff


	//   ....[15]....
        /*00a8*/ 	.word	0xffffffff


	//   ....[16]....
        /*00ac*/ 	.word	0xffffffff


	//   ....[17]....
        /*00b0*/ 	.word	0xffffffff


	//   ....[18]....
        /*00b4*/ 	.word	0xffffffff


	//   ....[19]....
        /*00b8*/ 	.word	0xffffffff


	//   ....[20]....
        /*00bc*/ 	.word	0xffffffff


	//   ....[21]....
        /*00c0*/ 	.word	0xffffffff


	//   ....[22]....
        /*00c4*/ 	.word	0xffffffff


	//   ....[23]....
        /*00c8*/ 	.word	0xffffffff


	//   ....[24]....
        /*00cc*/ 	.word	0xffffffff


	//   ....[25]....
        /*00d0*/ 	.word	0xffffffff


	//   ....[26]....
        /*00d4*/ 	.word	0xffffffff


	//   ....[27]....
        /*00d8*/ 	.word	0xffffffff


	//   ....[28]....
        /*00dc*/ 	.word	0xffffffff


	//   ....[29]....
        /*00e0*/ 	.word	0xffffffff


	//   ....[30]....
        /*00e4*/ 	.word	0xffffffff


	//   ....[31]....
        /*00e8*/ 	.word	0xffffffff


	//   ....[32]....
        /*00ec*/ 	.word	0xffffffff


	//   ....[33]....
        /*00f0*/ 	.word	0xffffffff


	//   ....[34]....
        /*00f4*/ 	.word	0xffffffff


	//   ....[35]....
        /*00f8*/ 	.word	0xffffffff


	//   ....[36]....
        /*00fc*/ 	.word	0xffffffff


	//   ....[37]....
        /*0100*/ 	.word	0xffffffff


	//   ....[38]....
        /*0104*/ 	.word	0xffffffff


	//   ....[39]....
        /*0108*/ 	.word	0xffffffff


	//   ....[40]....
        /*010c*/ 	.word	0xffffffff


	//   ....[41]....
        /*0110*/ 	.word	0xffffffff


	//   ....[42]....
        /*0114*/ 	.word	0xffffffff


	//   ....[43]....
        /*0118*/ 	.word	0xffffffff


	//   ....[44]....
        /*011c*/ 	.word	0xffffffff


	//   ....[45]....
        /*0120*/ 	.word	0xffffffff


	//   ....[46]....
        /*0124*/ 	.word	0xffffffff


	//   ....[47]....
        /*0128*/ 	.word	0xffffffff


	//   ....[48]....
        /*012c*/ 	.word	0xffffffff


	//   ....[49]....
        /*0130*/ 	.word	0xffffffff


	//----- nvinfo : EIATTR_COOP_GROUP_INSTR_OFFSETS
	.align		4
.L_4277:
        /*0134*/ 	.byte	0x04, 0x28
        /*0136*/ 	.short	(.L_4279 - .L_4278)


	//   ....[0]....
.L_4278:
        /*0138*/ 	.word	0x000004c0


	//   ....[1]....
        /*013c*/ 	.word	0x00000580


	//   ....[2]....
        /*0140*/ 	.word	0x00000590


	//   ....[3]....
        /*0144*/ 	.word	0x00000650


	//   ....[4]....
        /*0148*/ 	.word	0x000006b0


	//   ....[5]....
        /*014c*/ 	.word	0x000006c0


	//   ....[6]....
        /*0150*/ 	.word	0x000007e0


	//   ....[7]....
        /*0154*/ 	.word	0x000007f0


	//   ....[8]....
        /*0158*/ 	.word	0x00000890


	//   ....[9]....
        /*015c*/ 	.word	0x000008d0


	//   ....[10]....
        /*0160*/ 	.word	0x000008e0


	//   ....[11]....
        /*0164*/ 	.word	0x00000a20


	//   ....[12]....
        /*0168*/ 	.word	0x00000a30


	//   ....[13]....
        /*016c*/ 	.word	0x00000ad0


	//   ....[14]....
        /*0170*/ 	.word	0x00000b10


	//   ....[15]....
        /*0174*/ 	.word	0x00000b20


	//   ....[16]....
        /*0178*/ 	.word	0x00000be0


	//   ....[17]....
        /*017c*/ 	.word	0x00000c10


	//   ....[18]....
        /*0180*/ 	.word	0x00000d10


	//   ....[19]....
        /*0184*/ 	.word	0x00000d50


	//   ....[20]....
        /*0188*/ 	.word	0x00000d60


	//   ....[21]....
        /*018c*/ 	.word	0x00000ea0


	//   ....[22]....
        /*0190*/ 	.word	0x00000eb0


	//   ....[23]....
        /*0194*/ 	.word	0x00000f70


	//   ....[24]....
        /*0198*/ 	.word	0x00000fd0


	//   ....[25]....
        /*019c*/ 	.word	0x00001250


	//   ....[26]....
        /*01a0*/ 	.word	0x00001270


	//   ....[27]....
        /*01a4*/ 	.word	0x00001280


	//   ....[28]....
        /*01a8*/ 	.word	0x000013c0


	//   ....[29]....
        /*01ac*/ 	.word	0x00001400


	//   ....[30]....
        /*01b0*/ 	.word	0x00001410


	//   ....[31]....
        /*01b4*/ 	.word	0x00001550


	//   ....[32]....
        /*01b8*/ 	.word	0x00001560


	//   ....[33]....
        /*01bc*/ 	.word	0x00001600


	//   ....[34]....
        /*01c0*/ 	.word	0x00001640


	//   ....[35]....
        /*01c4*/ 	.word	0x00001650


	//   ....[36]....
        /*01c8*/ 	.word	0x00001710


	//   ....[37]....
        /*01cc*/ 	.word	0x00001740


	//   ....[38]....
        /*01d0*/ 	.word	0x00001840


	//   ....[39]....
        /*01d4*/ 	.word	0x00001880


	//   ....[40]....
        /*01d8*/ 	.word	0x00001890


	//   ....[41]....
        /*01dc*/ 	.word	0x000019d0


	//   ....[42]....
        /*01e0*/ 	.word	0x000019e0


	//   ....[43]....
        /*01e4*/ 	.word	0x00001a80


	//   ....[44]....
        /*01e8*/ 	.word	0x00001ac0


	//   ....[45]....
        /*01ec*/ 	.word	0x00001ad0


	//   ....[46]....
        /*01f0*/ 	.word	0x00001b90


	//   ....[47]....
        /*01f4*/ 	.word	0x00001bc0


	//   ....[48]....
        /*01f8*/ 	.word	0x00001cd0


	//   ....[49]....
        /*01fc*/ 	.word	0x00001ce0


	//----- nvinfo : EIATTR_EXIT_INSTR_OFFSETS
	.align		4
.L_4279:
        /*0200*/ 	.byte	0x04, 0x1c
        /*0202*/ 	.short	(.L_4281 - .L_4280)


	//   ....[0]....
.L_4280:
        /*0204*/ 	.word	0x00001cf0


	//   ....[1]....
        /*0208*/ 	.word	0x00001e40


	//   ....[2]....
        /*020c*/ 	.word	0x000020a0


	//----- nvinfo : EIATTR_CRS_STACK_SIZE
	.align		4
.L_4281:
        /*0210*/ 	.byte	0x04, 0x1e
        /*0212*/ 	.short	(.L_4283 - .L_4282)
.L_4282:
        /*0214*/ 	.word	0x00000000


	//----- nvinfo : EIATTR_CBANK_PARAM_SIZE
	.align		4
.L_4283:
        /*0218*/ 	.byte	0x03, 0x19
        /*021a*/ 	.short	0x0050


	//----- nvinfo : EIATTR_PARAM_CBANK
	.align		4
        /*021c*/ 	.byte	0x04, 0x0a
        /*021e*/ 	.short	(.L_4285 - .L_4284)
	.align		4
.L_4284:
        /*0220*/ 	.word	index@(.nv.constant0._ZN2at6native36batch_norm_collect_statistics_kernelINS0_3VarEdddiEEvNS_27GenericPackedTensorAccessorIKT0_Lm3ENS_17RestrictPtrTraitsET3_EET2_S9_NS3_IS9_Lm1ES6_S7_EESA_)
        /*0224*/ 	.short	0x0210
        /*0226*/ 	.short	0x0050


	//----- nvinfo : EIATTR_SW_WAR
	.align		4
.L_4285:
        /*0228*/ 	.byte	0x04, 0x36
        /*022a*/ 	.short	(.L_4287 - .L_4286)
.L_4286:
        /*022c*/ 	.word	0x00000008
.L_4287:


//--------------------- .nv.info._ZN2at6native18elementwise_kernelILi128ELi4EZNS0_15gpu_kernel_implIZZZNS0_49_GLOBAL__N__b919a28f_16_Normalization_cu_5c38458736batch_norm_elementwise_backward_evalERKNS_6TensorES6_S6_S6_ENKUlvE0_clEvENKUlvE2_clEvEUlN3c108BFloat16EfE_EEvRNS_18TensorIteratorBaseERKT_EUliE_EEviT1_ --------------------------
	.section	.nv.info._ZN2at6native18elementwise_kernelILi128ELi4EZNS0_15gpu_kernel_implIZZZNS0_49_GLOBAL__N__b919a28f_16_Normalization_cu_5c38458736batch_norm_elementwise_backward_evalERKNS_6TensorES6_S6_S6_ENKUlvE0_clEvENKUlvE2_clEvEUlN3c108BFloat16EfE_EEvRNS_18TensorIteratorBaseERKT_EUliE_EEviT1_,"",@"SHT_CUDA_INFO"
	.sectionflags	@""
	.align	4


	//----- nvinfo : EIATTR_CUDA_API_VERSION
	.align		4
        /*0000*/ 	.byte	0x04, 0x37
        /*0002*/ 	.short	(.L_4289 - .L_4288)
.L_4288:
        /*0004*/ 	.word	0x00000082


	//----- nvinfo : EIATTR_KPARAM_INFO
	.align		4
.L_4289:
        /*0008*/ 	.byte	0x04, 0x17
        /*000a*/ 	.short	(.L_4291 - .L_4290)
.L_4290:
        /*000c*/ 	.word	0x00000000
        /*0010*/ 	.short	0x0001
        /*0012*/ 	.short	0x0008
        /*0014*/ 	.byte	0x00, 0xf0, 0x21, 0x0a


	//----- nvinfo : EIATTR_KPARAM_INFO
	.align		4
.L_4291:
        /*0018*/ 	.byte	0x04, 0x17
        /*001a*/ 	.short	(.L_4293 - .L_4292)
.L_4292:
        /*001c*/ 	.word	0x00000000
        /*0020*/ 	.short	0x0000
        /*0022*/ 	.short	0x0000
        /*0024*/ 	.byte	0x00, 0xf0, 0x11, 0x00


	//----- nvinfo : EIATTR_SPARSE_MMA_MASK
	.align		4
.L_4293:
        /*0028*/ 	.byte	0x03, 0x50
        /*002a*/ 	.short	0x0000


	//----- nvinfo : EIATTR_MAXREG_COUNT
	.align		4
        /*002c*/ 	.byte	0x03, 0x1b
        /*002e*/ 	.short	0x0080


	//----- nvinfo : EIATTR_EXTERNS
	.align		4
        /*0030*/ 	.byte	0x04, 0x0f
        /*0032*/ 	.short	(.L_4295 - .L_4294)


	//   ....[0]....
	.align		4
.L_4294:
        /*0034*/ 	.word	index@(__assertfail)


	//----- nvinfo : EIATTR_MERCURY_ISA_VERSION
	.align		4
.L_4295:
        /*0038*/ 	.byte	0x03, 0x5f
        /*003a*/ 	.short	0x0101


	//----- nvinfo : EIATTR_SYSCALL_OFFSETS
	.align		4
        /*003c*/ 	.byte	0x04, 0x46
        /*003e*/ 	.short	(.L_4297 - .L_4296)


	//   ....[0]....
.L_4296:
        /*0040*/ 	.word	0x000026f0


	//   ....[1]....
        /*0044*/ 	.word	0x00003540


	//   ....[2]....
        /*0048*/ 	.word	0x000044d0


	//   ....[3]....
        /*004c*/ 	.word	0x00006c10


	//   ....[4]....
        /*0050*/ 	.word	0x00007a60


	//   ....[5]....
        /*0054*/ 	.word	0x000089f0


	//   ....[6]....
        /*0058*/ 	.word	0x0000b120


	//   ....[7]....
        /*005c*/ 	.word	0x0000bf70


	//   ....[8]....
        /*0060*/ 	.word	0x0000cf00


	//   ....[9]....
        /*0064*/ 	.word	0x0000f620


	//   ....[10]....
        /*0068*/ 	.word	0x00010470


	//   ....[11]....
        /*006c*/ 	.word	0x00011400


	//----- nvinfo : EIATTR_EXIT_INSTR_OFFSETS
	.align		4
.L_4297:
        /*0070*/ 	.byte	0x04, 0x1c
        /*0072*/ 	.short	(.L_4299 - .L_4298)


	//   ....[0]....
.L_4298:
        /*0074*/ 	.word	0x0000cfd0


	//   ....[1]....
        /*0078*/ 	.word	0x00010630


	//   ....[2]....
        /*007c*/ 	.word	0x00010670


	//   ....[3]....
        /*0080*/ 	.word	0x00010710


	//   ....[4]....
        /*0084*/ 	.word	0x00010750


	//   ....[5]....
        /*0088*/ 	.word	0x00010790


	//   ....[6]....
        /*008c*/ 	.word	0x00010820


	//   ....[7]....
        /*0090*/ 	.word	0x00010860


	//   ....[8]....
        /*0094*/ 	.word	0x00010900


	//   ....[9]....
        /*0098*/ 	.word	0x00010950


	//   ....[10]....
        /*009c*/ 	.word	0x000109a0


	//   ....[11]....
        /*00a0*/ 	.word	0x00010a70


	//   ....[12]....
        /*00a4*/ 	.word	0x00010ad0


	//   ....[13]....
        /*00a8*/ 	.word	0x00010c60


	//   ....[14]....
        /*00ac*/ 	.word	0x00010dc0


	//   ....[15]....
        /*00b0*/ 	.word	0x00010de0


	//   ....[16]....
        /*00b4*/ 	.word	0x00010ea0


	//   ....[17]....
        /*00b8*/ 	.word	0x00011020


	//   ....[18]....
        /*00bc*/ 	.word	0x000111a0


	//   ....[19]....
        /*00c0*/ 	.word	0x00011300


	//   ....[20]....
        /*00c4*/ 	.word	0x00011410


	//   ....[21]....
        /*00c8*/ 	.word	0x00011450


	//   ....[22]....
        /*00cc*/ 	.word	0x00011490


	//----- nvinfo : EIATTR_MAX_THREADS
	.align		4
.L_4299:
        /*00d0*/ 	.byte	0x04, 0x05
        /*00d2*/ 	.short	(.L_4301 - .L_4300)
.L_4300:
        /*00d4*/ 	.word	0x00000080
        /*00d8*/ 	.word	0x00000001
        /*00dc*/ 	.word	0x00000001


	//----- nvinfo : EIATTR_CRS_STACK_SIZE
	.align		4
.L_4301:
        /*00e0*/ 	.byte	0x04, 0x1e
        /*00e2*/ 	.short	(.L_4303 - .L_4302)
.L_4302:
        /*00e4*/ 	.word	0x00000000


	//----- nvinfo : EIATTR_CBANK_PARAM_SIZE
	.align		4
.L_4303:
        /*00e8*/ 	.byte	0x03, 0x19
        /*00ea*/ 	.short	0x0290


	//----- nvinfo : EIATTR_PARAM_CBANK
	.align		4
        /*00ec*/ 	.byte	0x04, 0x0a
        /*00ee*/ 	.short	(.L_4305 - .L_4304)
	.align		4
.L_4304:
        /*00f0*/ 	.word	index@(.nv.constant0._ZN2at6native18elementwise_kernelILi128ELi4EZNS0_15gpu_kernel_implIZZZNS0_49_GLOBAL__N__b919a28f_16_Normalization_cu_5c38458736batch_norm_elementwise_backward_evalERKNS_6TensorES6_S6_S6_ENKUlvE0_clEvENKUlvE2_clEvEUlN3c108BFloat16EfE_EEvRNS_18TensorIteratorBaseERKT_EUliE_EEviT1_)
        /*00f4*/ 	.short	0x0210
        /*00f6*/ 	.short	0x0290


	//----- nvinfo : EIATTR_SW_WAR
	.align		4
.L_4305:
        /*00f8*/ 	.byte	0x04, 0x36
        /*00fa*/ 	.short	(.L_4307 - .L_4306)
.L_4306:
        /*00fc*/ 	.word	0x00000008
.L_4307:


//--------------------- .nv.info._ZN2at6native27unrolled_elementwise_kernelIZZZNS0_49_GLOBAL__N__b919a28f_16_Normalization_cu_5c38458736batch_norm_elementwise_backward_evalERKNS_6TensorES5_S5_S5_ENKUlvE0_clEvENKUlvE2_clEvEUlN3c108BFloat16EfE_St5arrayIPcLm3EELi4E23TrivialOffsetCalculatorILi2EjESE_ILi1EjENS0_6memory12LoadWithCastILi2EEENSH_13StoreWithCastILi1EEEEEviT_T0_T2_T3_T4_T5_ --------------------------
	.section	.nv.info._ZN2at6native27unrolled_elementwise_kernelIZZZNS0_49_GLOBAL__N__b919a28f_16_Normalization_cu_5c38458736batch_norm_elementwise_backward_evalERKNS_6TensorES5_S5_S5_ENKUlvE0_clEvENKUlvE2_clEvEUlN3c108BFloat16EfE_St5arrayIPcLm3EELi4E23TrivialOffsetCalculatorILi2EjESE_ILi1EjENS0_6memory12LoadWithCastILi2EEENSH_13StoreWithCastILi1EEEEEviT_T0_T2_T3_T4_T5_,"",@"SHT_CUDA_INFO"
	.sectionflags	@""
	.align	4


	//----- nvinfo : EIATTR_CUDA_API_VERSION
	.align		4
        /*0000*/ 	.byte	0x04, 0x37
        /*0002*/ 	.short	(.L_4309 - .L_4308)
.L_4308:
        /*0004*/ 	.word	0x00000082


	//----- nvinfo : EIATTR_KPARAM_INFO
	.align		4
.L_4309:
        /*0008*/ 	.byte	0x04, 0x17
        /*000a*/ 	.short	(.L_4311 - .L_4310)
.L_4310:
        /*000c*/ 	.word	0x00000000
        /*0010*/ 	.short	0x0006
        /*0012*/ 	.short	0x0030
        /*0014*/ 	.byte	0x00, 0xf0, 0x21, 0x00


	//----- nvinfo : EIATTR_KPARAM_INFO
	.align		4
.L_4311:
        /*0018*/ 	.byte	0x04, 0x17
        /*001a*/ 	.short	(.L_4313 - .L_4312)
.L_4312:
        /*001c*/ 	.word	0x00000000
        /*0020*/ 	.short	0x0005
        /*0022*/ 	.short	0x0024
        /*0024*/ 	.byte	0x00, 0xf0, 0x31, 0x00


	//----- nvinfo : EIATTR_KPARAM_INFO
	.align		4
.L_4313:
        /*0028*/ 	.byte	0x04, 0x17
        /*002a*/ 	.short	(.L_4315 - .L_4314)
.L_4314:
        /*002c*/ 	.word	0x00000000
        /*0030*/ 	.short	0x0004
        /*0032*/ 	.short	0x0021
        /*0034*/ 	.byte	0x00, 0xf0, 0x05, 0x00


	//----- nvinfo : EIATTR_KPARAM_INFO
	.align		4
.L_4315:
        /*0038*/ 	.byte	0x04, 0x17
        /*003a*/ 	.short	(.L_4317 - .L_4316)
.L_4316:
        /*003c*/ 	.word	0x00000000
        /*0040*/ 	.short	0x0003
        /*0042*/ 	.short	0x0020
        /*0044*/ 	.byte	0x00, 0xf0, 0x05, 0x00


	//----- nvinfo : EIATTR_KPARAM_INFO
	.align		4
.L_4317:
        /*0048*/ 	.byte	0x04, 0x17
        /*004a*/ 	.short	(.L_4319 - .L_4318)
.L_4318:
        /*004c*/ 	.word	0x00000000
        /*0050*/ 	.short	0x0002
        /*0052*/ 	.short	0x0008
        /*0054*/ 	.byte	0x00, 0xf0, 0x61, 0x00


	//----- nvinfo : EIATTR_KPARAM_INFO
	.align		4
.L_4319:
        /*0058*/ 	.byte	0x04, 0x17
        /*005a*/ 	.short	(.L_4321 - .L_4320)
.L_4320:
        /*005c*/ 	.word	0x00000000
        /*0060*/ 	.short	0x0001
        /*0062*/ 	.short	0x0004
        /*0064*/ 	.byte	0x00, 0xf0, 0x05, 0x00


	//----- nvinfo : EIATTR_KPARAM_INFO
	.align		4
.L_4321:
        /*0068*/ 	.byte	0x04, 0x17
        /*006a*/ 	.short	(.L_4323 - .L_4322)
.L_4322:
        /*006c*/ 	.word	0x00000000
        /*0070*/ 	.short	0x0000
        /*0072*/ 	.short	0x0000
        /*0074*/ 	.byte	0x00, 0xf0, 0x11, 0x00


	//----- nvinfo : EIATTR_SPARSE_MMA_MASK
	.align		4
.L_4323:
        /*0078*/ 	.byte	0x03, 0x50
        /*007a*/ 	.short	0x0000


	//----- nvinfo : EIATTR_MAXREG_COUNT
	.align		4
        /*007c*/ 	.byte	0x03, 0x1b
        /*007e*/ 	.short	0x00ff


	//----- nvinfo : EIATTR_EXTERNS
	.align		4
        /*0080*/ 	.byte	0x04, 0x0f
        /*0082*/ 	.short	(.L_4325 - .L_4324)


	//   ....[0]....
	.align		4
.L_4324:
        /*0084*/ 	.word	index@(__assertfail)


	//----- nvinfo : EIATTR_MERCURY_ISA_VERSION
	.align		4
.L_4325:
        /*0088*/ 	.byte	0x03, 0x5f
        /*008a*/ 	.short	0x0101


	//----- nvinfo : EIATTR_SYSCALL_OFFSETS
	.align		4
        /*008c*/ 	.byte	0x04, 0x46
        /*008e*/ 	.short	(.L_4327 - .L_4326)


	//   ....[0]....
.L_4326:
        /*0090*/ 	.word	0x00001110


	//   ....[1]....
        /*0094*/ 	.word	0x00001f70


	//   ....[2]....
        /*0098*/ 	.word	0x00003070


	//   ....[3]....
        /*009c*/ 	.word	0x00003ed0


	//   ....[4]....
        /*00a0*/ 	.word	0x00005000


	//   ....[5]....
        /*00a4*/ 	.word	0x00005e70


	//   ....[6]....
        /*00a8*/ 	.word	0x00006f60


	//   ....[7]....
        /*00ac*/ 	.word	0x00007da0


	//   ....[8]....
        /*00b0*/ 	.word	0x00008fe0


	//   ....[9]....
        /*00b4*/ 	.word	0x0000a000


	//   ....[10]....
        /*00b8*/ 	.word	0x0000afe0


	//   ....[11]....
        /*00bc*/ 	.word	0x0000bfc0


	//----- nvinfo : EIATTR_EXIT_INSTR_OFFSETS
	.align		4
.L_4327:
        /*00c0*/ 	.byte	0x04, 0x1c
        /*00c2*/ 	.short	(.L_4329 - .L_4328)


	//   ....[0]....
.L_4328:
        /*00c4*/ 	.word	0x0000b0a0


	//   ....[1]....
        /*00c8*/ 	.word	0x0000b1f0


	//   ....[2]....
        /*00cc*/ 	.word	0x0000b230


	//   ....[3]....
        /*00d0*/ 	.word	0x0000b2d0


	//   ....[4]....
        /*00d4*/ 	.word	0x0000b310


	//   ....[5]....
        /*00d8*/ 	.word	0x0000b350


	//   ....[6]....
        /*00dc*/ 	.word	0x0000b3e0


	//   ....[7]....
        /*00e0*/ 	.word	0x0000b420


	//   ....[8]....
        /*00e4*/ 	.word	0x0000b4c0


	//   ....[9]....
        /*00e8*/ 	.word	0x0000b510


	//   ....[10]....
        /*00ec*/ 	.word	0x0000b560


	//   ....[11]....
        /*00f0*/ 	.word	0x0000b630


	//   ....[12]....
        /*00f4*/ 	.word	0x0000b690


	//   ....[13]....
        /*00f8*/ 	.word	0x0000b820


	//   ....[14]....
        /*00fc*/ 	.word	0x0000b980


	//   ....[15]....
        /*0100*/ 	.word	0x0000b9a0


	//   ....[16]....
        /*0104*/ 	.word	0x0000ba60


	//   ....[17]....
        /*0108*/ 	.word	0x0000bbe0


	//   ....[18]....
        /*010c*/ 	.word	0x0000bd60


	//   ....[19]....
        /*0110*/ 	.word	0x0000bec0


	//   ....[20]....
        /*0114*/ 	.word	0x0000bfd0


	//   ....[21]....
        /*0118*/ 	.word	0x0000c010


	//   ....[22]....
        /*011c*/ 	.word	0x0000c050


	//----- nvinfo : EIATTR_MAX_THREADS
	.align		4
.L_4329:
        /*0120*/ 	.byte	0x04, 0x05
        /*0122*/ 	.short	(.L_4331 - .L_4330)
.L_4330:
        /*0124*/ 	.word	0x00000080
        /*0128*/ 	.word	0x00000001
        /*012c*/ 	.word	0x00000001


	//----- nvinfo : EIATTR_CRS_STACK_SIZE
	.align		4
.L_4331:
        /*0130*/ 	.byte	0x04, 0x1e
        /*0132*/ 	.short	(.L_4333 - .L_4332)
.L_4332:
        /*0134*/ 	.word	0x00000000


	//----- nvinfo : EIATTR_CBANK_PARAM_SIZE
	.align		4
.L_4333:
        /*0138*/ 	.byte	0x03, 0x19
        /*013a*/ 	.short	0x0038


	//----- nvinfo : EIATTR_PARAM_CBANK
	.align		4
        /*013c*/ 	.byte	0x04, 0x0a
        /*013e*/ 	.short	(.L_4335 - .L_4334)
	.align		4
.L_4334:
        /*0140*/ 	.word	index@(.nv.constant0._ZN2at6native27unrolled_elementwise_kernelIZZZNS0_49_GLOBAL__N__b919a28f_16_Normalization_cu_5c38458736batch_norm_elementwise_backward_evalERKNS_6TensorES5_S5_S5_ENKUlvE0_clEvENKUlvE2_clEvEUlN3c108BFloat16EfE_St5arrayIPcLm3EELi4E23TrivialOffsetCalculatorILi2EjESE_ILi1EjENS0_6memory12LoadWithCastILi2EEENSH_13StoreWithCastILi1EEEEEviT_T0_T2_T3_T4_T5_)
        /*0144*/ 	.short	0x0210
        /*0146*/ 	.short	0x0038


	//----- nvinfo : EIATTR_SW_WAR
	.align		4
.L_4335:
        /*0148*/ 	.byte	0x04, 0x36
        /*014a*/ 	.short	(.L_4337 - .L_4336)
.L_4336:
        /*014c*/ 	.word	0x00000008
.L_4337:


//--------------------- .nv.info._ZN2at6native18elementwise_kernelILi128ELi4EZNS0_22gpu_kernel_impl_nocastIZZZNS0_49_GLOBAL__N__b919a28f_16_Normalization_cu_5c38458736batch_norm_elementwise_backward_evalERKNS_6TensorES6_S6_S6_ENKUlvE0_clEvENKUlvE2_clEvEUlN3c108BFloat16EfE_EEvRNS_18TensorIteratorBaseERKT_EUliE_EEviT1_ --------------------------
	.section	.nv.info._ZN2at6native18elementwise_kernelILi128ELi4EZNS0_22gpu_kernel_impl_nocastIZZZNS0_49_GLOBAL__N__b919a28f_16_Normalization_cu_5c38458736batch_norm_elementwise_backward_evalERKNS_6TensorES6_S6_S6_ENKUlvE0_clEvENKUlvE2_clEvEUlN3c108BFloat16EfE_EEvRNS_18TensorIteratorBaseERKT_EUliE_EEviT1_,"",@"SHT_CUDA_INFO"
	.sectionflags	@""
	.align	4


	//----- nvinfo : EIATTR_CUDA_API_VERSION
	.align		4
        /*0000*/ 	.byte	0x04, 0x37
        /*0002*/ 	.short	(.L_4339 - .L_4338)
.L_4338:
        /*0004*/ 	.word	0x00000082


	//----- nvinfo : EIATTR_KPARAM_INFO
	.align		4
.L_4339:
        /*0008*/ 	.byte	0x04, 0x17
        /*000a*/ 	.short	(.L_4341 - .L_4340)
.L_4340:
        /*000c*/ 	.word	0x00000000
        /*0010*/ 	.short	0x0001
        /*0012*/ 	.short	0x0008
        /*0014*/ 	.byte	0x00, 0xf0, 0x21, 0x0a


	//----- nvinfo : EIATTR_KPARAM_INFO
	.align		4
.L_4341:
        /*0018*/ 	.byte	0x04, 0x17
        /*001a*/ 	.short	(.L_4343 - .L_4342)
.L_4342:
        /*001c*/ 	.word	0x00000000
        /*0020*/ 	.short	0x0000
        /*0022*/ 	.short	0x0000
        /*0024*/ 	.byte	0x00, 0xf0, 0x11, 0x00


	//----- nvinfo : EIATTR_SPARSE_MMA_MASK
	.align		4
.L_4343:
        /*0028*/ 	.byte	0x03, 0x50
        /*002a*/ 	.short	0x0000


	//----- nvinfo : EIATTR_MAXREG_COUNT
	.align		4
        /*002c*/ 	.byte	0x03, 0x1b
        /*002e*/ 	.short	0x0080


	//----- nvinfo : EIATTR_MERCURY_ISA_VERSION
	.align		4
        /*0030*/ 	.byte	0x03, 0x5f
        /*0032*/ 	.short	0x0101


	//----- nvinfo : EIATTR_EXIT_INSTR_OFFSETS
	.align		4
        /*0034*/ 	.byte	0x04, 0x1c
        /*0036*/ 	.short	(.L_4345 - .L_4344)


	//   ....[0]....
.L_4344:
        /*0038*/ 	.word	0x00004650


	//   ....[1]....
        /*003c*/ 	.word	0x00005d60


	//----- nvinfo : EIATTR_MAX_THREADS
	.align		4
.L_4345:
        /*0040*/ 	.byte	0x04, 0x05
        /*0042*/ 	.short	(.L_4347 - .L_4346)
.L_4346:
        /*0044*/ 	.word	0x00000080
        /*0048*/ 	.word	0x00000001
        /*004c*/ 	.word	0x00000001


	//----- nvinfo : EIATTR_CRS_STACK_SIZE
	.align		4
.L_4347:
        /*0050*/ 	.byte	0x04, 0x1e
        /*0052*/ 	.short	(.L_4349 - .L_4348)
.L_4348:
        /*0054*/ 	.word	0x00000000


	//----- nvinfo : EIATTR_CBANK_PARAM_SIZE
	.align		4
.L_4349:
        /*0058*/ 	.byte	0x03, 0x19
        /*005a*/ 	.short	0x0290


	//----- nvinfo : EIATTR_PARAM_CBANK
	.align		4
        /*005c*/ 	.byte	0x04, 0x0a
        /*005e*/ 	.short	(.L_4351 - .L_4350)
	.align		4
.L_4350:
        /*0060*/ 	.word	index@(.nv.constant0._ZN2at6native18elementwise_kernelILi128ELi4EZNS0_22gpu_kernel_impl_nocastIZZZNS0_49_GLOBAL__N__b919a28f_16_Normalization_cu_5c38458736batch_norm_elementwise_backward_evalERKNS_6TensorES6_S6_S6_ENKUlvE0_clEvENKUlvE2_clEvEUlN3c108BFloat16EfE_EEvRNS_18TensorIteratorBaseERKT_EUliE_EEviT1_)
        /*0064*/ 	.short	0x0210
        /*0066*/ 	.short	0x0290


	//----- nvinfo : EIATTR_SW_WAR
	.align		4
.L_4351:
        /*0068*/ 	.byte	0x04, 0x36
        /*006a*/ 	.short	(.L_4353 - .L_4352)
.L_4352:
        /*006c*/ 	.word	0x00000008
.L_4353:


//--------------------- .nv.info._ZN2at6native27unrolled_elementwise_kernelIZZZNS0_49_GLOBAL__N__b919a28f_16_Normalization_cu_5c38458736batch_norm_elementwise_backward_evalERKNS_6TensorES5_S5_S5_ENKUlvE0_clEvENKUlvE2_clEvEUlN3c108BFloat16EfE_St5arrayIPcLm3EELi4E23TrivialOffsetCalculatorILi2EjESE_ILi1EjENS0_6memory15LoadWithoutCastENSH_16StoreWithoutCastEEEviT_T0_T2_T3_T4_T5_ --------------------------
	.section	.nv.info._ZN2at6native27unrolled_elementwise_kernelIZZZNS0_49_GLOBAL__N__b919a28f_16_Normalization_cu_5c38458736batch_norm_elementwise_backward_evalERKNS_6TensorES5_S5_S5_ENKUlvE0_clEvENKUlvE2_clEvEUlN3c108BFloat16EfE_St5arrayIPcLm3EELi4E23TrivialOffsetCalculatorILi2EjESE_ILi1EjENS0_6memory15LoadWithoutCastENSH_16StoreWithoutCastEEEviT_T0_T2_T3_T4_T5_,"",@"SHT_CUDA_INFO"
	.sectionflags	@""
	.align	4


	//----- nvinfo : EIATTR_CUDA_API_VERSION
	.align		4
        /*0000*/ 	.byte	0x04, 0x37
        /*0002*/ 	.short	(.L_4355 - .L_4354)
.L_4354:
        /*0004*/ 	.word	0x00000082


	//----- nvinfo : EIATTR_KPARAM_INFO
	.align		4
.L_4355:
        /*0008*/ 	.byte	0x04, 0x17
        /*000a*/ 	.short	(.L_4357 - .L_4356)
.L_4356:
        /*000c*/ 	.word	0x00000000
        /*0010*/ 	.short	0x0006
        /*0012*/ 	.short	0x0023
        /*0014*/ 	.byte	0x00, 0xf0, 0x05, 0x00


	//----- nvinfo : EIATTR_KPARAM_INFO
	.align		4
.L_4357:
        /*0018*/ 	.byte	0x04, 0x17
        /*001a*/ 	.short	(.L_4359 - .L_4358)
.L_4358:
        /*001c*/ 	.word	0x00000000
        /*0020*/ 	.short	0x0005
        /*0022*/ 	.short	0x0022
        /*0024*/ 	.byte	0x00, 0xf0, 0x05, 0x00


	//----- nvinfo : EIATTR_KPARAM_INFO
	.align		4
.L_4359:
        /*0028*/ 	.byte	0x04, 0x17
        /*002a*/ 	.short	(.L_4361 - .L_4360)
.L_4360:
        /*002c*/ 	.word	0x00000000
        /*0030*/ 	.short	0x0004
        /*0032*/ 	.short	0x0021
        /*0034*/ 	.byte	0x00, 0xf0, 0x05, 0x00


	//----- nvinfo : EIATTR_KPARAM_INFO
	.align		4
.L_4361:
        /*0038*/ 	.byte	0x04, 0x17
        /*003a*/ 	.short	(.L_4363 - .L_4362)
.L_4362:
        /*003c*/ 	.word	0x00000000
        /*0040*/ 	.short	0x0003
        /*0042*/ 	.short	0x0020
        /*0044*/ 	.byte	0x00, 0xf0, 0x05, 0x00


	//----- nvinfo : EIATTR_KPARAM_INFO
	.align		4
.L_4363:
        /*0048*/ 	.byte	0x04, 0x17
        /*004a*/ 	.short	(.L_4365 - .L_4364)
.L_4364:
        /*004c*/ 	.word	0x00000000
        /*0050*/ 	.short	0x0002
        /*0052*/ 	.short	0x0008
        /*0054*/ 	.byte	0x00, 0xf0, 0x61, 0x00


	//----- nvinfo : EIATTR_KPARAM_INFO
	.align		4
.L_4365:
        /*0058*/ 	.byte	0x04, 0x17
        /*005a*/ 	.short	(.L_4367 - .L_4366)
.L_4366:
        /*005c*/ 	.word	0x00000000
        /*0060*/ 	.short	0x0001
        /*0062*/ 	.short	0x0004
        /*0064*/ 	.byte	0x00, 0xf0, 0x05, 0x00


	//----- nvinfo : EIATTR_KPARAM_INFO
	.align		4
.L_4367:
        /*0068*/ 	.byte	0x04, 0x17
        /*006a*/ 	.short	(.L_4369 - .L_4368)
.L_4368:
        /*006c*/ 	.word	0x00000000
        /*0070*/ 	.short	0x0000
        /*0072*/ 	.short	0x0000
        /*0074*/ 	.byte	0x00, 0xf0, 0x11, 0x00


	//----- nvinfo : EIATTR_SPARSE_MMA_MASK
	.align		4
.L_4369:
        /*0078*/ 	.byte	0x03, 0x50
        /*007a*/ 	.short	0x0000


	//----- nvinfo : EIATTR_MAXREG_COUNT
	.align		4
        /*007c*/ 	.byte	0x03, 0x1b
        /*007e*/ 	.short	0x00ff


	//----- nvinfo : EIATTR_MERCURY_ISA_VERSION
	.align		4
        /*0080*/ 	.byte	0x03, 0x5f
        /*0082*/ 	.short	0x0101


	//----- nvinfo : EIATTR_EXIT_INSTR_OFFSETS
	.align		4
        /*0084*/ 	.byte	0x04, 0x1c
        /*0086*/ 	.short	(.L_4371 - .L_4370)


	//   ....[0]....
.L_4370:
        /*0088*/ 	.word	0x00000550


	//   ....[1]....
        /*008c*/ 	.word	0x000005d0


	//----- nvinfo : EIATTR_MAX_THREADS
	.align		4
.L_4371:
        /*0090*/ 	.byte	0x04, 0x05
        /*0092*/ 	.short	(.L_4373 - .L_4372)
.L_4372:
        /*0094*/ 	.word	0x00000080
        /*0098*/ 	.word	0x00000001
        /*009c*/ 	.word	0x00000001


	//----- nvinfo : EIATTR_CRS_STACK_SIZE
	.align		4
.L_4373:
        /*00a0*/ 	.byte	0x04, 0x1e
        /*00a2*/ 	.short	(.L_4375 - .L_4374)
.L_4374:
        /*00a4*/ 	.word	0x00000000


	//----- nvinfo : EIATTR_CBANK_PARAM_SIZE
	.align		4
.L_4375:
        /*00a8*/ 	.byte	0x03, 0x19
        /*00aa*/ 	.short	0x0024


	//----- nvinfo : EIATTR_PARAM_CBANK
	.align		4
        /*00ac*/ 	.byte	0x04, 0x0a
        /*00ae*/ 	.short	(.L_4377 - .L_4376)
	.align		4
.L_4376:
        /*00b0*/ 	.word	index@(.nv.constant0._ZN2at6native27unrolled_elementwise_kernelIZZZNS0_49_GLOBAL__N__b919a28f_16_Normalization_cu_5c38458736batch_norm_elementwise_backward_evalERKNS_6TensorES5_S5_S5_ENKUlvE0_clEvENKUlvE2_clEvEUlN3c108BFloat16EfE_St5arrayIPcLm3EELi4E23TrivialOffsetCalculatorILi2EjESE_ILi1EjENS0_6memory15LoadWithoutCastENSH_16StoreWithoutCastEEEviT_T0_T2_T3_T4_T5_)
        /*00b4*/ 	.short	0x0210
        /*00b6*/ 	.short	0x0024


	//----- nvinfo : EIATTR_SW_WAR
	.align		4
.L_4377:
        /*00b8*/ 	.byte	0x04, 0x36
        /*00ba*/ 	.short	(.L_4379 - .L_4378)
.L_4378:
        /*00bc*/ 	.word	0x00000008
.L_4379:


//--------------------- .nv.info._ZN2at6native29vectorized_elementwise_kernelILi2EZZZNS0_49_GLOBAL__N__b919a28f_16_Normalization_cu_5c38458736batch_norm_elementwise_backward_evalERKNS_6TensorES5_S5_S5_ENKUlvE0_clEvENKUlvE2_clEvEUlN3c108BFloat16EfE_St5arrayIPcLm3EEEEviT0_T1_ --------------------------
	.section	.nv.info._ZN2at6native29vectorized_elementwise_kernelILi2EZZZNS0_49_GLOBAL__N__b919a28f_16_Normalization_cu_5c38458736batch_norm_elementwise_backward_evalERKNS_6TensorES5_S5_S5_ENKUlvE0_clEvENKUlvE2_clEvEUlN3c108BFloat16EfE_St5arrayIPcLm3EEEEviT0_T1_,"",@"SHT_CUDA_INFO"
	.sectionflags	@""
	.align	4


	//----- nvinfo : EIATTR_CUDA_API_VERSION
	.align		4
        /*0000*/ 	.byte	0x04, 0x37
        /*0002*/ 	.short	(.L_4381 - .L_4380)
.L_4380:
        /*0004*/ 	.word	0x00000082


	//----- nvinfo : EIATTR_KPARAM_INFO
	.align		4
.L_4381:
        /*0008*/ 	.byte	0x04, 0x17
        /*000a*/ 	.short	(.L_4383 - .L_4382)
.L_4382:
        /*000c*/ 	.word	0x00000000
        /*0010*/ 	.short	0x0002
        /*0012*/ 	.short	0x0008
        /*0014*/ 	.byte	0x00, 0xf0, 0x61, 0x00


	//----- nvinfo : EIATTR_KPARAM_INFO
	.align		4
.L_4383:
        /*0018*/ 	.byte	0x04, 0x17
        /*001a*/ 	.short	(.L_4385 - .L_4384)
.L_4384:
        /*001c*/ 	.word	0x00000000
        /*0020*/ 	.short	0x0001
        /*0022*/ 	.short	0x0004
        /*0024*/ 	.byte	0x00, 0xf0, 0x05, 0x00


	//----- nvinfo : EIATTR_KPARAM_INFO
	.align		4
.L_4385:
        /*0028*/ 	.byte	0x04, 0x17
        /*002a*/ 	.short	(.L_4387 - .L_4386)
.L_4386:
        /*002c*/ 	.word	0x00000000
        /*0030*/ 	.short	0x0000
        /*0032*/ 	.short	0x0000
        /*0034*/ 	.byte	0x00, 0xf0, 0x11, 0x00


	//----- nvinfo : EIATTR_SPARSE_MMA_MASK
	.align		4
.L_4387:
        /*0038*/ 	.byte	0x03, 0x50
        /*003a*/ 	.short	0x0000


	//----- nvinfo : EIATTR_MAXREG_COUNT
	.align		4
        /*003c*/ 	.byte	0x03, 0x1b
        /*003e*/ 	.short	0x00ff


	//----- nvinfo : EIATTR_MERCURY_ISA_VERSION
	.align		4
        /*0040*/ 	.byte	0x03, 0x5f
        /*0042*/ 	.short	0x0101


	//----- nvinfo : EIATTR_EXIT_INSTR_OFFSETS
	.align		4
        /*0044*/ 	.byte	0x04, 0x1c
        /*0046*/ 	.short	(.L_4389 - .L_4388)


	//   ....[0]....
.L_4388:
        /*0048*/ 	.word	0x00000360


	//   ....[1]....
        /*004c*/ 	.word	0x00000ea0


	//   ....[2]....
        /*0050*/ 	.word	0x00000ef0


	//----- nvinfo : EIATTR_MAX_THREADS
	.align		4
.L_4389:
        /*0054*/ 	.byte	0x04, 0x05
        /*0056*/ 	.short	(.L_4391 - .L_4390)
.L_4390:
        /*0058*/ 	.word	0x00000080
        /*005c*/ 	.word	0x00000001
        /*0060*/ 	.word	0x00000001


	//----- nvinfo : EIATTR_CRS_STACK_SIZE
	.align		4
.L_4391:
        /*0064*/ 	.byte	0x04, 0x1e
        /*0066*/ 	.short	(.L_4393 - .L_4392)
.L_4392:
        /*0068*/ 	.word	0x00000000


	//----- nvinfo : EIATTR_CBANK_PARAM_SIZE
	.align		4
.L_4393:
        /*006c*/ 	.byte	0x03, 0x19
        /*006e*/ 	.short	0x0020


	//----- nvinfo : EIATTR_PARAM_CBANK
	.align		4
        /*0070*/ 	.byte	0x04, 0x0a
        /*0072*/ 	.short	(.L_4395 - .L_4394)
	.align		4
.L_4394:
        /*0074*/ 	.word	index@(.nv.constant0._ZN2at6native29vectorized_elementwise_kernelILi2EZZZNS0_49_GLOBAL__N__b919a28f_16_Normalization_cu_5c38458736batch_norm_elementwise_backward_evalERKNS_6TensorES5_S5_S5_ENKUlvE0_clEvENKUlvE2_clEvEUlN3c108BFloat16EfE_St5arrayIPcLm3EEEEviT0_T1_)
        /*0078*/ 	.short	0x0210
        /*007a*/ 	.short	0x0020


	//----- nvinfo : EIATTR_SW_WAR
	.align		4
.L_4395:
        /*007c*/ 	.byte	0x04, 0x36
        /*007e*/ 	.short	(.L_4397 - .L_4396)
.L_4396:
        /*0080*/ 	.word	0x00000008
.L_4397:


//--------------------- .nv.info._ZN2at6native29vectorized_elementwise_kernelILi4EZZZNS0_49_GLOBAL__N__b919a28f_16_Normalization_cu_5c38458736batch_norm_elementwise_backward_evalERKNS_6TensorES5_S5_S5_ENKUlvE0_clEvENKUlvE2_clEvEUlN3c108BFloat16EfE_St5arrayIPcLm3EEEEviT0_T1_ --------------------------
	.section	.nv.info._ZN2at6native29vectorized_elementwise_kernelILi4EZZZNS0_49_GLOBAL__N__b919a28f_16_Normalization_cu_5c38458736batch_norm_elementwise_backward_evalERKNS_6TensorES5_S5_S5_ENKUlvE0_clEvENKUlvE2_clEvEUlN3c108BFloat16EfE_St5arrayIPcLm3EEEEviT0_T1_,"",@"SHT_CUDA_INFO"
	.sectionflags	@""
	.align	4


	//----- nvinfo : EIATTR_CUDA_API_VERSION
	.align		4
        /*0000*/ 	.byte	0x04, 0x37
        /*0002*/ 	.short	(.L_4399 - .L_4398)
.L_4398:
        /*0004*/ 	.word	0x00000082


	//----- nvinfo : EIATTR_KPARAM_INFO
	.align		4
.L_4399:
        /*0008*/ 	.byte	0x04, 0x17
        /*000a*/ 	.short	(.L_4401 - .L_4400)
.L_4400:
        /*000c*/ 	.word	0x00000000
        /*0010*/ 	.short	0x0002
        /*0012*/ 	.short	0x0008
        /*0014*/ 	.byte	0x00, 0xf0, 0x61, 0x00


	//----- nvinfo : EIATTR_KPARAM_INFO
	.align		4
.L_4401:
        /*0018*/ 	.byte	0x04, 0x17
        /*001a*/ 	.short	(.L_4403 - .L_4402)
.L_4402:
        /*001c*/ 	.word	0x00000000
        /*0020*/ 	.short	0x0001
        /*0022*/ 	.short	0x0004
        /*0024*/ 	.byte	0x00, 0xf0, 0x05, 0x00


	//----- nvinfo : EIATTR_KPARAM_INFO
	.align		4
.L_4403:
        /*0028*/ 	.byte	0x04, 0x17
        /*002a*/ 	.short	(.L_4405 - .L_4404)
.L_4404:
        /*002c*/ 	.word	0x00000000
        /*0030*/ 	.short	0x0000
        /*0032*/ 	.short	0x0000
        /*0034*/ 	.byte	0x00, 0xf0, 0x11, 0x00


	//----- nvinfo : EIATTR_SPARSE_MMA_MASK
	.align		4
.L_4405:
        /*0038*/ 	.byte	0x03, 0x50
        /*003a*/ 	.short	0x0000


	//----- nvinfo : EIATTR_MAXREG_COUNT
	.align		4
        /*003c*/ 	.byte	0x03, 0x1b
        /*003e*/ 	.short	0x00ff


	//----- nvinfo : EIATTR_MERCURY_ISA_VERSION
	.align		4
        /*0040*/ 	.byte	0x03, 0x5f
        /*0042*/ 	.short	0x0101


	//----- nvinfo : EIATTR_EXIT_INSTR_OFFSETS
	.align		4
        /*0044*/ 	.byte	0x04, 0x1c
        /*0046*/ 	.short	(.L_4407 - .L_4406)


	//   ....[0]....
.L_4406:
        /*0048*/ 	.word	0x00000300


	//   ....[1]....
        /*004c*/ 	.word	0x00000e40


	//   ....[2]....
        /*0050*/ 	.word	0x00000e90


	//----- nvinfo : EIATTR_MAX_THREADS
	.align		4
.L_4407:
        /*0054*/ 	.byte	0x04, 0x05
        /*0056*/ 	.short	(.L_4409 - .L_4408)
.L_4408:
        /*0058*/ 	.word	0x00000080
        /*005c*/ 	.word	0x00000001
        /*0060*/ 	.word	0x00000001


	//----- nvinfo : EIATTR_CRS_STACK_SIZE
	.align		4
.L_4409:
        /*0064*/ 	.byte	0x04, 0x1e
        /*0066*/ 	.short	(.L_4411 - .L_4410)
.L_4410:
        /*0068*/ 	.word	0x00000000


	//----- nvinfo : EIATTR_CBANK_PARAM_SIZE
	.align		4
.L_4411:
        /*006c*/ 	.byte	0x03, 0x19
        /*006e*/ 	.short	0x0020


	//----- nvinfo : EIATTR_PARAM_CBANK
	.align		4
        /*0070*/ 	.byte	0x04, 0x0a
        /*0072*/ 	.short	(.L_4413 - .L_4412)
	.align		4
.L_4412:
        /*0074*/ 	.word	index@(.nv.constant0._ZN2at6native29vectorized_elementwise_kernelILi4EZZZNS0_49_GLOBAL__N__b919a28f_16_Normalization_cu_5c38458736batch_norm_elementwise_backward_evalERKNS_6TensorES5_S5_S5_ENKUlvE0_clEvENKUlvE2_clEvEUlN3c108BFloat16EfE_St5arrayIPcLm3EEEEviT0_T1_)
        /*0078*/ 	.short	0x0210
        /*007a*/ 	.short	0x0020


	//----- nvinfo : EIATTR_SW_WAR
	.align		4
.L_4413:
        /*007c*/ 	.byte	0x04, 0x36
        /*007e*/ 	.short	(.L_4415 - .L_4414)
.L_4414:
        /*0080*/ 	.word	0x00000008
.L_4415:


//--------------------- .nv.info._ZN2at6native29vectorized_elementwise_kernelILi8EZZZNS0_49_GLOBAL__N__b919a28f_16_Normalization_cu_5c38458736batch_norm_elementwise_backward_evalERKNS_6TensorES5_S5_S5_ENKUlvE0_clEvENKUlvE2_clEvEUlN3c108BFloat16EfE_St5arrayIPcLm3EEEEviT0_T1_ --------------------------
	.section	.nv.info._ZN2at6native29vectorized_elementwise_kernelILi8EZZZNS0_49_GLOBAL__N__b919a28f_16_Normalization_cu_5c38458736batch_norm_elementwise_backward_evalERKNS_6TensorES5_S5_S5_ENKUlvE0_clEvENKUlvE2_clEvEUlN3c108BFloat16EfE_St5arrayIPcLm3EEEEviT0_T1_,"",@"SHT_CUDA_INFO"
	.sectionflags	@""
	.align	4


	//----- nvinfo : EIATTR_CUDA_API_VERSION
	.align		4
        /*0000*/ 	.byte	0x04, 0x37
        /*0002*/ 	.short	(.L_4417 - .L_4416)
.L_4416:
        /*0004*/ 	.word	0x00000082


	//----- nvinfo : EIATTR_KPARAM_INFO
	.align		4
.L_4417:
        /*0008*/ 	.byte	0x04, 0x17
        /*000a*/ 	.short	(.L_4419 - .L_4418)
.L_4418:
        /*000c*/ 	.word	0x00000000
        /*0010*/ 	.short	0x0002
        /*0012*/ 	.short	0x0008
        /*0014*/ 	.byte	0x00, 0xf0, 0x61, 0x00


	//----- nvinfo : EIATTR_KPARAM_INFO
	.align		4
.L_4419:
        /*0018*/ 	.byte	0x04, 0x17
        /*001a*/ 	.short	(.L_4421 - .L_4420)
.L_4420:
        /*001c*/ 	.word	0x00000000
        /*0020*/ 	.short	0x0001
        /*0022*/ 	.short	0x0004
        /*0024*/ 	.byte	0x00, 0xf0, 0x05, 0x00


	//----- nvinfo : EIATTR_KPARAM_INFO
	.align		4
.L_4421:
        /*0028*/ 	.byte	0x04, 0x17
        /*002a*/ 	.short	(.L_4423 - .L_4422)
.L_4422:
        /*002c*/ 	.word	0x00000000
        /*0030*/ 	.short	0x0000
        /*0032*/ 	.short	0x0000
        /*0034*/ 	.byte	0x00, 0xf0, 0x11, 0x00


	//----- nvinfo : EIATTR_SPARSE_MMA_MASK
	.align		4
.L_4423:
        /*0038*/ 	.byte	0x03, 0x50
        /*003a*/ 	.short	0x0000


	//----- nvinfo : EIATTR_MAXREG_COUNT
	.align		4
        /*003c*/ 	.byte	0x03, 0x1b
        /*003e*/ 	.short	0x00ff


	//----- nvinfo : EIATTR_MERCURY_ISA_VERSION
	.align		4
        /*0040*/ 	.byte	0x03, 0x5f
        /*0042*/ 	.short	0x0101


	//----- nvinfo : EIATTR_EXIT_INSTR_OFFSETS
	.align		4
        /*0044*/ 	.byte	0x04, 0x1c
        /*0046*/ 	.short	(.L_4425 - .L_4424)


	//   ....[0]....
.L_4424:
        /*0048*/ 	.word	0x000002e0


	//   ....[1]....
        /*004c*/ 	.word	0x00000e20


	//   ....[2]....
        /*0050*/ 	.word	0x00000e70


	//----- nvinfo : EIATTR_MAX_THREADS
	.align		4
.L_4425:
        /*0054*/ 	.byte	0x04, 0x05
        /*0056*/ 	.short	(.L_4427 - .L_4426)
.L_4426:
        /*0058*/ 	.word	0x00000080
        /*005c*/ 	.word	0x00000001
        /*0060*/ 	.word	0x00000001


	//----- nvinfo : EIATTR_CRS_STACK_SIZE
	.align		4
.L_4427:
        /*0064*/ 	.byte	0x04, 0x1e
        /*0066*/ 	.short	(.L_4429 - .L_4428)
.L_4428:
        /*0068*/ 	.word	0x00000000


	//----- nvinfo : EIATTR_CBANK_PARAM_SIZE
	.align		4
.L_4429:
        /*006c*/ 	.byte	0x03, 0x19
        /*006e*/ 	.short	0x0020


	//----- nvinfo : EIATTR_PARAM_CBANK
	.align		4
        /*0070*/ 	.byte	0x04, 0x0a
        /*0072*/ 	.short	(.L_4431 - .L_4430)
	.align		4
.L_4430:
        /*0074*/ 	.word	index@(.nv.constant0._ZN2at6native29vectorized_elementwise_kernelILi8EZZZNS0_49_GLOBAL__N__b919a28f_16_Normalization_cu_5c38458736batch_norm_elementwise_backward_evalERKNS_6TensorES5_S5_S5_ENKUlvE0_clEvENKUlvE2_clEvEUlN3c108BFloat16EfE_St5arrayIPcLm3EEEEviT0_T1_)
        /*0078*/ 	.short	0x0210
        /*007a*/ 	.short	0x0020


	//----- nvinfo : EIATTR_SW_WAR
	.align		4
.L_4431:
        /*007c*/ 	.byte	0x04, 0x36
        /*007e*/ 	.short	(.L_4433 - .L_4432)
.L_4432:
        /*0080*/ 	.word	0x00000008
.L_4433:


//--------------------- .nv.info._ZN2at6native18elementwise_kernelILi128ELi4EZNS0_15gpu_kernel_implIZZZNS0_49_GLOBAL__N__b919a28f_16_Normalization_cu_5c38458736batch_norm_elementwise_backward_evalERKNS_6TensorES6_S6_S6_ENKUlvE0_clEvENKUlvE1_clEvEUlN3c104HalfEfE_EEvRNS_18TensorIteratorBaseERKT_EUliE_EEviT1_ --------------------------
	.section	.nv.info._ZN2at6native18elementwise_kernelILi128ELi4EZNS0_15gpu_kernel_implIZZZNS0_49_GLOBAL__N__b919a28f_16_Normalization_cu_5c38458736batch_norm_elementwise_backward_evalERKNS_6TensorES6_S6_S6_ENKUlvE0_clEvENKUlvE1_clEvEUlN3c104HalfEfE_EEvRNS_18TensorIteratorBaseERKT_EUliE_EEviT1_,"",@"SHT_CUDA_INFO"
	.sectionflags	@""
	.align	4


	//----- nvinfo : EIATTR_CUDA_API_VERSION
	.align		4
        /*0000*/ 	.byte	0x04, 0x37
        /*0002*/ 	.short	(.L_4435 - .L_4434)
.L_4434:
        /*0004*/ 	.word	0x00000082


	//----- nvinfo : EIATTR_KPARAM_INFO
	.align		4
.L_4435:
        /*0008*/ 	.byte	0x04, 0x17
        /*000a*/ 	.short	(.L_4437 - .L_4436)
.L_4436:
        /*000c*/ 	.word	0x00000000
        /*0010*/ 	.short	0x0001
        /*0012*/ 	.short	0x0008
        /*0014*/ 	.byte	0x00, 0xf0, 0x21, 0x0a


	//----- nvinfo : EIATTR_KPARAM_INFO
	.align		4
.L_4437:
        /*0018*/ 	.byte	0x04, 0x17
        /*001a*/ 	.short	(.L_4439 - .L_4438)
.L_4438:
        /*001c*/ 	.word	0x00000000
        /*0020*/ 	.short	0x0000
        /*0022*/ 	.short	0x0000
        /*0024*/ 	.byte	0x00, 0xf0, 0x11, 0x00


	//----- nvinfo : EIATTR_SPARSE_MMA_MASK
	.align		4
.L_4439:
        /*0028*/ 	.byte	0x03, 0x50
        /*002a*/ 	.short	0x0000


	//----- nvinfo : EIATTR_MAXREG_COUNT
	.align		4
        /*002c*/ 	.byte	0x03, 0x1b
        /*002e*/ 	.short	0x0080


	//----- nvinfo : EIATTR_EXTERNS
	.align		4
        /*0030*/ 	.byte	0x04, 0x0f
        /*0032*/ 	.short	(.L_4441 - .L_4440)


	//   ....[0]....
	.align		4
.L_4440:
        /*0034*/ 	.word	index@(__assertfail)


	//----- nvinfo : EIATTR_MERCURY_ISA_VERSION
	.align		4
.L_4441:
        /*0038*/ 	.byte	0x03, 0x5f
        /*003a*/ 	.short	0x0101


	//----- nvinfo : EIATTR_SYSCALL_OFFSETS
	.align		4
        /*003c*/ 	.byte	0x04, 0x46
        /*003e*/ 	.short	(.L_4443 - .L_4442)


	//   ....[0]....
.L_4442:
        /*0040*/ 	.word	0x000026c0


	//   ....[1]....
        /*0044*/ 	.word	0x00003510


	//   ....[2]....
        /*0048*/ 	.word	0x00004490


	//   ....[3]....
        /*004c*/ 	.word	0x00006ba0


	//   ....[4]....
        /*0050*/ 	.word	0x000079f0


	//   ....[5]....
        /*0054*/ 	.word	0x00008970


	//   ....[6]....
        /*0058*/ 	.word	0x0000b070


	//   ....[7]....
        /*005c*/ 	.word	0x0000bec0


	//   ....[8]....
        /*0060*/ 	.word	0x0000ce40


	//   ....[9]....
        /*0064*/ 	.word	0x0000f530


	//   ....[10]....
        /*0068*/ 	.word	0x00010380


	//   ....[11]....
        /*006c*/ 	.word	0x00011300


	//----- nvinfo : EIATTR_EXIT_INSTR_OFFSETS
	.align		4
.L_4443:
        /*0070*/ 	.byte	0x04, 0x1c
        /*0072*/ 	.short	(.L_4445 - .L_4444)


	//   ....[0]....
.L_4444:
        /*0074*/ 	.word	0x0000cf10


	//   ....[1]....
        /*0078*/ 	.word	0x00010530


	//   ....[2]....
        /*007c*/ 	.word	0x00010570


	//   ....[3]....
        /*0080*/ 	.word	0x00010610


	//   ....[4]....
        /*0084*/ 	.word	0x00010650


	//   ....[5]....
        /*0088*/ 	.word	0x00010690


	//   ....[6]....
        /*008c*/ 	.word	0x00010720


	//   ....[7]....
        /*0090*/ 	.word	0x00010740


	//   ....[8]....
        /*0094*/ 	.word	0x000107e0


	//   ....[9]....
        /*0098*/ 	.word	0x00010830


	//   ....[10]....
        /*009c*/ 	.word	0x00010880


	//   ....[11]....
        /*00a0*/ 	.word	0x00010950


	//   ....[12]....
        /*00a4*/ 	.word	0x000109b0


	//   ....[13]....
        /*00a8*/ 	.word	0x00010b40


	//   ....[14]....
        /*00ac*/ 	.word	0x00010ca0


	//   ....[15]....
        /*00b0*/ 	.word	0x00010ce0


	//   ....[16]....
        /*00b4*/ 	.word	0x00010da0


	//   ....[17]....
        /*00b8*/ 	.word	0x00010f20


	//   ....[18]....
        /*00bc*/ 	.word	0x000110a0


	//   ....[19]....
        /*00c0*/ 	.word	0x00011200


	//   ....[20]....
        /*00c4*/ 	.word	0x00011310


	//   ....[21]....
        /*00c8*/ 	.word	0x00011350


	//   ....[22]....
        /*00cc*/ 	.word	0x00011390


	//----- nvinfo : EIATTR_MAX_THREADS
	.align		4
.L_4445:
        /*00d0*/ 	.byte	0x04, 0x05
        /*00d2*/ 	.short	(.L_4447 - .L_4446)
.L_4446:
        /*00d4*/ 	.word	0x00000080
        /*00d8*/ 	.word	0x00000001
        /*00dc*/ 	.word	0x00000001


	//----- nvinfo : EIATTR_CRS_STACK_SIZE
	.align		4
.L_4447:
        /*00e0*/ 	.byte	0x04, 0x1e
        /*00e2*/ 	.short	(.L_4449 - .L_4448)
.L_4448:
        /*00e4*/ 	.word	0x00000000


	//----- nvinfo : EIATTR_CBANK_PARAM_SIZE
	.align		4
.L_4449:
        /*00e8*/ 	.byte	0x03, 0x19
        /*00ea*/ 	.short	0x0290


	//----- nvinfo : EIATTR_PARAM_CBANK
	.align		4
        /*00ec*/ 	.byte	0x04, 0x0a
        /*00ee*/ 	.short	(.L_4451 - .L_4450)
	.align		4
.L_4450:
        /*00f0*/ 	.word	index@(.nv.constant0._ZN2at6native18elementwise_kernelILi128ELi4EZNS0_15gpu_kernel_implIZZZNS0_49_GLOBAL__N__b919a28f_16_Normalization_cu_5c38458736batch_norm_elementwise_backward_evalERKNS_6TensorES6_S6_S6_ENKUlvE0_clEvENKUlvE1_clEvEUlN3c104HalfEfE_EEvRNS_18TensorIteratorBaseERKT_EUliE_EEviT1_)
        /*00f4*/ 	.short	0x0210
        /*00f6*/ 	.short	0x0290


	//----- nvinfo : EIATTR_SW_WAR
	.align		4
.L_4451:
        /*00f8*/ 	.byte	0x04, 0x36
        /*00fa*/ 	.short	(.L_4453 - .L_4452)
.L_4452:
        /*00fc*/ 	.word	0x00000008
.L_4453:


//--------------------- .nv.info._ZN2at6native27unrolled_elementwise_kernelIZZZNS0_49_GLOBAL__N__b919a28f_16_Normalization_cu_5c38458736batch_norm_elementwise_backward_evalERKNS_6TensorES5_S5_S5_ENKUlvE0_clEvENKUlvE1_clEvEUlN3c104HalfEfE_St5arrayIPcLm3EELi4E23TrivialOffsetCalculatorILi2EjESE_ILi1EjENS0_6memory12LoadWithCastILi2EEENSH_13StoreWithCastILi1EEEEEviT_T0_T2_T3_T4_T5_ --------------------------
	.section	.nv.info._ZN2at6native27unrolled_elementwise_kernelIZZZNS0_49_GLOBAL__N__b919a28f_16_Normalization_cu_5c38458736batch_norm_elementwise_backward_evalERKNS_6TensorES5_S5_S5_ENKUlvE0_clEvENKUlvE1_clEvEUlN3c104HalfEfE_St5arrayIPcLm3EELi4E23TrivialOffsetCalculatorILi2EjESE_ILi1EjENS0_6memory12LoadWithCastILi2EEENSH_13StoreWithCastILi1EEEEEviT_T0_T2_T3_T4_T5_,"",@"SHT_CUDA_INFO"
	.sectionflags	@""
	.align	4


	//----- nvinfo : EIATTR_CUDA_API_VERSION
	.align		4
        /*0000*/ 	.byte	0x04, 0x37
        /*0002*/ 	.short	(.L_4455 - .L_4454)
.L_4454:
        /*0004*/ 	.word	0x00000082


	//----- nvinfo : EIATTR_KPARAM_INFO
	.align		4
.L_4455:
        /*0008*/ 	.byte	0x04, 0x17
        /*000a*/ 	.short	(.L_4457 - .L_4456)
.L_4456:
        /*000c*/ 	.word	0x00000000
        /*0010*/ 	.short	0x0006
        /*0012*/ 	.short	0x0030
        /*0014*/ 	.byte	0x00, 0xf0, 0x21, 0x00


	//----- nvinfo : EIATTR_KPARAM_INFO
	.align		4
.L_4457:
        /*0018*/ 	.byte	0x04, 0x17
        /*001a*/ 	.short	(.L_4459 - .L_4458)
.L_4458:
        /*001c*/ 	.word	0x00000000
        /*0020*/ 	.short	0x0005
        /*0022*/ 	.short	0x0024
        /*0024*/ 	.byte	0x00, 0xf0, 0x31, 0x00


	//----- nvinfo : EIATTR_KPARAM_INFO
	.align		4
.L_4459:
        /*0028*/ 	.byte	0x04, 0x17
        /*002a*/ 	.short	(.L_4461 - .L_4460)
.L_4460:
        /*002c*/ 	.word	0x00000000
        /*0030*/ 	.short	0x0004
        /*0032*/ 	.short	0x0021
        /*0034*/ 	.byte	0x00, 0xf0, 0x05, 0x00


	//----- nvinfo : EIATTR_KPARAM_INFO
	.align		4
.L_4461:
        /*0038*/ 	.byte	0x04, 0x17
        /*003a*/ 	.short	(.L_4463 - .L_4462)
.L_4462:
        /*003c*/ 	.word	0x00000000
        /*0040*/ 	.short	0x0003
        /*0042*/ 	.short	0x0020
        /*0044*/ 	.byte	0x00, 0xf0, 0x05, 0x00


	//----- nvinfo : EIATTR_KPARAM_INFO
	.align		4
.L_4463:
        /*0048*/ 	.byte	0x04, 0x17
        /*004a*/ 	.short	(.L_4465 - .L_4464)
.L_4464:
        /*004c*/ 	.word	0x00000000
        /*0050*/ 	.short	0x0002
        /*0052*/ 	.short	0x0008
        /*0054*/ 	.byte	0x00, 0xf0, 0x61, 0x00


	//----- nvinfo : EIATTR_KPARAM_INFO
	.align		4
.L_4465:
        /*0058*/ 	.byte	0x04, 0x17
        /*005a*/ 	.short	(.L_4467 - .L_4466)
.L_4466:
        /*005c*/ 	.word	0x00000000
        /*0060*/ 	.short	0x0001
        /*0062*/ 	.short	0x0004
        /*0064*/ 	.byte	0x00, 0xf0, 0x05, 0x00


	//----- nvinfo : EIATTR_KPARAM_INFO
	.align		4
.L_4467:
        /*0068*/ 	.byte	0x04, 0x17
        /*006a*/ 	.short	(.L_4469 - .L_4468)
.L_4468:
        /*006c*/ 	.word	0x00000000
        /*0070*/ 	.short	0x0000
        /*0072*/ 	.short	0x0000
        /*0074*/ 	.byte	0x00, 0xf0, 0x11, 0x00


	//----- nvinfo : EIATTR_SPARSE_MMA_MASK
	.align		4
.L_4469:
        /*0078*/ 	.byte	0x03, 0x50
        /*007a*/ 	.short	0x0000


	//----- nvinfo : EIATTR_MAXREG_COUNT
	.align		4
        /*007c*/ 	.byte	0x03, 0x1b
        /*007e*/ 	.short	0x00ff


	//----- nvinfo : EIATTR_EXTERNS
	.align		4
        /*0080*/ 	.byte	0x04, 0x0f
        /*0082*/ 	.short	(.L_4471 - .L_4470)


	//   ....[0]....
	.align		4
.L_4470:
        /*0084*/ 	.word	index@(__assertfail)


	//----- nvinfo : EIATTR_MERCURY_ISA_VERSION
	.align		4
.L_4471:
        /*0088*/ 	.byte	0x03, 0x5f
        /*008a*/ 	.short	0x0101


	//----- nvinfo : EIATTR_SYSCALL_OFFSETS
	.align		4
        /*008c*/ 	.byte	0x04, 0x46
        /*008e*/ 	.short	(.L_4473 - .L_4472)


	//   ....[0]....
.L_4472:
        /*0090*/ 	.word	0x000010e0


	//   ....[1]....
        /*0094*/ 	.word	0x00001f40


	//   ....[2]....
        /*0098*/ 	.word	0x00003010


	//   ....[3]....
        /*009c*/ 	.word	0x00003e70


	//   ....[4]....
        /*00a0*/ 	.word	0x00004f70


	//   ....[5]....
        /*00a4*/ 	.word	0x00005de0


	//   ....[6]....
        /*00a8*/ 	.word	0x00006ea0


	//   ....[7]....
        /*00ac*/ 	.word	0x00007ce0


	//   ....[8]....
        /*00b0*/ 	.word	0x00008f20


	//   ....[9]....
        /*00b4*/ 	.word	0x00009f40


	//   ....[10]....
        /*00b8*/ 	.word	0x0000af20


	//   ....[11]....
        /*00bc*/ 	.word	0x0000bf00


	//----- nvinfo : EIATTR_EXIT_INSTR_OFFSETS
	.align		4
.L_4473:
        /*00c0*/ 	.byte	0x04, 0x1c
        /*00c2*/ 	.short	(.L_4475 - .L_4474)


	//   ....[0]....
.L_4474:
        /*00c4*/ 	.word	0x0000afe0


	//   ....[1]....
        /*00c8*/ 	.word	0x0000b130


	//   ....[2]....
        /*00cc*/ 	.word	0x0000b170


	//   ....[3]....
        /*00d0*/ 	.word	0x0000b210


	//   ....[4]....
        /*00d4*/ 	.word	0x0000b250


	//   ....[5]....
        /*00d8*/ 	.word	0x0000b290


	//   ....[6]....
        /*00dc*/ 	.word	0x0000b320


	//   ....[7]....
        /*00e0*/ 	.word	0x0000b340


	//   ....[8]....
        /*00e4*/ 	.word	0x0000b3e0


	//   ....[9]....
        /*00e8*/ 	.word	0x0000b430


	//   ....[10]....
        /*00ec*/ 	.word	0x0000b480


	//   ....[11]....
        /*00f0*/ 	.word	0x0000b550


	//   ....[12]....
        /*00f4*/ 	.word	0x0000b5b0


	//   ....[13]....
        /*00f8*/ 	.word	0x0000b740


	//   ....[14]....
        /*00fc*/ 	.word	0x0000b8a0


	//   ....[15]....
        /*0100*/ 	.word	0x0000b8e0


	//   ....[16]....
        /*0104*/ 	.word	0x0000b9a0


	//   ....[17]....
        /*0108*/ 	.word	0x0000bb20


	//   ....[18]....
        /*010c*/ 	.word	0x0000bca0


	//   ....[19]....
        /*0110*/ 	.word	0x0000be00


	//   ....[20]....
        /*0114*/ 	.word	0x0000bf10


	//   ....[21]....
        /*0118*/ 	.word	0x0000bf50


	//   ....[22]....
        /*011c*/ 	.word	0x0000bf90


	//----- nvinfo : EIATTR_MAX_THREADS
	.align		4
.L_4475:
        /*0120*/ 	.byte	0x04, 0x05
        /*0122*/ 	.short	(.L_4477 - .L_4476)
.L_4476:
        /*0124*/ 	.word	0x00000080
        /*0128*/ 	.word	0x00000001
        /*012c*/ 	.word	0x00000001


	//----- nvinfo : EIATTR_CRS_STACK_SIZE
	.align		4
.L_4477:
        /*0130*/ 	.byte	0x04, 0x1e
        /*0132*/ 	.short	(.L_4479 - .L_4478)
.L_4478:
        /*0134*/ 	.word	0x00000000


	//----- nvinfo : EIATTR_CBANK_PARAM_SIZE
	.align		4
.L_4479:
        /*0138*/ 	.byte	0x03, 0x19
        /*013a*/ 	.short	0x0038


	//----- nvinfo : EIATTR_PARAM_CBANK
	.align		4
        /*013c*/ 	.byte	0x04, 0x0a
        /*013e*/ 	.short	(.L_4481 - .L_4480)
	.align		4
.L_4480:
        /*0140*/ 	.word	index@(.nv.constant0._ZN2at6native27unrolled_elementwise_kernelIZZZNS0_49_GLOBAL__N__b919a28f_16_Normalization_cu_5c38458736batch_norm_elementwise_backward_evalERKNS_6TensorES5_S5_S5_ENKUlvE0_clEvENKUlvE1_clEvEUlN3c104HalfEfE_St5arrayIPcLm3EELi4E23TrivialOffsetCalculatorILi2EjESE_ILi1EjENS0_6memory12LoadWithCastILi2EEENSH_13StoreWithCastILi1EEEEEviT_T0_T2_T3_T4_T5_)
        /*0144*/ 	.short	0x0210
        /*0146*/ 	.short	0x0038


	//----- nvinfo : EIATTR_SW_WAR
	.align		4
.L_4481:
        /*0148*/ 	.byte	0x04, 0x36
        /*014a*/ 	.short	(.L_4483 - .L_4482)
.L_4482:
        /*014c*/ 	.word	0x00000008
.L_4483:


//--------------------- .nv.info._ZN2at6native18elementwise_kernelILi128ELi4EZNS0_22gpu_kernel_impl_nocastIZZZNS0_49_GLOBAL__N__b919a28f_16_Normalization_cu_5c38458736batch_norm_elementwise_backward_evalERKNS_6TensorES6_S6_S6_ENKUlvE0_clEvENKUlvE1_clEvEUlN3c104HalfEfE_EEvRNS_18TensorIteratorBaseERKT_EUliE_EEviT1_ --------------------------
	.section	.nv.info._ZN2at6native18elementwise_kernelILi128ELi4EZNS0_22gpu_kernel_impl_nocastIZZZNS0_49_GLOBAL__N__b919a28f_16_Normalization_cu_5c38458736batch_norm_elementwise_backward_evalERKNS_6TensorES6_S6_S6_ENKUlvE0_clEvENKUlvE1_clEvEUlN3c104HalfEfE_EEvRNS_18TensorIteratorBaseERKT_EUliE_EEviT1_,"",@"SHT_CUDA_INFO"
	.sectionflags	@""
	.align	4


	//----- nvinfo : EIATTR_CUDA_API_VERSION
	.align		4
        /*0000*/ 	.byte	0x04, 0x37
        /*0002*/ 	.short	(.L_4485 - .L_4484)
.L_4484:
        /*0004*/ 	.word	0x00000082


	//----- nvinfo : EIATTR_KPARAM_INFO
	.align		4
.L_4485:
        /*0008*/ 	.byte	0x04, 0x17
        /*000a*/ 	.short	(.L_4487 - .L_4486)
.L_4486:
        /*000c*/ 	.word	0x00000000
        /*0010*/ 	.short	0x0001
        /*0012*/ 	.short	0x0008
        /*0014*/ 	.byte	0x00, 0xf0, 0x21, 0x0a


	//----- nvinfo : EIATTR_KPARAM_INFO
	.align		4
.L_4487:
        /*0018*/ 	.byte	0x04, 0x17
        /*001a*/ 	.short	(.L_4489 - .L_4488)
.L_4488:
        /*001c*/ 	.word	0x00000000
        /*0020*/ 	.short	0x0000
        /*0022*/ 	.short	0x0000
        /*0024*/ 	.byte	0x00, 0xf0, 0x11, 0x00


	//----- nvinfo : EIATTR_SPARSE_MMA_MASK
	.align		4
.L_4489:
        /*0028*/ 	.byte	0x03, 0x50
        /*002a*/ 	.short	0x0000


	//----- nvinfo : EIATTR_MAXREG_COUNT
	.align		4
        /*002c*/ 	.byte	0x03, 0x1b
        /*002e*/ 	.short	0x0080


	//----- nvinfo : EIATTR_MERCURY_ISA_VERSION
	.align		4
        /*0030*/ 	.byte	0x03, 0x5f
        /*0032*/ 	.short	0x0101


	//----- nvinfo : EIATTR_EXIT_INSTR_OFFSETS
	.align		4
        /*0034*/ 	.byte	0x04, 0x1c
        /*0036*/ 	.short	(.L_4491 - .L_4490)


	//   ....[0]....
.L_4490:
        /*0038*/ 	.word	0x00004650


	//   ....[1]....
        /*003c*/ 	.word	0x00005d60


	//----- nvinfo : EIATTR_MAX_THREADS
	.align		4
.L_4491:
        /*0040*/ 	.byte	0x04, 0x05
        /*0042*/ 	.short	(.L_4493 - .L_4492)
.L_4492:
        /*0044*/ 	.word	0x00000080
        /*0048*/ 	.word	0x00000001
        /*004c*/ 	.word	0x00000001


	//----- nvinfo : EIATTR_CRS_STACK_SIZE
	.align		4
.L_4493:
        /*0050*/ 	.byte	0x04, 0x1e
        /*0052*/ 	.short	(.L_4495 - .L_4494)
.L_4494:
        /*0054*/ 	.word	0x00000000


	//----- nvinfo : EIATTR_CBANK_PARAM_SIZE
	.align		4
.L_4495:
        /*0058*/ 	.byte	0x03, 0x19
        /*005a*/ 	.short	0x0290


	//----- nvinfo : EIATTR_PARAM_CBANK
	.align		4
        /*005c*/ 	.byte	0x04, 0x0a
        /*005e*/ 	.short	(.L_4497 - .L_4496)
	.align		4
.L_4496:
        /*0060*/ 	.word	index@(.nv.constant0._ZN2at6native18elementwise_kernelILi128ELi4EZNS0_22gpu_kernel_impl_nocastIZZZNS0_49_GLOBAL__N__b919a28f_16_Normalization_cu_5c38458736batch_norm_elementwise_backward_evalERKNS_6TensorES6_S6_S6_ENKUlvE0_clEvENKUlvE1_clEvEUlN3c104HalfEfE_EEvRNS_18TensorIteratorBaseERKT_EUliE_EEviT1_)
        /*0064*/ 	.short	0x0210
        /*0066*/ 	.short	0x0290


	//----- nvinfo : EIATTR_SW_WAR
	.align		4
.L_4497:
        /*0068*/ 	.byte	0x04, 0x36
        /*006a*/ 	.short	(.L_4499 - .L_4498)
.L_4498:
        /*006c*/ 	.word	0x00000008
.L_4499:


//--------------------- .nv.info._ZN2at6native27unrolled_elementwise_kernelIZZZNS0_49_GLOBAL__N__b919a28f_16_Normalization_cu_5c38458736batch_norm_elementwise_backward_evalERKNS_6TensorES5_S5_S5_ENKUlvE0_clEvENKUlvE1_clEvEUlN3c104HalfEfE_St5arrayIPcLm3EELi4E23TrivialOffsetCalculatorILi2EjESE_ILi1EjENS0_6memory15LoadWithoutCastENSH_16StoreWithoutCastEEEviT_T0_T2_T3_T4_T5_ --------------------------
	.section	.nv.info._ZN2at6native27unrolled_elementwise_kernelIZZZNS0_49_GLOBAL__N__b919a28f_16_Normalization_cu_5c38458736batch_norm_elementwise_backward_evalERKNS_6TensorES5_S5_S5_ENKUlvE0_clEvENKUlvE1_clEvEUlN3c104HalfEfE_St5arrayIPcLm3EELi4E23TrivialOffsetCalculatorILi2EjESE_ILi1EjENS0_6memory15LoadWithoutCastENSH_16StoreWithoutCastEEEviT_T0_T2_T3_T4_T5_,"",@"SHT_CUDA_INFO"
	.sectionflags	@""
	.align	4


	//----- nvinfo : EIATTR_CUDA_API_VERSION
	.align		4
        /*0000*/ 	.byte	0x04, 0x37
        /*0002*/ 	.short	(.L_4501 - .L_4500)
.L_4500:
        /*0004*/ 	.word	0x00000082


	//----- nvinfo : EIATTR_KPARAM_INFO
	.align		4
.L_4501:
        /*0008*/ 	.byte	0x04, 0x17
        /*000a*/ 	.short	(.L_4503 - .L_4502)
.L_4502:
        /*000c*/ 	.word	0x00000000
        /*0010*/ 	.short	0x0006
        /*0012*/ 	.short	0x0023
        /*0014*/ 	.byte	0x00, 0xf0, 0x05, 0x00


	//----- nvinfo : EIATTR_KPARAM_INFO
	.align		4
.L_4503:
        /*0018*/ 	.byte	0x04, 0x17
        /*001a*/ 	.short	(.L_4505 - .L_4504)
.L_4504:
        /*001c*/ 	.word	0x00000000
        /*0020*/ 	.short	0x0005
        /*0022*/ 	.short	0x0022
        /*0024*/ 	.byte	0x00, 0xf0, 0x05, 0x00


	//----- nvinfo : EIATTR_KPARAM_INFO
	.align		4
.L_4505:
        /*0028*/ 	.byte	0x04, 0x17
        /*002a*/ 	.short	(.L_4507 - .L_4506)
.L_4506:
        /*002c*/ 	.word	0x00000000
        /*0030*/ 	.short	0x0004
        /*0032*/ 	.short	0x0021
        /*0034*/ 	.byte	0x00, 0xf0, 0x05, 0x00


	//----- nvinfo : EIATTR_KPARAM_INFO
	.align		4
.L_4507:
        /*0038*/ 	.byte	0x04, 0x17
        /*003a*/ 	.short	(.L_4509 - .L_4508)
.L_4508:
        /*003c*/ 	.word	0x00000000
        /*0040*/ 	.short	0x0003
        /*0042*/ 	.short	0x0020
        /*0044*/ 	.byte	0x00, 0xf0, 0x05, 0x00


	//----- nvinfo : EIATTR_KPARAM_INFO
	.align		4
.L_4509:
        /*0048*/ 	.byte	0x04, 0x17
        /*004a*/ 	.short	(.L_4511 - .L_4510)
.L_4510:
        /*004c*/ 	.word	0x00000000
        /*0050*/ 	.short	0x0002
        /*0052*/ 	.short	0x0008
        /*0054*/ 	.byte	0x00, 0xf0, 0x61, 0x00


	//----- nvinfo : EIATTR_KPARAM_INFO
	.align		4
.L_4511:
        /*0058*/ 	.byte	0x04, 0x17
        /*005a*/ 	.short	(.L_4513 - .L_4512)
.L_4512:
        /*005c*/ 	.word	0x00000000
        /*0060*/ 	.short	0x0001
        /*0062*/ 	.short	0x0004
        /*0064*/ 	.byte	0x00, 0xf0, 0x05, 0x00


	//----- nvinfo : EIATTR_KPARAM_INFO
	.align		4
.L_4513:
        /*0068*/ 	.byte	0x04, 0x17
        /*006a*/ 	.short	(.L_4515 - .L_4514)
.L_4514:
        /*006c*/ 	.word	0x00000000
        /*0070*/ 	.short	0x0000
        /*0072*/ 	.short	0x0000
        /*0074*/ 	.byte	0x00, 0xf0, 0x11, 0x00


	//----- nvinfo : EIATTR_SPARSE_MMA_MASK
	.align		4
.L_4515:
        /*0078*/ 	.byte	0x03, 0x50
        /*007a*/ 	.short	0x0000


	//----- nvinfo : EIATTR_MAXREG_COUNT
	.align		4
        /*007c*/ 	.byte	0x03, 0x1b
        /*007e*/ 	.short	0x00ff


	//----- nvinfo : EIATTR_MERCURY_ISA_VERSION
	.align		4
        /*0080*/ 	.byte	0x03, 0x5f
        /*0082*/ 	.short	0x0101


	//----- nvinfo : EIATTR_EXIT_INSTR_OFFSETS
	.align		4
        /*0084*/ 	.byte	0x04, 0x1c
        /*0086*/ 	.short	(.L_4517 - .L_4516)


	//   ....[0]....
.L_4516:
        /*0088*/ 	.word	0x00000550


	//   ....[1]....
        /*008c*/ 	.word	0x000005d0


	//----- nvinfo : EIATTR_MAX_THREADS
	.align		4
.L_4517:
        /*0090*/ 	.byte	0x04, 0x05
        /*0092*/ 	.short	(.L_4519 - .L_4518)
.L_4518:
        /*0094*/ 	.word	0x00000080
        /*0098*/ 	.word	0x00000001
        /*009c*/ 	.word	0x00000001


	//----- nvinfo : EIATTR_CRS_STACK_SIZE
	.align		4
.L_4519:
        /*00a0*/ 	.byte	0x04, 0x1e
        /*00a2*/ 	.short	(.L_4521 - .L_4520)
.L_4520:
        /*00a4*/ 	.word	0x00000000


	//----- nvinfo : EIATTR_CBANK_PARAM_SIZE
	.align		4
.L_4521:
        /*00a8*/ 	.byte	0x03, 0x19
        /*00aa*/ 	.short	0x0024


	//----- nvinfo : EIATTR_PARAM_CBANK
	.align		4
        /*00ac*/ 	.byte	0x04, 0x0a
        /*00ae*/ 	.short	(.L_4523 - .L_4522)
	.align		4
.L_4522:
        /*00b0*/ 	.word	index@(.nv.constant0._ZN2at6native27unrolled_elementwise_kernelIZZZNS0_49_GLOBAL__N__b919a28f_16_Normalization_cu_5c38458736batch_norm_elementwise_backward_evalERKNS_6TensorES5_S5_S5_ENKUlvE0_clEvENKUlvE1_clEvEUlN3c104HalfEfE_St5arrayIPcLm3EELi4E23TrivialOffsetCalculatorILi2EjESE_ILi1EjENS0_6memory15LoadWithoutCastENSH_16StoreWithoutCastEEEviT_T0_T2_T3_T4_T5_)
        /*00b4*/ 	.short	0x0210
        /*00b6*/ 	.short	0x0024


	//----- nvinfo : EIATTR_SW_WAR
	.align		4
.L_4523:
        /*00b8*/ 	.byte	0x04, 0x36
        /*00ba*/ 	.short	(.L_4525 - .L_4524)
.L_4524:
        /*00bc*/ 	.word	0x00000008
.L_4525:


//--------------------- .nv.info._ZN2at6native29vectorized_elementwise_kernelILi2EZZZNS0_49_GLOBAL__N__b919a28f_16_Normalization_cu_5c38458736batch_norm_elementwise_backward_evalERKNS_6TensorES5_S5_S5_ENKUlvE0_clEvENKUlvE1_clEvEUlN3c104HalfEfE_St5arrayIPcLm3EEEEviT0_T1_ --------------------------
	.section	.nv.info._ZN2at6native29vectorized_elementwise_kernelILi2EZZZNS0_49_GLOBAL__N__b919a28f_16_Normalization_cu_5c38458736batch_norm_elementwise_backward_evalERKNS_6TensorES5_S5_S5_ENKUlvE0_clEvENKUlvE1_clEvEUlN3c104HalfEfE_St5arrayIPcLm3EEEEviT0_T1_,"",@"SHT_CUDA_INFO"
	.sectionflags	@""
	.align	4


	//----- nvinfo : EIATTR_CUDA_API_VERSION
	.align		4
        /*0000*/ 	.byte	0x04, 0x37
        /*0002*/ 	.short	(.L_4527 - .L_4526)
.L_4526:
        /*0004*/ 	.word	0x00000082


	//----- nvinfo : EIATTR_KPARAM_INFO
	.align		4
.L_4527:
        /*0008*/ 	.byte	0x04, 0x17
        /*000a*/ 	.short	(.L_4529 - .L_4528)
.L_4528:
        /*000c*/ 	.word	0x00000000
        /*0010*/ 	.short	0x0002
        /*0012*/ 	.short	0x0008
        /*0014*/ 	.byte	0x00, 0xf0, 0x61, 0x00


	//----- nvinfo : EIATTR_KPARAM_INFO
	.align		4
.L_4529:
        /*0018*/ 	.byte	0x04, 0x17
        /*001a*/ 	.short	(.L_4531 - .L_4530)
.L_4530:
        /*001c*/ 	.word	0x00000000
        /*0020*/ 	.short	0x0001
        /*0022*/ 	.short	0x0004
        /*0024*/ 	.byte	0x00, 0xf0, 0x05, 0x00


	//----- nvinfo : EIATTR_KPARAM_INFO
	.align		4
.L_4531:
        /*0028*/ 	.byte	0x04, 0x17
        /*002a*/ 	.short	(.L_4533 - .L_4532)
.L_4532:
        /*002c*/ 	.word	0x00000000
        /*0030*/ 	.short	0x0000
        /*0032*/ 	.short	0x0000
        /*0034*/ 	.byte	0x00, 0xf0, 0x11, 0x00


	//----- nvinfo : EIATTR_SPARSE_MMA_MASK
	.align		4
.L_4533:
        /*0038*/ 	.byte	0x03, 0x50
        /*003a*/ 	.short	0x0000


	//----- nvinfo : EIATTR_MAXREG_COUNT
	.align		4
        /*003c*/ 	.byte	0x03, 0x1b
        /*003e*/ 	.short	0x00ff


	//----- nvinfo : EIATTR_MERCURY_ISA_VERSION
	.align		4
        /*0040*/ 	.byte	0x03, 0x5f
        /*0042*/ 	.short	0x0101


	//----- nvinfo : EIATTR_EXIT_INSTR_OFFSETS
	.align		4
        /*0044*/ 	.byte	0x04, 0x1c
        /*0046*/ 	.short	(.L_4535 - .L_4534)


	//   ....[0]....
.L_4534:
        /*0048*/ 	.word	0x00000320


	//   ....[1]....
        /*004c*/ 	.word	0x00000e60


	//   ....[2]....
        /*0050*/ 	.word	0x00000eb0


	//----- nvinfo : EIATTR_MAX_THREADS
	.align		4
.L_4535:
        /*0054*/ 	.byte	0x04, 0x05
        /*0056*/ 	.short	(.L_4537 - .L_4536)
.L_4536:
        /*0058*/ 	.word	0x00000080
        /*005c*/ 	.word	0x00000001
        /*0060*/ 	.word	0x00000001


	//----- nvinfo : EIATTR_CRS_STACK_SIZE
	.align		4
.L_4537:
        /*0064*/ 	.byte	0x04, 0x1e
        /*0066*/ 	.short	(.L_4539 - .L_4538)
.L_4538:
        /*0068*/ 	.word	0x00000000


	//----- nvinfo : EIATTR_CBANK_PARAM_SIZE
	.align		4
.L_4539:
        /*006c*/ 	.byte	0x03, 0x19
        /*006e*/ 	.short	0x0020


	//----- nvinfo : EIATTR_PARAM_CBANK
	.align		4
        /*0070*/ 	.byte	0x04, 0x0a
        /*0072*/ 	.short	(.L_4541 - .L_4540)
	.align		4
.L_4540:
        /*0074*/ 	.word	index@(.nv.constant0._ZN2at6native29vectorized_elementwise_kernelILi2EZZZNS0_49_GLOBAL__N__b919a28f_16_Normalization_cu_5c38458736batch_norm_elementwise_backward_evalERKNS_6TensorES5_S5_S5_ENKUlvE0_clEvENKUlvE1_clEvEUlN3c104HalfEfE_St5arrayIPcLm3EEEEviT0_T1_)
        /*0078*/ 	.short	0x0210
        /*007a*/ 	.short	0x0020


	//----- nvinfo : EIATTR_SW_WAR
	.align		4
.L_4541:
        /*007c*/ 	.byte	0x04, 0x36
        /*007e*/ 	.short	(.L_4543 - .L_4542)
.L_4542:
        /*0080*/ 	.word	0x00000008
.L_4543:


//--------------------- .nv.info._ZN2at6native29vectorized_elementwise_kernelILi4EZZZNS0_49_GLOBAL__N__b919a28f_16_Normalization_cu_5c38458736batch_norm_elementwise_backward_evalERKNS_6TensorES5_S5_S5_ENKUlvE0_clEvENKUlvE1_clEvEUlN3c104HalfEfE_St5arrayIPcLm3EEEEviT0_T1_ --------------------------
	.section	.nv.info._ZN2at6native29vectorized_elementwise_kernelILi4EZZZNS0_49_GLOBAL__N__b919a28f_16_Normalization_cu_5c38458736batch_norm_elementwise_backward_evalERKNS_6TensorES5_S5_S5_ENKUlvE0_clEvENKUlvE1_clEvEUlN3c104HalfEfE_St5arrayIPcLm3EEEEviT0_T1_,"",@"SHT_CUDA_INFO"
	.sectionflags	@""
	.align	4


	//----- nvinfo : EIATTR_CUDA_API_VERSION
	.align		4
        /*0000*/ 	.byte	0x04, 0x37
        /*0002*/ 	.short	(.L_4545 - .L_4544)
.L_4544:
        /*0004*/ 	.word	0x00000082


	//----- nvinfo : EIATTR_KPARAM_INFO
	.align		4
.L_4545:
        /*0008*/ 	.byte	0x04, 0x17
        /*000a*/ 	.short	(.L_4547 - .L_4546)
.L_4546:
        /*000c*/ 	.word	0x00000000
        /*0010*/ 	.short	0x0002
        /*0012*/ 	.short	0x0008
        /*0014*/ 	.byte	0x00, 0xf0, 0x61, 0x00


	//----- nvinfo : EIATTR_KPARAM_INFO
	.align		4
.L_4547:
        /*0018*/ 	.byte	0x04, 0x17
        /*001a*/ 	.short	(.L_4549 - .L_4548)
.L_4548:
        /*001c*/ 	.word	0x00000000
        /*0020*/ 	.short	0x0001
        /*0022*/ 	.short	0x0004
        /*0024*/ 	.byte	0x00, 0xf0, 0x05, 0x00


	//----- nvinfo : EIATTR_KPARAM_INFO
	.align		4
.L_4549:
        /*0028*/ 	.byte	0x04, 0x17
        /*002a*/ 	.short	(.L_4551 - .L_4550)
.L_4550:
        /*002c*/ 	.word	0x00000000
        /*0030*/ 	.short	0x0000
        /*0032*/ 	.short	0x0000
        /*0034*/ 	.byte	0x00, 0xf0, 0x11, 0x00


	//----- nvinfo : EIATTR_SPARSE_MMA_MASK
	.align		4
.L_4551:
        /*0038*/ 	.byte	0x03, 0x50
        /*003a*/ 	.short	0x0000


	//----- nvinfo : EIATTR_MAXREG_COUNT
	.align		4
        /*003c*/ 	.byte	0x03, 0x1b
        /*003e*/ 	.short	0x00ff


	//----- nvinfo : EIATTR_MERCURY_ISA_VERSION
	.align		4
        /*0040*/ 	.byte	0x03, 0x5f
        /*0042*/ 	.short	0x0101


	//----- nvinfo : EIATTR_EXIT_INSTR_OFFSETS
	.align		4
        /*0044*/ 	.byte	0x04, 0x1c
        /*0046*/ 	.short	(.L_4553 - .L_4552)


	//   ....[0]....
.L_4552:
        /*0048*/ 	.word	0x000002c0


	//   ....[1]....
        /*004c*/ 	.word	0x00000e00


	//   ....[2]....
        /*0050*/ 	.word	0x00000e50


	//----- nvinfo : EIATTR_MAX_THREADS
	.align		4
.L_4553:
        /*0054*/ 	.byte	0x04, 0x05
        /*0056*/ 	.short	(.L_4555 - .L_4554)
.L_4554:
        /*0058*/ 	.word	0x00000080
        /*005c*/ 	.word	0x00000001
        /*0060*/ 	.word	0x00000001


	//----- nvinfo : EIATTR_CRS_STACK_SIZE
	.align		4
.L_4555:
        /*0064*/ 	.byte	0x04, 0x1e
        /*0066*/ 	.short	(.L_4557 - .L_4556)
.L_4556:
        /*0068*/ 	.word	0x00000000


	//----- nvinfo : EIATTR_CBANK_PARAM_SIZE
	.align		4
.L_4557:
        /*006c*/ 	.byte	0x03, 0x19
        /*006e*/ 	.short	0x0020


	//----- nvinfo : EIATTR_PARAM_CBANK
	.align		4
        /*0070*/ 	.byte	0x04, 0x0a
        /*0072*/ 	.short	(.L_4559 - .L_4558)
	.align		4
.L_4558:
        /*0074*/ 	.word	index@(.nv.constant0._ZN2at6native29vectorized_elementwise_kernelILi4EZZZNS0_49_GLOBAL__N__b919a28f_16_Normalization_cu_5c38458736batch_norm_elementwise_backward_evalERKNS_6TensorES5_S5_S5_ENKUlvE0_clEvENKUlvE1_clEvEUlN3c104HalfEfE_St5arrayIPcLm3EEEEviT0_T1_)
        /*0078*/ 	.short	0x0210
        /*007a*/ 	.short	0x0020


	//----- nvinfo : EIATTR_SW_WAR
	.align		4
.L_4559:
        /*007c*/ 	.byte	0x04, 0x36
        /*007e*/ 	.short	(.L_4561 - .L_4560)
.L_4560:
        /*0080*/ 	.word	0x00000008
.L_4561:


//--------------------- .nv.info._ZN2at6native29vectorized_elementwise_kernelILi8EZZZNS0_49_GLOBAL__N__b919a28f_16_Normalization_cu_5c38458736batch_norm_elementwise_backward_evalERKNS_6TensorES5_S5_S5_ENKUlvE0_clEvENKUlvE1_clEvEUlN3c104HalfEfE_St5arrayIPcLm3EEEEviT0_T1_ --------------------------
	.section	.nv.info._ZN2at6native29vectorized_elementwise_kernelILi8EZZZNS0_49_GLOBAL__N__b919a28f_16_Normalization_cu_5c38458736batch_norm_elementwise_backward_evalERKNS_6TensorES5_S5_S5_ENKUlvE0_clEvENKUlvE1_clEvEUlN3c104HalfEfE_St5arrayIPcLm3EEEEviT0_T1_,"",@"SHT_CUDA_INFO"
	.sectionflags	@""
	.align	4


	//----- nvinfo : EIATTR_CUDA_API_VERSION
	.align		4
        /*0000*/ 	.byte	0x04, 0x37
        /*0002*/ 	.short	(.L_4563 - .L_4562)
.L_4562:
        /*0004*/ 	.word	0x00000082


	//----- nvinfo : EIATTR_KPARAM_INFO
	.align		4
.L_4563:
        /*0008*/ 	.byte	0x04, 0x17
        /*000a*/ 	.short	(.L_4565 - .L_4564)
.L_4564:
        /*000c*/ 	.word	0x00000000
        /*0010*/ 	.short	0x0002
        /*0012*/ 	.short	0x0008
        /*0014*/ 	.byte	0x00, 0xf0, 0x61, 0x00


	//----- nvinfo : EIATTR_KPARAM_INFO
	.align		4
.L_4565:
        /*0018*/ 	.byte	0x04, 0x17
        /*001a*/ 	.short	(.L_4567 - .L_4566)
.L_4566:
        /*001c*/ 	.word	0x00000000
        /*0020*/ 	.short	0x0001
        /*0022*/ 	.short	0x0004
        /*0024*/ 	.byte	0x00, 0xf0, 0x05, 0x00


	//----- nvinfo : EIATTR_KPARAM_INFO
	.align		4
.L_4567:
        /*0028*/ 	.byte	0x04, 0x17
        /*002a*/ 	.short	(.L_4569 - .L_4568)
.L_4568:
        /*002c*/ 	.word	0x00000000
        /*0030*/ 	.short	0x0000
        /*0032*/ 	.short	0x0000
        /*0034*/ 	.byte	0x00, 0xf0, 0x11, 0x00


	//----- nvinfo : EIATTR_SPARSE_MMA_MASK
	.align		4
.L_4569:
        /*0038*/ 	.byte	0x03, 0x50
        /*003a*/ 	.short	0x0000


	//----- nvinfo : EIATTR_MAXREG_COUNT
	.align		4
        /*003c*/ 	.byte	0x03, 0x1b
        /*003e*/ 	.short	0x00ff


	//----- nvinfo : EIATTR_MERCURY_ISA_VERSION
	.align		4
        /*0040*/ 	.byte	0x03, 0x5f
        /*0042*/ 	.short	0x0101


	//----- nvinfo : EIATTR_EXIT_INSTR_OFFSETS
	.align		4
        /*0044*/ 	.byte	0x04, 0x1c
        /*0046*/ 	.short	(.L_4571 - .L_4570)


	//   ....[0]....
.L_4570:
        /*0048*/ 	.word	0x000002a0


	//   ....[1]....
        /*004c*/ 	.word	0x00000de0


	//   ....[2]....
        /*0050*/ 	.word	0x00000e30


	//----- nvinfo : EIATTR_MAX_THREADS
	.align		4
.L_4571:
        /*0054*/ 	.byte	0x04, 0x05
        /*0056*/ 	.short	(.L_4573 - .L_4572)
.L_4572:
        /*0058*/ 	.word	0x00000080
        /*005c*/ 	.word	0x00000001
        /*0060*/ 	.word	0x00000001


	//----- nvinfo : EIATTR_CRS_STACK_SIZE
	.align		4
.L_4573:
        /*0064*/ 	.byte	0x04, 0x1e
        /*0066*/ 	.short	(.L_4575 - .L_4574)
.L_4574:
        /*0068*/ 	.word	0x00000000


	//----- nvinfo : EIATTR_CBANK_PARAM_SIZE
	.align		4
.L_4575:
        /*006c*/ 	.byte	0x03, 0x19
        /*006e*/ 	.short	0x0020


	//----- nvinfo : EIATTR_PARAM_CBANK
	.align		4
        /*0070*/ 	.byte	0x04, 0x0a
        /*0072*/ 	.short	(.L_4577 - .L_4576)
	.align		4
.L_4576:
        /*0074*/ 	.word	index@(.nv.constant0._ZN2at6native29vectorized_elementwise_kernelILi8EZZZNS0_49_GLOBAL__N__b919a28f_16_Normalization_cu_5c38458736batch_norm_elementwise_backward_evalERKNS_6TensorES5_S5_S5_ENKUlvE0_clEvENKUlvE1_clEvEUlN3c104HalfEfE_St5arrayIPcLm3EEEEviT0_T1_)
        /*0078*/ 	.short	0x0210
        /*007a*/ 	.short	0x0020


	//----- nvinfo : EIATTR_SW_WAR
	.align		4
.L_4577:
        /*007c*/ 	.byte	0x04, 0x36
        /*007e*/ 	.short	(.L_4579 - .L_4578)
.L_4578:
        /*0080*/ 	.word	0x00000008
.L_4579:


//--------------------- .nv.info._ZN2at6native18elementwise_kernelILi128ELi4EZNS0_15gpu_kernel_implIZZZNS0_49_GLOBAL__N__b919a28f_16_Normalization_cu_5c38458736batch_norm_elementwise_backward_evalERKNS_6TensorES6_S6_S6_ENKUlvE0_clEvENKUlvE0_clEvEUlffE_EEvRNS_18TensorIteratorBaseERKT_EUliE_EEviT1_ --------------------------
	.section	.nv.info._ZN2at6native18elementwise_kernelILi128ELi4EZNS0_15gpu_kernel_implIZZZNS0_49_GLOBAL__N__b919a28f_16_Normalization_cu_5c38458736batch_norm_elementwise_backward_evalERKNS_6TensorES6_S6_S6_ENKUlvE0_clEvENKUlvE0_clEvEUlffE_EEvRNS_18TensorIteratorBaseERKT_EUliE_EEviT1_,"",@"SHT_CUDA_INFO"
	.sectionflags	@""
	.align	4


	//----- nvinfo : EIATTR_CUDA_API_VERSION
	.align		4
        /*0000*/ 	.byte	0x04, 0x37
        /*0002*/ 	.short	(.L_4581 - .L_4580)
.L_4580:
        /*0004*/ 	.word	0x00000082


	//----- nvinfo : EIATTR_KPARAM_INFO
	.align		4
.L_4581:
        /*0008*/ 	.byte	0x04, 0x17
        /*000a*/ 	.short	(.L_4583 - .L_4582)
.L_4582:
        /*000c*/ 	.word	0x00000000
        /*0010*/ 	.short	0x0001
        /*0012*/ 	.short	0x0008
        /*0014*/ 	.byte	0x00, 0xf0, 0x21, 0x0a


	//----- nvinfo : EIATTR_KPARAM_INFO
	.align		4
.L_4583:
        /*0018*/ 	.byte	0x04, 0x17
        /*001a*/ 	.short	(.L_4585 - .L_4584)
.L_4584:
        /*001c*/ 	.word	0x00000000
        /*0020*/ 	.short	0x0000
        /*0022*/ 	.short	0x0000
        /*0024*/ 	.byte	0x00, 0xf0, 0x11, 0x00


	//----- nvinfo : EIATTR_SPARSE_MMA_MASK
	.align		4
.L_4585:
        /*0028*/ 	.byte	0x03, 0x50
        /*002a*/ 	.short	0x0000


	//----- nvinfo : EIATTR_MAXREG_COUNT
	.align		4
        /*002c*/ 	.byte	0x03, 0x1b
        /*002e*/ 	.short	0x0080


	//----- nvinfo : EIATTR_EXTERNS
	.align		4
        /*0030*/ 	.byte	0x04, 0x0f
        /*0032*/ 	.short	(.L_4587 - .L_4586)


	//   ....[0]....
	.align		4
.L_4586:
        /*0034*/ 	.word	index@(__assertfail)


	//----- nvinfo : EIATTR_MERCURY_ISA_VERSION
	.align		4
.L_4587:
        /*0038*/ 	.byte	0x03, 0x5f
        /*003a*/ 	.short	0x0101


	//----- nvinfo : EIATTR_SYSCALL_OFFSETS
	.align		4
        /*003c*/ 	.byte	0x04, 0x46
        /*003e*/ 	.short	(.L_4589 - .L_4588)


	//   ....[0]....
.L_4588:
        /*0040*/ 	.word	0x00002490


	//   ....[1]....
        /*0044*/ 	.word	0x000032b0


	//   ....[2]....
        /*0048*/ 	.word	0x00004110


	//   ....[3]....
        /*004c*/ 	.word	0x000065d0


	//   ....[4]....
        /*0050*/ 	.word	0x000073f0


	//   ....[5]....
        /*0054*/ 	.word	0x00008250


	//   ....[6]....
        /*0058*/ 	.word	0x0000a700


	//   ....[7]....
        /*005c*/ 	.word	0x0000b520


	//   ....[8]....
        /*0060*/ 	.word	0x0000c380


	//   ....[9]....
        /*0064*/ 	.word	0x0000e820


	//   ....[10]....
        /*0068*/ 	.word	0x0000f640


	//   ....[11]....
        /*006c*/ 	.word	0x000104a0


	//----- nvinfo : EIATTR_EXIT_INSTR_OFFSETS
	.align		4
.L_4589:
        /*0070*/ 	.byte	0x04, 0x1c
        /*0072*/ 	.short	(.L_4591 - .L_4590)


	//   ....[0]....
.L_4590:
        /*0074*/ 	.word	0x0000c430


	//   ....[1]....
        /*0078*/ 	.word	0x0000f7c0


	//   ....[2]....
        /*007c*/ 	.word	0x0000f800


	//   ....[3]....
        /*0080*/ 	.word	0x0000f890


	//   ....[4]....
        /*0084*/ 	.word	0x0000f8c0


	//   ....[5]....
        /*0088*/ 	.word	0x0000f8f0


	//   ....[6]....
        /*008c*/ 	.word	0x0000f970


	//   ....[7]....
        /*0090*/ 	.word	0x0000f9a0


	//   ....[8]....
        /*0094*/ 	.word	0x0000fa30


	//   ....[9]....
        /*0098*/ 	.word	0x0000fa70


	//   ....[10]....
        /*009c*/ 	.word	0x0000fab0


	//   ....[11]....
        /*00a0*/ 	.word	0x0000fb70


	//   ....[12]....
        /*00a4*/ 	.word	0x0000fbc0


	//   ....[13]....
        /*00a8*/ 	.word	0x0000fd40


	//   ....[14]....
        /*00ac*/ 	.word	0x0000fe90


	//   ....[15]....
        /*00b0*/ 	.word	0x0000fec0


	//   ....[16]....
        /*00b4*/ 	.word	0x0000ff70


	//   ....[17]....
        /*00b8*/ 	.word	0x000100e0


	//   ....[18]....
        /*00bc*/ 	.word	0x00010250


	//   ....[19]....
        /*00c0*/ 	.word	0x000103a0


	//   ....[20]....
        /*00c4*/ 	.word	0x000104b0


	//   ....[21]....
        /*00c8*/ 	.word	0x000104e0


	//   ....[22]....
        /*00cc*/ 	.word	0x00010510


	//----- nvinfo : EIATTR_MAX_THREADS
	.align		4
.L_4591:
        /*00d0*/ 	.byte	0x04, 0x05
        /*00d2*/ 	.short	(.L_4593 - .L_4592)
.L_4592:
        /*00d4*/ 	.word	0x00000080
        /*00d8*/ 	.word	0x00000001
        /*00dc*/ 	.word	0x00000001


	//----- nvinfo : EIATTR_CRS_STACK_SIZE
	.align		4
.L_4593:
        /*00e0*/ 	.byte	0x04, 0x1e
        /*00e2*/ 	.short	(.L_4595 - .L_4594)
.L_4594:
        /*00e4*/ 	.word	0x00000000


	//----- nvinfo : EIATTR_CBANK_PARAM_SIZE
	.align		4
.L_4595:
        /*00e8*/ 	.byte	0x03, 0x19
        /*00ea*/ 	.short	0x0290


	//----- nvinfo : EIATTR_PARAM_CBANK
	.align		4
        /*00ec*/ 	.byte	0x04, 0x0a
        /*00ee*/ 	.short	(.L_4597 - .L_4596)
	.align		4
.L_4596:
        /*00f0*/ 	.word	index@(.nv.constant0._ZN2at6native18elementwise_kernelILi128ELi4EZNS0_15gpu_kernel_implIZZZNS0_49_GLOBAL__N__b919a28f_16_Normalization_cu_5c38458736batch_norm_elementwise_backward_evalERKNS_6TensorES6_S6_S6_ENKUlvE0_clEvENKUlvE0_clEvEUlffE_EEvRNS_18TensorIteratorBaseERKT_EUliE_EEviT1_)
        /*00f4*/ 	.short	0x0210
        /*00f6*/ 	.short	0x0290


	//----- nvinfo : EIATTR_SW_WAR
	.align		4
.L_4597:
        /*00f8*/ 	.byte	0x04, 0x36
        /*00fa*/ 	.short	(.L_4599 - .L_4598)
.L_4598:
        /*00fc*/ 	.word	0x00000008
.L_4599:


//--------------------- .nv.info._ZN2at6native27unrolled_elementwise_kernelIZZZNS0_49_GLOBAL__N__b919a28f_16_Normalization_cu_5c38458736batch_norm_elementwise_backward_evalERKNS_6TensorES5_S5_S5_ENKUlvE0_clEvENKUlvE0_clEvEUlffE_St5arrayIPcLm3EELi4E23TrivialOffsetCalculatorILi2EjESC_ILi1EjENS0_6memory12LoadWithCastILi2EEENSF_13StoreWithCastILi1EEEEEviT_T0_T2_T3_T4_T5_ --------------------------
	.section	.nv.info._ZN2at6native27unrolled_elementwise_kernelIZZZNS0_49_GLOBAL__N__b919a28f_16_Normalization_cu_5c38458736batch_norm_elementwise_backward_evalERKNS_6TensorES5_S5_S5_ENKUlvE0_clEvENKUlvE0_clEvEUlffE_St5arrayIPcLm3EELi4E23TrivialOffsetCalculatorILi2EjESC_ILi1EjENS0_6memory12LoadWithCastILi2EEENSF_13StoreWithCastILi1EEEEEviT_T0_T2_T3_T4_T5_,"",@"SHT_CUDA_INFO"
	.sectionflags	@""
	.align	4


	//----- nvinfo : EIATTR_CUDA_API_VERSION
	.align		4
        /*0000*/ 	.byte	0x04, 0x37
        /*0002*/ 	.short	(.L_4601 - .L_4600)
.L_4600:
        /*0004*/ 	.word	0x00000082


	//----- nvinfo : EIATTR_KPARAM_INFO
	.align		4
.L_4601:
        /*0008*/ 	.byte	0x04, 0x17
        /*000a*/ 	.short	(.L_4603 - .L_4602)
.L_4602:
        /*000c*/ 	.word	0x00000000
        /*0010*/ 	.short	0x0006
        /*0012*/ 	.short	0x0030
        /*0014*/ 	.byte	0x00, 0xf0, 0x21, 0x00


	//----- nvinfo : EIATTR_KPARAM_INFO
	.align		4
.L_4603:
        /*0018*/ 	.byte	0x04, 0x17
        /*001a*/ 	.short	(.L_4605 - .L_4604)
.L_4604:
        /*001c*/ 	.word	0x00000000
        /*0020*/ 	.short	0x0005
        /*0022*/ 	.short	0x0024
        /*0024*/ 	.byte	0x00, 0xf0, 0x31, 0x00


	//----- nvinfo : EIATTR_KPARAM_INFO
	.align		4
.L_4605:
        /*0028*/ 	.byte	0x04, 0x17
        /*002a*/ 	.short	(.L_4607 - .L_4606)
.L_4606:
        /*002c*/ 	.word	0x00000000
        /*0030*/ 	.short	0x0004
        /*0032*/ 	.short	0x0021
        /*0034*/ 	.byte	0x00, 0xf0, 0x05, 0x00


	//----- nvinfo : EIATTR_KPARAM_INFO
	.align		4
.L_4607:
        /*0038*/ 	.byte	0x04, 0x17
        /*003a*/ 	.short	(.L_4609 - .L_4608)
.L_4608:
        /*003c*/ 	.word	0x00000000
        /*0040*/ 	.short	0x0003
        /*0042*/ 	.short	0x0020
        /*0044*/ 	.byte	0x00, 0xf0, 0x05, 0x00


	//----- nvinfo : EIATTR_KPARAM_INFO
	.align		4
.L_4609:
        /*0048*/ 	.byte	0x04, 0x17
        /*004a*/ 	.short	(.L_4611 - .L_4610)
.L_4610:
        /*004c*/ 	.word	0x00000000
        /*0050*/ 	.short	0x0002
        /*0052*/ 	.short	0x0008
        /*0054*/ 	.byte	0x00, 0xf0, 0x61, 0x00


	//----- nvinfo : EIATTR_KPARAM_INFO
	.align		4
.L_4611:
        /*0058*/ 	.byte	0x04, 0x17
        /*005a*/ 	.short	(.L_4613 - .L_4612)
.L_4612:
        /*005c*/ 	.word	0x00000000
        /*0060*/ 	.short	0x0001
        /*0062*/ 	.short	0x0004
        /*0064*/ 	.byte	0x00, 0xf0, 0x05, 0x00


	//----- nvinfo : EIATTR_KPARAM_INFO
	.align		4
.L_4613:
        /*0068*/ 	.byte	0x04, 0x17
        /*006a*/ 	.short	(.L_4615 - .L_4614)
.L_4614:
        /*006c*/ 	.word	0x00000000
        /*0070*/ 	.short	0x0000
        /*0072*/ 	.short	0x0000
        /*0074*/ 	.byte	0x00, 0xf0, 0x11, 0x00


	//----- nvinfo : EIATTR_SPARSE_MMA_MASK
	.align		4
.L_4615:
        /*0078*/ 	.byte	0x03, 0x50
        /*007a*/ 	.short	0x0000


	//----- nvinfo : EIATTR_MAXREG_COUNT
	.align		4
        /*007c*/ 	.byte	0x03, 0x1b
        /*007e*/ 	.short	0x00ff


	//----- nvinfo : EIATTR_EXTERNS
	.align		4
        /*0080*/ 	.byte	0x04, 0x0f
        /*0082*/ 	.short	(.L_4617 - .L_4616)


	//   ....[0]....
	.align		4
.L_4616:
        /*0084*/ 	.word	index@(__assertfail)


	//----- nvinfo : EIATTR_MERCURY_ISA_VERSION
	.align		4
.L_4617:
        /*0088*/ 	.byte	0x03, 0x5f
        /*008a*/ 	.short	0x0101


	//----- nvinfo : EIATTR_SYSCALL_OFFSETS
	.align		4
        /*008c*/ 	.byte	0x04, 0x46
        /*008e*/ 	.short	(.L_4619 - .L_4618)


	//   ....[0]....
.L_4618:
        /*0090*/ 	.word	0x00000ea0


	//   ....[1]....
        /*0094*/ 	.word	0x00001cd0


	//   ....[2]....
        /*0098*/ 	.word	0x00002b80


	//   ....[3]....
        /*009c*/ 	.word	0x000039b0


	//   ....[4]....
        /*00a0*/ 	.word	0x00004860


	//   ....[5]....
        /*00a4*/ 	.word	0x000056a0


	//   ....[6]....
        /*00a8*/ 	.word	0x00006540


	//   ....[7]....
        /*00ac*/ 	.word	0x00007350


	//   ....[8]....
        /*00b0*/ 	.word	0x00008290


	//   ....[9]....
        /*00b4*/ 	.word	0x00009160


	//   ....[10]....
        /*00b8*/ 	.word	0x0000a020


	//   ....[11]....
        /*00bc*/ 	.word	0x0000aee0


	//----- nvinfo : EIATTR_EXIT_INSTR_OFFSETS
	.align		4
.L_4619:
        /*00c0*/ 	.byte	0x04, 0x1c
        /*00c2*/ 	.short	(.L_4621 - .L_4620)


	//   ....[0]....
.L_4620:
        /*00c4*/ 	.word	0x0000a0c0


	//   ....[1]....
        /*00c8*/ 	.word	0x0000a200


	//   ....[2]....
        /*00cc*/ 	.word	0x0000a240


	//   ....[3]....
        /*00d0*/ 	.word	0x0000a2d0


	//   ....[4]....
        /*00d4*/ 	.word	0x0000a300


	//   ....[5]....
        /*00d8*/ 	.word	0x0000a330


	//   ....[6]....
        /*00dc*/ 	.word	0x0000a3b0


	//   ....[7]....
        /*00e0*/ 	.word	0x0000a3e0


	//   ....[8]....
        /*00e4*/ 	.word	0x0000a470


	//   ....[9]....
        /*00e8*/ 	.word	0x0000a4b0


	//   ....[10]....
        /*00ec*/ 	.word	0x0000a4f0


	//   ....[11]....
        /*00f0*/ 	.word	0x0000a5b0


	//   ....[12]....
        /*00f4*/ 	.word	0x0000a600


	//   ....[13]....
        /*00f8*/ 	.word	0x0000a780


	//   ....[14]....
        /*00fc*/ 	.word	0x0000a8d0


	//   ....[15]....
        /*0100*/ 	.word	0x0000a900


	//   ....[16]....
        /*0104*/ 	.word	0x0000a9b0


	//   ....[17]....
        /*0108*/ 	.word	0x0000ab20


	//   ....[18]....
        /*010c*/ 	.word	0x0000ac90


	//   ....[19]....
        /*0110*/ 	.word	0x0000ade0


	//   ....[20]....
        /*0114*/ 	.word	0x0000aef0


	//   ....[21]....
        /*0118*/ 	.word	0x0000af20


	//   ....[22]....
        /*011c*/ 	.word	0x0000af50


	//----- nvinfo : EIATTR_MAX_THREADS
	.align		4
.L_4621:
        /*0120*/ 	.byte	0x04, 0x05
        /*0122*/ 	.short	(.L_4623 - .L_4622)
.L_4622:
        /*0124*/ 	.word	0x00000080
        /*0128*/ 	.word	0x00000001
        /*012c*/ 	.word	0x00000001


	//----- nvinfo : EIATTR_CRS_STACK_SIZE
	.align		4
.L_4623:
        /*0130*/ 	.byte	0x04, 0x1e
        /*0132*/ 	.short	(.L_4625 - .L_4624)
.L_4624:
        /*0134*/ 	.word	0x00000000


	//----- nvinfo : EIATTR_CBANK_PARAM_SIZE
	.align		4
.L_4625:
        /*0138*/ 	.byte	0x03, 0x19
        /*013a*/ 	.short	0x0038


	//----- nvinfo : EIATTR_PARAM_CBANK
	.align		4
        /*013c*/ 	.byte	0x04, 0x0a
        /*013e*/ 	.short	(.L_4627 - .L_4626)
	.align		4
.L_4626:
        /*0140*/ 	.word	index@(.nv.constant0._ZN2at6native27unrolled_elementwise_kernelIZZZNS0_49_GLOBAL__N__b919a28f_16_Normalization_cu_5c38458736batch_norm_elementwise_backward_evalERKNS_6TensorES5_S5_S5_ENKUlvE0_clEvENKUlvE0_clEvEUlffE_St5arrayIPcLm3EELi4E23TrivialOffsetCalculatorILi2EjESC_ILi1EjENS0_6memory12LoadWithCastILi2EEENSF_13StoreWithCastILi1EEEEEviT_T0_T2_T3_T4_T5_)
        /*0144*/ 	.short	0x0210
        /*0146*/ 	.short	0x0038


	//----- nvinfo : EIATTR_SW_WAR
	.align		4
.L_4627:
        /*0148*/ 	.byte	0x04, 0x36
        /*014a*/ 	.short	(.L_4629 - .L_4628)
.L_4628:
        /*014c*/ 	.word	0x00000008
.L_4629:


//--------------------- .nv.info._ZN2at6native18elementwise_kernelILi128ELi2EZNS0_22gpu_kernel_impl_nocastIZZZNS0_49_GLOBAL__N__b919a28f_16_Normalization_cu_5c38458736batch_norm_elementwise_backward_evalERKNS_6TensorES6_S6_S6_ENKUlvE0_clEvENKUlvE0_clEvEUlffE_EEvRNS_18TensorIteratorBaseERKT_EUliE_EEviT1_ --------------------------
	.section	.nv.info._ZN2at6native18elementwise_kernelILi128ELi2EZNS0_22gpu_kernel_impl_nocastIZZZNS0_49_GLOBAL__N__b919a28f_16_Normalization_cu_5c38458736batch_norm_elementwise_backward_evalERKNS_6TensorES6_S6_S6_ENKUlvE0_clEvENKUlvE0_clEvEUlffE_EEvRNS_18TensorIteratorBaseERKT_EUliE_EEviT1_,"",@"SHT_CUDA_INFO"
	.sectionflags	@""
	.align	4


	//----- nvinfo : EIATTR_CUDA_API_VERSION
	.align		4
        /*0000*/ 	.byte	0x04, 0x37
        /*0002*/ 	.short	(.L_4631 - .L_4630)
.L_4630:
        /*0004*/ 	.word	0x00000082


	//----- nvinfo : EIATTR_KPARAM_INFO
	.align		4
.L_4631:
        /*0008*/ 	.byte	0x04, 0x17
        /*000a*/ 	.short	(.L_4633 - .L_4632)
.L_4632:
        /*000c*/ 	.word	0x00000000
        /*0010*/ 	.short	0x0001
        /*0012*/ 	.short	0x0008
        /*0014*/ 	.byte	0x00, 0xf0, 0x21, 0x0a


	//----- nvinfo : EIATTR_KPARAM_INFO
	.align		4
.L_4633:
        /*0018*/ 	.byte	0x04, 0x17
        /*001a*/ 	.short	(.L_4635 - .L_4634)
.L_4634:
        /*001c*/ 	.word	0x00000000
        /*0020*/ 	.short	0x0000
        /*0022*/ 	.short	0x0000
        /*0024*/ 	.byte	0x00, 0xf0, 0x11, 0x00


	//----- nvinfo : EIATTR_SPARSE_MMA_MASK
	.align		4
.L_4635:
        /*0028*/ 	.byte	0x03, 0x50
        /*002a*/ 	.short	0x0000


	//----- nvinfo : EIATTR_MAXREG_COUNT
	.align		4
        /*002c*/ 	.byte	0x03, 0x1b
        /*002e*/ 	.short	0x0080


	//----- nvinfo : EIATTR_MERCURY_ISA_VERSION
	.align		4
        /*0030*/ 	.byte	0x03, 0x5f
        /*0032*/ 	.short	0x0101


	//----- nvinfo : EIATTR_EXIT_INSTR_OFFSETS
	.align		4
        /*0034*/ 	.byte	0x04, 0x1c
        /*0036*/ 	.short	(.L_4637 - .L_4636)


	//   ....[0]....
.L_4636:
        /*0038*/ 	.word	0x000017b0


	//   ....[1]....
        /*003c*/ 	.word	0x00002ea0


	//----- nvinfo : EIATTR_MAX_THREADS
	.align		4
.L_4637:
        /*0040*/ 	.byte	0x04, 0x05
        /*0042*/ 	.short	(.L_4639 - .L_4638)
.L_4638:
        /*0044*/ 	.word	0x00000080
        /*0048*/ 	.word	0x00000001
        /*004c*/ 	.word	0x00000001


	//----- nvinfo : EIATTR_CRS_STACK_SIZE
	.align		4
.L_4639:
        /*0050*/ 	.byte	0x04, 0x1e
        /*0052*/ 	.short	(.L_4641 - .L_4640)
.L_4640:
        /*0054*/ 	.word	0x00000000


	//----- nvinfo : EIATTR_CBANK_PARAM_SIZE
	.align		4
.L_4641:
        /*0058*/ 	.byte	0x03, 0x19
        /*005a*/ 	.short	0x0290


	//----- nvinfo : EIATTR_PARAM_CBANK
	.align		4
        /*005c*/ 	.byte	0x04, 0x0a
        /*005e*/ 	.short	(.L_4643 - .L_4642)
	.align		4
.L_4642:
        /*0060*/ 	.word	index@(.nv.constant0._ZN2at6native18elementwise_kernelILi128ELi2EZNS0_22gpu_kernel_impl_nocastIZZZNS0_49_GLOBAL__N__b919a28f_16_Normalization_cu_5c38458736batch_norm_elementwise_backward_evalERKNS_6TensorES6_S6_S6_ENKUlvE0_clEvENKUlvE0_clEvEUlffE_EEvRNS_18TensorIteratorBaseERKT_EUliE_EEviT1_)
        /*0064*/ 	.short	0x0210
        /*0066*/ 	.short	0x0290


	//----- nvinfo : EIATTR_SW_WAR
	.align		4
.L_4643:
        /*0068*/ 	.byte	0x04, 0x36
        /*006a*/ 	.short	(.L_4645 - .L_4644)
.L_4644:
        /*006c*/ 	.word	0x00000008
.L_4645:


//--------------------- .nv.info._ZN2at6native27unrolled_elementwise_kernelIZZZNS0_49_GLOBAL__N__b919a28f_16_Normalization_cu_5c38458736batch_norm_elementwise_backward_evalERKNS_6TensorES5_S5_S5_ENKUlvE0_clEvENKUlvE0_clEvEUlffE_St5arrayIPcLm3EELi4E23TrivialOffsetCalculatorILi2EjESC_ILi1EjENS0_6memory15LoadWithoutCastENSF_16StoreWithoutCastEEEviT_T0_T2_T3_T4_T5_ --------------------------
	.section	.nv.info._ZN2at6native27unrolled_elementwise_kernelIZZZNS0_49_GLOBAL__N__b919a28f_16_Normalization_cu_5c38458736batch_norm_elementwise_backward_evalERKNS_6TensorES5_S5_S5_ENKUlvE0_clEvENKUlvE0_clEvEUlffE_St5arrayIPcLm3EELi4E23TrivialOffsetCalculatorILi2EjESC_ILi1EjENS0_6memory15LoadWithoutCastENSF_16StoreWithoutCastEEEviT_T0_T2_T3_T4_T5_,"",@"SHT_CUDA_INFO"
	.sectionflags	@""
	.align	4


	//----- nvinfo : EIATTR_CUDA_API_VERSION
	.align		4
        /*0000*/ 	.byte	0x04, 0x37
        /*0002*/ 	.short	(.L_4647 - .L_4646)
.L_4646:
        /*0004*/ 	.word	0x00000082


	//----- nvinfo : EIATTR_KPARAM_INFO
	.align		4
.L_4647:
        /*0008*/ 	.byte	0x04, 0x17
        /*000a*/ 	.short	(.L_4649 - .L_4648)
.L_4648:
        /*000c*/ 	.word	0x00000000
        /*0010*/ 	.short	0x0006
        /*0012*/ 	.short	0x0023
        /*0014*/ 	.byte	0x00, 0xf0, 0x05, 0x00


	//----- nvinfo : EIATTR_KPARAM_INFO
	.align		4
.L_4649:
        /*0018*/ 	.byte	0x04, 0x17
        /*001a*/ 	.short	(.L_4651 - .L_4650)
.L_4650:
        /*001c*/ 	.word	0x00000000
        /*0020*/ 	.short	0x0005
        /*0022*/ 	.short	0x0022
        /*0024*/ 	.byte	0x00, 0xf0, 0x05, 0x00


	//----- nvinfo : EIATTR_KPARAM_INFO
	.align		4
.L_4651:
        /*0028*/ 	.byte	0x04, 0x17
        /*002a*/ 	.short	(.L_4653 - .L_4652)
.L_4652:
        /*002c*/ 	.word	0x00000000
        /*0030*/ 	.short	0x0004
        /*0032*/ 	.short	0x0021
        /*0034*/ 	.byte	0x00, 0xf0, 0x05, 0x00


	//----- nvinfo : EIATTR_KPARAM_INFO
	.align		4
.L_4653:
        /*0038*/ 	.byte	0x04, 0x17
        /*003a*/ 	.short	(.L_4655 - .L_4654)
.L_4654:
        /*003c*/ 	.word	0x00000000
        /*0040*/ 	.short	0x0003
        /*0042*/ 	.short	0x0020
        /*0044*/ 	.byte	0x00, 0xf0, 0x05, 0x00


	//----- nvinfo : EIATTR_KPARAM_INFO
	.align		4
.L_4655:
        /*0048*/ 	.byte	0x04, 0x17
        /*004a*/ 	.short	(.L_4657 - .L_4656)
.L_4656:
        /*004c*/ 	.word	0x00000000
        /*0050*/ 	.short	0x0002
        /*0052*/ 	.short	0x0008
        /*0054*/ 	.byte	0x00, 0xf0, 0x61, 0x00


	//----- nvinfo : EIATTR_KPARAM_INFO
	.align		4
.L_4657:
        /*0058*/ 	.byte	0x04, 0x17
        /*005a*/ 	.short	(.L_4659 - .L_4658)
.L_4658:
        /*005c*/ 	.word	0x00000000
        /*0060*/ 	.short	0x0001
        /*0062*/ 	.short	0x0004
        /*0064*/ 	.byte	0x00, 0xf0, 0x05, 0x00


	//----- nvinfo : EIATTR_KPARAM_INFO
	.align		4
.L_4659:
        /*0068*/ 	.byte	0x04, 0x17
        /*006a*/ 	.short	(.L_4661 - .L_4660)
.L_4660:
        /*006c*/ 	.word	0x00000000
        /*0070*/ 	.short	0x0000
        /*0072*/ 	.short	0x0000
        /*0074*/ 	.byte	0x00, 0xf0, 0x11, 0x00


	//----- nvinfo : EIATTR_SPARSE_MMA_MASK
	.align		4
.L_4661:
        /*0078*/ 	.byte	0x03, 0x50
        /*007a*/ 	.short	0x0000


	//----- nvinfo : EIATTR_MAXREG_COUNT
	.align		4
        /*007c*/ 	.byte	0x03, 0x1b
        /*007e*/ 	.short	0x00ff


	//----- nvinfo : EIATTR_MERCURY_ISA_VERSION
	.align		4
        /*0080*/ 	.byte	0x03, 0x5f
        /*0082*/ 	.short	0x0101


	//----- nvinfo : EIATTR_EXIT_INSTR_OFFSETS
	.align		4
        /*0084*/ 	.byte	0x04, 0x1c
        /*0086*/ 	.short	(.L_4663 - .L_4662)


	//   ....[0]....
.L_4662:
        /*0088*/ 	.word	0x00000480


	//   ....[1]....
        /*008c*/ 	.word	0x000004e0


	//----- nvinfo : EIATTR_MAX_THREADS
	.align		4
.L_4663:
        /*0090*/ 	.byte	0x04, 0x05
        /*0092*/ 	.short	(.L_4665 - .L_4664)
.L_4664:
        /*0094*/ 	.word	0x00000080
        /*0098*/ 	.word	0x00000001
        /*009c*/ 	.word	0x00000001


	//----- nvinfo : EIATTR_CRS_STACK_SIZE
	.align		4
.L_4665:
        /*00a0*/ 	.byte	0x04, 0x1e
        /*00a2*/ 	.short	(.L_4667 - .L_4666)
.L_4666:
        /*00a4*/ 	.word	0x00000000


	//----- nvinfo : EIATTR_CBANK_PARAM_SIZE
	.align		4
.L_4667:
        /*00a8*/ 	.byte	0x03, 0x19
        /*00aa*/ 	.short	0x0024


	//----- nvinfo : EIATTR_PARAM_CBANK
	.align		4
        /*00ac*/ 	.byte	0x04, 0x0a
        /*00ae*/ 	.short	(.L_4669 - .L_4668)
	.align		4
.L_4668:
        /*00b0*/ 	.word	index@(.nv.constant0._ZN2at6native27unrolled_elementwise_kernelIZZZNS0_49_GLOBAL__N__b919a28f_16_Normalization_cu_5c38458736batch_norm_elementwise_backward_evalERKNS_6TensorES5_S5_S5_ENKUlvE0_clEvENKUlvE0_clEvEUlffE_St5arrayIPcLm3EELi4E23TrivialOffsetCalculatorILi2EjESC_ILi1EjENS0_6memory15LoadWithoutCastENSF_16StoreWithoutCastEEEviT_T0_T2_T3_T4_T5_)
        /*00b4*/ 	.short	0x0210
        /*00b6*/ 	.short	0x0024


	//----- nvinfo : EIATTR_SW_WAR
	.align		4
.L_4669:
        /*00b8*/ 	.byte	0x04, 0x36
        /*00ba*/ 	.short	(.L_4671 - .L_4670)
.L_4670:
        /*00bc*/ 	.word	0x00000008
.L_4671:


//--------------------- .nv.info._ZN2at6native29vectorized_elementwise_kernelILi2EZZZNS0_49_GLOBAL__N__b919a28f_16_Normalization_cu_5c38458736batch_norm_elementwise_backward_evalERKNS_6TensorES5_S5_S5_ENKUlvE0_clEvENKUlvE0_clEvEUlffE_St5arrayIPcLm3EEEEviT0_T1_ --------------------------
	.section	.nv.info._ZN2at6native29vectorized_elementwise_kernelILi2EZZZNS0_49_GLOBAL__N__b919a28f_16_Normalization_cu_5c38458736batch_norm_elementwise_backward_evalERKNS_6TensorES5_S5_S5_ENKUlvE0_clEvENKUlvE0_clEvEUlffE_St5arrayIPcLm3EEEEviT0_T1_,"",@"SHT_CUDA_INFO"
	.sectionflags	@""
	.align	4


	//----- nvinfo : EIATTR_CUDA_API_VERSION
	.align		4
        /*0000*/ 	.byte	0x04, 0x37
        /*0002*/ 	.short	(.L_4673 - .L_4672)
.L_4672:
        /*0004*/ 	.word	0x00000082


	//----- nvinfo : EIATTR_KPARAM_INFO
	.align		4
.L_4673:
        /*0008*/ 	.byte	0x04, 0x17
        /*000a*/ 	.short	(.L_4675 - .L_4674)
.L_4674:
        /*000c*/ 	.word	0x00000000
        /*0010*/ 	.short	0x0002
        /*0012*/ 	.short	0x0008
        /*0014*/ 	.byte	0x00, 0xf0, 0x61, 0x00


	//----- nvinfo : EIATTR_KPARAM_INFO
	.align		4
.L_4675:
        /*0018*/ 	.byte	0x04, 0x17
        /*001a*/ 	.short	(.L_4677 - .L_4676)
.L_4676:
        /*001c*/ 	.word	0x00000000
        /*0020*/ 	.short	0x0001
        /*0022*/ 	.short	0x0004
        /*0024*/ 	.byte	0x00, 0xf0, 0x05, 0x00


	//----- nvinfo : EIATTR_KPARAM_INFO
	.align		4
.L_4677:
        /*0028*/ 	.byte	0x04, 0x17
        /*002a*/ 	.short	(.L_4679 - .L_4678)
.L_4678:
        /*002c*/ 	.word	0x00000000
        /*0030*/ 	.short	0x0000
        /*0032*/ 	.short	0x0000
        /*0034*/ 	.byte	0x00, 0xf0, 0x11, 0x00


	//----- nvinfo : EIATTR_SPARSE_MMA_MASK
	.align		4
.L_4679:
        /*0038*/ 	.byte	0x03, 0x50
        /*003a*/ 	.short	0x0000


	//----- nvinfo : EIATTR_MAXREG_COUNT
	.align		4
        /*003c*/ 	.byte	0x03, 0x1b
        /*003e*/ 	.short	0x00ff


	//----- nvinfo : EIATTR_MERCURY_ISA_VERSION
	.align		4
        /*0040*/ 	.byte	0x03, 0x5f
        /*0042*/ 	.short	0x0101


	//----- nvinfo : EIATTR_EXIT_INSTR_OFFSETS
	.align		4
        /*0044*/ 	.byte	0x04, 0x1c
        /*0046*/ 	.short	(.L_4681 - .L_4680)


	//   ....[0]....
.L_4680:
        /*0048*/ 	.word	0x00000260


	//   ....[1]....
        /*004c*/ 	.word	0x00000bb0


	//   ....[2]....
        /*0050*/ 	.word	0x00000c00


	//----- nvinfo : EIATTR_MAX_THREADS
	.align		4
.L_4681:
        /*0054*/ 	.byte	0x04, 0x05
        /*0056*/ 	.short	(.L_4683 - .L_4682)
.L_4682:
        /*0058*/ 	.word	0x00000080
        /*005c*/ 	.word	0x00000001
        /*0060*/ 	.word	0x00000001


	//----- nvinfo : EIATTR_CRS_STACK_SIZE
	.align		4
.L_4683:
        /*0064*/ 	.byte	0x04, 0x1e
        /*0066*/ 	.short	(.L_4685 - .L_4684)
.L_4684:
        /*0068*/ 	.word	0x00000000


	//----- nvinfo : EIATTR_CBANK_PARAM_SIZE
	.align		4
.L_4685:
        /*006c*/ 	.byte	0x03, 0x19
        /*006e*/ 	.short	0x0020


	//----- nvinfo : EIATTR_PARAM_CBANK
	.align		4
        /*0070*/ 	.byte	0x04, 0x0a
        /*0072*/ 	.short	(.L_4687 - .L_4686)
	.align		4
.L_4686:
        /*0074*/ 	.word	index@(.nv.constant0._ZN2at6native29vectorized_elementwise_kernelILi2EZZZNS0_49_GLOBAL__N__b919a28f_16_Normalization_cu_5c38458736batch_norm_elementwise_backward_evalERKNS_6TensorES5_S5_S5_ENKUlvE0_clEvENKUlvE0_clEvEUlffE_St5arrayIPcLm3EEEEviT0_T1_)
        /*0078*/ 	.short	0x0210
        /*007a*/ 	.short	0x0020


	//----- nvinfo : EIATTR_SW_WAR
	.align		4
.L_4687:
        /*007c*/ 	.byte	0x04, 0x36
        /*007e*/ 	.short	(.L_4689 - .L_4688)
.L_4688:
        /*0080*/ 	.word	0x00000008
.L_4689:


//--------------------- .nv.info._ZN2at6native29vectorized_elementwise_kernelILi4EZZZNS0_49_GLOBAL__N__b919a28f_16_Normalization_cu_5c38458736batch_norm_elementwise_backward_evalERKNS_6TensorES5_S5_S5_ENKUlvE0_clEvENKUlvE0_clEvEUlffE_St5arrayIPcLm3EEEEviT0_T1_ --------------------------
	.section	.nv.info._ZN2at6native29vectorized_elementwise_kernelILi4EZZZNS0_49_GLOBAL__N__b919a28f_16_Normalization_cu_5c38458736batch_norm_elementwise_backward_evalERKNS_6TensorES5_S5_S5_ENKUlvE0_clEvENKUlvE0_clEvEUlffE_St5arrayIPcLm3EEEEviT0_T1_,"",@"SHT_CUDA_INFO"
	.sectionflags	@""
	.align	4


	//----- nvinfo : EIATTR_CUDA_API_VERSION
	.align		4
        /*0000*/ 	.byte	0x04, 0x37
        /*0002*/ 	.short	(.L_4691 - .L_4690)
.L_4690:
        /*0004*/ 	.word	0x00000082


	//----- nvinfo : EIATTR_KPARAM_INFO
	.align		4
.L_4691:
        /*0008*/ 	.byte	0x04, 0x17
        /*000a*/ 	.short	(.L_4693 - .L_4692)
.L_4692:
        /*000c*/ 	.word	0x00000000
        /*0010*/ 	.short	0x0002
        /*0012*/ 	.short	0x0008
        /*0014*/ 	.byte	0x00, 0xf0, 0x61, 0x00


	//----- nvinfo : EIATTR_KPARAM_INFO
	.align		4
.L_4693:
        /*0018*/ 	.byte	0x04, 0x17
        /*001a*/ 	.short	(.L_4695 - .L_4694)
.L_4694:
        /*001c*/ 	.word	0x00000000
        /*0020*/ 	.short	0x0001
        /*0022*/ 	.short	0x0004
        /*0024*/ 	.byte	0x00, 0xf0, 0x05, 0x00


	//----- nvinfo : EIATTR_KPARAM_INFO
	.align		4
.L_4695:
        /*0028*/ 	.byte	0x04, 0x17
        /*002a*/ 	.short	(.L_4697 - .L_4696)
.L_4696:
        /*002c*/ 	.word	0x00000000
        /*0030*/ 	.short	0x0000
        /*0032*/ 	.short	0x0000
        /*0034*/ 	.byte	0x00, 0xf0, 0x11, 0x00


	//----- nvinfo : EIATTR_SPARSE_MMA_MASK
	.align		4
.L_4697:
        /*0038*/ 	.byte	0x03, 0x50
        /*003a*/ 	.short	0x0000


	//----- nvinfo : EIATTR_MAXREG_COUNT
	.align		4
        /*003c*/ 	.byte	0x03, 0x1b
        /*003e*/ 	.short	0x00ff


	//----- nvinfo : EIATTR_MERCURY_ISA_VERSION
	.align		4
        /*0040*/ 	.byte	0x03, 0x5f
        /*0042*/ 	.short	0x0101


	//----- nvinfo : EIATTR_EXIT_INSTR_OFFSETS
	.align		4
        /*0044*/ 	.byte	0x04, 0x1c
        /*0046*/ 	.short	(.L_4699 - .L_4698)


	//   ....[0]....
.L_4698:
        /*0048*/ 	.word	0x00000200


	//   ....[1]....
        /*004c*/ 	.word	0x00000b50


	//   ....[2]....
        /*0050*/ 	.word	0x00000ba0


	//----- nvinfo : EIATTR_MAX_THREADS
	.align		4
.L_4699:
        /*0054*/ 	.byte	0x04, 0x05
        /*0056*/ 	.short	(.L_4701 - .L_4700)
.L_4700:
        /*0058*/ 	.word	0x00000080
        /*005c*/ 	.word	0x00000001
        /*0060*/ 	.word	0x00000001


	//----- nvinfo : EIATTR_CRS_STACK_SIZE
	.align		4
.L_4701:
        /*0064*/ 	.byte	0x04, 0x1e
        /*0066*/ 	.short	(.L_4703 - .L_4702)
.L_4702:
        /*0068*/ 	.word	0x00000000


	//----- nvinfo : EIATTR_CBANK_PARAM_SIZE
	.align		4
.L_4703:
        /*006c*/ 	.byte	0x03, 0x19
        /*006e*/ 	.short	0x0020


	//----- nvinfo : EIATTR_PARAM_CBANK
	.align		4
        /*0070*/ 	.byte	0x04, 0x0a
        /*0072*/ 	.short	(.L_4705 - .L_4704)
	.align		4
.L_4704:
        /*0074*/ 	.word	index@(.nv.constant0._ZN2at6native29vectorized_elementwise_kernelILi4EZZZNS0_49_GLOBAL__N__b919a28f_16_Normalization_cu_5c38458736batch_norm_elementwise_backward_evalERKNS_6TensorES5_S5_S5_ENKUlvE0_clEvENKUlvE0_clEvEUlffE_St5arrayIPcLm3EEEEviT0_T1_)
        /*0078*/ 	.short	0x0210
        /*007a*/ 	.short	0x0020


	//----- nvinfo : EIATTR_SW_WAR
	.align		4
.L_4705:
        /*007c*/ 	.byte	0x04, 0x36
        /*007e*/ 	.short	(.L_4707 - .L_4706)
.L_4706:
        /*0080*/ 	.word	0x00000008
.L_4707:


//--------------------- .nv.info._ZN2at6native29vectorized_elementwise_kernelILi8EZZZNS0_49_GLOBAL__N__b919a28f_16_Normalization_cu_5c38458736batch_norm_elementwise_backward_evalERKNS_6TensorES5_S5_S5_ENKUlvE0_clEvENKUlvE0_clEvEUlffE_St5arrayIPcLm3EEEEviT0_T1_ --------------------------
	.section	.nv.info._ZN2at6native29vectorized_elementwise_kernelILi8EZZZNS0_49_GLOBAL__N__b919a28f_16_Normalization_cu_5c38458736batch_norm_elementwise_backward_evalERKNS_6TensorES5_S5_S5_ENKUlvE0_clEvENKUlvE0_clEvEUlffE_St5arrayIPcLm3EEEEviT0_T1_,"",@"SHT_CUDA_INFO"
	.sectionflags	@""
	.align	4


	//----- nvinfo : EIATTR_CUDA_API_VERSION
	.align		4
        /*0000*/ 	.byte	0x04, 0x37
        /*0002*/ 	.short	(.L_4709 - .L_4708)
.L_4708:
        /*0004*/ 	.word	0x00000082


	//----- nvinfo : EIATTR_KPARAM_INFO
	.align		4
.L_4709:
        /*0008*/ 	.byte	0x04, 0x17
        /*000a*/ 	.short	(.L_4711 - .L_4710)
.L_4710:
        /*000c*/ 	.word	0x00000000
        /*0010*/ 	.short	0x0002
        /*0012*/ 	.short	0x0008
        /*0014*/ 	.byte	0x00, 0xf0, 0x61, 0x00


	//----- nvinfo : EIATTR_KPARAM_INFO
	.align		4
.L_4711:
        /*0018*/ 	.byte	0x04, 0x17
        /*001a*/ 	.short	(.L_4713 - .L_4712)
.L_4712:
        /*001c*/ 	.word	0x00000000
        /*0020*/ 	.short	0x0001
        /*0022*/ 	.short	0x0004
        /*0024*/ 	.byte	0x00, 0xf0, 0x05, 0x00


	//----- nvinfo : EIATTR_KPARAM_INFO
	.align		4
.L_4713:
        /*0028*/ 	.byte	0x04, 0x17
        /*002a*/ 	.short	(.L_4715 - .L_4714)
.L_4714:
        /*002c*/ 	.word	0x00000000
        /*0030*/ 	.short	0x0000
        /*0032*/ 	.short	0x0000
        /*0034*/ 	.byte	0x00, 0xf0, 0x11, 0x00


	//----- nvinfo : EIATTR_SPARSE_MMA_MASK
	.align		4
.L_4715:
        /*0038*/ 	.byte	0x03, 0x50
        /*003a*/ 	.short	0x0000


	//----- nvinfo : EIATTR_MAXREG_COUNT
	.align		4
        /*003c*/ 	.byte	0x03, 0x1b
        /*003e*/ 	.short	0x00ff


	//----- nvinfo : EIATTR_MERCURY_ISA_VERSION
	.align		4
        /*0040*/ 	.byte	0x03, 0x5f
        /*0042*/ 	.short	0x0101


	//----- nvinfo : EIATTR_EXIT_INSTR_OFFSETS
	.align		4
        /*0044*/ 	.byte	0x04, 0x1c
        /*0046*/ 	.short	(.L_4717 - .L_4716)


	//   ....[0]....
.L_4716:
        /*0048*/ 	.word	0x00000200


	//   ....[1]....
        /*004c*/ 	.word	0x00000b50


	//   ....[2]....
        /*0050*/ 	.word	0x00000ba0


	//----- nvinfo : EIATTR_MAX_THREADS
	.align		4
.L_4717:
        /*0054*/ 	.byte	0x04, 0x05
        /*0056*/ 	.short	(.L_4719 - .L_4718)
.L_4718:
        /*0058*/ 	.word	0x00000080
        /*005c*/ 	.word	0x00000001
        /*0060*/ 	.word	0x00000001


	//----- nvinfo : EIATTR_CRS_STACK_SIZE
	.align		4
.L_4719:
        /*0064*/ 	.byte	0x04, 0x1e
        /*0066*/ 	.short	(.L_4721 - .L_4720)
.L_4720:
        /*0068*/ 	.word	0x00000000


	//----- nvinfo : EIATTR_CBANK_PARAM_SIZE
	.align		4
.L_4721:
        /*006c*/ 	.byte	0x03, 0x19
        /*006e*/ 	.short	0x0020


	//----- nvinfo : EIATTR_PARAM_CBANK
	.align		4
        /*0070*/ 	.byte	0x04, 0x0a
        /*0072*/ 	.short	(.L_4723 - .L_4722)
	.align		4
.L_4722:
        /*0074*/ 	.word	index@(.nv.constant0._ZN2at6native29vectorized_elementwise_kernelILi8EZZZNS0_49_GLOBAL__N__b919a28f_16_Normalization_cu_5c38458736batch_norm_elementwise_backward_evalERKNS_6TensorES5_S5_S5_ENKUlvE0_clEvENKUlvE0_clEvEUlffE_St5arrayIPcLm3EEEEviT0_T1_)
        /*0078*/ 	.short	0x0210
        /*007a*/ 	.short	0x0020


	//----- nvinfo : EIATTR_SW_WAR
	.align		4
.L_4723:
        /*007c*/ 	.byte	0x04, 0x36
        /*007e*/ 	.short	(.L_4725 - .L_4724)
.L_4724:
        /*0080*/ 	.word	0x00000008
.L_4725:


//--------------------- .nv.info._ZN2at6native18elementwise_kernelILi128ELi4EZNS0_15gpu_kernel_implIZZZNS0_49_GLOBAL__N__b919a28f_16_Normalization_cu_5c38458736batch_norm_elementwise_backward_evalERKNS_6TensorES6_S6_S6_ENKUlvE0_clEvENKUlvE_clEvEUlddE_EEvRNS_18TensorIteratorBaseERKT_EUliE_EEviT1_ --------------------------
	.section	.nv.info._ZN2at6native18elementwise_kernelILi128ELi4EZNS0_15gpu_kernel_implIZZZNS0_49_GLOBAL__N__b919a28f_16_Normalization_cu_5c38458736batch_norm_elementwise_backward_evalERKNS_6TensorES6_S6_S6_ENKUlvE0_clEvENKUlvE_clEvEUlddE_EEvRNS_18TensorIteratorBaseERKT_EUliE_EEviT1_,"",@"SHT_CUDA_INFO"
	.sectionflags	@""
	.align	4


	//----- nvinfo : EIATTR_CUDA_API_VERSION
	.align		4
        /*0000*/ 	.byte	0x04, 0x37
        /*0002*/ 	.short	(.L_4727 - .L_4726)
.L_4726:
        /*0004*/ 	.word	0x00000082


	//----- nvinfo : EIATTR_KPARAM_INFO
	.align		4
.L_4727:
        /*0008*/ 	.byte	0x04, 0x17
        /*000a*/ 	.short	(.L_4729 - .L_4728)
.L_4728:
        /*000c*/ 	.word	0x00000000
        /*0010*/ 	.short	0x0001
        /*0012*/ 	.short	0x0008
        /*0014*/ 	.byte	0x00, 0xf0, 0x21, 0x0a


	//----- nvinfo : EIATTR_KPARAM_INFO
	.align		4
.L_4729:
        /*0018*/ 	.byte	0x04, 0x17
        /*001a*/ 	.short	(.L_4731 - .L_4730)
.L_4730:
        /*001c*/ 	.word	0x00000000
        /*0020*/ 	.short	0x0000
        /*0022*/ 	.short	0x0000
        /*0024*/ 	.byte	0x00, 0xf0, 0x11, 0x00


	//----- nvinfo : EIATTR_SPARSE_MMA_MASK
	.align		4
.L_4731:
        /*0028*/ 	.byte	0x03, 0x50
        /*002a*/ 	.short	0x0000


	//----- nvinfo : EIATTR_MAXREG_COUNT
	.align		4
        /*002c*/ 	.byte	0x03, 0x1b
        /*002e*/ 	.short	0x0080


	//----- nvinfo : EIATTR_EXTERNS
	.align		4
        /*0030*/ 	.byte	0x04, 0x0f
        /*0032*/ 	.short	(.L_4733 - .L_4732)


	//   ....[0]....
	.align		4
.L_4732:
        /*0034*/ 	.word	index@(__assertfail)


	//----- nvinfo : EIATTR_MERCURY_ISA_VERSION
	.align		4
.L_4733:
        /*0038*/ 	.byte	0x03, 0x5f
        /*003a*/ 	.short	0x0101


	//----- nvinfo : EIATTR_SYSCALL_OFFSETS
	.align		4
        /*003c*/ 	.byte	0x04, 0x46
        /*003e*/ 	.short	(.L_4735 - .L_4734)


	//   ....[0]....
.L_4734:
        /*0040*/ 	.word	0x00002590


	//   ....[1]....
        /*0044*/ 	.word	0x000034a0


	//   ....[2]....
        /*0048*/ 	.word	0x000045d0


	//   ....[3]....
        /*004c*/ 	.word	0x00006b90


	//   ....[4]....
        /*0050*/ 	.word	0x00007aa0


	//   ....[5]....
        /*0054*/ 	.word	0x00008bd0


	//   ....[6]....
        /*0058*/ 	.word	0x0000b180


	//   ....[7]....
        /*005c*/ 	.word	0x0000c090


	//   ....[8]....
        /*0060*/ 	.word	0x0000d1c0


	//   ....[9]....
        /*0064*/ 	.word	0x0000f760


	//   ....[10]....
        /*0068*/ 	.word	0x00010670


	//   ....[11]....
        /*006c*/ 	.word	0x000117a0


	//----- nvinfo : EIATTR_EXIT_INSTR_OFFSETS
	.align		4
.L_4735:
        /*0070*/ 	.byte	0x04, 0x1c
        /*0072*/ 	.short	(.L_4737 - .L_4736)


	//   ....[0]....
.L_4736:
        /*0074*/ 	.word	0x0000d270


	//   ....[1]....
        /*0078*/ 	.word	0x000107e0


	//   ....[2]....
        /*007c*/ 	.word	0x00010820


	//   ....[3]....
        /*0080*/ 	.word	0x000108b0


	//   ....[4]....
        /*0084*/ 	.word	0x000108e0


	//   ....[5]....
        /*0088*/ 	.word	0x00010910


	//   ....[6]....
        /*008c*/ 	.word	0x000109e0


	//   ....[7]....
        /*0090*/ 	.word	0x00010a60


	//   ....[8]....
        /*0094*/ 	.word	0x00010b40


	//   ....[9]....
        /*0098*/ 	.word	0x00010bd0


	//   ....[10]....
        /*009c*/ 	.word	0x00010bf0


	//   ....[11]....
        /*00a0*/ 	.word	0x00010cb0


	//   ....[12]....
        /*00a4*/ 	.word	0x00010ce0


	//   ....[13]....
        /*00a8*/ 	.word	0x00010eb0


	//   ....[14]....
        /*00ac*/ 	.word	0x00011050


	//   ....[15]....
        /*00b0*/ 	.word	0x000110d0


	//   ....[16]....
        /*00b4*/ 	.word	0x00011180


	//   ....[17]....
        /*00b8*/ 	.word	0x00011340


	//   ....[18]....
        /*00bc*/ 	.word	0x00011500


	//   ....[19]....
        /*00c0*/ 	.word	0x000116a0


	//   ....[20]....
        /*00c4*/ 	.word	0x000117b0


	//   ....[21]....
        /*00c8*/ 	.word	0x000117e0


	//   ....[22]....
        /*00cc*/ 	.word	0x00011810


	//----- nvinfo : EIATTR_MAX_THREADS
	.align		4
.L_4737:
        /*00d0*/ 	.byte	0x04, 0x05
        /*00d2*/ 	.short	(.L_4739 - .L_4738)
.L_4738:
        /*00d4*/ 	.word	0x00000080
        /*00d8*/ 	.word	0x00000001
        /*00dc*/ 	.word	0x00000001


	//----- nvinfo : EIATTR_CRS_STACK_SIZE
	.align		4
.L_4739:
        /*00e0*/ 	.byte	0x04, 0x1e
        /*00e2*/ 	.short	(.L_4741 - .L_4740)
.L_4740:
        /*00e4*/ 	.word	0x00000000


	//----- nvinfo : EIATTR_CBANK_PARAM_SIZE
	.align		4
.L_4741:
        /*00e8*/ 	.byte	0x03, 0x19
        /*00ea*/ 	.short	0x0290


	//----- nvinfo : EIATTR_PARAM_CBANK
	.align		4
        /*00ec*/ 	.byte	0x04, 0x0a
        /*00ee*/ 	.short	(.L_4743 - .L_4742)
	.align		4
.L_4742:
        /*00f0*/ 	.word	index@(.nv.constant0._ZN2at6native18elementwise_kernelILi128ELi4EZNS0_15gpu_kernel_implIZZZNS0_49_GLOBAL__N__b919a28f_16_Normalization_cu_5c38458736batch_norm_elementwise_backward_evalERKNS_6TensorES6_S6_S6_ENKUlvE0_clEvENKUlvE_clEvEUlddE_EEvRNS_18TensorIteratorBaseERKT_EUliE_EEviT1_)
        /*00f4*/ 	.short	0x0210
        /*00f6*/ 	.short	0x0290


	//----- nvinfo : EIATTR_SW_WAR
	.align		4
.L_4743:
        /*00f8*/ 	.byte	0x04, 0x36
        /*00fa*/ 	.short	(.L_4745 - .L_4744)
.L_4744:
        /*00fc*/ 	.word	0x00000008
.L_4745:


//--------------------- .nv.info._ZN2at6native27unrolled_elementwise_kernelIZZZNS0_49_GLOBAL__N__b919a28f_16_Normalization_cu_5c38458736batch_norm_elementwise_backward_evalERKNS_6TensorES5_S5_S5_ENKUlvE0_clEvENKUlvE_clEvEUlddE_St5arrayIPcLm3EELi4E23TrivialOffsetCalculatorILi2EjESC_ILi1EjENS0_6memory12LoadWithCastILi2EEENSF_13StoreWithCastILi1EEEEEviT_T0_T2_T3_T4_T5_ --------------------------
	.section	.nv.info._ZN2at6native27unrolled_elementwise_kernelIZZZNS0_49_GLOBAL__N__b919a28f_16_Normalization_cu_5c38458736batch_norm_elementwise_backward_evalERKNS_6TensorES5_S5_S5_ENKUlvE0_clEvENKUlvE_clEvEUlddE_St5arrayIPcLm3EELi4E23TrivialOffsetCalculatorILi2EjESC_ILi1EjENS0_6memory12LoadWithCastILi2EEENSF_13StoreWithCastILi1EEEEEviT_T0_T2_T3_T4_T5_,"",@"SHT_CUDA_INFO"
	.sectionflags	@""
	.align	4


	//----- nvinfo : EIATTR_CUDA_API_VERSION
	.align		4
        /*0000*/ 	.byte	0x04, 0x37
        /*0002*/ 	.short	(.L_4747 - .L_4746)
.L_4746:
        /*0004*/ 	.word	0x00000082


	//----- nvinfo : EIATTR_KPARAM_INFO
	.align		4
.L_4747:
        /*0008*/ 	.byte	0x04, 0x17
        /*000a*/ 	.short	(.L_4749 - .L_4748)
.L_4748:
        /*000c*/ 	.word	0x00000000
        /*0010*/ 	.short	0x0006
        /*0012*/ 	.short	0x0030
        /*0014*/ 	.byte	0x00, 0xf0, 0x21, 0x00


	//----- nvinfo : EIATTR_KPARAM_INFO
	.align		4
.L_4749:
        /*0018*/ 	.byte	0x04, 0x17
        /*001a*/ 	.short	(.L_4751 - .L_4750)
.L_4750:
        /*001c*/ 	.word	0x00000000
        /*0020*/ 	.short	0x0005
        /*0022*/ 	.short	0x0024
        /*0024*/ 	.byte	0x00, 0xf0, 0x31, 0x00


	//----- nvinfo : EIATTR_KPARAM_INFO
	.align		4
.L_4751:
        /*0028*/ 	.byte	0x04, 0x17
        /*002a*/ 	.short	(.L_4753 - .L_4752)
.L_4752:
        /*002c*/ 	.word	0x00000000
        /*0030*/ 	.short	0x0004
        /*0032*/ 	.short	0x0021
        /*0034*/ 	.byte	0x00, 0xf0, 0x05, 0x00


	//----- nvinfo : EIATTR_KPARAM_INFO
	.align		4
.L_4753:
        /*0038*/ 	.byte	0x04, 0x17
        /*003a*/ 	.short	(.L_4755 - .L_4754)
.L_4754:
        /*003c*/ 	.word	0x00000000
        /*0040*/ 	.short	0x0003
        /*0042*/ 	.short	0x0020
        /*0044*/ 	.byte	0x00, 0xf0, 0x05, 0x00


	//----- nvinfo : EIATTR_KPARAM_INFO
	.align		4
.L_4755:
        /*0048*/ 	.byte	0x04, 0x17
        /*004a*/ 	.short	(.L_4757 - .L_4756)
.L_4756:
        /*004c*/ 	.word	0x00000000
        /*0050*/ 	.short	0x0002
        /*0052*/ 	.short	0x0008
        /*0054*/ 	.byte	0x00, 0xf0, 0x61, 0x00


	//----- nvinfo : EIATTR_KPARAM_INFO
	.align		4
.L_4757:
        /*0058*/ 	.byte	0x04, 0x17
        /*005a*/ 	.short	(.L_4759 - .L_4758)
.L_4758:
        /*005c*/ 	.word	0x00000000
        /*0060*/ 	.short	0x0001
        /*0062*/ 	.short	0x0004
        /*0064*/ 	.byte	0x00, 0xf0, 0x05, 0x00


	//----- nvinfo : EIATTR_KPARAM_INFO
	.align		4
.L_4759:
        /*0068*/ 	.byte	0x04, 0x17
        /*006a*/ 	.short	(.L_4761 - .L_4760)
.L_4760:
        /*006c*/ 	.word	0x00000000
        /*0070*/ 	.short	0x0000
        /*0072*/ 	.short	0x0000
        /*0074*/ 	.byte	0x00, 0xf0, 0x11, 0x00


	//----- nvinfo : EIATTR_SPARSE_MMA_MASK
	.align		4
.L_4761:
        /*0078*/ 	.byte	0x03, 0x50
        /*007a*/ 	.short	0x0000


	//----- nvinfo : EIATTR_MAXREG_COUNT
	.align		4
        /*007c*/ 	.byte	0x03, 0x1b
        /*007e*/ 	.short	0x00ff


	//----- nvinfo : EIATTR_EXTERNS
	.align		4
        /*0080*/ 	.byte	0x04, 0x0f
        /*0082*/ 	.short	(.L_4763 - .L_4762)


	//   ....[0]....
	.align		4
.L_4762:
        /*0084*/ 	.word	index@(__assertfail)


	//----- nvinfo : EIATTR_MERCURY_ISA_VERSION
	.align		4
.L_4763:
        /*0088*/ 	.byte	0x03, 0x5f
        /*008a*/ 	.short	0x0101


	//----- nvinfo : EIATTR_SYSCALL_OFFSETS
	.align		4
        /*008c*/ 	.byte	0x04, 0x46
        /*008e*/ 	.short	(.L_4765 - .L_4764)


	//   ....[0]....
.L_4764:
        /*0090*/ 	.word	0x00000fa0


	//   ....[1]....
        /*0094*/ 	.word	0x00001ec0


	//   ....[2]....
        /*0098*/ 	.word	0x00002e60


	//   ....[3]....
        /*009c*/ 	.word	0x00003d80


	//   ....[4]....
        /*00a0*/ 	.word	0x00004d30


	//   ....[5]....
        /*00a4*/ 	.word	0x00005c50


	//   ....[6]....
        /*00a8*/ 	.word	0x00006be0


	//   ....[7]....
        /*00ac*/ 	.word	0x00007b10


	//   ....[8]....
        /*00b0*/ 	.word	0x00008d10


	//   ....[9]....
        /*00b4*/ 	.word	0x00009ea0


	//   ....[10]....
        /*00b8*/ 	.word	0x0000b020


	//   ....[11]....
        /*00bc*/ 	.word	0x0000c1c0


	//----- nvinfo : EIATTR_EXIT_INSTR_OFFSETS
	.align		4
.L_4765:
        /*00c0*/ 	.byte	0x04, 0x1c
        /*00c2*/ 	.short	(.L_4767 - .L_4766)


	//   ....[0]....
.L_4766:
        /*00c4*/ 	.word	0x0000b0c0


	//   ....[1]....
        /*00c8*/ 	.word	0x0000b200


	//   ....[2]....
        /*00cc*/ 	.word	0x0000b240


	//   ....[3]....
        /*00d0*/ 	.word	0x0000b2d0


	//   ....[4]....
        /*00d4*/ 	.word	0x0000b300


	//   ....[5]....
        /*00d8*/ 	.word	0x0000b330


	//   ....[6]....
        /*00dc*/ 	.word	0x0000b400


	//   ....[7]....
        /*00e0*/ 	.word	0x0000b480


	//   ....[8]....
        /*00e4*/ 	.word	0x0000b560


	//   ....[9]....
        /*00e8*/ 	.word	0x0000b5f0


	//   ....[10]....
        /*00ec*/ 	.word	0x0000b610


	//   ....[11]....
        /*00f0*/ 	.word	0x0000b6d0


	//   ....[12]....
        /*00f4*/ 	.word	0x0000b700


	//   ....[13]....
        /*00f8*/ 	.word	0x0000b8d0


	//   ....[14]....
        /*00fc*/ 	.word	0x0000ba70


	//   ....[15]....
        /*0100*/ 	.word	0x0000baf0


	//   ....[16]....
        /*0104*/ 	.word	0x0000bba0


	//   ....[17]....
        /*0108*/ 	.word	0x0000bd60


	//   ....[18]....
        /*010c*/ 	.word	0x0000bf20


	//   ....[19]....
        /*0110*/ 	.word	0x0000c0c0


	//   ....[20]....
        /*0114*/ 	.word	0x0000c1d0


	//   ....[21]....
        /*0118*/ 	.word	0x0000c200


	//   ....[22]....
        /*011c*/ 	.word	0x0000c230


	//----- nvinfo : EIATTR_MAX_THREADS
	.align		4
.L_4767:
        /*0120*/ 	.byte	0x04, 0x05
        /*0122*/ 	.short	(.L_4769 - .L_4768)
.L_4768:
        /*0124*/ 	.word	0x00000080
        /*0128*/ 	.word	0x00000001
        /*012c*/ 	.word	0x00000001


	//----- nvinfo : EIATTR_CRS_STACK_SIZE
	.align		4
.L_4769:
        /*0130*/ 	.byte	0x04, 0x1e
        /*0132*/ 	.short	(.L_4771 - .L_4770)
.L_4770:
        /*0134*/ 	.word	0x00000000


	//----- nvinfo : EIATTR_CBANK_PARAM_SIZE
	.align		4
.L_4771:
        /*0138*/ 	.byte	0x03, 0x19
        /*013a*/ 	.short	0x0038


	//----- nvinfo : EIATTR_PARAM_CBANK
	.align		4
        /*013c*/ 	.byte	0x04, 0x0a
        /*013e*/ 	.short	(.L_4773 - .L_4772)
	.align		4
.L_4772:
        /*0140*/ 	.word	index@(.nv.constant0._ZN2at6native27unrolled_elementwise_kernelIZZZNS0_49_GLOBAL__N__b919a28f_16_Normalization_cu_5c38458736batch_norm_elementwise_backward_evalERKNS_6TensorES5_S5_S5_ENKUlvE0_clEvENKUlvE_clEvEUlddE_St5arrayIPcLm3EELi4E23TrivialOffsetCalculatorILi2EjESC_ILi1EjENS0_6memory12LoadWithCastILi2EEENSF_13StoreWithCastILi1EEEEEviT_T0_T2_T3_T4_T5_)
        /*0144*/ 	.short	0x0210
        /*0146*/ 	.short	0x0038


	//----- nvinfo : EIATTR_SW_WAR
	.align		4
.L_4773:
        /*0148*/ 	.byte	0x04, 0x36
        /*014a*/ 	.short	(.L_4775 - .L_4774)
.L_4774:
        /*014c*/ 	.word	0x00000008
.L_4775:


//--------------------- .nv.info._ZN2at6native18elementwise_kernelILi128ELi2EZNS0_22gpu_kernel_impl_nocastIZZZNS0_49_GLOBAL__N__b919a28f_16_Normalization_cu_5c38458736batch_norm_elementwise_backward_evalERKNS_6TensorES6_S6_S6_ENKUlvE0_clEvENKUlvE_clEvEUlddE_EEvRNS_18TensorIteratorBaseERKT_EUliE_EEviT1_ --------------------------
	.section	.nv.info._ZN2at6native18elementwise_kernelILi128ELi2EZNS0_22gpu_kernel_impl_nocastIZZZNS0_49_GLOBAL__N__b919a28f_16_Normalization_cu_5c38458736batch_norm_elementwise_backward_evalERKNS_6TensorES6_S6_S6_ENKUlvE0_clEvENKUlvE_clEvEUlddE_EEvRNS_18TensorIteratorBaseERKT_EUliE_EEviT1_,"",@"SHT_CUDA_INFO"
	.sectionflags	@""
	.align	4


	//----- nvinfo : EIATTR_CUDA_API_VERSION
	.align		4
        /*0000*/ 	.byte	0x04, 0x37
        /*0002*/ 	.short	(.L_4777 - .L_4776)
.L_4776:
        /*0004*/ 	.word	0x00000082


	//----- nvinfo : EIATTR_KPARAM_INFO
	.align		4
.L_4777:
        /*0008*/ 	.byte	0x04, 0x17
        /*000a*/ 	.short	(.L_4779 - .L_4778)
.L_4778:
        /*000c*/ 	.word	0x00000000
        /*0010*/ 	.short	0x0001
        /*0012*/ 	.short	0x0008
        /*0014*/ 	.byte	0x00, 0xf0, 0x21, 0x0a


	//----- nvinfo : EIATTR_KPARAM_INFO
	.align		4
.L_4779:
        /*0018*/ 	.byte	0x04, 0x17
        /*001a*/ 	.short	(.L_4781 - .L_4780)
.L_4780:
        /*001c*/ 	.word	0x00000000
        /*0020*/ 	.short	0x0000
        /*0022*/ 	.short	0x0000
        /*0024*/ 	.byte	0x00, 0xf0, 0x11, 0x00


	//----- nvinfo : EIATTR_SPARSE_MMA_MASK
	.align		4
.L_4781:
        /*0028*/ 	.byte	0x03, 0x50
        /*002a*/ 	.short	0x0000


	//----- nvinfo : EIATTR_MAXREG_COUNT
	.align		4
        /*002c*/ 	.byte	0x03, 0x1b
        /*002e*/ 	.short	0x0080


	//----- nvinfo : EIATTR_MERCURY_ISA_VERSION
	.align		4
        /*0030*/ 	.byte	0x03, 0x5f
        /*0032*/ 	.short	0x0101


	//----- nvinfo : EIATTR_EXIT_INSTR_OFFSETS
	.align		4
        /*0034*/ 	.byte	0x04, 0x1c
        /*0036*/ 	.short	(.L_4783 - .L_4782)


	//   ....[0]....
.L_4782:
        /*0038*/ 	.word	0x000017b0


	//   ....[1]....
        /*003c*/ 	.word	0x00002ea0


	//----- nvinfo : EIATTR_MAX_THREADS
	.align		4
.L_4783:
        /*0040*/ 	.byte	0x04, 0x05
        /*0042*/ 	.short	(.L_4785 - .L_4784)
.L_4784:
        /*0044*/ 	.word	0x00000080
        /*0048*/ 	.word	0x00000001
        /*004c*/ 	.word	0x00000001


	//----- nvinfo : EIATTR_CRS_STACK_SIZE
	.align		4
.L_4785:
        /*0050*/ 	.byte	0x04, 0x1e
        /*0052*/ 	.short	(.L_4787 - .L_4786)
.L_4786:
        /*0054*/ 	.word	0x00000000


	//----- nvinfo : EIATTR_CBANK_PARAM_SIZE
	.align		4
.L_4787:
        /*0058*/ 	.byte	0x03, 0x19
        /*005a*/ 	.short	0x0290


	//----- nvinfo : EIATTR_PARAM_CBANK
	.align		4
        /*005c*/ 	.byte	0x04, 0x0a
        /*005e*/ 	.short	(.L_4789 - .L_4788)
	.align		4
.L_4788:
        /*0060*/ 	.word	index@(.nv.constant0._ZN2at6native18elementwise_kernelILi128ELi2EZNS0_22gpu_kernel_impl_nocastIZZZNS0_49_GLOBAL__N__b919a28f_16_Normalization_cu_5c38458736batch_norm_elementwise_backward_evalERKNS_6TensorES6_S6_S6_ENKUlvE0_clEvENKUlvE_clEvEUlddE_EEvRNS_18TensorIteratorBaseERKT_EUliE_EEviT1_)
        /*0064*/ 	.short	0x0210
        /*0066*/ 	.short	0x0290


	//----- nvinfo : EIATTR_SW_WAR
	.align		4
.L_4789:
        /*0068*/ 	.byte	0x04, 0x36
        /*006a*/ 	.short	(.L_4791 - .L_4790)
.L_4790:
        /*006c*/ 	.word	0x00000008
.L_4791:


//--------------------- .nv.info._ZN2at6native27unrolled_elementwise_kernelIZZZNS0_49_GLOBAL__N__b919a28f_16_Normalization_cu_5c38458736batch_norm_elementwise_backward_evalERKNS_6TensorES5_S5_S5_ENKUlvE0_clEvENKUlvE_clEvEUlddE_St5arrayIPcLm3EELi4E23TrivialOffsetCalculatorILi2EjESC_ILi1EjENS0_6memory15LoadWithoutCastENSF_16StoreWithoutCastEEEviT_T0_T2_T3_T4_T5_ --------------------------
	.section	.nv.info._ZN2at6native27unrolled_elementwise_kernelIZZZNS0_49_GLOBAL__N__b919a28f_16_Normalization_cu_5c38458736batch_norm_elementwise_backward_evalERKNS_6TensorES5_S5_S5_ENKUlvE0_clEvENKUlvE_clEvEUlddE_St5arrayIPcLm3EELi4E23TrivialOffsetCalculatorILi2EjESC_ILi1EjENS0_6memory15LoadWithoutCastENSF_16StoreWithoutCastEEEviT_T0_T2_T3_T4_T5_,"",@"SHT_CUDA_INFO"
	.sectionflags	@""
	.align	4


	//----- nvinfo : EIATTR_CUDA_API_VERSION
	.align		4
        /*0000*/ 	.byte	0x04, 0x37
        /*0002*/ 	.short	(.L_4793 - .L_4792)
.L_4792:
        /*0004*/ 	.word	0x00000082


	//----- nvinfo : EIATTR_KPARAM_INFO
	.align		4
.L_4793:
        /*0008*/ 	.byte	0x04, 0x17
        /*000a*/ 	.short	(.L_4795 - .L_4794)
.L_4794:
        /*000c*/ 	.word	0x00000000
        /*0010*/ 	.short	0x0006
        /*0012*/ 	.short	0x0023
        /*0014*/ 	.byte	0x00, 0xf0, 0x05, 0x00


	//----- nvinfo : EIATTR_KPARAM_INFO
	.align		4
.L_4795:
        /*0018*/ 	.byte	0x04, 0x17
        /*001a*/ 	.short	(.L_4797 - .L_4796)
.L_4796:
        /*001c*/ 	.word	0x00000000
        /*0020*/ 	.short	0x0005
        /*0022*/ 	.short	0x0022
        /*0024*/ 	.byte	0x00, 0xf0, 0x05, 0x00


	//----- nvinfo : EIATTR_KPARAM_INFO
	.align		4
.L_4797:
        /*0028*/ 	.byte	0x04, 0x17
        /*002a*/ 	.short	(.L_4799 - .L_4798)
.L_4798:
        /*002c*/ 	.word	0x00000000
        /*0030*/ 	.short	0x0004
        /*0032*/ 	.short	0x0021
        /*0034*/ 	.byte	0x00, 0xf0, 0x05, 0x00


	//----- nvinfo : EIATTR_KPARAM_INFO
	.align		4
.L_4799:
        /*0038*/ 	.byte	0x04, 0x17
        /*003a*/ 	.short	(.L_4801 - .L_4800)
.L_4800:
        /*003c*/ 	.word	0x00000000
        /*0040*/ 	.short	0x0003
        /*0042*/ 	.short	0x0020
        /*0044*/ 	.byte	0x00, 0xf0, 0x05, 0x00


	//----- nvinfo : EIATTR_KPARAM_INFO
	.align		4
.L_4801:
        /*0048*/ 	.byte	0x04, 0x17
        /*004a*/ 	.short	(.L_4803 - .L_4802)
.L_4802:
        /*004c*/ 	.word	0x00000000
        /*0050*/ 	.short	0x0002
        /*0052*/ 	.short	0x0008
        /*0054*/ 	.byte	0x00, 0xf0, 0x61, 0x00


	//----- nvinfo : EIATTR_KPARAM_INFO
	.align		4
.L_4803:
        /*0058*/ 	.byte	0x04, 0x17
        /*005a*/ 	.short	(.L_4805 - .L_4804)
.L_4804:
        /*005c*/ 	.word	0x00000000
        /*0060*/ 	.short	0x0001
        /*0062*/ 	.short	0x0004
        /*0064*/ 	.byte	0x00, 0xf0, 0x05, 0x00


	//----- nvinfo : EIATTR_KPARAM_INFO
	.align		4
.L_4805:
        /*0068*/ 	.byte	0x04, 0x17
        /*006a*/ 	.short	(.L_4807 - .L_4806)
.L_4806:
        /*006c*/ 	.word	0x00000000
        /*0070*/ 	.short	0x0000
        /*0072*/ 	.short	0x0000
        /*0074*/ 	.byte	0x00, 0xf0, 0x11, 0x00


	//----- nvinfo : EIATTR_SPARSE_MMA_MASK
	.align		4
.L_4807:
        /*0078*/ 	.byte	0x03, 0x50
        /*007a*/ 	.short	0x0000


	//----- nvinfo : EIATTR_MAXREG_COUNT
	.align		4
        /*007c*/ 	.byte	0x03, 0x1b
        /*007e*/ 	.short	0x00ff


	//----- nvinfo : EIATTR_MERCURY_ISA_VERSION
	.align		4
        /*0080*/ 	.byte	0x03, 0x5f
        /*0082*/ 	.short	0x0101


	//----- nvinfo : EIATTR_EXIT_INSTR_OFFSETS
	.align		4
        /*0084*/ 	.byte	0x04, 0x1c
        /*0086*/ 	.short	(.L_4809 - .L_4808)


	//   ....[0]....
.L_4808:
        /*0088*/ 	.word	0x000004b0


	//   ....[1]....
        /*008c*/ 	.word	0x00000510


	//----- nvinfo : EIATTR_MAX_THREADS
	.align		4
.L_4809:
        /*0090*/ 	.byte	0x04, 0x05
        /*0092*/ 	.short	(.L_4811 - .L_4810)
.L_4810:
        /*0094*/ 	.word	0x00000080
        /*0098*/ 	.word	0x00000001
        /*009c*/ 	.word	0x00000001


	//----- nvinfo : EIATTR_CRS_STACK_SIZE
	.align		4
.L_4811:
        /*00a0*/ 	.byte	0x04, 0x1e
        /*00a2*/ 	.short	(.L_4813 - .L_4812)
.L_4812:
        /*00a4*/ 	.word	0x00000000


	//----- nvinfo : EIATTR_CBANK_PARAM_SIZE
	.align		4
.L_4813:
        /*00a8*/ 	.byte	0x03, 0x19
        /*00aa*/ 	.short	0x0024


	//----- nvinfo : EIATTR_PARAM_CBANK
	.align		4
        /*00ac*/ 	.byte	0x04, 0x0a
        /*00ae*/ 	.short	(.L_4815 - .L_4814)
	.align		4
.L_4814:
        /*00b0*/ 	.word	index@(.nv.constant0._ZN2at6native27unrolled_elementwise_kernelIZZZNS0_49_GLOBAL__N__b919a28f_16_Normalization_cu_5c38458736batch_norm_elementwise_backward_evalERKNS_6TensorES5_S5_S5_ENKUlvE0_clEvENKUlvE_clEvEUlddE_St5arrayIPcLm3EELi4E23TrivialOffsetCalculatorILi2EjESC_ILi1EjENS0_6memory15LoadWithoutCastENSF_16StoreWithoutCastEEEviT_T0_T2_T3_T4_T5_)
        /*00b4*/ 	.short	0x0210
        /*00b6*/ 	.short	0x0024


	//----- nvinfo : EIATTR_SW_WAR
	.align		4
.L_4815:
        /*00b8*/ 	.byte	0x04, 0x36
        /*00ba*/ 	.short	(.L_4817 - .L_4816)
.L_4816:
        /*00bc*/ 	.word	0x00000008
.L_4817:


//--------------------- .nv.info._ZN2at6native29vectorized_elementwise_kernelILi2EZZZNS0_49_GLOBAL__N__b919a28f_16_Normalization_cu_5c38458736batch_norm_elementwise_backward_evalERKNS_6TensorES5_S5_S5_ENKUlvE0_clEvENKUlvE_clEvEUlddE_St5arrayIPcLm3EEEEviT0_T1_ --------------------------
	.section	.nv.info._ZN2at6native29vectorized_elementwise_kernelILi2EZZZNS0_49_GLOBAL__N__b919a28f_16_Normalization_cu_5c38458736batch_norm_elementwise_backward_evalERKNS_6TensorES5_S5_S5_ENKUlvE0_clEvENKUlvE_clEvEUlddE_St5arrayIPcLm3EEEEviT0_T1_,"",@"SHT_CUDA_INFO"
	.sectionflags	@""
	.align	4


	//----- nvinfo : EIATTR_CUDA_API_VERSION
	.align		4
        /*0000*/ 	.byte	0x04, 0x37
        /*0002*/ 	.short	(.L_4819 - .L_4818)
.L_4818:
        /*0004*/ 	.word	0x00000082


	//----- nvinfo : EIATTR_KPARAM_INFO
	.align		4
.L_4819:
        /*0008*/ 	.byte	0x04, 0x17
        /*000a*/ 	.short	(.L_4821 - .L_4820)
.L_4820:
        /*000c*/ 	.word	0x00000000
        /*0010*/ 	.short	0x0002
        /*0012*/ 	.short	0x0008
        /*0014*/ 	.byte	0x00, 0xf0, 0x61, 0x00


	//----- nvinfo : EIATTR_KPARAM_INFO
	.align		4
.L_4821:
        /*0018*/ 	.byte	0x04, 0x17
        /*001a*/ 	.short	(.L_4823 - .L_4822)
.L_4822:
        /*001c*/ 	.word	0x00000000
        /*0020*/ 	.short	0x0001
        /*0022*/ 	.short	0x0004
        /*0024*/ 	.byte	0x00, 0xf0, 0x05, 0x00


	//----- nvinfo : EIATTR_KPARAM_INFO
	.align		4
.L_4823:
        /*0028*/ 	.byte	0x04, 0x17
        /*002a*/ 	.short	(.L_4825 - .L_4824)
.L_4824:
        /*002c*/ 	.word	0x00000000
        /*0030*/ 	.short	0x0000
        /*0032*/ 	.short	0x0000
        /*0034*/ 	.byte	0x00, 0xf0, 0x11, 0x00


	//----- nvinfo : EIATTR_SPARSE_MMA_MASK
	.align		4
.L_4825:
        /*0038*/ 	.byte	0x03, 0x50
        /*003a*/ 	.short	0x0000


	//----- nvinfo : EIATTR_MAXREG_COUNT
	.align		4
        /*003c*/ 	.byte	0x03, 0x1b
        /*003e*/ 	.short	0x00ff


	//----- nvinfo : EIATTR_MERCURY_ISA_VERSION
	.align		4
        /*0040*/ 	.byte	0x03, 0x5f
        /*0042*/ 	.short	0x0101


	//----- nvinfo : EIATTR_EXIT_INSTR_OFFSETS
	.align		4
        /*0044*/ 	.byte	0x04, 0x1c
        /*0046*/ 	.short	(.L_4827 - .L_4826)


	//   ....[0]....
.L_4826:
        /*0048*/ 	.word	0x00000260


	//   ....[1]....
        /*004c*/ 	.word	0x00000be0


	//   ....[2]....
        /*0050*/ 	.word	0x00000c30


	//----- nvinfo : EIATTR_MAX_THREADS
	.align		4
.L_4827:
        /*0054*/ 	.byte	0x04, 0x05
        /*0056*/ 	.short	(.L_4829 - .L_4828)
.L_4828:
        /*0058*/ 	.word	0x00000080
        /*005c*/ 	.word	0x00000001
        /*0060*/ 	.word	0x00000001


	//----- nvinfo : EIATTR_CRS_STACK_SIZE
	.align		4
.L_4829:
        /*0064*/ 	.byte	0x04, 0x1e
        /*0066*/ 	.short	(.L_4831 - .L_4830)
.L_4830:
        /*0068*/ 	.word	0x00000000


	//----- nvinfo : EIATTR_CBANK_PARAM_SIZE
	.align		4
.L_4831:
        /*006c*/ 	.byte	0x03, 0x19
        /*006e*/ 	.short	0x0020


	//----- nvinfo : EIATTR_PARAM_CBANK
	.align		4
        /*0070*/ 	.byte	0x04, 0x0a
        /*0072*/ 	.short	(.L_4833 - .L_4832)
	.align		4
.L_4832:
        /*0074*/ 	.word	index@(.nv.constant0._ZN2at6native29vectorized_elementwise_kernelILi2EZZZNS0_49_GLOBAL__N__b919a28f_16_Normalization_cu_5c38458736batch_norm_elementwise_backward_evalERKNS_6TensorES5_S5_S5_ENKUlvE0_clEvENKUlvE_clEvEUlddE_St5arrayIPcLm3EEEEviT0_T1_)
        /*0078*/ 	.short	0x0210
        /*007a*/ 	.short	0x0020


	//----- nvinfo : EIATTR_SW_WAR
	.align		4
.L_4833:
        /*007c*/ 	.byte	0x04, 0x36
        /*007e*/ 	.short	(.L_4835 - .L_4834)
.L_4834:
        /*0080*/ 	.word	0x00000008
.L_4835:


//--------------------- .nv.info._ZN2at6native29vectorized_elementwise_kernelILi4EZZZNS0_49_GLOBAL__N__b919a28f_16_Normalization_cu_5c38458736batch_norm_elementwise_backward_evalERKNS_6TensorES5_S5_S5_ENKUlvE0_clEvENKUlvE_clEvEUlddE_St5arrayIPcLm3EEEEviT0_T1_ --------------------------
	.section	.nv.info._ZN2at6native29vectorized_elementwise_kernelILi4EZZZNS0_49_GLOBAL__N__b919a28f_16_Normalization_cu_5c38458736batch_norm_elementwise_backward_evalERKNS_6TensorES5_S5_S5_ENKUlvE0_clEvENKUlvE_clEvEUlddE_St5arrayIPcLm3EEEEviT0_T1_,"",@"SHT_CUDA_INFO"
	.sectionflags	@""
	.align	4


	//----- nvinfo : EIATTR_CUDA_API_VERSION
	.align		4
        /*0000*/ 	.byte	0x04, 0x37
        /*0002*/ 	.short	(.L_4837 - .L_4836)
.L_4836:
        /*0004*/ 	.word	0x00000082


	//----- nvinfo : EIATTR_KPARAM_INFO
	.align		4
.L_4837:
        /*0008*/ 	.byte	0x04, 0x17
        /*000a*/ 	.short	(.L_4839 - .L_4838)
.L_4838:
        /*000c*/ 	.word	0x00000000
        /*0010*/ 	.short	0x0002
        /*0012*/ 	.short	0x0008
        /*0014*/ 	.byte	0x00, 0xf0, 0x61, 0x00


	//----- nvinfo : EIATTR_KPARAM_INFO
	.align		4
.L_4839:
        /*0018*/ 	.byte	0x04, 0x17
        /*001a*/ 	.short	(.L_4841 - .L_4840)
.L_4840:
        /*001c*/ 	.word	0x00000000
        /*0020*/ 	.short	0x0001
        /*0022*/ 	.short	0x0004
        /*0024*/ 	.byte	0x00, 0xf0, 0x05, 0x00


	//----- nvinfo : EIATTR_KPARAM_INFO
	.align		4
.L_4841:
        /*0028*/ 	.byte	0x04, 0x17
        /*002a*/ 	.short	(.L_4843 - .L_4842)
.L_4842:
        /*002c*/ 	.word	0x00000000
        /*0030*/ 	.short	0x0000
        /*0032*/ 	.short	0x0000
        /*0034*/ 	.byte	0x00, 0xf0, 0x11, 0x00


	//----- nvinfo : EIATTR_SPARSE_MMA_MASK
	.align		4
.L_4843:
        /*0038*/ 	.byte	0x03, 0x50
        /*003a*/ 	.short	0x0000


	//----- nvinfo : EIATTR_MAXREG_COUNT
	.align		4
        /*003c*/ 	.byte	0x03, 0x1b
        /*003e*/ 	.short	0x00ff


	//----- nvinfo : EIATTR_MERCURY_ISA_VERSION
	.align		4
        /*0040*/ 	.byte	0x03, 0x5f
        /*0042*/ 	.short	0x0101


	//----- nvinfo : EIATTR_EXIT_INSTR_OFFSETS
	.align		4
        /*0044*/ 	.byte	0x04, 0x1c
        /*0046*/ 	.short	(.L_4845 - .L_4844)


	//   ....[0]....
.L_4844:
        /*0048*/ 	.word	0x00000260


	//   ....[1]....
        /*004c*/ 	.word	0x00000be0


	//   ....[2]....
        /*0050*/ 	.word	0x00000c30


	//----- nvinfo : EIATTR_MAX_THREADS
	.align		4
.L_4845:
        /*0054*/ 	.byte	0x04, 0x05
        /*0056*/ 	.short	(.L_4847 - .L_4846)
.L_4846:
        /*0058*/ 	.word	0x00000080
        /*005c*/ 	.word	0x00000001
        /*0060*/ 	.word	0x00000001


	//----- nvinfo : EIATTR_CRS_STACK_SIZE
	.align		4
.L_4847:
        /*0064*/ 	.byte	0x04, 0x1e
        /*0066*/ 	.short	(.L_4849 - .L_4848)
.L_4848:
        /*0068*/ 	.word	0x00000000


	//----- nvinfo : EIATTR_CBANK_PARAM_SIZE
	.align		4
.L_4849:
        /*006c*/ 	.byte	0x03, 0x19
        /*006e*/ 	.short	0x0020


	//----- nvinfo : EIATTR_PARAM_CBANK
	.align		4
        /*0070*/ 	.byte	0x04, 0x0a
        /*0072*/ 	.short	(.L_4851 - .L_4850)
	.align		4
.L_4850:
        /*0074*/ 	.word	index@(.nv.constant0._ZN2at6native29vectorized_elementwise_kernelILi4EZZZNS0_49_GLOBAL__N__b919a28f_16_Normalization_cu_5c38458736batch_norm_elementwise_backward_evalERKNS_6TensorES5_S5_S5_ENKUlvE0_clEvENKUlvE_clEvEUlddE_St5arrayIPcLm3EEEEviT0_T1_)
        /*0078*/ 	.short	0x0210
        /*007a*/ 	.short	0x0020


	//----- nvinfo : EIATTR_SW_WAR
	.align		4
.L_4851:
        /*007c*/ 	.byte	0x04, 0x36
        /*007e*/ 	.short	(.L_4853 - .L_4852)
.L_4852:
        /*0080*/ 	.word	0x00000008
.L_4853:


//--------------------- .nv.info._ZN2at6native29vectorized_elementwise_kernelILi8EZZZNS0_49_GLOBAL__N__b919a28f_16_Normalization_cu_5c38458736batch_norm_elementwise_backward_evalERKNS_6TensorES5_S5_S5_ENKUlvE0_clEvENKUlvE_clEvEUlddE_St5arrayIPcLm3EEEEviT0_T1_ --------------------------
	.section	.nv.info._ZN2at6native29vectorized_elementwise_kernelILi8EZZZNS0_49_GLOBAL__N__b919a28f_16_Normalization_cu_5c38458736batch_norm_elementwise_backward_evalERKNS_6TensorES5_S5_S5_ENKUlvE0_clEvENKUlvE_clEvEUlddE_St5arrayIPcLm3EEEEviT0_T1_,"",@"SHT_CUDA_INFO"
	.sectionflags	@""
	.align	4


	//----- nvinfo : EIATTR_CUDA_API_VERSION
	.align		4
        /*0000*/ 	.byte	0x04, 0x37
        /*0002*/ 	.short	(.L_4855 - .L_4854)
.L_4854:
        /*0004*/ 	.word	0x00000082


	//----- nvinfo : EIATTR_KPARAM_INFO
	.align		4
.L_4855:
        /*0008*/ 	.byte	0x04, 0x17
        /*000a*/ 	.short	(.L_4857 - .L_4856)
.L_4856:
        /*000c*/ 	.word	0x00000000
        /*0010*/ 	.short	0x0002
        /*0012*/ 	.short	0x0008
        /*0014*/ 	.byte	0x00, 0xf0, 0x61, 0x00


	//----- nvinfo : EIATTR_KPARAM_INFO
	.align		4
.L_4857:
        /*0018*/ 	.byte	0x04, 0x17
        /*001a*/ 	.short	(.L_4859 - .L_4858)
.L_4858:
        /*001c*/ 	.word	0x00000000
        /*0020*/ 	.short	0x0001
        /*0022*/ 	.short	0x0004
        /*0024*/ 	.byte	0x00, 0xf0, 0x05, 0x00


	//----- nvinfo : EIATTR_KPARAM_INFO
	.align		4
.L_4859:
        /*0028*/ 	.byte	0x04, 0x17
        /*002a*/ 	.short	(.L_4861 - .L_4860)
.L_4860:
        /*002c*/ 	.word	0x00000000
        /*0030*/ 	.short	0x0000
        /*0032*/ 	.short	0x0000
        /*0034*/ 	.byte	0x00, 0xf0, 0x11, 0x00


	//----- nvinfo : EIATTR_SPARSE_MMA_MASK
	.align		4
.L_4861:
        /*0038*/ 	.byte	0x03, 0x50
        /*003a*/ 	.short	0x0000


	//----- nvinfo : EIATTR_MAXREG_COUNT
	.align		4
        /*003c*/ 	.byte	0x03, 0x1b
        /*003e*/ 	.short	0x00ff


	//----- nvinfo : EIATTR_MERCURY_ISA_VERSION
	.align		4
        /*0040*/ 	.byte	0x03, 0x5f
        /*0042*/ 	.short	0x0101


	//----- nvinfo : EIATTR_EXIT_INSTR_OFFSETS
	.align		4
        /*0044*/ 	.byte	0x04, 0x1c
        /*0046*/ 	.short	(.L_4863 - .L_4862)


	//   ....[0]....
.L_4862:
        /*0048*/ 	.word	0x00000260


	//   ....[1]....
        /*004c*/ 	.word	0x00000be0


	//   ....[2]....
        /*0050*/ 	.word	0x00000c30


	//----- nvinfo : EIATTR_MAX_THREADS
	.align		4
.L_4863:
        /*0054*/ 	.byte	0x04, 0x05
        /*0056*/ 	.short	(.L_4865 - .L_4864)
.L_4864:
        /*0058*/ 	.word	0x00000080
        /*005c*/ 	.word	0x00000001
        /*0060*/ 	.word	0x00000001


	//----- nvinfo : EIATTR_CRS_STACK_SIZE
	.align		4
.L_4865:
        /*0064*/ 	.byte	0x04, 0x1e
        /*0066*/ 	.short	(.L_4867 - .L_4866)
.L_4866:
        /*0068*/ 	.word	0x00000000


	//----- nvinfo : EIATTR_CBANK_PARAM_SIZE
	.align		4
.L_4867:
        /*006c*/ 	.byte	0x03, 0x19
        /*006e*/ 	.short	0x0020


	//----- nvinfo : EIATTR_PARAM_CBANK
	.align		4
        /*0070*/ 	.byte	0x04, 0x0a
        /*0072*/ 	.short	(.L_4869 - .L_4868)
	.align		4
.L_4868:
        /*0074*/ 	.word	index@(.nv.constant0._ZN2at6native29vectorized_elementwise_kernelILi8EZZZNS0_49_GLOBAL__N__b919a28f_16_Normalization_cu_5c38458736batch_norm_elementwise_backward_evalERKNS_6TensorES5_S5_S5_ENKUlvE0_clEvENKUlvE_clEvEUlddE_St5arrayIPcLm3EEEEviT0_T1_)
        /*0078*/ 	.short	0x0210
        /*007a*/ 	.short	0x0020


	//----- nvinfo : EIATTR_SW_WAR
	.align		4
.L_4869:
        /*007c*/ 	.byte	0x04, 0x36
        /*007e*/ 	.short	(.L_4871 - .L_4870)
.L_4870:
        /*0080*/ 	.word	0x00000008
.L_4871:


//--------------------- .nv.info._ZN2at6native18elementwise_kernelILi128ELi4EZNS0_15gpu_kernel_implIZZZNS0_49_GLOBAL__N__b919a28f_16_Normalization_cu_5c38458736batch_norm_elementwise_backward_evalERKNS_6TensorES6_S6_S6_ENKUlvE_clEvENKUlvE2_clEvEUlN3c108BFloat16EffE_EEvRNS_18TensorIteratorBaseERKT_EUliE_EEviT1_ --------------------------
	.section	.nv.info._ZN2at6native18elementwise_kernelILi128ELi4EZNS0_15gpu_kernel_implIZZZNS0_49_GLOBAL__N__b919a28f_16_Normalization_cu_5c38458736batch_norm_elementwise_backward_evalERKNS_6TensorES6_S6_S6_ENKUlvE_clEvENKUlvE2_clEvEUlN3c108BFloat16EffE_EEvRNS_18TensorIteratorBaseERKT_EUliE_EEviT1_,"",@"SHT_CUDA_INFO"
	.sectionflags	@""
	.align	4


	//----- nvinfo : EIATTR_CUDA_API_VERSION
	.align		4
        /*0000*/ 	.byte	0x04, 0x37
        /*0002*/ 	.short	(.L_4873 - .L_4872)
.L_4872:
        /*0004*/ 	.word	0x00000082


	//----- nvinfo : EIATTR_KPARAM_INFO
	.align		4
.L_4873:
        /*0008*/ 	.byte	0x04, 0x17
        /*000a*/ 	.short	(.L_4875 - .L_4874)
.L_4874:
        /*000c*/ 	.word	0x00000000
        /*0010*/ 	.short	0x0001
        /*0012*/ 	.short	0x0008
        /*0014*/ 	.byte	0x00, 0xf0, 0xc1, 0x0b


	//----- nvinfo : EIATTR_KPARAM_INFO
	.align		4
.L_4875:
        /*0018*/ 	.byte	0x04, 0x17
        /*001a*/ 	.short	(.L_4877 - .L_4876)
.L_4876:
        /*001c*/ 	.word	0x00000000
        /*0020*/ 	.short	0x0000
        /*0022*/ 	.short	0x0000
        /*0024*/ 	.byte	0x00, 0xf0, 0x11, 0x00


	//----- nvinfo : EIATTR_SPARSE_MMA_MASK
	.align		4
.L_4877:
        /*0028*/ 	.byte	0x03, 0x50
        /*002a*/ 	.short	0x0000


	//----- nvinfo : EIATTR_MAXREG_COUNT
	.align		4
        /*002c*/ 	.byte	0x03, 0x1b
        /*002e*/ 	.short	0x0080


	//----- nvinfo : EIATTR_EXTERNS
	.align		4
        /*0030*/ 	.byte	0x04, 0x0f
        /*0032*/ 	.short	(.L_4879 - .L_4878)


	//   ....[0]....
	.align		4
.L_4878:
        /*0034*/ 	.word	index@(__assertfail)


	//----- nvinfo : EIATTR_MERCURY_ISA_VERSION
	.align		4
.L_4879:
        /*0038*/ 	.byte	0x03, 0x5f
        /*003a*/ 	.short	0x0101


	//----- nvinfo : EIATTR_SYSCALL_OFFSETS
	.align		4
        /*003c*/ 	.byte	0x04, 0x46
        /*003e*/ 	.short	(.L_4881 - .L_4880)


	//   ....[0]....
.L_4880:
        /*0040*/ 	.word	0x00002890


	//   ....[1]....
        /*0044*/ 	.word	0x000036e0


	//   ....[2]....
        /*0048*/ 	.word	0x00004500


	//   ....[3]....
        /*004c*/ 	.word	0x00005490


	//   ....[4]....
        /*0050*/ 	.word	0x00007d70


	//   ....[5]....
        /*0054*/ 	.word	0x00008bc0


	//   ....[6]....
        /*0058*/ 	.word	0x000099e0


	//   ....[7]....
        /*005c*/ 	.word	0x0000a970


	//   ....[8]....
        /*0060*/ 	.word	0x0000d240


	//   ....[9]....
        /*0064*/ 	.word	0x0000e090


	//   ....[10]....
        /*0068*/ 	.word	0x0000eeb0


	//   ....[11]....
        /*006c*/ 	.word	0x0000fe40


	//   ....[12]....
        /*0070*/ 	.word	0x00012700


	//   ....[13]....
        /*0074*/ 	.word	0x00013550


	//   ....[14]....
        /*0078*/ 	.word	0x00014370


	//   ....[15]....
        /*007c*/ 	.word	0x00015300


	//----- nvinfo : EIATTR_EXIT_INSTR_OFFSETS
	.align		4
.L_4881:
        /*0080*/ 	.byte	0x04, 0x1c
        /*0082*/ 	.short	(.L_4883 - .L_4882)


	//   ....[0]....
.L_4882:
        /*0084*/ 	.word	0x0000ff10


	//   ....[1]....
        /*0088*/ 	.word	0x00014530


	//   ....[2]....
        /*008c*/ 	.word	0x00014570


	//   ....[3]....
        /*0090*/ 	.word	0x00014610


	//   ....[4]....
        /*0094*/ 	.word	0x00014650


	//   ....[5]....
        /*0098*/ 	.word	0x00014690


	//   ....[6]....
        /*009c*/ 	.word	0x00014720


	//   ....[7]....
        /*00a0*/ 	.word	0x00014760


	//   ....[8]....
        /*00a4*/ 	.word	0x00014800


	//   ....[9]....
        /*00a8*/ 	.word	0x00014850


	//   ....[10]....
        /*00ac*/ 	.word	0x000148a0


	//   ....[11]....
        /*00b0*/ 	.word	0x00014970


	//   ....[12]....
        /*00b4*/ 	.word	0x000149d0


	//   ....[13]....
        /*00b8*/ 	.word	0x00014b60


	//   ....[14]....
        /*00bc*/ 	.word	0x00014cc0


	//   ....[15]....
        /*00c0*/ 	.word	0x00014ce0


	//   ....[16]....
        /*00c4*/ 	.word	0x00014da0


	//   ....[17]....
        /*00c8*/ 	.word	0x00014f20


	//   ....[18]....
        /*00cc*/ 	.word	0x000150a0


	//   ....[19]....
        /*00d0*/ 	.word	0x00015200


	//   ....[20]....
        /*00d4*/ 	.word	0x00015310


	//   ....[21]....
        /*00d8*/ 	.word	0x00015350


	//   ....[22]....
        /*00dc*/ 	.word	0x00015390


	//----- nvinfo : EIATTR_MAX_THREADS
	.align		4
.L_4883:
        /*00e0*/ 	.byte	0x04, 0x05
        /*00e2*/ 	.short	(.L_4885 - .L_4884)
.L_4884:
        /*00e4*/ 	.word	0x00000080
        /*00e8*/ 	.word	0x00000001
        /*00ec*/ 	.word	0x00000001


	//----- nvinfo : EIATTR_CRS_STACK_SIZE
	.align		4
.L_4885:
        /*00f0*/ 	.byte	0x04, 0x1e
        /*00f2*/ 	.short	(.L_4887 - .L_4886)
.L_4886:
        /*00f4*/ 	.word	0x00000000


	//----- nvinfo : EIATTR_CBANK_PARAM_SIZE
	.align		4
.L_4887:
        /*00f8*/ 	.byte	0x03, 0x19
        /*00fa*/ 	.short	0x02f8


	//----- nvinfo : EIATTR_PARAM_CBANK
	.align		4
        /*00fc*/ 	.byte	0x04, 0x0a
        /*00fe*/ 	.short	(.L_4889 - .L_4888)
	.align		4
.L_4888:
        /*0100*/ 	.word	index@(.nv.constant0._ZN2at6native18elementwise_kernelILi128ELi4EZNS0_15gpu_kernel_implIZZZNS0_49_GLOBAL__N__b919a28f_16_Normalization_cu_5c38458736batch_norm_elementwise_backward_evalERKNS_6TensorES6_S6_S6_ENKUlvE_clEvENKUlvE2_clEvEUlN3c108BFloat16EffE_EEvRNS_18TensorIteratorBaseERKT_EUliE_EEviT1_)
        /*0104*/ 	.short	0x0210
        /*0106*/ 	.short	0x02f8


	//----- nvinfo : EIATTR_SW_WAR
	.align		4
.L_4889:
        /*0108*/ 	.byte	0x04, 0x36
        /*010a*/ 	.short	(.L_4891 - .L_4890)
.L_4890:
        /*010c*/ 	.word	0x00000008
.L_4891:


//--------------------- .nv.info._ZN2at6native27unrolled_elementwise_kernelIZZZNS0_49_GLOBAL__N__b919a28f_16_Normalization_cu_5c38458736batch_norm_elementwise_backward_evalERKNS_6TensorES5_S5_S5_ENKUlvE_clEvENKUlvE2_clEvEUlN3c108BFloat16EffE_St5arrayIPcLm4EELi4E23TrivialOffsetCalculatorILi3EjESE_ILi1EjENS0_6memory12LoadWithCastILi3EEENSH_13StoreWithCastILi1EEEEEviT_T0_T2_T3_T4_T5_ --------------------------
	.section	.nv.info._ZN2at6native27unrolled_elementwise_kernelIZZZNS0_49_GLOBAL__N__b919a28f_16_Normalization_cu_5c38458736batch_norm_elementwise_backward_evalERKNS_6TensorES5_S5_S5_ENKUlvE_clEvENKUlvE2_clEvEUlN3c108BFloat16EffE_St5arrayIPcLm4EELi4E23TrivialOffsetCalculatorILi3EjESE_ILi1EjENS0_6memory12LoadWithCastILi3EEENSH_13StoreWithCastILi1EEEEEviT_T0_T2_T3_T4_T5_,"",@"SHT_CUDA_INFO"
	.sectionflags	@""
	.align	4


	//----- nvinfo : EIATTR_CUDA_API_VERSION
	.align		4
        /*0000*/ 	.byte	0x04, 0x37
        /*0002*/ 	.short	(.L_4893 - .L_4892)
.L_4892:
        /*0004*/ 	.word	0x00000082


	//----- nvinfo : EIATTR_KPARAM_INFO
	.align		4
.L_4893:
        /*0008*/ 	.byte	0x04, 0x17
        /*000a*/ 	.short	(.L_4895 - .L_4894)
.L_4894:
        /*000c*/ 	.word	0x00000000
        /*0010*/ 	.short	0x0006
        /*0012*/ 	.short	0x003c
        /*0014*/ 	.byte	0x00, 0xf0, 0x21, 0x00


	//----- nvinfo : EIATTR_KPARAM_INFO
	.align		4
.L_4895:
        /*0018*/ 	.byte	0x04, 0x17
        /*001a*/ 	.short	(.L_4897 - .L_4896)
.L_4896:
        /*001c*/ 	.word	0x00000000
        /*0020*/ 	.short	0x0005
        /*0022*/ 	.short	0x002c
        /*0024*/ 	.byte	0x00, 0xf0, 0x41, 0x00


	//----- nvinfo : EIATTR_KPARAM_INFO
	.align		4
.L_4897:
        /*0028*/ 	.byte	0x04, 0x17
        /*002a*/ 	.short	(.L_4899 - .L_4898)
.L_4898:
        /*002c*/ 	.word	0x00000000
        /*0030*/ 	.short	0x0004
        /*0032*/ 	.short	0x0029
        /*0034*/ 	.byte	0x00, 0xf0, 0x05, 0x00


	//----- nvinfo : EIATTR_KPARAM_INFO
	.align		4
.L_4899:
        /*0038*/ 	.byte	0x04, 0x17
        /*003a*/ 	.short	(.L_4901 - .L_4900)
.L_4900:
        /*003c*/ 	.word	0x00000000
        /*0040*/ 	.short	0x0003
        /*0042*/ 	.short	0x0028
        /*0044*/ 	.byte	0x00, 0xf0, 0x05, 0x00


	//----- nvinfo : EIATTR_KPARAM_INFO
	.align		4
.L_4901:
        /*0048*/ 	.byte	0x04, 0x17
        /*004a*/ 	.short	(.L_4903 - .L_4902)
.L_4902:
        /*004c*/ 	.word	0x00000000
        /*0050*/ 	.short	0x0002
        /*0052*/ 	.short	0x0008
        /*0054*/ 	.byte	0x00, 0xf0, 0x81, 0x00


	//----- nvinfo : EIATTR_KPARAM_INFO
	.align		4
.L_4903:
        /*0058*/ 	.byte	0x04, 0x17
        /*005a*/ 	.short	(.L_4905 - .L_4904)
.L_4904:
        /*005c*/ 	.word	0x00000000
        /*0060*/ 	.short	0x0001
        /*0062*/ 	.short	0x0004
        /*0064*/ 	.byte	0x00, 0xf0, 0x05, 0x00


	//----- nvinfo : EIATTR_KPARAM_INFO
	.align		4
.L_4905:
        /*0068*/ 	.byte	0x04, 0x17
        /*006a*/ 	.short	(.L_4907 - .L_4906)
.L_4906:
        /*006c*/ 	.word	0x00000000
        /*0070*/ 	.short	0x0000
        /*0072*/ 	.short	0x0000
        /*0074*/ 	.byte	0x00, 0xf0, 0x11, 0x00


	//----- nvinfo : EIATTR_SPARSE_MMA_MASK
	.align		4
.L_4907:
        /*0078*/ 	.byte	0x03, 0x50
        /*007a*/ 	.short	0x0000


	//----- nvinfo : EIATTR_MAXREG_COUNT
	.align		4
        /*007c*/ 	.byte	0x03, 0x1b
        /*007e*/ 	.short	0x00ff


	//----- nvinfo : EIATTR_EXTERNS
	.align		4
        /*0080*/ 	.byte	0x04, 0x0f
        /*0082*/ 	.short	(.L_4909 - .L_4908)


	//   ....[0]....
	.align		4
.L_4908:
        /*0084*/ 	.word	index@(__assertfail)


	//----- nvinfo : EIATTR_MERCURY_ISA_VERSION
	.align		4
.L_4909:
        /*0088*/ 	.byte	0x03, 0x5f
        /*008a*/ 	.short	0x0101


	//----- nvinfo : EIATTR_SYSCALL_OFFSETS
	.align		4
        /*008c*/ 	.byte	0x04, 0x46
        /*008e*/ 	.short	(.L_4911 - .L_4910)


	//   ....[0]....
.L_4910:
        /*0090*/ 	.word	0x00001120


	//   ....[1]....
        /*0094*/ 	.word	0x00001f80


	//   ....[2]....
        /*0098*/ 	.word	0x00002db0


	//   ....[3]....
        /*009c*/ 	.word	0x00003eb0


	//   ....[4]....
        /*00a0*/ 	.word	0x00004d10


	//   ....[5]....
        /*00a4*/ 	.word	0x00005b40


	//   ....[6]....
        /*00a8*/ 	.word	0x00006ca0


	//   ....[7]....
        /*00ac*/ 	.word	0x00007b10


	//   ....[8]....
        /*00b0*/ 	.word	0x00008950


	//   ....[9]....
        /*00b4*/ 	.word	0x00009a70


	//   ....[10]....
        /*00b8*/ 	.word	0x0000a8e0


	//   ....[11]....
        /*00bc*/ 	.word	0x0000b6f0


	//   ....[12]....
        /*00c0*/ 	.word	0x0000c9a0


	//   ....[13]....
        /*00c4*/ 	.word	0x0000d9e0


	//   ....[14]....
        /*00c8*/ 	.word	0x0000e9c0


	//   ....[15]....
        /*00cc*/ 	.word	0x0000f9b0


	//----- nvinfo : EIATTR_EXIT_INSTR_OFFSETS
	.align		4
.L_4911:
        /*00d0*/ 	.byte	0x04, 0x1c
        /*00d2*/ 	.short	(.L_4913 - .L_4912)


	//   ....[0]....
.L_4912:
        /*00d4*/ 	.word	0x0000ea80


	//   ....[1]....
        /*00d8*/ 	.word	0x0000ebe0


	//   ....[2]....
        /*00dc*/ 	.word	0x0000ec20


	//   ....[3]....
        /*00e0*/ 	.word	0x0000ecc0


	//   ....[4]....
        /*00e4*/ 	.word	0x0000ed00


	//   ....[5]....
        /*00e8*/ 	.word	0x0000ed40


	//   ....[6]....
        /*00ec*/ 	.word	0x0000edd0


	//   ....[7]....
        /*00f0*/ 	.word	0x0000ee10


	//   ....[8]....
        /*00f4*/ 	.word	0x0000eeb0


	//   ....[9]....
        /*00f8*/ 	.word	0x0000ef00


	//   ....[10]....
        /*00fc*/ 	.word	0x0000ef50


	//   ....[11]....
        /*0100*/ 	.word	0x0000f020


	//   ....[12]....
        /*0104*/ 	.word	0x0000f080


	//   ....[13]....
        /*0108*/ 	.word	0x0000f210


	//   ....[14]....
        /*010c*/ 	.word	0x0000f370


	//   ....[15]....
        /*0110*/ 	.word	0x0000f390


	//   ....[16]....
        /*0114*/ 	.word	0x0000f450


	//   ....[17]....
        /*0118*/ 	.word	0x0000f5d0


	//   ....[18]....
        /*011c*/ 	.word	0x0000f750


	//   ....[19]....
        /*0120*/ 	.word	0x0000f8b0


	//   ....[20]....
        /*0124*/ 	.word	0x0000f9c0


	//   ....[21]....
        /*0128*/ 	.word	0x0000fa00


	//   ....[22]....
        /*012c*/ 	.word	0x0000fa40


	//----- nvinfo : EIATTR_MAX_THREADS
	.align		4
.L_4913:
        /*0130*/ 	.byte	0x04, 0x05
        /*0132*/ 	.short	(.L_4915 - .L_4914)
.L_4914:
        /*0134*/ 	.word	0x00000080
        /*0138*/ 	.word	0x00000001
        /*013c*/ 	.word	0x00000001


	//----- nvinfo : EIATTR_CRS_STACK_SIZE
	.align		4
.L_4915:
        /*0140*/ 	.byte	0x04, 0x1e
        /*0142*/ 	.short	(.L_4917 - .L_4916)
.L_4916:
        /*0144*/ 	.word	0x00000000


	//----- nvinfo : EIATTR_CBANK_PARAM_SIZE
	.align		4
.L_4917:
        /*0148*/ 	.byte	0x03, 0x19
        /*014a*/ 	.short	0x0044


	//----- nvinfo : EIATTR_PARAM_CBANK
	.align		4
        /*014c*/ 	.byte	0x04, 0x0a
        /*014e*/ 	.short	(.L_4919 - .L_4918)
	.align		4
.L_4918:
        /*0150*/ 	.word	index@(.nv.constant0._ZN2at6native27unrolled_elementwise_kernelIZZZNS0_49_GLOBAL__N__b919a28f_16_Normalization_cu_5c38458736batch_norm_elementwise_backward_evalERKNS_6TensorES5_S5_S5_ENKUlvE_clEvENKUlvE2_clEvEUlN3c108BFloat16EffE_St5arrayIPcLm4EELi4E23TrivialOffsetCalculatorILi3EjESE_ILi1EjENS0_6memory12LoadWithCastILi3EEENSH_13StoreWithCastILi1EEEEEviT_T0_T2_T3_T4_T5_)
        /*0154*/ 	.short	0x0210
        /*0156*/ 	.short	0x0044


	//----- nvinfo : EIATTR_SW_WAR
	.align		4
.L_4919:
        /*0158*/ 	.byte	0x04, 0x36
        /*015a*/ 	.short	(.L_4921 - .L_4920)
.L_4920:
        /*015c*/ 	.word	0x00000008
.L_4921:


//--------------------- .nv.info._ZN2at6native18elementwise_kernelILi128ELi4EZNS0_22gpu_kernel_impl_nocastIZZZNS0_49_GLOBAL__N__b919a28f_16_Normalization_cu_5c38458736batch_norm_elementwise_backward_evalERKNS_6TensorES6_S6_S6_ENKUlvE_clEvENKUlvE2_clEvEUlN3c108BFloat16EffE_EEvRNS_18TensorIteratorBaseERKT_EUliE_EEviT1_ --------------------------
	.section	.nv.info._ZN2at6native18elementwise_kernelILi128ELi4EZNS0_22gpu_kernel_impl_nocastIZZZNS0_49_GLOBAL__N__b919a28f_16_Normalization_cu_5c38458736batch_norm_elementwise_backward_evalERKNS_6TensorES6_S6_S6_ENKUlvE_clEvENKUlvE2_clEvEUlN3c108BFloat16EffE_EEvRNS_18TensorIteratorBaseERKT_EUliE_EEviT1_,"",@"SHT_CUDA_INFO"
	.sectionflags	@""
	.align	4


	//----- nvinfo : EIATTR_CUDA_API_VERSION
	.align		4
        /*0000*/ 	.byte	0x04, 0x37
        /*0002*/ 	.short	(.L_4923 - .L_4922)
.L_4922:
        /*0004*/ 	.word	0x00000082


	//----- nvinfo : EIATTR_KPARAM_INFO
	.align		4
.L_4923:
        /*0008*/ 	.byte	0x04, 0x17
        /*000a*/ 	.short	(.L_4925 - .L_4924)
.L_4924:
        /*000c*/ 	.word	0x00000000
        /*0010*/ 	.short	0x0001
        /*0012*/ 	.short	0x0008
        /*0014*/ 	.byte	0x00, 0xf0, 0xc1, 0x0b


	//----- nvinfo : EIATTR_KPARAM_INFO
	.align		4
.L_4925:
        /*0018*/ 	.byte	0x04, 0x17
        /*001a*/ 	.short	(.L_4927 - .L_4926)
.L_4926:
        /*001c*/ 	.word	0x00000000
        /*0020*/ 	.short	0x0000
        /*0022*/ 	.short	0x0000
        /*0024*/ 	.byte	0x00, 0xf0, 0x11, 0x00


	//----- nvinfo : EIATTR_SPARSE_MMA_MASK
	.align		4
.L_4927:
        /*0028*/ 	.byte	0x03, 0x50
        /*002a*/ 	.short	0x0000


	//----- nvinfo : EIATTR_MAXREG_COUNT
	.align		4
        /*002c*/ 	.byte	0x03, 0x1b
        /*002e*/ 	.short	0x0080


	//----- nvinfo : EIATTR_MERCURY_ISA_VERSION
	.align		4
        /*0030*/ 	.byte	0x03, 0x5f
        /*0032*/ 	.short	0x0101


	//----- nvinfo : EIATTR_EXIT_INSTR_OFFSETS
	.align		4
        /*0034*/ 	.byte	0x04, 0x1c
        /*0036*/ 	.short	(.L_4929 - .L_4928)


	//   ....[0]....
.L_4928:
        /*0038*/ 	.word	0x00004c20


	//   ....[1]....
        /*003c*/ 	.word	0x00006520


	//----- nvinfo : EIATTR_MAX_THREADS
	.align		4
.L_4929:
        /*0040*/ 	.byte	0x04, 0x05
        /*0042*/ 	.short	(.L_4931 - .L_4930)
.L_4930:
        /*0044*/ 	.word	0x00000080
        /*0048*/ 	.word	0x00000001
        /*004c*/ 	.word	0x00000001


	//----- nvinfo : EIATTR_CRS_STACK_SIZE
	.align		4
.L_4931:
        /*0050*/ 	.byte	0x04, 0x1e
        /*0052*/ 	.short	(.L_4933 - .L_4932)
.L_4932:
        /*0054*/ 	.word	0x00000000


	//----- nvinfo : EIATTR_CBANK_PARAM_SIZE
	.align		4
.L_4933:
        /*0058*/ 	.byte	0x03, 0x19
        /*005a*/ 	.short	0x02f8


	//----- nvinfo : EIATTR_PARAM_CBANK
	.align		4
        /*005c*/ 	.byte	0x04, 0x0a
        /*005e*/ 	.short	(.L_4935 - .L_4934)
	.align		4
.L_4934:
        /*0060*/ 	.word	index@(.nv.constant0._ZN2at6native18elementwise_kernelILi128ELi4EZNS0_22gpu_kernel_impl_nocastIZZZNS0_49_GLOBAL__N__b919a28f_16_Normalization_cu_5c38458736batch_norm_elementwise_backward_evalERKNS_6TensorES6_S6_S6_ENKUlvE_clEvENKUlvE2_clEvEUlN3c108BFloat16EffE_EEvRNS_18TensorIteratorBaseERKT_EUliE_EEviT1_)
        /*0064*/ 	.short	0x0210
        /*0066*/ 	.short	0x02f8


	//----- nvinfo : EIATTR_SW_WAR
	.align		4
.L_4935:
        /*0068*/ 	.byte	0x04, 0x36
        /*006a*/ 	.short	(.L_4937 - .L_4936)
.L_4936:
        /*006c*/ 	.word	0x00000008
.L_4937:


//--------------------- .nv.info._ZN2at6native27unrolled_elementwise_kernelIZZZNS0_49_GLOBAL__N__b919a28f_16_Normalization_cu_5c38458736batch_norm_elementwise_backward_evalERKNS_6TensorES5_S5_S5_ENKUlvE_clEvENKUlvE2_clEvEUlN3c108BFloat16EffE_St5arrayIPcLm4EELi4E23TrivialOffsetCalculatorILi3EjESE_ILi1EjENS0_6memory15LoadWithoutCastENSH_16StoreWithoutCastEEEviT_T0_T2_T3_T4_T5_ --------------------------
	.section	.nv.info._ZN2at6native27unrolled_elementwise_kernelIZZZNS0_49_GLOBAL__N__b919a28f_16_Normalization_cu_5c38458736batch_norm_elementwise_backward_evalERKNS_6TensorES5_S5_S5_ENKUlvE_clEvENKUlvE2_clEvEUlN3c108BFloat16EffE_St5arrayIPcLm4EELi4E23TrivialOffsetCalculatorILi3EjESE_ILi1EjENS0_6memory15LoadWithoutCastENSH_16StoreWithoutCastEEEviT_T0_T2_T3_T4_T5_,"",@"SHT_CUDA_INFO"
	.sectionflags	@""
	.align	4


	//----- nvinfo : EIATTR_CUDA_API_VERSION
	.align		4
        /*0000*/ 	.byte	0x04, 0x37
        /*0002*/ 	.short	(.L_4939 - .L_4938)
.L_4938:
        /*0004*/ 	.word	0x00000082


	//----- nvinfo : EIATTR_KPARAM_INFO
	.align		4
.L_4939:
        /*0008*/ 	.byte	0x04, 0x17
        /*000a*/ 	.short	(.L_4941 - .L_4940)
.L_4940:
        /*000c*/ 	.word	0x00000000
        /*0010*/ 	.short	0x0006
        /*0012*/ 	.short	0x002b
        /*0014*/ 	.byte	0x00, 0xf0, 0x05, 0x00


	//----- nvinfo : EIATTR_KPARAM_INFO
	.align		4
.L_4941:
        /*0018*/ 	.byte	0x04, 0x17
        /*001a*/ 	.short	(.L_4943 - .L_4942)
.L_4942:
        /*001c*/ 	.word	0x00000000
        /*0020*/ 	.short	0x0005
        /*0022*/ 	.short	0x002a
        /*0024*/ 	.byte	0x00, 0xf0, 0x05, 0x00


	//----- nvinfo : EIATTR_KPARAM_INFO
	.align		4
.L_4943:
        /*0028*/ 	.byte	0x04, 0x17
        /*002a*/ 	.short	(.L_4945 - .L_4944)
.L_4944:
        /*002c*/ 	.word	0x00000000
        /*0030*/ 	.short	0x0004
        /*0032*/ 	.short	0x0029
        /*0034*/ 	.byte	0x00, 0xf0, 0x05, 0x00


	//----- nvinfo : EIATTR_KPARAM_INFO
	.align		4
.L_4945:
        /*0038*/ 	.byte	0x04, 0x17
        /*003a*/ 	.short	(.L_4947 - .L_4946)
.L_4946:
        /*003c*/ 	.word	0x00000000
        /*0040*/ 	.short	0x0003
        /*0042*/ 	.short	0x0028
        /*0044*/ 	.byte	0x00, 0xf0, 0x05, 0x00


	//----- nvinfo : EIATTR_KPARAM_INFO
	.align		4
.L_4947:
        /*0048*/ 	.byte	0x04, 0x17
        /*004a*/ 	.short	(.L_4949 - .L_4948)
.L_4948:
        /*004c*/ 	.word	0x00000000
        /*0050*/ 	.short	0x0002
        /*0052*/ 	.short	0x0008
        /*0054*/ 	.byte	0x00, 0xf0, 0x81, 0x00


	//----- nvinfo : EIATTR_KPARAM_INFO
	.align		4
.L_4949:
        /*0058*/ 	.byte	0x04, 0x17
        /*005a*/ 	.short	(.L_4951 - .L_4950)
.L_4950:
        /*005c*/ 	.word	0x00000000
        /*0060*/ 	.short	0x0001
        /*0062*/ 	.short	0x0004
        /*0064*/ 	.byte	0x00, 0xf0, 0x05, 0x00


	//----- nvinfo : EIATTR_KPARAM_INFO
	.align		4
.L_4951:
        /*0068*/ 	.byte	0x04, 0x17
        /*006a*/ 	.short	(.L_4953 - .L_4952)
.L_4952:
        /*006c*/ 	.word	0x00000000
        /*0070*/ 	.short	0x0000
        /*0072*/ 	.short	0x0000
        /*0074*/ 	.byte	0x00, 0xf0, 0x11, 0x00


	//----- nvinfo : EIATTR_SPARSE_MMA_MASK
	.align		4
.L_4953:
        /*0078*/ 	.byte	0x03, 0x50
        /*007a*/ 	.short	0x0000


	//----- nvinfo : EIATTR_MAXREG_COUNT
	.align		4
        /*007c*/ 	.byte	0x03, 0x1b
        /*007e*/ 	.short	0x00ff


	//----- nvinfo : EIATTR_MERCURY_ISA_VERSION
	.align		4
        /*0080*/ 	.byte	0x03, 0x5f
        /*0082*/ 	.short	0x0101


	//----- nvinfo : EIATTR_EXIT_INSTR_OFFSETS
	.align		4
        /*0084*/ 	.byte	0x04, 0x1c
        /*0086*/ 	.short	(.L_4955 - .L_4954)


	//   ....[0]....
.L_4954:
        /*0088*/ 	.word	0x00000670


	//   ....[1]....
        /*008c*/ 	.word	0x00000710


	//----- nvinfo : EIATTR_MAX_THREADS
	.align		4
.L_4955:
        /*0090*/ 	.byte	0x04, 0x05
        /*0092*/ 	.short	(.L_4957 - .L_4956)
.L_4956:
        /*0094*/ 	.word	0x00000080
        /*0098*/ 	.word	0x00000001
        /*009c*/ 	.word	0x00000001


	//----- nvinfo : EIATTR_CRS_STACK_SIZE
	.align		4
.L_4957:
        /*00a0*/ 	.byte	0x04, 0x1e
        /*00a2*/ 	.short	(.L_4959 - .L_4958)
.L_4958:
        /*00a4*/ 	.word	0x00000000


	//----- nvinfo : EIATTR_CBANK_PARAM_SIZE
	.align		4
.L_4959:
        /*00a8*/ 	.byte	0x03, 0x19
        /*00aa*/ 	.short	0x002c


	//----- nvinfo : EIATTR_PARAM_CBANK
	.align		4
        /*00ac*/ 	.byte	0x04, 0x0a
        /*00ae*/ 	.short	(.L_4961 - .L_4960)
	.align		4
.L_4960:
        /*00b0*/ 	.word	index@(.nv.constant0._ZN2at6native27unrolled_elementwise_kernelIZZZNS0_49_GLOBAL__N__b919a28f_16_Normalization_cu_5c38458736batch_norm_elementwise_backward_evalERKNS_6TensorES5_S5_S5_ENKUlvE_clEvENKUlvE2_clEvEUlN3c108BFloat16EffE_St5arrayIPcLm4EELi4E23TrivialOffsetCalculatorILi3EjESE_ILi1EjENS0_6memory15LoadWithoutCastENSH_16StoreWithoutCastEEEviT_T0_T2_T3_T4_T5_)
        /*00b4*/ 	.short	0x0210
        /*00b6*/ 	.short	0x002c


	//----- nvinfo : EIATTR_SW_WAR
	.align		4
.L_4961:
        /*00b8*/ 	.byte	0x04, 0x36
        /*00ba*/ 	.short	(.L_4963 - .L_4962)
.L_4962:
        /*00bc*/ 	.word	0x00000008
.L_4963:


//--------------------- .nv.info._ZN2at6native29vectorized_elementwise_kernelILi2EZZZNS0_49_GLOBAL__N__b919a28f_16_Normalization_cu_5c38458736batch_norm_elementwise_backward_evalERKNS_6TensorES5_S5_S5_ENKUlvE_clEvENKUlvE2_clEvEUlN3c108BFloat16EffE_St5arrayIPcLm4EEEEviT0_T1_ --------------------------
	.section	.nv.info._ZN2at6native29vectorized_elementwise_kernelILi2EZZZNS0_49_GLOBAL__N__b919a28f_16_Normalization_cu_5c38458736batch_norm_elementwise_backward_evalERKNS_6TensorES5_S5_S5_ENKUlvE_clEvENKUlvE2_clEvEUlN3c108BFloat16EffE_St5arrayIPcLm4EEEEviT0_T1_,"",@"SHT_CUDA_INFO"
	.sectionflags	@""
	.align	4


	//----- nvinfo : EIATTR_CUDA_API_VERSION
	.align		4
        /*0000*/ 	.byte	0x04, 0x37
        /*0002*/ 	.short	(.L_4965 - .L_4964)
.L_4964:
        /*0004*/ 	.word	0x00000082


	//----- nvinfo : EIATTR_KPARAM_INFO
	.align		4
.L_4965:
        /*0008*/ 	.byte	0x04, 0x17
        /*000a*/ 	.short	(.L_4967 - .L_4966)
.L_4966:
        /*000c*/ 	.word	0x00000000
        /*0010*/ 	.short	0x0002
        /*0012*/ 	.short	0x0008
        /*0014*/ 	.byte	0x00, 0xf0, 0x81, 0x00


	//----- nvinfo : EIATTR_KPARAM_INFO
	.align		4
.L_4967:
        /*0018*/ 	.byte	0x04, 0x17
        /*001a*/ 	.short	(.L_4969 - .L_4968)
.L_4968:
        /*001c*/ 	.word	0x00000000
        /*0020*/ 	.short	0x0001
        /*0022*/ 	.short	0x0004
        /*0024*/ 	.byte	0x00, 0xf0, 0x05, 0x00


	//----- nvinfo : EIATTR_KPARAM_INFO
	.align		4
.L_4969:
        /*0028*/ 	.byte	0x04, 0x17
        /*002a*/ 	.short	(.L_4971 - .L_4970)
.L_4970:
        /*002c*/ 	.word	0x00000000
        /*0030*/ 	.short	0x0000
        /*0032*/ 	.short	0x0000
        /*0034*/ 	.byte	0x00, 0xf0, 0x11, 0x00


	//----- nvinfo : EIATTR_SPARSE_MMA_MASK
	.align		4
.L_4971:
        /*0038*/ 	.byte	0x03, 0x50
        /*003a*/ 	.short	0x0000


	//----- nvinfo : EIATTR_MAXREG_COUNT
	.align		4
        /*003c*/ 	.byte	0x03, 0x1b
        /*003e*/ 	.short	0x00ff


	//----- nvinfo : EIATTR_MERCURY_ISA_VERSION
	.align		4
        /*0040*/ 	.byte	0x03, 0x5f
        /*0042*/ 	.short	0x0101


	//----- nvinfo : EIATTR_EXIT_INSTR_OFFSETS
	.align		4
        /*0044*/ 	.byte	0x04, 0x1c
        /*0046*/ 	.short	(.L_4973 - .L_4972)


	//   ....[0]....
.L_4972:
        /*0048*/ 	.word	0x00000450


	//   ....[1]....
        /*004c*/ 	.word	0x00001210


	//   ....[2]....
        /*0050*/ 	.word	0x00001260


	//----- nvinfo : EIATTR_MAX_THREADS
	.align		4
.L_4973:
        /*0054*/ 	.byte	0x04, 0x05
        /*0056*/ 	.short	(.L_4975 - .L_4974)
.L_4974:
        /*0058*/ 	.word	0x00000080
        /*005c*/ 	.word	0x00000001
        /*0060*/ 	.word	0x00000001


	//----- nvinfo : EIATTR_CRS_STACK_SIZE
	.align		4
.L_4975:
        /*0064*/ 	.byte	0x04, 0x1e
        /*0066*/ 	.short	(.L_4977 - .L_4976)
.L_4976:
        /*0068*/ 	.word	0x00000000


	//----- nvinfo : EIATTR_CBANK_PARAM_SIZE
	.align		4
.L_4977:
        /*006c*/ 	.byte	0x03, 0x19
        /*006e*/ 	.short	0x0028


	//----- nvinfo : EIATTR_PARAM_CBANK
	.align		4
        /*0070*/ 	.byte	0x04, 0x0a
        /*0072*/ 	.short	(.L_4979 - .L_4978)
	.align		4
.L_4978:
        /*0074*/ 	.word	index@(.nv.constant0._ZN2at6native29vectorized_elementwise_kernelILi2EZZZNS0_49_GLOBAL__N__b919a28f_16_Normalization_cu_5c38458736batch_norm_elementwise_backward_evalERKNS_6TensorES5_S5_S5_ENKUlvE_clEvENKUlvE2_clEvEUlN3c108BFloat16EffE_St5arrayIPcLm4EEEEviT0_T1_)
        /*0078*/ 	.short	0x0210
        /*007a*/ 	.short	0x0028


	//----- nvinfo : EIATTR_SW_WAR
	.align		4
.L_4979:
        /*007c*/ 	.byte	0x04, 0x36
        /*007e*/ 	.short	(.L_4981 - .L_4980)
.L_4980:
        /*0080*/ 	.word	0x00000008
.L_4981:


//--------------------- .nv.info._ZN2at6native29vectorized_elementwise_kernelILi4EZZZNS0_49_GLOBAL__N__b919a28f_16_Normalization_cu_5c38458736batch_norm_elementwise_backward_evalERKNS_6TensorES5_S5_S5_ENKUlvE_clEvENKUlvE2_clEvEUlN3c108BFloat16EffE_St5arrayIPcLm4EEEEviT0_T1_ --------------------------
	.section	.nv.info._ZN2at6native29vectorized_elementwise_kernelILi4EZZZNS0_49_GLOBAL__N__b919a28f_16_Normalization_cu_5c38458736batch_norm_elementwise_backward_evalERKNS_6TensorES5_S5_S5_ENKUlvE_clEvENKUlvE2_clEvEUlN3c108BFloat16EffE_St5arrayIPcLm4EEEEviT0_T1_,"",@"SHT_CUDA_INFO"
	.sectionflags	@""
	.align	4


	//----- nvinfo : EIATTR_CUDA_API_VERSION
	.align		4
        /*0000*/ 	.byte	0x04, 0x37
        /*0002*/ 	.short	(.L_4983 - .L_4982)
.L_4982:
        /*0004*/ 	.word	0x00000082


	//----- nvinfo : EIATTR_KPARAM_INFO
	.align		4
.L_4983:
        /*0008*/ 	.byte	0x04, 0x17
        /*000a*/ 	.short	(.L_4985 - .L_4984)
.L_4984:
        /*000c*/ 	.word	0x00000000
        /*0010*/ 	.short	0x0002
        /*0012*/ 	.short	0x0008
        /*0014*/ 	.byte	0x00, 0xf0, 0x81, 0x00


	//----- nvinfo : EIATTR_KPARAM_INFO
	.align		4
.L_4985:
        /*0018*/ 	.byte	0x04, 0x17
        /*001a*/ 	.short	(.L_4987 - .L_4986)
.L_4986:
        /*001c*/ 	.word	0x00000000
        /*0020*/ 	.short	0x0001
        /*0022*/ 	.short	0x0004
        /*0024*/ 	.byte	0x00, 0xf0, 0x05, 0x00


	//----- nvinfo : EIATTR_KPARAM_INFO
	.align		4
.L_4987:
        /*0028*/ 	.byte	0x04, 0x17
        /*002a*/ 	.short	(.L_4989 - .L_4988)
.L_4988:
        /*002c*/ 	.word	0x00000000
        /*0030*/ 	.short	0x0000
        /*0032*/ 	.short	0x0000
        /*0034*/ 	.byte	0x00, 0xf0, 0x11, 0x00


	//----- nvinfo : EIATTR_SPARSE_MMA_MASK
	.align		4
.L_4989:
        /*0038*/ 	.byte	0x03, 0x50
        /*003a*/ 	.short	0x0000


	//----- nvinfo : EIATTR_MAXREG_COUNT
	.align		4
        /*003c*/ 	.byte	0x03, 0x1b
        /*003e*/ 	.short	0x00ff


	//----- nvinfo : EIATTR_MERCURY_ISA_VERSION
	.align		4
        /*0040*/ 	.byte	0x03, 0x5f
        /*0042*/ 	.short	0x0101


	//----- nvinfo : EIATTR_EXIT_INSTR_OFFSETS
	.align		4
        /*0044*/ 	.byte	0x04, 0x1c
        /*0046*/ 	.short	(.L_4991 - .L_4990)


	//   ....[0]....
.L_4990:
        /*0048*/ 	.word	0x000003d0


	//   ....[1]....
        /*004c*/ 	.word	0x00001190


	//   ....[2]....
        /*0050*/ 	.word	0x000011e0


	//----- nvinfo : EIATTR_MAX_THREADS
	.align		4
.L_4991:
        /*0054*/ 	.byte	0x04, 0x05
        /*0056*/ 	.short	(.L_4993 - .L_4992)
.L_4992:
        /*0058*/ 	.word	0x00000080
        /*005c*/ 	.word	0x00000001
        /*0060*/ 	.word	0x00000001


	//----- nvinfo : EIATTR_CRS_STACK_SIZE
	.align		4
.L_4993:
        /*0064*/ 	.byte	0x04, 0x1e
        /*0066*/ 	.short	(.L_4995 - .L_4994)
.L_4994:
        /*0068*/ 	.word	0x00000000


	//----- nvinfo : EIATTR_CBANK_PARAM_SIZE
	.align		4
.L_4995:
        /*006c*/ 	.byte	0x03, 0x19
        /*006e*/ 	.short	0x0028


	//----- nvinfo : EIATTR_PARAM_CBANK
	.align		4
        /*0070*/ 	.byte	0x04, 0x0a
        /*0072*/ 	.short	(.L_4997 - .L_4996)
	.align		4
.L_4996:
        /*0074*/ 	.word	index@(.nv.constant0._ZN2at6native29vectorized_elementwise_kernelILi4EZZZNS0_49_GLOBAL__N__b919a28f_16_Normalization_cu_5c38458736batch_norm_elementwise_backward_evalERKNS_6TensorES5_S5_S5_ENKUlvE_clEvENKUlvE2_clEvEUlN3c108BFloat16EffE_St5arrayIPcLm4EEEEviT0_T1_)
        /*0078*/ 	.short	0x0210
        /*007a*/ 	.short	0x0028


	//----- nvinfo : EIATTR_SW_WAR
	.align		4
.L_4997:
        /*007c*/ 	.byte	0x04, 0x36
        /*007e*/ 	.short	(.L_4999 - .L_4998)
.L_4998:
        /*0080*/ 	.word	0x00000008
.L_4999:


//--------------------- .nv.info._ZN2at6native29vectorized_elementwise_kernelILi8EZZZNS0_49_GLOBAL__N__b919a28f_16_Normalization_cu_5c38458736batch_norm_elementwise_backward_evalERKNS_6TensorES5_S5_S5_ENKUlvE_clEvENKUlvE2_clEvEUlN3c108BFloat16EffE_St5arrayIPcLm4EEEEviT0_T1_ --------------------------
	.section	.nv.info._ZN2at6native29vectorized_elementwise_kernelILi8EZZZNS0_49_GLOBAL__N__b919a28f_16_Normalization_cu_5c38458736batch_norm_elementwise_backward_evalERKNS_6TensorES5_S5_S5_ENKUlvE_clEvENKUlvE2_clEvEUlN3c108BFloat16EffE_St5arrayIPcLm4EEEEviT0_T1_,"",@"SHT_CUDA_INFO"
	.sectionflags	@""
	.align	4


	//----- nvinfo : EIATTR_CUDA_API_VERSION
	.align		4
        /*0000*/ 	.byte	0x04, 0x37
        /*0002*/ 	.short	(.L_5001 - .L_5000)
.L_5000:
        /*0004*/ 	.word	0x00000082


	//----- nvinfo : EIATTR_KPARAM_INFO
	.align		4
.L_5001:
        /*0008*/ 	.byte	0x04, 0x17
        /*000a*/ 	.short	(.L_5003 - .L_5002)
.L_5002:
        /*000c*/ 	.word	0x00000000
        /*0010*/ 	.short	0x0002
        /*0012*/ 	.short	0x0008
        /*0014*/ 	.byte	0x00, 0xf0, 0x81, 0x00


	//----- nvinfo : EIATTR_KPARAM_INFO
	.align		4
.L_5003:
        /*0018*/ 	.byte	0x04, 0x17
        /*001a*/ 	.short	(.L_5005 - .L_5004)
.L_5004:
        /*001c*/ 	.word	0x00000000
        /*0020*/ 	.short	0x0001
        /*0022*/ 	.short	0x0004
        /*0024*/ 	.byte	0x00, 0xf0, 0x05, 0x00


	//----- nvinfo : EIATTR_KPARAM_INFO
	.align		4
.L_5005:
        /*0028*/ 	.byte	0x04, 0x17
        /*002a*/ 	.short	(.L_5007 - .L_5006)
.L_5006:
        /*002c*/ 	.word	0x00000000
        /*0030*/ 	.short	0x0000
        /*0032*/ 	.short	0x0000
        /*0034*/ 	.byte	0x00, 0xf0, 0x11, 0x00


	//----- nvinfo : EIATTR_SPARSE_MMA_MASK
	.align		4
.L_5007:
        /*0038*/ 	.byte	0x03, 0x50
        /*003a*/ 	.short	0x0000


	//----- nvinfo : EIATTR_MAXREG_COUNT
	.align		4
        /*003c*/ 	.byte	0x03, 0x1b
        /*003e*/ 	.short	0x00ff


	//----- nvinfo : EIATTR_MERCURY_ISA_VERSION
	.align		4
        /*0040*/ 	.byte	0x03, 0x5f
        /*0042*/ 	.short	0x0101


	//----- nvinfo : EIATTR_EXIT_INSTR_OFFSETS
	.align		4
        /*0044*/ 	.byte	0x04, 0x1c
        /*0046*/ 	.short	(.L_5009 - .L_5008)


	//   ....[0]....
.L_5008:
        /*0048*/ 	.word	0x000003b0


	//   ....[1]....
        /*004c*/ 	.word	0x00001170


	//   ....[2]....
        /*0050*/ 	.word	0x000011c0


	//----- nvinfo : EIATTR_MAX_THREADS
	.align		4
.L_5009:
        /*0054*/ 	.byte	0x04, 0x05
        /*0056*/ 	.short	(.L_5011 - .L_5010)
.L_5010:
        /*0058*/ 	.word	0x00000080
        /*005c*/ 	.word	0x00000001
        /*0060*/ 	.word	0x00000001


	//----- nvinfo : EIATTR_CRS_STACK_SIZE
	.align		4
.L_5011:
        /*0064*/ 	.byte	0x04, 0x1e
        /*0066*/ 	.short	(.L_5013 - .L_5012)
.L_5012:
        /*0068*/ 	.word	0x00000000


	//----- nvinfo : EIATTR_CBANK_PARAM_SIZE
	.align		4
.L_5013:
        /*006c*/ 	.byte	0x03, 0x19
        /*006e*/ 	.short	0x0028


	//----- nvinfo : EIATTR_PARAM_CBANK
	.align		4
        /*0070*/ 	.byte	0x04, 0x0a
        /*0072*/ 	.short	(.L_5015 - .L_5014)
	.align		4
.L_5014:
        /*0074*/ 	.word	index@(.nv.constant0._ZN2at6native29vectorized_elementwise_kernelILi8EZZZNS0_49_GLOBAL__N__b919a28f_16_Normalization_cu_5c38458736batch_norm_elementwise_backward_evalERKNS_6TensorES5_S5_S5_ENKUlvE_clEvENKUlvE2_clEvEUlN3c108BFloat16EffE_St5arrayIPcLm4EEEEviT0_T1_)
        /*0078*/ 	.short	0x0210
        /*007a*/ 	.short	0x0028


	//----- nvinfo : EIATTR_SW_WAR
	.align		4
.L_5015:
        /*007c*/ 	.byte	0x04, 0x36
        /*007e*/ 	.short	(.L_5017 - .L_5016)
.L_5016:
        /*0080*/ 	.word	0x00000008
.L_5017:


//--------------------- .nv.info._ZN2at6native18elementwise_kernelILi128ELi4EZNS0_15gpu_kernel_implIZZZNS0_49_GLOBAL__N__b919a28f_16_Normalization_cu_5c38458736batch_norm_elementwise_backward_evalERKNS_6TensorES6_S6_S6_ENKUlvE_clEvENKUlvE1_clEvEUlN3c104HalfEffE_EEvRNS_18TensorIteratorBaseERKT_EUliE_EEviT1_ --------------------------
	.section	.nv.info._ZN2at6native18elementwise_kernelILi128ELi4EZNS0_15gpu_kernel_implIZZZNS0_49_GLOBAL__N__b919a28f_16_Normalization_cu_5c38458736batch_norm_elementwise_backward_evalERKNS_6TensorES6_S6_S6_ENKUlvE_clEvENKUlvE1_clEvEUlN3c104HalfEffE_EEvRNS_18TensorIteratorBaseERKT_EUliE_EEviT1_,"",@"SHT_CUDA_INFO"
	.sectionflags	@""
	.align	4


	//----- nvinfo : EIATTR_CUDA_API_VERSION
	.align		4
        /*0000*/ 	.byte	0x04, 0x37
        /*0002*/ 	.short	(.L_5019 - .L_5018)
.L_5018:
        /*0004*/ 	.word	0x00000082


	//----- nvinfo : EIATTR_KPARAM_INFO
	.align		4
.L_5019:
        /*0008*/ 	.byte	0x04, 0x17
        /*000a*/ 	.short	(.L_5021 - .L_5020)
.L_5020:
        /*000c*/ 	.word	0x00000000
        /*0010*/ 	.short	0x0001
        /*0012*/ 	.short	0x0008
        /*0014*/ 	.byte	0x00, 0xf0, 0xc1, 0x0b


	//----- nvinfo : EIATTR_KPARAM_INFO
	.align		4
.L_5021:
        /*0018*/ 	.byte	0x04, 0x17
        /*001a*/ 	.short	(.L_5023 - .L_5022)
.L_5022:
        /*001c*/ 	.word	0x00000000
        /*0020*/ 	.short	0x0000
        /*0022*/ 	.short	0x0000
        /*0024*/ 	.byte	0x00, 0xf0, 0x11, 0x00


	//----- nvinfo : EIATTR_SPARSE_MMA_MASK
	.align		4
.L_5023:
        /*0028*/ 	.byte	0x03, 0x50
        /*002a*/ 	.short	0x0000


	//----- nvinfo : EIATTR_MAXREG_COUNT
	.align		4
        /*002c*/ 	.byte	0x03, 0x1b
        /*002e*/ 	.short	0x0080


	//----- nvinfo : EIATTR_EXTERNS
	.align		4
        /*0030*/ 	.byte	0x04, 0x0f
        /*0032*/ 	.short	(.L_5025 - .L_5024)


	//   ....[0]....
	.align		4
.L_5024:
        /*0034*/ 	.word	index@(__assertfail)


	//----- nvinfo : EIATTR_MERCURY_ISA_VERSION
	.align		4
.L_5025:
        /*0038*/ 	.byte	0x03, 0x5f
        /*003a*/ 	.short	0x0101


	//----- nvinfo : EIATTR_SYSCALL_OFFSETS
	.align		4
        /*003c*/ 	.byte	0x04, 0x46
        /*003e*/ 	.short	(.L_5027 - .L_5026)


	//   ....[0]....
.L_5026:
        /*0040*/ 	.word	0x00002860


	//   ....[1]....
        /*0044*/ 	.word	0x000036b0


	//   ....[2]....
        /*0048*/ 	.word	0x000044d0


	//   ....[3]....
        /*004c*/ 	.word	0x00005460


	//   ....[4]....
        /*0050*/ 	.word	0x00007d10


	//   ....[5]....
        /*0054*/ 	.word	0x00008b60


	//   ....[6]....
        /*0058*/ 	.word	0x00009980


	//   ....[7]....
        /*005c*/ 	.word	0x0000a910


	//   ....[8]....
        /*0060*/ 	.word	0x0000d1b0


	//   ....[9]....
        /*0064*/ 	.word	0x0000e000


	//   ....[10]....
        /*0068*/ 	.word	0x0000ee20


	//   ....[11]....
        /*006c*/ 	.word	0x0000fdb0


	//   ....[12]....
        /*0070*/ 	.word	0x00012640


	//   ....[13]....
        /*0074*/ 	.word	0x00013490


	//   ....[14]....
        /*0078*/ 	.word	0x000142b0


	//   ....[15]....
        /*007c*/ 	.word	0x00015240


	//----- nvinfo : EIATTR_EXIT_INSTR_OFFSETS
	.align		4
.L_5027:
        /*0080*/ 	.byte	0x04, 0x1c
        /*0082*/ 	.short	(.L_5029 - .L_5028)


	//   ....[0]....
.L_5028:
        /*0084*/ 	.word	0x0000fe80


	//   ....[1]....
        /*0088*/ 	.word	0x00014470


	//   ....[2]....
        /*008c*/ 	.word	0x000144b0


	//   ....[3]....
        /*0090*/ 	.word	0x00014550


	//   ....[4]....
        /*0094*/ 	.word	0x00014590


	//   ....[5]....
        /*0098*/ 	.word	0x000145d0


	//   ....[6]....
        /*009c*/ 	.word	0x00014660


	//   ....[7]....
        /*00a0*/ 	.word	0x00014680


	//   ....[8]....
        /*00a4*/ 	.word	0x00014720


	//   ....[9]....
        /*00a8*/ 	.word	0x00014770


	//   ....[10]....
        /*00ac*/ 	.word	0x000147c0


	//   ....[11]....
        /*00b0*/ 	.word	0x00014890


	//   ....[12]....
        /*00b4*/ 	.word	0x000148f0


	//   ....[13]....
        /*00b8*/ 	.word	0x00014a80


	//   ....[14]....
        /*00bc*/ 	.word	0x00014be0


	//   ....[15]....
        /*00c0*/ 	.word	0x00014c20


	//   ....[16]....
        /*00c4*/ 	.word	0x00014ce0


	//   ....[17]....
        /*00c8*/ 	.word	0x00014e60


	//   ....[18]....
        /*00cc*/ 	.word	0x00014fe0


	//   ....[19]....
        /*00d0*/ 	.word	0x00015140


	//   ....[20]....
        /*00d4*/ 	.word	0x00015250


	//   ....[21]....
        /*00d8*/ 	.word	0x00015290


	//   ....[22]....
        /*00dc*/ 	.word	0x000152d0


	//----- nvinfo : EIATTR_MAX_THREADS
	.align		4
.L_5029:
        /*00e0*/ 	.byte	0x04, 0x05
        /*00e2*/ 	.short	(.L_5031 - .L_5030)
.L_5030:
        /*00e4*/ 	.word	0x00000080
        /*00e8*/ 	.word	0x00000001
        /*00ec*/ 	.word	0x00000001


	//----- nvinfo : EIATTR_CRS_STACK_SIZE
	.align		4
.L_5031:
        /*00f0*/ 	.byte	0x04, 0x1e
        /*00f2*/ 	.short	(.L_5033 - .L_5032)
.L_5032:
        /*00f4*/ 	.word	0x00000000


	//----- nvinfo : EIATTR_CBANK_PARAM_SIZE
	.align		4
.L_5033:
        /*00f8*/ 	.byte	0x03, 0x19
        /*00fa*/ 	.short	0x02f8


	//----- nvinfo : EIATTR_PARAM_CBANK
	.align		4
        /*00fc*/ 	.byte	0x04, 0x0a
        /*00fe*/ 	.short	(.L_5035 - .L_5034)
	.align		4
.L_5034:
        /*0100*/ 	.word	index@(.nv.constant0._ZN2at6native18elementwise_kernelILi128ELi4EZNS0_15gpu_kernel_implIZZZNS0_49_GLOBAL__N__b919a28f_16_Normalization_cu_5c38458736batch_norm_elementwise_backward_evalERKNS_6TensorES6_S6_S6_ENKUlvE_clEvENKUlvE1_clEvEUlN3c104HalfEffE_EEvRNS_18TensorIteratorBaseERKT_EUliE_EEviT1_)
        /*0104*/ 	.short	0x0210
        /*0106*/ 	.short	0x02f8


	//----- nvinfo : EIATTR_SW_WAR
	.align		4
.L_5035:
        /*0108*/ 	.byte	0x04, 0x36
        /*010a*/ 	.short	(.L_5037 - .L_5036)
.L_5036:
        /*010c*/ 	.word	0x00000008
.L_5037:


//--------------------- .nv.info._ZN2at6native27unrolled_elementwise_kernelIZZZNS0_49_GLOBAL__N__b919a28f_16_Normalization_cu_5c38458736batch_norm_elementwise_backward_evalERKNS_6TensorES5_S5_S5_ENKUlvE_clEvENKUlvE1_clEvEUlN3c104HalfEffE_St5arrayIPcLm4EELi4E23TrivialOffsetCalculatorILi3EjESE_ILi1EjENS0_6memory12LoadWithCastILi3EEENSH_13StoreWithCastILi1EEEEEviT_T0_T2_T3_T4_T5_ --------------------------
	.section	.nv.info._ZN2at6native27unrolled_elementwise_kernelIZZZNS0_49_GLOBAL__N__b919a28f_16_Normalization_cu_5c38458736batch_norm_elementwise_backward_evalERKNS_6TensorES5_S5_S5_ENKUlvE_clEvENKUlvE1_clEvEUlN3c104HalfEffE_St5arrayIPcLm4EELi4E23TrivialOffsetCalculatorILi3EjESE_ILi1EjENS0_6memory12LoadWithCastILi3EEENSH_13StoreWithCastILi1EEEEEviT_T0_T2_T3_T4_T5_,"",@"SHT_CUDA_INFO"
	.sectionflags	@""
	.align	4


	//----- nvinfo : EIATTR_CUDA_API_VERSION
	.align		4
        /*0000*/ 	.byte	0x04, 0x37
        /*0002*/ 	.short	(.L_5039 - .L_5038)
.L_5038:
        /*0004*/ 	.word	0x00000082


	//----- nvinfo : EIATTR_KPARAM_INFO
	.align		4
.L_5039:
        /*0008*/ 	.byte	0x04, 0x17
        /*000a*/ 	.short	(.L_5041 - .L_5040)
.L_5040:
        /*000c*/ 	.word	0x00000000
        /*0010*/ 	.short	0x0006
        /*0012*/ 	.short	0x003c
        /*0014*/ 	.byte	0x00, 0xf0, 0x21, 0x00


	//----- nvinfo : EIATTR_KPARAM_INFO
	.align		4
.L_5041:
        /*0018*/ 	.byte	0x04, 0x17
        /*001a*/ 	.short	(.L_5043 - .L_5042)
.L_5042:
        /*001c*/ 	.word	0x00000000
        /*0020*/ 	.short	0x0005
        /*0022*/ 	.short	0x002c
        /*0024*/ 	.byte	0x00, 0xf0, 0x41, 0x00


	//----- nvinfo : EIATTR_KPARAM_INFO
	.align		4
.L_5043:
        /*0028*/ 	.byte	0x04, 0x17
        /*002a*/ 	.short	(.L_5045 - .L_5044)
.L_5044:
        /*002c*/ 	.word	0x00000000
        /*0030*/ 	.short	0x0004
        /*0032*/ 	.short	0x0029
        /*0034*/ 	.byte	0x00, 0xf0, 0x05, 0x00


	//----- nvinfo : EIATTR_KPARAM_INFO
	.align		4
.L_5045:
        /*0038*/ 	.byte	0x04, 0x17
        /*003a*/ 	.short	(.L_5047 - .L_5046)
.L_5046:
        /*003c*/ 	.word	0x00000000
        /*0040*/ 	.short	0x0003
        /*0042*/ 	.short	0x0028
        /*0044*/ 	.byte	0x00, 0xf0, 0x05, 0x00


	//----- nvinfo : EIATTR_KPARAM_INFO
	.align		4
.L_5047:
        /*0048*/ 	.byte	0x04, 0x17
        /*004a*/ 	.short	(.L_5049 - .L_5048)
.L_5048:
        /*004c*/ 	.word	0x00000000
        /*0050*/ 	.short	0x0002
        /*0052*/ 	.short	0x0008
        /*0054*/ 	.byte	0x00, 0xf0, 0x81, 0x00


	//----- nvinfo : EIATTR_KPARAM_INFO
	.align		4
.L_5049:
        /*0058*/ 	.byte	0x04, 0x17
        /*005a*/ 	.short	(.L_5051 - .L_5050)
.L_5050:
        /*005c*/ 	.word	0x00000000
        /*0060*/ 	.short	0x0001
        /*0062*/ 	.short	0x0004
        /*0064*/ 	.byte	0x00, 0xf0, 0x05, 0x00


	//----- nvinfo : EIATTR_KPARAM_INFO
	.align		4
.L_5051:
        /*0068*/ 	.byte	0x04, 0x17
        /*006a*/ 	.short	(.L_5053 - .L_5052)
.L_5052:
        /*006c*/ 	.word	0x00000000
        /*0070*/ 	.short	0x0000
        /*0072*/ 	.short	0x0000
        /*0074*/ 	.byte	0x00, 0xf0, 0x11, 0x00


	//----- nvinfo : EIATTR_SPARSE_MMA_MASK
	.align		4
.L_5053:
        /*0078*/ 	.byte	0x03, 0x50
        /*007a*/ 	.short	0x0000


	//----- nvinfo : EIATTR_MAXREG_COUNT
	.align		4
        /*007c*/ 	.byte	0x03, 0x1b
        /*007e*/ 	.short	0x00ff


	//----- nvinfo : EIATTR_EXTERNS
	.align		4
        /*0080*/ 	.byte	0x04, 0x0f
        /*0082*/ 	.short	(.L_5055 - .L_5054)


	//   ....[0]....
	.align		4
.L_5054:
        /*0084*/ 	.word	index@(__assertfail)


	//----- nvinfo : EIATTR_MERCURY_ISA_VERSION
	.align		4
.L_5055:
        /*0088*/ 	.byte	0x03, 0x5f
        /*008a*/ 	.short	0x0101


	//----- nvinfo : EIATTR_SYSCALL_OFFSETS
	.align		4
        /*008c*/ 	.byte	0x04, 0x46
        /*008e*/ 	.short	(.L_5057 - .L_5056)


	//   ....[0]....
.L_5056:
        /*0090*/ 	.word	0x000010f0


	//   ....[1]....
        /*0094*/ 	.word	0x00001f50


	//   ....[2]....
        /*0098*/ 	.word	0x00002d80


	//   ....[3]....
        /*009c*/ 	.word	0x00003e50


	//   ....[4]....
        /*00a0*/ 	.word	0x00004cb0


	//   ....[5]....
        /*00a4*/ 	.word	0x00005ae0


	//   ....[6]....
        /*00a8*/ 	.word	0x00006bf0


	//   ....[7]....
        /*00ac*/ 	.word	0x00007a60


	//   ....[8]....
        /*00b0*/ 	.word	0x000088a0


	//   ....[9]....
        /*00b4*/ 	.word	0x00009980


	//   ....[10]....
        /*00b8*/ 	.word	0x0000a7f0


	//   ....[11]....
        /*00bc*/ 	.word	0x0000b600


	//   ....[12]....
        /*00c0*/ 	.word	0x0000c890


	//   ....[13]....
        /*00c4*/ 	.word	0x0000d8b0


	//   ....[14]....
        /*00c8*/ 	.word	0x0000e890


	//   ....[15]....
        /*00cc*/ 	.word	0x0000f870


	//----- nvinfo : EIATTR_EXIT_INSTR_OFFSETS
	.align		4
.L_5057:
        /*00d0*/ 	.byte	0x04, 0x1c
        /*00d2*/ 	.short	(.L_5059 - .L_5058)


	//   ....[0]....
.L_5058:
        /*00d4*/ 	.word	0x0000e950


	//   ....[1]....
        /*00d8*/ 	.word	0x0000eaa0


	//   ....[2]....
        /*00dc*/ 	.word	0x0000eae0


	//   ....[3]....
        /*00e0*/ 	.word	0x0000eb80


	//   ....[4]....
        /*00e4*/ 	.word	0x0000ebc0


	//   ....[5]....
        /*00e8*/ 	.word	0x0000ec00


	//   ....[6]....
        /*00ec*/ 	.word	0x0000ec90


	//   ....[7]....
        /*00f0*/ 	.word	0x0000ecb0


	//   ....[8]....
        /*00f4*/ 	.word	0x0000ed50


	//   ....[9]....
        /*00f8*/ 	.word	0x0000eda0


	//   ....[10]....
        /*00fc*/ 	.word	0x0000edf0


	//   ....[11]....
        /*0100*/ 	.word	0x0000eec0


	//   ....[12]....
        /*0104*/ 	.word	0x0000ef20


	//   ....[13]....
        /*0108*/ 	.word	0x0000f0b0


	//   ....[14]....
        /*010c*/ 	.word	0x0000f210


	//   ....[15]....
        /*0110*/ 	.word	0x0000f250


	//   ....[16]....
        /*0114*/ 	.word	0x0000f310


	//   ....[17]....
        /*0118*/ 	.word	0x0000f490


	//   ....[18]....
        /*011c*/ 	.word	0x0000f610


	//   ....[19]....
        /*0120*/ 	.word	0x0000f770


	//   ....[20]....
        /*0124*/ 	.word	0x0000f880


	//   ....[21]....
        /*0128*/ 	.word	0x0000f8c0


	//   ....[22]....
        /*012c*/ 	.word	0x0000f900


	//----- nvinfo : EIATTR_MAX_THREADS
	.align		4
.L_5059:
        /*0130*/ 	.byte	0x04, 0x05
        /*0132*/ 	.short	(.L_5061 - .L_5060)
.L_5060:
        /*0134*/ 	.word	0x00000080
        /*0138*/ 	.word	0x00000001
        /*013c*/ 	.word	0x00000001


	//----- nvinfo : EIATTR_CRS_STACK_SIZE
	.align		4
.L_5061:
        /*0140*/ 	.byte	0x04, 0x1e
        /*0142*/ 	.short	(.L_5063 - .L_5062)
.L_5062:
        /*0144*/ 	.word	0x00000000


	//----- nvinfo : EIATTR_CBANK_PARAM_SIZE
	.align		4
.L_5063:
        /*0148*/ 	.byte	0x03, 0x19
        /*014a*/ 	.short	0x0044


	//----- nvinfo : EIATTR_PARAM_CBANK
	.align		4
        /*014c*/ 	.byte	0x04, 0x0a
        /*014e*/ 	.short	(.L_5065 - .L_5064)
	.align		4
.L_5064:
        /*0150*/ 	.word	index@(.nv.constant0._ZN2at6native27unrolled_elementwise_kernelIZZZNS0_49_GLOBAL__N__b919a28f_16_Normalization_cu_5c38458736batch_norm_elementwise_backward_evalERKNS_6TensorES5_S5_S5_ENKUlvE_clEvENKUlvE1_clEvEUlN3c104HalfEffE_St5arrayIPcLm4EELi4E23TrivialOffsetCalculatorILi3EjESE_ILi1EjENS0_6memory12LoadWithCastILi3EEENSH_13StoreWithCastILi1EEEEEviT_T0_T2_T3_T4_T5_)
        /*0154*/ 	.short	0x0210
        /*0156*/ 	.short	0x0044


	//----- nvinfo : EIATTR_SW_WAR
	.align		4
.L_5065:
        /*0158*/ 	.byte	0x04, 0x36
        /*015a*/ 	.short	(.L_5067 - .L_5066)
.L_5066:
        /*015c*/ 	.word	0x00000008
.L_5067:


//--------------------- .nv.info._ZN2at6native18elementwise_kernelILi128ELi4EZNS0_22gpu_kernel_impl_nocastIZZZNS0_49_GLOBAL__N__b919a28f_16_Normalization_cu_5c38458736batch_norm_elementwise_backward_evalERKNS_6TensorES6_S6_S6_ENKUlvE_clEvENKUlvE1_clEvEUlN3c104HalfEffE_EEvRNS_18TensorIteratorBaseERKT_EUliE_EEviT1_ --------------------------
	.section	.nv.info._ZN2at6native18elementwise_kernelILi128ELi4EZNS0_22gpu_kernel_impl_nocastIZZZNS0_49_GLOBAL__N__b919a28f_16_Normalization_cu_5c38458736batch_norm_elementwise_backward_evalERKNS_6TensorES6_S6_S6_ENKUlvE_clEvENKUlvE1_clEvEUlN3c104HalfEffE_EEvRNS_18TensorIteratorBaseERKT_EUliE_EEviT1_,"",@"SHT_CUDA_INFO"
	.sectionflags	@""
	.align	4


	//----- nvinfo : EIATTR_CUDA_API_VERSION
	.align		4
        /*0000*/ 	.byte	0x04, 0x37
        /*0002*/ 	.short	(.L_5069 - .L_5068)
.L_5068:
        /*0004*/ 	.word	0x00000082


	//----- nvinfo : EIATTR_KPARAM_INFO
	.align		4
.L_5069:
        /*0008*/ 	.byte	0x04, 0x17
        /*000a*/ 	.short	(.L_5071 - .L_5070)
.L_5070:
        /*000c*/ 	.word	0x00000000
        /*0010*/ 	.short	0x0001
        /*0012*/ 	.short	0x0008
        /*0014*/ 	.byte	0x00, 0xf0, 0xc1, 0x0b


	//----- nvinfo : EIATTR_KPARAM_INFO
	.align		4
.L_5071:
        /*0018*/ 	.byte	0x04, 0x17
        /*001a*/ 	.short	(.L_5073 - .L_5072)
.L_5072:
        /*001c*/ 	.word	0x00000000
        /*0020*/ 	.short	0x0000
        /*0022*/ 	.short	0x0000
        /*0024*/ 	.byte	0x00, 0xf0, 0x11, 0x00


	//----- nvinfo : EIATTR_SPARSE_MMA_MASK
	.align		4
.L_5073:
        /*0028*/ 	.byte	0x03, 0x50
        /*002a*/ 	.short	0x0000


	//----- nvinfo : EIATTR_MAXREG_COUNT
	.align		4
        /*002c*/ 	.byte	0x03, 0x1b
        /*002e*/ 	.short	0x0080


	//----- nvinfo : EIATTR_MERCURY_ISA_VERSION
	.align		4
        /*0030*/ 	.byte	0x03, 0x5f
        /*0032*/ 	.short	0x0101


	//----- nvinfo : EIATTR_EXIT_INSTR_OFFSETS
	.align		4
        /*0034*/ 	.byte	0x04, 0x1c
        /*0036*/ 	.short	(.L_5075 - .L_5074)


	//   ....[0]....
.L_5074:
        /*0038*/ 	.word	0x00004c20


	//   ....[1]....
        /*003c*/ 	.word	0x00006520


	//----- nvinfo : EIATTR_MAX_THREADS
	.align		4
.L_5075:
        /*0040*/ 	.byte	0x04, 0x05
        /*0042*/ 	.short	(.L_5077 - .L_5076)
.L_5076:
        /*0044*/ 	.word	0x00000080
        /*0048*/ 	.word	0x00000001
        /*004c*/ 	.word	0x00000001


	//----- nvinfo : EIATTR_CRS_STACK_SIZE
	.align		4
.L_5077:
        /*0050*/ 	.byte	0x04, 0x1e
        /*0052*/ 	.short	(.L_5079 - .L_5078)
.L_5078:
        /*0054*/ 	.word	0x00000000


	//----- nvinfo : EIATTR_CBANK_PARAM_SIZE
	.align		4
.L_5079:
        /*0058*/ 	.byte	0x03, 0x19
        /*005a*/ 	.short	0x02f8


	//----- nvinfo : EIATTR_PARAM_CBANK
	.align		4
        /*005c*/ 	.byte	0x04, 0x0a
        /*005e*/ 	.short	(.L_5081 - .L_5080)
	.align		4
.L_5080:
        /*0060*/ 	.word	index@(.nv.constant0._ZN2at6native18elementwise_kernelILi128ELi4EZNS0_22gpu_kernel_impl_nocastIZZZNS0_49_GLOBAL__N__b919a28f_16_Normalization_cu_5c38458736batch_norm_elementwise_backward_evalERKNS_6TensorES6_S6_S6_ENKUlvE_clEvENKUlvE1_clEvEUlN3c104HalfEffE_EEvRNS_18TensorIteratorBaseERKT_EUliE_EEviT1_)
        /*0064*/ 	.short	0x0210
        /*0066*/ 	.short	0x02f8


	//----- nvinfo : EIATTR_SW_WAR
	.align		4
.L_5081:
        /*0068*/ 	.byte	0x04, 0x36
        /*006a*/ 	.short	(.L_5083 - .L_5082)
.L_5082:
        /*006c*/ 	.word	0x00000008
.L_5083:


//--------------------- .nv.info._ZN2at6native27unrolled_elementwise_kernelIZZZNS0_49_GLOBAL__N__b919a28f_16_Normalization_cu_5c38458736batch_norm_elementwise_backward_evalERKNS_6TensorES5_S5_S5_ENKUlvE_clEvENKUlvE1_clEvEUlN3c104HalfEffE_St5arrayIPcLm4EELi4E23TrivialOffsetCalculatorILi3EjESE_ILi1EjENS0_6memory15LoadWithoutCastENSH_16StoreWithoutCastEEEviT_T0_T2_T3_T4_T5_ --------------------------
	.section	.nv.info._ZN2at6native27unrolled_elementwise_kernelIZZZNS0_49_GLOBAL__N__b919a28f_16_Normalization_cu_5c38458736batch_norm_elementwise_backward_evalERKNS_6TensorES5_S5_S5_ENKUlvE_clEvENKUlvE1_clEvEUlN3c104HalfEffE_St5arrayIPcLm4EELi4E23TrivialOffsetCalculatorILi3EjESE_ILi1EjENS0_6memory15LoadWithoutCastENSH_16StoreWithoutCastEEEviT_T0_T2_T3_T4_T5_,"",@"SHT_CUDA_INFO"
	.sectionflags	@""
	.align	4


	//----- nvinfo : EIATTR_CUDA_API_VERSION
	.align		4
        /*0000*/ 	.byte	0x04, 0x37
        /*0002*/ 	.short	(.L_5085 - .L_5084)
.L_5084:
        /*0004*/ 	.word	0x00000082


	//----- nvinfo : EIATTR_KPARAM_INFO
	.align		4
.L_5085:
        /*0008*/ 	.byte	0x04, 0x17
        /*000a*/ 	.short	(.L_5087 - .L_5086)
.L_5086:
        /*000c*/ 	.word	0x00000000
        /*0010*/ 	.short	0x0006
        /*0012*/ 	.short	0x002b
        /*0014*/ 	.byte	0x00, 0xf0, 0x05, 0x00


	//----- nvinfo : EIATTR_KPARAM_INFO
	.align		4
.L_5087:
        /*0018*/ 	.byte	0x04, 0x17
        /*001a*/ 	.short	(.L_5089 - .L_5088)
.L_5088:
        /*001c*/ 	.word	0x00000000
        /*0020*/ 	.short	0x0005
        /*0022*/ 	.short	0x002a
        /*0024*/ 	.byte	0x00, 0xf0, 0x05, 0x00


	//----- nvinfo : EIATTR_KPARAM_INFO
	.align		4
.L_5089:
        /*0028*/ 	.byte	0x04, 0x17
        /*002a*/ 	.short	(.L_5091 - .L_5090)
.L_5090:
        /*002c*/ 	.word	0x00000000
        /*0030*/ 	.short	0x0004
        /*0032*/ 	.short	0x0029
        /*0034*/ 	.byte	0x00, 0xf0, 0x05, 0x00


	//----- nvinfo : EIATTR_KPARAM_INFO
	.align		4
.L_5091:
        /*0038*/ 	.byte	0x04, 0x17
        /*003a*/ 	.short	(.L_5093 - .L_5092)
.L_5092:
        /*003c*/ 	.word	0x00000000
        /*0040*/ 	.short	0x0003
        /*0042*/ 	.short	0x0028
        /*0044*/ 	.byte	0x00, 0xf0, 0x05, 0x00


	//----- nvinfo : EIATTR_KPARAM_INFO
	.align		4
.L_5093:
        /*0048*/ 	.byte	0x04, 0x17
        /*004a*/ 	.short	(.L_5095 - .L_5094)
.L_5094:
        /*004c*/ 	.word	0x00000000
        /*0050*/ 	.short	0x0002
        /*0052*/ 	.short	0x0008
        /*0054*/ 	.byte	0x00, 0xf0, 0x81, 0x00


	//----- nvinfo : EIATTR_KPARAM_INFO
	.align		4
.L_5095:
        /*0058*/ 	.byte	0x04, 0x17
        /*005a*/ 	.short	(.L_5097 - .L_5096)
.L_5096:
        /*005c*/ 	.word	0x00000000
        /*0060*/ 	.short	0x0001
        /*0062*/ 	.short	0x0004
        /*0064*/ 	.byte	0x00, 0xf0, 0x05, 0x00


	//----- nvinfo : EIATTR_KPARAM_INFO
	.align		4
.L_5097:
        /*0068*/ 	.byte	0x04, 0x17
        /*006a*/ 	.short	(.L_5099 - .L_5098)
.L_5098:
        /*006c*/ 	.word	0x00000000
        /*0070*/ 	.short	0x0000
        /*0072*/ 	.short	0x0000
        /*0074*/ 	.byte	0x00, 0xf0, 0x11, 0x00


	//----- nvinfo : EIATTR_SPARSE_MMA_MASK
	.align		4
.L_5099:
        /*0078*/ 	.byte	0x03, 0x50
        /*007a*/ 	.short	0x0000


	//----- nvinfo : EIATTR_MAXREG_COUNT
	.align		4
        /*007c*/ 	.byte	0x03, 0x1b
        /*007e*/ 	.short	0x00ff


	//----- nvinfo : EIATTR_MERCURY_ISA_VERSION
	.align		4
        /*0080*/ 	.byte	0x03, 0x5f
        /*0082*/ 	.short	0x0101


	//----- nvinfo : EIATTR_EXIT_INSTR_OFFSETS
	.align		4
        /*0084*/ 	.byte	0x04, 0x1c
        /*0086*/ 	.short	(.L_5101 - .L_5100)


	//   ....[0]....
.L_5100:
        /*0088*/ 	.word	0x00000670


	//   ....[1]....
        /*008c*/ 	.word	0x00000710


	//----- nvinfo : EIATTR_MAX_THREADS
	.align		4
.L_5101:
        /*0090*/ 	.byte	0x04, 0x05
        /*0092*/ 	.short	(.L_5103 - .L_5102)
.L_5102:
        /*0094*/ 	.word	0x00000080
        /*0098*/ 	.word	0x00000001
        /*009c*/ 	.word	0x00000001


	//----- nvinfo : EIATTR_CRS_STACK_SIZE
	.align		4
.L_5103:
        /*00a0*/ 	.byte	0x04, 0x1e
        /*00a2*/ 	.short	(.L_5105 - .L_5104)
.L_5104:
        /*00a4*/ 	.word	0x00000000


	//----- nvinfo : EIATTR_CBANK_PARAM_SIZE
	.align		4
.L_5105:
        /*00a8*/ 	.byte	0x03, 0x19
        /*00aa*/ 	.short	0x002c


	//----- nvinfo : EIATTR_PARAM_CBANK
	.align		4
        /*00ac*/ 	.byte	0x04, 0x0a
        /*00ae*/ 	.short	(.L_5107 - .L_5106)
	.align		4
.L_5106:
        /*00b0*/ 	.word	index@(.nv.constant0._ZN2at6native27unrolled_elementwise_kernelIZZZNS0_49_GLOBAL__N__b919a28f_16_Normalization_cu_5c38458736batch_norm_elementwise_backward_evalERKNS_6TensorES5_S5_S5_ENKUlvE_clEvENKUlvE1_clEvEUlN3c104HalfEffE_St5arrayIPcLm4EELi4E23TrivialOffsetCalculatorILi3EjESE_ILi1EjENS0_6memory15LoadWithoutCastENSH_16StoreWithoutCastEEEviT_T0_T2_T3_T4_T5_)
        /*00b4*/ 	.short	0x0210
        /*00b6*/ 	.short	0x002c


	//----- nvinfo : EIATTR_SW_WAR
	.align		4
.L_5107:
        /*00b8*/ 	.byte	0x04, 0x36
        /*00ba*/ 	.short	(.L_5109 - .L_5108)
.L_5108:
        /*00bc*/ 	.word	0x00000008
.L_5109:


//--------------------- .nv.info._ZN2at6native29vectorized_elementwise_kernelILi2EZZZNS0_49_GLOBAL__N__b919a28f_16_Normalization_cu_5c38458736batch_norm_elementwise_backward_evalERKNS_6TensorES5_S5_S5_ENKUlvE_clEvENKUlvE1_clEvEUlN3c104HalfEffE_St5arrayIPcLm4EEEEviT0_T1_ --------------------------
	.section	.nv.info._ZN2at6native29vectorized_elementwise_kernelILi2EZZZNS0_49_GLOBAL__N__b919a28f_16_Normalization_cu_5c38458736batch_norm_elementwise_backward_evalERKNS_6TensorES5_S5_S5_ENKUlvE_clEvENKUlvE1_clEvEUlN3c104HalfEffE_St5arrayIPcLm4EEEEviT0_T1_,"",@"SHT_CUDA_INFO"
	.sectionflags	@""
	.align	4


	//----- nvinfo : EIATTR_CUDA_API_VERSION
	.align		4
        /*0000*/ 	.byte	0x04, 0x37
        /*0002*/ 	.short	(.L_5111 - .L_5110)
.L_5110:
        /*0004*/ 	.word	0x00000082


	//----- nvinfo : EIATTR_KPARAM_INFO
	.align		4
.L_5111:
        /*0008*/ 	.byte	0x04, 0x17
        /*000a*/ 	.short	(.L_5113 - .L_5112)
.L_5112:
        /*000c*/ 	.word	0x00000000
        /*0010*/ 	.short	0x0002
        /*0012*/ 	.short	0x0008
        /*0014*/ 	.byte	0x00, 0xf0, 0x81, 0x00


	//----- nvinfo : EIATTR_KPARAM_INFO
	.align		4
.L_5113:
        /*0018*/ 	.byte	0x04, 0x17
        /*001a*/ 	.short	(.L_5115 - .L_5114)
.L_5114:
        /*001c*/ 	.word	0x00000000
        /*0020*/ 	.short	0x0001
        /*0022*/ 	.short	0x0004
        /*0024*/ 	.byte	0x00, 0xf0, 0x05, 0x00


	//----- nvinfo : EIATTR_KPARAM_INFO
	.align		4
.L_5115:
        /*0028*/ 	.byte	0x04, 0x17
        /*002a*/ 	.short	(.L_5117 - .L_5116)
.L_5116:
        /*002c*/ 	.word	0x00000000
        /*0030*/ 	.short	0x0000
        /*0032*/ 	.short	0x0000
        /*0034*/ 	.byte	0x00, 0xf0, 0x11, 0x00


	//----- nvinfo : EIATTR_SPARSE_MMA_MASK
	.align		4
.L_5117:
        /*0038*/ 	.byte	0x03, 0x50
        /*003a*/ 	.short	0x0000


	//----- nvinfo : EIATTR_MAXREG_COUNT
	.align		4
        /*003c*/ 	.byte	0x03, 0x1b
        /*003e*/ 	.short	0x00ff


	//----- nvinfo : EIATTR_MERCURY_ISA_VERSION
	.align		4
        /*0040*/ 	.byte	0x03, 0x5f
        /*0042*/ 	.short	0x0101


	//----- nvinfo : EIATTR_EXIT_INSTR_OFFSETS
	.align		4
        /*0044*/ 	.byte	0x04, 0x1c
        /*0046*/ 	.short	(.L_5119 - .L_5118)


	//   ....[0]....
.L_5118:
        /*0048*/ 	.word	0x00000410


	//   ....[1]....
        /*004c*/ 	.word	0x000011d0


	//   ....[2]....
        /*0050*/ 	.word	0x00001220


	//----- nvinfo : EIATTR_MAX_THREADS
	.align		4
.L_5119:
        /*0054*/ 	.byte	0x04, 0x05
        /*0056*/ 	.short	(.L_5121 - .L_5120)
.L_5120:
        /*0058*/ 	.word	0x00000080
        /*005c*/ 	.word	0x00000001
        /*0060*/ 	.word	0x00000001


	//----- nvinfo : EIATTR_CRS_STACK_SIZE
	.align		4
.L_5121:
        /*0064*/ 	.byte	0x04, 0x1e
        /*0066*/ 	.short	(.L_5123 - .L_5122)
.L_5122:
        /*0068*/ 	.word	0x00000000


	//----- nvinfo : EIATTR_CBANK_PARAM_SIZE
	.align		4
.L_5123:
        /*006c*/ 	.byte	0x03, 0x19
        /*006e*/ 	.short	0x0028


	//----- nvinfo : EIATTR_PARAM_CBANK
	.align		4
        /*0070*/ 	.byte	0x04, 0x0a
        /*0072*/ 	.short	(.L_5125 - .L_5124)
	.align		4
.L_5124:
        /*0074*/ 	.word	index@(.nv.constant0._ZN2at6native29vectorized_elementwise_kernelILi2EZZZNS0_49_GLOBAL__N__b919a28f_16_Normalization_cu_5c38458736batch_norm_elementwise_backward_evalERKNS_6TensorES5_S5_S5_ENKUlvE_clEvENKUlvE1_clEvEUlN3c104HalfEffE_St5arrayIPcLm4EEEEviT0_T1_)
        /*0078*/ 	.short	0x0210
        /*007a*/ 	.short	0x0028


	//----- nvinfo : EIATTR_SW_WAR
	.align		4
.L_5125:
        /*007c*/ 	.byte	0x04, 0x36
        /*007e*/ 	.short	(.L_5127 - .L_5126)
.L_5126:
        /*0080*/ 	.word	0x00000008
.L_5127:


//--------------------- .nv.info._ZN2at6native29vectorized_elementwise_kernelILi4EZZZNS0_49_GLOBAL__N__b919a28f_16_Normalization_cu_5c38458736batch_norm_elementwise_backward_evalERKNS_6TensorES5_S5_S5_ENKUlvE_clEvENKUlvE1_clEvEUlN3c104HalfEffE_St5arrayIPcLm4EEEEviT0_T1_ --------------------------
	.section	.nv.info._ZN2at6native29vectorized_elementwise_kernelILi4EZZZNS0_49_GLOBAL__N__b919a28f_16_Normalization_cu_5c38458736batch_norm_elementwise_backward_evalERKNS_6TensorES5_S5_S5_ENKUlvE_clEvENKUlvE1_clEvEUlN3c104HalfEffE_St5arrayIPcLm4EEEEviT0_T1_,"",@"SHT_CUDA_INFO"
	.sectionflags	@""
	.align	4


	//----- nvinfo : EIATTR_CUDA_API_VERSION
	.align		4
        /*0000*/ 	.byte	0x04, 0x37
        /*0002*/ 	.short	(.L_5129 - .L_5128)
.L_5128:
        /*0004*/ 	.word	0x00000082


	//----- nvinfo : EIATTR_KPARAM_INFO
	.align		4
.L_5129:
        /*0008*/ 	.byte	0x04, 0x17
        /*000a*/ 	.short	(.L_5131 - .L_5130)
.L_5130:
        /*000c*/ 	.word	0x00000000
        /*0010*/ 	.short	0x0002
        /*0012*/ 	.short	0x0008
        /*0014*/ 	.byte	0x00, 0xf0, 0x81, 0x00


	//----- nvinfo : EIATTR_KPARAM_INFO
	.align		4
.L_5131:
        /*0018*/ 	.byte	0x04, 0x17
        /*001a*/ 	.short	(.L_5133 - .L_5132)
.L_5132:
        /*001c*/ 	.word	0x00000000
        /*0020*/ 	.short	0x0001
        /*0022*/ 	.short	0x0004
        /*0024*/ 	.byte	0x00, 0xf0, 0x05, 0x00


	//----- nvinfo : EIATTR_KPARAM_INFO
	.align		4
.L_5133:
        /*0028*/ 	.byte	0x04, 0x17
        /*002a*/ 	.short	(.L_5135 - .L_5134)
.L_5134:
        /*002c*/ 	.word	0x00000000
        /*0030*/ 	.short	0x0000
        /*0032*/ 	.short	0x0000
        /*0034*/ 	.byte	0x00, 0xf0, 0x11, 0x00


	//----- nvinfo : EIATTR_SPARSE_MMA_MASK
	.align		4
.L_5135:
        /*0038*/ 	.byte	0x03, 0x50
        /*003a*/ 	.short	0x0000


	//----- nvinfo : EIATTR_MAXREG_COUNT
	.align		4
        /*003c*/ 	.byte	0x03, 0x1b
        /*003e*/ 	.short	0x00ff


	//----- nvinfo : EIATTR_MERCURY_ISA_VERSION
	.align		4
        /*0040*/ 	.byte	0x03, 0x5f
        /*0042*/ 	.short	0x0101


	//----- nvinfo : EIATTR_EXIT_INSTR_OFFSETS
	.align		4
        /*0044*/ 	.byte	0x04, 0x1c
        /*0046*/ 	.short	(.L_5137 - .L_5136)


	//   ....[0]....
.L_5136:
        /*0048*/ 	.word	0x00000390


	//   ....[1]....
        /*004c*/ 	.word	0x00001150


	//   ....[2]....
        /*0050*/ 	.word	0x000011a0


	//----- nvinfo : EIATTR_MAX_THREADS
	.align		4
.L_5137:
        /*0054*/ 	.byte	0x04, 0x05
        /*0056*/ 	.short	(.L_5139 - .L_5138)
.L_5138:
        /*0058*/ 	.word	0x00000080
        /*005c*/ 	.word	0x00000001
        /*0060*/ 	.word	0x00000001


	//----- nvinfo : EIATTR_CRS_STACK_SIZE
	.align		4
.L_5139:
        /*0064*/ 	.byte	0x04, 0x1e
        /*0066*/ 	.short	(.L_5141 - .L_5140)
.L_5140:
        /*0068*/ 	.word	0x00000000


	//----- nvinfo : EIATTR_CBANK_PARAM_SIZE
	.align		4
.L_5141:
        /*006c*/ 	.byte	0x03, 0x19
        /*006e*/ 	.short	0x0028


	//----- nvinfo : EIATTR_PARAM_CBANK
	.align		4
        /*0070*/ 	.byte	0x04, 0x0a
        /*0072*/ 	.short	(.L_5143 - .L_5142)
	.align		4
.L_5142:
        /*0074*/ 	.word	index@(.nv.constant0._ZN2at6native29vectorized_elementwise_kernelILi4EZZZNS0_49_GLOBAL__N__b919a28f_16_Normalization_cu_5c38458736batch_norm_elementwise_backward_evalERKNS_6TensorES5_S5_S5_ENKUlvE_clEvENKUlvE1_clEvEUlN3c104HalfEffE_St5arrayIPcLm4EEEEviT0_T1_)
        /*0078*/ 	.short	0x0210
        /*007a*/ 	.short	0x0028


	//----- nvinfo : EIATTR_SW_WAR
	.align		4
.L_5143:
        /*007c*/ 	.byte	0x04, 0x36
        /*007e*/ 	.short	(.L_5145 - .L_5144)
.L_5144:
        /*0080*/ 	.word	0x00000008
.L_5145:


//--------------------- .nv.info._ZN2at6native29vectorized_elementwise_kernelILi8EZZZNS0_49_GLOBAL__N__b919a28f_16_Normalization_cu_5c38458736batch_norm_elementwise_backward_evalERKNS_6TensorES5_S5_S5_ENKUlvE_clEvENKUlvE1_clEvEUlN3c104HalfEffE_St5arrayIPcLm4EEEEviT0_T1_ --------------------------
	.section	.nv.info._ZN2at6native29vectorized_elementwise_kernelILi8EZZZNS0_49_GLOBAL__N__b919a28f_16_Normalization_cu_5c38458736batch_norm_elementwise_backward_evalERKNS_6TensorES5_S5_S5_ENKUlvE_clEvENKUlvE1_clEvEUlN3c104HalfEffE_St5arrayIPcLm4EEEEviT0_T1_,"",@"SHT_CUDA_INFO"
	.sectionflags	@""
	.align	4


	//----- nvinfo : EIATTR_CUDA_API_VERSION
	.align		4
        /*0000*/ 	.byte	0x04, 0x37
        /*0002*/ 	.short	(.L_5147 - .L_5146)
.L_5146:
        /*0004*/ 	.word	0x00000082


	//----- nvinfo : EIATTR_KPARAM_INFO
	.align		4
.L_5147:
        /*0008*/ 	.byte	0x04, 0x17
        /*000a*/ 	.short	(.L_5149 - .L_5148)
.L_5148:
        /*000c*/ 	.word	0x00000000
        /*0010*/ 	.short	0x0002
        /*0012*/ 	.short	0x0008
        /*0014*/ 	.byte	0x00, 0xf0, 0x81, 0x00


	//----- nvinfo : EIATTR_KPARAM_INFO
	.align		4
.L_5149:
        /*0018*/ 	.byte	0x04, 0x17
        /*001a*/ 	.short	(.L_5151 - .L_5150)
.L_5150:
        /*001c*/ 	.word	0x00000000
        /*0020*/ 	.short	0x0001
        /*0022*/ 	.short	0x0004
        /*0024*/ 	.byte	0x00, 0xf0, 0x05, 0x00


	//----- nvinfo : EIATTR_KPARAM_INFO
	.align		4
.L_5151:
        /*0028*/ 	.byte	0x04, 0x17
        /*002a*/ 	.short	(.L_5153 - .L_5152)
.L_5152:
        /*002c*/ 	.word	0x00000000
        /*0030*/ 	.short	0x0000
        /*0032*/ 	.short	0x0000
        /*0034*/ 	.byte	0x00, 0xf0, 0x11, 0x00


	//----- nvinfo : EIATTR_SPARSE_MMA_MASK
	.align		4
.L_5153:
        /*0038*/ 	.byte	0x03, 0x50
        /*003a*/ 	.short	0x0000


	//----- nvinfo : EIATTR_MAXREG_COUNT
	.align		4
        /*003c*/ 	.byte	0x03, 0x1b
        /*003e*/ 	.short	0x00ff


	//----- nvinfo : EIATTR_MERCURY_ISA_VERSION
	.align		4
        /*0040*/ 	.byte	0x03, 0x5f
        /*0042*/ 	.short	0x0101


	//----- nvinfo : EIATTR_EXIT_INSTR_OFFSETS
	.align		4
        /*0044*/ 	.byte	0x04, 0x1c
        /*0046*/ 	.short	(.L_5155 - .L_5154)


	//   ....[0]....
.L_5154:
        /*0048*/ 	.word	0x00000370


	//   ....[1]....
        /*004c*/ 	.word	0x00001130


	//   ....[2]....
        /*0050*/ 	.word	0x00001180


	//----- nvinfo : EIATTR_MAX_THREADS
	.align		4
.L_5155:
        /*0054*/ 	.byte	0x04, 0x05
        /*0056*/ 	.short	(.L_5157 - .L_5156)
.L_5156:
        /*0058*/ 	.word	0x00000080
        /*005c*/ 	.word	0x00000001
        /*0060*/ 	.word	0x00000001


	//----- nvinfo : EIATTR_CRS_STACK_SIZE
	.align		4
.L_5157:
        /*0064*/ 	.byte	0x04, 0x1e
        /*0066*/ 	.short	(.L_5159 - .L_5158)
.L_5158:
        /*0068*/ 	.word	0x00000000


	//----- nvinfo : EIATTR_CBANK_PARAM_SIZE
	.align		4
.L_5159:
        /*006c*/ 	.byte	0x03, 0x19
        /*006e*/ 	.short	0x0028


	//----- nvinfo : EIATTR_PARAM_CBANK
	.align		4
        /*0070*/ 	.byte	0x04, 0x0a
        /*0072*/ 	.short	(.L_5161 - .L_5160)
	.align		4
.L_5160:
        /*0074*/ 	.word	index@(.nv.constant0._ZN2at6native29vectorized_elementwise_kernelILi8EZZZNS0_49_GLOBAL__N__b919a28f_16_Normalization_cu_5c38458736batch_norm_elementwise_backward_evalERKNS_6TensorES5_S5_S5_ENKUlvE_clEvENKUlvE1_clEvEUlN3c104HalfEffE_St5arrayIPcLm4EEEEviT0_T1_)
        /*0078*/ 	.short	0x0210
        /*007a*/ 	.short	0x0028


	//----- nvinfo : EIATTR_SW_WAR
	.align		4
.L_5161:
        /*007c*/ 	.byte	0x04, 0x36
        /*007e*/ 	.short	(.L_5163 - .L_5162)
.L_5162:
        /*0080*/ 	.word	0x00000008
.L_5163:


//--------------------- .nv.info._ZN2at6native18elementwise_kernelILi128ELi4EZNS0_15gpu_kernel_implIZZZNS0_49_GLOBAL__N__b919a28f_16_Normalization_cu_5c38458736batch_norm_elementwise_backward_evalERKNS_6TensorES6_S6_S6_ENKUlvE_clEvENKUlvE0_clEvEUlfffE_EEvRNS_18TensorIteratorBaseERKT_EUliE_EEviT1_ --------------------------
	.section	.nv.info._ZN2at6native18elementwise_kernelILi128ELi4EZNS0_15gpu_kernel_implIZZZNS0_49_GLOBAL__N__b919a28f_16_Normalization_cu_5c38458736batch_norm_elementwise_backward_evalERKNS_6TensorES6_S6_S6_ENKUlvE_clEvENKUlvE0_clEvEUlfffE_EEvRNS_18TensorIteratorBaseERKT_EUliE_EEviT1_,"",@"SHT_CUDA_INFO"
	.sectionflags	@""
	.align	4


	//----- nvinfo : EIATTR_CUDA_API_VERSION
	.align		4
        /*0000*/ 	.byte	0x04, 0x37
        /*0002*/ 	.short	(.L_5165 - .L_5164)
.L_5164:
        /*0004*/ 	.word	0x00000082


	//----- nvinfo : EIATTR_KPARAM_INFO
	.align		4
.L_5165:
        /*0008*/ 	.byte	0x04, 0x17
        /*000a*/ 	.short	(.L_5167 - .L_5166)
.L_5166:
        /*000c*/ 	.word	0x00000000
        /*0010*/ 	.short	0x0001
        /*0012*/ 	.short	0x0008
        /*0014*/ 	.byte	0x00, 0xf0, 0xc1, 0x0b


	//----- nvinfo : EIATTR_KPARAM_INFO
	.align		4
.L_5167:
        /*0018*/ 	.byte	0x04, 0x17
        /*001a*/ 	.short	(.L_5169 - .L_5168)
.L_5168:
        /*001c*/ 	.word	0x00000000
        /*0020*/ 	.short	0x0000
        /*0022*/ 	.short	0x0000
        /*0024*/ 	.byte	0x00, 0xf0, 0x11, 0x00


	//----- nvinfo : EIATTR_SPARSE_MMA_MASK
	.align		4
.L_5169:
        /*0028*/ 	.byte	0x03, 0x50
        /*002a*/ 	.short	0x0000


	//----- nvinfo : EIATTR_MAXREG_COUNT
	.align		4
        /*002c*/ 	.byte	0x03, 0x1b
        /*002e*/ 	.short	0x0080


	//----- nvinfo : EIATTR_EXTERNS
	.align		4
        /*0030*/ 	.byte	0x04, 0x0f
        /*0032*/ 	.short	(.L_5171 - .L_5170)


	//   ....[0]....
	.align		4
.L_5170:
        /*0034*/ 	.word	index@(__assertfail)


	//----- nvinfo : EIATTR_MERCURY_ISA_VERSION
	.align		4
.L_5171:
        /*0038*/ 	.byte	0x03, 0x5f
        /*003a*/ 	.short	0x0101


	//----- nvinfo : EIATTR_SYSCALL_OFFSETS
	.align		4
        /*003c*/ 	.byte	0x04, 0x46
        /*003e*/ 	.short	(.L_5173 - .L_5172)


	//   ....[0]....
.L_5172:
        /*0040*/ 	.word	0x00002630


	//   ....[1]....
        /*0044*/ 	.word	0x00003450


	//   ....[2]....
        /*0048*/ 	.word	0x00004270


	//   ....[3]....
        /*004c*/ 	.word	0x000050e0


	//   ....[4]....
        /*0050*/ 	.word	0x00007740


	//   ....[5]....
        /*0054*/ 	.word	0x00008560


	//   ....[6]....
        /*0058*/ 	.word	0x00009380


	//   ....[7]....
        /*005c*/ 	.word	0x0000a1f0


	//   ....[8]....
        /*0060*/ 	.word	0x0000c840


	//   ....[9]....
        /*0064*/ 	.word	0x0000d660


	//   ....[10]....
        /*0068*/ 	.word	0x0000e480


	//   ....[11]....
        /*006c*/ 	.word	0x0000f2f0


	//   ....[12]....
        /*0070*/ 	.word	0x00011930


	//   ....[13]....
        /*0074*/ 	.word	0x00012750


	//   ....[14]....
        /*0078*/ 	.word	0x00013570


	//   ....[15]....
        /*007c*/ 	.word	0x000143e0


	//----- nvinfo : EIATTR_EXIT_INSTR_OFFSETS
	.align		4
.L_5173:
        /*0080*/ 	.byte	0x04, 0x1c
        /*0082*/ 	.short	(.L_5175 - .L_5174)


	//   ....[0]....
.L_5174:
        /*0084*/ 	.word	0x0000f3a0


	//   ....[1]....
        /*0088*/ 	.word	0x00013700


	//   ....[2]....
        /*008c*/ 	.word	0x00013740


	//   ....[3]....
        /*0090*/ 	.word	0x000137d0


	//   ....[4]....
        /*0094*/ 	.word	0x00013800


	//   ....[5]....
        /*0098*/ 	.word	0x00013830


	//   ....[6]....
        /*009c*/ 	.word	0x000138b0


	//   ....[7]....
        /*00a0*/ 	.word	0x000138e0


	//   ....[8]....
        /*00a4*/ 	.word	0x00013970


	//   ....[9]....
        /*00a8*/ 	.word	0x000139b0


	//   ....[10]....
        /*00ac*/ 	.word	0x000139f0


	//   ....[11]....
        /*00b0*/ 	.word	0x00013ab0


	//   ....[12]....
        /*00b4*/ 	.word	0x00013b00


	//   ....[13]....
        /*00b8*/ 	.word	0x00013c80


	//   ....[14]....
        /*00bc*/ 	.word	0x00013dd0


	//   ....[15]....
        /*00c0*/ 	.word	0x00013e00


	//   ....[16]....
        /*00c4*/ 	.word	0x00013eb0


	//   ....[17]....
        /*00c8*/ 	.word	0x00014020


	//   ....[18]....
        /*00cc*/ 	.word	0x00014190


	//   ....[19]....
        /*00d0*/ 	.word	0x000142e0


	//   ....[20]....
        /*00d4*/ 	.word	0x000143f0


	//   ....[21]....
        /*00d8*/ 	.word	0x00014420


	//   ....[22]....
        /*00dc*/ 	.word	0x00014450


	//----- nvinfo : EIATTR_MAX_THREADS
	.align		4
.L_5175:
        /*00e0*/ 	.byte	0x04, 0x05
        /*00e2*/ 	.short	(.L_5177 - .L_5176)
.L_5176:
        /*00e4*/ 	.word	0x00000080
        /*00e8*/ 	.word	0x00000001
        /*00ec*/ 	.word	0x00000001


	//----- nvinfo : EIATTR_CRS_STACK_SIZE
	.align		4
.L_5177:
        /*00f0*/ 	.byte	0x04, 0x1e
        /*00f2*/ 	.short	(.L_5179 - .L_5178)
.L_5178:
        /*00f4*/ 	.word	0x00000000


	//----- nvinfo : EIATTR_CBANK_PARAM_SIZE
	.align		4
.L_5179:
        /*00f8*/ 	.byte	0x03, 0x19
        /*00fa*/ 	.short	0x02f8


	//----- nvinfo : EIATTR_PARAM_CBANK
	.align		4
        /*00fc*/ 	.byte	0x04, 0x0a
        /*00fe*/ 	.short	(.L_5181 - .L_5180)
	.align		4
.L_5180:
        /*0100*/ 	.word	index@(.nv.constant0._ZN2at6native18elementwise_kernelILi128ELi4EZNS0_15gpu_kernel_implIZZZNS0_49_GLOBAL__N__b919a28f_16_Normalization_cu_5c38458736batch_norm_elementwise_backward_evalERKNS_6TensorES6_S6_S6_ENKUlvE_clEvENKUlvE0_clEvEUlfffE_EEvRNS_18TensorIteratorBaseERKT_EUliE_EEviT1_)
        /*0104*/ 	.short	0x0210
        /*0106*/ 	.short	0x02f8


	//----- nvinfo : EIATTR_SW_WAR
	.align		4
.L_5181:
        /*0108*/ 	.byte	0x04, 0x36
        /*010a*/ 	.short	(.L_5183 - .L_5182)
.L_5182:
        /*010c*/ 	.word	0x00000008
.L_5183:


//--------------------- .nv.info._ZN2at6native27unrolled_elementwise_kernelIZZZNS0_49_GLOBAL__N__b919a28f_16_Normalization_cu_5c38458736batch_norm_elementwise_backward_evalERKNS_6TensorES5_S5_S5_ENKUlvE_clEvENKUlvE0_clEvEUlfffE_St5arrayIPcLm4EELi4E23TrivialOffsetCalculatorILi3EjESC_ILi1EjENS0_6memory12LoadWithCastILi3EEENSF_13StoreWithCastILi1EEEEEviT_T0_T2_T3_T4_T5_ --------------------------
	.section	.nv.info._ZN2at6native27unrolled_elementwise_kernelIZZZNS0_49_GLOBAL__N__b919a28f_16_Normalization_cu_5c38458736batch_norm_elementwise_backward_evalERKNS_6TensorES5_S5_S5_ENKUlvE_clEvENKUlvE0_clEvEUlfffE_St5arrayIPcLm4EELi4E23TrivialOffsetCalculatorILi3EjESC_ILi1EjENS0_6memory12LoadWithCastILi3EEENSF_13StoreWithCastILi1EEEEEviT_T0_T2_T3_T4_T5_,"",@"SHT_CUDA_INFO"
	.sectionflags	@""
	.align	4


	//----- nvinfo : EIATTR_CUDA_API_VERSION
	.align		4
        /*0000*/ 	.byte	0x04, 0x37
        /*0002*/ 	.short	(.L_5185 - .L_5184)
.L_5184:
        /*0004*/ 	.word	0x00000082


	//----- nvinfo : EIATTR_KPARAM_INFO
	.align		4
.L_5185:
        /*0008*/ 	.byte	0x04, 0x17
        /*000a*/ 	.short	(.L_5187 - .L_5186)
.L_5186:
        /*000c*/ 	.word	0x00000000
        /*0010*/ 	.short	0x0006
        /*0012*/ 	.short	0x003c
        /*0014*/ 	.byte	0x00, 0xf0, 0x21, 0x00


	//----- nvinfo : EIATTR_KPARAM_INFO
	.align		4
.L_5187:
        /*0018*/ 	.byte	0x04, 0x17
        /*001a*/ 	.short	(.L_5189 - .L_5188)
.L_5188:
        /*001c*/ 	.word	0x00000000
        /*0020*/ 	.short	0x0005
        /*0022*/ 	.short	0x002c
        /*0024*/ 	.byte	0x00, 0xf0, 0x41, 0x00


	//----- nvinfo : EIATTR_KPARAM_INFO
	.align		4
.L_5189:
        /*0028*/ 	.byte	0x04, 0x17
        /*002a*/ 	.short	(.L_5191 - .L_5190)
.L_5190:
        /*002c*/ 	.word	0x00000000
        /*0030*/ 	.short	0x0004
        /*0032*/ 	.short	0x0029
        /*0034*/ 	.byte	0x00, 0xf0, 0x05, 0x00


	//----- nvinfo : EIATTR_KPARAM_INFO
	.align		4
.L_5191:
        /*0038*/ 	.byte	0x04, 0x17
        /*003a*/ 	.short	(.L_5193 - .L_5192)
.L_5192:
        /*003c*/ 	.word	0x00000000
        /*0040*/ 	.short	0x0003
        /*0042*/ 	.short	0x0028
        /*0044*/ 	.byte	0x00, 0xf0, 0x05, 0x00


	//----- nvinfo : EIATTR_KPARAM_INFO
	.align		4
.L_5193:
        /*0048*/ 	.byte	0x04, 0x17
        /*004a*/ 	.short	(.L_5195 - .L_5194)
.L_5194:
        /*004c*/ 	.word	0x00000000
        /*0050*/ 	.short	0x0002
        /*0052*/ 	.short	0x0008
        /*0054*/ 	.byte	0x00, 0xf0, 0x81, 0x00


	//----- nvinfo : EIATTR_KPARAM_INFO
	.align		4
.L_5195:
        /*0058*/ 	.byte	0x04, 0x17
        /*005a*/ 	.short	(.L_5197 - .L_5196)
.L_5196:
        /*005c*/ 	.word	0x00000000
        /*0060*/ 	.short	0x0001
        /*0062*/ 	.short	0x0004
        /*0064*/ 	.byte	0x00, 0xf0, 0x05, 0x00


	//----- nvinfo : EIATTR_KPARAM_INFO
	.align		4
.L_5197:
        /*0068*/ 	.byte	0x04, 0x17
        /*006a*/ 	.short	(.L_5199 - .L_5198)
.L_5198:
        /*006c*/ 	.word	0x00000000
        /*0070*/ 	.short	0x0000
        /*0072*/ 	.short	0x0000
        /*0074*/ 	.byte	0x00, 0xf0, 0x11, 0x00


	//----- nvinfo : EIATTR_SPARSE_MMA_MASK
	.align		4
.L_5199:
        /*0078*/ 	.byte	0x03, 0x50
        /*007a*/ 	.short	0x0000


	//----- nvinfo : EIATTR_MAXREG_COUNT
	.align		4
        /*007c*/ 	.byte	0x03, 0x1b
        /*007e*/ 	.short	0x00ff


	//----- nvinfo : EIATTR_EXTERNS
	.align		4
        /*0080*/ 	.byte	0x04, 0x0f
        /*0082*/ 	.short	(.L_5201 - .L_5200)


	//   ....[0]....
	.align		4
.L_5200:
        /*0084*/ 	.word	index@(__assertfail)


	//----- nvinfo : EIATTR_MERCURY_ISA_VERSION
	.align		4
.L_5201:
        /*0088*/ 	.byte	0x03, 0x5f
        /*008a*/ 	.short	0x0101


	//----- nvinfo : EIATTR_SYSCALL_OFFSETS
	.align		4
        /*008c*/ 	.byte	0x04, 0x46
        /*008e*/ 	.short	(.L_5203 - .L_5202)


	//   ....[0]....
.L_5202:
        /*0090*/ 	.word	0x00000ea0


	//   ....[1]....
        /*0094*/ 	.word	0x00001cd0


	//   ....[2]....
        /*0098*/ 	.word	0x00002b00


	//   ....[3]....
        /*009c*/ 	.word	0x000039c0


	//   ....[4]....
        /*00a0*/ 	.word	0x000047f0


	//   ....[5]....
        /*00a4*/ 	.word	0x00005620


	//   ....[6]....
        /*00a8*/ 	.word	0x00006510


	//   ....[7]....
        /*00ac*/ 	.word	0x00007350


	//   ....[8]....
        /*00b0*/ 	.word	0x00008190


	//   ....[9]....
        /*00b4*/ 	.word	0x00009050


	//   ....[10]....
        /*00b8*/ 	.word	0x00009e90


	//   ....[11]....
        /*00bc*/ 	.word	0x0000aca0


	//   ....[12]....
        /*00c0*/ 	.word	0x0000bc70


	//   ....[13]....
        /*00c4*/ 	.word	0x0000cb60


	//   ....[14]....
        /*00c8*/ 	.word	0x0000da20


	//   ....[15]....
        /*00cc*/ 	.word	0x0000e900


	//----- nvinfo : EIATTR_EXIT_INSTR_OFFSETS
	.align		4
.L_5203:
        /*00d0*/ 	.byte	0x04, 0x1c
        /*00d2*/ 	.short	(.L_5205 - .L_5204)


	//   ....[0]....
.L_5204:
        /*00d4*/ 	.word	0x0000dac0


	//   ....[1]....
        /*00d8*/ 	.word	0x0000dc20


	//   ....[2]....
        /*00dc*/ 	.word	0x0000dc60


	//   ....[3]....
        /*00e0*/ 	.word	0x0000dcf0


	//   ....[4]....
        /*00e4*/ 	.word	0x0000dd20


	//   ....[5]....
        /*00e8*/ 	.word	0x0000dd50


	//   ....[6]....
        /*00ec*/ 	.word	0x0000ddd0


	//   ....[7]....
        /*00f0*/ 	.word	0x0000de00


	//   ....[8]....
        /*00f4*/ 	.word	0x0000de90


	//   ....[9]....
        /*00f8*/ 	.word	0x0000ded0


	//   ....[10]....
        /*00fc*/ 	.word	0x0000df10


	//   ....[11]....
        /*0100*/ 	.word	0x0000dfd0


	//   ....[12]....
        /*0104*/ 	.word	0x0000e020


	//   ....[13]....
        /*0108*/ 	.word	0x0000e1a0


	//   ....[14]....
        /*010c*/ 	.word	0x0000e2f0


	//   ....[15]....
        /*0110*/ 	.word	0x0000e320


	//   ....[16]....
        /*0114*/ 	.word	0x0000e3d0


	//   ....[17]....
        /*0118*/ 	.word	0x0000e540


	//   ....[18]....
        /*011c*/ 	.word	0x0000e6b0


	//   ....[19]....
        /*0120*/ 	.word	0x0000e800


	//   ....[20]....
        /*0124*/ 	.word	0x0000e910


	//   ....[21]....
        /*0128*/ 	.word	0x0000e940


	//   ....[22]....
        /*012c*/ 	.word	0x0000e970


	//----- nvinfo : EIATTR_MAX_THREADS
	.align		4
.L_5205:
        /*0130*/ 	.byte	0x04, 0x05
        /*0132*/ 	.short	(.L_5207 - .L_5206)
.L_5206:
        /*0134*/ 	.word	0x00000080
        /*0138*/ 	.word	0x00000001
        /*013c*/ 	.word	0x00000001


	//----- nvinfo : EIATTR_CRS_STACK_SIZE
	.align		4
.L_5207:
        /*0140*/ 	.byte	0x04, 0x1e
        /*0142*/ 	.short	(.L_5209 - .L_5208)
.L_5208:
        /*0144*/ 	.word	0x00000000


	//----- nvinfo : EIATTR_CBANK_PARAM_SIZE
	.align		4
.L_5209:
        /*0148*/ 	.byte	0x03, 0x19
        /*014a*/ 	.short	0x0044


	//----- nvinfo : EIATTR_PARAM_CBANK
	.align		4
        /*014c*/ 	.byte	0x04, 0x0a
        /*014e*/ 	.short	(.L_5211 - .L_5210)
	.align		4
.L_5210:
        /*0150*/ 	.word	index@(.nv.constant0._ZN2at6native27unrolled_elementwise_kernelIZZZNS0_49_GLOBAL__N__b919a28f_16_Normalization_cu_5c38458736batch_norm_elementwise_backward_evalERKNS_6TensorES5_S5_S5_ENKUlvE_clEvENKUlvE0_clEvEUlfffE_St5arrayIPcLm4EELi4E23TrivialOffsetCalculatorILi3EjESC_ILi1EjENS0_6memory12LoadWithCastILi3EEENSF_13StoreWithCastILi1EEEEEviT_T0_T2_T3_T4_T5_)
        /*0154*/ 	.short	0x0210
        /*0156*/ 	.short	0x0044


	//----- nvinfo : EIATTR_SW_WAR
	.align		4
.L_5211:
        /*0158*/ 	.byte	0x04, 0x36
        /*015a*/ 	.short	(.L_5213 - .L_5212)
.L_5212:
        /*015c*/ 	.word	0x00000008
.L_5213:


//--------------------- .nv.info._ZN2at6native18elementwise_kernelILi128ELi2EZNS0_22gpu_kernel_impl_nocastIZZZNS0_49_GLOBAL__N__b919a28f_16_Normalization_cu_5c38458736batch_norm_elementwise_backward_evalERKNS_6TensorES6_S6_S6_ENKUlvE_clEvENKUlvE0_clEvEUlfffE_EEvRNS_18TensorIteratorBaseERKT_EUliE_EEviT1_ --------------------------
	.section	.nv.info._ZN2at6native18elementwise_kernelILi128ELi2EZNS0_22gpu_kernel_impl_nocastIZZZNS0_49_GLOBAL__N__b919a28f_16_Normalization_cu_5c38458736batch_norm_elementwise_backward_evalERKNS_6TensorES6_S6_S6_ENKUlvE_clEvENKUlvE0_clEvEUlfffE_EEvRNS_18TensorIteratorBaseERKT_EUliE_EEviT1_,"",@"SHT_CUDA_INFO"
	.sectionflags	@""
	.align	4


	//----- nvinfo : EIATTR_CUDA_API_VERSION
	.align		4
        /*0000*/ 	.byte	0x04, 0x37
        /*0002*/ 	.short	(.L_5215 - .L_5214)
.L_5214:
        /*0004*/ 	.word	0x00000082


	//----- nvinfo : EIATTR_KPARAM_INFO
	.align		4
.L_5215:
        /*0008*/ 	.byte	0x04, 0x17
        /*000a*/ 	.short	(.L_5217 - .L_5216)
.L_5216:
        /*000c*/ 	.word	0x00000000
        /*0010*/ 	.short	0x0001
        /*0012*/ 	.short	0x0008
        /*0014*/ 	.byte	0x00, 0xf0, 0xc1, 0x0b


	//----- nvinfo : EIATTR_KPARAM_INFO
	.align		4
.L_5217:
        /*0018*/ 	.byte	0x04, 0x17
        /*001a*/ 	.short	(.L_5219 - .L_5218)
.L_5218:
        /*001c*/ 	.word	0x00000000
        /*0020*/ 	.short	0x0000
        /*0022*/ 	.short	0x0000
        /*0024*/ 	.byte	0x00, 0xf0, 0x11, 0x00


	//----- nvinfo : EIATTR_SPARSE_MMA_MASK
	.align		4
.L_5219:
        /*0028*/ 	.byte	0x03, 0x50
        /*002a*/ 	.short	0x0000


	//----- nvinfo : EIATTR_MAXREG_COUNT
	.align		4
        /*002c*/ 	.byte	0x03, 0x1b
        /*002e*/ 	.short	0x0080


	//----- nvinfo : EIATTR_MERCURY_ISA_VERSION
	.align		4
        /*0030*/ 	.byte	0x03, 0x5f
        /*0032*/ 	.short	0x0101


	//----- nvinfo : EIATTR_EXIT_INSTR_OFFSETS
	.align		4
        /*0034*/ 	.byte	0x04, 0x1c
        /*0036*/ 	.short	(.L_5221 - .L_5220)


	//   ....[0]....
.L_5220:
        /*0038*/ 	.word	0x00001990


	//   ....[1]....
        /*003c*/ 	.word	0x00003270


	//----- nvinfo : EIATTR_MAX_THREADS
	.align		4
.L_5221:
        /*0040*/ 	.byte	0x04, 0x05
        /*0042*/ 	.short	(.L_5223 - .L_5222)
.L_5222:
        /*0044*/ 	.word	0x00000080
        /*0048*/ 	.word	0x00000001
        /*004c*/ 	.word	0x00000001


	//----- nvinfo : EIATTR_CRS_STACK_SIZE
	.align		4
.L_5223:
        /*0050*/ 	.byte	0x04, 0x1e
        /*0052*/ 	.short	(.L_5225 - .L_5224)
.L_5224:
        /*0054*/ 	.word	0x00000000


	//----- nvinfo : EIATTR_CBANK_PARAM_SIZE
	.align		4
.L_5225:
        /*0058*/ 	.byte	0x03, 0x19
        /*005a*/ 	.short	0x02f8


	//----- nvinfo : EIATTR_PARAM_CBANK
	.align		4
        /*005c*/ 	.byte	0x04, 0x0a
        /*005e*/ 	.short	(.L_5227 - .L_5226)
	.align		4
.L_5226:
        /*0060*/ 	.word	index@(.nv.constant0._ZN2at6native18elementwise_kernelILi128ELi2EZNS0_22gpu_kernel_impl_nocastIZZZNS0_49_GLOBAL__N__b919a28f_16_Normalization_cu_5c38458736batch_norm_elementwise_backward_evalERKNS_6TensorES6_S6_S6_ENKUlvE_clEvENKUlvE0_clEvEUlfffE_EEvRNS_18TensorIteratorBaseERKT_EUliE_EEviT1_)
        /*0064*/ 	.short	0x0210
        /*0066*/ 	.short	0x02f8


	//----- nvinfo : EIATTR_SW_WAR
	.align		4
.L_5227:
        /*0068*/ 	.byte	0x04, 0x36
        /*006a*/ 	.short	(.L_5229 - .L_5228)
.L_5228:
        /*006c*/ 	.word	0x00000008
.L_5229:


//--------------------- .nv.info._ZN2at6native27unrolled_elementwise_kernelIZZZNS0_49_GLOBAL__N__b919a28f_16_Normalization_cu_5c38458736batch_norm_elementwise_backward_evalERKNS_6TensorES5_S5_S5_ENKUlvE_clEvENKUlvE0_clEvEUlfffE_St5arrayIPcLm4EELi4E23TrivialOffsetCalculatorILi3EjESC_ILi1EjENS0_6memory15LoadWithoutCastENSF_16StoreWithoutCastEEEviT_T0_T2_T3_T4_T5_ --------------------------
	.section	.nv.info._ZN2at6native27unrolled_elementwise_kernelIZZZNS0_49_GLOBAL__N__b919a28f_16_Normalization_cu_5c38458736batch_norm_elementwise_backward_evalERKNS_6TensorES5_S5_S5_ENKUlvE_clEvENKUlvE0_clEvEUlfffE_St5arrayIPcLm4EELi4E23TrivialOffsetCalculatorILi3EjESC_ILi1EjENS0_6memory15LoadWithoutCastENSF_16StoreWithoutCastEEEviT_T0_T2_T3_T4_T5_,"",@"SHT_CUDA_INFO"
	.sectionflags	@""
	.align	4


	//----- nvinfo : EIATTR_CUDA_API_VERSION
	.align		4
        /*0000*/ 	.byte	0x04, 0x37
        /*0002*/ 	.short	(.L_5231 - .L_5230)
.L_5230:
        /*0004*/ 	.word	0x00000082


	//----- nvinfo : EIATTR_KPARAM_INFO
	.align		4
.L_5231:
        /*0008*/ 	.byte	0x04, 0x17
        /*000a*/ 	.short	(.L_5233 - .L_5232)
.L_5232:
        /*000c*/ 	.word	0x00000000
        /*0010*/ 	.short	0x0006
        /*0012*/ 	.short	0x002b
        /*0014*/ 	.byte	0x00, 0xf0, 0x05, 0x00


	//----- nvinfo : EIATTR_KPARAM_INFO
	.align		4
.L_5233:
        /*0018*/ 	.byte	0x04, 0x17
        /*001a*/ 	.short	(.L_5235 - .L_5234)
.L_5234:
        /*001c*/ 	.word	0x00000000
        /*0020*/ 	.short	0x0005
        /*0022*/ 	.short	0x002a
        /*0024*/ 	.byte	0x00, 0xf0, 0x05, 0x00


	//----- nvinfo : EIATTR_KPARAM_INFO
	.align		4
.L_5235:
        /*0028*/ 	.byte	0x04, 0x17
        /*002a*/ 	.short	(.L_5237 - .L_5236)
.L_5236:
        /*002c*/ 	.word	0x00000000
        /*0030*/ 	.short	0x0004
        /*0032*/ 	.short	0x0029
        /*0034*/ 	.byte	0x00, 0xf0, 0x05, 0x00


	//----- nvinfo : EIATTR_KPARAM_INFO
	.align		4
.L_5237:
        /*0038*/ 	.byte	0x04, 0x17
        /*003a*/ 	.short	(.L_5239 - .L_5238)
.L_5238:
        /*003c*/ 	.word	0x00000000
        /*0040*/ 	.short	0x0003
        /*0042*/ 	.short	0x0028
        /*0044*/ 	.byte	0x00, 0xf0, 0x05, 0x00


	//----- nvinfo : EIATTR_KPARAM_INFO
	.align		4
.L_5239:
        /*0048*/ 	.byte	0x04, 0x17
        /*004a*/ 	.short	(.L_5241 - .L_5240)
.L_5240:
        /*004c*/ 	.word	0x00000000
        /*0050*/ 	.short	0x0002
        /*0052*/ 	.short	0x0008
        /*0054*/ 	.byte	0x00, 0xf0, 0x81, 0x00


	//----- nvinfo : EIATTR_KPARAM_INFO
	.align		4
.L_5241:
        /*0058*/ 	.byte	0x04, 0x17
        /*005a*/ 	.short	(.L_5243 - .L_5242)
.L_5242:
        /*005c*/ 	.word	0x00000000
        /*0060*/ 	.short	0x0001
        /*0062*/ 	.short	0x0004
        /*0064*/ 	.byte	0x00, 0xf0, 0x05, 0x00


	//----- nvinfo : EIATTR_KPARAM_INFO
	.align		4
.L_5243:
        /*0068*/ 	.byte	0x04, 0x17
        /*006a*/ 	.short	(.L_5245 - .L_5244)
.L_5244:
        /*006c*/ 	.word	0x00000000
        /*0070*/ 	.short	0x0000
        /*0072*/ 	.short	0x0000
        /*0074*/ 	.byte	0x00, 0xf0, 0x11, 0x00


	//----- nvinfo : EIATTR_SPARSE_MMA_MASK
	.align		4
.L_5245:
        /*0078*/ 	.byte	0x03, 0x50
        /*007a*/ 	.short	0x0000


	//----- nvinfo : EIATTR_MAXREG_COUNT
	.align		4
        /*007c*/ 	.byte	0x03, 0x1b
        /*007e*/ 	.short	0x00ff


	//----- nvinfo : EIATTR_MERCURY_ISA_VERSION
	.align		4
        /*0080*/ 	.byte	0x03, 0x5f
        /*0082*/ 	.short	0x0101


	//----- nvinfo : EIATTR_EXIT_INSTR_OFFSETS
	.align		4
        /*0084*/ 	.byte	0x04, 0x1c
        /*0086*/ 	.short	(.L_5247 - .L_5246)


	//   ....[0]....
.L_5246:
        /*0088*/ 	.word	0x000005c0


	//   ....[1]....
        /*008c*/ 	.word	0x00000630


	//----- nvinfo : EIATTR_MAX_THREADS
	.align		4
.L_5247:
        /*0090*/ 	.byte	0x04, 0x05
        /*0092*/ 	.short	(.L_5249 - .L_5248)
.L_5248:
        /*0094*/ 	.word	0x00000080
        /*0098*/ 	.word	0x00000001
        /*009c*/ 	.word	0x00000001


	//----- nvinfo : EIATTR_CRS_STACK_SIZE
	.align		4
.L_5249:
        /*00a0*/ 	.byte	0x04, 0x1e
        /*00a2*/ 	.short	(.L_5251 - .L_5250)
.L_5250:
        /*00a4*/ 	.word	0x00000000


	//----- nvinfo : EIATTR_CBANK_PARAM_SIZE
	.align		4
.L_5251:
        /*00a8*/ 	.byte	0x03, 0x19
        /*00aa*/ 	.short	0x002c


	//----- nvinfo : EIATTR_PARAM_CBANK
	.align		4
        /*00ac*/ 	.byte	0x04, 0x0a
        /*00ae*/ 	.short	(.L_5253 - .L_5252)
	.align		4
.L_5252:
        /*00b0*/ 	.word	index@(.nv.constant0._ZN2at6native27unrolled_elementwise_kernelIZZZNS0_49_GLOBAL__N__b919a28f_16_Normalization_cu_5c38458736batch_norm_elementwise_backward_evalERKNS_6TensorES5_S5_S5_ENKUlvE_clEvENKUlvE0_clEvEUlfffE_St5arrayIPcLm4EELi4E23TrivialOffsetCalculatorILi3EjESC_ILi1EjENS0_6memory15LoadWithoutCastENSF_16StoreWithoutCastEEEviT_T0_T2_T3_T4_T5_)
        /*00b4*/ 	.short	0x0210
        /*00b6*/ 	.short	0x002c


	//----- nvinfo : EIATTR_SW_WAR
	.align		4
.L_5253:
        /*00b8*/ 	.byte	0x04, 0x36
        /*00ba*/ 	.short	(.L_5255 - .L_5254)
.L_5254:
        /*00bc*/ 	.word	0x00000008
.L_5255:


//--------------------- .nv.info._ZN2at6native29vectorized_elementwise_kernelILi2EZZZNS0_49_GLOBAL__N__b919a28f_16_Normalization_cu_5c38458736batch_norm_elementwise_backward_evalERKNS_6TensorES5_S5_S5_ENKUlvE_clEvENKUlvE0_clEvEUlfffE_St5arrayIPcLm4EEEEviT0_T1_ --------------------------
	.section	.nv.info._ZN2at6native29vectorized_elementwise_kernelILi2EZZZNS0_49_GLOBAL__N__b919a28f_16_Normalization_cu_5c38458736batch_norm_elementwise_backward_evalERKNS_6TensorES5_S5_S5_ENKUlvE_clEvENKUlvE0_clEvEUlfffE_St5arrayIPcLm4EEEEviT0_T1_,"",@"SHT_CUDA_INFO"
	.sectionflags	@""
	.align	4


	//----- nvinfo : EIATTR_CUDA_API_VERSION
	.align		4
        /*0000*/ 	.byte	0x04, 0x37
        /*0002*/ 	.short	(.L_5257 - .L_5256)
.L_5256:
        /*0004*/ 	.word	0x00000082


	//----- nvinfo : EIATTR_KPARAM_INFO
	.align		4
.L_5257:
        /*0008*/ 	.byte	0x04, 0x17
        /*000a*/ 	.short	(.L_5259 - .L_5258)
.L_5258:
        /*000c*/ 	.word	0x00000000
        /*0010*/ 	.short	0x0002
        /*0012*/ 	.short	0x0008
        /*0014*/ 	.byte	0x00, 0xf0, 0x81, 0x00


	//----- nvinfo : EIATTR_KPARAM_INFO
	.align		4
.L_5259:
        /*0018*/ 	.byte	0x04, 0x17
        /*001a*/ 	.short	(.L_5261 - .L_5260)
.L_5260:
        /*001c*/ 	.word	0x00000000
        /*0020*/ 	.short	0x0001
        /*0022*/ 	.short	0x0004
        /*0024*/ 	.byte	0x00, 0xf0, 0x05, 0x00


	//----- nvinfo : EIATTR_KPARAM_INFO
	.align		4
.L_5261:
        /*0028*/ 	.byte	0x04, 0x17
        /*002a*/ 	.short	(.L_5263 - .L_5262)
.L_5262:
        /*002c*/ 	.word	0x00000000
        /*0030*/ 	.short	0x0000
        /*0032*/ 	.short	0x0000
        /*0034*/ 	.byte	0x00, 0xf0, 0x11, 0x00


	//----- nvinfo : EIATTR_SPARSE_MMA_MASK
	.align		4
.L_5263:
        /*0038*/ 	.byte	0x03, 0x50
        /*003a*/ 	.short	0x0000


	//----- nvinfo : EIATTR_MAXREG_COUNT
	.align		4
        /*003c*/ 	.byte	0x03, 0x1b
        /*003e*/ 	.short	0x00ff


	//----- nvinfo : EIATTR_MERCURY_ISA_VERSION
	.align		4
        /*0040*/ 	.byte	0x03, 0x5f
        /*0042*/ 	.short	0x0101


	//----- nvinfo : EIATTR_EXIT_INSTR_OFFSETS
	.align		4
        /*0044*/ 	.byte	0x04, 0x1c
        /*0046*/ 	.short	(.L_5265 - .L_5264)


	//   ....[0]....
.L_5264:
        /*0048*/ 	.word	0x00000350


	//   ....[1]....
        /*004c*/ 	.word	0x00000ee0


	//   ....[2]....
        /*0050*/ 	.word	0x00000f30


	//----- nvinfo : EIATTR_MAX_THREADS
	.align		4
.L_5265:
        /*0054*/ 	.byte	0x04, 0x05
        /*0056*/ 	.short	(.L_5267 - .L_5266)
.L_5266:
        /*0058*/ 	.word	0x00000080
        /*005c*/ 	.word	0x00000001
        /*0060*/ 	.word	0x00000001


	//----- nvinfo : EIATTR_CRS_STACK_SIZE
	.align		4
.L_5267:
        /*0064*/ 	.byte	0x04, 0x1e
        /*0066*/ 	.short	(.L_5269 - .L_5268)
.L_5268:
        /*0068*/ 	.word	0x00000000


	//----- nvinfo : EIATTR_CBANK_PARAM_SIZE
	.align		4
.L_5269:
        /*006c*/ 	.byte	0x03, 0x19
        /*006e*/ 	.short	0x0028


	//----- nvinfo : EIATTR_PARAM_CBANK
	.align		4
        /*0070*/ 	.byte	0x04, 0x0a
        /*0072*/ 	.short	(.L_5271 - .L_5270)
	.align		4
.L_5270:
        /*0074*/ 	.word	index@(.nv.constant0._ZN2at6native29vectorized_elementwise_kernelILi2EZZZNS0_49_GLOBAL__N__b919a28f_16_Normalization_cu_5c38458736batch_norm_elementwise_backward_evalERKNS_6TensorES5_S5_S5_ENKUlvE_clEvENKUlvE0_clEvEUlfffE_St5arrayIPcLm4EEEEviT0_T1_)
        /*0078*/ 	.short	0x0210
        /*007a*/ 	.short	0x0028


	//----- nvinfo : EIATTR_SW_WAR
	.align		4
.L_5271:
        /*007c*/ 	.byte	0x04, 0x36
        /*007e*/ 	.short	(.L_5273 - .L_5272)
.L_5272:
        /*0080*/ 	.word	0x00000008
.L_5273:


//--------------------- .nv.info._ZN2at6native29vectorized_elementwise_kernelILi4EZZZNS0_49_GLOBAL__N__b919a28f_16_Normalization_cu_5c38458736batch_norm_elementwise_backward_evalERKNS_6TensorES5_S5_S5_ENKUlvE_clEvENKUlvE0_clEvEUlfffE_St5arrayIPcLm4EEEEviT0_T1_ --------------------------
	.section	.nv.info._ZN2at6native29vectorized_elementwise_kernelILi4EZZZNS0_49_GLOBAL__N__b919a28f_16_Normalization_cu_5c38458736batch_norm_elementwise_backward_evalERKNS_6TensorES5_S5_S5_ENKUlvE_clEvENKUlvE0_clEvEUlfffE_St5arrayIPcLm4EEEEviT0_T1_,"",@"SHT_CUDA_INFO"
	.sectionflags	@""
	.align	4


	//----- nvinfo : EIATTR_CUDA_API_VERSION
	.align		4
        /*0000*/ 	.byte	0x04, 0x37
        /*0002*/ 	.short	(.L_5275 - .L_5274)
.L_5274:
        /*0004*/ 	.word	0x00000082


	//----- nvinfo : EIATTR_KPARAM_INFO
	.align		4
.L_5275:
        /*0008*/ 	.byte	0x04, 0x17
        /*000a*/ 	.short	(.L_5277 - .L_5276)
.L_5276:
        /*000c*/ 	.word	0x00000000
        /*0010*/ 	.short	0x0002
        /*0012*/ 	.short	0x0008
        /*0014*/ 	.byte	0x00, 0xf0, 0x81, 0x00


	//----- nvinfo : EIATTR_KPARAM_INFO
	.align		4
.L_5277:
        /*0018*/ 	.byte	0x04, 0x17
        /*001a*/ 	.short	(.L_5279 - .L_5278)
.L_5278:
        /*001c*/ 	.word	0x00000000
        /*0020*/ 	.short	0x0001
        /*0022*/ 	.short	0x0004
        /*0024*/ 	.byte	0x00, 0xf0, 0x05, 0x00


	//----- nvinfo : EIATTR_KPARAM_INFO
	.align		4
.L_5279:
        /*0028*/ 	.byte	0x04, 0x17
        /*002a*/ 	.short	(.L_5281 - .L_5280)
.L_5280:
        /*002c*/ 	.word	0x00000000
        /*0030*/ 	.short	0x0000
        /*0032*/ 	.short	0x0000
        /*0034*/ 	.byte	0x00, 0xf0, 0x11, 0x00


	//----- nvinfo : EIATTR_SPARSE_MMA_MASK
	.align		4
.L_5281:
        /*0038*/ 	.byte	0x03, 0x50
        /*003a*/ 	.short	0x0000


	//----- nvinfo : EIATTR_MAXREG_COUNT
	.align		4
        /*003c*/ 	.byte	0x03, 0x1b
        /*003e*/ 	.short	0x00ff


	//----- nvinfo : EIATTR_MERCURY_ISA_VERSION
	.align		4
        /*0040*/ 	.byte	0x03, 0x5f
        /*0042*/ 	.short	0x0101


	//----- nvinfo : EIATTR_EXIT_INSTR_OFFSETS
	.align		4
        /*0044*/ 	.byte	0x04, 0x1c
        /*0046*/ 	.short	(.L_5283 - .L_5282)


	//   ....[0]....
.L_5282:
        /*0048*/ 	.word	0x000002d0


	//   ....[1]....
        /*004c*/ 	.word	0x00000e60


	//   ....[2]....
        /*0050*/ 	.word	0x00000eb0


	//----- nvinfo : EIATTR_MAX_THREADS
	.align		4
.L_5283:
        /*0054*/ 	.byte	0x04, 0x05
        /*0056*/ 	.short	(.L_5285 - .L_5284)
.L_5284:
        /*0058*/ 	.word	0x00000080
        /*005c*/ 	.word	0x00000001
        /*0060*/ 	.word	0x00000001


	//----- nvinfo : EIATTR_CRS_STACK_SIZE
	.align		4
.L_5285:
        /*0064*/ 	.byte	0x04, 0x1e
        /*0066*/ 	.short	(.L_5287 - .L_5286)
.L_5286:
        /*0068*/ 	.word	0x00000000


	//----- nvinfo : EIATTR_CBANK_PARAM_SIZE
	.align		4
.L_5287:
        /*006c*/ 	.byte	0x03, 0x19
        /*006e*/ 	.short	0x0028


	//----- nvinfo : EIATTR_PARAM_CBANK
	.align		4
        /*0070*/ 	.byte	0x04, 0x0a
        /*0072*/ 	.short	(.L_5289 - .L_5288)
	.align		4
.L_5288:
        /*0074*/ 	.word	index@(.nv.constant0._ZN2at6native29vectorized_elementwise_kernelILi4EZZZNS0_49_GLOBAL__N__b919a28f_16_Normalization_cu_5c38458736batch_norm_elementwise_backward_evalERKNS_6TensorES5_S5_S5_ENKUlvE_clEvENKUlvE0_clEvEUlfffE_St5arrayIPcLm4EEEEviT0_T1_)
        /*0078*/ 	.short	0x0210
        /*007a*/ 	.short	0x0028


	//----- nvinfo : EIATTR_SW_WAR
	.align		4
.L_5289:
        /*007c*/ 	.byte	0x04, 0x36
        /*007e*/ 	.short	(.L_5291 - .L_5290)
.L_5290:
        /*0080*/ 	.word	0x00000008
.L_5291:


//--------------------- .nv.info._ZN2at6native29vectorized_elementwise_kernelILi8EZZZNS0_49_GLOBAL__N__b919a28f_16_Normalization_cu_5c38458736batch_norm_elementwise_backward_evalERKNS_6TensorES5_S5_S5_ENKUlvE_clEvENKUlvE0_clEvEUlfffE_St5arrayIPcLm4EEEEviT0_T1_ --------------------------
	.section	.nv.info._ZN2at6native29vectorized_elementwise_kernelILi8EZZZNS0_49_GLOBAL__N__b919a28f_16_Normalization_cu_5c38458736batch_norm_elementwise_backward_evalERKNS_6TensorES5_S5_S5_ENKUlvE_clEvENKUlvE0_clEvEUlfffE_St5arrayIPcLm4EEEEviT0_T1_,"",@"SHT_CUDA_INFO"
	.sectionflags	@""
	.align	4


	//----- nvinfo : EIATTR_CUDA_API_VERSION
	.align		4
        /*0000*/ 	.byte	0x04, 0x37
        /*0002*/ 	.short	(.L_5293 - .L_5292)
.L_5292:
        /*0004*/ 	.word	0x00000082


	//----- nvinfo : EIATTR_KPARAM_INFO
	.align		4
.L_5293:
        /*0008*/ 	.byte	0x04, 0x17
        /*000a*/ 	.short	(.L_5295 - .L_5294)
.L_5294:
        /*000c*/ 	.word	0x00000000
        /*0010*/ 	.short	0x0002
        /*0012*/ 	.short	0x0008
        /*0014*/ 	.byte	0x00, 0xf0, 0x81, 0x00


	//----- nvinfo : EIATTR_KPARAM_INFO
	.align		4
.L_5295:
        /*0018*/ 	.byte	0x04, 0x17
        /*001a*/ 	.short	(.L_5297 - .L_5296)
.L_5296:
        /*001c*/ 	.word	0x00000000
        /*0020*/ 	.short	0x0001
        /*0022*/ 	.short	0x0004
        /*0024*/ 	.byte	0x00, 0xf0, 0x05, 0x00


	//----- nvinfo : EIATTR_KPARAM_INFO
	.align		4
.L_5297:
        /*0028*/ 	.byte	0x04, 0x17
        /*002a*/ 	.short	(.L_5299 - .L_5298)
.L_5298:
        /*002c*/ 	.word	0x00000000
        /*0030*/ 	.short	0x0000
        /*0032*/ 	.short	0x0000
        /*0034*/ 	.byte	0x00, 0xf0, 0x11, 0x00


	//----- nvinfo : EIATTR_SPARSE_MMA_MASK
	.align		4
.L_5299:
        /*0038*/ 	.byte	0x03, 0x50
        /*003a*/ 	.short	0x0000


	//----- nvinfo : EIATTR_MAXREG_COUNT
	.align		4
        /*003c*/ 	.byte	0x03, 0x1b
        /*003e*/ 	.short	0x00ff


	//----- nvinfo : EIATTR_MERCURY_ISA_VERSION
	.align		4
        /*0040*/ 	.byte	0x03, 0x5f
        /*0042*/ 	.short	0x0101


	//----- nvinfo : EIATTR_EXIT_INSTR_OFFSETS
	.align		4
        /*0044*/ 	.byte	0x04, 0x1c
        /*0046*/ 	.short	(.L_5301 - .L_5300)


	//   ....[0]....
.L_5300:
        /*0048*/ 	.word	0x000002d0


	//   ....[1]....
        /*004c*/ 	.word	0x00000e60


	//   ....[2]....
        /*0050*/ 	.word	0x00000eb0


	//----- nvinfo : EIATTR_MAX_THREADS
	.align		4
.L_5301:
        /*0054*/ 	.byte	0x04, 0x05
        /*0056*/ 	.short	(.L_5303 - .L_5302)
.L_5302:
        /*0058*/ 	.word	0x00000080
        /*005c*/ 	.word	0x00000001
        /*0060*/ 	.word	0x00000001


	//----- nvinfo : EIATTR_CRS_STACK_SIZE
	.align		4
.L_5303:
        /*0064*/ 	.byte	0x04, 0x1e
        /*0066*/ 	.short	(.L_5305 - .L_5304)
.L_5304:
        /*0068*/ 	.word	0x00000000


	//----- nvinfo : EIATTR_CBANK_PARAM_SIZE
	.align		4
.L_5305:
        /*006c*/ 	.byte	0x03, 0x19
        /*006e*/ 	.short	0x0028


	//----- nvinfo : EIATTR_PARAM_CBANK
	.align		4
        /*0070*/ 	.byte	0x04, 0x0a
        /*0072*/ 	.short	(.L_5307 - .L_5306)
	.align		4
.L_5306:
        /*0074*/ 	.word	index@(.nv.constant0._ZN2at6native29vectorized_elementwise_kernelILi8EZZZNS0_49_GLOBAL__N__b919a28f_16_Normalization_cu_5c38458736batch_norm_elementwise_backward_evalERKNS_6TensorES5_S5_S5_ENKUlvE_clEvENKUlvE0_clEvEUlfffE_St5arrayIPcLm4EEEEviT0_T1_)
        /*0078*/ 	.short	0x0210
        /*007a*/ 	.short	0x0028


	//----- nvinfo : EIATTR_SW_WAR
	.align		4
.L_5307:
        /*007c*/ 	.byte	0x04, 0x36
        /*007e*/ 	.short	(.L_5309 - .L_5308)
.L_5308:
        /*0080*/ 	.word	0x00000008
.L_5309:


//--------------------- .nv.info._ZN2at6native18elementwise_kernelILi128ELi4EZNS0_15gpu_kernel_implIZZZNS0_49_GLOBAL__N__b919a28f_16_Normalization_cu_5c38458736batch_norm_elementwise_backward_evalERKNS_6TensorES6_S6_S6_ENKUlvE_clEvENKUlvE_clEvEUldddE_EEvRNS_18TensorIteratorBaseERKT_EUliE_EEviT1_ --------------------------
	.section	.nv.info._ZN2at6native18elementwise_kernelILi128ELi4EZNS0_15gpu_kernel_implIZZZNS0_49_GLOBAL__N__b919a28f_16_Normalization_cu_5c38458736batch_norm_elementwise_backward_evalERKNS_6TensorES6_S6_S6_ENKUlvE_clEvENKUlvE_clEvEUldddE_EEvRNS_18TensorIteratorBaseERKT_EUliE_EEviT1_,"",@"SHT_CUDA_INFO"
	.sectionflags	@""
	.align	4


	//----- nvinfo : EIATTR_CUDA_API_VERSION
	.align		4
        /*0000*/ 	.byte	0x04, 0x37
        /*0002*/ 	.short	(.L_5311 - .L_5310)
.L_5310:
        /*0004*/ 	.word	0x00000082


	//----- nvinfo : EIATTR_KPARAM_INFO
	.align		4
.L_5311:
        /*0008*/ 	.byte	0x04, 0x17
        /*000a*/ 	.short	(.L_5313 - .L_5312)
.L_5312:
        /*000c*/ 	.word	0x00000000
        /*0010*/ 	.short	0x0001
        /*0012*/ 	.short	0x0008
        /*0014*/ 	.byte	0x00, 0xf0, 0xc1, 0x0b


	//----- nvinfo : EIATTR_KPARAM_INFO
	.align		4
.L_5313:
        /*0018*/ 	.byte	0x04, 0x17
        /*001a*/ 	.short	(.L_5315 - .L_5314)
.L_5314:
        /*001c*/ 	.word	0x00000000
        /*0020*/ 	.short	0x0000
        /*0022*/ 	.short	0x0000
        /*0024*/ 	.byte	0x00, 0xf0, 0x11, 0x00


	//----- nvinfo : EIATTR_SPARSE_MMA_MASK
	.align		4
.L_5315:
        /*0028*/ 	.byte	0x03, 0x50
        /*002a*/ 	.short	0x0000


	//----- nvinfo : EIATTR_MAXREG_COUNT
	.align		4
        /*002c*/ 	.byte	0x03, 0x1b
        /*002e*/ 	.short	0x0080


	//----- nvinfo : EIATTR_EXTERNS
	.align		4
        /*0030*/ 	.byte	0x04, 0x0f
        /*0032*/ 	.short	(.L_5317 - .L_5316)


	//   ....[0]....
	.align		4
.L_5316:
        /*0034*/ 	.word	index@(__assertfail)


	//----- nvinfo : EIATTR_MERCURY_ISA_VERSION
	.align		4
.L_5317:
        /*0038*/ 	.byte	0x03, 0x5f
        /*003a*/ 	.short	0x0101


	//----- nvinfo : EIATTR_SYSCALL_OFFSETS
	.align		4
        /*003c*/ 	.byte	0x04, 0x46
        /*003e*/ 	.short	(.L_5319 - .L_5318)


	//   ....[0]....
.L_5318:
        /*0040*/ 	.word	0x00002730


	//   ....[1]....
        /*0044*/ 	.word	0x00003640


	//   ....[2]....
        /*0048*/ 	.word	0x00004550


	//   ....[3]....
        /*004c*/ 	.word	0x00005690


	//   ....[4]....
        /*0050*/ 	.word	0x00007df0


	//   ....[5]....
        /*0054*/ 	.word	0x00008d00


	//   ....[6]....
        /*0058*/ 	.word	0x00009c10


	//   ....[7]....
        /*005c*/ 	.word	0x0000ad50


	//   ....[8]....
        /*0060*/ 	.word	0x0000d4a0


	//   ....[9]....
        /*0064*/ 	.word	0x0000e3b0


	//   ....[10]....
        /*0068*/ 	.word	0x0000f2c0


	//   ....[11]....
        /*006c*/ 	.word	0x00010400


	//   ....[12]....
        /*0070*/ 	.word	0x00012b40


	//   ....[13]....
        /*0074*/ 	.word	0x00013a50


	//   ....[14]....
        /*0078*/ 	.word	0x00014960


	//   ....[15]....
        /*007c*/ 	.word	0x00015aa0


	//----- nvinfo : EIATTR_EXIT_INSTR_OFFSETS
	.align		4
.L_5319:
        /*0080*/ 	.byte	0x04, 0x1c
        /*0082*/ 	.short	(.L_5321 - .L_5320)


	//   ....[0]....
.L_5320:
        /*0084*/ 	.word	0x000104b0


	//   ....[1]....
        /*0088*/ 	.word	0x00014ae0


	//   ....[2]....
        /*008c*/ 	.word	0x00014b20


	//   ....[3]....
        /*0090*/ 	.word	0x00014bb0


	//   ....[4]....
        /*0094*/ 	.word	0x00014be0


	//   ....[5]....
        /*0098*/ 	.word	0x00014c10


	//   ....[6]....
        /*009c*/ 	.word	0x00014ce0


	//   ....[7]....
        /*00a0*/ 	.word	0x00014d60


	//   ....[8]....
        /*00a4*/ 	.word	0x00014e40


	//   ....[9]....
        /*00a8*/ 	.word	0x00014ed0


	//   ....[10]....
        /*00ac*/ 	.word	0x00014ef0


	//   ....[11]....
        /*00b0*/ 	.word	0x00014fb0


	//   ....[12]....
        /*00b4*/ 	.word	0x00014fe0


	//   ....[13]....
        /*00b8*/ 	.word	0x000151b0


	//   ....[14]....
        /*00bc*/ 	.word	0x00015350


	//   ....[15]....
        /*00c0*/ 	.word	0x000153d0


	//   ....[16]....
        /*00c4*/ 	.word	0x00015480


	//   ....[17]....
        /*00c8*/ 	.word	0x00015640


	//   ....[18]....
        /*00cc*/ 	.word	0x00015800


	//   ....[19]....
        /*00d0*/ 	.word	0x000159a0


	//   ....[20]....
        /*00d4*/ 	.word	0x00015ab0


	//   ....[21]....
        /*00d8*/ 	.word	0x00015ae0


	//   ....[22]....
        /*00dc*/ 	.word	0x00015b10


	//----- nvinfo : EIATTR_MAX_THREADS
	.align		4
.L_5321:
        /*00e0*/ 	.byte	0x04, 0x05
        /*00e2*/ 	.short	(.L_5323 - .L_5322)
.L_5322:
        /*00e4*/ 	.word	0x00000080
        /*00e8*/ 	.word	0x00000001
        /*00ec*/ 	.word	0x00000001


	//----- nvinfo : EIATTR_CRS_STACK_SIZE
	.align		4
.L_5323:
        /*00f0*/ 	.byte	0x04, 0x1e
        /*00f2*/ 	.short	(.L_5325 - .L_5324)
.L_5324:
        /*00f4*/ 	.word	0x00000000


	//----- nvinfo : EIATTR_CBANK_PARAM_SIZE
	.align		4
.L_5325:
        /*00f8*/ 	.byte	0x03, 0x19
        /*00fa*/ 	.short	0x02f8


	//----- nvinfo : EIATTR_PARAM_CBANK
	.align		4
        /*00fc*/ 	.byte	0x04, 0x0a
        /*00fe*/ 	.short	(.L_5327 - .L_5326)
	.align		4
.L_5326:
        /*0100*/ 	.word	index@(.nv.constant0._ZN2at6native18elementwise_kernelILi128ELi4EZNS0_15gpu_kernel_implIZZZNS0_49_GLOBAL__N__b919a28f_16_Normalization_cu_5c38458736batch_norm_elementwise_backward_evalERKNS_6TensorES6_S6_S6_ENKUlvE_clEvENKUlvE_clEvEUldddE_EEvRNS_18TensorIteratorBaseERKT_EUliE_EEviT1_)
        /*0104*/ 	.short	0x0210
        /*0106*/ 	.short	0x02f8


	//----- nvinfo : EIATTR_SW_WAR
	.align		4
.L_5327:
        /*0108*/ 	.byte	0x04, 0x36
        /*010a*/ 	.short	(.L_5329 - .L_5328)
.L_5328:
        /*010c*/ 	.word	0x00000008
.L_5329:


//--------------------- .nv.info._ZN2at6native27unrolled_elementwise_kernelIZZZNS0_49_GLOBAL__N__b919a28f_16_Normalization_cu_5c38458736batch_norm_elementwise_backward_evalERKNS_6TensorES5_S5_S5_ENKUlvE_clEvENKUlvE_clEvEUldddE_St5arrayIPcLm4EELi4E23TrivialOffsetCalculatorILi3EjESC_ILi1EjENS0_6memory12LoadWithCastILi3EEENSF_13StoreWithCastILi1EEEEEviT_T0_T2_T3_T4_T5_ --------------------------
	.section	.nv.info._ZN2at6native27unrolled_elementwise_kernelIZZZNS0_49_GLOBAL__N__b919a28f_16_Normalization_cu_5c38458736batch_norm_elementwise_backward_evalERKNS_6TensorES5_S5_S5_ENKUlvE_clEvENKUlvE_clEvEUldddE_St5arrayIPcLm4EELi4E23TrivialOffsetCalculatorILi3EjESC_ILi1EjENS0_6memory12LoadWithCastILi3EEENSF_13StoreWithCastILi1EEEEEviT_T0_T2_T3_T4_T5_,"",@"SHT_CUDA_INFO"
	.sectionflags	@""
	.align	4


	//----- nvinfo : EIATTR_CUDA_API_VERSION
	.align		4
        /*0000*/ 	.byte	0x04, 0x37
        /*0002*/ 	.short	(.L_5331 - .L_5330)
.L_5330:
        /*0004*/ 	.word	0x00000082


	//----- nvinfo : EIATTR_KPARAM_INFO
	.align		4
.L_5331:
        /*0008*/ 	.byte	0x04, 0x17
        /*000a*/ 	.short	(.L_5333 - .L_5332)
.L_5332:
        /*000c*/ 	.word	0x00000000
        /*0010*/ 	.short	0x0006
        /*0012*/ 	.short	0x003c
        /*0014*/ 	.byte	0x00, 0xf0, 0x21, 0x00


	//----- nvinfo : EIATTR_KPARAM_INFO
	.align		4
.L_5333:
        /*0018*/ 	.byte	0x04, 0x17
        /*001a*/ 	.short	(.L_5335 - .L_5334)
.L_5334:
        /*001c*/ 	.word	0x00000000
        /*0020*/ 	.short	0x0005
        /*0022*/ 	.short	0x002c
        /*0024*/ 	.byte	0x00, 0xf0, 0x41, 0x00


	//----- nvinfo : EIATTR_KPARAM_INFO
	.align		4
.L_5335:
        /*0028*/ 	.byte	0x04, 0x17
        /*002a*/ 	.short	(.L_5337 - .L_5336)
.L_5336:
        /*002c*/ 	.word	0x00000000
        /*0030*/ 	.short	0x0004
        /*0032*/ 	.short	0x0029
        /*0034*/ 	.byte	0x00, 0xf0, 0x05, 0x00


	//----- nvinfo : EIATTR_KPARAM_INFO
	.align		4
.L_5337:
        /*0038*/ 	.byte	0x04, 0x17
        /*003a*/ 	.short	(.L_5339 - .L_5338)
.L_5338:
        /*003c*/ 	.word	0x00000000
        /*0040*/ 	.short	0x0003
        /*0042*/ 	.short	0x0028
        /*0044*/ 	.byte	0x00, 0xf0, 0x05, 0x00


	//----- nvinfo : EIATTR_KPARAM_INFO
	.align		4
.L_5339:
        /*0048*/ 	.byte	0x04, 0x17
        /*004a*/ 	.short	(.L_5341 - .L_5340)
.L_5340:
        /*004c*/ 	.word	0x00000000
        /*0050*/ 	.short	0x0002
        /*0052*/ 	.short	0x0008
        /*0054*/ 	.byte	0x00, 0xf0, 0x81, 0x00


	//----- nvinfo : EIATTR_KPARAM_INFO
	.align		4
.L_5341:
        /*0058*/ 	.byte	0x04, 0x17
        /*005a*/ 	.short	(.L_5343 - .L_5342)
.L_5342:
        /*005c*/ 	.word	0x00000000
        /*0060*/ 	.short	0x0001
        /*0062*/ 	.short	0x0004
        /*0064*/ 	.byte	0x00, 0xf0, 0x05, 0x00


	//----- nvinfo : EIATTR_KPARAM_INFO
	.align		4
.L_5343:
        /*0068*/ 	.byte	0x04, 0x17
        /*006a*/ 	.short	(.L_5345 - .L_5344)
.L_5344:
        /*006c*/ 	.word	0x00000000
        /*0070*/ 	.short	0x0000
        /*0072*/ 	.short	0x0000
        /*0074*/ 	.byte	0x00, 0xf0, 0x11, 0x00


	//----- nvinfo : EIATTR_SPARSE_MMA_MASK
	.align		4
.L_5345:
        /*0078*/ 	.byte	0x03, 0x50
        /*007a*/ 	.short	0x0000


	//----- nvinfo : EIATTR_MAXREG_COUNT
	.align		4
        /*007c*/ 	.byte	0x03, 0x1b
        /*007e*/ 	.short	0x00ff


	//----- nvinfo : EIATTR_EXTERNS
	.align		4
        /*0080*/ 	.byte	0x04, 0x0f
        /*0082*/ 	.short	(.L_5347 - .L_5346)


	//   ....[0]....
	.align		4
.L_5346:
        /*0084*/ 	.word	index@(__assertfail)


	//----- nvinfo : EIATTR_MERCURY_ISA_VERSION
	.align		4
.L_5347:
        /*0088*/ 	.byte	0x03, 0x5f
        /*008a*/ 	.short	0x0101


	//----- nvinfo : EIATTR_SYSCALL_OFFSETS
	.align		4
        /*008c*/ 	.byte	0x04, 0x46
        /*008e*/ 	.short	(.L_5349 - .L_5348)


	//   ....[0]....
.L_5348:
        /*0090*/ 	.word	0x00000fb0


	//   ....[1]....
        /*0094*/ 	.word	0x00001ed0


	//   ....[2]....
        /*0098*/ 	.word	0x00002df0


	//   ....[3]....
        /*009c*/ 	.word	0x00003d90


	//   ....[4]....
        /*00a0*/ 	.word	0x00004cb0


	//   ....[5]....
        /*00a4*/ 	.word	0x00005bd0


	//   ....[6]....
        /*00a8*/ 	.word	0x00006b90


	//   ....[7]....
        /*00ac*/ 	.word	0x00007ab0


	//   ....[8]....
        /*00b0*/ 	.word	0x000089d0


	//   ....[9]....
        /*00b4*/ 	.word	0x00009970


	//   ....[10]....
        /*00b8*/ 	.word	0x0000a8a0


	//   ....[11]....
        /*00bc*/ 	.word	0x0000b7c0


	//   ....[12]....
        /*00c0*/ 	.word	0x0000ca00


	//   ....[13]....
        /*00c4*/ 	.word	0x0000db90


	//   ....[14]....
        /*00c8*/ 	.word	0x0000ed10


	//   ....[15]....
        /*00cc*/ 	.word	0x0000feb0


	//----- nvinfo : EIATTR_EXIT_INSTR_OFFSETS
	.align		4
.L_5349:
        /*00d0*/ 	.byte	0x04, 0x1c
        /*00d2*/ 	.short	(.L_5351 - .L_5350)


	//   ....[0]....
.L_5350:
        /*00d4*/ 	.word	0x0000edb0


	//   ....[1]....
        /*00d8*/ 	.word	0x0000eef0


	//   ....[2]....
        /*00dc*/ 	.word	0x0000ef30


	//   ....[3]....
        /*00e0*/ 	.word	0x0000efc0


	//   ....[4]....
        /*00e4*/ 	.word	0x0000eff0


	//   ....[5]....
        /*00e8*/ 	.word	0x0000f020


	//   ....[6]....
        /*00ec*/ 	.word	0x0000f0f0


	//   ....[7]....
        /*00f0*/ 	.word	0x0000f170


	//   ....[8]....
        /*00f4*/ 	.word	0x0000f250


	//   ....[9]....
        /*00f8*/ 	.word	0x0000f2e0


	//   ....[10]....
        /*00fc*/ 	.word	0x0000f300


	//   ....[11]....
        /*0100*/ 	.word	0x0000f3c0


	//   ....[12]....
        /*0104*/ 	.word	0x0000f3f0


	//   ....[13]....
        /*0108*/ 	.word	0x0000f5c0


	//   ....[14]....
        /*010c*/ 	.word	0x0000f760


	//   ....[15]....
        /*0110*/ 	.word	0x0000f7e0


	//   ....[16]....
        /*0114*/ 	.word	0x0000f890


	//   ....[17]....
        /*0118*/ 	.word	0x0000fa50


	//   ....[18]....
        /*011c*/ 	.word	0x0000fc10


	//   ....[19]....
        /*0120*/ 	.word	0x0000fdb0


	//   ....[20]....
        /*0124*/ 	.word	0x0000fec0


	//   ....[21]....
        /*0128*/ 	.word	0x0000fef0


	//   ....[22]....
        /*012c*/ 	.word	0x0000ff20


	//----- nvinfo : EIATTR_MAX_THREADS
	.align		4
.L_5351:
        /*0130*/ 	.byte	0x04, 0x05
        /*0132*/ 	.short	(.L_5353 - .L_5352)
.L_5352:
        /*0134*/ 	.word	0x00000080
        /*0138*/ 	.word	0x00000001
        /*013c*/ 	.word	0x00000001


	//----- nvinfo : EIATTR_CRS_STACK_SIZE
	.align		4
.L_5353:
        /*0140*/ 	.byte	0x04, 0x1e
        /*0142*/ 	.short	(.L_5355 - .L_5354)
.L_5354:
        /*0144*/ 	.word	0x00000000


	//----- nvinfo : EIATTR_CBANK_PARAM_SIZE
	.align		4
.L_5355:
        /*0148*/ 	.byte	0x03, 0x19
        /*014a*/ 	.short	0x0044


	//----- nvinfo : EIATTR_PARAM_CBANK
	.align		4
        /*014c*/ 	.byte	0x04, 0x0a
        /*014e*/ 	.short	(.L_5357 - .L_5356)
	.align		4
.L_5356:
        /*0150*/ 	.word	index@(.nv.constant0._ZN2at6native27unrolled_elementwise_kernelIZZZNS0_49_GLOBAL__N__b919a28f_16_Normalization_cu_5c38458736batch_norm_elementwise_backward_evalERKNS_6TensorES5_S5_S5_ENKUlvE_clEvENKUlvE_clEvEUldddE_St5arrayIPcLm4EELi4E23TrivialOffsetCalculatorILi3EjESC_ILi1EjENS0_6memory12LoadWithCastILi3EEENSF_13StoreWithCastILi1EEEEEviT_T0_T2_T3_T4_T5_)
        /*0154*/ 	.short	0x0210
        /*0156*/ 	.short	0x0044


	//----- nvinfo : EIATTR_SW_WAR
	.align		4
.L_5357:
        /*0158*/ 	.byte	0x04, 0x36
        /*015a*/ 	.short	(.L_5359 - .L_5358)
.L_5358:
        /*015c*/ 	.word	0x00000008
.L_5359:


//--------------------- .nv.info._ZN2at6native18elementwise_kernelILi128ELi2EZNS0_22gpu_kernel_impl_nocastIZZZNS0_49_GLOBAL__N__b919a28f_16_Normalization_cu_5c38458736batch_norm_elementwise_backward_evalERKNS_6TensorES6_S6_S6_ENKUlvE_clEvENKUlvE_clEvEUldddE_EEvRNS_18TensorIteratorBaseERKT_EUliE_EEviT1_ --------------------------
	.section	.nv.info._ZN2at6native18elementwise_kernelILi128ELi2EZNS0_22gpu_kernel_impl_nocastIZZZNS0_49_GLOBAL__N__b919a28f_16_Normalization_cu_5c38458736batch_norm_elementwise_backward_evalERKNS_6TensorES6_S6_S6_ENKUlvE_clEvENKUlvE_clEvEUldddE_EEvRNS_18TensorIteratorBaseERKT_EUliE_EEviT1_,"",@"SHT_CUDA_INFO"
	.sectionflags	@""
	.align	4


	//----- nvinfo : EIATTR_CUDA_API_VERSION
	.align		4
        /*0000*/ 	.byte	0x04, 0x37
        /*0002*/ 	.short	(.L_5361 - .L_5360)
.L_5360:
        /*0004*/ 	.word	0x00000082


	//----- nvinfo : EIATTR_KPARAM_INFO
	.align		4
.L_5361:
        /*0008*/ 	.byte	0x04, 0x17
        /*000a*/ 	.short	(.L_5363 - .L_5362)
.L_5362:
        /*000c*/ 	.word	0x00000000
        /*0010*/ 	.short	0x0001
        /*0012*/ 	.short	0x0008
        /*0014*/ 	.byte	0x00, 0xf0, 0xc1, 0x0b


	//----- nvinfo : EIATTR_KPARAM_INFO
	.align		4
.L_5363:
        /*0018*/ 	.byte	0x04, 0x17
        /*001a*/ 	.short	(.L_5365 - .L_5364)
.L_5364:
        /*001c*/ 	.word	0x00000000
        /*0020*/ 	.short	0x0000
        /*0022*/ 	.short	0x0000
        /*0024*/ 	.byte	0x00, 0xf0, 0x11, 0x00


	//----- nvinfo : EIATTR_SPARSE_MMA_MASK
	.align		4
.L_5365:
        /*0028*/ 	.byte	0x03, 0x50
        /*002a*/ 	.short	0x0000


	//----- nvinfo : EIATTR_MAXREG_COUNT
	.align		4
        /*002c*/ 	.byte	0x03, 0x1b
        /*002e*/ 	.short	0x0080


	//----- nvinfo : EIATTR_MERCURY_ISA_VERSION
	.align		4
        /*0030*/ 	.byte	0x03, 0x5f
        /*0032*/ 	.short	0x0101


	//----- nvinfo : EIATTR_EXIT_INSTR_OFFSETS
	.align		4
        /*0034*/ 	.byte	0x04, 0x1c
        /*0036*/ 	.short	(.L_5367 - .L_5366)


	//   ....[0]....
.L_5366:
        /*0038*/ 	.word	0x00001990


	//   ....[1]....
        /*003c*/ 	.word	0x00003270


	//----- nvinfo : EIATTR_MAX_THREADS
	.align		4
.L_5367:
        /*0040*/ 	.byte	0x04, 0x05
        /*0042*/ 	.short	(.L_5369 - .L_5368)
.L_5368:
        /*0044*/ 	.word	0x00000080
        /*0048*/ 	.word	0x00000001
        /*004c*/ 	.word	0x00000001


	//----- nvinfo : EIATTR_CRS_STACK_SIZE
	.align		4
.L_5369:
        /*0050*/ 	.byte	0x04, 0x1e
        /*0052*/ 	.short	(.L_5371 - .L_5370)
.L_5370:
        /*0054*/ 	.word	0x00000000


	//----- nvinfo : EIATTR_CBANK_PARAM_SIZE
	.align		4
.L_5371:
        /*0058*/ 	.byte	0x03, 0x19
        /*005a*/ 	.short	0x02f8


	//----- nvinfo : EIATTR_PARAM_CBANK
	.align		4
        /*005c*/ 	.byte	0x04, 0x0a
        /*005e*/ 	.short	(.L_5373 - .L_5372)
	.align		4
.L_5372:
        /*0060*/ 	.word	index@(.nv.constant0._ZN2at6native18elementwise_kernelILi128ELi2EZNS0_22gpu_kernel_impl_nocastIZZZNS0_49_GLOBAL__N__b919a28f_16_Normalization_cu_5c38458736batch_norm_elementwise_backward_evalERKNS_6TensorES6_S6_S6_ENKUlvE_clEvENKUlvE_clEvEUldddE_EEvRNS_18TensorIteratorBaseERKT_EUliE_EEviT1_)
        /*0064*/ 	.short	0x0210
        /*0066*/ 	.short	0x02f8


	//----- nvinfo : EIATTR_SW_WAR
	.align		4
.L_5373:
        /*0068*/ 	.byte	0x04, 0x36
        /*006a*/ 	.short	(.L_5375 - .L_5374)
.L_5374:
        /*006c*/ 	.word	0x00000008
.L_5375:


//--------------------- .nv.info._ZN2at6native27unrolled_elementwise_kernelIZZZNS0_49_GLOBAL__N__b919a28f_16_Normalization_cu_5c38458736batch_norm_elementwise_backward_evalERKNS_6TensorES5_S5_S5_ENKUlvE_clEvENKUlvE_clEvEUldddE_St5arrayIPcLm4EELi4E23TrivialOffsetCalculatorILi3EjESC_ILi1EjENS0_6memory15LoadWithoutCastENSF_16StoreWithoutCastEEEviT_T0_T2_T3_T4_T5_ --------------------------
	.section	.nv.info._ZN2at6native27unrolled_elementwise_kernelIZZZNS0_49_GLOBAL__N__b919a28f_16_Normalization_cu_5c38458736batch_norm_elementwise_backward_evalERKNS_6TensorES5_S5_S5_ENKUlvE_clEvENKUlvE_clEvEUldddE_St5arrayIPcLm4EELi4E23TrivialOffsetCalculatorILi3EjESC_ILi1EjENS0_6memory15LoadWithoutCastENSF_16StoreWithoutCastEEEviT_T0_T2_T3_T4_T5_,"",@"SHT_CUDA_INFO"
	.sectionflags	@""
	.align	4


	//----- nvinfo : EIATTR_CUDA_API_VERSION
	.align		4
        /*0000*/ 	.byte	0x04, 0x37
        /*0002*/ 	.short	(.L_5377 - .L_5376)
.L_5376:
        /*0004*/ 	.word	0x00000082


	//----- nvinfo : EIATTR_KPARAM_INFO
	.align		4
.L_5377:
        /*0008*/ 	.byte	0x04, 0x17
        /*000a*/ 	.short	(.L_5379 - .L_5378)
.L_5378:
        /*000c*/ 	.word	0x00000000
        /*0010*/ 	.short	0x0006
        /*0012*/ 	.short	0x002b
        /*0014*/ 	.byte	0x00, 0xf0, 0x05, 0x00


	//----- nvinfo : EIATTR_KPARAM_INFO
	.align		4
.L_5379:
        /*0018*/ 	.byte	0x04, 0x17
        /*001a*/ 	.short	(.L_5381 - .L_5380)
.L_5380:
        /*001c*/ 	.word	0x00000000
        /*0020*/ 	.short	0x0005
        /*0022*/ 	.short	0x002a
        /*0024*/ 	.byte	0x00, 0xf0, 0x05, 0x00


	//----- nvinfo : EIATTR_KPARAM_INFO
	.align		4
.L_5381:
        /*0028*/ 	.byte	0x04, 0x17
        /*002a*/ 	.short	(.L_5383 - .L_5382)
.L_5382:
        /*002c*/ 	.word	0x00000000
        /*0030*/ 	.short	0x0004
        /*0032*/ 	.short	0x0029
        /*0034*/ 	.byte	0x00, 0xf0, 0x05, 0x00


	//----- nvinfo : EIATTR_KPARAM_INFO
	.align		4
.L_5383:
        /*0038*/ 	.byte	0x04, 0x17
        /*003a*/ 	.short	(.L_5385 - .L_5384)
.L_5384:
        /*003c*/ 	.word	0x00000000
        /*0040*/ 	.short	0x0003
        /*0042*/ 	.short	0x0028
        /*0044*/ 	.byte	0x00, 0xf0, 0x05, 0x00


	//----- nvinfo : EIATTR_KPARAM_INFO
	.align		4
.L_5385:
        /*0048*/ 	.byte	0x04, 0x17
        /*004a*/ 	.short	(.L_5387 - .L_5386)
.L_5386:
        /*004c*/ 	.word	0x00000000
        /*0050*/ 	.short	0x0002
        /*0052*/ 	.short	0x0008
        /*0054*/ 	.byte	0x00, 0xf0, 0x81, 0x00


	//----- nvinfo : EIATTR_KPARAM_INFO
	.align		4
.L_5387:
        /*0058*/ 	.byte	0x04, 0x17
        /*005a*/ 	.short	(.L_5389 - .L_5388)
.L_5388:
        /*005c*/ 	.word	0x00000000
        /*0060*/ 	.short	0x0001
        /*0062*/ 	.short	0x0004
        /*0064*/ 	.byte	0x00, 0xf0, 0x05, 0x00


	//----- nvinfo : EIATTR_KPARAM_INFO
	.align		4
.L_5389:
        /*0068*/ 	.byte	0x04, 0x17
        /*006a*/ 	.short	(.L_5391 - .L_5390)
.L_5390:
        /*006c*/ 	.word	0x00000000
        /*0070*/ 	.short	0x0000
        /*0072*/ 	.short	0x0000
        /*0074*/ 	.byte	0x00, 0xf0, 0x11, 0x00


	//----- nvinfo : EIATTR_SPARSE_MMA_MASK
	.align		4
.L_5391:
        /*0078*/ 	.byte	0x03, 0x50
        /*007a*/ 	.short	0x0000


	//----- nvinfo : EIATTR_MAXREG_COUNT
	.align		4
        /*007c*/ 	.byte	0x03, 0x1b
        /*007e*/ 	.short	0x00ff


	//----- nvinfo : EIATTR_MERCURY_ISA_VERSION
	.align		4
        /*0080*/ 	.byte	0x03, 0x5f
        /*0082*/ 	.short	0x0101


	//----- nvinfo : EIATTR_EXIT_INSTR_OFFSETS
	.align		4
        /*0084*/ 	.byte	0x04, 0x1c
        /*0086*/ 	.short	(.L_5393 - .L_5392)


	//   ....[0]....
.L_5392:
        /*0088*/ 	.word	0x000005e0


	//   ....[1]....
        /*008c*/ 	.word	0x00000650


	//----- nvinfo : EIATTR_MAX_THREADS
	.align		4
.L_5393:
        /*0090*/ 	.byte	0x04, 0x05
        /*0092*/ 	.short	(.L_5395 - .L_5394)
.L_5394:
        /*0094*/ 	.word	0x00000080
        /*0098*/ 	.word	0x00000001
        /*009c*/ 	.word	0x00000001


	//----- nvinfo : EIATTR_CRS_STACK_SIZE
	.align		4
.L_5395:
        /*00a0*/ 	.byte	0x04, 0x1e
        /*00a2*/ 	.short	(.L_5397 - .L_5396)
.L_5396:
        /*00a4*/ 	.word	0x00000000


	//----- nvinfo : EIATTR_CBANK_PARAM_SIZE
	.align		4
.L_5397:
        /*00a8*/ 	.byte	0x03, 0x19
        /*00aa*/ 	.short	0x002c


	//----- nvinfo : EIATTR_PARAM_CBANK
	.align		4
        /*00ac*/ 	.byte	0x04, 0x0a
        /*00ae*/ 	.short	(.L_5399 - .L_5398)
	.align		4
.L_5398:
        /*00b0*/ 	.word	index@(.nv.constant0._ZN2at6native27unrolled_elementwise_kernelIZZZNS0_49_GLOBAL__N__b919a28f_16_Normalization_cu_5c38458736batch_norm_elementwise_backward_evalERKNS_6TensorES5_S5_S5_ENKUlvE_clEvENKUlvE_clEvEUldddE_St5arrayIPcLm4EELi4E23TrivialOffsetCalculatorILi3EjESC_ILi1EjENS0_6memory15LoadWithoutCastENSF_16StoreWithoutCastEEEviT_T0_T2_T3_T4_T5_)
        /*00b4*/ 	.short	0x0210
        /*00b6*/ 	.short	0x002c


	//----- nvinfo : EIATTR_SW_WAR
	.align		4
.L_5399:
        /*00b8*/ 	.byte	0x04, 0x36
        /*00ba*/ 	.short	(.L_5401 - .L_5400)
.L_5400:
        /*00bc*/ 	.word	0x00000008
.L_5401:


//--------------------- .nv.info._ZN2at6native29vectorized_elementwise_kernelILi2EZZZNS0_49_GLOBAL__N__b919a28f_16_Normalization_cu_5c38458736batch_norm_elementwise_backward_evalERKNS_6TensorES5_S5_S5_ENKUlvE_clEvENKUlvE_clEvEUldddE_St5arrayIPcLm4EEEEviT0_T1_ --------------------------
	.section	.nv.info._ZN2at6native29vectorized_elementwise_kernelILi2EZZZNS0_49_GLOBAL__N__b919a28f_16_Normalization_cu_5c38458736batch_norm_elementwise_backward_evalERKNS_6TensorES5_S5_S5_ENKUlvE_clEvENKUlvE_clEvEUldddE_St5arrayIPcLm4EEEEviT0_T1_,"",@"SHT_CUDA_INFO"
	.sectionflags	@""
	.align	4


	//----- nvinfo : EIATTR_CUDA_API_VERSION
	.align		4
        /*0000*/ 	.byte	0x04, 0x37
        /*0002*/ 	.short	(.L_5403 - .L_5402)
.L_5402:
        /*0004*/ 	.word	0x00000082


	//----- nvinfo : EIATTR_KPARAM_INFO
	.align		4
.L_5403:
        /*0008*/ 	.byte	0x04, 0x17
        /*000a*/ 	.short	(.L_5405 - .L_5404)
.L_5404:
        /*000c*/ 	.word	0x00000000
        /*0010*/ 	.short	0x0002
        /*0012*/ 	.short	0x0008
        /*0014*/ 	.byte	0x00, 0xf0, 0x81, 0x00


	//----- nvinfo : EIATTR_KPARAM_INFO
	.align		4
.L_5405:
        /*0018*/ 	.byte	0x04, 0x17
        /*001a*/ 	.short	(.L_5407 - .L_5406)
.L_5406:
        /*001c*/ 	.word	0x00000000
        /*0020*/ 	.short	0x0001
        /*0022*/ 	.short	0x0004
        /*0024*/ 	.byte	0x00, 0xf0, 0x05, 0x00


	//----- nvinfo : EIATTR_KPARAM_INFO
	.align		4
.L_5407:
        /*0028*/ 	.byte	0x04, 0x17
        /*002a*/ 	.short	(.L_5409 - .L_5408)
.L_5408:
        /*002c*/ 	.word	0x00000000
        /*0030*/ 	.short	0x0000
        /*0032*/ 	.short	0x0000
        /*0034*/ 	.byte	0x00, 0xf0, 0x11, 0x00


	//----- nvinfo : EIATTR_SPARSE_MMA_MASK
	.align		4
.L_5409:
        /*0038*/ 	.byte	0x03, 0x50
        /*003a*/ 	.short	0x0000


	//----- nvinfo : EIATTR_MAXREG_COUNT
	.align		4
        /*003c*/ 	.byte	0x03, 0x1b
        /*003e*/ 	.short	0x00ff


	//----- nvinfo : EIATTR_MERCURY_ISA_VERSION
	.align		4
        /*0040*/ 	.byte	0x03, 0x5f
        /*0042*/ 	.short	0x0101


	//----- nvinfo : EIATTR_EXIT_INSTR_OFFSETS
	.align		4
        /*0044*/ 	.byte	0x04, 0x1c
        /*0046*/ 	.short	(.L_5411 - .L_5410)


	//   ....[0]....
.L_5410:
        /*0048*/ 	.word	0x00000360


	//   ....[1]....
        /*004c*/ 	.word	0x00000f60


	//   ....[2]....
        /*0050*/ 	.word	0x00000fb0


	//----- nvinfo : EIATTR_MAX_THREADS
	.align		4
.L_5411:
        /*0054*/ 	.byte	0x04, 0x05
        /*0056*/ 	.short	(.L_5413 - .L_5412)
.L_5412:
        /*0058*/ 	.word	0x00000080
        /*005c*/ 	.word	0x00000001
        /*0060*/ 	.word	0x00000001


	//----- nvinfo : EIATTR_CRS_STACK_SIZE
	.align		4
.L_5413:
        /*0064*/ 	.byte	0x04, 0x1e
        /*0066*/ 	.short	(.L_5415 - .L_5414)
.L_5414:
        /*0068*/ 	.word	0x00000000


	//----- nvinfo : EIATTR_CBANK_PARAM_SIZE
	.align		4
.L_5415:
        /*006c*/ 	.byte	0x03, 0x19
        /*006e*/ 	.short	0x0028


	//----- nvinfo : EIATTR_PARAM_CBANK
	.align		4
        /*0070*/ 	.byte	0x04, 0x0a
        /*0072*/ 	.short	(.L_5417 - .L_5416)
	.align		4
.L_5416:
        /*0074*/ 	.word	index@(.nv.constant0._ZN2at6native29vectorized_elementwise_kernelILi2EZZZNS0_49_GLOBAL__N__b919a28f_16_Normalization_cu_5c38458736batch_norm_elementwise_backward_evalERKNS_6TensorES5_S5_S5_ENKUlvE_clEvENKUlvE_clEvEUldddE_St5arrayIPcLm4EEEEviT0_T1_)
        /*0078*/ 	.short	0x0210
        /*007a*/ 	.short	0x0028


	//----- nvinfo : EIATTR_SW_WAR
	.align		4
.L_5417:
        /*007c*/ 	.byte	0x04, 0x36
        /*007e*/ 	.short	(.L_5419 - .L_5418)
.L_5418:
        /*0080*/ 	.word	0x00000008
.L_5419:


//--------------------- .nv.info._ZN2at6native29vectorized_elementwise_kernelILi4EZZZNS0_49_GLOBAL__N__b919a28f_16_Normalization_cu_5c38458736batch_norm_elementwise_backward_evalERKNS_6TensorES5_S5_S5_ENKUlvE_clEvENKUlvE_clEvEUldddE_St5arrayIPcLm4EEEEviT0_T1_ --------------------------
	.section	.nv.info._ZN2at6native29vectorized_elementwise_kernelILi4EZZZNS0_49_GLOBAL__N__b919a28f_16_Normalization_cu_5c38458736batch_norm_elementwise_backward_evalERKNS_6TensorES5_S5_S5_ENKUlvE_clEvENKUlvE_clEvEUldddE_St5arrayIPcLm4EEEEviT0_T1_,"",@"SHT_CUDA_INFO"
	.sectionflags	@""
	.align	4


	//----- nvinfo : EIATTR_CUDA_API_VERSION
	.align		4
        /*0000*/ 	.byte	0x04, 0x37
        /*0002*/ 	.short	(.L_5421 - .L_5420)
.L_5420:
        /*0004*/ 	.word	0x00000082


	//----- nvinfo : EIATTR_KPARAM_INFO
	.align		4
.L_5421:
        /*0008*/ 	.byte	0x04, 0x17
        /*000a*/ 	.short	(.L_5423 - .L_5422)
.L_5422:
        /*000c*/ 	.word	0x00000000
        /*0010*/ 	.short	0x0002
        /*0012*/ 	.short	0x0008
        /*0014*/ 	.byte	0x00, 0xf0, 0x81, 0x00


	//----- nvinfo : EIATTR_KPARAM_INFO
	.align		4
.L_5423:
        /*0018*/ 	.byte	0x04, 0x17
        /*001a*/ 	.short	(.L_5425 - .L_5424)
.L_5424:
        /*001c*/ 	.word	0x00000000
        /*0020*/ 	.short	0x0001
        /*0022*/ 	.short	0x0004
        /*0024*/ 	.byte	0x00, 0xf0, 0x05, 0x00


	//----- nvinfo : EIATTR_KPARAM_INFO
	.align		4
.L_5425:
        /*0028*/ 	.byte	0x04, 0x17
        /*002a*/ 	.short	(.L_5427 - .L_5426)
.L_5426:
        /*002c*/ 	.word	0x00000000
        /*0030*/ 	.short	0x0000
        /*0032*/ 	.short	0x0000
        /*0034*/ 	.byte	0x00, 0xf0, 0x11, 0x00


	//----- nvinfo : EIATTR_SPARSE_MMA_MASK
	.align		4
.L_5427:
        /*0038*/ 	.byte	0x03, 0x50
        /*003a*/ 	.short	0x0000


	//----- nvinfo : EIATTR_MAXREG_COUNT
	.align		4
        /*003c*/ 	.byte	0x03, 0x1b
        /*003e*/ 	.short	0x00ff


	//----- nvinfo : EIATTR_MERCURY_ISA_VERSION
	.align		4
        /*0040*/ 	.byte	0x03, 0x5f
        /*0042*/ 	.short	0x0101


	//----- nvinfo : EIATTR_EXIT_INSTR_OFFSETS
	.align		4
        /*0044*/ 	.byte	0x04, 0x1c
        /*0046*/ 	.short	(.L_5429 - .L_5428)


	//   ....[0]....
.L_5428:
        /*0048*/ 	.word	0x00000360


	//   ....[1]....
        /*004c*/ 	.word	0x00000f60


	//   ....[2]....
        /*0050*/ 	.word	0x00000fb0


	//----- nvinfo : EIATTR_MAX_THREADS
	.align		4
.L_5429:
        /*0054*/ 	.byte	0x04, 0x05
        /*0056*/ 	.short	(.L_5431 - .L_5430)
.L_5430:
        /*0058*/ 	.word	0x00000080
        /*005c*/ 	.word	0x00000001
        /*0060*/ 	.word	0x00000001


	//----- nvinfo : EIATTR_CRS_STACK_SIZE
	.align		4
.L_5431:
        /*0064*/ 	.byte	0x04, 0x1e
        /*0066*/ 	.short	(.L_5433 - .L_5432)
.L_5432:
        /*0068*/ 	.word	0x00000000


	//----- nvinfo : EIATTR_CBANK_PARAM_SIZE
	.align		4
.L_5433:
        /*006c*/ 	.byte	0x03, 0x19
        /*006e*/ 	.short	0x0028


	//----- nvinfo : EIATTR_PARAM_CBANK
	.align		4
        /*0070*/ 	.byte	0x04, 0x0a
        /*0072*/ 	.short	(.L_5435 - .L_5434)
	.align		4
.L_5434:
        /*0074*/ 	.word	index@(.nv.constant0._ZN2at6native29vectorized_elementwise_kernelILi4EZZZNS0_49_GLOBAL__N__b919a28f_16_Normalization_cu_5c38458736batch_norm_elementwise_backward_evalERKNS_6TensorES5_S5_S5_ENKUlvE_clEvENKUlvE_clEvEUldddE_St5arrayIPcLm4EEEEviT0_T1_)
        /*0078*/ 	.short	0x0210
        /*007a*/ 	.short	0x0028


	//----- nvinfo : EIATTR_SW_WAR
	.align		4
.L_5435:
        /*007c*/ 	.byte	0x04, 0x36
        /*007e*/ 	.short	(.L_5437 - .L_5436)
.L_5436:
        /*0080*/ 	.word	0x00000008
.L_5437:


//--------------------- .nv.info._ZN2at6native29vectorized_elementwise_kernelILi8EZZZNS0_49_GLOBAL__N__b919a28f_16_Normalization_cu_5c38458736batch_norm_elementwise_backward_evalERKNS_6TensorES5_S5_S5_ENKUlvE_clEvENKUlvE_clEvEUldddE_St5arrayIPcLm4EEEEviT0_T1_ --------------------------
	.section	.nv.info._ZN2at6native29vectorized_elementwise_kernelILi8EZZZNS0_49_GLOBAL__N__b919a28f_16_Normalization_cu_5c38458736batch_norm_elementwise_backward_evalERKNS_6TensorES5_S5_S5_ENKUlvE_clEvENKUlvE_clEvEUldddE_St5arrayIPcLm4EEEEviT0_T1_,"",@"SHT_CUDA_INFO"
	.sectionflags	@""
	.align	4


	//----- nvinfo : EIATTR_CUDA_API_VERSION
	.align		4
        /*0000*/ 	.byte	0x04, 0x37
        /*0002*/ 	.short	(.L_5439 - .L_5438)
.L_5438:
        /*0004*/ 	.word	0x00000082


	//----- nvinfo : EIATTR_KPARAM_INFO
	.align		4
.L_5439:
        /*0008*/ 	.byte	0x04, 0x17
        /*000a*/ 	.short	(.L_5441 - .L_5440)
.L_5440:
        /*000c*/ 	.word	0x00000000
        /*0010*/ 	.short	0x0002
        /*0012*/ 	.short	0x0008
        /*0014*/ 	.byte	0x00, 0xf0, 0x81, 0x00


	//----- nvinfo : EIATTR_KPARAM_INFO
	.align		4
.L_5441:
        /*0018*/ 	.byte	0x04, 0x17
        /*001a*/ 	.short	(.L_5443 - .L_5442)
.L_5442:
        /*001c*/ 	.word	0x00000000
        /*0020*/ 	.short	0x0001
        /*0022*/ 	.short	0x0004
        /*0024*/ 	.byte	0x00, 0xf0, 0x05, 0x00


	//----- nvinfo : EIATTR_KPARAM_INFO
	.align		4
.L_5443:
        /*0028*/ 	.byte	0x04, 0x17
        /*002a*/ 	.short	(.L_5445 - .L_5444)
.L_5444:
        /*002c*/ 	.word	0x00000000
        /*0030*/ 	.short	0x0000
        /*0032*/ 	.short	0x0000
        /*0034*/ 	.byte	0x00, 0xf0, 0x11, 0x00


	//----- nvinfo : EIATTR_SPARSE_MMA_MASK
	.align		4
.L_5445:
        /*0038*/ 	.byte	0x03, 0x50
        /*003a*/ 	.short	0x0000


	//----- nvinfo : EIATTR_MAXREG_COUNT
	.align		4
        /*003c*/ 	.byte	0x03, 0x1b
        /*003e*/ 	.short	0x00ff


	//----- nvinfo : EIATTR_MERCURY_ISA_VERSION
	.align		4
        /*0040*/ 	.byte	0x03, 0x5f
        /*0042*/ 	.short	0x0101


	//----- nvinfo : EIATTR_EXIT_INSTR_OFFSETS
	.align		4
        /*0044*/ 	.byte	0x04, 0x1c
        /*0046*/ 	.short	(.L_5447 - .L_5446)


	//   ....[0]....
.L_5446:
        /*0048*/ 	.word	0x00000360


	//   ....[1]....
        /*004c*/ 	.word	0x00000f60


	//   ....[2]....
        /*0050*/ 	.word	0x00000fb0


	//----- nvinfo : EIATTR_MAX_THREADS
	.align		4
.L_5447:
        /*0054*/ 	.byte	0x04, 0x05
        /*0056*/ 	.short	(.L_5449 - .L_5448)
.L_5448:
        /*0058*/ 	.word	0x00000080
        /*005c*/ 	.word	0x00000001
        /*0060*/ 	.word	0x00000001


	//----- nvinfo : EIATTR_CRS_STACK_SIZE
	.align		4
.L_5449:
        /*0064*/ 	.byte	0x04, 0x1e
        /*0066*/ 	.short	(.L_5451 - .L_5450)
.L_5450:
        /*0068*/ 	.word	0x00000000


	//----- nvinfo : EIATTR_CBANK_PARAM_SIZE
	.align		4
.L_5451:
        /*006c*/ 	.byte	0x03, 0x19
        /*006e*/ 	.short	0x0028


	//----- nvinfo : EIATTR_PARAM_CBANK
	.align		4
        /*0070*/ 	.byte	0x04, 0x0a
        /*0072*/ 	.short	(.L_5453 - .L_5452)
	.align		4
.L_5452:
        /*0074*/ 	.word	index@(.nv.constant0._ZN2at6native29vectorized_elementwise_kernelILi8EZZZNS0_49_GLOBAL__N__b919a28f_16_Normalization_cu_5c38458736batch_norm_elementwise_backward_evalERKNS_6TensorES5_S5_S5_ENKUlvE_clEvENKUlvE_clEvEUldddE_St5arrayIPcLm4EEEEviT0_T1_)
        /*0078*/ 	.short	0x0210
        /*007a*/ 	.short	0x0028


	//----- nvinfo : EIATTR_SW_WAR
	.align		4
.L_5453:
        /*007c*/ 	.byte	0x04, 0x36
        /*007e*/ 	.short	(.L_5455 - .L_5454)
.L_5454:
        /*0080*/ 	.word	0x00000008
.L_5455:


//--------------------- .nv.info._ZN2at6native18elementwise_kernelILi128ELi4EZNS0_15gpu_kernel_implIZZZNS0_49_GLOBAL__N__b919a28f_16_Normalization_cu_5c38458737batch_norm_elementwise_backward_trainERKNS_6TensorES6_S6_S6_S6_S6_S6_ENKUlvE0_clEvENKUlvE2_clEvEUlN3c108BFloat16ESA_fffffE_EEvRNS_18TensorIteratorBaseERKT_EUliE_EEviT1_ --------------------------
	.section	.nv.info._ZN2at6native18elementwise_kernelILi128ELi4EZNS0_15gpu_kernel_implIZZZNS0_49_GLOBAL__N__b919a28f_16_Normalization_cu_5c38458737batch_norm_elementwise_backward_trainERKNS_6TensorES6_S6_S6_S6_S6_S6_ENKUlvE0_clEvENKUlvE2_clEvEUlN3c108BFloat16ESA_fffffE_EEvRNS_18TensorIteratorBaseERKT_EUliE_EEviT1_,"",@"SHT_CUDA_INFO"
	.sectionflags	@""
	.align	4


	//----- nvinfo : EIATTR_CUDA_API_VERSION
	.align		4
        /*0000*/ 	.byte	0x04, 0x37
        /*0002*/ 	.short	(.L_5457 - .L_5456)
.L_5456:
        /*0004*/ 	.word	0x00000082


	//----- nvinfo : EIATTR_KPARAM_INFO
	.align		4
.L_5457:
        /*0008*/ 	.byte	0x04, 0x17
        /*000a*/ 	.short	(.L_5459 - .L_5458)
.L_5458:
        /*000c*/ 	.word	0x00000000
        /*0010*/ 	.short	0x0001
        /*0012*/ 	.short	0x0008
        /*0014*/ 	.byte	0x00, 0xf0, 0xc1, 0x12


	//----- nvinfo : EIATTR_KPARAM_INFO
	.align		4
.L_5459:
        /*0018*/ 	.byte	0x04, 0x17
        /*001a*/ 	.short	(.L_5461 - .L_5460)
.L_5460:
        /*001c*/ 	.word	0x00000000
        /*0020*/ 	.short	0x0000
        /*0022*/ 	.short	0x0000
        /*0024*/ 	.byte	0x00, 0xf0, 0x11, 0x00


	//----- nvinfo : EIATTR_SPARSE_MMA_MASK
	.align		4
.L_5461:
        /*0028*/ 	.byte	0x03, 0x50
        /*002a*/ 	.short	0x0000


	//----- nvinfo : EIATTR_MAXREG_COUNT
	.align		4
        /*002c*/ 	.byte	0x03, 0x1b
        /*002e*/ 	.short	0x0080


	//----- nvinfo : EIATTR_EXTERNS
	.align		4
        /*0030*/ 	.byte	0x04, 0x0f
        /*0032*/ 	.short	(.L_5463 - .L_5462)


	//   ....[0]....
	.align		4
.L_5462:
        /*0034*/ 	.word	index@(__assertfail)


	//----- nvinfo : EIATTR_MERCURY_ISA_VERSION
	.align		4
.L_5463:
        /*0038*/ 	.byte	0x03, 0x5f
        /*003a*/ 	.short	0x0101


	//----- nvinfo : EIATTR_SYSCALL_OFFSETS
	.align		4
        /*003c*/ 	.byte	0x04, 0x46
        /*003e*/ 	.short	(.L_5465 - .L_5464)


	//   ....[0]....
.L_5464:
        /*0040*/ 	.word	0x00003200


	//   ....[1]....
        /*0044*/ 	.word	0x000042b0


	//   ....[2]....
        /*0048*/ 	.word	0x00005100


	//   ....[3]....
        /*004c*/ 	.word	0x00005f20


	//   ....[4]....
        /*0050*/ 	.word	0x00006d40


	//   ....[5]....
        /*0054*/ 	.word	0x00007b60


	//   ....[6]....
        /*0058*/ 	.word	0x00008980


	//   ....[7]....
        /*005c*/ 	.word	0x00009990


	//   ....[8]....
        /*0060*/ 	.word	0x0000cbf0


	//   ....[9]....
        /*0064*/ 	.word	0x0000dca0


	//   ....[10]....
        /*0068*/ 	.word	0x0000eaf0


	//   ....[11]....
        /*006c*/ 	.word	0x0000f910


	//   ....[12]....
        /*0070*/ 	.word	0x00010730


	//   ....[13]....
        /*0074*/ 	.word	0x00011550


	//   ....[14]....
        /*0078*/ 	.word	0x00012370


	//   ....[15]....
        /*007c*/ 	.word	0x00013380


	//   ....[16]....
        /*0080*/ 	.word	0x000165d0


	//   ....[17]....
        /*0084*/ 	.word	0x00017680


	//   ....[18]....
        /*0088*/ 	.word	0x000184d0


	//   ....[19]....
        /*008c*/ 	.word	0x000192f0


	//   ....[20]....
        /*0090*/ 	.word	0x0001a110


	//   ....[21]....
        /*0094*/ 	.word	0x0001af30


	//   ....[22]....
        /*0098*/ 	.word	0x0001bd50


	//   ....[23]....
        /*009c*/ 	.word	0x0001cd60


	//   ....[24]....
        /*00a0*/ 	.word	0x0001ff90


	//   ....[25]....
        /*00a4*/ 	.word	0x00021040


	//   ....[26]....
        /*00a8*/ 	.word	0x00021e90


	//   ....[27]....
        /*00ac*/ 	.word	0x00022cb0


	//   ....[28]....
        /*00b0*/ 	.word	0x00023ad0


	//   ....[29]....
        /*00b4*/ 	.word	0x000248f0


	//   ....[30]....
        /*00b8*/ 	.word	0x00025710


	//   ....[31]....
        /*00bc*/ 	.word	0x00026720


	//----- nvinfo : EIATTR_EXIT_INSTR_OFFSETS
	.align		4
.L_5465:
        /*00c0*/ 	.byte	0x04, 0x1c
        /*00c2*/ 	.short	(.L_5467 - .L_5466)


	//   ....[0]....
.L_5466:
        /*00c4*/ 	.word	0x0001ce30


	//   ....[1]....
        /*00c8*/ 	.word	0x00025950


	//   ....[2]....
        /*00cc*/ 	.word	0x00025990


	//   ....[3]....
        /*00d0*/ 	.word	0x00025a30


	//   ....[4]....
        /*00d4*/ 	.word	0x00025a70


	//   ....[5]....
        /*00d8*/ 	.word	0x00025ab0


	//   ....[6]....
        /*00dc*/ 	.word	0x00025b40


	//   ....[7]....
        /*00e0*/ 	.word	0x00025b80


	//   ....[8]....
        /*00e4*/ 	.word	0x00025c20


	//   ....[9]....
        /*00e8*/ 	.word	0x00025c70


	//   ....[10]....
        /*00ec*/ 	.word	0x00025cc0


	//   ....[11]....
        /*00f0*/ 	.word	0x00025d90


	//   ....[12]....
        /*00f4*/ 	.word	0x00025df0


	//   ....[13]....
        /*00f8*/ 	.word	0x00025f80


	//   ....[14]....
        /*00fc*/ 	.word	0x000260e0


	//   ....[15]....
        /*0100*/ 	.word	0x00026100


	//   ....[16]....
        /*0104*/ 	.word	0x000261c0


	//   ....[17]....
        /*0108*/ 	.word	0x00026340


	//   ....[18]....
        /*010c*/ 	.word	0x000264c0


	//   ....[19]....
        /*0110*/ 	.word	0x00026620


	//   ....[20]....
        /*0114*/ 	.word	0x00026730


	//   ....[21]....
        /*0118*/ 	.word	0x00026770


	//   ....[22]....
        /*011c*/ 	.word	0x000267b0


	//----- nvinfo : EIATTR_MAX_THREADS
	.align		4
.L_5467:
        /*0120*/ 	.byte	0x04, 0x05
        /*0122*/ 	.short	(.L_5469 - .L_5468)
.L_5468:
        /*0124*/ 	.word	0x00000080
        /*0128*/ 	.word	0x00000001
        /*012c*/ 	.word	0x00000001


	//----- nvinfo : EIATTR_CRS_STACK_SIZE
	.align		4
.L_5469:
        /*0130*/ 	.byte	0x04, 0x1e
        /*0132*/ 	.short	(.L_5471 - .L_5470)
.L_5470:
        /*0134*/ 	.word	0x00000000


	//----- nvinfo : EIATTR_CBANK_PARAM_SIZE
	.align		4
.L_5471:
        /*0138*/ 	.byte	0x03, 0x19
        /*013a*/ 	.short	0x04b8


	//----- nvinfo : EIATTR_PARAM_CBANK
	.align		4
        /*013c*/ 	.byte	0x04, 0x0a
        /*013e*/ 	.short	(.L_5473 - .L_5472)
	.align		4
.L_5472:
        /*0140*/ 	.word	index@(.nv.constant0._ZN2at6native18elementwise_kernelILi128ELi4EZNS0_15gpu_kernel_implIZZZNS0_49_GLOBAL__N__b919a28f_16_Normalization_cu_5c38458737batch_norm_elementwise_backward_trainERKNS_6TensorES6_S6_S6_S6_S6_S6_ENKUlvE0_clEvENKUlvE2_clEvEUlN3c108BFloat16ESA_fffffE_EEvRNS_18TensorIteratorBaseERKT_EUliE_EEviT1_)
        /*0144*/ 	.short	0x0210
        /*0146*/ 	.short	0x04b8


	//----- nvinfo : EIATTR_SW_WAR
	.align		4
.L_5473:
        /*0148*/ 	.byte	0x04, 0x36
        /*014a*/ 	.short	(.L_5475 - .L_5474)
.L_5474:
        /*014c*/ 	.word	0x00000008
.L_5475:


//--------------------- .nv.info._ZN2at6native27unrolled_elementwise_kernelIZZZNS0_49_GLOBAL__N__b919a28f_16_Normalization_cu_5c38458737batch_norm_elementwise_backward_trainERKNS_6TensorES5_S5_S5_S5_S5_S5_ENKUlvE0_clEvENKUlvE2_clEvEUlN3c108BFloat16ES9_fffffE_St5arrayIPcLm8EELi4E23TrivialOffsetCalculatorILi7EjESE_ILi1EjENS0_6memory12LoadWithCastILi7EEENSH_13StoreWithCastILi1EEEEEviT_T0_T2_T3_T4_T5_ --------------------------
	.section	.nv.info._ZN2at6native27unrolled_elementwise_kernelIZZZNS0_49_GLOBAL__N__b919a28f_16_Normalization_cu_5c38458737batch_norm_elementwise_backward_trainERKNS_6TensorES5_S5_S5_S5_S5_S5_ENKUlvE0_clEvENKUlvE2_clEvEUlN3c108BFloat16ES9_fffffE_St5arrayIPcLm8EELi4E23TrivialOffsetCalculatorILi7EjESE_ILi1EjENS0_6memory12LoadWithCastILi7EEENSH_13StoreWithCastILi1EEEEEviT_T0_T2_T3_T4_T5_,"",@"SHT_CUDA_INFO"
	.sectionflags	@""
	.align	4


	//----- nvinfo : EIATTR_CUDA_API_VERSION
	.align		4
        /*0000*/ 	.byte	0x04, 0x37
        /*0002*/ 	.short	(.L_5477 - .L_5476)
.L_5476:
        /*0004*/ 	.word	0x00000082


	//----- nvinfo : EIATTR_KPARAM_INFO
	.align		4
.L_5477:
        /*0008*/ 	.byte	0x04, 0x17
        /*000a*/ 	.short	(.L_5479 - .L_5478)
.L_5478:
        /*000c*/ 	.word	0x00000000
        /*0010*/ 	.short	0x0006
        /*0012*/ 	.short	0x0080
        /*0014*/ 	.byte	0x00, 0xf0, 0x21, 0x00


	//----- nvinfo : EIATTR_KPARAM_INFO
	.align		4
.L_5479:
        /*0018*/ 	.byte	0x04, 0x17
        /*001a*/ 	.short	(.L_5481 - .L_5480)
.L_5480:
        /*001c*/ 	.word	0x00000000
        /*0020*/ 	.short	0x0005
        /*0022*/ 	.short	0x005c
        /*0024*/ 	.byte	0x00, 0xf0, 0x91, 0x00


	//----- nvinfo : EIATTR_KPARAM_INFO
	.align		4
.L_5481:
        /*0028*/ 	.byte	0x04, 0x17
        /*002a*/ 	.short	(.L_5483 - .L_5482)
.L_5482:
        /*002c*/ 	.word	0x00000000
        /*0030*/ 	.short	0x0004
        /*0032*/ 	.short	0x0059
        /*0034*/ 	.byte	0x00, 0xf0, 0x05, 0x00


	//----- nvinfo : EIATTR_KPARAM_INFO
	.align		4
.L_5483:
        /*0038*/ 	.byte	0x04, 0x17
        /*003a*/ 	.short	(.L_5485 - .L_5484)
.L_5484:
        /*003c*/ 	.word	0x00000000
        /*0040*/ 	.short	0x0003
        /*0042*/ 	.short	0x0058
        /*0044*/ 	.byte	0x00, 0xf0, 0x05, 0x00


	//----- nvinfo : EIATTR_KPARAM_INFO
	.align		4
.L_5485:
        /*0048*/ 	.byte	0x04, 0x17
        /*004a*/ 	.short	(.L_5487 - .L_5486)
.L_5486:
        /*004c*/ 	.word	0x00000000
        /*0050*/ 	.short	0x0002
        /*0052*/ 	.short	0x0018
        /*0054*/ 	.byte	0x00, 0xf0, 0x01, 0x01


	//----- nvinfo : EIATTR_KPARAM_INFO
	.align		4
.L_5487:
        /*0058*/ 	.byte	0x04, 0x17
        /*005a*/ 	.short	(.L_5489 - .L_5488)
.L_5488:
        /*005c*/ 	.word	0x00000000
        /*0060*/ 	.short	0x0001
        /*0062*/ 	.short	0x0008
        /*0064*/ 	.byte	0x00, 0xf0, 0x41, 0x00


	//----- nvinfo : EIATTR_KPARAM_INFO
	.align		4
.L_5489:
        /*0068*/ 	.byte	0x04, 0x17
        /*006a*/ 	.short	(.L_5491 - .L_5490)
.L_5490:
        /*006c*/ 	.word	0x00000000
        /*0070*/ 	.short	0x0000
        /*0072*/ 	.short	0x0000
        /*0074*/ 	.byte	0x00, 0xf0, 0x11, 0x00


	//----- nvinfo : EIATTR_SPARSE_MMA_MASK
	.align		4
.L_5491:
        /*0078*/ 	.byte	0x03, 0x50
        /*007a*/ 	.short	0x0000


	//----- nvinfo : EIATTR_MAXREG_COUNT
	.align		4
        /*007c*/ 	.byte	0x03, 0x1b
        /*007e*/ 	.short	0x00ff


	//----- nvinfo : EIATTR_EXTERNS
	.align		4
        /*0080*/ 	.byte	0x04, 0x0f
        /*0082*/ 	.short	(.L_5493 - .L_5492)


	//   ....[0]....
	.align		4
.L_5492:
        /*0084*/ 	.word	index@(__assertfail)


	//----- nvinfo : EIATTR_MERCURY_ISA_VERSION
	.align		4
.L_5493:
        /*0088*/ 	.byte	0x03, 0x5f
        /*008a*/ 	.short	0x0101


	//----- nvinfo : EIATTR_SYSCALL_OFFSETS
	.align		4
        /*008c*/ 	.byte	0x04, 0x46
        /*008e*/ 	.short	(.L_5495 - .L_5494)


	//   ....[0]....
.L_5494:
        /*0090*/ 	.word	0x00001180


	//   ....[1]....
        /*0094*/ 	.word	0x00002240


	//   ....[2]....
        /*0098*/ 	.word	0x000030a0


	//   ....[3]....
        /*009c*/ 	.word	0x00003ed0


	//   ....[4]....
        /*00a0*/ 	.word	0x00004d00


	//   ....[5]....
        /*00a4*/ 	.word	0x00005b30


	//   ....[6]....
        /*00a8*/ 	.word	0x00006960


	//   ....[7]....
        /*00ac*/ 	.word	0x00007a90


	//   ....[8]....
        /*00b0*/ 	.word	0x00008b50


	//   ....[9]....
        /*00b4*/ 	.word	0x000099b0


	//   ....[10]....
        /*00b8*/ 	.word	0x0000a7e0


	//   ....[11]....
        /*00bc*/ 	.word	0x0000b610


	//   ....[12]....
        /*00c0*/ 	.word	0x0000c440


	//   ....[13]....
        /*00c4*/ 	.word	0x0000d270


	//   ....[14]....
        /*00c8*/ 	.word	0x0000e3f0


	//   ....[15]....
        /*00cc*/ 	.word	0x0000f4b0


	//   ....[16]....
        /*00d0*/ 	.word	0x00010310


	//   ....[17]....
        /*00d4*/ 	.word	0x00011140


	//   ....[18]....
        /*00d8*/ 	.word	0x00011f70


	//   ....[19]....
        /*00dc*/ 	.word	0x00012da0


	//   ....[20]....
        /*00e0*/ 	.word	0x00013bd0


	//   ....[21]....
        /*00e4*/ 	.word	0x00014d00


	//   ....[22]....
        /*00e8*/ 	.word	0x00015dd0


	//   ....[23]....
        /*00ec*/ 	.word	0x00016c40


	//   ....[24]....
        /*00f0*/ 	.word	0x00017a80


	//   ....[25]....
        /*00f4*/ 	.word	0x000188b0


	//   ....[26]....
        /*00f8*/ 	.word	0x000196f0


	//   ....[27]....
        /*00fc*/ 	.word	0x0001a500


	//   ....[28]....
        /*0100*/ 	.word	0x0001ba30


	//   ....[29]....
        /*0104*/ 	.word	0x0001ca30


	//   ....[30]....
        /*0108*/ 	.word	0x0001d9f0


	//   ....[31]....
        /*010c*/ 	.word	0x0001e9d0


	//----- nvinfo : EIATTR_EXIT_INSTR_OFFSETS
	.align		4
.L_5495:
        /*0110*/ 	.byte	0x04, 0x1c
        /*0112*/ 	.short	(.L_5497 - .L_5496)


	//   ....[0]....
.L_5496:
        /*0114*/ 	.word	0x0001dab0


	//   ....[1]....
        /*0118*/ 	.word	0x0001dc00


	//   ....[2]....
        /*011c*/ 	.word	0x0001dc40


	//   ....[3]....
        /*0120*/ 	.word	0x0001dce0


	//   ....[4]....
        /*0124*/ 	.word	0x0001dd20


	//   ....[5]....
        /*0128*/ 	.word	0x0001dd60


	//   ....[6]....
        /*012c*/ 	.word	0x0001ddf0


	//   ....[7]....
        /*0130*/ 	.word	0x0001de30


	//   ....[8]....
        /*0134*/ 	.word	0x0001ded0


	//   ....[9]....
        /*0138*/ 	.word	0x0001df20


	//   ....[10]....
        /*013c*/ 	.word	0x0001df70


	//   ....[11]....
        /*0140*/ 	.word	0x0001e040


	//   ....[12]....
        /*0144*/ 	.word	0x0001e0a0


	//   ....[13]....
        /*0148*/ 	.word	0x0001e230


	//   ....[14]....
        /*014c*/ 	.word	0x0001e390


	//   ....[15]....
        /*0150*/ 	.word	0x0001e3b0


	//   ....[16]....
        /*0154*/ 	.word	0x0001e470


	//   ....[17]....
        /*0158*/ 	.word	0x0001e5f0


	//   ....[18]....
        /*015c*/ 	.word	0x0001e770


	//   ....[19]....
        /*0160*/ 	.word	0x0001e8d0


	//   ....[20]....
        /*0164*/ 	.word	0x0001e9e0


	//   ....[21]....
        /*0168*/ 	.word	0x0001ea20


	//   ....[22]....
        /*016c*/ 	.word	0x0001ea60


	//----- nvinfo : EIATTR_MAX_THREADS
	.align		4
.L_5497:
        /*0170*/ 	.byte	0x04, 0x05
        /*0172*/ 	.short	(.L_5499 - .L_5498)
.L_5498:
        /*0174*/ 	.word	0x00000080
        /*0178*/ 	.word	0x00000001
        /*017c*/ 	.word	0x00000001


	//----- nvinfo : EIATTR_CRS_STACK_SIZE
	.align		4
.L_5499:
        /*0180*/ 	.byte	0x04, 0x1e
        /*0182*/ 	.short	(.L_5501 - .L_5500)
.L_5500:
        /*0184*/ 	.word	0x00000000


	//----- nvinfo : EIATTR_CBANK_PARAM_SIZE
	.align		4
.L_5501:
        /*0188*/ 	.byte	0x03, 0x19
        /*018a*/ 	.short	0x0088


	//----- nvinfo : EIATTR_PARAM_CBANK
	.align		4
        /*018c*/ 	.byte	0x04, 0x0a
        /*018e*/ 	.short	(.L_5503 - .L_5502)
	.align		4
.L_5502:
        /*0190*/ 	.word	index@(.nv.constant0._ZN2at6native27unrolled_elementwise_kernelIZZZNS0_49_GLOBAL__N__b919a28f_16_Normalization_cu_5c38458737batch_norm_elementwise_backward_trainERKNS_6TensorES5_S5_S5_S5_S5_S5_ENKUlvE0_clEvENKUlvE2_clEvEUlN3c108BFloat16ES9_fffffE_St5arrayIPcLm8EELi4E23TrivialOffsetCalculatorILi7EjESE_ILi1EjENS0_6memory12LoadWithCastILi7EEENSH_13StoreWithCastILi1EEEEEviT_T0_T2_T3_T4_T5_)
        /*0194*/ 	.short	0x0210
        /*0196*/ 	.short	0x0088


	//----- nvinfo : EIATTR_SW_WAR
	.align		4
.L_5503:
        /*0198*/ 	.byte	0x04, 0x36
        /*019a*/ 	.short	(.L_5505 - .L_5504)
.L_5504:
        /*019c*/ 	.word	0x00000008
.L_5505:


//--------------------- .nv.info._ZN2at6native18elementwise_kernelILi128ELi4EZNS0_22gpu_kernel_impl_nocastIZZZNS0_49_GLOBAL__N__b919a28f_16_Normalization_cu_5c38458737batch_norm_elementwise_backward_trainERKNS_6TensorES6_S6_S6_S6_S6_S6_ENKUlvE0_clEvENKUlvE2_clEvEUlN3c108BFloat16ESA_fffffE_EEvRNS_18TensorIteratorBaseERKT_EUliE_EEviT1_ --------------------------
	.section	.nv.info._ZN2at6native18elementwise_kernelILi128ELi4EZNS0_22gpu_kernel_impl_nocastIZZZNS0_49_GLOBAL__N__b919a28f_16_Normalization_cu_5c38458737batch_norm_elementwise_backward_trainERKNS_6TensorES6_S6_S6_S6_S6_S6_ENKUlvE0_clEvENKUlvE2_clEvEUlN3c108BFloat16ESA_fffffE_EEvRNS_18TensorIteratorBaseERKT_EUliE_EEviT1_,"",@"SHT_CUDA_INFO"
	.sectionflags	@""
	.align	4


	//----- nvinfo : EIATTR_CUDA_API_VERSION
	.align		4
        /*0000*/ 	.byte	0x04, 0x37
        /*0002*/ 	.short	(.L_5507 - .L_5506)
.L_5506:
        /*0004*/ 	.word	0x00000082


	//----- nvinfo : EIATTR_KPARAM_INFO
	.align		4
.L_5507:
        /*0008*/ 	.byte	0x04, 0x17
        /*000a*/ 	.short	(.L_5509 - .L_5508)
.L_5508:
        /*000c*/ 	.word	0x00000000
        /*0010*/ 	.short	0x0001
        /*0012*/ 	.short	0x0008
        /*0014*/ 	.byte	0x00, 0xf0, 0xa1, 0x12


	//----- nvinfo : EIATTR_KPARAM_INFO
	.align		4
.L_5509:
        /*0018*/ 	.byte	0x04, 0x17
        /*001a*/ 	.short	(.L_5511 - .L_5510)
.L_5510:
        /*001c*/ 	.word	0x00000000
        /*0020*/ 	.short	0x0000
        /*0022*/ 	.short	0x0000
        /*0024*/ 	.byte	0x00, 0xf0, 0x11, 0x00


	//----- nvinfo : EIATTR_SPARSE_MMA_MASK
	.align		4
.L_5511:
        /*0028*/ 	.byte	0x03, 0x50
        /*002a*/ 	.short	0x0000


	//----- nvinfo : EIATTR_MAXREG_COUNT
	.align		4
        /*002c*/ 	.byte	0x03, 0x1b
        /*002e*/ 	.short	0x0080


	//----- nvinfo : EIATTR_MERCURY_ISA_VERSION
	.align		4
        /*0030*/ 	.byte	0x03, 0x5f
        /*0032*/ 	.short	0x0101


	//----- nvinfo : EIATTR_EXIT_INSTR_OFFSETS
	.align		4
        /*0034*/ 	.byte	0x04, 0x1c
        /*0036*/ 	.short	(.L_5513 - .L_5512)


	//   ....[0]....
.L_5512:
        /*0038*/ 	.word	0x00006d10


	//   ....[1]....
        /*003c*/ 	.word	0x00009110


	//----- nvinfo : EIATTR_MAX_THREADS
	.align		4
.L_5513:
        /*0040*/ 	.byte	0x04, 0x05
        /*0042*/ 	.short	(.L_5515 - .L_5514)
.L_5514:
        /*0044*/ 	.word	0x00000080
        /*0048*/ 	.word	0x00000001
        /*004c*/ 	.word	0x00000001


	//----- nvinfo : EIATTR_CRS_STACK_SIZE
	.align		4
.L_5515:
        /*0050*/ 	.byte	0x04, 0x1e
        /*0052*/ 	.short	(.L_5517 - .L_5516)
.L_5516:
        /*0054*/ 	.word	0x00000000


	//----- nvinfo : EIATTR_CBANK_PARAM_SIZE
	.align		4
.L_5517:
        /*0058*/ 	.byte	0x03, 0x19
        /*005a*/ 	.short	0x04b0


	//----- nvinfo : EIATTR_PARAM_CBANK
	.align		4
        /*005c*/ 	.byte	0x04, 0x0a
        /*005e*/ 	.short	(.L_5519 - .L_5518)
	.align		4
.L_5518:
        /*0060*/ 	.word	index@(.nv.constant0._ZN2at6native18elementwise_kernelILi128ELi4EZNS0_22gpu_kernel_impl_nocastIZZZNS0_49_GLOBAL__N__b919a28f_16_Normalization_cu_5c38458737batch_norm_elementwise_backward_trainERKNS_6TensorES6_S6_S6_S6_S6_S6_ENKUlvE0_clEvENKUlvE2_clEvEUlN3c108BFloat16ESA_fffffE_EEvRNS_18TensorIteratorBaseERKT_EUliE_EEviT1_)
        /*0064*/ 	.short	0x0210
        /*0066*/ 	.short	0x04b0


	//----- nvinfo : EIATTR_SW_WAR
	.align		4
.L_5519:
        /*0068*/ 	.byte	0x04, 0x36
        /*006a*/ 	.short	(.L_5521 - .L_5520)
.L_5520:
        /*006c*/ 	.word	0x00000008
.L_5521:


//--------------------- .nv.info._ZN2at6native27unrolled_elementwise_kernelIZZZNS0_49_GLOBAL__N__b919a28f_16_Normalization_cu_5c38458737batch_norm_elementwise_backward_trainERKNS_6TensorES5_S5_S5_S5_S5_S5_ENKUlvE0_clEvENKUlvE2_clEvEUlN3c108BFloat16ES9_fffffE_St5arrayIPcLm8EELi4E23TrivialOffsetCalculatorILi7EjESE_ILi1EjENS0_6memory15LoadWithoutCastENSH_16StoreWithoutCastEEEviT_T0_T2_T3_T4_T5_ --------------------------
	.section	.nv.info._ZN2at6native27unrolled_elementwise_kernelIZZZNS0_49_GLOBAL__N__b919a28f_16_Normalization_cu_5c38458737batch_norm_elementwise_backward_trainERKNS_6TensorES5_S5_S5_S5_S5_S5_ENKUlvE0_clEvENKUlvE2_clEvEUlN3c108BFloat16ES9_fffffE_St5arrayIPcLm8EELi4E23TrivialOffsetCalculatorILi7EjESE_ILi1EjENS0_6memory15LoadWithoutCastENSH_16StoreWithoutCastEEEviT_T0_T2_T3_T4_T5_,"",@"SHT_CUDA_INFO"
	.sectionflags	@""
	.align	4


	//----- nvinfo : EIATTR_CUDA_API_VERSION
	.align		4
        /*0000*/ 	.byte	0x04, 0x37
        /*0002*/ 	.short	(.L_5523 - .L_5522)
.L_5522:
        /*0004*/ 	.word	0x00000082


	//----- nvinfo : EIATTR_KPARAM_INFO
	.align		4
.L_5523:
        /*0008*/ 	.byte	0x04, 0x17
        /*000a*/ 	.short	(.L_5525 - .L_5524)
.L_5524:
        /*000c*/ 	.word	0x00000000
        /*0010*/ 	.short	0x0006
        /*0012*/ 	.short	0x005b
        /*0014*/ 	.byte	0x00, 0xf0, 0x05, 0x00


	//----- nvinfo : EIATTR_KPARAM_INFO
	.align		4
.L_5525:
        /*0018*/ 	.byte	0x04, 0x17
        /*001a*/ 	.short	(.L_5527 - .L_5526)
.L_5526:
        /*001c*/ 	.word	0x00000000
        /*0020*/ 	.short	0x0005
        /*0022*/ 	.short	0x005a
        /*0024*/ 	.byte	0x00, 0xf0, 0x05, 0x00


	//----- nvinfo : EIATTR_KPARAM_INFO
	.align		4
.L_5527:
        /*0028*/ 	.byte	0x04, 0x17
        /*002a*/ 	.short	(.L_5529 - .L_5528)
.L_5528:
        /*002c*/ 	.word	0x00000000
        /*0030*/ 	.short	0x0004
        /*0032*/ 	.short	0x0059
        /*0034*/ 	.byte	0x00, 0xf0, 0x05, 0x00


	//----- nvinfo : EIATTR_KPARAM_INFO
	.align		4
.L_5529:
        /*0038*/ 	.byte	0x04, 0x17
        /*003a*/ 	.short	(.L_5531 - .L_5530)
.L_5530:
        /*003c*/ 	.word	0x00000000
        /*0040*/ 	.short	0x0003
        /*0042*/ 	.short	0x0058
        /*0044*/ 	.byte	0x00, 0xf0, 0x05, 0x00


	//----- nvinfo : EIATTR_KPARAM_INFO
	.align		4
.L_5531:
        /*0048*/ 	.byte	0x04, 0x17
        /*004a*/ 	.short	(.L_5533 - .L_5532)
.L_5532:
        /*004c*/ 	.word	0x00000000
        /*0050*/ 	.short	0x0002
        /*0052*/ 	.short	0x0018
        /*0054*/ 	.byte	0x00, 0xf0, 0x01, 0x01


	//----- nvinfo : EIATTR_KPARAM_INFO
	.align		4
.L_5533:
        /*0058*/ 	.byte	0x04, 0x17
        /*005a*/ 	.short	(.L_5535 - .L_5534)
.L_5534:
        /*005c*/ 	.word	0x00000000
        /*0060*/ 	.short	0x0001
        /*0062*/ 	.short	0x0008
        /*0064*/ 	.byte	0x00, 0xf0, 0x41, 0x00


	//----- nvinfo : EIATTR_KPARAM_INFO
	.align		4
.L_5535:
        /*0068*/ 	.byte	0x04, 0x17
        /*006a*/ 	.short	(.L_5537 - .L_5536)
.L_5536:
        /*006c*/ 	.word	0x00000000
        /*0070*/ 	.short	0x0000
        /*0072*/ 	.short	0x0000
        /*0074*/ 	.byte	0x00, 0xf0, 0x11, 0x00


	//----- nvinfo : EIATTR_SPARSE_MMA_MASK
	.align		4
.L_5537:
        /*0078*/ 	.byte	0x03, 0x50
        /*007a*/ 	.short	0x0000


	//----- nvinfo : EIATTR_MAXREG_COUNT
	.align		4
        /*007c*/ 	.byte	0x03, 0x1b
        /*007e*/ 	.short	0x00ff


	//----- nvinfo : EIATTR_MERCURY_ISA_VERSION
	.align		4
        /*0080*/ 	.byte	0x03, 0x5f
        /*0082*/ 	.short	0x0101


	//----- nvinfo : EIATTR_EXIT_INSTR_OFFSETS
	.align		4
        /*0084*/ 	.byte	0x04, 0x1c
        /*0086*/ 	.short	(.L_5539 - .L_5538)


	//   ....[0]....
.L_5538:
        /*0088*/ 	.word	0x00000df0


	//   ....[1]....
        /*008c*/ 	.word	0x00000e40


	//----- nvinfo : EIATTR_MAX_THREADS
	.align		4
.L_5539:
        /*0090*/ 	.byte	0x04, 0x05
        /*0092*/ 	.short	(.L_5541 - .L_5540)
.L_5540:
        /*0094*/ 	.word	0x00000080
        /*0098*/ 	.word	0x00000001
        /*009c*/ 	.word	0x00000001


	//----- nvinfo : EIATTR_CRS_STACK_SIZE
	.align		4
.L_5541:
        /*00a0*/ 	.byte	0x04, 0x1e
        /*00a2*/ 	.short	(.L_5543 - .L_5542)
.L_5542:
        /*00a4*/ 	.word	0x00000000


	//----- nvinfo : EIATTR_CBANK_PARAM_SIZE
	.align		4
.L_5543:
        /*00a8*/ 	.byte	0x03, 0x19
        /*00aa*/ 	.short	0x005c


	//----- nvinfo : EIATTR_PARAM_CBANK
	.align		4
        /*00ac*/ 	.byte	0x04, 0x0a
        /*00ae*/ 	.short	(.L_5545 - .L_5544)
	.align		4
.L_5544:
        /*00b0*/ 	.word	index@(.nv.constant0._ZN2at6native27unrolled_elementwise_kernelIZZZNS0_49_GLOBAL__N__b919a28f_16_Normalization_cu_5c38458737batch_norm_elementwise_backward_trainERKNS_6TensorES5_S5_S5_S5_S5_S5_ENKUlvE0_clEvENKUlvE2_clEvEUlN3c108BFloat16ES9_fffffE_St5arrayIPcLm8EELi4E23TrivialOffsetCalculatorILi7EjESE_ILi1EjENS0_6memory15LoadWithoutCastENSH_16StoreWithoutCastEEEviT_T0_T2_T3_T4_T5_)
        /*00b4*/ 	.short	0x0210
        /*00b6*/ 	.short	0x005c


	//----- nvinfo : EIATTR_SW_WAR
	.align		4
.L_5545:
        /*00b8*/ 	.byte	0x04, 0x36
        /*00ba*/ 	.short	(.L_5547 - .L_5546)
.L_5546:
        /*00bc*/ 	.word	0x00000008
.L_5547:


//--------------------- .nv.info._ZN2at6native29vectorized_elementwise_kernelILi2EZZZNS0_49_GLOBAL__N__b919a28f_16_Normalization_cu_5c38458737batch_norm_elementwise_backward_trainERKNS_6TensorES5_S5_S5_S5_S5_S5_ENKUlvE0_clEvENKUlvE2_clEvEUlN3c108BFloat16ES9_fffffE_St5arrayIPcLm8EEEEviT0_T1_ --------------------------
	.section	.nv.info._ZN2at6native29vectorized_elementwise_kernelILi2EZZZNS0_49_GLOBAL__N__b919a28f_16_Normalization_cu_5c38458737batch_norm_elementwise_backward_trainERKNS_6TensorES5_S5_S5_S5_S5_S5_ENKUlvE0_clEvENKUlvE2_clEvEUlN3c108BFloat16ES9_fffffE_St5arrayIPcLm8EEEEviT0_T1_,"",@"SHT_CUDA_INFO"
	.sectionflags	@""
	.align	4


	//----- nvinfo : EIATTR_CUDA_API_VERSION
	.align		4
        /*0000*/ 	.byte	0x04, 0x37
        /*0002*/ 	.short	(.L_5549 - .L_5548)
.L_5548:
        /*0004*/ 	.word	0x00000082


	//----- nvinfo : EIATTR_KPARAM_INFO
	.align		4
.L_5549:
        /*0008*/ 	.byte	0x04, 0x17
        /*000a*/ 	.short	(.L_5551 - .L_5550)
.L_5550:
        /*000c*/ 	.word	0x00000000
        /*0010*/ 	.short	0x0002
        /*0012*/ 	.short	0x0018
        /*0014*/ 	.byte	0x00, 0xf0, 0x01, 0x01


	//----- nvinfo : EIATTR_KPARAM_INFO
	.align		4
.L_5551:
        /*0018*/ 	.byte	0x04, 0x17
        /*001a*/ 	.short	(.L_5553 - .L_5552)
.L_5552:
        /*001c*/ 	.word	0x00000000
        /*0020*/ 	.short	0x0001
        /*0022*/ 	.short	0x0008
        /*0024*/ 	.byte	0x00, 0xf0, 0x41, 0x00


	//----- nvinfo : EIATTR_KPARAM_INFO
	.align		4
.L_5553:
        /*0028*/ 	.byte	0x04, 0x17
        /*002a*/ 	.short	(.L_5555 - .L_5554)
.L_5554:
        /*002c*/ 	.word	0x00000000
        /*0030*/ 	.short	0x0000
        /*0032*/ 	.short	0x0000
        /*0034*/ 	.byte	0x00, 0xf0, 0x11, 0x00


	//----- nvinfo : EIATTR_SPARSE_MMA_MASK
	.align		4
.L_5555:
        /*0038*/ 	.byte	0x03, 0x50
        /*003a*/ 	.short	0x0000


	//----- nvinfo : EIATTR_MAXREG_COUNT
	.align		4
        /*003c*/ 	.byte	0x03, 0x1b
        /*003e*/ 	.short	0x00ff


	//----- nvinfo : EIATTR_MERCURY_ISA_VERSION
	.align		4
        /*0040*/ 	.byte	0x03, 0x5f
        /*0042*/ 	.short	0x0101


	//----- nvinfo : EIATTR_EXIT_INSTR_OFFSETS
	.align		4
        /*0044*/ 	.byte	0x04, 0x1c
        /*0046*/ 	.short	(.L_5557 - .L_5556)


	//   ....[0]....
.L_5556:
        /*0048*/ 	.word	0x000009e0


	//   ....[1]....
        /*004c*/ 	.word	0x000025d0


	//   ....[2]....
        /*0050*/ 	.word	0x00002620


	//----- nvinfo : EIATTR_MAX_THREADS
	.align		4
.L_5557:
        /*0054*/ 	.byte	0x04, 0x05
        /*0056*/ 	.short	(.L_5559 - .L_5558)
.L_5558:
        /*0058*/ 	.word	0x00000080
        /*005c*/ 	.word	0x00000001
        /*0060*/ 	.word	0x00000001


	//----- nvinfo : EIATTR_CRS_STACK_SIZE
	.align		4
.L_5559:
        /*0064*/ 	.byte	0x04, 0x1e
        /*0066*/ 	.short	(.L_5561 - .L_5560)
.L_5560:
        /*0068*/ 	.word	0x00000000


	//----- nvinfo : EIATTR_CBANK_PARAM_SIZE
	.align		4
.L_5561:
        /*006c*/ 	.byte	0x03, 0x19
        /*006e*/ 	.short	0x0058


	//----- nvinfo : EIATTR_PARAM_CBANK
	.align		4
        /*0070*/ 	.byte	0x04, 0x0a
        /*0072*/ 	.short	(.L_5563 - .L_5562)
	.align		4
.L_5562:
        /*0074*/ 	.word	index@(.nv.constant0._ZN2at6native29vectorized_elementwise_kernelILi2EZZZNS0_49_GLOBAL__N__b919a28f_16_Normalization_cu_5c38458737batch_norm_elementwise_backward_trainERKNS_6TensorES5_S5_S5_S5_S5_S5_ENKUlvE0_clEvENKUlvE2_clEvEUlN3c108BFloat16ES9_fffffE_St5arrayIPcLm8EEEEviT0_T1_)
        /*0078*/ 	.short	0x0210
        /*007a*/ 	.short	0x0058


	//----- nvinfo : EIATTR_SW_WAR
	.align		4
.L_5563:
        /*007c*/ 	.byte	0x04, 0x36
        /*007e*/ 	.short	(.L_5565 - .L_5564)
.L_5564:
        /*0080*/ 	.word	0x00000008
.L_5565:


//--------------------- .nv.info._ZN2at6native29vectorized_elementwise_kernelILi4EZZZNS0_49_GLOBAL__N__b919a28f_16_Normalization_cu_5c38458737batch_norm_elementwise_backward_trainERKNS_6TensorES5_S5_S5_S5_S5_S5_ENKUlvE0_clEvENKUlvE2_clEvEUlN3c108BFloat16ES9_fffffE_St5arrayIPcLm8EEEEviT0_T1_ --------------------------
	.section	.nv.info._ZN2at6native29vectorized_elementwise_kernelILi4EZZZNS0_49_GLOBAL__N__b919a28f_16_Normalization_cu_5c38458737batch_norm_elementwise_backward_trainERKNS_6TensorES5_S5_S5_S5_S5_S5_ENKUlvE0_clEvENKUlvE2_clEvEUlN3c108BFloat16ES9_fffffE_St5arrayIPcLm8EEEEviT0_T1_,"",@"SHT_CUDA_INFO"
	.sectionflags	@""
	.align	4


	//----- nvinfo : EIATTR_CUDA_API_VERSION
	.align		4
        /*0000*/ 	.byte	0x04, 0x37
        /*0002*/ 	.short	(.L_5567 - .L_5566)
.L_5566:
        /*0004*/ 	.word	0x00000082


	//----- nvinfo : EIATTR_KPARAM_INFO
	.align		4
.L_5567:
        /*0008*/ 	.byte	0x04, 0x17
        /*000a*/ 	.short	(.L_5569 - .L_5568)
.L_5568:
        /*000c*/ 	.word	0x00000000
        /*0010*/ 	.short	0x0002
        /*0012*/ 	.short	0x0018
        /*0014*/ 	.byte	0x00, 0xf0, 0x01, 0x01


	//----- nvinfo : EIATTR_KPARAM_INFO
	.align		4
.L_5569:
        /*0018*/ 	.byte	0x04, 0x17
        /*001a*/ 	.short	(.L_5571 - .L_5570)
.L_5570:
        /*001c*/ 	.word	0x00000000
        /*0020*/ 	.short	0x0001
        /*0022*/ 	.short	0x0008
        /*0024*/ 	.byte	0x00, 0xf0, 0x41, 0x00


	//----- nvinfo : EIATTR_KPARAM_INFO
	.align		4
.L_5571:
        /*0028*/ 	.byte	0x04, 0x17
        /*002a*/ 	.short	(.L_5573 - .L_5572)
.L_5572:
        /*002c*/ 	.word	0x00000000
        /*0030*/ 	.short	0x0000
        /*0032*/ 	.short	0x0000
        /*0034*/ 	.byte	0x00, 0xf0, 0x11, 0x00


	//----- nvinfo : EIATTR_SPARSE_MMA_MASK
	.align		4
.L_5573:
        /*0038*/ 	.byte	0x03, 0x50
        /*003a*/ 	.short	0x0000


	//----- nvinfo : EIATTR_MAXREG_COUNT
	.align		4
        /*003c*/ 	.byte	0x03, 0x1b
        /*003e*/ 	.short	0x00ff


	//----- nvinfo : EIATTR_MERCURY_ISA_VERSION
	.align		4
        /*0040*/ 	.byte	0x03, 0x5f
        /*0042*/ 	.short	0x0101


	//----- nvinfo : EIATTR_EXIT_INSTR_OFFSETS
	.align		4
        /*0044*/ 	.byte	0x04, 0x1c
        /*0046*/ 	.short	(.L_5575 - .L_5574)


	//   ....[0]....
.L_5574:
        /*0048*/ 	.word	0x000008e0


	//   ....[1]....
        /*004c*/ 	.word	0x000024d0


	//   ....[2]....
        /*0050*/ 	.word	0x00002520


	//----- nvinfo : EIATTR_MAX_THREADS
	.align		4
.L_5575:
        /*0054*/ 	.byte	0x04, 0x05
        /*0056*/ 	.short	(.L_5577 - .L_5576)
.L_5576:
        /*0058*/ 	.word	0x00000080
        /*005c*/ 	.word	0x00000001
        /*0060*/ 	.word	0x00000001


	//----- nvinfo : EIATTR_CRS_STACK_SIZE
	.align		4
.L_5577:
        /*0064*/ 	.byte	0x04, 0x1e
        /*0066*/ 	.short	(.L_5579 - .L_5578)
.L_5578:
        /*0068*/ 	.word	0x00000000


	//----- nvinfo : EIATTR_CBANK_PARAM_SIZE
	.align		4
.L_5579:
        /*006c*/ 	.byte	0x03, 0x19
        /*006e*/ 	.short	0x0058


	//----- nvinfo : EIATTR_PARAM_CBANK
	.align		4
        /*0070*/ 	.byte	0x04, 0x0a
        /*0072*/ 	.short	(.L_5581 - .L_5580)
	.align		4
.L_5580:
        /*0074*/ 	.word	index@(.nv.constant0._ZN2at6native29vectorized_elementwise_kernelILi4EZZZNS0_49_GLOBAL__N__b919a28f_16_Normalization_cu_5c38458737batch_norm_elementwise_backward_trainERKNS_6TensorES5_S5_S5_S5_S5_S5_ENKUlvE0_clEvENKUlvE2_clEvEUlN3c108BFloat16ES9_fffffE_St5arrayIPcLm8EEEEviT0_T1_)
        /*0078*/ 	.short	0x0210
        /*007a*/ 	.short	0x0058


	//----- nvinfo : EIATTR_SW_WAR
	.align		4
.L_5581:
        /*007c*/ 	.byte	0x04, 0x36
        /*007e*/ 	.short	(.L_5583 - .L_5582)
.L_5582:
        /*0080*/ 	.word	0x00000008
.L_5583:


//--------------------- .nv.info._ZN2at6native29vectorized_elementwise_kernelILi8EZZZNS0_49_GLOBAL__N__b919a28f_16_Normalization_cu_5c38458737batch_norm_elementwise_backward_trainERKNS_6TensorES5_S5_S5_S5_S5_S5_ENKUlvE0_clEvENKUlvE2_clEvEUlN3c108BFloat16ES9_fffffE_St5arrayIPcLm8EEEEviT0_T1_ --------------------------
	.section	.nv.info._ZN2at6native29vectorized_elementwise_kernelILi8EZZZNS0_49_GLOBAL__N__b919a28f_16_Normalization_cu_5c38458737batch_norm_elementwise_backward_trainERKNS_6TensorES5_S5_S5_S5_S5_S5_ENKUlvE0_clEvENKUlvE2_clEvEUlN3c108BFloat16ES9_fffffE_St5arrayIPcLm8EEEEviT0_T1_,"",@"SHT_CUDA_INFO"
	.sectionflags	@""
	.align	4


	//----- nvinfo : EIATTR_CUDA_API_VERSION
	.align		4
        /*0000*/ 	.byte	0x04, 0x37
        /*0002*/ 	.short	(.L_5585 - .L_5584)
.L_5584:
        /*0004*/ 	.word	0x00000082


	//----- nvinfo : EIATTR_KPARAM_INFO
	.align		4
.L_5585:
        /*0008*/ 	.byte	0x04, 0x17
        /*000a*/ 	.short	(.L_5587 - .L_5586)
.L_5586:
        /*000c*/ 	.word	0x00000000
        /*0010*/ 	.short	0x0002
        /*0012*/ 	.short	0x0018
        /*0014*/ 	.byte	0x00, 0xf0, 0x01, 0x01


	//----- nvinfo : EIATTR_KPARAM_INFO
	.align		4
.L_5587:
        /*0018*/ 	.byte	0x04, 0x17
        /*001a*/ 	.short	(.L_5589 - .L_5588)
.L_5588:
        /*001c*/ 	.word	0x00000000
        /*0020*/ 	.short	0x0001
        /*0022*/ 	.short	0x0008
        /*0024*/ 	.byte	0x00, 0xf0, 0x41, 0x00


	//----- nvinfo : EIATTR_KPARAM_INFO
	.align		4
.L_5589:
        /*0028*/ 	.byte	0x04, 0x17
        /*002a*/ 	.short	(.L_5591 - .L_5590)
.L_5590:
        /*002c*/ 	.word	0x00000000
        /*0030*/ 	.short	0x0000
        /*0032*/ 	.short	0x0000
        /*0034*/ 	.byte	0x00, 0xf0, 0x11, 0x00


	//----- nvinfo : EIATTR_SPARSE_MMA_MASK
	.align		4
.L_5591:
        /*0038*/ 	.byte	0x03, 0x50
        /*003a*/ 	.short	0x0000


	//----- nvinfo : EIATTR_MAXREG_COUNT
	.align		4
        /*003c*/ 	.byte	0x03, 0x1b
        /*003e*/ 	.short	0x00ff


	//----- nvinfo : EIATTR_MERCURY_ISA_VERSION
	.align		4
        /*0040*/ 	.byte	0x03, 0x5f
        /*0042*/ 	.short	0x0101


	//----- nvinfo : EIATTR_EXIT_INSTR_OFFSETS
	.align		4
        /*0044*/ 	.byte	0x04, 0x1c
        /*0046*/ 	.short	(.L_5593 - .L_5592)


	//   ....[0]....
.L_5592:
        /*0048*/ 	.word	0x000008b0


	//   ....[1]....
        /*004c*/ 	.word	0x000024a0


	//   ....[2]....
        /*0050*/ 	.word	0x000024f0


	//----- nvinfo : EIATTR_MAX_THREADS
	.align		4
.L_5593:
        /*0054*/ 	.byte	0x04, 0x05
        /*0056*/ 	.short	(.L_5595 - .L_5594)
.L_5594:
        /*0058*/ 	.word	0x00000080
        /*005c*/ 	.word	0x00000001
        /*0060*/ 	.word	0x00000001


	//----- nvinfo : EIATTR_CRS_STACK_SIZE
	.align		4
.L_5595:
        /*0064*/ 	.byte	0x04, 0x1e
        /*0066*/ 	.short	(.L_5597 - .L_5596)
.L_5596:
        /*0068*/ 	.word	0x00000000


	//----- nvinfo : EIATTR_CBANK_PARAM_SIZE
	.align		4
.L_5597:
        /*006c*/ 	.byte	0x03, 0x19
        /*006e*/ 	.short	0x0058


	//----- nvinfo : EIATTR_PARAM_CBANK
	.align		4
        /*0070*/ 	.byte	0x04, 0x0a
        /*0072*/ 	.short	(.L_5599 - .L_5598)
	.align		4
.L_5598:
        /*0074*/ 	.word	index@(.nv.constant0._ZN2at6native29vectorized_elementwise_kernelILi8EZZZNS0_49_GLOBAL__N__b919a28f_16_Normalization_cu_5c38458737batch_norm_elementwise_backward_trainERKNS_6TensorES5_S5_S5_S5_S5_S5_ENKUlvE0_clEvENKUlvE2_clEvEUlN3c108BFloat16ES9_fffffE_St5arrayIPcLm8EEEEviT0_T1_)
        /*0078*/ 	.short	0x0210
        /*007a*/ 	.short	0x0058


	//----- nvinfo : EIATTR_SW_WAR
	.align		4
.L_5599:
        /*007c*/ 	.byte	0x04, 0x36
        /*007e*/ 	.short	(.L_5601 - .L_5600)
.L_5600:
        /*0080*/ 	.word	0x00000008
.L_5601:


//--------------------- .nv.info._ZN2at6native18elementwise_kernelILi128ELi4EZNS0_15gpu_kernel_implIZZZNS0_49_GLOBAL__N__b919a28f_16_Normalization_cu_5c38458737batch_norm_elementwise_backward_trainERKNS_6TensorES6_S6_S6_S6_S6_S6_ENKUlvE0_clEvENKUlvE1_clEvEUlN3c104HalfESA_fffffE_EEvRNS_18TensorIteratorBaseERKT_EUliE_EEviT1_ --------------------------
	.section	.nv.info._ZN2at6native18elementwise_kernelILi128ELi4EZNS0_15gpu_kernel_implIZZZNS0_49_GLOBAL__N__b919a28f_16_Normalization_cu_5c38458737batch_norm_elementwise_backward_trainERKNS_6TensorES6_S6_S6_S6_S6_S6_ENKUlvE0_clEvENKUlvE1_clEvEUlN3c104HalfESA_fffffE_EEvRNS_18TensorIteratorBaseERKT_EUliE_EEviT1_,"",@"SHT_CUDA_INFO"
	.sectionflags	@""
	.align	4


	//----- nvinfo : EIATTR_CUDA_API_VERSION
	.align		4
        /*0000*/ 	.byte	0x04, 0x37
        /*0002*/ 	.short	(.L_5603 - .L_5602)
.L_5602:
        /*0004*/ 	.word	0x00000082


	//----- nvinfo : EIATTR_KPARAM_INFO
	.align		4
.L_5603:
        /*0008*/ 	.byte	0x04, 0x17
        /*000a*/ 	.short	(.L_5605 - .L_5604)
.L_5604:
        /*000c*/ 	.word	0x00000000
        /*0010*/ 	.short	0x0001
        /*0012*/ 	.short	0x0008
        /*0014*/ 	.byte	0x00, 0xf0, 0xc1, 0x12


	//----- nvinfo : EIATTR_KPARAM_INFO
	.align		4
.L_5605:
        /*0018*/ 	.byte	0x04, 0x17
        /*001a*/ 	.short	(.L_5607 - .L_5606)
.L_5606:
        /*001c*/ 	.word	0x00000000
        /*0020*/ 	.short	0x0000
        /*0022*/ 	.short	0x0000
        /*0024*/ 	.byte	0x00, 0xf0, 0x11, 0x00


	//----- nvinfo : EIATTR_SPARSE_MMA_MASK
	.align		4
.L_5607:
        /*0028*/ 	.byte	0x03, 0x50
        /*002a*/ 	.short	0x0000


	//----- nvinfo : EIATTR_MAXREG_COUNT
	.align		4
        /*002c*/ 	.byte	0x03, 0x1b
        /*002e*/ 	.short	0x0080


	//----- nvinfo : EIATTR_EXTERNS
	.align		4
        /*0030*/ 	.byte	0x04, 0x0f
        /*0032*/ 	.short	(.L_5609 - .L_5608)


	//   ....[0]....
	.align		4
.L_5608:
        /*0034*/ 	.word	index@(__assertfail)


	//----- nvinfo : EIATTR_MERCURY_ISA_VERSION
	.align		4
.L_5609:
        /*0038*/ 	.byte	0x03, 0x5f
        /*003a*/ 	.short	0x0101


	//----- nvinfo : EIATTR_SYSCALL_OFFSETS
	.align		4
        /*003c*/ 	.byte	0x04, 0x46
        /*003e*/ 	.short	(.L_5611 - .L_5610)


	//   ....[0]....
.L_5610:
        /*0040*/ 	.word	0x000031d0


	//   ....[1]....
        /*0044*/ 	.word	0x00004250


	//   ....[2]....
        /*0048*/ 	.word	0x000050a0


	//   ....[3]....
        /*004c*/ 	.word	0x00005ec0


	//   ....[4]....
        /*0050*/ 	.word	0x00006ce0


	//   ....[5]....
        /*0054*/ 	.word	0x00007b00


	//   ....[6]....
        /*0058*/ 	.word	0x00008920


	//   ....[7]....
        /*005c*/ 	.word	0x00009930


	//   ....[8]....
        /*0060*/ 	.word	0x0000cb60


	//   ....[9]....
        /*0064*/ 	.word	0x0000dbe0


	//   ....[10]....
        /*0068*/ 	.word	0x0000ea30


	//   ....[11]....
        /*006c*/ 	.word	0x0000f850


	//   ....[12]....
        /*0070*/ 	.word	0x00010670


	//   ....[13]....
        /*0074*/ 	.word	0x00011490


	//   ....[14]....
        /*0078*/ 	.word	0x000122b0


	//   ....[15]....
        /*007c*/ 	.word	0x000132c0


	//   ....[16]....
        /*0080*/ 	.word	0x000164e0


	//   ....[17]....
        /*0084*/ 	.word	0x00017560


	//   ....[18]....
        /*0088*/ 	.word	0x000183b0


	//   ....[19]....
        /*008c*/ 	.word	0x000191d0


	//   ....[20]....
        /*0090*/ 	.word	0x00019ff0


	//   ....[21]....
        /*0094*/ 	.word	0x0001ae10


	//   ....[22]....
        /*0098*/ 	.word	0x0001bc30


	//   ....[23]....
        /*009c*/ 	.word	0x0001cc40


	//   ....[24]....
        /*00a0*/ 	.word	0x0001fe40


	//   ....[25]....
        /*00a4*/ 	.word	0x00020ec0


	//   ....[26]....
        /*00a8*/ 	.word	0x00021d10


	//   ....[27]....
        /*00ac*/ 	.word	0x00022b30


	//   ....[28]....
        /*00b0*/ 	.word	0x00023950


	//   ....[29]....
        /*00b4*/ 	.word	0x00024770


	//   ....[30]....
        /*00b8*/ 	.word	0x00025590


	//   ....[31]....
        /*00bc*/ 	.word	0x000265a0


	//----- nvinfo : EIATTR_EXIT_INSTR_OFFSETS
	.align		4
.L_5611:
        /*00c0*/ 	.byte	0x04, 0x1c
        /*00c2*/ 	.short	(.L_5613 - .L_5612)


	//   ....[0]....
.L_5612:
        /*00c4*/ 	.word	0x0001cd10


	//   ....[1]....
        /*00c8*/ 	.word	0x000257d0


	//   ....[2]....
        /*00cc*/ 	.word	0x00025810


	//   ....[3]....
        /*00d0*/ 	.word	0x000258b0


	//   ....[4]....
        /*00d4*/ 	.word	0x000258f0


	//   ....[5]....
        /*00d8*/ 	.word	0x00025930


	//   ....[6]....
        /*00dc*/ 	.word	0x000259c0


	//   ....[7]....
        /*00e0*/ 	.word	0x000259e0


	//   ....[8]....
        /*00e4*/ 	.word	0x00025a80


	//   ....[9]....
        /*00e8*/ 	.word	0x00025ad0


	//   ....[10]....
        /*00ec*/ 	.word	0x00025b20


	//   ....[11]....
        /*00f0*/ 	.word	0x00025bf0


	//   ....[12]....
        /*00f4*/ 	.word	0x00025c50


	//   ....[13]....
        /*00f8*/ 	.word	0x00025de0


	//   ....[14]....
        /*00fc*/ 	.word	0x00025f40


	//   ....[15]....
        /*0100*/ 	.word	0x00025f80


	//   ....[16]....
        /*0104*/ 	.word	0x00026040


	//   ....[17]....
        /*0108*/ 	.word	0x000261c0


	//   ....[18]....
        /*010c*/ 	.word	0x00026340


	//   ....[19]....
        /*0110*/ 	.word	0x000264a0


	//   ....[20]....
        /*0114*/ 	.word	0x000265b0


	//   ....[21]....
        /*0118*/ 	.word	0x000265f0


	//   ....[22]....
        /*011c*/ 	.word	0x00026630


	//----- nvinfo : EIATTR_MAX_THREADS
	.align		4
.L_5613:
        /*0120*/ 	.byte	0x04, 0x05
        /*0122*/ 	.short	(.L_5615 - .L_5614)
.L_5614:
        /*0124*/ 	.word	0x00000080
        /*0128*/ 	.word	0x00000001
        /*012c*/ 	.word	0x00000001


	//----- nvinfo : EIATTR_CRS_STACK_SIZE
	.align		4
.L_5615:
        /*0130*/ 	.byte	0x04, 0x1e
        /*0132*/ 	.short	(.L_5617 - .L_5616)
.L_5616:
        /*0134*/ 	.word	0x00000000


	//----- nvinfo : EIATTR_CBANK_PARAM_SIZE
	.align		4
.L_5617:
        /*0138*/ 	.byte	0x03, 0x19
        /*013a*/ 	.short	0x04b8


	//----- nvinfo : EIATTR_PARAM_CBANK
	.align		4
        /*013c*/ 	.byte	0x04, 0x0a
        /*013e*/ 	.short	(.L_5619 - .L_5618)
	.align		4
.L_5618:
        /*0140*/ 	.word	index@(.nv.constant0._ZN2at6native18elementwise_kernelILi128ELi4EZNS0_15gpu_kernel_implIZZZNS0_49_GLOBAL__N__b919a28f_16_Normalization_cu_5c38458737batch_norm_elementwise_backward_trainERKNS_6TensorES6_S6_S6_S6_S6_S6_ENKUlvE0_clEvENKUlvE1_clEvEUlN3c104HalfESA_fffffE_EEvRNS_18TensorIteratorBaseERKT_EUliE_EEviT1_)
        /*0144*/ 	.short	0x0210
        /*0146*/ 	.short	0x04b8


	//----- nvinfo : EIATTR_SW_WAR
	.align		4
.L_5619:
        /*0148*/ 	.byte	0x04, 0x36
        /*014a*/ 	.short	(.L_5621 - .L_5620)
.L_5620:
        /*014c*/ 	.word	0x00000008
.L_5621:


//--------------------- .nv.info._ZN2at6native27unrolled_elementwise_kernelIZZZNS0_49_GLOBAL__N__b919a28f_16_Normalization_cu_5c38458737batch_norm_elementwise_backward_trainERKNS_6TensorES5_S5_S5_S5_S5_S5_ENKUlvE0_clEvENKUlvE1_clEvEUlN3c104HalfES9_fffffE_St5arrayIPcLm8EELi4E23TrivialOffsetCalculatorILi7EjESE_ILi1EjENS0_6memory12LoadWithCastILi7EEENSH_13StoreWithCastILi1EEEEEviT_T0_T2_T3_T4_T5_ --------------------------
	.section	.nv.info._ZN2at6native27unrolled_elementwise_kernelIZZZNS0_49_GLOBAL__N__b919a28f_16_Normalization_cu_5c38458737batch_norm_elementwise_backward_trainERKNS_6TensorES5_S5_S5_S5_S5_S5_ENKUlvE0_clEvENKUlvE1_clEvEUlN3c104HalfES9_fffffE_St5arrayIPcLm8EELi4E23TrivialOffsetCalculatorILi7EjESE_ILi1EjENS0_6memory12LoadWithCastILi7EEENSH_13StoreWithCastILi1EEEEEviT_T0_T2_T3_T4_T5_,"",@"SHT_CUDA_INFO"
	.sectionflags	@""
	.align	4


	//----- nvinfo : EIATTR_CUDA_API_VERSION
	.align		4
        /*0000*/ 	.byte	0x04, 0x37
        /*0002*/ 	.short	(.L_5623 - .L_5622)
.L_5622:
        /*0004*/ 	.word	0x00000082


	//----- nvinfo : EIATTR_KPARAM_INFO
	.align		4
.L_5623:
        /*0008*/ 	.byte	0x04, 0x17
        /*000a*/ 	.short	(.L_5625 - .L_5624)
.L_5624:
        /*000c*/ 	.word	0x00000000
        /*0010*/ 	.short	0x0006
        /*0012*/ 	.short	0x0080
        /*0014*/ 	.byte	0x00, 0xf0, 0x21, 0x00


	//----- nvinfo : EIATTR_KPARAM_INFO
	.align		4
.L_5625:
        /*0018*/ 	.byte	0x04, 0x17
        /*001a*/ 	.short	(.L_5627 - .L_5626)
.L_5626:
        /*001c*/ 	.word	0x00000000
        /*0020*/ 	.short	0x0005
        /*0022*/ 	.short	0x005c
        /*0024*/ 	.byte	0x00, 0xf0, 0x91, 0x00


	//----- nvinfo : EIATTR_KPARAM_INFO
	.align		4
.L_5627:
        /*0028*/ 	.byte	0x04, 0x17
        /*002a*/ 	.short	(.L_5629 - .L_5628)
.L_5628:
        /*002c*/ 	.word	0x00000000
        /*0030*/ 	.short	0x0004
        /*0032*/ 	.short	0x0059
        /*0034*/ 	.byte	0x00, 0xf0, 0x05, 0x00


	//----- nvinfo : EIATTR_KPARAM_INFO
	.align		4
.L_5629:
        /*0038*/ 	.byte	0x04, 0x17
        /*003a*/ 	.short	(.L_5631 - .L_5630)
.L_5630:
        /*003c*/ 	.word	0x00000000
        /*0040*/ 	.short	0x0003
        /*0042*/ 	.short	0x0058
        /*0044*/ 	.byte	0x00, 0xf0, 0x05, 0x00


	//----- nvinfo : EIATTR_KPARAM_INFO
	.align		4
.L_5631:
        /*0048*/ 	.byte	0x04, 0x17
        /*004a*/ 	.short	(.L_5633 - .L_5632)
.L_5632:
        /*004c*/ 	.word	0x00000000
        /*0050*/ 	.short	0x0002
        /*0052*/ 	.short	0x0018
        /*0054*/ 	.byte	0x00, 0xf0, 0x01, 0x01


	//----- nvinfo : EIATTR_KPARAM_INFO
	.align		4
.L_5633:
        /*0058*/ 	.byte	0x04, 0x17
        /*005a*/ 	.short	(.L_5635 - .L_5634)
.L_5634:
        /*005c*/ 	.word	0x00000000
        /*0060*/ 	.short	0x0001
        /*0062*/ 	.short	0x0008
        /*0064*/ 	.byte	0x00, 0xf0, 0x41, 0x00


	//----- nvinfo : EIATTR_KPARAM_INFO
	.align		4
.L_5635:
        /*0068*/ 	.byte	0x04, 0x17
        /*006a*/ 	.short	(.L_5637 - .L_5636)
.L_5636:
        /*006c*/ 	.word	0x00000000
        /*0070*/ 	.short	0x0000
        /*0072*/ 	.short	0x0000
        /*0074*/ 	.byte	0x00, 0xf0, 0x11, 0x00


	//----- nvinfo : EIATTR_SPARSE_MMA_MASK
	.align		4
.L_5637:
        /*0078*/ 	.byte	0x03, 0x50
        /*007a*/ 	.short	0x0000


	//----- nvinfo : EIATTR_MAXREG_COUNT
	.align		4
        /*007c*/ 	.byte	0x03, 0x1b
        /*007e*/ 	.short	0x00ff


	//----- nvinfo : EIATTR_EXTERNS
	.align		4
        /*0080*/ 	.byte	0x04, 0x0f
        /*0082*/ 	.short	(.L_5639 - .L_5638)


	//   ....[0]....
	.align		4
.L_5638:
        /*0084*/ 	.word	index@(__assertfail)


	//----- nvinfo : EIATTR_MERCURY_ISA_VERSION
	.align		4
.L_5639:
        /*0088*/ 	.byte	0x03, 0x5f
        /*008a*/ 	.short	0x0101


	//----- nvinfo : EIATTR_SYSCALL_OFFSETS
	.align		4
        /*008c*/ 	.byte	0x04, 0x46
        /*008e*/ 	.short	(.L_5641 - .L_5640)


	//   ....[0]....
.L_5640:
        /*0090*/ 	.word	0x00001150


	//   ....[1]....
        /*0094*/ 	.word	0x000021e0


	//   ....[2]....
        /*0098*/ 	.word	0x00003040


	//   ....[3]....
        /*009c*/ 	.word	0x00003e70


	//   ....[4]....
        /*00a0*/ 	.word	0x00004ca0


	//   ....[5]....
        /*00a4*/ 	.word	0x00005ad0


	//   ....[6]....
        /*00a8*/ 	.word	0x00006900


	//   ....[7]....
        /*00ac*/ 	.word	0x00007a00


	//   ....[8]....
        /*00b0*/ 	.word	0x00008a90


	//   ....[9]....
        /*00b4*/ 	.word	0x000098f0


	//   ....[10]....
        /*00b8*/ 	.word	0x0000a720


	//   ....[11]....
        /*00bc*/ 	.word	0x0000b550


	//   ....[12]....
        /*00c0*/ 	.word	0x0000c380


	//   ....[13]....
        /*00c4*/ 	.word	0x0000d1b0


	//   ....[14]....
        /*00c8*/ 	.word	0x0000e300


	//   ....[15]....
        /*00cc*/ 	.word	0x0000f390


	//   ....[16]....
        /*00d0*/ 	.word	0x000101f0


	//   ....[17]....
        /*00d4*/ 	.word	0x00011020


	//   ....[18]....
        /*00d8*/ 	.word	0x00011e50


	//   ....[19]....
        /*00dc*/ 	.word	0x00012c80


	//   ....[20]....
        /*00e0*/ 	.word	0x00013ab0


	//   ....[21]....
        /*00e4*/ 	.word	0x00014bb0


	//   ....[22]....
        /*00e8*/ 	.word	0x00015c50


	//   ....[23]....
        /*00ec*/ 	.word	0x00016ac0


	//   ....[24]....
        /*00f0*/ 	.word	0x00017900


	//   ....[25]....
        /*00f4*/ 	.word	0x00018730


	//   ....[26]....
        /*00f8*/ 	.word	0x00019570


	//   ....[27]....
        /*00fc*/ 	.word	0x0001a380


	//   ....[28]....
        /*0100*/ 	.word	0x0001b8b0


	//   ....[29]....
        /*0104*/ 	.word	0x0001c8b0


	//   ....[30]....
        /*0108*/ 	.word	0x0001d870


	//   ....[31]....
        /*010c*/ 	.word	0x0001e850


	//----- nvinfo : EIATTR_EXIT_INSTR_OFFSETS
	.align		4
.L_5641:
        /*0110*/ 	.byte	0x04, 0x1c
        /*0112*/ 	.short	(.L_5643 - .L_5642)


	//   ....[0]....
.L_5642:
        /*0114*/ 	.word	0x0001d930


	//   ....[1]....
        /*0118*/ 	.word	0x0001da80


	//   ....[2]....
        /*011c*/ 	.word	0x0001dac0


	//   ....[3]....
        /*0120*/ 	.word	0x0001db60


	//   ....[4]....
        /*0124*/ 	.word	0x0001dba0


	//   ....[5]....
        /*0128*/ 	.word	0x0001dbe0


	//   ....[6]....
        /*012c*/ 	.word	0x0001dc70


	//   ....[7]....
        /*0130*/ 	.word	0x0001dc90


	//   ....[8]....
        /*0134*/ 	.word	0x0001dd30


	//   ....[9]....
        /*0138*/ 	.word	0x0001dd80


	//   ....[10]....
        /*013c*/ 	.word	0x0001ddd0


	//   ....[11]....
        /*0140*/ 	.word	0x0001dea0


	//   ....[12]....
        /*0144*/ 	.word	0x0001df00


	//   ....[13]....
        /*0148*/ 	.word	0x0001e090


	//   ....[14]....
        /*014c*/ 	.word	0x0001e1f0


	//   ....[15]....
        /*0150*/ 	.word	0x0001e230


	//   ....[16]....
        /*0154*/ 	.word	0x0001e2f0


	//   ....[17]....
        /*0158*/ 	.word	0x0001e470


	//   ....[18]....
        /*015c*/ 	.word	0x0001e5f0


	//   ....[19]....
        /*0160*/ 	.word	0x0001e750


	//   ....[20]....
        /*0164*/ 	.word	0x0001e860


	//   ....[21]....
        /*0168*/ 	.word	0x0001e8a0


	//   ....[22]....
        /*016c*/ 	.word	0x0001e8e0


	//----- nvinfo : EIATTR_MAX_THREADS
	.align		4
.L_5643:
        /*0170*/ 	.byte	0x04, 0x05
        /*0172*/ 	.short	(.L_5645 - .L_5644)
.L_5644:
        /*0174*/ 	.word	0x00000080
        /*0178*/ 	.word	0x00000001
        /*017c*/ 	.word	0x00000001


	//----- nvinfo : EIATTR_CRS_STACK_SIZE
	.align		4
.L_5645:
        /*0180*/ 	.byte	0x04, 0x1e
        /*0182*/ 	.short	(.L_5647 - .L_5646)
.L_5646:
        /*0184*/ 	.word	0x00000000


	//----- nvinfo : EIATTR_CBANK_PARAM_SIZE
	.align		4
.L_5647:
        /*0188*/ 	.byte	0x03, 0x19
        /*018a*/ 	.short	0x0088


	//----- nvinfo : EIATTR_PARAM_CBANK
	.align		4
        /*018c*/ 	.byte	0x04, 0x0a
        /*018e*/ 	.short	(.L_5649 - .L_5648)
	.align		4
.L_5648:
        /*0190*/ 	.word	index@(.nv.constant0._ZN2at6native27unrolled_elementwise_kernelIZZZNS0_49_GLOBAL__N__b919a28f_16_Normalization_cu_5c38458737batch_norm_elementwise_backward_trainERKNS_6TensorES5_S5_S5_S5_S5_S5_ENKUlvE0_clEvENKUlvE1_clEvEUlN3c104HalfES9_fffffE_St5arrayIPcLm8EELi4E23TrivialOffsetCalculatorILi7EjESE_ILi1EjENS0_6memory12LoadWithCastILi7EEENSH_13StoreWithCastILi1EEEEEviT_T0_T2_T3_T4_T5_)
        /*0194*/ 	.short	0x0210
        /*0196*/ 	.short	0x0088


	//----- nvinfo : EIATTR_SW_WAR
	.align		4
.L_5649:
        /*0198*/ 	.byte	0x04, 0x36
        /*019a*/ 	.short	(.L_5651 - .L_5650)
.L_5650:
        /*019c*/ 	.word	0x00000008
.L_5651:


//--------------------- .nv.info._ZN2at6native18elementwise_kernelILi128ELi4EZNS0_22gpu_kernel_impl_nocastIZZZNS0_49_GLOBAL__N__b919a28f_16_Normalization_cu_5c38458737batch_norm_elementwise_backward_trainERKNS_6TensorES6_S6_S6_S6_S6_S6_ENKUlvE0_clEvENKUlvE1_clEvEUlN3c104HalfESA_fffffE_EEvRNS_18TensorIteratorBaseERKT_EUliE_EEviT1_ --------------------------
	.section	.nv.info._ZN2at6native18elementwise_kernelILi128ELi4EZNS0_22gpu_kernel_impl_nocastIZZZNS0_49_GLOBAL__N__b919a28f_16_Normalization_cu_5c38458737batch_norm_elementwise_backward_trainERKNS_6TensorES6_S6_S6_S6_S6_S6_ENKUlvE0_clEvENKUlvE1_clEvEUlN3c104HalfESA_fffffE_EEvRNS_18TensorIteratorBaseERKT_EUliE_EEviT1_,"",@"SHT_CUDA_INFO"
	.sectionflags	@""
	.align	4


	//----- nvinfo : EIATTR_CUDA_API_VERSION
	.align		4
        /*0000*/ 	.byte	0x04, 0x37
        /*0002*/ 	.short	(.L_5653 - .L_5652)
.L_5652:
        /*0004*/ 	.word	0x00000082


	//----- nvinfo : EIATTR_KPARAM_INFO
	.align		4
.L_5653:
        /*0008*/ 	.byte	0x04, 0x17
        /*000a*/ 	.short	(.L_5655 - .L_5654)
.L_5654:
        /*000c*/ 	.word	0x00000000
        /*0010*/ 	.short	0x0001
        /*0012*/ 	.short	0x0008
        /*0014*/ 	.byte	0x00, 0xf0, 0xa1, 0x12


	//----- nvinfo : EIATTR_KPARAM_INFO
	.align		4
.L_5655:
        /*0018*/ 	.byte	0x04, 0x17
        /*001a*/ 	.short	(.L_5657 - .L_5656)
.L_5656:
        /*001c*/ 	.word	0x00000000
        /*0020*/ 	.short	0x0000
        /*0022*/ 	.short	0x0000
        /*0024*/ 	.byte	0x00, 0xf0, 0x11, 0x00


	//----- nvinfo : EIATTR_SPARSE_MMA_MASK
	.align		4
.L_5657:
        /*0028*/ 	.byte	0x03, 0x50
        /*002a*/ 	.short	0x0000


	//----- nvinfo : EIATTR_MAXREG_COUNT
	.align		4
        /*002c*/ 	.byte	0x03, 0x1b
        /*002e*/ 	.short	0x0080


	//----- nvinfo : EIATTR_MERCURY_ISA_VERSION
	.align		4
        /*0030*/ 	.byte	0x03, 0x5f
        /*0032*/ 	.short	0x0101


	//----- nvinfo : EIATTR_EXIT_INSTR_OFFSETS
	.align		4
        /*0034*/ 	.byte	0x04, 0x1c
        /*0036*/ 	.short	(.L_5659 - .L_5658)


	//   ....[0]....
.L_5658:
        /*0038*/ 	.word	0x00006d10


	//   ....[1]....
        /*003c*/ 	.word	0x00009110


	//----- nvinfo : EIATTR_MAX_THREADS
	.align		4
.L_5659:
        /*0040*/ 	.byte	0x04, 0x05
        /*0042*/ 	.short	(.L_5661 - .L_5660)
.L_5660:
        /*0044*/ 	.word	0x00000080
        /*0048*/ 	.word	0x00000001
        /*004c*/ 	.word	0x00000001


	//----- nvinfo : EIATTR_CRS_STACK_SIZE
	.align		4
.L_5661:
        /*0050*/ 	.byte	0x04, 0x1e
        /*0052*/ 	.short	(.L_5663 - .L_5662)
.L_5662:
        /*0054*/ 	.word	0x00000000


	//----- nvinfo : EIATTR_CBANK_PARAM_SIZE
	.align		4
.L_5663:
        /*0058*/ 	.byte	0x03, 0x19
        /*005a*/ 	.short	0x04b0


	//----- nvinfo : EIATTR_PARAM_CBANK
	.align		4
        /*005c*/ 	.byte	0x04, 0x0a
        /*005e*/ 	.short	(.L_5665 - .L_5664)
	.align		4
.L_5664:
        /*0060*/ 	.word	index@(.nv.constant0._ZN2at6native18elementwise_kernelILi128ELi4EZNS0_22gpu_kernel_impl_nocastIZZZNS0_49_GLOBAL__N__b919a28f_16_Normalization_cu_5c38458737batch_norm_elementwise_backward_trainERKNS_6TensorES6_S6_S6_S6_S6_S6_ENKUlvE0_clEvENKUlvE1_clEvEUlN3c104HalfESA_fffffE_EEvRNS_18TensorIteratorBaseERKT_EUliE_EEviT1_)
        /*0064*/ 	.short	0x0210
        /*0066*/ 	.short	0x04b0


	//----- nvinfo : EIATTR_SW_WAR
	.align		4
.L_5665:
        /*0068*/ 	.byte	0x04, 0x36
        /*006a*/ 	.short	(.L_5667 - .L_5666)
.L_5666:
        /*006c*/ 	.word	0x00000008
.L_5667:


//--------------------- .nv.info._ZN2at6native27unrolled_elementwise_kernelIZZZNS0_49_GLOBAL__N__b919a28f_16_Normalization_cu_5c38458737batch_norm_elementwise_backward_trainERKNS_6TensorES5_S5_S5_S5_S5_S5_ENKUlvE0_clEvENKUlvE1_clEvEUlN3c104HalfES9_fffffE_St5arrayIPcLm8EELi4E23TrivialOffsetCalculatorILi7EjESE_ILi1EjENS0_6memory15LoadWithoutCastENSH_16StoreWithoutCastEEEviT_T0_T2_T3_T4_T5_ --------------------------
	.section	.nv.info._ZN2at6native27unrolled_elementwise_kernelIZZZNS0_49_GLOBAL__N__b919a28f_16_Normalization_cu_5c38458737batch_norm_elementwise_backward_trainERKNS_6TensorES5_S5_S5_S5_S5_S5_ENKUlvE0_clEvENKUlvE1_clEvEUlN3c104HalfES9_fffffE_St5arrayIPcLm8EELi4E23TrivialOffsetCalculatorILi7EjESE_ILi1EjENS0_6memory15LoadWithoutCastENSH_16StoreWithoutCastEEEviT_T0_T2_T3_T4_T5_,"",@"SHT_CUDA_INFO"
	.sectionflags	@""
	.align	4


	//----- nvinfo : EIATTR_CUDA_API_VERSION
	.align		4
        /*0000*/ 	.byte	0x04, 0x37
        /*0002*/ 	.short	(.L_5669 - .L_5668)
.L_5668:
        /*0004*/ 	.word	0x00000082


	//----- nvinfo : EIATTR_KPARAM_INFO
	.align		4
.L_5669:
        /*0008*/ 	.byte	0x04, 0x17
        /*000a*/ 	.short	(.L_5671 - .L_5670)
.L_5670:
        /*000c*/ 	.word	0x00000000
        /*0010*/ 	.short	0x0006
        /*0012*/ 	.short	0x005b
        /*0014*/ 	.byte	0x00, 0xf0, 0x05, 0x00


	//----- nvinfo : EIATTR_KPARAM_INFO
	.align		4
.L_5671:
        /*0018*/ 	.byte	0x04, 0x17
        /*001a*/ 	.short	(.L_5673 - .L_5672)
.L_5672:
        /*001c*/ 	.word	0x00000000
        /*0020*/ 	.short	0x0005
        /*0022*/ 	.short	0x005a
        /*0024*/ 	.byte	0x00, 0xf0, 0x05, 0x00


	//----- nvinfo : EIATTR_KPARAM_INFO
	.align		4
.L_5673:
        /*0028*/ 	.byte	0x04, 0x17
        /*002a*/ 	.short	(.L_5675 - .L_5674)
.L_5674:
        /*002c*/ 	.word	0x00000000
        /*0030*/ 	.short	0x0004
        /*0032*/ 	.short	0x0059
        /*0034*/ 	.byte	0x00, 0xf0, 0x05, 0x00


	//----- nvinfo : EIATTR_KPARAM_INFO
	.align		4
.L_5675:
        /*0038*/ 	.byte	0x04, 0x17
        /*003a*/ 	.short	(.L_5677 - .L_5676)
.L_5676:
        /*003c*/ 	.word	0x00000000
        /*0040*/ 	.short	0x0003
        /*0042*/ 	.short	0x0058
        /*0044*/ 	.byte	0x00, 0xf0, 0x05, 0x00


	//----- nvinfo : EIATTR_KPARAM_INFO
	.align		4
.L_5677:
        /*0048*/ 	.byte	0x04, 0x17
        /*004a*/ 	.short	(.L_5679 - .L_5678)
.L_5678:
        /*004c*/ 	.word	0x00000000
        /*0050*/ 	.short	0x0002
        /*0052*/ 	.short	0x0018
        /*0054*/ 	.byte	0x00, 0xf0, 0x01, 0x01


	//----- nvinfo : EIATTR_KPARAM_INFO
	.align		4
.L_5679:
        /*0058*/ 	.byte	0x04, 0x17
        /*005a*/ 	.short	(.L_5681 - .L_5680)
.L_5680:
        /*005c*/ 	.word	0x00000000
        /*0060*/ 	.short	0x0001
        /*0062*/ 	.short	0x0008
        /*0064*/ 	.byte	0x00, 0xf0, 0x41, 0x00


	//----- nvinfo : EIATTR_KPARAM_INFO
	.align		4
.L_5681:
        /*0068*/ 	.byte	0x04, 0x17
        /*006a*/ 	.short	(.L_5683 - .L_5682)
.L_5682:
        /*006c*/ 	.word	0x00000000
        /*0070*/ 	.short	0x0000
        /*0072*/ 	.short	0x0000
        /*0074*/ 	.byte	0x00, 0xf0, 0x11, 0x00


	//----- nvinfo : EIATTR_SPARSE_MMA_MASK
	.align		4
.L_5683:
        /*0078*/ 	.byte	0x03, 0x50
        /*007a*/ 	.short	0x0000


	//----- nvinfo : EIATTR_MAXREG_COUNT
	.align		4
        /*007c*/ 	.byte	0x03, 0x1b
        /*007e*/ 	.short	0x00ff


	//----- nvinfo : EIATTR_MERCURY_ISA_VERSION
	.align		4
        /*0080*/ 	.byte	0x03, 0x5f
        /*0082*/ 	.short	0x0101


	//----- nvinfo : EIATTR_EXIT_INSTR_OFFSETS
	.align		4
        /*0084*/ 	.byte	0x04, 0x1c
        /*0086*/ 	.short	(.L_5685 - .L_5684)


	//   ....[0]....
.L_5684:
        /*0088*/ 	.word	0x00000df0


	//   ....[1]....
        /*008c*/ 	.word	0x00000e40


	//----- nvinfo : EIATTR_MAX_THREADS
	.align		4
.L_5685:
        /*0090*/ 	.byte	0x04, 0x05
        /*0092*/ 	.short	(.L_5687 - .L_5686)
.L_5686:
        /*0094*/ 	.word	0x00000080
        /*0098*/ 	.word	0x00000001
        /*009c*/ 	.word	0x00000001


	//----- nvinfo : EIATTR_CRS_STACK_SIZE
	.align		4
.L_5687:
        /*00a0*/ 	.byte	0x04, 0x1e
        /*00a2*/ 	.short	(.L_5689 - .L_5688)
.L_5688:
        /*00a4*/ 	.word	0x00000000


	//----- nvinfo : EIATTR_CBANK_PARAM_SIZE
	.align		4
.L_5689:
        /*00a8*/ 	.byte	0x03, 0x19
        /*00aa*/ 	.short	0x005c


	//----- nvinfo : EIATTR_PARAM_CBANK
	.align		4
        /*00ac*/ 	.byte	0x04, 0x0a
        /*00ae*/ 	.short	(.L_5691 - .L_5690)
	.align		4
.L_5690:
        /*00b0*/ 	.word	index@(.nv.constant0._ZN2at6native27unrolled_elementwise_kernelIZZZNS0_49_GLOBAL__N__b919a28f_16_Normalization_cu_5c38458737batch_norm_elementwise_backward_trainERKNS_6TensorES5_S5_S5_S5_S5_S5_ENKUlvE0_clEvENKUlvE1_clEvEUlN3c104HalfES9_fffffE_St5arrayIPcLm8EELi4E23TrivialOffsetCalculatorILi7EjESE_ILi1EjENS0_6memory15LoadWithoutCastENSH_16StoreWithoutCastEEEviT_T0_T2_T3_T4_T5_)
        /*00b4*/ 	.short	0x0210
        /*00b6*/ 	.short	0x005c


	//----- nvinfo : EIATTR_SW_WAR
	.align		4
.L_5691:
        /*00b8*/ 	.byte	0x04, 0x36
        /*00ba*/ 	.short	(.L_5693 - .L_5692)
.L_5692:
        /*00bc*/ 	.word	0x00000008
.L_5693:


//--------------------- .nv.info._ZN2at6native29vectorized_elementwise_kernelILi2EZZZNS0_49_GLOBAL__N__b919a28f_16_Normalization_cu_5c38458737batch_norm_elementwise_backward_trainERKNS_6TensorES5_S5_S5_S5_S5_S5_ENKUlvE0_clEvENKUlvE1_clEvEUlN3c104HalfES9_fffffE_St5arrayIPcLm8EEEEviT0_T1_ --------------------------
	.section	.nv.info._ZN2at6native29vectorized_elementwise_kernelILi2EZZZNS0_49_GLOBAL__N__b919a28f_16_Normalization_cu_5c38458737batch_norm_elementwise_backward_trainERKNS_6TensorES5_S5_S5_S5_S5_S5_ENKUlvE0_clEvENKUlvE1_clEvEUlN3c104HalfES9_fffffE_St5arrayIPcLm8EEEEviT0_T1_,"",@"SHT_CUDA_INFO"
	.sectionflags	@""
	.align	4


	//----- nvinfo : EIATTR_CUDA_API_VERSION
	.align		4
        /*0000*/ 	.byte	0x04, 0x37
        /*0002*/ 	.short	(.L_5695 - .L_5694)
.L_5694:
        /*0004*/ 	.word	0x00000082


	//----- nvinfo : EIATTR_KPARAM_INFO
	.align		4
.L_5695:
        /*0008*/ 	.byte	0x04, 0x17
        /*000a*/ 	.short	(.L_5697 - .L_5696)
.L_5696:
        /*000c*/ 	.word	0x00000000
        /*0010*/ 	.short	0x0002
        /*0012*/ 	.short	0x0018
        /*0014*/ 	.byte	0x00, 0xf0, 0x01, 0x01


	//----- nvinfo : EIATTR_KPARAM_INFO
	.align		4
.L_5697:
        /*0018*/ 	.byte	0x04, 0x17
        /*001a*/ 	.short	(.L_5699 - .L_5698)
.L_5698:
        /*001c*/ 	.word	0x00000000
        /*0020*/ 	.short	0x0001
        /*0022*/ 	.short	0x0008
        /*0024*/ 	.byte	0x00, 0xf0, 0x41, 0x00


	//----- nvinfo : EIATTR_KPARAM_INFO
	.align		4
.L_5699:
        /*0028*/ 	.byte	0x04, 0x17
        /*002a*/ 	.short	(.L_5701 - .L_5700)
.L_5700:
        /*002c*/ 	.word	0x00000000
        /*0030*/ 	.short	0x0000
        /*0032*/ 	.short	0x0000
        /*0034*/ 	.byte	0x00, 0xf0, 0x11, 0x00


	//----- nvinfo : EIATTR_SPARSE_MMA_MASK
	.align		4
.L_5701:
        /*0038*/ 	.byte	0x03, 0x50
        /*003a*/ 	.short	0x0000


	//----- nvinfo : EIATTR_MAXREG_COUNT
	.align		4
        /*003c*/ 	.byte	0x03, 0x1b
        /*003e*/ 	.short	0x00ff


	//----- nvinfo : EIATTR_MERCURY_ISA_VERSION
	.align		4
        /*0040*/ 	.byte	0x03, 0x5f
        /*0042*/ 	.short	0x0101


	//----- nvinfo : EIATTR_EXIT_INSTR_OFFSETS
	.align		4
        /*0044*/ 	.byte	0x04, 0x1c
        /*0046*/ 	.short	(.L_5703 - .L_5702)


	//   ....[0]....
.L_5702:
        /*0048*/ 	.word	0x00000960


	//   ....[1]....
        /*004c*/ 	.word	0x00002550


	//   ....[2]....
        /*0050*/ 	.word	0x000025a0


	//----- nvinfo : EIATTR_MAX_THREADS
	.align		4
.L_5703:
        /*0054*/ 	.byte	0x04, 0x05
        /*0056*/ 	.short	(.L_5705 - .L_5704)
.L_5704:
        /*0058*/ 	.word	0x00000080
        /*005c*/ 	.word	0x00000001
        /*0060*/ 	.word	0x00000001


	//----- nvinfo : EIATTR_CRS_STACK_SIZE
	.align		4
.L_5705:
        /*0064*/ 	.byte	0x04, 0x1e
        /*0066*/ 	.short	(.L_5707 - .L_5706)
.L_5706:
        /*0068*/ 	.word	0x00000000


	//----- nvinfo : EIATTR_CBANK_PARAM_SIZE
	.align		4
.L_5707:
        /*006c*/ 	.byte	0x03, 0x19
        /*006e*/ 	.short	0x0058


	//----- nvinfo : EIATTR_PARAM_CBANK
	.align		4
        /*0070*/ 	.byte	0x04, 0x0a
        /*0072*/ 	.short	(.L_5709 - .L_5708)
	.align		4
.L_5708:
        /*0074*/ 	.word	index@(.nv.constant0._ZN2at6native29vectorized_elementwise_kernelILi2EZZZNS0_49_GLOBAL__N__b919a28f_16_Normalization_cu_5c38458737batch_norm_elementwise_backward_trainERKNS_6TensorES5_S5_S5_S5_S5_S5_ENKUlvE0_clEvENKUlvE1_clEvEUlN3c104HalfES9_fffffE_St5arrayIPcLm8EEEEviT0_T1_)
        /*0078*/ 	.short	0x0210
        /*007a*/ 	.short	0x0058


	//----- nvinfo : EIATTR_SW_WAR
	.align		4
.L_5709:
        /*007c*/ 	.byte	0x04, 0x36
        /*007e*/ 	.short	(.L_5711 - .L_5710)
.L_5710:
        /*0080*/ 	.word	0x00000008
.L_5711:


//--------------------- .nv.info._ZN2at6native29vectorized_elementwise_kernelILi4EZZZNS0_49_GLOBAL__N__b919a28f_16_Normalization_cu_5c38458737batch_norm_elementwise_backward_trainERKNS_6TensorES5_S5_S5_S5_S5_S5_ENKUlvE0_clEvENKUlvE1_clEvEUlN3c104HalfES9_fffffE_St5arrayIPcLm8EEEEviT0_T1_ --------------------------
	.section	.nv.info._ZN2at6native29vectorized_elementwise_kernelILi4EZZZNS0_49_GLOBAL__N__b919a28f_16_Normalization_cu_5c38458737batch_norm_elementwise_backward_trainERKNS_6TensorES5_S5_S5_S5_S5_S5_ENKUlvE0_clEvENKUlvE1_clEvEUlN3c104HalfES9_fffffE_St5arrayIPcLm8EEEEviT0_T1_,"",@"SHT_CUDA_INFO"
	.sectionflags	@""
	.align	4


	//----- nvinfo : EIATTR_CUDA_API_VERSION
	.align		4
        /*0000*/ 	.byte	0x04, 0x37
        /*0002*/ 	.short	(.L_5713 - .L_5712)
.L_5712:
        /*0004*/ 	.word	0x00000082


	//----- nvinfo : EIATTR_KPARAM_INFO
	.align		4
.L_5713:
        /*0008*/ 	.byte	0x04, 0x17
        /*000a*/ 	.short	(.L_5715 - .L_5714)
.L_5714:
        /*000c*/ 	.word	0x00000000
        /*0010*/ 	.short	0x0002
        /*0012*/ 	.short	0x0018
        /*0014*/ 	.byte	0x00, 0xf0, 0x01, 0x01


	//----- nvinfo : EIATTR_KPARAM_INFO
	.align		4
.L_5715:
        /*0018*/ 	.byte	0x04, 0x17
        /*001a*/ 	.short	(.L_5717 - .L_5716)
.L_5716:
        /*001c*/ 	.word	0x00000000
        /*0020*/ 	.short	0x0001
        /*0022*/ 	.short	0x0008
        /*0024*/ 	.byte	0x00, 0xf0, 0x41, 0x00


	//----- nvinfo : EIATTR_KPARAM_INFO
	.align		4
.L_5717:
        /*0028*/ 	.byte	0x04, 0x17
        /*002a*/ 	.short	(.L_5719 - .L_5718)
.L_5718:
        /*002c*/ 	.word	0x00000000
        /*0030*/ 	.short	0x0000
        /*0032*/ 	.short	0x0000
        /*0034*/ 	.byte	0x00, 0xf0, 0x11, 0x00


	//----- nvinfo : EIATTR_SPARSE_MMA_MASK
	.align		4
.L_5719:
        /*0038*/ 	.byte	0x03, 0x50
        /*003a*/ 	.short	0x0000


	//----- nvinfo : EIATTR_MAXREG_COUNT
	.align		4
        /*003c*/ 	.byte	0x03, 0x1b
        /*003e*/ 	.short	0x00ff


	//----- nvinfo : EIATTR_MERCURY_ISA_VERSION
	.align		4
        /*0040*/ 	.byte	0x03, 0x5f
        /*0042*/ 	.short	0x0101


	//----- nvinfo : EIATTR_EXIT_INSTR_OFFSETS
	.align		4
        /*0044*/ 	.byte	0x04, 0x1c
        /*0046*/ 	.short	(.L_5721 - .L_5720)


	//   ....[0]....
.L_5720:
        /*0048*/ 	.word	0x00000860


	//   ....[1]....
        /*004c*/ 	.word	0x00002450


	//   ....[2]....
        /*0050*/ 	.word	0x000024a0


	//----- nvinfo : EIATTR_MAX_THREADS
	.align		4
.L_5721:
        /*0054*/ 	.byte	0x04, 0x05
        /*0056*/ 	.short	(.L_5723 - .L_5722)
.L_5722:
        /*0058*/ 	.word	0x00000080
        /*005c*/ 	.word	0x00000001
        /*0060*/ 	.word	0x00000001


	//----- nvinfo : EIATTR_CRS_STACK_SIZE
	.align		4
.L_5723:
        /*0064*/ 	.byte	0x04, 0x1e
        /*0066*/ 	.short	(.L_5725 - .L_5724)
.L_5724:
        /*0068*/ 	.word	0x00000000


	//----- nvinfo : EIATTR_CBANK_PARAM_SIZE
	.align		4
.L_5725:
        /*006c*/ 	.byte	0x03, 0x19
        /*006e*/ 	.short	0x0058


	//----- nvinfo : EIATTR_PARAM_CBANK
	.align		4
        /*0070*/ 	.byte	0x04, 0x0a
        /*0072*/ 	.short	(.L_5727 - .L_5726)
	.align		4
.L_5726:
        /*0074*/ 	.word	index@(.nv.constant0._ZN2at6native29vectorized_elementwise_kernelILi4EZZZNS0_49_GLOBAL__N__b919a28f_16_Normalization_cu_5c38458737batch_norm_elementwise_backward_trainERKNS_6TensorES5_S5_S5_S5_S5_S5_ENKUlvE0_clEvENKUlvE1_clEvEUlN3c104HalfES9_fffffE_St5arrayIPcLm8EEEEviT0_T1_)
        /*0078*/ 	.short	0x0210
        /*007a*/ 	.short	0x0058


	//----- nvinfo : EIATTR_SW_WAR
	.align		4
.L_5727:
        /*007c*/ 	.byte	0x04, 0x36
        /*007e*/ 	.short	(.L_5729 - .L_5728)
.L_5728:
        /*0080*/ 	.word	0x00000008
.L_5729:


//--------------------- .nv.info._ZN2at6native29vectorized_elementwise_kernelILi8EZZZNS0_49_GLOBAL__N__b919a28f_16_Normalization_cu_5c38458737batch_norm_elementwise_backward_trainERKNS_6TensorES5_S5_S5_S5_S5_S5_ENKUlvE0_clEvENKUlvE1_clEvEUlN3c104HalfES9_fffffE_St5arrayIPcLm8EEEEviT0_T1_ --------------------------
	.section	.nv.info._ZN2at6native29vectorized_elementwise_kernelILi8EZZZNS0_49_GLOBAL__N__b919a28f_16_Normalization_cu_5c38458737batch_norm_elementwise_backward_trainERKNS_6TensorES5_S5_S5_S5_S5_S5_ENKUlvE0_clEvENKUlvE1_clEvEUlN3c104HalfES9_fffffE_St5arrayIPcLm8EEEEviT0_T1_,"",@"SHT_CUDA_INFO"
	.sectionflags	@""
	.align	4


	//----- nvinfo : EIATTR_CUDA_API_VERSION
	.align		4
        /*0000*/ 	.byte	0x04, 0x37
        /*0002*/ 	.short	(.L_5731 - .L_5730)
.L_5730:
        /*0004*/ 	.word	0x00000082


	//----- nvinfo : EIATTR_KPARAM_INFO
	.align		4
.L_5731:
        /*0008*/ 	.byte	0x04, 0x17
        /*000a*/ 	.short	(.L_5733 - .L_5732)
.L_5732:
        /*000c*/ 	.word	0x00000000
        /*0010*/ 	.short	0x0002
        /*0012*/ 	.short	0x0018
        /*0014*/ 	.byte	0x00, 0xf0, 0x01, 0x01


	//----- nvinfo : EIATTR_KPARAM_INFO
	.align		4
.L_5733:
        /*0018*/ 	.byte	0x04, 0x17
        /*001a*/ 	.short	(.L_5735 - .L_5734)
.L_5734:
        /*001c*/ 	.word	0x00000000
        /*0020*/ 	.short	0x0001
        /*0022*/ 	.short	0x0008
        /*0024*/ 	.byte	0x00, 0xf0, 0x41, 0x00


	//----- nvinfo : EIATTR_KPARAM_INFO
	.align		4
.L_5735:
        /*0028*/ 	.byte	0x04, 0x17
        /*002a*/ 	.short	(.L_5737 - .L_5736)
.L_5736:
        /*002c*/ 	.word	0x00000000
        /*0030*/ 	.short	0x0000
        /*0032*/ 	.short	0x0000
        /*0034*/ 	.byte	0x00, 0xf0, 0x11, 0x00


	//----- nvinfo : EIATTR_SPARSE_MMA_MASK
	.align		4
.L_5737:
        /*0038*/ 	.byte	0x03, 0x50
        /*003a*/ 	.short	0x0000


	//----- nvinfo : EIATTR_MAXREG_COUNT
	.align		4
        /*003c*/ 	.byte	0x03, 0x1b
        /*003e*/ 	.short	0x00ff


	//----- nvinfo : EIATTR_MERCURY_ISA_VERSION
	.align		4
        /*0040*/ 	.byte	0x03, 0x5f
        /*0042*/ 	.short	0x0101


	//----- nvinfo : EIATTR_EXIT_INSTR_OFFSETS
	.align		4
        /*0044*/ 	.byte	0x04, 0x1c
        /*0046*/ 	.short	(.L_5739 - .L_5738)


	//   ....[0]....
.L_5738:
        /*0048*/ 	.word	0x00000830


	//   ....[1]....
        /*004c*/ 	.word	0x00002420


	//   ....[2]....
        /*0050*/ 	.word	0x00002470


	//----- nvinfo : EIATTR_MAX_THREADS
	.align		4
.L_5739:
        /*0054*/ 	.byte	0x04, 0x05
        /*0056*/ 	.short	(.L_5741 - .L_5740)
.L_5740:
        /*0058*/ 	.word	0x00000080
        /*005c*/ 	.word	0x00000001
        /*0060*/ 	.word	0x00000001


	//----- nvinfo : EIATTR_CRS_STACK_SIZE
	.align		4
.L_5741:
        /*0064*/ 	.byte	0x04, 0x1e
        /*0066*/ 	.short	(.L_5743 - .L_5742)
.L_5742:
        /*0068*/ 	.word	0x00000000


	//----- nvinfo : EIATTR_CBANK_PARAM_SIZE
	.align		4
.L_5743:
        /*006c*/ 	.byte	0x03, 0x19
        /*006e*/ 	.short	0x0058


	//----- nvinfo : EIATTR_PARAM_CBANK
	.align		4
        /*0070*/ 	.byte	0x04, 0x0a
        /*0072*/ 	.short	(.L_5745 - .L_5744)
	.align		4
.L_5744:
        /*0074*/ 	.word	index@(.nv.constant0._ZN2at6native29vectorized_elementwise_kernelILi8EZZZNS0_49_GLOBAL__N__b919a28f_16_Normalization_cu_5c38458737batch_norm_elementwise_backward_trainERKNS_6TensorES5_S5_S5_S5_S5_S5_ENKUlvE0_clEvENKUlvE1_clEvEUlN3c104HalfES9_fffffE_St5arrayIPcLm8EEEEviT0_T1_)
        /*0078*/ 	.short	0x0210
        /*007a*/ 	.short	0x0058


	//----- nvinfo : EIATTR_SW_WAR
	.align		4
.L_5745:
        /*007c*/ 	.byte	0x04, 0x36
        /*007e*/ 	.short	(.L_5747 - .L_5746)
.L_5746:
        /*0080*/ 	.word	0x00000008
.L_5747:


//--------------------- .nv.info._ZN2at6native18elementwise_kernelILi128ELi4EZNS0_15gpu_kernel_implIZZZNS0_49_GLOBAL__N__b919a28f_16_Normalization_cu_5c38458737batch_norm_elementwise_backward_trainERKNS_6TensorES6_S6_S6_S6_S6_S6_ENKUlvE0_clEvENKUlvE0_clEvEUlfffffffE_EEvRNS_18TensorIteratorBaseERKT_EUliE_EEviT1_ --------------------------
	.section	.nv.info._ZN2at6native18elementwise_kernelILi128ELi4EZNS0_15gpu_kernel_implIZZZNS0_49_GLOBAL__N__b919a28f_16_Normalization_cu_5c38458737batch_norm_elementwise_backward_trainERKNS_6TensorES6_S6_S6_S6_S6_S6_ENKUlvE0_clEvENKUlvE0_clEvEUlfffffffE_EEvRNS_18TensorIteratorBaseERKT_EUliE_EEviT1_,"",@"SHT_CUDA_INFO"
	.sectionflags	@""
	.align	4


	//----- nvinfo : EIATTR_CUDA_API_VERSION
	.align		4
        /*0000*/ 	.byte	0x04, 0x37
        /*0002*/ 	.short	(.L_5749 - .L_5748)
.L_5748:
        /*0004*/ 	.word	0x00000082


	//----- nvinfo : EIATTR_KPARAM_INFO
	.align		4
.L_5749:
        /*0008*/ 	.byte	0x04, 0x17
        /*000a*/ 	.short	(.L_5751 - .L_5750)
.L_5750:
        /*000c*/ 	.word	0x00000000
        /*0010*/ 	.short	0x0001
        /*0012*/ 	.short	0x0008
        /*0014*/ 	.byte	0x00, 0xf0, 0xc1, 0x12


	//----- nvinfo : EIATTR_KPARAM_INFO
	.align		4
.L_5751:
        /*0018*/ 	.byte	0x04, 0x17
        /*001a*/ 	.short	(.L_5753 - .L_5752)
.L_5752:
        /*001c*/ 	.word	0x00000000
        /*0020*/ 	.short	0x0000
        /*0022*/ 	.short	0x0000
        /*0024*/ 	.byte	0x00, 0xf0, 0x11, 0x00


	//----- nvinfo : EIATTR_SPARSE_MMA_MASK
	.align		4
.L_5753:
        /*0028*/ 	.byte	0x03, 0x50
        /*002a*/ 	.short	0x0000


	//----- nvinfo : EIATTR_MAXREG_COUNT
	.align		4
        /*002c*/ 	.byte	0x03, 0x1b
        /*002e*/ 	.short	0x0080


	//----- nvinfo : EIATTR_EXTERNS
	.align		4
        /*0030*/ 	.byte	0x04, 0x0f
        /*0032*/ 	.short	(.L_5755 - .L_5754)


	//   ....[0]....
	.align		4
.L_5754:
        /*0034*/ 	.word	index@(__assertfail)


	//----- nvinfo : EIATTR_MERCURY_ISA_VERSION
	.align		4
.L_5755:
        /*0038*/ 	.byte	0x03, 0x5f
        /*003a*/ 	.short	0x0101


	//----- nvinfo : EIATTR_SYSCALL_OFFSETS
	.align		4
        /*003c*/ 	.byte	0x04, 0x46
        /*003e*/ 	.short	(.L_5757 - .L_5756)


	//   ....[0]....
.L_5756:
        /*0040*/ 	.word	0x00002fa0


	//   ....[1]....
        /*0044*/ 	.word	0x00003dc0


	//   ....[2]....
        /*0048*/ 	.word	0x00004be0


	//   ....[3]....
        /*004c*/ 	.word	0x00005a00


	//   ....[4]....
        /*0050*/ 	.word	0x00006820


	//   ....[5]....
        /*0054*/ 	.word	0x00007640


	//   ....[6]....
        /*0058*/ 	.word	0x00008460


	//   ....[7]....
        /*005c*/ 	.word	0x00009340


	//   ....[8]....
        /*0060*/ 	.word	0x0000c320


	//   ....[9]....
        /*0064*/ 	.word	0x0000d140


	//   ....[10]....
        /*0068*/ 	.word	0x0000df60


	//   ....[11]....
        /*006c*/ 	.word	0x0000ed80


	//   ....[12]....
        /*0070*/ 	.word	0x0000fba0


	//   ....[13]....
        /*0074*/ 	.word	0x000109c0


	//   ....[14]....
        /*0078*/ 	.word	0x000117e0


	//   ....[15]....
        /*007c*/ 	.word	0x000126c0


	//   ....[16]....
        /*0080*/ 	.word	0x00015690


	//   ....[17]....
        /*0084*/ 	.word	0x000164b0


	//   ....[18]....
        /*0088*/ 	.word	0x000172d0


	//   ....[19]....
        /*008c*/ 	.word	0x000180f0


	//   ....[20]....
        /*0090*/ 	.word	0x00018f10


	//   ....[21]....
        /*0094*/ 	.word	0x00019d30


	//   ....[22]....
        /*0098*/ 	.word	0x0001ab50


	//   ....[23]....
        /*009c*/ 	.word	0x0001ba30


	//   ....[24]....
        /*00a0*/ 	.word	0x0001e9e0


	//   ....[25]....
        /*00a4*/ 	.word	0x0001f800


	//   ....[26]....
        /*00a8*/ 	.word	0x00020620


	//   ....[27]....
        /*00ac*/ 	.word	0x00021440


	//   ....[28]....
        /*00b0*/ 	.word	0x00022260


	//   ....[29]....
        /*00b4*/ 	.word	0x00023080


	//   ....[30]....
        /*00b8*/ 	.word	0x00023ea0


	//   ....[31]....
        /*00bc*/ 	.word	0x00024d80


	//----- nvinfo : EIATTR_EXIT_INSTR_OFFSETS
	.align		4
.L_5757:
        /*00c0*/ 	.byte	0x04, 0x1c
        /*00c2*/ 	.short	(.L_5759 - .L_5758)


	//   ....[0]....
.L_5758:
        /*00c4*/ 	.word	0x0001bae0


	//   ....[1]....
        /*00c8*/ 	.word	0x000240a0


	//   ....[2]....
        /*00cc*/ 	.word	0x000240e0


	//   ....[3]....
        /*00d0*/ 	.word	0x00024170


	//   ....[4]....
        /*00d4*/ 	.word	0x000241a0


	//   ....[5]....
        /*00d8*/ 	.word	0x000241d0


	//   ....[6]....
        /*00dc*/ 	.word	0x00024250


	//   ....[7]....
        /*00e0*/ 	.word	0x00024280


	//   ....[8]....
        /*00e4*/ 	.word	0x00024310


	//   ....[9]....
        /*00e8*/ 	.word	0x00024350


	//   ....[10]....
        /*00ec*/ 	.word	0x00024390


	//   ....[11]....
        /*00f0*/ 	.word	0x00024450


	//   ....[12]....
        /*00f4*/ 	.word	0x000244a0


	//   ....[13]....
        /*00f8*/ 	.word	0x00024620


	//   ....[14]....
        /*00fc*/ 	.word	0x00024770


	//   ....[15]....
        /*0100*/ 	.word	0x000247a0


	//   ....[16]....
        /*0104*/ 	.word	0x00024850


	//   ....[17]....
        /*0108*/ 	.word	0x000249c0


	//   ....[18]....
        /*010c*/ 	.word	0x00024b30


	//   ....[19]....
        /*0110*/ 	.word	0x00024c80


	//   ....[20]....
        /*0114*/ 	.word	0x00024d90


	//   ....[21]....
        /*0118*/ 	.word	0x00024dc0


	//   ....[22]....
        /*011c*/ 	.word	0x00024df0


	//----- nvinfo : EIATTR_MAX_THREADS
	.align		4
.L_5759:
        /*0120*/ 	.byte	0x04, 0x05
        /*0122*/ 	.short	(.L_5761 - .L_5760)
.L_5760:
        /*0124*/ 	.word	0x00000080
        /*0128*/ 	.word	0x00000001
        /*012c*/ 	.word	0x00000001


	//----- nvinfo : EIATTR_CRS_STACK_SIZE
	.align		4
.L_5761:
        /*0130*/ 	.byte	0x04, 0x1e
        /*0132*/ 	.short	(.L_5763 - .L_5762)
.L_5762:
        /*0134*/ 	.word	0x00000000


	//----- nvinfo : EIATTR_CBANK_PARAM_SIZE
	.align		4
.L_5763:
        /*0138*/ 	.byte	0x03, 0x19
        /*013a*/ 	.short	0x04b8


	//----- nvinfo : EIATTR_PARAM_CBANK
	.align		4
        /*013c*/ 	.byte	0x04, 0x0a
        /*013e*/ 	.short	(.L_5765 - .L_5764)
	.align		4
.L_5764:
        /*0140*/ 	.word	index@(.nv.constant0._ZN2at6native18elementwise_kernelILi128ELi4EZNS0_15gpu_kernel_implIZZZNS0_49_GLOBAL__N__b919a28f_16_Normalization_cu_5c38458737batch_norm_elementwise_backward_trainERKNS_6TensorES6_S6_S6_S6_S6_S6_ENKUlvE0_clEvENKUlvE0_clEvEUlfffffffE_EEvRNS_18TensorIteratorBaseERKT_EUliE_EEviT1_)
        /*0144*/ 	.short	0x0210
        /*0146*/ 	.short	0x04b8


	//----- nvinfo : EIATTR_SW_WAR
	.align		4
.L_5765:
        /*0148*/ 	.byte	0x04, 0x36
        /*014a*/ 	.short	(.L_5767 - .L_5766)
.L_5766:
        /*014c*/ 	.word	0x00000008
.L_5767:


//--------------------- .nv.info._ZN2at6native27unrolled_elementwise_kernelIZZZNS0_49_GLOBAL__N__b919a28f_16_Normalization_cu_5c38458737batch_norm_elementwise_backward_trainERKNS_6TensorES5_S5_S5_S5_S5_S5_ENKUlvE0_clEvENKUlvE0_clEvEUlfffffffE_St5arrayIPcLm8EELi4E23TrivialOffsetCalculatorILi7EjESC_ILi1EjENS0_6memory12LoadWithCastILi7EEENSF_13StoreWithCastILi1EEEEEviT_T0_T2_T3_T4_T5_ --------------------------
	.section	.nv.info._ZN2at6native27unrolled_elementwise_kernelIZZZNS0_49_GLOBAL__N__b919a28f_16_Normalization_cu_5c38458737batch_norm_elementwise_backward_trainERKNS_6TensorES5_S5_S5_S5_S5_S5_ENKUlvE0_clEvENKUlvE0_clEvEUlfffffffE_St5arrayIPcLm8EELi4E23TrivialOffsetCalculatorILi7EjESC_ILi1EjENS0_6memory12LoadWithCastILi7EEENSF_13StoreWithCastILi1EEEEEviT_T0_T2_T3_T4_T5_,"",@"SHT_CUDA_INFO"
	.sectionflags	@""
	.align	4


	//----- nvinfo : EIATTR_CUDA_API_VERSION
	.align		4
        /*0000*/ 	.byte	0x04, 0x37
        /*0002*/ 	.short	(.L_5769 - .L_5768)
.L_5768:
        /*0004*/ 	.word	0x00000082


	//----- nvinfo : EIATTR_KPARAM_INFO
	.align		4
.L_5769:
        /*0008*/ 	.byte	0x04, 0x17
        /*000a*/ 	.short	(.L_5771 - .L_5770)
.L_5770:
        /*000c*/ 	.word	0x00000000
        /*0010*/ 	.short	0x0006
        /*0012*/ 	.short	0x0080
        /*0014*/ 	.byte	0x00, 0xf0, 0x21, 0x00


	//----- nvinfo : EIATTR_KPARAM_INFO
	.align		4
.L_5771:
        /*0018*/ 	.byte	0x04, 0x17
        /*001a*/ 	.short	(.L_5773 - .L_5772)
.L_5772:
        /*001c*/ 	.word	0x00000000
        /*0020*/ 	.short	0x0005
        /*0022*/ 	.short	0x005c
        /*0024*/ 	.byte	0x00, 0xf0, 0x91, 0x00


	//----- nvinfo : EIATTR_KPARAM_INFO
	.align		4
.L_5773:
        /*0028*/ 	.byte	0x04, 0x17
        /*002a*/ 	.short	(.L_5775 - .L_5774)
.L_5774:
        /*002c*/ 	.word	0x00000000
        /*0030*/ 	.short	0x0004
        /*0032*/ 	.short	0x0059
        /*0034*/ 	.byte	0x00, 0xf0, 0x05, 0x00


	//----- nvinfo : EIATTR_KPARAM_INFO
	.align		4
.L_5775:
        /*0038*/ 	.byte	0x04, 0x17
        /*003a*/ 	.short	(.L_5777 - .L_5776)
.L_5776:
        /*003c*/ 	.word	0x00000000
        /*0040*/ 	.short	0x0003
        /*0042*/ 	.short	0x0058
        /*0044*/ 	.byte	0x00, 0xf0, 0x05, 0x00


	//----- nvinfo : EIATTR_KPARAM_INFO
	.align		4
.L_5777:
        /*0048*/ 	.byte	0x04, 0x17
        /*004a*/ 	.short	(.L_5779 - .L_5778)
.L_5778:
        /*004c*/ 	.word	0x00000000
        /*0050*/ 	.short	0x0002
        /*0052*/ 	.short	0x0018
        /*0054*/ 	.byte	0x00, 0xf0, 0x01, 0x01


	//----- nvinfo : EIATTR_KPARAM_INFO
	.align		4
.L_5779:
        /*0058*/ 	.byte	0x04, 0x17
        /*005a*/ 	.short	(.L_5781 - .L_5780)
.L_5780:
        /*005c*/ 	.word	0x00000000
        /*0060*/ 	.short	0x0001
        /*0062*/ 	.short	0x0008
        /*0064*/ 	.byte	0x00, 0xf0, 0x41, 0x00


	//----- nvinfo : EIATTR_KPARAM_INFO
	.align		4
.L_5781:
        /*0068*/ 	.byte	0x04, 0x17
        /*006a*/ 	.short	(.L_5783 - .L_5782)
.L_5782:
        /*006c*/ 	.word	0x00000000
        /*0070*/ 	.short	0x0000
        /*0072*/ 	.short	0x0000
        /*0074*/ 	.byte	0x00, 0xf0, 0x11, 0x00


	//----- nvinfo : EIATTR_SPARSE_MMA_MASK
	.align		4
.L_5783:
        /*0078*/ 	.byte	0x03, 0x50
        /*007a*/ 	.short	0x0000


	//----- nvinfo : EIATTR_MAXREG_COUNT
	.align		4
        /*007c*/ 	.byte	0x03, 0x1b
        /*007e*/ 	.short	0x00ff


	//----- nvinfo : EIATTR_EXTERNS
	.align		4
        /*0080*/ 	.byte	0x04, 0x0f
        /*0082*/ 	.short	(.L_5785 - .L_5784)


	//   ....[0]....
	.align		4
.L_5784:
        /*0084*/ 	.word	index@(__assertfail)


	//----- nvinfo : EIATTR_MERCURY_ISA_VERSION
	.align		4
.L_5785:
        /*0088*/ 	.byte	0x03, 0x5f
        /*008a*/ 	.short	0x0101


	//----- nvinfo : EIATTR_SYSCALL_OFFSETS
	.align		4
        /*008c*/ 	.byte	0x04, 0x46
        /*008e*/ 	.short	(.L_5787 - .L_5786)


	//   ....[0]....
.L_5786:
        /*0090*/ 	.word	0x00000f00


	//   ....[1]....
        /*0094*/ 	.word	0x00001d30


	//   ....[2]....
        /*0098*/ 	.word	0x00002b60


	//   ....[3]....
        /*009c*/ 	.word	0x00003990


	//   ....[4]....
        /*00a0*/ 	.word	0x000047c0


	//   ....[5]....
        /*00a4*/ 	.word	0x000055f0


	//   ....[6]....
        /*00a8*/ 	.word	0x00006420


	//   ....[7]....
        /*00ac*/ 	.word	0x000072f0


	//   ....[8]....
        /*00b0*/ 	.word	0x00008120


	//   ....[9]....
        /*00b4*/ 	.word	0x00008f50


	//   ....[10]....
        /*00b8*/ 	.word	0x00009d80


	//   ....[11]....
        /*00bc*/ 	.word	0x0000abb0


	//   ....[12]....
        /*00c0*/ 	.word	0x0000b9e0


	//   ....[13]....
        /*00c4*/ 	.word	0x0000c810


	//   ....[14]....
        /*00c8*/ 	.word	0x0000d6f0


	//   ....[15]....
        /*00cc*/ 	.word	0x0000e520


	//   ....[16]....
        /*00d0*/ 	.word	0x0000f350


	//   ....[17]....
        /*00d4*/ 	.word	0x00010180


	//   ....[18]....
        /*00d8*/ 	.word	0x00010fb0


	//   ....[19]....
        /*00dc*/ 	.word	0x00011de0


	//   ....[20]....
        /*00e0*/ 	.word	0x00012c10


	//   ....[21]....
        /*00e4*/ 	.word	0x00013ae0


	//   ....[22]....
        /*00e8*/ 	.word	0x00014920


	//   ....[23]....
        /*00ec*/ 	.word	0x00015760


	//   ....[24]....
        /*00f0*/ 	.word	0x000165a0


	//   ....[25]....
        /*00f4*/ 	.word	0x000173d0


	//   ....[26]....
        /*00f8*/ 	.word	0x00018210


	//   ....[27]....
        /*00fc*/ 	.word	0x00019020


	//   ....[28]....
        /*0100*/ 	.word	0x0001a3b0


	//   ....[29]....
        /*0104*/ 	.word	0x0001b2b0


	//   ....[30]....
        /*0108*/ 	.word	0x0001c170


	//   ....[31]....
        /*010c*/ 	.word	0x0001d030


	//----- nvinfo : EIATTR_EXIT_INSTR_OFFSETS
	.align		4
.L_5787:
        /*0110*/ 	.byte	0x04, 0x1c
        /*0112*/ 	.short	(.L_5789 - .L_5788)


	//   ....[0]....
.L_5788:
        /*0114*/ 	.word	0x0001c210


	//   ....[1]....
        /*0118*/ 	.word	0x0001c350


	//   ....[2]....
        /*011c*/ 	.word	0x0001c390


	//   ....[3]....
        /*0120*/ 	.word	0x0001c420


	//   ....[4]....
        /*0124*/ 	.word	0x0001c450


	//   ....[5]....
        /*0128*/ 	.word	0x0001c480


	//   ....[6]....
        /*012c*/ 	.word	0x0001c500


	//   ....[7]....
        /*0130*/ 	.word	0x0001c530


	//   ....[8]....
        /*0134*/ 	.word	0x0001c5c0


	//   ....[9]....
        /*0138*/ 	.word	0x0001c600


	//   ....[10]....
        /*013c*/ 	.word	0x0001c640


	//   ....[11]....
        /*0140*/ 	.word	0x0001c700


	//   ....[12]....
        /*0144*/ 	.word	0x0001c750


	//   ....[13]....
        /*0148*/ 	.word	0x0001c8d0


	//   ....[14]....
        /*014c*/ 	.word	0x0001ca20


	//   ....[15]....
        /*0150*/ 	.word	0x0001ca50


	//   ....[16]....
        /*0154*/ 	.word	0x0001cb00


	//   ....[17]....
        /*0158*/ 	.word	0x0001cc70


	//   ....[18]....
        /*015c*/ 	.word	0x0001cde0


	//   ....[19]....
        /*0160*/ 	.word	0x0001cf30


	//   ....[20]....
        /*0164*/ 	.word	0x0001d040


	//   ....[21]....
        /*0168*/ 	.word	0x0001d070


	//   ....[22]....
        /*016c*/ 	.word	0x0001d0a0


	//----- nvinfo : EIATTR_MAX_THREADS
	.align		4
.L_5789:
        /*0170*/ 	.byte	0x04, 0x05
        /*0172*/ 	.short	(.L_5791 - .L_5790)
.L_5790:
        /*0174*/ 	.word	0x00000080
        /*0178*/ 	.word	0x00000001
        /*017c*/ 	.word	0x00000001


	//----- nvinfo : EIATTR_CRS_STACK_SIZE
	.align		4
.L_5791:
        /*0180*/ 	.byte	0x04, 0x1e
        /*0182*/ 	.short	(.L_5793 - .L_5792)
.L_5792:
        /*0184*/ 	.word	0x00000000


	//----- nvinfo : EIATTR_CBANK_PARAM_SIZE
	.align		4
.L_5793:
        /*0188*/ 	.byte	0x03, 0x19
        /*018a*/ 	.short	0x0088


	//----- nvinfo : EIATTR_PARAM_CBANK
	.align		4
        /*018c*/ 	.byte	0x04, 0x0a
        /*018e*/ 	.short	(.L_5795 - .L_5794)
	.align		4
.L_5794:
        /*0190*/ 	.word	index@(.nv.constant0._ZN2at6native27unrolled_elementwise_kernelIZZZNS0_49_GLOBAL__N__b919a28f_16_Normalization_cu_5c38458737batch_norm_elementwise_backward_trainERKNS_6TensorES5_S5_S5_S5_S5_S5_ENKUlvE0_clEvENKUlvE0_clEvEUlfffffffE_St5arrayIPcLm8EELi4E23TrivialOffsetCalculatorILi7EjESC_ILi1EjENS0_6memory12LoadWithCastILi7EEENSF_13StoreWithCastILi1EEEEEviT_T0_T2_T3_T4_T5_)
        /*0194*/ 	.short	0x0210
        /*0196*/ 	.short	0x0088


	//----- nvinfo : EIATTR_SW_WAR
	.align		4
.L_5795:
        /*0198*/ 	.byte	0x04, 0x36
        /*019a*/ 	.short	(.L_5797 - .L_5796)
.L_5796:
        /*019c*/ 	.word	0x00000008
.L_5797:


//--------------------- .nv.info._ZN2at6native18elementwise_kernelILi128ELi2EZNS0_22gpu_kernel_impl_nocastIZZZNS0_49_GLOBAL__N__b919a28f_16_Normalization_cu_5c38458737batch_norm_elementwise_backward_trainERKNS_6TensorES6_S6_S6_S6_S6_S6_ENKUlvE0_clEvENKUlvE0_clEvEUlfffffffE_EEvRNS_18TensorIteratorBaseERKT_EUliE_EEviT1_ --------------------------
	.section	.nv.info._ZN2at6native18elementwise_kernelILi128ELi2EZNS0_22gpu_kernel_impl_nocastIZZZNS0_49_GLOBAL__N__b919a28f_16_Normalization_cu_5c38458737batch_norm_elementwise_backward_trainERKNS_6TensorES6_S6_S6_S6_S6_S6_ENKUlvE0_clEvENKUlvE0_clEvEUlfffffffE_EEvRNS_18TensorIteratorBaseERKT_EUliE_EEviT1_,"",@"SHT_CUDA_INFO"
	.sectionflags	@""
	.align	4


	//----- nvinfo : EIATTR_CUDA_API_VERSION
	.align		4
        /*0000*/ 	.byte	0x04, 0x37
        /*0002*/ 	.short	(.L_5799 - .L_5798)
.L_5798:
        /*0004*/ 	.word	0x00000082


	//----- nvinfo : EIATTR_KPARAM_INFO
	.align		4
.L_5799:
        /*0008*/ 	.byte	0x04, 0x17
        /*000a*/ 	.short	(.L_5801 - .L_5800)
.L_5800:
        /*000c*/ 	.word	0x00000000
        /*0010*/ 	.short	0x0001
        /*0012*/ 	.short	0x0008
        /*0014*/ 	.byte	0x00, 0xf0, 0xa1, 0x12


	//----- nvinfo : EIATTR_KPARAM_INFO
	.align		4
.L_5801:
        /*0018*/ 	.byte	0x04, 0x17
        /*001a*/ 	.short	(.L_5803 - .L_5802)
.L_5802:
        /*001c*/ 	.word	0x00000000
        /*0020*/ 	.short	0x0000
        /*0022*/ 	.short	0x0000
        /*0024*/ 	.byte	0x00, 0xf0, 0x11, 0x00


	//----- nvinfo : EIATTR_SPARSE_MMA_MASK
	.align		4
.L_5803:
        /*0028*/ 	.byte	0x03, 0x50
        /*002a*/ 	.short	0x0000


	//----- nvinfo : EIATTR_MAXREG_COUNT
	.align		4
        /*002c*/ 	.byte	0x03, 0x1b
        /*002e*/ 	.short	0x0080


	//----- nvinfo : EIATTR_MERCURY_ISA_VERSION
	.align		4
        /*0030*/ 	.byte	0x03, 0x5f
        /*0032*/ 	.short	0x0101


	//----- nvinfo : EIATTR_EXIT_INSTR_OFFSETS
	.align		4
        /*0034*/ 	.byte	0x04, 0x1c
        /*0036*/ 	.short	(.L_5805 - .L_5804)


	//   ....[0]....
.L_5804:
        /*0038*/ 	.word	0x000024b0


	//   ....[1]....
        /*003c*/ 	.word	0x00004890


	//----- nvinfo : EIATTR_MAX_THREADS
	.align		4
.L_5805:
        /*0040*/ 	.byte	0x04, 0x05
        /*0042*/ 	.short	(.L_5807 - .L_5806)
.L_5806:
        /*0044*/ 	.word	0x00000080
        /*0048*/ 	.word	0x00000001
        /*004c*/ 	.word	0x00000001


	//----- nvinfo : EIATTR_CRS_STACK_SIZE
	.align		4
.L_5807:
        /*0050*/ 	.byte	0x04, 0x1e
        /*0052*/ 	.short	(.L_5809 - .L_5808)
.L_5808:
        /*0054*/ 	.word	0x00000000


	//----- nvinfo : EIATTR_CBANK_PARAM_SIZE
	.align		4
.L_5809:
        /*0058*/ 	.byte	0x03, 0x19
        /*005a*/ 	.short	0x04b0


	//----- nvinfo : EIATTR_PARAM_CBANK
	.align		4
        /*005c*/ 	.byte	0x04, 0x0a
        /*005e*/ 	.short	(.L_5811 - .L_5810)
	.align		4
.L_5810:
        /*0060*/ 	.word	index@(.nv.constant0._ZN2at6native18elementwise_kernelILi128ELi2EZNS0_22gpu_kernel_impl_nocastIZZZNS0_49_GLOBAL__N__b919a28f_16_Normalization_cu_5c38458737batch_norm_elementwise_backward_trainERKNS_6TensorES6_S6_S6_S6_S6_S6_ENKUlvE0_clEvENKUlvE0_clEvEUlfffffffE_EEvRNS_18TensorIteratorBaseERKT_EUliE_EEviT1_)
        /*0064*/ 	.short	0x0210
        /*0066*/ 	.short	0x04b0


	//----- nvinfo : EIATTR_SW_WAR
	.align		4
.L_5811:
        /*0068*/ 	.byte	0x04, 0x36
        /*006a*/ 	.short	(.L_5813 - .L_5812)
.L_5812:
        /*006c*/ 	.word	0x00000008
.L_5813:


//--------------------- .nv.info._ZN2at6native27unrolled_elementwise_kernelIZZZNS0_49_GLOBAL__N__b919a28f_16_Normalization_cu_5c38458737batch_norm_elementwise_backward_trainERKNS_6TensorES5_S5_S5_S5_S5_S5_ENKUlvE0_clEvENKUlvE0_clEvEUlfffffffE_St5arrayIPcLm8EELi4E23TrivialOffsetCalculatorILi7EjESC_ILi1EjENS0_6memory15LoadWithoutCastENSF_16StoreWithoutCastEEEviT_T0_T2_T3_T4_T5_ --------------------------
	.section	.nv.info._ZN2at6native27unrolled_elementwise_kernelIZZZNS0_49_GLOBAL__N__b919a28f_16_Normalization_cu_5c38458737batch_norm_elementwise_backward_trainERKNS_6TensorES5_S5_S5_S5_S5_S5_ENKUlvE0_clEvENKUlvE0_clEvEUlfffffffE_St5arrayIPcLm8EELi4E23TrivialOffsetCalculatorILi7EjESC_ILi1EjENS0_6memory15LoadWithoutCastENSF_16StoreWithoutCastEEEviT_T0_T2_T3_T4_T5_,"",@"SHT_CUDA_INFO"
	.sectionflags	@""
	.align	4


	//----- nvinfo : EIATTR_CUDA_API_VERSION
	.align		4
        /*0000*/ 	.byte	0x04, 0x37
        /*0002*/ 	.short	(.L_5815 - .L_5814)
.L_5814:
        /*0004*/ 	.word	0x00000082


	//----- nvinfo : EIATTR_KPARAM_INFO
	.align		4
.L_5815:
        /*0008*/ 	.byte	0x04, 0x17
        /*000a*/ 	.short	(.L_5817 - .L_5816)
.L_5816:
        /*000c*/ 	.word	0x00000000
        /*0010*/ 	.short	0x0006
        /*0012*/ 	.short	0x005b
        /*0014*/ 	.byte	0x00, 0xf0, 0x05, 0x00


	//----- nvinfo : EIATTR_KPARAM_INFO
	.align		4
.L_5817:
        /*0018*/ 	.byte	0x04, 0x17
        /*001a*/ 	.short	(.L_5819 - .L_5818)
.L_5818:
        /*001c*/ 	.word	0x00000000
        /*0020*/ 	.short	0x0005
        /*0022*/ 	.short	0x005a
        /*0024*/ 	.byte	0x00, 0xf0, 0x05, 0x00


	//----- nvinfo : EIATTR_KPARAM_INFO
	.align		4
.L_5819:
        /*0028*/ 	.byte	0x04, 0x17
        /*002a*/ 	.short	(.L_5821 - .L_5820)
.L_5820:
        /*002c*/ 	.word	0x00000000
        /*0030*/ 	.short	0x0004
        /*0032*/ 	.short	0x0059
        /*0034*/ 	.byte	0x00, 0xf0, 0x05, 0x00


	//----- nvinfo : EIATTR_KPARAM_INFO
	.align		4
.L_5821:
        /*0038*/ 	.byte	0x04, 0x17
        /*003a*/ 	.short	(.L_5823 - .L_5822)
.L_5822:
        /*003c*/ 	.word	0x00000000
        /*0040*/ 	.short	0x0003
        /*0042*/ 	.short	0x0058
        /*0044*/ 	.byte	0x00, 0xf0, 0x05, 0x00


	//----- nvinfo : EIATTR_KPARAM_INFO
	.align		4
.L_5823:
        /*0048*/ 	.byte	0x04, 0x17
        /*004a*/ 	.short	(.L_5825 - .L_5824)
.L_5824:
        /*004c*/ 	.word	0x00000000
        /*0050*/ 	.short	0x0002
        /*0052*/ 	.short	0x0018
        /*0054*/ 	.byte	0x00, 0xf0, 0x01, 0x01


	//----- nvinfo : EIATTR_KPARAM_INFO
	.align		4
.L_5825:
        /*0058*/ 	.byte	0x04, 0x17
        /*005a*/ 	.short	(.L_5827 - .L_5826)
.L_5826:
        /*005c*/ 	.word	0x00000000
        /*0060*/ 	.short	0x0001
        /*0062*/ 	.short	0x0008
        /*0064*/ 	.byte	0x00, 0xf0, 0x41, 0x00


	//----- nvinfo : EIATTR_KPARAM_INFO
	.align		4
.L_5827:
        /*0068*/ 	.byte	0x04, 0x17
        /*006a*/ 	.short	(.L_5829 - .L_5828)
.L_5828:
        /*006c*/ 	.word	0x00000000
        /*0070*/ 	.short	0x0000
        /*0072*/ 	.short	0x0000
        /*0074*/ 	.byte	0x00, 0xf0, 0x11, 0x00


	//----- nvinfo : EIATTR_SPARSE_MMA_MASK
	.align		4
.L_5829:
        /*0078*/ 	.byte	0x03, 0x50
        /*007a*/ 	.short	0x0000


	//----- nvinfo : EIATTR_MAXREG_COUNT
	.align		4
        /*007c*/ 	.byte	0x03, 0x1b
        /*007e*/ 	.short	0x00ff


	//----- nvinfo : EIATTR_MERCURY_ISA_VERSION
	.align		4
        /*0080*/ 	.byte	0x03, 0x5f
        /*0082*/ 	.short	0x0101


	//----- nvinfo : EIATTR_EXIT_INSTR_OFFSETS
	.align		4
        /*0084*/ 	.byte	0x04, 0x1c
        /*0086*/ 	.short	(.L_5831 - .L_5830)


	//   ....[0]....
.L_5830:
        /*0088*/ 	.word	0x00000d10


	//   ....[1]....
        /*008c*/ 	.word	0x00000d60


	//----- nvinfo : EIATTR_MAX_THREADS
	.align		4
.L_5831:
        /*0090*/ 	.byte	0x04, 0x05
        /*0092*/ 	.short	(.L_5833 - .L_5832)
.L_5832:
        /*0094*/ 	.word	0x00000080
        /*0098*/ 	.word	0x00000001
        /*009c*/ 	.word	0x00000001


	//----- nvinfo : EIATTR_CRS_STACK_SIZE
	.align		4
.L_5833:
        /*00a0*/ 	.byte	0x04, 0x1e
        /*00a2*/ 	.short	(.L_5835 - .L_5834)
.L_5834:
        /*00a4*/ 	.word	0x00000000


	//----- nvinfo : EIATTR_CBANK_PARAM_SIZE
	.align		4
.L_5835:
        /*00a8*/ 	.byte	0x03, 0x19
        /*00aa*/ 	.short	0x005c


	//----- nvinfo : EIATTR_PARAM_CBANK
	.align		4
        /*00ac*/ 	.byte	0x04, 0x0a
        /*00ae*/ 	.short	(.L_5837 - .L_5836)
	.align		4
.L_5836:
        /*00b0*/ 	.word	index@(.nv.constant0._ZN2at6native27unrolled_elementwise_kernelIZZZNS0_49_GLOBAL__N__b919a28f_16_Normalization_cu_5c38458737batch_norm_elementwise_backward_trainERKNS_6TensorES5_S5_S5_S5_S5_S5_ENKUlvE0_clEvENKUlvE0_clEvEUlfffffffE_St5arrayIPcLm8EELi4E23TrivialOffsetCalculatorILi7EjESC_ILi1EjENS0_6memory15LoadWithoutCastENSF_16StoreWithoutCastEEEviT_T0_T2_T3_T4_T5_)
        /*00b4*/ 	.short	0x0210
        /*00b6*/ 	.short	0x005c


	//----- nvinfo : EIATTR_SW_WAR
	.align		4
.L_5837:
        /*00b8*/ 	.byte	0x04, 0x36
        /*00ba*/ 	.short	(.L_5839 - .L_5838)
.L_5838:
        /*00bc*/ 	.word	0x00000008
.L_5839:


//--------------------- .nv.info._ZN2at6native29vectorized_elementwise_kernelILi2EZZZNS0_49_GLOBAL__N__b919a28f_16_Normalization_cu_5c38458737batch_norm_elementwise_backward_trainERKNS_6TensorES5_S5_S5_S5_S5_S5_ENKUlvE0_clEvENKUlvE0_clEvEUlfffffffE_St5arrayIPcLm8EEEEviT0_T1_ --------------------------
	.section	.nv.info._ZN2at6native29vectorized_elementwise_kernelILi2EZZZNS0_49_GLOBAL__N__b919a28f_16_Normalization_cu_5c38458737batch_norm_elementwise_backward_trainERKNS_6TensorES5_S5_S5_S5_S5_S5_ENKUlvE0_clEvENKUlvE0_clEvEUlfffffffE_St5arrayIPcLm8EEEEviT0_T1_,"",@"SHT_CUDA_INFO"
	.sectionflags	@""
	.align	4


	//----- nvinfo : EIATTR_CUDA_API_VERSION
	.align		4
        /*0000*/ 	.byte	0x04, 0x37
        /*0002*/ 	.short	(.L_5841 - .L_5840)
.L_5840:
        /*0004*/ 	.word	0x00000082


	//----- nvinfo : EIATTR_KPARAM_INFO
	.align		4
.L_5841:
        /*0008*/ 	.byte	0x04, 0x17
        /*000a*/ 	.short	(.L_5843 - .L_5842)
.L_5842:
        /*000c*/ 	.word	0x00000000
        /*0010*/ 	.short	0x0002
        /*0012*/ 	.short	0x0018
        /*0014*/ 	.byte	0x00, 0xf0, 0x01, 0x01


	//----- nvinfo : EIATTR_KPARAM_INFO
	.align		4
.L_5843:
        /*0018*/ 	.byte	0x04, 0x17
        /*001a*/ 	.short	(.L_5845 - .L_5844)
.L_5844:
        /*001c*/ 	.word	0x00000000
        /*0020*/ 	.short	0x0001
        /*0022*/ 	.short	0x0008
        /*0024*/ 	.byte	0x00, 0xf0, 0x41, 0x00


	//----- nvinfo : EIATTR_KPARAM_INFO
	.align		4
.L_5845:
        /*0028*/ 	.byte	0x04, 0x17
        /*002a*/ 	.short	(.L_5847 - .L_5846)
.L_5846:
        /*002c*/ 	.word	0x00000000
        /*0030*/ 	.short	0x0000
        /*0032*/ 	.short	0x0000
        /*0034*/ 	.byte	0x00, 0xf0, 0x11, 0x00


	//----- nvinfo : EIATTR_SPARSE_MMA_MASK
	.align		4
.L_5847:
        /*0038*/ 	.byte	0x03, 0x50
        /*003a*/ 	.short	0x0000


	//----- nvinfo : EIATTR_MAXREG_COUNT
	.align		4
        /*003c*/ 	.byte	0x03, 0x1b
        /*003e*/ 	.short	0x00ff


	//----- nvinfo : EIATTR_MERCURY_ISA_VERSION
	.align		4
        /*0040*/ 	.byte	0x03, 0x5f
        /*0042*/ 	.short	0x0101


	//----- nvinfo : EIATTR_EXIT_INSTR_OFFSETS
	.align		4
        /*0044*/ 	.byte	0x04, 0x1c
        /*0046*/ 	.short	(.L_5849 - .L_5848)


	//   ....[0]....
.L_5848:
        /*0048*/ 	.word	0x00000820


	//   ....[1]....
        /*004c*/ 	.word	0x00002260


	//   ....[2]....
        /*0050*/ 	.word	0x000022b0


	//----- nvinfo : EIATTR_MAX_THREADS
	.align		4
.L_5849:
        /*0054*/ 	.byte	0x04, 0x05
        /*0056*/ 	.short	(.L_5851 - .L_5850)
.L_5850:
        /*0058*/ 	.word	0x00000080
        /*005c*/ 	.word	0x00000001
        /*0060*/ 	.word	0x00000001


	//----- nvinfo : EIATTR_CRS_STACK_SIZE
	.align		4
.L_5851:
        /*0064*/ 	.byte	0x04, 0x1e
        /*0066*/ 	.short	(.L_5853 - .L_5852)
.L_5852:
        /*0068*/ 	.word	0x00000000


	//----- nvinfo : EIATTR_CBANK_PARAM_SIZE
	.align		4
.L_5853:
        /*006c*/ 	.byte	0x03, 0x19
        /*006e*/ 	.short	0x0058


	//----- nvinfo : EIATTR_PARAM_CBANK
	.align		4
        /*0070*/ 	.byte	0x04, 0x0a
        /*0072*/ 	.short	(.L_5855 - .L_5854)
	.align		4
.L_5854:
        /*0074*/ 	.word	index@(.nv.constant0._ZN2at6native29vectorized_elementwise_kernelILi2EZZZNS0_49_GLOBAL__N__b919a28f_16_Normalization_cu_5c38458737batch_norm_elementwise_backward_trainERKNS_6TensorES5_S5_S5_S5_S5_S5_ENKUlvE0_clEvENKUlvE0_clEvEUlfffffffE_St5arrayIPcLm8EEEEviT0_T1_)
        /*0078*/ 	.short	0x0210
        /*007a*/ 	.short	0x0058


	//----- nvinfo : EIATTR_SW_WAR
	.align		4
.L_5855:
        /*007c*/ 	.byte	0x04, 0x36
        /*007e*/ 	.short	(.L_5857 - .L_5856)
.L_5856:
        /*0080*/ 	.word	0x00000008
.L_5857:


//--------------------- .nv.info._ZN2at6native29vectorized_elementwise_kernelILi4EZZZNS0_49_GLOBAL__N__b919a28f_16_Normalization_cu_5c38458737batch_norm_elementwise_backward_trainERKNS_6TensorES5_S5_S5_S5_S5_S5_ENKUlvE0_clEvENKUlvE0_clEvEUlfffffffE_St5arrayIPcLm8EEEEviT0_T1_ --------------------------
	.section	.nv.info._ZN2at6native29vectorized_elementwise_kernelILi4EZZZNS0_49_GLOBAL__N__b919a28f_16_Normalization_cu_5c38458737batch_norm_elementwise_backward_trainERKNS_6TensorES5_S5_S5_S5_S5_S5_ENKUlvE0_clEvENKUlvE0_clEvEUlfffffffE_St5arrayIPcLm8EEEEviT0_T1_,"",@"SHT_CUDA_INFO"
	.sectionflags	@""
	.align	4


	//----- nvinfo : EIATTR_CUDA_API_VERSION
	.align		4
        /*0000*/ 	.byte	0x04, 0x37
        /*0002*/ 	.short	(.L_5859 - .L_5858)
.L_5858:
        /*0004*/ 	.word	0x00000082


	//----- nvinfo : EIATTR_KPARAM_INFO
	.align		4
.L_5859:
        /*0008*/ 	.byte	0x04, 0x17
        /*000a*/ 	.short	(.L_5861 - .L_5860)
.L_5860:
        /*000c*/ 	.word	0x00000000
        /*0010*/ 	.short	0x0002
        /*0012*/ 	.short	0x0018
        /*0014*/ 	.byte	0x00, 0xf0, 0x01, 0x01


	//----- nvinfo : EIATTR_KPARAM_INFO
	.align		4
.L_5861:
        /*0018*/ 	.byte	0x04, 0x17
        /*001a*/ 	.short	(.L_5863 - .L_5862)
.L_5862:
        /*001c*/ 	.word	0x00000000
        /*0020*/ 	.short	0x0001
        /*0022*/ 	.short	0x0008
        /*0024*/ 	.byte	0x00, 0xf0, 0x41, 0x00


	//----- nvinfo : EIATTR_KPARAM_INFO
	.align		4
.L_5863:
        /*0028*/ 	.byte	0x04, 0x17
        /*002a*/ 	.short	(.L_5865 - .L_5864)
.L_5864:
        /*002c*/ 	.word	0x00000000
        /*0030*/ 	.short	0x0000
        /*0032*/ 	.short	0x0000
        /*0034*/ 	.byte	0x00, 0xf0, 0x11, 0x00


	//----- nvinfo : EIATTR_SPARSE_MMA_MASK
	.align		4
.L_5865:
        /*0038*/ 	.byte	0x03, 0x50
        /*003a*/ 	.short	0x0000


	//----- nvinfo : EIATTR_MAXREG_COUNT
	.align		4
        /*003c*/ 	.byte	0x03, 0x1b
        /*003e*/ 	.short	0x00ff


	//----- nvinfo : EIATTR_MERCURY_ISA_VERSION
	.align		4
        /*0040*/ 	.byte	0x03, 0x5f
        /*0042*/ 	.short	0x0101


	//----- nvinfo : EIATTR_EXIT_INSTR_OFFSETS
	.align		4
        /*0044*/ 	.byte	0x04, 0x1c
        /*0046*/ 	.short	(.L_5867 - .L_5866)


	//   ....[0]....
.L_5866:
        /*0048*/ 	.word	0x00000720


	//   ....[1]....
        /*004c*/ 	.word	0x00002120


	//   ....[2]....
        /*0050*/ 	.word	0x00002170


	//----- nvinfo : EIATTR_MAX_THREADS
	.align		4
.L_5867:
        /*0054*/ 	.byte	0x04, 0x05
        /*0056*/ 	.short	(.L_5869 - .L_5868)
.L_5868:
        /*0058*/ 	.word	0x00000080
        /*005c*/ 	.word	0x00000001
        /*0060*/ 	.word	0x00000001


	//----- nvinfo : EIATTR_CRS_STACK_SIZE
	.align		4
.L_5869:
        /*0064*/ 	.byte	0x04, 0x1e
        /*0066*/ 	.short	(.L_5871 - .L_5870)
.L_5870:
        /*0068*/ 	.word	0x00000000


	//----- nvinfo : EIATTR_CBANK_PARAM_SIZE
	.align		4
.L_5871:
        /*006c*/ 	.byte	0x03, 0x19
        /*006e*/ 	.short	0x0058


	//----- nvinfo : EIATTR_PARAM_CBANK
	.align		4
        /*0070*/ 	.byte	0x04, 0x0a
        /*0072*/ 	.short	(.L_5873 - .L_5872)
	.align		4
.L_5872:
        /*0074*/ 	.word	index@(.nv.constant0._ZN2at6native29vectorized_elementwise_kernelILi4EZZZNS0_49_GLOBAL__N__b919a28f_16_Normalization_cu_5c38458737batch_norm_elementwise_backward_trainERKNS_6TensorES5_S5_S5_S5_S5_S5_ENKUlvE0_clEvENKUlvE0_clEvEUlfffffffE_St5arrayIPcLm8EEEEviT0_T1_)
        /*0078*/ 	.short	0x0210
        /*007a*/ 	.short	0x0058


	//----- nvinfo : EIATTR_SW_WAR
	.align		4
.L_5873:
        /*007c*/ 	.byte	0x04, 0x36
        /*007e*/ 	.short	(.L_5875 - .L_5874)
.L_5874:
        /*0080*/ 	.word	0x00000008
.L_5875:


//--------------------- .nv.info._ZN2at6native29vectorized_elementwise_kernelILi8EZZZNS0_49_GLOBAL__N__b919a28f_16_Normalization_cu_5c38458737batch_norm_elementwise_backward_trainERKNS_6TensorES5_S5_S5_S5_S5_S5_ENKUlvE0_clEvENKUlvE0_clEvEUlfffffffE_St5arrayIPcLm8EEEEviT0_T1_ --------------------------
	.section	.nv.info._ZN2at6native29vectorized_elementwise_kernelILi8EZZZNS0_49_GLOBAL__N__b919a28f_16_Normalization_cu_5c38458737batch_norm_elementwise_backward_trainERKNS_6TensorES5_S5_S5_S5_S5_S5_ENKUlvE0_clEvENKUlvE0_clEvEUlfffffffE_St5arrayIPcLm8EEEEviT0_T1_,"",@"SHT_CUDA_INFO"
	.sectionflags	@""
	.align	4


	//----- nvinfo : EIATTR_CUDA_API_VERSION
	.align		4
        /*0000*/ 	.byte	0x04, 0x37
        /*0002*/ 	.short	(.L_5877 - .L_5876)
.L_5876:
        /*0004*/ 	.word	0x00000082


	//----- nvinfo : EIATTR_KPARAM_INFO
	.align		4
.L_5877:
        /*0008*/ 	.byte	0x04, 0x17
        /*000a*/ 	.short	(.L_5879 - .L_5878)
.L_5878:
        /*000c*/ 	.word	0x00000000
        /*0010*/ 	.short	0x0002
        /*0012*/ 	.short	0x0018
        /*0014*/ 	.byte	0x00, 0xf0, 0x01, 0x01


	//----- nvinfo : EIATTR_KPARAM_INFO
	.align		4
.L_5879:
        /*0018*/ 	.byte	0x04, 0x17
        /*001a*/ 	.short	(.L_5881 - .L_5880)
.L_5880:
        /*001c*/ 	.word	0x00000000
        /*0020*/ 	.short	0x0001
        /*0022*/ 	.short	0x0008
        /*0024*/ 	.byte	0x00, 0xf0, 0x41, 0x00


	//----- nvinfo : EIATTR_KPARAM_INFO
	.align		4
.L_5881:
        /*0028*/ 	.byte	0x04, 0x17
        /*002a*/ 	.short	(.L_5883 - .L_5882)
.L_5882:
        /*002c*/ 	.word	0x00000000
        /*0030*/ 	.short	0x0000
        /*0032*/ 	.short	0x0000
        /*0034*/ 	.byte	0x00, 0xf0, 0x11, 0x00


	//----- nvinfo : EIATTR_SPARSE_MMA_MASK
	.align		4
.L_5883:
        /*0038*/ 	.byte	0x03, 0x50
        /*003a*/ 	.short	0x0000


	//----- nvinfo : EIATTR_MAXREG_COUNT
	.align		4
        /*003c*/ 	.byte	0x03, 0x1b
        /*003e*/ 	.short	0x00ff


	//----- nvinfo : EIATTR_MERCURY_ISA_VERSION
	.align		4
        /*0040*/ 	.byte	0x03, 0x5f
        /*0042*/ 	.short	0x0101


	//----- nvinfo : EIATTR_EXIT_INSTR_OFFSETS
	.align		4
        /*0044*/ 	.byte	0x04, 0x1c
        /*0046*/ 	.short	(.L_5885 - .L_5884)


	//   ....[0]....
.L_5884:
        /*0048*/ 	.word	0x00000720


	//   ....[1]....
        /*004c*/ 	.word	0x00002120


	//   ....[2]....
        /*0050*/ 	.word	0x00002170


	//----- nvinfo : EIATTR_MAX_THREADS
	.align		4
.L_5885:
        /*0054*/ 	.byte	0x04, 0x05
        /*0056*/ 	.short	(.L_5887 - .L_5886)
.L_5886:
        /*0058*/ 	.word	0x00000080
        /*005c*/ 	.word	0x00000001
        /*0060*/ 	.word	0x00000001


	//----- nvinfo : EIATTR_CRS_STACK_SIZE
	.align		4
.L_5887:
        /*0064*/ 	.byte	0x04, 0x1e
        /*0066*/ 	.short	(.L_5889 - .L_5888)
.L_5888:
        /*0068*/ 	.word	0x00000000


	//----- nvinfo : EIATTR_CBANK_PARAM_SIZE
	.align		4
.L_5889:
        /*006c*/ 	.byte	0x03, 0x19
        /*006e*/ 	.short	0x0058


	//----- nvinfo : EIATTR_PARAM_CBANK
	.align		4
        /*0070*/ 	.byte	0x04, 0x0a
        /*0072*/ 	.short	(.L_5891 - .L_5890)
	.align		4
.L_5890:
        /*0074*/ 	.word	index@(.nv.constant0._ZN2at6native29vectorized_elementwise_kernelILi8EZZZNS0_49_GLOBAL__N__b919a28f_16_Normalization_cu_5c38458737batch_norm_elementwise_backward_trainERKNS_6TensorES5_S5_S5_S5_S5_S5_ENKUlvE0_clEvENKUlvE0_clEvEUlfffffffE_St5arrayIPcLm8EEEEviT0_T1_)
        /*0078*/ 	.short	0x0210
        /*007a*/ 	.short	0x0058


	//----- nvinfo : EIATTR_SW_WAR
	.align		4
.L_5891:
        /*007c*/ 	.byte	0x04, 0x36
        /*007e*/ 	.short	(.L_5893 - .L_5892)
.L_5892:
        /*0080*/ 	.word	0x00000008
.L_5893:


//--------------------- .nv.info._ZN2at6native18elementwise_kernelILi128ELi4EZNS0_15gpu_kernel_implIZZZNS0_49_GLOBAL__N__b919a28f_16_Normalization_cu_5c38458737batch_norm_elementwise_backward_trainERKNS_6TensorES6_S6_S6_S6_S6_S6_ENKUlvE0_clEvENKUlvE_clEvEUldddddddE_EEvRNS_18TensorIteratorBaseERKT_EUliE_EEviT1_ --------------------------
	.section	.nv.info._ZN2at6native18elementwise_kernelILi128ELi4EZNS0_15gpu_kernel_implIZZZNS0_49_GLOBAL__N__b919a28f_16_Normalization_cu_5c38458737batch_norm_elementwise_backward_trainERKNS_6TensorES6_S6_S6_S6_S6_S6_ENKUlvE0_clEvENKUlvE_clEvEUldddddddE_EEvRNS_18TensorIteratorBaseERKT_EUliE_EEviT1_,"",@"SHT_CUDA_INFO"
	.sectionflags	@""
	.align	4


	//----- nvinfo : EIATTR_CUDA_API_VERSION
	.align		4
        /*0000*/ 	.byte	0x04, 0x37
        /*0002*/ 	.short	(.L_5895 - .L_5894)
.L_5894:
        /*0004*/ 	.word	0x00000082


	//----- nvinfo : EIATTR_KPARAM_INFO
	.align		4
.L_5895:
        /*0008*/ 	.byte	0x04, 0x17
        /*000a*/ 	.short	(.L_5897 - .L_5896)
.L_5896:
        /*000c*/ 	.word	0x00000000
        /*0010*/ 	.short	0x0001
        /*0012*/ 	.short	0x0008
        /*0014*/ 	.byte	0x00, 0xf0, 0xc1, 0x12


	//----- nvinfo : EIATTR_KPARAM_INFO
	.align		4
.L_5897:
        /*0018*/ 	.byte	0x04, 0x17
        /*001a*/ 	.short	(.L_5899 - .L_5898)
.L_5898:
        /*001c*/ 	.word	0x00000000
        /*0020*/ 	.short	0x0000
        /*0022*/ 	.short	0x0000
        /*0024*/ 	.byte	0x00, 0xf0, 0x11, 0x00


	//----- nvinfo : EIATTR_SPARSE_MMA_MASK
	.align		4
.L_5899:
        /*0028*/ 	.byte	0x03, 0x50
        /*002a*/ 	.short	0x0000


	//----- nvinfo : EIATTR_MAXREG_COUNT
	.align		4
        /*002c*/ 	.byte	0x03, 0x1b
        /*002e*/ 	.short	0x0080


	//----- nvinfo : EIATTR_EXTERNS
	.align		4
        /*0030*/ 	.byte	0x04, 0x0f
        /*0032*/ 	.short	(.L_5901 - .L_5900)


	//   ....[0]....
	.align		4
.L_5900:
        /*0034*/ 	.word	index@(__assertfail)


	//----- nvinfo : EIATTR_MERCURY_ISA_VERSION
	.align		4
.L_5901:
        /*0038*/ 	.byte	0x03, 0x5f
        /*003a*/ 	.short	0x0101


	//----- nvinfo : EIATTR_SYSCALL_OFFSETS
	.align		4
        /*003c*/ 	.byte	0x04, 0x46
        /*003e*/ 	.short	(.L_5903 - .L_5902)


	//   ....[0]....
.L_5902:
        /*0040*/ 	.word	0x000030b0


	//   ....[1]....
        /*0044*/ 	.word	0x00003fc0


	//   ....[2]....
        /*0048*/ 	.word	0x00004ed0


	//   ....[3]....
        /*004c*/ 	.word	0x00005de0


	//   ....[4]....
        /*0050*/ 	.word	0x00006cf0


	//   ....[5]....
        /*0054*/ 	.word	0x00007c00


	//   ....[6]....
        /*0058*/ 	.word	0x00008b10


	//   ....[7]....
        /*005c*/ 	.word	0x00009cc0


	//   ....[8]....
        /*0060*/ 	.word	0x0000cda0


	//   ....[9]....
        /*0064*/ 	.word	0x0000dcb0


	//   ....[10]....
        /*0068*/ 	.word	0x0000ebc0


	//   ....[11]....
        /*006c*/ 	.word	0x0000fad0


	//   ....[12]....
        /*0070*/ 	.word	0x000109e0


	//   ....[13]....
        /*0074*/ 	.word	0x000118f0


	//   ....[14]....
        /*0078*/ 	.word	0x00012800


	//   ....[15]....
        /*007c*/ 	.word	0x000139b0


	//   ....[16]....
        /*0080*/ 	.word	0x00016a80


	//   ....[17]....
        /*0084*/ 	.word	0x00017990


	//   ....[18]....
        /*0088*/ 	.word	0x000188a0


	//   ....[19]....
        /*008c*/ 	.word	0x000197b0


	//   ....[20]....
        /*0090*/ 	.word	0x0001a6c0


	//   ....[21]....
        /*0094*/ 	.word	0x0001b5d0


	//   ....[22]....
        /*0098*/ 	.word	0x0001c4e0


	//   ....[23]....
        /*009c*/ 	.word	0x0001d690


	//   ....[24]....
        /*00a0*/ 	.word	0x00020750


	//   ....[25]....
        /*00a4*/ 	.word	0x00021660


	//   ....[26]....
        /*00a8*/ 	.word	0x00022570


	//   ....[27]....
        /*00ac*/ 	.word	0x00023480


	//   ....[28]....
        /*00b0*/ 	.word	0x00024390


	//   ....[29]....
        /*00b4*/ 	.word	0x000252a0


	//   ....[30]....
        /*00b8*/ 	.word	0x000261b0


	//   ....[31]....
        /*00bc*/ 	.word	0x00027360


	//----- nvinfo : EIATTR_EXIT_INSTR_OFFSETS
	.align		4
.L_5903:
        /*00c0*/ 	.byte	0x04, 0x1c
        /*00c2*/ 	.short	(.L_5905 - .L_5904)


	//   ....[0]....
.L_5904:
        /*00c4*/ 	.word	0x0001d740


	//   ....[1]....
        /*00c8*/ 	.word	0x000263a0


	//   ....[2]....
        /*00cc*/ 	.word	0x000263e0


	//   ....[3]....
        /*00d0*/ 	.word	0x00026470


	//   ....[4]....
        /*00d4*/ 	.word	0x000264a0


	//   ....[5]....
        /*00d8*/ 	.word	0x000264d0


	//   ....[6]....
        /*00dc*/ 	.word	0x000265a0


	//   ....[7]....
        /*00e0*/ 	.word	0x00026620


	//   ....[8]....
        /*00e4*/ 	.word	0x00026700


	//   ....[9]....
        /*00e8*/ 	.word	0x00026790


	//   ....[10]....
        /*00ec*/ 	.word	0x000267b0


	//   ....[11]....
        /*00f0*/ 	.word	0x00026870


	//   ....[12]....
        /*00f4*/ 	.word	0x000268a0


	//   ....[13]....
        /*00f8*/ 	.word	0x00026a70


	//   ....[14]....
        /*00fc*/ 	.word	0x00026c10


	//   ....[15]....
        /*0100*/ 	.word	0x00026c90


	//   ....[16]....
        /*0104*/ 	.word	0x00026d40


	//   ....[17]....
        /*0108*/ 	.word	0x00026f00


	//   ....[18]....
        /*010c*/ 	.word	0x000270c0


	//   ....[19]....
        /*0110*/ 	.word	0x00027260


	//   ....[20]....
        /*0114*/ 	.word	0x00027370


	//   ....[21]....
        /*0118*/ 	.word	0x000273a0


	//   ....[22]....
        /*011c*/ 	.word	0x000273d0


	//----- nvinfo : EIATTR_MAX_THREADS
	.align		4
.L_5905:
        /*0120*/ 	.byte	0x04, 0x05
        /*0122*/ 	.short	(.L_5907 - .L_5906)
.L_5906:
        /*0124*/ 	.word	0x00000080
        /*0128*/ 	.word	0x00000001
        /*012c*/ 	.word	0x00000001


	//----- nvinfo : EIATTR_CRS_STACK_SIZE
	.align		4
.L_5907:
        /*0130*/ 	.byte	0x04, 0x1e
        /*0132*/ 	.short	(.L_5909 - .L_5908)
.L_5908:
        /*0134*/ 	.word	0x00000000


	//----- nvinfo : EIATTR_CBANK_PARAM_SIZE
	.align		4
.L_5909:
        /*0138*/ 	.byte	0x03, 0x19
        /*013a*/ 	.short	0x04b8


	//----- nvinfo : EIATTR_PARAM_CBANK
	.align		4
        /*013c*/ 	.byte	0x04, 0x0a
        /*013e*/ 	.short	(.L_5911 - .L_5910)
	.align		4
.L_5910:
        /*0140*/ 	.word	index@(.nv.constant0._ZN2at6native18elementwise_kernelILi128ELi4EZNS0_15gpu_kernel_implIZZZNS0_49_GLOBAL__N__b919a28f_16_Normalization_cu_5c38458737batch_norm_elementwise_backward_trainERKNS_6TensorES6_S6_S6_S6_S6_S6_ENKUlvE0_clEvENKUlvE_clEvEUldddddddE_EEvRNS_18TensorIteratorBaseERKT_EUliE_EEviT1_)
        /*0144*/ 	.short	0x0210
        /*0146*/ 	.short	0x04b8


	//----- nvinfo : EIATTR_SW_WAR
	.align		4
.L_5911:
        /*0148*/ 	.byte	0x04, 0x36
        /*014a*/ 	.short	(.L_5913 - .L_5912)
.L_5912:
        /*014c*/ 	.word	0x00000008
.L_5913:


//--------------------- .nv.info._ZN2at6native27unrolled_elementwise_kernelIZZZNS0_49_GLOBAL__N__b919a28f_16_Normalization_cu_5c38458737batch_norm_elementwise_backward_trainERKNS_6TensorES5_S5_S5_S5_S5_S5_ENKUlvE0_clEvENKUlvE_clEvEUldddddddE_St5arrayIPcLm8EELi4E23TrivialOffsetCalculatorILi7EjESC_ILi1EjENS0_6memory12LoadWithCastILi7EEENSF_13StoreWithCastILi1EEEEEviT_T0_T2_T3_T4_T5_ --------------------------
	.section	.nv.info._ZN2at6native27unrolled_elementwise_kernelIZZZNS0_49_GLOBAL__N__b919a28f_16_Normalization_cu_5c38458737batch_norm_elementwise_backward_trainERKNS_6TensorES5_S5_S5_S5_S5_S5_ENKUlvE0_clEvENKUlvE_clEvEUldddddddE_St5arrayIPcLm8EELi4E23TrivialOffsetCalculatorILi7EjESC_ILi1EjENS0_6memory12LoadWithCastILi7EEENSF_13StoreWithCastILi1EEEEEviT_T0_T2_T3_T4_T5_,"",@"SHT_CUDA_INFO"
	.sectionflags	@""
	.align	4


	//----- nvinfo : EIATTR_CUDA_API_VERSION
	.align		4
        /*0000*/ 	.byte	0x04, 0x37
        /*0002*/ 	.short	(.L_5915 - .L_5914)
.L_5914:
        /*0004*/ 	.word	0x00000082


	//----- nvinfo : EIATTR_KPARAM_INFO
	.align		4
.L_5915:
        /*0008*/ 	.byte	0x04, 0x17
        /*000a*/ 	.short	(.L_5917 - .L_5916)
.L_5916:
        /*000c*/ 	.word	0x00000000
        /*0010*/ 	.short	0x0006
        /*0012*/ 	.short	0x0080
        /*0014*/ 	.byte	0x00, 0xf0, 0x21, 0x00


	//----- nvinfo : EIATTR_KPARAM_INFO
	.align		4
.L_5917:
        /*0018*/ 	.byte	0x04, 0x17
        /*001a*/ 	.short	(.L_5919 - .L_5918)
.L_5918:
        /*001c*/ 	.word	0x00000000
        /*0020*/ 	.short	0x0005
        /*0022*/ 	.short	0x005c
        /*0024*/ 	.byte	0x00, 0xf0, 0x91, 0x00


	//----- nvinfo : EIATTR_KPARAM_INFO
	.align		4
.L_5919:
        /*0028*/ 	.byte	0x04, 0x17
        /*002a*/ 	.short	(.L_5921 - .L_5920)
.L_5920:
        /*002c*/ 	.word	0x00000000
        /*0030*/ 	.short	0x0004
        /*0032*/ 	.short	0x0059
        /*0034*/ 	.byte	0x00, 0xf0, 0x05, 0x00


	//----- nvinfo : EIATTR_KPARAM_INFO
	.align		4
.L_5921:
        /*0038*/ 	.byte	0x04, 0x17
        /*003a*/ 	.short	(.L_5923 - .L_5922)
.L_5922:
        /*003c*/ 	.word	0x00000000
        /*0040*/ 	.short	0x0003
        /*0042*/ 	.short	0x0058
        /*0044*/ 	.byte	0x00, 0xf0, 0x05, 0x00


	//----- nvinfo : EIATTR_KPARAM_INFO
	.align		4
.L_5923:
        /*0048*/ 	.byte	0x04, 0x17
        /*004a*/ 	.short	(.L_5925 - .L_5924)
.L_5924:
        /*004c*/ 	.word	0x00000000
        /*0050*/ 	.short	0x0002
        /*0052*/ 	.short	0x0018
        /*0054*/ 	.byte	0x00, 0xf0, 0x01, 0x01


	//----- nvinfo : EIATTR_KPARAM_INFO
	.align		4
.L_5925:
        /*0058*/ 	.byte	0x04, 0x17
        /*005a*/ 	.short	(.L_5927 - .L_5926)
.L_5926:
        /*005c*/ 	.word	0x00000000
        /*0060*/ 	.short	0x0001
        /*0062*/ 	.short	0x0008
        /*0064*/ 	.byte	0x00, 0xf0, 0x41, 0x00


	//----- nvinfo : EIATTR_KPARAM_INFO
	.align		4
.L_5927:
        /*0068*/ 	.byte	0x04, 0x17
        /*006a*/ 	.short	(.L_5929 - .L_5928)
.L_5928:
        /*006c*/ 	.word	0x00000000
        /*0070*/ 	.short	0x0000
        /*0072*/ 	.short	0x0000
        /*0074*/ 	.byte	0x00, 0xf0, 0x11, 0x00


	//----- nvinfo : EIATTR_SPARSE_MMA_MASK
	.align		4
.L_5929:
        /*0078*/ 	.byte	0x03, 0x50
        /*007a*/ 	.short	0x0000


	//----- nvinfo : EIATTR_MAXREG_COUNT
	.align		4
        /*007c*/ 	.byte	0x03, 0x1b
        /*007e*/ 	.short	0x00ff


	//----- nvinfo : EIATTR_EXTERNS
	.align		4
        /*0080*/ 	.byte	0x04, 0x0f
        /*0082*/ 	.short	(.L_5931 - .L_5930)


	//   ....[0]....
	.align		4
.L_5930:
        /*0084*/ 	.word	index@(__assertfail)


	//----- nvinfo : EIATTR_MERCURY_ISA_VERSION
	.align		4
.L_5931:
        /*0088*/ 	.byte	0x03, 0x5f
        /*008a*/ 	.short	0x0101


	//----- nvinfo : EIATTR_SYSCALL_OFFSETS
	.align		4
        /*008c*/ 	.byte	0x04, 0x46
        /*008e*/ 	.short	(.L_5933 - .L_5932)


	//   ....[0]....
.L_5932:
        /*0090*/ 	.word	0x00001030


	//   ....[1]....
        /*0094*/ 	.word	0x00001f50


	//   ....[2]....
        /*0098*/ 	.word	0x00002e70


	//   ....[3]....
        /*009c*/ 	.word	0x00003d90


	//   ....[4]....
        /*00a0*/ 	.word	0x00004cb0


	//   ....[5]....
        /*00a4*/ 	.word	0x00005bd0


	//   ....[6]....
        /*00a8*/ 	.word	0x00006af0


	//   ....[7]....
        /*00ac*/ 	.word	0x00007ae0


	//   ....[8]....
        /*00b0*/ 	.word	0x00008a00


	//   ....[9]....
        /*00b4*/ 	.word	0x00009920


	//   ....[10]....
        /*00b8*/ 	.word	0x0000a840


	//   ....[11]....
        /*00bc*/ 	.word	0x0000b760


	//   ....[12]....
        /*00c0*/ 	.word	0x0000c680


	//   ....[13]....
        /*00c4*/ 	.word	0x0000d5a0


	//   ....[14]....
        /*00c8*/ 	.word	0x0000e590


	//   ....[15]....
        /*00cc*/ 	.word	0x0000f4b0


	//   ....[16]....
        /*00d0*/ 	.word	0x000103d0


	//   ....[17]....
        /*00d4*/ 	.word	0x000112f0


	//   ....[18]....
        /*00d8*/ 	.word	0x00012210


	//   ....[19]....
        /*00dc*/ 	.word	0x00013160


	//   ....[20]....
        /*00e0*/ 	.word	0x000140b0


	//   ....[21]....
        /*00e4*/ 	.word	0x000150c0


	//   ....[22]....
        /*00e8*/ 	.word	0x00015fe0


	//   ....[23]....
        /*00ec*/ 	.word	0x00016f00


	//   ....[24]....
        /*00f0*/ 	.word	0x00017e20


	//   ....[25]....
        /*00f4*/ 	.word	0x00018d50


	//   ....[26]....
        /*00f8*/ 	.word	0x00019c80


	//   ....[27]....
        /*00fc*/ 	.word	0x0001abc0


	//   ....[28]....
        /*0100*/ 	.word	0x0001c230


	//   ....[29]....
        /*0104*/ 	.word	0x0001d420


	//   ....[30]....
        /*0108*/ 	.word	0x0001e5d0


	//   ....[31]....
        /*010c*/ 	.word	0x0001f780


	//----- nvinfo : EIATTR_EXIT_INSTR_OFFSETS
	.align		4
.L_5933:
        /*0110*/ 	.byte	0x04, 0x1c
        /*0112*/ 	.short	(.L_5935 - .L_5934)


	//   ....[0]....
.L_5934:
        /*0114*/ 	.word	0x0001e670


	//   ....[1]....
        /*0118*/ 	.word	0x0001e7c0


	//   ....[2]....
        /*011c*/ 	.word	0x0001e800


	//   ....[3]....
        /*0120*/ 	.word	0x0001e890


	//   ....[4]....
        /*0124*/ 	.word	0x0001e8c0


	//   ....[5]....
        /*0128*/ 	.word	0x0001e8f0


	//   ....[6]....
        /*012c*/ 	.word	0x0001e9c0


	//   ....[7]....
        /*0130*/ 	.word	0x0001ea40


	//   ....[8]....
        /*0134*/ 	.word	0x0001eb20


	//   ....[9]....
        /*0138*/ 	.word	0x0001ebb0


	//   ....[10]....
        /*013c*/ 	.word	0x0001ebd0


	//   ....[11]....
        /*0140*/ 	.word	0x0001ec90


	//   ....[12]....
        /*0144*/ 	.word	0x0001ecc0


	//   ....[13]....
        /*0148*/ 	.word	0x0001ee90


	//   ....[14]....
        /*014c*/ 	.word	0x0001f030


	//   ....[15]....
        /*0150*/ 	.word	0x0001f0b0


	//   ....[16]....
        /*0154*/ 	.word	0x0001f160


	//   ....[17]....
        /*0158*/ 	.word	0x0001f320


	//   ....[18]....
        /*015c*/ 	.word	0x0001f4e0


	//   ....[19]....
        /*0160*/ 	.word	0x0001f680


	//   ....[20]....
        /*0164*/ 	.word	0x0001f790


	//   ....[21]....
        /*0168*/ 	.word	0x0001f7c0


	//   ....[22]....
        /*016c*/ 	.word	0x0001f7f0


	//----- nvinfo : EIATTR_MAX_THREADS
	.align		4
.L_5935:
        /*0170*/ 	.byte	0x04, 0x05
        /*0172*/ 	.short	(.L_5937 - .L_5936)
.L_5936:
        /*0174*/ 	.word	0x00000080
        /*0178*/ 	.word	0x00000001
        /*017c*/ 	.word	0x00000001


	//----- nvinfo : EIATTR_CRS_STACK_SIZE
	.align		4
.L_5937:
        /*0180*/ 	.byte	0x04, 0x1e
        /*0182*/ 	.short	(.L_5939 - .L_5938)
.L_5938:
        /*0184*/ 	.word	0x00000000


	//----- nvinfo : EIATTR_CBANK_PARAM_SIZE
	.align		4
.L_5939:
        /*0188*/ 	.byte	0x03, 0x19
        /*018a*/ 	.short	0x0088


	//----- nvinfo : EIATTR_PARAM_CBANK
	.align		4
        /*018c*/ 	.byte	0x04, 0x0a
        /*018e*/ 	.short	(.L_5941 - .L_5940)
	.align		4
.L_5940:
        /*0190*/ 	.word	index@(.nv.constant0._ZN2at6native27unrolled_elementwise_kernelIZZZNS0_49_GLOBAL__N__b919a28f_16_Normalization_cu_5c38458737batch_norm_elementwise_backward_trainERKNS_6TensorES5_S5_S5_S5_S5_S5_ENKUlvE0_clEvENKUlvE_clEvEUldddddddE_St5arrayIPcLm8EELi4E23TrivialOffsetCalculatorILi7EjESC_ILi1EjENS0_6memory12LoadWithCastILi7EEENSF_13StoreWithCastILi1EEEEEviT_T0_T2_T3_T4_T5_)
        /*0194*/ 	.short	0x0210
        /*0196*/ 	.short	0x0088


	//----- nvinfo : EIATTR_SW_WAR
	.align		4
.L_5941:
        /*0198*/ 	.byte	0x04, 0x36
        /*019a*/ 	.short	(.L_5943 - .L_5942)
.L_5942:
        /*019c*/ 	.word	0x00000008
.L_5943:


//--------------------- .nv.info._ZN2at6native18elementwise_kernelILi128ELi2EZNS0_22gpu_kernel_impl_nocastIZZZNS0_49_GLOBAL__N__b919a28f_16_Normalization_cu_5c38458737batch_norm_elementwise_backward_trainERKNS_6TensorES6_S6_S6_S6_S6_S6_ENKUlvE0_clEvENKUlvE_clEvEUldddddddE_EEvRNS_18TensorIteratorBaseERKT_EUliE_EEviT1_ --------------------------
	.section	.nv.info._ZN2at6native18elementwise_kernelILi128ELi2EZNS0_22gpu_kernel_impl_nocastIZZZNS0_49_GLOBAL__N__b919a28f_16_Normalization_cu_5c38458737batch_norm_elementwise_backward_trainERKNS_6TensorES6_S6_S6_S6_S6_S6_ENKUlvE0_clEvENKUlvE_clEvEUldddddddE_EEvRNS_18TensorIteratorBaseERKT_EUliE_EEviT1_,"",@"SHT_CUDA_INFO"
	.sectionflags	@""
	.align	4


	//----- nvinfo : EIATTR_CUDA_API_VERSION
	.align		4
        /*0000*/ 	.byte	0x04, 0x37
        /*0002*/ 	.short	(.L_5945 - .L_5944)
.L_5944:
        /*0004*/ 	.word	0x00000082


	//----- nvinfo : EIATTR_KPARAM_INFO
	.align		4
.L_5945:
        /*0008*/ 	.byte	0x04, 0x17
        /*000a*/ 	.short	(.L_5947 - .L_5946)
.L_5946:
        /*000c*/ 	.word	0x00000000
        /*0010*/ 	.short	0x0001
        /*0012*/ 	.short	0x0008
        /*0014*/ 	.byte	0x00, 0xf0, 0xa1, 0x12


	//----- nvinfo : EIATTR_KPARAM_INFO
	.align		4
.L_5947:
        /*0018*/ 	.byte	0x04, 0x17
        /*001a*/ 	.short	(.L_5949 - .L_5948)
.L_5948:
        /*001c*/ 	.word	0x00000000
        /*0020*/ 	.short	0x0000
        /*0022*/ 	.short	0x0000
        /*0024*/ 	.byte	0x00, 0xf0, 0x11, 0x00


	//----- nvinfo : EIATTR_SPARSE_MMA_MASK
	.align		4
.L_5949:
        /*0028*/ 	.byte	0x03, 0x50
        /*002a*/ 	.short	0x0000


	//----- nvinfo : EIATTR_MAXREG_COUNT
	.align		4
        /*002c*/ 	.byte	0x03, 0x1b
        /*002e*/ 	.short	0x0080


	//----- nvinfo : EIATTR_MERCURY_ISA_VERSION
	.align		4
        /*0030*/ 	.byte	0x03, 0x5f
        /*0032*/ 	.short	0x0101


	//----- nvinfo : EIATTR_EXIT_INSTR_OFFSETS
	.align		4
        /*0034*/ 	.byte	0x04, 0x1c
        /*0036*/ 	.short	(.L_5951 - .L_5950)


	//   ....[0]....
.L_5950:
        /*0038*/ 	.word	0x000024b0


	//   ....[1]....
        /*003c*/ 	.word	0x00004890


	//----- nvinfo : EIATTR_MAX_THREADS
	.align		4
.L_5951:
        /*0040*/ 	.byte	0x04, 0x05
        /*0042*/ 	.short	(.L_5953 - .L_5952)
.L_5952:
        /*0044*/ 	.word	0x00000080
        /*0048*/ 	.word	0x00000001
        /*004c*/ 	.word	0x00000001


	//----- nvinfo : EIATTR_CRS_STACK_SIZE
	.align		4
.L_5953:
        /*0050*/ 	.byte	0x04, 0x1e
        /*0052*/ 	.short	(.L_5955 - .L_5954)
.L_5954:
        /*0054*/ 	.word	0x00000000


	//----- nvinfo : EIATTR_CBANK_PARAM_SIZE
	.align		4
.L_5955:
        /*0058*/ 	.byte	0x03, 0x19
        /*005a*/ 	.short	0x04b0


	//----- nvinfo : EIATTR_PARAM_CBANK
	.align		4
        /*005c*/ 	.byte	0x04, 0x0a
        /*005e*/ 	.short	(.L_5957 - .L_5956)
	.align		4
.L_5956:
        /*0060*/ 	.word	index@(.nv.constant0._ZN2at6native18elementwise_kernelILi128ELi2EZNS0_22gpu_kernel_impl_nocastIZZZNS0_49_GLOBAL__N__b919a28f_16_Normalization_cu_5c38458737batch_norm_elementwise_backward_trainERKNS_6TensorES6_S6_S6_S6_S6_S6_ENKUlvE0_clEvENKUlvE_clEvEUldddddddE_EEvRNS_18TensorIteratorBaseERKT_EUliE_EEviT1_)
        /*0064*/ 	.short	0x0210
        /*0066*/ 	.short	0x04b0


	//----- nvinfo : EIATTR_SW_WAR
	.align		4
.L_5957:
        /*0068*/ 	.byte	0x04, 0x36
        /*006a*/ 	.short	(.L_5959 - .L_5958)
.L_5958:
        /*006c*/ 	.word	0x00000008
.L_5959:


//--------------------- .nv.info._ZN2at6native27unrolled_elementwise_kernelIZZZNS0_49_GLOBAL__N__b919a28f_16_Normalization_cu_5c38458737batch_norm_elementwise_backward_trainERKNS_6TensorES5_S5_S5_S5_S5_S5_ENKUlvE0_clEvENKUlvE_clEvEUldddddddE_St5arrayIPcLm8EELi4E23TrivialOffsetCalculatorILi7EjESC_ILi1EjENS0_6memory15LoadWithoutCastENSF_16StoreWithoutCastEEEviT_T0_T2_T3_T4_T5_ --------------------------
	.section	.nv.info._ZN2at6native27unrolled_elementwise_kernelIZZZNS0_49_GLOBAL__N__b919a28f_16_Normalization_cu_5c38458737batch_norm_elementwise_backward_trainERKNS_6TensorES5_S5_S5_S5_S5_S5_ENKUlvE0_clEvENKUlvE_clEvEUldddddddE_St5arrayIPcLm8EELi4E23TrivialOffsetCalculatorILi7EjESC_ILi1EjENS0_6memory15LoadWithoutCastENSF_16StoreWithoutCastEEEviT_T0_T2_T3_T4_T5_,"",@"SHT_CUDA_INFO"
	.sectionflags	@""
	.align	4


	//----- nvinfo : EIATTR_CUDA_API_VERSION
	.align		4
        /*0000*/ 	.byte	0x04, 0x37
        /*0002*/ 	.short	(.L_5961 - .L_5960)
.L_5960:
        /*0004*/ 	.word	0x00000082


	//----- nvinfo : EIATTR_KPARAM_INFO
	.align		4
.L_5961:
        /*0008*/ 	.byte	0x04, 0x17
        /*000a*/ 	.short	(.L_5963 - .L_5962)
.L_5962:
        /*000c*/ 	.word	0x00000000
        /*0010*/ 	.short	0x0006
        /*0012*/ 	.short	0x005b
        /*0014*/ 	.byte	0x00, 0xf0, 0x05, 0x00


	//----- nvinfo : EIATTR_KPARAM_INFO
	.align		4
.L_5963:
        /*0018*/ 	.byte	0x04, 0x17
        /*001a*/ 	.short	(.L_5965 - .L_5964)
.L_5964:
        /*001c*/ 	.word	0x00000000
        /*0020*/ 	.short	0x0005
        /*0022*/ 	.short	0x005a
        /*0024*/ 	.byte	0x00, 0xf0, 0x05, 0x00


	//----- nvinfo : EIATTR_KPARAM_INFO
	.align		4
.L_5965:
        /*0028*/ 	.byte	0x04, 0x17
        /*002a*/ 	.short	(.L_5967 - .L_5966)
.L_5966:
        /*002c*/ 	.word	0x00000000
        /*0030*/ 	.short	0x0004
        /*0032*/ 	.short	0x0059
        /*0034*/ 	.byte	0x00, 0xf0, 0x05, 0x00


	//----- nvinfo : EIATTR_KPARAM_INFO
	.align		4
.L_5967:
        /*0038*/ 	.byte	0x04, 0x17
        /*003a*/ 	.short	(.L_5969 - .L_5968)
.L_5968:
        /*003c*/ 	.word	0x00000000
        /*0040*/ 	.short	0x0003
        /*0042*/ 	.short	0x0058
        /*0044*/ 	.byte	0x00, 0xf0, 0x05, 0x00


	//----- nvinfo : EIATTR_KPARAM_INFO
	.align		4
.L_5969:
        /*0048*/ 	.byte	0x04, 0x17
        /*004a*/ 	.short	(.L_5971 - .L_5970)
.L_5970:
        /*004c*/ 	.word	0x00000000
        /*0050*/ 	.short	0x0002
        /*0052*/ 	.short	0x0018
        /*0054*/ 	.byte	0x00, 0xf0, 0x01, 0x01


	//----- nvinfo : EIATTR_KPARAM_INFO
	.align		4
.L_5971:
        /*0058*/ 	.byte	0x04, 0x17
        /*005a*/ 	.short	(.L_5973 - .L_5972)
.L_5972:
        /*005c*/ 	.word	0x00000000
        /*0060*/ 	.short	0x0001
        /*0062*/ 	.short	0x0008
        /*0064*/ 	.byte	0x00, 0xf0, 0x41, 0x00


	//----- nvinfo : EIATTR_KPARAM_INFO
	.align		4
.L_5973:
        /*0068*/ 	.byte	0x04, 0x17
        /*006a*/ 	.short	(.L_5975 - .L_5974)
.L_5974:
        /*006c*/ 	.word	0x00000000
        /*0070*/ 	.short	0x0000
        /*0072*/ 	.short	0x0000
        /*0074*/ 	.byte	0x00, 0xf0, 0x11, 0x00


	//----- nvinfo : EIATTR_SPARSE_MMA_MASK
	.align		4
.L_5975:
        /*0078*/ 	.byte	0x03, 0x50
        /*007a*/ 	.short	0x0000


	//----- nvinfo : EIATTR_MAXREG_COUNT
	.align		4
        /*007c*/ 	.byte	0x03, 0x1b
        /*007e*/ 	.short	0x00ff


	//----- nvinfo : EIATTR_MERCURY_ISA_VERSION
	.align		4
        /*0080*/ 	.byte	0x03, 0x5f
        /*0082*/ 	.short	0x0101


	//----- nvinfo : EIATTR_EXIT_INSTR_OFFSETS
	.align		4
        /*0084*/ 	.byte	0x04, 0x1c
        /*0086*/ 	.short	(.L_5977 - .L_5976)


	//   ....[0]....
.L_5976:
        /*0088*/ 	.word	0x00000d90


	//   ....[1]....
        /*008c*/ 	.word	0x00000de0


	//----- nvinfo : EIATTR_MAX_THREADS
	.align		4
.L_5977:
        /*0090*/ 	.byte	0x04, 0x05
        /*0092*/ 	.short	(.L_5979 - .L_5978)
.L_5978:
        /*0094*/ 	.word	0x00000080
        /*0098*/ 	.word	0x00000001
        /*009c*/ 	.word	0x00000001


	//----- nvinfo : EIATTR_CRS_STACK_SIZE
	.align		4
.L_5979:
        /*00a0*/ 	.byte	0x04, 0x1e
        /*00a2*/ 	.short	(.L_5981 - .L_5980)
.L_5980:
        /*00a4*/ 	.word	0x00000000


	//----- nvinfo : EIATTR_CBANK_PARAM_SIZE
	.align		4
.L_5981:
        /*00a8*/ 	.byte	0x03, 0x19
        /*00aa*/ 	.short	0x005c


	//----- nvinfo : EIATTR_PARAM_CBANK
	.align		4
        /*00ac*/ 	.byte	0x04, 0x0a
        /*00ae*/ 	.short	(.L_5983 - .L_5982)
	.align		4
.L_5982:
        /*00b0*/ 	.word	index@(.nv.constant0._ZN2at6native27unrolled_elementwise_kernelIZZZNS0_49_GLOBAL__N__b919a28f_16_Normalization_cu_5c38458737batch_norm_elementwise_backward_trainERKNS_6TensorES5_S5_S5_S5_S5_S5_ENKUlvE0_clEvENKUlvE_clEvEUldddddddE_St5arrayIPcLm8EELi4E23TrivialOffsetCalculatorILi7EjESC_ILi1EjENS0_6memory15LoadWithoutCastENSF_16StoreWithoutCastEEEviT_T0_T2_T3_T4_T5_)
        /*00b4*/ 	.short	0x0210
        /*00b6*/ 	.short	0x005c


	//----- nvinfo : EIATTR_SW_WAR
	.align		4
.L_5983:
        /*00b8*/ 	.byte	0x04, 0x36
        /*00ba*/ 	.short	(.L_5985 - .L_5984)
.L_5984:
        /*00bc*/ 	.word	0x00000008
.L_5985:


//--------------------- .nv.info._ZN2at6native29vectorized_elementwise_kernelILi2EZZZNS0_49_GLOBAL__N__b919a28f_16_Normalization_cu_5c38458737batch_norm_elementwise_backward_trainERKNS_6TensorES5_S5_S5_S5_S5_S5_ENKUlvE0_clEvENKUlvE_clEvEUldddddddE_St5arrayIPcLm8EEEEviT0_T1_ --------------------------
	.section	.nv.info._ZN2at6native29vectorized_elementwise_kernelILi2EZZZNS0_49_GLOBAL__N__b919a28f_16_Normalization_cu_5c38458737batch_norm_elementwise_backward_trainERKNS_6TensorES5_S5_S5_S5_S5_S5_ENKUlvE0_clEvENKUlvE_clEvEUldddddddE_St5arrayIPcLm8EEEEviT0_T1_,"",@"SHT_CUDA_INFO"
	.sectionflags	@""
	.align	4


	//----- nvinfo : EIATTR_CUDA_API_VERSION
	.align		4
        /*0000*/ 	.byte	0x04, 0x37
        /*0002*/ 	.short	(.L_5987 - .L_5986)
.L_5986:
        /*0004*/ 	.word	0x00000082


	//----- nvinfo : EIATTR_KPARAM_INFO
	.align		4
.L_5987:
        /*0008*/ 	.byte	0x04, 0x17
        /*000a*/ 	.short	(.L_5989 - .L_5988)
.L_5988:
        /*000c*/ 	.word	0x00000000
        /*0010*/ 	.short	0x0002
        /*0012*/ 	.short	0x0018
        /*0014*/ 	.byte	0x00, 0xf0, 0x01, 0x01


	//----- nvinfo : EIATTR_KPARAM_INFO
	.align		4
.L_5989:
        /*0018*/ 	.byte	0x04, 0x17
        /*001a*/ 	.short	(.L_5991 - .L_5990)
.L_5990:
        /*001c*/ 	.word	0x00000000
        /*0020*/ 	.short	0x0001
        /*0022*/ 	.short	0x0008
        /*0024*/ 	.byte	0x00, 0xf0, 0x41, 0x00


	//----- nvinfo : EIATTR_KPARAM_INFO
	.align		4
.L_5991:
        /*0028*/ 	.byte	0x04, 0x17
        /*002a*/ 	.short	(.L_5993 - .L_5992)
.L_5992:
        /*002c*/ 	.word	0x00000000
        /*0030*/ 	.short	0x0000
        /*0032*/ 	.short	0x0000
        /*0034*/ 	.byte	0x00, 0xf0, 0x11, 0x00


	//----- nvinfo : EIATTR_SPARSE_MMA_MASK
	.align		4
.L_5993:
        /*0038*/ 	.byte	0x03, 0x50
        /*003a*/ 	.short	0x0000


	//----- nvinfo : EIATTR_MAXREG_COUNT
	.align		4
        /*003c*/ 	.byte	0x03, 0x1b
        /*003e*/ 	.short	0x00ff


	//----- nvinfo : EIATTR_MERCURY_ISA_VERSION
	.align		4
        /*0040*/ 	.byte	0x03, 0x5f
        /*0042*/ 	.short	0x0101


	//----- nvinfo : EIATTR_EXIT_INSTR_OFFSETS
	.align		4
        /*0044*/ 	.byte	0x04, 0x1c
        /*0046*/ 	.short	(.L_5995 - .L_5994)


	//   ....[0]....
.L_5994:
        /*0048*/ 	.word	0x00000820


	//   ....[1]....
        /*004c*/ 	.word	0x00002370


	//   ....[2]....
        /*0050*/ 	.word	0x000023c0


	//----- nvinfo : EIATTR_MAX_THREADS
	.align		4
.L_5995:
        /*0054*/ 	.byte	0x04, 0x05
        /*0056*/ 	.short	(.L_5997 - .L_5996)
.L_5996:
        /*0058*/ 	.word	0x00000080
        /*005c*/ 	.word	0x00000001
        /*0060*/ 	.word	0x00000001


	//----- nvinfo : EIATTR_CRS_STACK_SIZE
	.align		4
.L_5997:
        /*0064*/ 	.byte	0x04, 0x1e
        /*0066*/ 	.short	(.L_5999 - .L_5998)
.L_5998:
        /*0068*/ 	.word	0x00000000


	//----- nvinfo : EIATTR_CBANK_PARAM_SIZE
	.align		4
.L_5999:
        /*006c*/ 	.byte	0x03, 0x19
        /*006e*/ 	.short	0x0058


	//----- nvinfo : EIATTR_PARAM_CBANK
	.align		4
        /*0070*/ 	.byte	0x04, 0x0a
        /*0072*/ 	.short	(.L_6001 - .L_6000)
	.align		4
.L_6000:
        /*0074*/ 	.word	index@(.nv.constant0._ZN2at6native29vectorized_elementwise_kernelILi2EZZZNS0_49_GLOBAL__N__b919a28f_16_Normalization_cu_5c38458737batch_norm_elementwise_backward_trainERKNS_6TensorES5_S5_S5_S5_S5_S5_ENKUlvE0_clEvENKUlvE_clEvEUldddddddE_St5arrayIPcLm8EEEEviT0_T1_)
        /*0078*/ 	.short	0x0210
        /*007a*/ 	.short	0x0058


	//----- nvinfo : EIATTR_SW_WAR
	.align		4
.L_6001:
        /*007c*/ 	.byte	0x04, 0x36
        /*007e*/ 	.short	(.L_6003 - .L_6002)
.L_6002:
        /*0080*/ 	.word	0x00000008
.L_6003:


//--------------------- .nv.info._ZN2at6native29vectorized_elementwise_kernelILi4EZZZNS0_49_GLOBAL__N__b919a28f_16_Normalization_cu_5c38458737batch_norm_elementwise_backward_trainERKNS_6TensorES5_S5_S5_S5_S5_S5_ENKUlvE0_clEvENKUlvE_clEvEUldddddddE_St5arrayIPcLm8EEEEviT0_T1_ --------------------------
	.section	.nv.info._ZN2at6native29vectorized_elementwise_kernelILi4EZZZNS0_49_GLOBAL__N__b919a28f_16_Normalization_cu_5c38458737batch_norm_elementwise_backward_trainERKNS_6TensorES5_S5_S5_S5_S5_S5_ENKUlvE0_clEvENKUlvE_clEvEUldddddddE_St5arrayIPcLm8EEEEviT0_T1_,"",@"SHT_CUDA_INFO"
	.sectionflags	@""
	.align	4


	//----- nvinfo : EIATTR_CUDA_API_VERSION
	.align		4
        /*0000*/ 	.byte	0x04, 0x37
        /*0002*/ 	.short	(.L_6005 - .L_6004)
.L_6004:
        /*0004*/ 	.word	0x00000082


	//----- nvinfo : EIATTR_KPARAM_INFO
	.align		4
.L_6005:
        /*0008*/ 	.byte	0x04, 0x17
        /*000a*/ 	.short	(.L_6007 - .L_6006)
.L_6006:
        /*000c*/ 	.word	0x00000000
        /*0010*/ 	.short	0x0002
        /*0012*/ 	.short	0x0018
        /*0014*/ 	.byte	0x00, 0xf0, 0x01, 0x01


	//----- nvinfo : EIATTR_KPARAM_INFO
	.align		4
.L_6007:
        /*0018*/ 	.byte	0x04, 0x17
        /*001a*/ 	.short	(.L_6009 - .L_6008)
.L_6008:
        /*001c*/ 	.word	0x00000000
        /*0020*/ 	.short	0x0001
        /*0022*/ 	.short	0x0008
        /*0024*/ 	.byte	0x00, 0xf0, 0x41, 0x00


	//----- nvinfo : EIATTR_KPARAM_INFO
	.align		4
.L_6009:
        /*0028*/ 	.byte	0x04, 0x17
        /*002a*/ 	.short	(.L_6011 - .L_6010)
.L_6010:
        /*002c*/ 	.word	0x00000000
        /*0030*/ 	.short	0x0000
        /*0032*/ 	.short	0x0000
        /*0034*/ 	.byte	0x00, 0xf0, 0x11, 0x00


	//----- nvinfo : EIATTR_SPARSE_MMA_MASK
	.align		4
.L_6011:
        /*0038*/ 	.byte	0x03, 0x50
        /*003a*/ 	.short	0x0000


	//----- nvinfo : EIATTR_MAXREG_COUNT
	.align		4
        /*003c*/ 	.byte	0x03, 0x1b
        /*003e*/ 	.short	0x00ff


	//----- nvinfo : EIATTR_MERCURY_ISA_VERSION
	.align		4
        /*0040*/ 	.byte	0x03, 0x5f
        /*0042*/ 	.short	0x0101


	//----- nvinfo : EIATTR_EXIT_INSTR_OFFSETS
	.align		4
        /*0044*/ 	.byte	0x04, 0x1c
        /*0046*/ 	.short	(.L_6013 - .L_6012)


	//   ....[0]....
.L_6012:
        /*0048*/ 	.word	0x00000820


	//   ....[1]....
        /*004c*/ 	.word	0x00002370


	//   ....[2]....
        /*0050*/ 	.word	0x000023c0


	//----- nvinfo : EIATTR_MAX_THREADS
	.align		4
.L_6013:
        /*0054*/ 	.byte	0x04, 0x05
        /*0056*/ 	.short	(.L_6015 - .L_6014)
.L_6014:
        /*0058*/ 	.word	0x00000080
        /*005c*/ 	.word	0x00000001
        /*0060*/ 	.word	0x00000001


	//----- nvinfo : EIATTR_CRS_STACK_SIZE
	.align		4
.L_6015:
        /*0064*/ 	.byte	0x04, 0x1e
        /*0066*/ 	.short	(.L_6017 - .L_6016)
.L_6016:
        /*0068*/ 	.word	0x00000000


	//----- nvinfo : EIATTR_CBANK_PARAM_SIZE
	.align		4
.L_6017:
        /*006c*/ 	.byte	0x03, 0x19
        /*006e*/ 	.short	0x0058


	//----- nvinfo : EIATTR_PARAM_CBANK
	.align		4
        /*0070*/ 	.byte	0x04, 0x0a
        /*0072*/ 	.short	(.L_6019 - .L_6018)
	.align		4
.L_6018:
        /*0074*/ 	.word	index@(.nv.constant0._ZN2at6native29vectorized_elementwise_kernelILi4EZZZNS0_49_GLOBAL__N__b919a28f_16_Normalization_cu_5c38458737batch_norm_elementwise_backward_trainERKNS_6TensorES5_S5_S5_S5_S5_S5_ENKUlvE0_clEvENKUlvE_clEvEUldddddddE_St5arrayIPcLm8EEEEviT0_T1_)
        /*0078*/ 	.short	0x0210
        /*007a*/ 	.short	0x0058


	//----- nvinfo : EIATTR_SW_WAR
	.align		4
.L_6019:
        /*007c*/ 	.byte	0x04, 0x36
        /*007e*/ 	.short	(.L_6021 - .L_6020)
.L_6020:
        /*0080*/ 	.word	0x00000008
.L_6021:


//--------------------- .nv.info._ZN2at6native29vectorized_elementwise_kernelILi8EZZZNS0_49_GLOBAL__N__b919a28f_16_Normalization_cu_5c38458737batch_norm_elementwise_backward_trainERKNS_6TensorES5_S5_S5_S5_S5_S5_ENKUlvE0_clEvENKUlvE_clEvEUldddddddE_St5arrayIPcLm8EEEEviT0_T1_ --------------------------
	.section	.nv.info._ZN2at6native29vectorized_elementwise_kernelILi8EZZZNS0_49_GLOBAL__N__b919a28f_16_Normalization_cu_5c38458737batch_norm_elementwise_backward_trainERKNS_6TensorES5_S5_S5_S5_S5_S5_ENKUlvE0_clEvENKUlvE_clEvEUldddddddE_St5arrayIPcLm8EEEEviT0_T1_,"",@"SHT_CUDA_INFO"
	.sectionflags	@""
	.align	4


	//----- nvinfo : EIATTR_CUDA_API_VERSION
	.align		4
        /*0000*/ 	.byte	0x04, 0x37
        /*0002*/ 	.short	(.L_6023 - .L_6022)
.L_6022:
        /*0004*/ 	.word	0x00000082


	//----- nvinfo : EIATTR_KPARAM_INFO
	.align		4
.L_6023:
        /*0008*/ 	.byte	0x04, 0x17
        /*000a*/ 	.short	(.L_6025 - .L_6024)
.L_6024:
        /*000c*/ 	.word	0x00000000
        /*0010*/ 	.short	0x0002
        /*0012*/ 	.short	0x0018
        /*0014*/ 	.byte	0x00, 0xf0, 0x01, 0x01


	//----- nvinfo : EIATTR_KPARAM_INFO
	.align		4
.L_6025:
        /*0018*/ 	.byte	0x04, 0x17
        /*001a*/ 	.short	(.L_6027 - .L_6026)
.L_6026:
        /*001c*/ 	.word	0x00000000
        /*0020*/ 	.short	0x0001
        /*0022*/ 	.short	0x0008
        /*0024*/ 	.byte	0x00, 0xf0, 0x41, 0x00


	//----- nvinfo : EIATTR_KPARAM_INFO
	.align		4
.L_6027:
        /*0028*/ 	.byte	0x04, 0x17
        /*002a*/ 	.short	(.L_6029 - .L_6028)
.L_6028:
        /*002c*/ 	.word	0x00000000
        /*0030*/ 	.short	0x0000
        /*0032*/ 	.short	0x0000
        /*0034*/ 	.byte	0x00, 0xf0, 0x11, 0x00


	//----- nvinfo : EIATTR_SPARSE_MMA_MASK
	.align		4
.L_6029:
        /*0038*/ 	.byte	0x03, 0x50
        /*003a*/ 	.short	0x0000


	//----- nvinfo : EIATTR_MAXREG_COUNT
	.align		4
        /*003c*/ 	.byte	0x03, 0x1b
        /*003e*/ 	.short	0x00ff


	//----- nvinfo : EIATTR_MERCURY_ISA_VERSION
	.align		4
        /*0040*/ 	.byte	0x03, 0x5f
        /*0042*/ 	.short	0x0101


	//----- nvinfo : EIATTR_EXIT_INSTR_OFFSETS
	.align		4
        /*0044*/ 	.byte	0x04, 0x1c
        /*0046*/ 	.short	(.L_6031 - .L_6030)


	//   ....[0]....
.L_6030:
        /*0048*/ 	.word	0x00000820


	//   ....[1]....
        /*004c*/ 	.word	0x00002370


	//   ....[2]....
        /*0050*/ 	.word	0x000023c0


	//----- nvinfo : EIATTR_MAX_THREADS
	.align		4
.L_6031:
        /*0054*/ 	.byte	0x04, 0x05
        /*0056*/ 	.short	(.L_6033 - .L_6032)
.L_6032:
        /*0058*/ 	.word	0x00000080
        /*005c*/ 	.word	0x00000001
        /*0060*/ 	.word	0x00000001


	//----- nvinfo : EIATTR_CRS_STACK_SIZE
	.align		4
.L_6033:
        /*0064*/ 	.byte	0x04, 0x1e
        /*0066*/ 	.short	(.L_6035 - .L_6034)
.L_6034:
        /*0068*/ 	.word	0x00000000


	//----- nvinfo : EIATTR_CBANK_PARAM_SIZE
	.align		4
.L_6035:
        /*006c*/ 	.byte	0x03, 0x19
        /*006e*/ 	.short	0x0058


	//----- nvinfo : EIATTR_PARAM_CBANK
	.align		4
        /*0070*/ 	.byte	0x04, 0x0a
        /*0072*/ 	.short	(.L_6037 - .L_6036)
	.align		4
.L_6036:
        /*0074*/ 	.word	index@(.nv.constant0._ZN2at6native29vectorized_elementwise_kernelILi8EZZZNS0_49_GLOBAL__N__b919a28f_16_Normalization_cu_5c38458737batch_norm_elementwise_backward_trainERKNS_6TensorES5_S5_S5_S5_S5_S5_ENKUlvE0_clEvENKUlvE_clEvEUldddddddE_St5arrayIPcLm8EEEEviT0_T1_)
        /*0078*/ 	.short	0x0210
        /*007a*/ 	.short	0x0058


	//----- nvinfo : EIATTR_SW_WAR
	.align		4
.L_6037:
        /*007c*/ 	.byte	0x04, 0x36
        /*007e*/ 	.short	(.L_6039 - .L_6038)
.L_6038:
        /*0080*/ 	.word	0x00000008
.L_6039:


//--------------------- .nv.info._ZN2at6native32batch_norm_backward_elemt_kernelIN3c108BFloat16ES3_fiEEvNS_27GenericPackedTensorAccessorIT_Lm3ENS_16DefaultPtrTraitsET2_EES8_NS4_IT1_Lm1ES6_S7_EESA_NS4_IT0_Lm1ES6_S7_EESA_SA_S8_S9_ --------------------------
	.section	.nv.info._ZN2at6native32batch_norm_backward_elemt_kernelIN3c108BFloat16ES3_fiEEvNS_27GenericPackedTensorAccessorIT_Lm3ENS_16DefaultPtrTraitsET2_EES8_NS4_IT1_Lm1ES6_S7_EESA_NS4_IT0_Lm1ES6_S7_EESA_SA_S8_S9_,"",@"SHT_CUDA_INFO"
	.sectionflags	@""
	.align	4


	//----- nvinfo : EIATTR_CUDA_API_VERSION
	.align		4
        /*0000*/ 	.byte	0x04, 0x37
        /*0002*/ 	.short	(.L_6041 - .L_6040)
.L_6040:
        /*0004*/ 	.word	0x00000082


	//----- nvinfo : EIATTR_KPARAM_INFO
	.align		4
.L_6041:
        /*0008*/ 	.byte	0x04, 0x17
        /*000a*/ 	.short	(.L_6043 - .L_6042)
.L_6042:
        /*000c*/ 	.word	0x00000000
        /*0010*/ 	.short	0x0008
        /*0012*/ 	.short	0x00b0
        /*0014*/ 	.byte	0x00, 0xf0, 0x11, 0x00


	//----- nvinfo : EIATTR_KPARAM_INFO
	.align		4
.L_6043:
        /*0018*/ 	.byte	0x04, 0x17
        /*001a*/ 	.short	(.L_6045 - .L_6044)
.L_6044:
        /*001c*/ 	.word	0x00000000
        /*0020*/ 	.short	0x0007
        /*0022*/ 	.short	0x0090
        /*0024*/ 	.byte	0x00, 0xf0, 0x81, 0x00


	//----- nvinfo : EIATTR_KPARAM_INFO
	.align		4
.L_6045:
        /*0028*/ 	.byte	0x04, 0x17
        /*002a*/ 	.short	(.L_6047 - .L_6046)
.L_6046:
        /*002c*/ 	.word	0x00000000
        /*0030*/ 	.short	0x0006
        /*0032*/ 	.short	0x0080
        /*0034*/ 	.byte	0x00, 0xf0, 0x41, 0x00


	//----- nvinfo : EIATTR_KPARAM_INFO
	.align		4
.L_6047:
        /*0038*/ 	.byte	0x04, 0x17
        /*003a*/ 	.short	(.L_6049 - .L_6048)
.L_6048:
        /*003c*/ 	.word	0x00000000
        /*0040*/ 	.short	0x0005
        /*0042*/ 	.short	0x0070
        /*0044*/ 	.byte	0x00, 0xf0, 0x41, 0x00


	//----- nvinfo : EIATTR_KPARAM_INFO
	.align		4
.L_6049:
        /*0048*/ 	.byte	0x04, 0x17
        /*004a*/ 	.short	(.L_6051 - .L_6050)
.L_6050:
        /*004c*/ 	.word	0x00000000
        /*0050*/ 	.short	0x0004
        /*0052*/ 	.short	0x0060
        /*0054*/ 	.byte	0x00, 0xf0, 0x41, 0x00


	//----- nvinfo : EIATTR_KPARAM_INFO
	.align		4
.L_6051:
        /*0058*/ 	.byte	0x04, 0x17
        /*005a*/ 	.short	(.L_6053 - .L_6052)
.L_6052:
        /*005c*/ 	.word	0x00000000
        /*0060*/ 	.short	0x0003
        /*0062*/ 	.short	0x0050
        /*0064*/ 	.byte	0x00, 0xf0, 0x41, 0x00


	//----- nvinfo : EIATTR_KPARAM_INFO
	.align		4
.L_6053:
        /*0068*/ 	.byte	0x04, 0x17
        /*006a*/ 	.short	(.L_6055 - .L_6054)
.L_6054:
        /*006c*/ 	.word	0x00000000
        /*0070*/ 	.short	0x0002
        /*0072*/ 	.short	0x0040
        /*0074*/ 	.byte	0x00, 0xf0, 0x41, 0x00


	//----- nvinfo : EIATTR_KPARAM_INFO
	.align		4
.L_6055:
        /*0078*/ 	.byte	0x04, 0x17
        /*007a*/ 	.short	(.L_6057 - .L_6056)
.L_6056:
        /*007c*/ 	.word	0x00000000
        /*0080*/ 	.short	0x0001
        /*0082*/ 	.short	0x0020
        /*0084*/ 	.byte	0x00, 0xf0, 0x81, 0x00


	//----- nvinfo : EIATTR_KPARAM_INFO
	.align		4
.L_6057:
        /*0088*/ 	.byte	0x04, 0x17
        /*008a*/ 	.short	(.L_6059 - .L_6058)
.L_6058:
        /*008c*/ 	.word	0x00000000
        /*0090*/ 	.short	0x0000
        /*0092*/ 	.short	0x0000
        /*0094*/ 	.byte	0x00, 0xf0, 0x81, 0x00


	//----- nvinfo : EIATTR_SPARSE_MMA_MASK
	.align		4
.L_6059:
        /*0098*/ 	.byte	0x03, 0x50
        /*009a*/ 	.short	0x0000


	//----- nvinfo : EIATTR_MAXREG_COUNT
	.align		4
        /*009c*/ 	.byte	0x03, 0x1b
        /*009e*/ 	.short	0x00ff


	//----- nvinfo : EIATTR_MERCURY_ISA_VERSION
	.align		4
        /*00a0*/ 	.byte	0x03, 0x5f
        /*00a2*/ 	.short	0x0101


	//----- nvinfo : EIATTR_EXIT_INSTR_OFFSETS
	.align		4
        /*00a4*/ 	.byte	0x04, 0x1c
        /*00a6*/ 	.short	(.L_6061 - .L_6060)


	//   ....[0]....
.L_6060:
        /*00a8*/ 	.word	0x00000040


	//   ....[1]....
        /*00ac*/ 	.word	0x000001a0


	//   ....[2]....
        /*00b0*/ 	.word	0x00000770


	//----- nvinfo : EIATTR_CRS_STACK_SIZE
	.align		4
.L_6061:
        /*00b4*/ 	.byte	0x04, 0x1e
        /*00b6*/ 	.short	(.L_6063 - .L_6062)
.L_6062:
        /*00b8*/ 	.word	0x00000000


	//----- nvinfo : EIATTR_CBANK_PARAM_SIZE
	.align		4
.L_6063:
        /*00bc*/ 	.byte	0x03, 0x19
        /*00be*/ 	.short	0x00b4


	//----- nvinfo : EIATTR_PARAM_CBANK
	.align		4
        /*00c0*/ 	.byte	0x04, 0x0a
        /*00c2*/ 	.short	(.L_6065 - .L_6064)
	.align		4
.L_6064:
        /*00c4*/ 	.word	index@(.nv.constant0._ZN2at6native32batch_norm_backward_elemt_kernelIN3c108BFloat16ES3_fiEEvNS_27GenericPackedTensorAccessorIT_Lm3ENS_16DefaultPtrTraitsET2_EES8_NS4_IT1_Lm1ES6_S7_EESA_NS4_IT0_Lm1ES6_S7_EESA_SA_S8_S9_)
        /*00c8*/ 	.short	0x0210
        /*00ca*/ 	.short	0x00b4


	//----- nvinfo : EIATTR_SW_WAR
	.align		4
.L_6065:
        /*00cc*/ 	.byte	0x04, 0x36
        /*00ce*/ 	.short	(.L_6067 - .L_6066)
.L_6066:
        /*00d0*/ 	.word	0x00000008
.L_6067:


//--------------------- .nv.info._ZN2at6native32batch_norm_backward_elemt_kernelIN3c108BFloat16EffiEEvNS_27GenericPackedTensorAccessorIT_Lm3ENS_16DefaultPtrTraitsET2_EES8_NS4_IT1_Lm1ES6_S7_EESA_NS4_IT0_Lm1ES6_S7_EESA_SA_S8_S9_ --------------------------
	.section	.nv.info._ZN2at6native32batch_norm_backward_elemt_kernelIN3c108BFloat16EffiEEvNS_27GenericPackedTensorAccessorIT_Lm3ENS_16DefaultPtrTraitsET2_EES8_NS4_IT1_Lm1ES6_S7_EESA_NS4_IT0_Lm1ES6_S7_EESA_SA_S8_S9_,"",@"SHT_CUDA_INFO"
	.sectionflags	@""
	.align	4


	//----- nvinfo : EIATTR_CUDA_API_VERSION
	.align		4
        /*0000*/ 	.byte	0x04, 0x37
        /*0002*/ 	.short	(.L_6069 - .L_6068)
.L_6068:
        /*0004*/ 	.word	0x00000082


	//----- nvinfo : EIATTR_KPARAM_INFO
	.align		4
.L_6069:
        /*0008*/ 	.byte	0x04, 0x17
        /*000a*/ 	.short	(.L_6071 - .L_6070)
.L_6070:
        /*000c*/ 	.word	0x00000000
        /*0010*/ 	.short	0x0008
        /*0012*/ 	.short	0x00b0
        /*0014*/ 	.byte	0x00, 0xf0, 0x11, 0x00


	//----- nvinfo : EIATTR_KPARAM_INFO
	.align		4
.L_6071:
        /*0018*/ 	.byte	0x04, 0x17
        /*001a*/ 	.short	(.L_6073 - .L_6072)
.L_6072:
        /*001c*/ 	.word	0x00000000
        /*0020*/ 	.short	0x0007
        /*0022*/ 	.short	0x0090
        /*0024*/ 	.byte	0x00, 0xf0, 0x81, 0x00


	//----- nvinfo : EIATTR_KPARAM_INFO
	.align		4
.L_6073:
        /*0028*/ 	.byte	0x04, 0x17
        /*002a*/ 	.short	(.L_6075 - .L_6074)
.L_6074:
        /*002c*/ 	.word	0x00000000
        /*0030*/ 	.short	0x0006
        /*0032*/ 	.short	0x0080
        /*0034*/ 	.byte	0x00, 0xf0, 0x41, 0x00


	//----- nvinfo : EIATTR_KPARAM_INFO
	.align		4
.L_6075:
        /*0038*/ 	.byte	0x04, 0x17
        /*003a*/ 	.short	(.L_6077 - .L_6076)
.L_6076:
        /*003c*/ 	.word	0x00000000
        /*0040*/ 	.short	0x0005
        /*0042*/ 	.short	0x0070
        /*0044*/ 	.byte	0x00, 0xf0, 0x41, 0x00


	//----- nvinfo : EIATTR_KPARAM_INFO
	.align		4
.L_6077:
        /*0048*/ 	.byte	0x04, 0x17
        /*004a*/ 	.short	(.L_6079 - .L_6078)
.L_6078:
        /*004c*/ 	.word	0x00000000
        /*0050*/ 	.short	0x0004
        /*0052*/ 	.short	0x0060
        /*0054*/ 	.byte	0x00, 0xf0, 0x41, 0x00


	//----- nvinfo : EIATTR_KPARAM_INFO
	.align		4
.L_6079:
        /*0058*/ 	.byte	0x04, 0x17
        /*005a*/ 	.short	(.L_6081 - .L_6080)
.L_6080:
        /*005c*/ 	.word	0x00000000
        /*0060*/ 	.short	0x0003
        /*0062*/ 	.short	0x0050
        /*0064*/ 	.byte	0x00, 0xf0, 0x41, 0x00


	//----- nvinfo : EIATTR_KPARAM_INFO
	.align		4
.L_6081:
        /*0068*/ 	.byte	0x04, 0x17
        /*006a*/ 	.short	(.L_6083 - .L_6082)
.L_6082:
        /*006c*/ 	.word	0x00000000
        /*0070*/ 	.short	0x0002
        /*0072*/ 	.short	0x0040
        /*0074*/ 	.byte	0x00, 0xf0, 0x41, 0x00


	//----- nvinfo : EIATTR_KPARAM_INFO
	.align		4
.L_6083:
        /*0078*/ 	.byte	0x04, 0x17
        /*007a*/ 	.short	(.L_6085 - .L_6084)
.L_6084:
        /*007c*/ 	.word	0x00000000
        /*0080*/ 	.short	0x0001
        /*0082*/ 	.short	0x0020
        /*0084*/ 	.byte	0x00, 0xf0, 0x81, 0x00


	//----- nvinfo : EIATTR_KPARAM_INFO
	.align		4
.L_6085:
        /*0088*/ 	.byte	0x04, 0x17
        /*008a*/ 	.short	(.L_6087 - .L_6086)
.L_6086:
        /*008c*/ 	.word	0x00000000
        /*0090*/ 	.short	0x0000
        /*0092*/ 	.short	0x0000
        /*0094*/ 	.byte	0x00, 0xf0, 0x81, 0x00


	//----- nvinfo : EIATTR_SPARSE_MMA_MASK
	.align		4
.L_6087:
        /*0098*/ 	.byte	0x03, 0x50
        /*009a*/ 	.short	0x0000


	//----- nvinfo : EIATTR_MAXREG_COUNT
	.align		4
        /*009c*/ 	.byte	0x03, 0x1b
        /*009e*/ 	.short	0x00ff


	//----- nvinfo : EIATTR_MERCURY_ISA_VERSION
	.align		4
        /*00a0*/ 	.byte	0x03, 0x5f
        /*00a2*/ 	.short	0x0101


	//----- nvinfo : EIATTR_EXIT_INSTR_OFFSETS
	.align		4
        /*00a4*/ 	.byte	0x04, 0x1c
        /*00a6*/ 	.short	(.L_6089 - .L_6088)


	//   ....[0]....
.L_6088:
        /*00a8*/ 	.word	0x00000040


	//   ....[1]....
        /*00ac*/ 	.word	0x000001b0


	//   ....[2]....
        /*00b0*/ 	.word	0x00000760


	//----- nvinfo : EIATTR_CRS_STACK_SIZE
	.align		4
.L_6089:
        /*00b4*/ 	.byte	0x04, 0x1e
        /*00b6*/ 	.short	(.L_6091 - .L_6090)
.L_6090:
        /*00b8*/ 	.word	0x00000000


	//----- nvinfo : EIATTR_CBANK_PARAM_SIZE
	.align		4
.L_6091:
        /*00bc*/ 	.byte	0x03, 0x19
        /*00be*/ 	.short	0x00b4


	//----- nvinfo : EIATTR_PARAM_CBANK
	.align		4
        /*00c0*/ 	.byte	0x04, 0x0a
        /*00c2*/ 	.short	(.L_6093 - .L_6092)
	.align		4
.L_6092:
        /*00c4*/ 	.word	index@(.nv.constant0._ZN2at6native32batch_norm_backward_elemt_kernelIN3c108BFloat16EffiEEvNS_27GenericPackedTensorAccessorIT_Lm3ENS_16DefaultPtrTraitsET2_EES8_NS4_IT1_Lm1ES6_S7_EESA_NS4_IT0_Lm1ES6_S7_EESA_SA_S8_S9_)
        /*00c8*/ 	.short	0x0210
        /*00ca*/ 	.short	0x00b4


	//----- nvinfo : EIATTR_SW_WAR
	.align		4
.L_6093:
        /*00cc*/ 	.byte	0x04, 0x36
        /*00ce*/ 	.short	(.L_6095 - .L_6094)
.L_6094:
        /*00d0*/ 	.word	0x00000008
.L_6095:


//--------------------- .nv.info._ZN2at6native32batch_norm_backward_elemt_kernelIN3c104HalfES3_fiEEvNS_27GenericPackedTensorAccessorIT_Lm3ENS_16DefaultPtrTraitsET2_EES8_NS4_IT1_Lm1ES6_S7_EESA_NS4_IT0_Lm1ES6_S7_EESA_SA_S8_S9_ --------------------------
	.section	.nv.info._ZN2at6native32batch_norm_backward_elemt_kernelIN3c104HalfES3_fiEEvNS_27GenericPackedTensorAccessorIT_Lm3ENS_16DefaultPtrTraitsET2_EES8_NS4_IT1_Lm1ES6_S7_EESA_NS4_IT0_Lm1ES6_S7_EESA_SA_S8_S9_,"",@"SHT_CUDA_INFO"
	.sectionflags	@""
	.align	4


	//----- nvinfo : EIATTR_CUDA_API_VERSION
	.align		4
        /*0000*/ 	.byte	0x04, 0x37
        /*0002*/ 	.short	(.L_6097 - .L_6096)
.L_6096:
        /*0004*/ 	.word	0x00000082


	//----- nvinfo : EIATTR_KPARAM_INFO
	.align		4
.L_6097:
        /*0008*/ 	.byte	0x04, 0x17
        /*000a*/ 	.short	(.L_6099 - .L_6098)
.L_6098:
        /*000c*/ 	.word	0x00000000
        /*0010*/ 	.short	0x0008
        /*0012*/ 	.short	0x00b0
        /*0014*/ 	.byte	0x00, 0xf0, 0x11, 0x00


	//----- nvinfo : EIATTR_KPARAM_INFO
	.align		4
.L_6099:
        /*0018*/ 	.byte	0x04, 0x17
        /*001a*/ 	.short	(.L_6101 - .L_6100)
.L_6100:
        /*001c*/ 	.word	0x00000000
        /*0020*/ 	.short	0x0007
        /*0022*/ 	.short	0x0090
        /*0024*/ 	.byte	0x00, 0xf0, 0x81, 0x00


	//----- nvinfo : EIATTR_KPARAM_INFO
	.align		4
.L_6101:
        /*0028*/ 	.byte	0x04, 0x17
        /*002a*/ 	.short	(.L_6103 - .L_6102)
.L_6102:
        /*002c*/ 	.word	0x00000000
        /*0030*/ 	.short	0x0006
        /*0032*/ 	.short	0x0080
        /*0034*/ 	.byte	0x00, 0xf0, 0x41, 0x00


	//----- nvinfo : EIATTR_KPARAM_INFO
	.align		4
.L_6103:
        /*0038*/ 	.byte	0x04, 0x17
        /*003a*/ 	.short	(.L_6105 - .L_6104)
.L_6104:
        /*003c*/ 	.word	0x00000000
        /*0040*/ 	.short	0x0005
        /*0042*/ 	.short	0x0070
        /*0044*/ 	.byte	0x00, 0xf0, 0x41, 0x00


	//----- nvinfo : EIATTR_KPARAM_INFO
	.align		4
.L_6105:
        /*0048*/ 	.byte	0x04, 0x17
        /*004a*/ 	.short	(.L_6107 - .L_6106)
.L_6106:
        /*004c*/ 	.word	0x00000000
        /*0050*/ 	.short	0x0004
        /*0052*/ 	.short	0x0060
        /*0054*/ 	.byte	0x00, 0xf0, 0x41, 0x00


	//----- nvinfo : EIATTR_KPARAM_INFO
	.align		4
.L_6107:
        /*0058*/ 	.byte	0x04, 0x17
        /*005a*/ 	.short	(.L_6109 - .L_6108)
.L_6108:
        /*005c*/ 	.word	0x00000000
        /*0060*/ 	.short	0x0003
        /*0062*/ 	.short	0x0050
        /*0064*/ 	.byte	0x00, 0xf0, 0x41, 0x00


	//----- nvinfo : EIATTR_KPARAM_INFO
	.align		4
.L_6109:
        /*0068*/ 	.byte	0x04, 0x17
        /*006a*/ 	.short	(.L_6111 - .L_6110)
.L_6110:
        /*006c*/ 	.word	0x00000000
        /*0070*/ 	.short	0x0002
        /*0072*/ 	.short	0x0040
        /*0074*/ 	.byte	0x00, 0xf0, 0x41, 0x00


	//----- nvinfo : EIATTR_KPARAM_INFO
	.align		4
.L_6111:
        /*0078*/ 	.byte	0x04, 0x17
        /*007a*/ 	.short	(.L_6113 - .L_6112)
.L_6112:
        /*007c*/ 	.word	0x00000000
        /*0080*/ 	.short	0x0001
        /*0082*/ 	.short	0x0020
        /*0084*/ 	.byte	0x00, 0xf0, 0x81, 0x00


	//----- nvinfo : EIATTR_KPARAM_INFO
	.align		4
.L_6113:
        /*0088*/ 	.byte	0x04, 0x17
        /*008a*/ 	.short	(.L_6115 - .L_6114)
.L_6114:
        /*008c*/ 	.word	0x00000000
        /*0090*/ 	.short	0x0000
        /*0092*/ 	.short	0x0000
        /*0094*/ 	.byte	0x00, 0xf0, 0x81, 0x00


	//----- nvinfo : EIATTR_SPARSE_MMA_MASK
	.align		4
.L_6115:
        /*0098*/ 	.byte	0x03, 0x50
        /*009a*/ 	.short	0x0000


	//----- nvinfo : EIATTR_MAXREG_COUNT
	.align		4
        /*009c*/ 	.byte	0x03, 0x1b
        /*009e*/ 	.short	0x00ff


	//----- nvinfo : EIATTR_MERCURY_ISA_VERSION
	.align		4
        /*00a0*/ 	.byte	0x03, 0x5f
        /*00a2*/ 	.short	0x0101


	//----- nvinfo : EIATTR_EXIT_INSTR_OFFSETS
	.align		4
        /*00a4*/ 	.byte	0x04, 0x1c
        /*00a6*/ 	.short	(.L_6117 - .L_6116)


	//   ....[0]....
.L_6116:
        /*00a8*/ 	.word	0x00000040


	//   ....[1]....
        /*00ac*/ 	.word	0x000001a0


	//   ....[2]....
        /*00b0*/ 	.word	0x00000770


	//----- nvinfo : EIATTR_CRS_STACK_SIZE
	.align		4
.L_6117:
        /*00b4*/ 	.byte	0x04, 0x1e
        /*00b6*/ 	.short	(.L_6119 - .L_6118)
.L_6118:
        /*00b8*/ 	.word	0x00000000


	//----- nvinfo : EIATTR_CBANK_PARAM_SIZE
	.align		4
.L_6119:
        /*00bc*/ 	.byte	0x03, 0x19
        /*00be*/ 	.short	0x00b4


	//----- nvinfo : EIATTR_PARAM_CBANK
	.align		4
        /*00c0*/ 	.byte	0x04, 0x0a
        /*00c2*/ 	.short	(.L_6121 - .L_6120)
	.align		4
.L_6120:
        /*00c4*/ 	.word	index@(.nv.constant0._ZN2at6native32batch_norm_backward_elemt_kernelIN3c104HalfES3_fiEEvNS_27GenericPackedTensorAccessorIT_Lm3ENS_16DefaultPtrTraitsET2_EES8_NS4_IT1_Lm1ES6_S7_EESA_NS4_IT0_Lm1ES6_S7_EESA_SA_S8_S9_)
        /*00c8*/ 	.short	0x0210
        /*00ca*/ 	.short	0x00b4


	//----- nvinfo : EIATTR_SW_WAR
	.align		4
.L_6121:
        /*00cc*/ 	.byte	0x04, 0x36
        /*00ce*/ 	.short	(.L_6123 - .L_6122)
.L_6122:
        /*00d0*/ 	.word	0x00000008
.L_6123:


//--------------------- .nv.info._ZN2at6native32batch_norm_backward_elemt_kernelIN3c104HalfEffiEEvNS_27GenericPackedTensorAccessorIT_Lm3ENS_16DefaultPtrTraitsET2_EES8_NS4_IT1_Lm1ES6_S7_EESA_NS4_IT0_Lm1ES6_S7_EESA_SA_S8_S9_ --------------------------
	.section	.nv.info._ZN2at6native32batch_norm_backward_elemt_kernelIN3c104HalfEffiEEvNS_27GenericPackedTensorAccessorIT_Lm3ENS_16DefaultPtrTraitsET2_EES8_NS4_IT1_Lm1ES6_S7_EESA_NS4_IT0_Lm1ES6_S7_EESA_SA_S8_S9_,"",@"SHT_CUDA_INFO"
	.sectionflags	@""
	.align	4


	//----- nvinfo : EIATTR_CUDA_API_VERSION
	.align		4
        /*0000*/ 	.byte	0x04, 0x37
        /*0002*/ 	.short	(.L_6125 - .L_6124)
.L_6124:
        /*0004*/ 	.word	0x00000082


	//----- nvinfo : EIATTR_KPARAM_INFO
	.align		4
.L_6125:
        /*0008*/ 	.byte	0x04, 0x17
        /*000a*/ 	.short	(.L_6127 - .L_6126)
.L_6126:
        /*000c*/ 	.word	0x00000000
        /*0010*/ 	.short	0x0008
        /*0012*/ 	.short	0x00b0
        /*0014*/ 	.byte	0x00, 0xf0, 0x11, 0x00


	//----- nvinfo : EIATTR_KPARAM_INFO
	.align		4
.L_6127:
        /*0018*/ 	.byte	0x04, 0x17
        /*001a*/ 	.short	(.L_6129 - .L_6128)
.L_6128:
        /*001c*/ 	.word	0x00000000
        /*0020*/ 	.short	0x0007
        /*0022*/ 	.short	0x0090
        /*0024*/ 	.byte	0x00, 0xf0, 0x81, 0x00


	//----- nvinfo : EIATTR_KPARAM_INFO
	.align		4
.L_6129:
        /*0028*/ 	.byte	0x04, 0x17
        /*002a*/ 	.short	(.L_6131 - .L_6130)
.L_6130:
        /*002c*/ 	.word	0x00000000
        /*0030*/ 	.short	0x0006
        /*0032*/ 	.short	0x0080
        /*0034*/ 	.byte	0x00, 0xf0, 0x41, 0x00


	//----- nvinfo : EIATTR_KPARAM_INFO
	.align		4
.L_6131:
        /*0038*/ 	.byte	0x04, 0x17
        /*003a*/ 	.short	(.L_6133 - .L_6132)
.L_6132:
        /*003c*/ 	.word	0x00000000
        /*0040*/ 	.short	0x0005
        /*0042*/ 	.short	0x0070
        /*0044*/ 	.byte	0x00, 0xf0, 0x41, 0x00


	//----- nvinfo : EIATTR_KPARAM_INFO
	.align		4
.L_6133:
        /*0048*/ 	.byte	0x04, 0x17
        /*004a*/ 	.short	(.L_6135 - .L_6134)
.L_6134:
        /*004c*/ 	.word	0x00000000
        /*0050*/ 	.short	0x0004
        /*0052*/ 	.short	0x0060
        /*0054*/ 	.byte	0x00, 0xf0, 0x41, 0x00


	//----- nvinfo : EIATTR_KPARAM_INFO
	.align		4
.L_6135:
        /*0058*/ 	.byte	0x04, 0x17
        /*005a*/ 	.short	(.L_6137 - .L_6136)
.L_6136:
        /*005c*/ 	.word	0x00000000
        /*0060*/ 	.short	0x0003
        /*0062*/ 	.short	0x0050
        /*0064*/ 	.byte	0x00, 0xf0, 0x41, 0x00


	//----- nvinfo : EIATTR_KPARAM_INFO
	.align		4
.L_6137:
        /*0068*/ 	.byte	0x04, 0x17
        /*006a*/ 	.short	(.L_6139 - .L_6138)
.L_6138:
        /*006c*/ 	.word	0x00000000
        /*0070*/ 	.short	0x0002
        /*0072*/ 	.short	0x0040
        /*0074*/ 	.byte	0x00, 0xf0, 0x41, 0x00


	//----- nvinfo : EIATTR_KPARAM_INFO
	.align		4
.L_6139:
        /*0078*/ 	.byte	0x04, 0x17
        /*007a*/ 	.short	(.L_6141 - .L_6140)
.L_6140:
        /*007c*/ 	.word	0x00000000
        /*0080*/ 	.short	0x0001
        /*0082*/ 	.short	0x0020
        /*0084*/ 	.byte	0x00, 0xf0, 0x81, 0x00


	//----- nvinfo : EIATTR_KPARAM_INFO
	.align		4
.L_6141:
        /*0088*/ 	.byte	0x04, 0x17
        /*008a*/ 	.short	(.L_6143 - .L_6142)
.L_6142:
        /*008c*/ 	.word	0x00000000
        /*0090*/ 	.short	0x0000
        /*0092*/ 	.short	0x0000
        /*0094*/ 	.byte	0x00, 0xf0, 0x81, 0x00


	//----- nvinfo : EIATTR_SPARSE_MMA_MASK
	.align		4
.L_6143:
        /*0098*/ 	.byte	0x03, 0x50
        /*009a*/ 	.short	0x0000


	//----- nvinfo : EIATTR_MAXREG_COUNT
	.align		4
        /*009c*/ 	.byte	0x03, 0x1b
        /*009e*/ 	.short	0x00ff


	//----- nvinfo : EIATTR_MERCURY_ISA_VERSION
	.align		4
        /*00a0*/ 	.byte	0x03, 0x5f
        /*00a2*/ 	.short	0x0101


	//----- nvinfo : EIATTR_EXIT_INSTR_OFFSETS
	.align		4
        /*00a4*/ 	.byte	0x04, 0x1c
        /*00a6*/ 	.short	(.L_6145 - .L_6144)


	//   ....[0]....
.L_6144:
        /*00a8*/ 	.word	0x00000040


	//   ....[1]....
        /*00ac*/ 	.word	0x000001b0


	//   ....[2]....
        /*00b0*/ 	.word	0x00000760


	//----- nvinfo : EIATTR_CRS_STACK_SIZE
	.align		4
.L_6145:
        /*00b4*/ 	.byte	0x04, 0x1e
        /*00b6*/ 	.short	(.L_6147 - .L_6146)
.L_6146:
        /*00b8*/ 	.word	0x00000000


	//----- nvinfo : EIATTR_CBANK_PARAM_SIZE
	.align		4
.L_6147:
        /*00bc*/ 	.byte	0x03, 0x19
        /*00be*/ 	.short	0x00b4


	//----- nvinfo : EIATTR_PARAM_CBANK
	.align		4
        /*00c0*/ 	.byte	0x04, 0x0a
        /*00c2*/ 	.short	(.L_6149 - .L_6148)
	.align		4
.L_6148:
        /*00c4*/ 	.word	index@(.nv.constant0._ZN2at6native32batch_norm_backward_elemt_kernelIN3c104HalfEffiEEvNS_27GenericPackedTensorAccessorIT_Lm3ENS_16DefaultPtrTraitsET2_EES8_NS4_IT1_Lm1ES6_S7_EESA_NS4_IT0_Lm1ES6_S7_EESA_SA_S8_S9_)
        /*00c8*/ 	.short	0x0210
        /*00ca*/ 	.short	0x00b4


	//----- nvinfo : EIATTR_SW_WAR
	.align		4
.L_6149:
        /*00cc*/ 	.byte	0x04, 0x36
        /*00ce*/ 	.short	(.L_6151 - .L_6150)
.L_6150:
        /*00d0*/ 	.word	0x00000008
.L_6151:


//--------------------- .nv.info._ZN2at6native32batch_norm_backward_elemt_kernelIfffiEEvNS_27GenericPackedTensorAccessorIT_Lm3ENS_16DefaultPtrTraitsET2_EES6_NS2_IT1_Lm1ES4_S5_EES8_NS2_IT0_Lm1ES4_S5_EES8_S8_S6_S7_ --------------------------
	.section	.nv.info._ZN2at6native32batch_norm_backward_elemt_kernelIfffiEEvNS_27GenericPackedTensorAccessorIT_Lm3ENS_16DefaultPtrTraitsET2_EES6_NS2_IT1_Lm1ES4_S5_EES8_NS2_IT0_Lm1ES4_S5_EES8_S8_S6_S7_,"",@"SHT_CUDA_INFO"
	.sectionflags	@""
	.align	4


	//----- nvinfo : EIATTR_CUDA_API_VERSION
	.align		4
        /*0000*/ 	.byte	0x04, 0x37
        /*0002*/ 	.short	(.L_6153 - .L_6152)
.L_6152:
        /*0004*/ 	.word	0x00000082


	//----- nvinfo : EIATTR_KPARAM_INFO
	.align		4
.L_6153:
        /*0008*/ 	.byte	0x04, 0x17
        /*000a*/ 	.short	(.L_6155 - .L_6154)
.L_6154:
        /*000c*/ 	.word	0x00000000
        /*0010*/ 	.short	0x0008
        /*0012*/ 	.short	0x00b0
        /*0014*/ 	.byte	0x00, 0xf0, 0x11, 0x00


	//----- nvinfo : EIATTR_KPARAM_INFO
	.align		4
.L_6155:
        /*0018*/ 	.byte	0x04, 0x17
        /*001a*/ 	.short	(.L_6157 - .L_6156)
.L_6156:
        /*001c*/ 	.word	0x00000000
        /*0020*/ 	.short	0x0007
        /*0022*/ 	.short	0x0090
        /*0024*/ 	.byte	0x00, 0xf0, 0x81, 0x00


	//----- nvinfo : EIATTR_KPARAM_INFO
	.align		4
.L_6157:
        /*0028*/ 	.byte	0x04, 0x17
        /*002a*/ 	.short	(.L_6159 - .L_6158)
.L_6158:
        /*002c*/ 	.word	0x00000000
        /*0030*/ 	.short	0x0006
        /*0032*/ 	.short	0x0080
        /*0034*/ 	.byte	0x00, 0xf0, 0x41, 0x00


	//----- nvinfo : EIATTR_KPARAM_INFO
	.align		4
.L_6159:
        /*0038*/ 	.byte	0x04, 0x17
        /*003a*/ 	.short	(.L_6161 - .L_6160)
.L_6160:
        /*003c*/ 	.word	0x00000000
        /*0040*/ 	.short	0x0005
        /*0042*/ 	.short	0x0070
        /*0044*/ 	.byte	0x00, 0xf0, 0x41, 0x00


	//----- nvinfo : EIATTR_KPARAM_INFO
	.align		4
.L_6161:
        /*0048*/ 	.byte	0x04, 0x17
        /*004a*/ 	.short	(.L_6163 - .L_6162)
.L_6162:
        /*004c*/ 	.word	0x00000000
        /*0050*/ 	.short	0x0004
        /*0052*/ 	.short	0x0060
        /*0054*/ 	.byte	0x00, 0xf0, 0x41, 0x00


	//----- nvinfo : EIATTR_KPARAM_INFO
	.align		4
.L_6163:
        /*0058*/ 	.byte	0x04, 0x17
        /*005a*/ 	.short	(.L_6165 - .L_6164)
.L_6164:
        /*005c*/ 	.word	0x00000000
        /*0060*/ 	.short	0x0003
        /*0062*/ 	.short	0x0050
        /*0064*/ 	.byte	0x00, 0xf0, 0x41, 0x00


	//----- nvinfo : EIATTR_KPARAM_INFO
	.align		4
.L_6165:
        /*0068*/ 	.byte	0x04, 0x17
        /*006a*/ 	.short	(.L_6167 - .L_6166)
.L_6166:
        /*006c*/ 	.word	0x00000000
        /*0070*/ 	.short	0x0002
        /*0072*/ 	.short	0x0040
        /*0074*/ 	.byte	0x00, 0xf0, 0x41, 0x00


	//----- nvinfo : EIATTR_KPARAM_INFO
	.align		4
.L_6167:
        /*0078*/ 	.byte	0x04, 0x17
        /*007a*/ 	.short	(.L_6169 - .L_6168)
.L_6168:
        /*007c*/ 	.word	0x00000000
        /*0080*/ 	.short	0x0001
        /*0082*/ 	.short	0x0020
        /*0084*/ 	.byte	0x00, 0xf0, 0x81, 0x00


	//----- nvinfo : EIATTR_KPARAM_INFO
	.align		4
.L_6169:
        /*0088*/ 	.byte	0x04, 0x17
        /*008a*/ 	.short	(.L_6171 - .L_6170)
.L_6170:
        /*008c*/ 	.word	0x00000000
        /*0090*/ 	.short	0x0000
        /*0092*/ 	.short	0x0000
        /*0094*/ 	.byte	0x00, 0xf0, 0x81, 0x00


	//----- nvinfo : EIATTR_SPARSE_MMA_MASK
	.align		4
.L_6171:
        /*0098*/ 	.byte	0x03, 0x50
        /*009a*/ 	.short	0x0000


	//----- nvinfo : EIATTR_MAXREG_COUNT
	.align		4
        /*009c*/ 	.byte	0x03, 0x1b
        /*009e*/ 	.short	0x00ff


	//----- nvinfo : EIATTR_MERCURY_ISA_VERSION
	.align		4
        /*00a0*/ 	.byte	0x03, 0x5f
        /*00a2*/ 	.short	0x0101


	//----- nvinfo : EIATTR_EXIT_INSTR_OFFSETS
	.align		4
        /*00a4*/ 	.byte	0x04, 0x1c
        /*00a6*/ 	.short	(.L_6173 - .L_6172)


	//   ....[0]....
.L_6172:
        /*00a8*/ 	.word	0x00000040


	//   ....[1]....
        /*00ac*/ 	.word	0x000001b0


	//   ....[2]....
        /*00b0*/ 	.word	0x00000730


	//----- nvinfo : EIATTR_CRS_STACK_SIZE
	.align		4
.L_6173:
        /*00b4*/ 	.byte	0x04, 0x1e
        /*00b6*/ 	.short	(.L_6175 - .L_6174)
.L_6174:
        /*00b8*/ 	.word	0x00000000


	//----- nvinfo : EIATTR_CBANK_PARAM_SIZE
	.align		4
.L_6175:
        /*00bc*/ 	.byte	0x03, 0x19
        /*00be*/ 	.short	0x00b4


	//----- nvinfo : EIATTR_PARAM_CBANK
	.align		4
        /*00c0*/ 	.byte	0x04, 0x0a
        /*00c2*/ 	.short	(.L_6177 - .L_6176)
	.align		4
.L_6176:
        /*00c4*/ 	.word	index@(.nv.constant0._ZN2at6native32batch_norm_backward_elemt_kernelIfffiEEvNS_27GenericPackedTensorAccessorIT_Lm3ENS_16DefaultPtrTraitsET2_EES6_NS2_IT1_Lm1ES4_S5_EES8_NS2_IT0_Lm1ES4_S5_EES8_S8_S6_S7_)
        /*00c8*/ 	.short	0x0210
        /*00ca*/ 	.short	0x00b4


	//----- nvinfo : EIATTR_SW_WAR
	.align		4
.L_6177:
        /*00cc*/ 	.byte	0x04, 0x36
        /*00ce*/ 	.short	(.L_6179 - .L_6178)
.L_6178:
        /*00d0*/ 	.word	0x00000008
.L_6179:


//--------------------- .nv.info._ZN2at6native32batch_norm_backward_elemt_kernelIdddiEEvNS_27GenericPackedTensorAccessorIT_Lm3ENS_16DefaultPtrTraitsET2_EES6_NS2_IT1_Lm1ES4_S5_EES8_NS2_IT0_Lm1ES4_S5_EES8_S8_S6_S7_ --------------------------
	.section	.nv.info._ZN2at6native32batch_norm_backward_elemt_kernelIdddiEEvNS_27GenericPackedTensorAccessorIT_Lm3ENS_16DefaultPtrTraitsET2_EES6_NS2_IT1_Lm1ES4_S5_EES8_NS2_IT0_Lm1ES4_S5_EES8_S8_S6_S7_,"",@"SHT_CUDA_INFO"
	.sectionflags	@""
	.align	4


	//----- nvinfo : EIATTR_CUDA_API_VERSION
	.align		4
        /*0000*/ 	.byte	0x04, 0x37
        /*0002*/ 	.short	(.L_6181 - .L_6180)
.L_6180:
        /*0004*/ 	.word	0x00000082


	//----- nvinfo : EIATTR_KPARAM_INFO
	.align		4
.L_6181:
        /*0008*/ 	.byte	0x04, 0x17
        /*000a*/ 	.short	(.L_6183 - .L_6182)
.L_6182:
        /*000c*/ 	.word	0x00000000
        /*0010*/ 	.short	0x0008
        /*0012*/ 	.short	0x00b0
        /*0014*/ 	.byte	0x00, 0xf0, 0x21, 0x00


	//----- nvinfo : EIATTR_KPARAM_INFO
	.align		4
.L_6183:
        /*0018*/ 	.byte	0x04, 0x17
        /*001a*/ 	.short	(.L_6185 - .L_6184)
.L_6184:
        /*001c*/ 	.word	0x00000000
        /*0020*/ 	.short	0x0007
        /*0022*/ 	.short	0x0090
        /*0024*/ 	.byte	0x00, 0xf0, 0x81, 0x00


	//----- nvinfo : EIATTR_KPARAM_INFO
	.align		4
.L_6185:
        /*0028*/ 	.byte	0x04, 0x17
        /*002a*/ 	.short	(.L_6187 - .L_6186)
.L_6186:
        /*002c*/ 	.word	0x00000000
        /*0030*/ 	.short	0x0006
        /*0032*/ 	.short	0x0080
        /*0034*/ 	.byte	0x00, 0xf0, 0x41, 0x00


	//----- nvinfo : EIATTR_KPARAM_INFO
	.align		4
.L_6187:
        /*0038*/ 	.byte	0x04, 0x17
        /*003a*/ 	.short	(.L_6189 - .L_6188)
.L_6188:
        /*003c*/ 	.word	0x00000000
        /*0040*/ 	.short	0x0005
        /*0042*/ 	.short	0x0070
        /*0044*/ 	.byte	0x00, 0xf0, 0x41, 0x00


	//----- nvinfo : EIATTR_KPARAM_INFO
	.align		4
.L_6189:
        /*0048*/ 	.byte	0x04, 0x17
        /*004a*/ 	.short	(.L_6191 - .L_6190)
.L_6190:
        /*004c*/ 	.word	0x00000000
        /*0050*/ 	.short	0x0004
        /*0052*/ 	.short	0x0060
        /*0054*/ 	.byte	0x00, 0xf0, 0x41, 0x00


	//----- nvinfo : EIATTR_KPARAM_INFO
	.align		4
.L_6191:
        /*0058*/ 	.byte	0x04, 0x17
        /*005a*/ 	.short	(.L_6193 - .L_6192)
.L_6192:
        /*005c*/ 	.word	0x00000000
        /*0060*/ 	.short	0x0003
        /*0062*/ 	.short	0x0050
        /*0064*/ 	.byte	0x00, 0xf0, 0x41, 0x00


	//----- nvinfo : EIATTR_KPARAM_INFO
	.align		4
.L_6193:
        /*0068*/ 	.byte	0x04, 0x17
        /*006a*/ 	.short	(.L_6195 - .L_6194)
.L_6194:
        /*006c*/ 	.word	0x00000000
        /*0070*/ 	.short	0x0002
        /*0072*/ 	.short	0x0040
        /*0074*/ 	.byte	0x00, 0xf0, 0x41, 0x00


	//----- nvinfo : EIATTR_KPARAM_INFO
	.align		4
.L_6195:
        /*0078*/ 	.byte	0x04, 0x17
        /*007a*/ 	.short	(.L_6197 - .L_6196)
.L_6196:
        /*007c*/ 	.word	0x00000000
        /*0080*/ 	.short	0x0001
        /*0082*/ 	.short	0x0020
        /*0084*/ 	.byte	0x00, 0xf0, 0x81, 0x00


	//----- nvinfo : EIATTR_KPARAM_INFO
	.align		4
.L_6197:
        /*0088*/ 	.byte	0x04, 0x17
        /*008a*/ 	.short	(.L_6199 - .L_6198)
.L_6198:
        /*008c*/ 	.word	0x00000000
        /*0090*/ 	.short	0x0000
        /*0092*/ 	.short	0x0000
        /*0094*/ 	.byte	0x00, 0xf0, 0x81, 0x00


	//----- nvinfo : EIATTR_SPARSE_MMA_MASK
	.align		4
.L_6199:
        /*0098*/ 	.byte	0x03, 0x50
        /*009a*/ 	.short	0x0000


	//----- nvinfo : EIATTR_MAXREG_COUNT
	.align		4
        /*009c*/ 	.byte	0x03, 0x1b
        /*009e*/ 	.short	0x00ff


	//----- nvinfo : EIATTR_MERCURY_ISA_VERSION
	.align		4
        /*00a0*/ 	.byte	0x03, 0x5f
        /*00a2*/ 	.short	0x0101


	//----- nvinfo : EIATTR_EXIT_INSTR_OFFSETS
	.align		4
        /*00a4*/ 	.byte	0x04, 0x1c
        /*00a6*/ 	.short	(.L_6201 - .L_6200)


	//   ....[0]....
.L_6200:
        /*00a8*/ 	.word	0x00000040


	//   ....[1]....
        /*00ac*/ 	.word	0x000001c0


	//   ....[2]....
        /*00b0*/ 	.word	0x00000740


	//----- nvinfo : EIATTR_CRS_STACK_SIZE
	.align		4
.L_6201:
        /*00b4*/ 	.byte	0x04, 0x1e
        /*00b6*/ 	.short	(.L_6203 - .L_6202)
.L_6202:
        /*00b8*/ 	.word	0x00000000


	//----- nvinfo : EIATTR_CBANK_PARAM_SIZE
	.align		4
.L_6203:
        /*00bc*/ 	.byte	0x03, 0x19
        /*00be*/ 	.short	0x00b8


	//----- nvinfo : EIATTR_PARAM_CBANK
	.align		4
        /*00c0*/ 	.byte	0x04, 0x0a
        /*00c2*/ 	.short	(.L_6205 - .L_6204)
	.align		4
.L_6204:
        /*00c4*/ 	.word	index@(.nv.constant0._ZN2at6native32batch_norm_backward_elemt_kernelIdddiEEvNS_27GenericPackedTensorAccessorIT_Lm3ENS_16DefaultPtrTraitsET2_EES6_NS2_IT1_Lm1ES4_S5_EES8_NS2_IT0_Lm1ES4_S5_EES8_S8_S6_S7_)
        /*00c8*/ 	.short	0x0210
        /*00ca*/ 	.short	0x00b8


	//----- nvinfo : EIATTR_SW_WAR
	.align		4
.L_6205:
        /*00cc*/ 	.byte	0x04, 0x36
        /*00ce*/ 	.short	(.L_6207 - .L_6206)
.L_6206:
        /*00d0*/ 	.word	0x00000008
.L_6207:


//--------------------- .nv.info._ZN2at6native18elementwise_kernelILi128ELi4EZNS0_15gpu_kernel_implIZZZNS0_49_GLOBAL__N__b919a28f_16_Normalization_cu_5c38458722batch_norm_elementwiseERKNS_6TensorES6_RKSt8optionalIS4_ESA_S6_S6_ENKUlvE0_clEvENKUlvE2_clEvEUlN3c104HalfEffffE_EEvRNS_18TensorIteratorBaseERKT_EUliE_EEviT1_ --------------------------
	.section	.nv.info._ZN2at6native18elementwise_kernelILi128ELi4EZNS0_15gpu_kernel_implIZZZNS0_49_GLOBAL__N__b919a28f_16_Normalization_cu_5c38458722batch_norm_elementwiseERKNS_6TensorES6_RKSt8optionalIS4_ESA_S6_S6_ENKUlvE0_clEvENKUlvE2_clEvEUlN3c104HalfEffffE_EEvRNS_18TensorIteratorBaseERKT_EUliE_EEviT1_,"",@"SHT_CUDA_INFO"
	.sectionflags	@""
	.align	4


	//----- nvinfo : EIATTR_CUDA_API_VERSION
	.align		4
        /*0000*/ 	.byte	0x04, 0x37
        /*0002*/ 	.short	(.L_6209 - .L_6208)
.L_6208:
        /*0004*/ 	.word	0x00000082


	//----- nvinfo : EIATTR_KPARAM_INFO
	.align		4
.L_6209:
        /*0008*/ 	.byte	0x04, 0x17
        /*000a*/ 	.short	(.L_6211 - .L_6210)
.L_6210:
        /*000c*/ 	.word	0x00000000
        /*0010*/ 	.short	0x0001
        /*0012*/ 	.short	0x0008
        /*0014*/ 	.byte	0x00, 0xf0, 0x21, 0x0f


	//----- nvinfo : EIATTR_KPARAM_INFO
	.align		4
.L_6211:
        /*0018*/ 	.byte	0x04, 0x17
        /*001a*/ 	.short	(.L_6213 - .L_6212)
.L_6212:
        /*001c*/ 	.word	0x00000000
        /*0020*/ 	.short	0x0000
        /*0022*/ 	.short	0x0000
        /*0024*/ 	.byte	0x00, 0xf0, 0x11, 0x00


	//----- nvinfo : EIATTR_SPARSE_MMA_MASK
	.align		4
.L_6213:
        /*0028*/ 	.byte	0x03, 0x50
        /*002a*/ 	.short	0x0000


	//----- nvinfo : EIATTR_MAXREG_COUNT
	.align		4
        /*002c*/ 	.byte	0x03, 0x1b
        /*002e*/ 	.short	0x0080


	//----- nvinfo : EIATTR_EXTERNS
	.align		4
        /*0030*/ 	.byte	0x04, 0x0f
        /*0032*/ 	.short	(.L_6215 - .L_6214)


	//   ....[0]....
	.align		4
.L_6214:
        /*0034*/ 	.word	index@(__assertfail)


	//----- nvinfo : EIATTR_MERCURY_ISA_VERSION
	.align		4
.L_6215:
        /*0038*/ 	.byte	0x03, 0x5f
        /*003a*/ 	.short	0x0101


	//----- nvinfo : EIATTR_SYSCALL_OFFSETS
	.align		4
        /*003c*/ 	.byte	0x04, 0x46
        /*003e*/ 	.short	(.L_6217 - .L_6216)


	//   ....[0]....
.L_6216:
        /*0040*/ 	.word	0x00002d10


	//   ....[1]....
        /*0044*/ 	.word	0x00003b60


	//   ....[2]....
        /*0048*/ 	.word	0x00004980


	//   ....[3]....
        /*004c*/ 	.word	0x000057a0


	//   ....[4]....
        /*0050*/ 	.word	0x000065c0


	//   ....[5]....
        /*0054*/ 	.word	0x00007560


	//   ....[6]....
        /*0058*/ 	.word	0x0000a2d0


	//   ....[7]....
        /*005c*/ 	.word	0x0000b120


	//   ....[8]....
        /*0060*/ 	.word	0x0000bf40


	//   ....[9]....
        /*0064*/ 	.word	0x0000cd60


	//   ....[10]....
        /*0068*/ 	.word	0x0000db80


	//   ....[11]....
        /*006c*/ 	.word	0x0000eb20


	//   ....[12]....
        /*0070*/ 	.word	0x00011880


	//   ....[13]....
        /*0074*/ 	.word	0x000126d0


	//   ....[14]....
        /*0078*/ 	.word	0x000134f0


	//   ....[15]....
        /*007c*/ 	.word	0x00014310


	//   ....[16]....
        /*0080*/ 	.word	0x00015130


	//   ....[17]....
        /*0084*/ 	.word	0x000160d0


	//   ....[18]....
        /*0088*/ 	.word	0x00018e20


	//   ....[19]....
        /*008c*/ 	.word	0x00019c70


	//   ....[20]....
        /*0090*/ 	.word	0x0001aa90


	//   ....[21]....
        /*0094*/ 	.word	0x0001b8b0


	//   ....[22]....
        /*0098*/ 	.word	0x0001c6d0


	//   ....[23]....
        /*009c*/ 	.word	0x0001d670


	//----- nvinfo : EIATTR_EXIT_INSTR_OFFSETS
	.align		4
.L_6217:
        /*00a0*/ 	.byte	0x04, 0x1c
        /*00a2*/ 	.short	(.L_6219 - .L_6218)


	//   ....[0]....
.L_6218:
        /*00a4*/ 	.word	0x000161a0


	//   ....[1]....
        /*00a8*/ 	.word	0x0001c8a0


	//   ....[2]....
        /*00ac*/ 	.word	0x0001c8e0


	//   ....[3]....
        /*00b0*/ 	.word	0x0001c980


	//   ....[4]....
        /*00b4*/ 	.word	0x0001c9c0


	//   ....[5]....
        /*00b8*/ 	.word	0x0001ca00


	//   ....[6]....
        /*00bc*/ 	.word	0x0001ca90


	//   ....[7]....
        /*00c0*/ 	.word	0x0001cab0


	//   ....[8]....
        /*00c4*/ 	.word	0x0001cb50


	//   ....[9]....
        /*00c8*/ 	.word	0x0001cba0


	//   ....[10]....
        /*00cc*/ 	.word	0x0001cbf0


	//   ....[11]....
        /*00d0*/ 	.word	0x0001ccc0


	//   ....[12]....
        /*00d4*/ 	.word	0x0001cd20


	//   ....[13]....
        /*00d8*/ 	.word	0x0001ceb0


	//   ....[14]....
        /*00dc*/ 	.word	0x0001d010


	//   ....[15]....
        /*00e0*/ 	.word	0x0001d050


	//   ....[16]....
        /*00e4*/ 	.word	0x0001d110


	//   ....[17]....
        /*00e8*/ 	.word	0x0001d290


	//   ....[18]....
        /*00ec*/ 	.word	0x0001d410


	//   ....[19]....
        /*00f0*/ 	.word	0x0001d570


	//   ....[20]....
        /*00f4*/ 	.word	0x0001d680


	//   ....[21]....
        /*00f8*/ 	.word	0x0001d6c0


	//   ....[22]....
        /*00fc*/ 	.word	0x0001d700


	//----- nvinfo : EIATTR_MAX_THREADS
	.align		4
.L_6219:
        /*0100*/ 	.byte	0x04, 0x05
        /*0102*/ 	.short	(.L_6221 - .L_6220)
.L_6220:
        /*0104*/ 	.word	0x00000080
        /*0108*/ 	.word	0x00000001
        /*010c*/ 	.word	0x00000001


	//----- nvinfo : EIATTR_CRS_STACK_SIZE
	.align		4
.L_6221:
        /*0110*/ 	.byte	0x04, 0x1e
        /*0112*/ 	.short	(.L_6223 - .L_6222)
.L_6222:
        /*0114*/ 	.word	0x00000000


	//----- nvinfo : EIATTR_CBANK_PARAM_SIZE
	.align		4
.L_6223:
        /*0118*/ 	.byte	0x03, 0x19
        /*011a*/ 	.short	0x03d0


	//----- nvinfo : EIATTR_PARAM_CBANK
	.align		4
        /*011c*/ 	.byte	0x04, 0x0a
        /*011e*/ 	.short	(.L_6225 - .L_6224)
	.align		4
.L_6224:
        /*0120*/ 	.word	index@(.nv.constant0._ZN2at6native18elementwise_kernelILi128ELi4EZNS0_15gpu_kernel_implIZZZNS0_49_GLOBAL__N__b919a28f_16_Normalization_cu_5c38458722batch_norm_elementwiseERKNS_6TensorES6_RKSt8optionalIS4_ESA_S6_S6_ENKUlvE0_clEvENKUlvE2_clEvEUlN3c104HalfEffffE_EEvRNS_18TensorIteratorBaseERKT_EUliE_EEviT1_)
        /*0124*/ 	.short	0x0210
        /*0126*/ 	.short	0x03d0


	//----- nvinfo : EIATTR_SW_WAR
	.align		4
.L_6225:
        /*0128*/ 	.byte	0x04, 0x36
        /*012a*/ 	.short	(.L_6227 - .L_6226)
.L_6226:
        /*012c*/ 	.word	0x00000008
.L_6227:


//--------------------- .nv.info._ZN2at6native27unrolled_elementwise_kernelIZZZNS0_49_GLOBAL__N__b919a28f_16_Normalization_cu_5c38458722batch_norm_elementwiseERKNS_6TensorES5_RKSt8optionalIS3_ES9_S5_S5_ENKUlvE0_clEvENKUlvE2_clEvEUlN3c104HalfEffffE_St5arrayIPcLm6EELi4E23TrivialOffsetCalculatorILi5EjESI_ILi1EjENS0_6memory12LoadWithCastILi5EEENSL_13StoreWithCastILi1EEEEEviT_T0_T2_T3_T4_T5_ --------------------------
	.section	.nv.info._ZN2at6native27unrolled_elementwise_kernelIZZZNS0_49_GLOBAL__N__b919a28f_16_Normalization_cu_5c38458722batch_norm_elementwiseERKNS_6TensorES5_RKSt8optionalIS3_ES9_S5_S5_ENKUlvE0_clEvENKUlvE2_clEvEUlN3c104HalfEffffE_St5arrayIPcLm6EELi4E23TrivialOffsetCalculatorILi5EjESI_ILi1EjENS0_6memory12LoadWithCastILi5EEENSL_13StoreWithCastILi1EEEEEviT_T0_T2_T3_T4_T5_,"",@"SHT_CUDA_INFO"
	.sectionflags	@""
	.align	4


	//----- nvinfo : EIATTR_CUDA_API_VERSION
	.align		4
        /*0000*/ 	.byte	0x04, 0x37
        /*0002*/ 	.short	(.L_6229 - .L_6228)
.L_6228:
        /*0004*/ 	.word	0x00000082


	//----- nvinfo : EIATTR_KPARAM_INFO
	.align		4
.L_6229:
        /*0008*/ 	.byte	0x04, 0x17
        /*000a*/ 	.short	(.L_6231 - .L_6230)
.L_6230:
        /*000c*/ 	.word	0x00000000
        /*0010*/ 	.short	0x0006
        /*0012*/ 	.short	0x0058
        /*0014*/ 	.byte	0x00, 0xf0, 0x21, 0x00


	//----- nvinfo : EIATTR_KPARAM_INFO
	.align		4
.L_6231:
        /*0018*/ 	.byte	0x04, 0x17
        /*001a*/ 	.short	(.L_6233 - .L_6232)
.L_6232:
        /*001c*/ 	.word	0x00000000
        /*0020*/ 	.short	0x0005
        /*0022*/ 	.short	0x003c
        /*0024*/ 	.byte	0x00, 0xf0, 0x71, 0x00


	//----- nvinfo : EIATTR_KPARAM_INFO
	.align		4
.L_6233:
        /*0028*/ 	.byte	0x04, 0x17
        /*002a*/ 	.short	(.L_6235 - .L_6234)
.L_6234:
        /*002c*/ 	.word	0x00000000
        /*0030*/ 	.short	0x0004
        /*0032*/ 	.short	0x0039
        /*0034*/ 	.byte	0x00, 0xf0, 0x05, 0x00


	//----- nvinfo : EIATTR_KPARAM_INFO
	.align		4
.L_6235:
        /*0038*/ 	.byte	0x04, 0x17
        /*003a*/ 	.short	(.L_6237 - .L_6236)
.L_6236:
        /*003c*/ 	.word	0x00000000
        /*0040*/ 	.short	0x0003
        /*0042*/ 	.short	0x0038
        /*0044*/ 	.byte	0x00, 0xf0, 0x05, 0x00


	//----- nvinfo : EIATTR_KPARAM_INFO
	.align		4
.L_6237:
        /*0048*/ 	.byte	0x04, 0x17
        /*004a*/ 	.short	(.L_6239 - .L_6238)
.L_6238:
        /*004c*/ 	.word	0x00000000
        /*0050*/ 	.short	0x0002
        /*0052*/ 	.short	0x0008
        /*0054*/ 	.byte	0x00, 0xf0, 0xc1, 0x00


	//----- nvinfo : EIATTR_KPARAM_INFO
	.align		4
.L_6239:
        /*0058*/ 	.byte	0x04, 0x17
        /*005a*/ 	.short	(.L_6241 - .L_6240)
.L_6240:
        /*005c*/ 	.word	0x00000000
        /*0060*/ 	.short	0x0001
        /*0062*/ 	.short	0x0004
        /*0064*/ 	.byte	0x00, 0xf0, 0x05, 0x00


	//----- nvinfo : EIATTR_KPARAM_INFO
	.align		4
.L_6241:
        /*0068*/ 	.byte	0x04, 0x17
        /*006a*/ 	.short	(.L_6243 - .L_6242)
.L_6242:
        /*006c*/ 	.word	0x00000000
        /*0070*/ 	.short	0x0000
        /*0072*/ 	.short	0x0000
        /*0074*/ 	.byte	0x00, 0xf0, 0x11, 0x00


	//----- nvinfo : EIATTR_SPARSE_MMA_MASK
	.align		4
.L_6243:
        /*0078*/ 	.byte	0x03, 0x50
        /*007a*/ 	.short	0x0000


	//----- nvinfo : EIATTR_MAXREG_COUNT
	.align		4
        /*007c*/ 	.byte	0x03, 0x1b
        /*007e*/ 	.short	0x00ff


	//----- nvinfo : EIATTR_EXTERNS
	.align		4
        /*0080*/ 	.byte	0x04, 0x0f
        /*0082*/ 	.short	(.L_6245 - .L_6244)


	//   ....[0]....
	.align		4
.L_6244:
        /*0084*/ 	.word	index@(__assertfail)


	//----- nvinfo : EIATTR_MERCURY_ISA_VERSION
	.align		4
.L_6245:
        /*0088*/ 	.byte	0x03, 0x5f
        /*008a*/ 	.short	0x0101


	//----- nvinfo : EIATTR_SYSCALL_OFFSETS
	.align		4
        /*008c*/ 	.byte	0x04, 0x46
        /*008e*/ 	.short	(.L_6247 - .L_6246)


	//   ....[0]....
.L_6246:
        /*0090*/ 	.word	0x00001110


	//   ....[1]....
        /*0094*/ 	.word	0x00001f70


	//   ....[2]....
        /*0098*/ 	.word	0x00002da0


	//   ....[3]....
        /*009c*/ 	.word	0x00003bd0


	//   ....[4]....
        /*00a0*/ 	.word	0x00004a00


	//   ....[5]....
        /*00a4*/ 	.word	0x00005ae0


	//   ....[6]....
        /*00a8*/ 	.word	0x00006940


	//   ....[7]....
        /*00ac*/ 	.word	0x00007770


	//   ....[8]....
        /*00b0*/ 	.word	0x000085a0


	//   ....[9]....
        /*00b4*/ 	.word	0x000093d0


	//   ....[10]....
        /*00b8*/ 	.word	0x0000a4f0


	//   ....[11]....
        /*00bc*/ 	.word	0x0000b350


	//   ....[12]....
        /*00c0*/ 	.word	0x0000c180


	//   ....[13]....
        /*00c4*/ 	.word	0x0000cfb0


	//   ....[14]....
        /*00c8*/ 	.word	0x0000dde0


	//   ....[15]....
        /*00cc*/ 	.word	0x0000eed0


	//   ....[16]....
        /*00d0*/ 	.word	0x0000fd40


	//   ....[17]....
        /*00d4*/ 	.word	0x00010b80


	//   ....[18]....
        /*00d8*/ 	.word	0x000119c0


	//   ....[19]....
        /*00dc*/ 	.word	0x000127d0


	//   ....[20]....
        /*00e0*/ 	.word	0x00013aa0


	//   ....[21]....
        /*00e4*/ 	.word	0x00014aa0


	//   ....[22]....
        /*00e8*/ 	.word	0x00015a60


	//   ....[23]....
        /*00ec*/ 	.word	0x00016a40


	//----- nvinfo : EIATTR_EXIT_INSTR_OFFSETS
	.align		4
.L_6247:
        /*00f0*/ 	.byte	0x04, 0x1c
        /*00f2*/ 	.short	(.L_6249 - .L_6248)


	//   ....[0]....
.L_6248:
        /*00f4*/ 	.word	0x00015b20


	//   ....[1]....
        /*00f8*/ 	.word	0x00015c70


	//   ....[2]....
        /*00fc*/ 	.word	0x00015cb0


	//   ....[3]....
        /*0100*/ 	.word	0x00015d50


	//   ....[4]....
        /*0104*/ 	.word	0x00015d90


	//   ....[5]....
        /*0108*/ 	.word	0x00015dd0


	//   ....[6]....
        /*010c*/ 	.word	0x00015e60


	//   ....[7]....
        /*0110*/ 	.word	0x00015e80


	//   ....[8]....
        /*0114*/ 	.word	0x00015f20


	//   ....[9]....
        /*0118*/ 	.word	0x00015f70


	//   ....[10]....
        /*011c*/ 	.word	0x00015fc0


	//   ....[11]....
        /*0120*/ 	.word	0x00016090


	//   ....[12]....
        /*0124*/ 	.word	0x000160f0


	//   ....[13]....
        /*0128*/ 	.word	0x00016280


	//   ....[14]....
        /*012c*/ 	.word	0x000163e0


	//   ....[15]....
        /*0130*/ 	.word	0x00016420


	//   ....[16]....
        /*0134*/ 	.word	0x000164e0


	//   ....[17]....
        /*0138*/ 	.word	0x00016660


	//   ....[18]....
        /*013c*/ 	.word	0x000167e0


	//   ....[19]....
        /*0140*/ 	.word	0x00016940


	//   ....[20]....
        /*0144*/ 	.word	0x00016a50


	//   ....[21]....
        /*0148*/ 	.word	0x00016a90


	//   ....[22]....
        /*014c*/ 	.word	0x00016ad0


	//----- nvinfo : EIATTR_MAX_THREADS
	.align		4
.L_6249:
        /*0150*/ 	.byte	0x04, 0x05
        /*0152*/ 	.short	(.L_6251 - .L_6250)
.L_6250:
        /*0154*/ 	.word	0x00000080
        /*0158*/ 	.word	0x00000001
        /*015c*/ 	.word	0x00000001


	//----- nvinfo : EIATTR_CRS_STACK_SIZE
	.align		4
.L_6251:
        /*0160*/ 	.byte	0x04, 0x1e
        /*0162*/ 	.short	(.L_6253 - .L_6252)
.L_6252:
        /*0164*/ 	.word	0x00000000


	//----- nvinfo : EIATTR_CBANK_PARAM_SIZE
	.align		4
.L_6253:
        /*0168*/ 	.byte	0x03, 0x19
        /*016a*/ 	.short	0x0060


	//----- nvinfo : EIATTR_PARAM_CBANK
	.align		4
        /*016c*/ 	.byte	0x04, 0x0a
        /*016e*/ 	.short	(.L_6255 - .L_6254)
	.align		4
.L_6254:
        /*0170*/ 	.word	index@(.nv.constant0._ZN2at6native27unrolled_elementwise_kernelIZZZNS0_49_GLOBAL__N__b919a28f_16_Normalization_cu_5c38458722batch_norm_elementwiseERKNS_6TensorES5_RKSt8optionalIS3_ES9_S5_S5_ENKUlvE0_clEvENKUlvE2_clEvEUlN3c104HalfEffffE_St5arrayIPcLm6EELi4E23TrivialOffsetCalculatorILi5EjESI_ILi1EjENS0_6memory12LoadWithCastILi5EEENSL_13StoreWithCastILi1EEEEEviT_T0_T2_T3_T4_T5_)
        /*0174*/ 	.short	0x0210
        /*0176*/ 	.short	0x0060


	//----- nvinfo : EIATTR_SW_WAR
	.align		4
.L_6255:
        /*0178*/ 	.byte	0x04, 0x36
        /*017a*/ 	.short	(.L_6257 - .L_6256)
.L_6256:
        /*017c*/ 	.word	0x00000008
.L_6257:


//--------------------- .nv.info._ZN2at6native18elementwise_kernelILi128ELi4EZNS0_22gpu_kernel_impl_nocastIZZZNS0_49_GLOBAL__N__b919a28f_16_Normalization_cu_5c38458722batch_norm_elementwiseERKNS_6TensorES6_RKSt8optionalIS4_ESA_S6_S6_ENKUlvE0_clEvENKUlvE2_clEvEUlN3c104HalfEffffE_EEvRNS_18TensorIteratorBaseERKT_EUliE_EEviT1_ --------------------------
	.section	.nv.info._ZN2at6native18elementwise_kernelILi128ELi4EZNS0_22gpu_kernel_impl_nocastIZZZNS0_49_GLOBAL__N__b919a28f_16_Normalization_cu_5c38458722batch_norm_elementwiseERKNS_6TensorES6_RKSt8optionalIS4_ESA_S6_S6_ENKUlvE0_clEvENKUlvE2_clEvEUlN3c104HalfEffffE_EEvRNS_18TensorIteratorBaseERKT_EUliE_EEviT1_,"",@"SHT_CUDA_INFO"
	.sectionflags	@""
	.align	4


	//----- nvinfo : EIATTR_CUDA_API_VERSION
	.align		4
        /*0000*/ 	.byte	0x04, 0x37
        /*0002*/ 	.short	(.L_6259 - .L_6258)
.L_6258:
        /*0004*/ 	.word	0x00000082


	//----- nvinfo : EIATTR_KPARAM_INFO
	.align		4
.L_6259:
        /*0008*/ 	.byte	0x04, 0x17
        /*000a*/ 	.short	(.L_6261 - .L_6260)
.L_6260:
        /*000c*/ 	.word	0x00000000
        /*0010*/ 	.short	0x0001
        /*0012*/ 	.short	0x0008
        /*0014*/ 	.byte	0x00, 0xf0, 0x21, 0x0f


	//----- nvinfo : EIATTR_KPARAM_INFO
	.align		4
.L_6261:
        /*0018*/ 	.byte	0x04, 0x17
        /*001a*/ 	.short	(.L_6263 - .L_6262)
.L_6262:
        /*001c*/ 	.word	0x00000000
        /*0020*/ 	.short	0x0000
        /*0022*/ 	.short	0x0000
        /*0024*/ 	.byte	0x00, 0xf0, 0x11, 0x00


	//----- nvinfo : EIATTR_SPARSE_MMA_MASK
	.align		4
.L_6263:
        /*0028*/ 	.byte	0x03, 0x50
        /*002a*/ 	.short	0x0000


	//----- nvinfo : EIATTR_MAXREG_COUNT
	.align		4
        /*002c*/ 	.byte	0x03, 0x1b
        /*002e*/ 	.short	0x0080


	//----- nvinfo : EIATTR_MERCURY_ISA_VERSION
	.align		4
        /*0030*/ 	.byte	0x03, 0x5f
        /*0032*/ 	.short	0x0101


	//----- nvinfo : EIATTR_EXIT_INSTR_OFFSETS
	.align		4
        /*0034*/ 	.byte	0x04, 0x1c
        /*0036*/ 	.short	(.L_6265 - .L_6264)


	//   ....[0]....
.L_6264:
        /*0038*/ 	.word	0x00005c10


	//   ....[1]....
        /*003c*/ 	.word	0x00007a60


	//----- nvinfo : EIATTR_MAX_THREADS
	.align		4
.L_6265:
        /*0040*/ 	.byte	0x04, 0x05
        /*0042*/ 	.short	(.L_6267 - .L_6266)
.L_6266:
        /*0044*/ 	.word	0x00000080
        /*0048*/ 	.word	0x00000001
        /*004c*/ 	.word	0x00000001


	//----- nvinfo : EIATTR_CRS_STACK_SIZE
	.align		4
.L_6267:
        /*0050*/ 	.byte	0x04, 0x1e
        /*0052*/ 	.short	(.L_6269 - .L_6268)
.L_6268:
        /*0054*/ 	.word	0x00000000


	//----- nvinfo : EIATTR_CBANK_PARAM_SIZE
	.align		4
.L_6269:
        /*0058*/ 	.byte	0x03, 0x19
        /*005a*/ 	.short	0x03d0


	//----- nvinfo : EIATTR_PARAM_CBANK
	.align		4
        /*005c*/ 	.byte	0x04, 0x0a
        /*005e*/ 	.short	(.L_6271 - .L_6270)
	.align		4
.L_6270:
        /*0060*/ 	.word	index@(.nv.constant0._ZN2at6native18elementwise_kernelILi128ELi4EZNS0_22gpu_kernel_impl_nocastIZZZNS0_49_GLOBAL__N__b919a28f_16_Normalization_cu_5c38458722batch_norm_elementwiseERKNS_6TensorES6_RKSt8optionalIS4_ESA_S6_S6_ENKUlvE0_clEvENKUlvE2_clEvEUlN3c104HalfEffffE_EEvRNS_18TensorIteratorBaseERKT_EUliE_EEviT1_)
        /*0064*/ 	.short	0x0210
        /*0066*/ 	.short	0x03d0


	//----- nvinfo : EIATTR_SW_WAR
	.align		4
.L_6271:
        /*0068*/ 	.byte	0x04, 0x36
        /*006a*/ 	.short	(.L_6273 - .L_6272)
.L_6272:
        /*006c*/ 	.word	0x00000008
.L_6273:


//--------------------- .nv.info._ZN2at6native27unrolled_elementwise_kernelIZZZNS0_49_GLOBAL__N__b919a28f_16_Normalization_cu_5c38458722batch_norm_elementwiseERKNS_6TensorES5_RKSt8optionalIS3_ES9_S5_S5_ENKUlvE0_clEvENKUlvE2_clEvEUlN3c104HalfEffffE_St5arrayIPcLm6EELi4E23TrivialOffsetCalculatorILi5EjESI_ILi1EjENS0_6memory15LoadWithoutCastENSL_16StoreWithoutCastEEEviT_T0_T2_T3_T4_T5_ --------------------------
	.section	.nv.info._ZN2at6native27unrolled_elementwise_kernelIZZZNS0_49_GLOBAL__N__b919a28f_16_Normalization_cu_5c38458722batch_norm_elementwiseERKNS_6TensorES5_RKSt8optionalIS3_ES9_S5_S5_ENKUlvE0_clEvENKUlvE2_clEvEUlN3c104HalfEffffE_St5arrayIPcLm6EELi4E23TrivialOffsetCalculatorILi5EjESI_ILi1EjENS0_6memory15LoadWithoutCastENSL_16StoreWithoutCastEEEviT_T0_T2_T3_T4_T5_,"",@"SHT_CUDA_INFO"
	.sectionflags	@""
	.align	4


	//----- nvinfo : EIATTR_CUDA_API_VERSION
	.align		4
        /*0000*/ 	.byte	0x04, 0x37
        /*0002*/ 	.short	(.L_6275 - .L_6274)
.L_6274:
        /*0004*/ 	.word	0x00000082


	//----- nvinfo : EIATTR_KPARAM_INFO
	.align		4
.L_6275:
        /*0008*/ 	.byte	0x04, 0x17
        /*000a*/ 	.short	(.L_6277 - .L_6276)
.L_6276:
        /*000c*/ 	.word	0x00000000
        /*0010*/ 	.short	0x0006
        /*0012*/ 	.short	0x003b
        /*0014*/ 	.byte	0x00, 0xf0, 0x05, 0x00


	//----- nvinfo : EIATTR_KPARAM_INFO
	.align		4
.L_6277:
        /*0018*/ 	.byte	0x04, 0x17
        /*001a*/ 	.short	(.L_6279 - .L_6278)
.L_6278:
        /*001c*/ 	.word	0x00000000
        /*0020*/ 	.short	0x0005
        /*0022*/ 	.short	0x003a
        /*0024*/ 	.byte	0x00, 0xf0, 0x05, 0x00


	//----- nvinfo : EIATTR_KPARAM_INFO
	.align		4
.L_6279:
        /*0028*/ 	.byte	0x04, 0x17
        /*002a*/ 	.short	(.L_6281 - .L_6280)
.L_6280:
        /*002c*/ 	.word	0x00000000
        /*0030*/ 	.short	0x0004
        /*0032*/ 	.short	0x0039
        /*0034*/ 	.byte	0x00, 0xf0, 0x05, 0x00


	//----- nvinfo : EIATTR_KPARAM_INFO
	.align		4
.L_6281:
        /*0038*/ 	.byte	0x04, 0x17
        /*003a*/ 	.short	(.L_6283 - .L_6282)
.L_6282:
        /*003c*/ 	.word	0x00000000
        /*0040*/ 	.short	0x0003
        /*0042*/ 	.short	0x0038
        /*0044*/ 	.byte	0x00, 0xf0, 0x05, 0x00


	//----- nvinfo : EIATTR_KPARAM_INFO
	.align		4
.L_6283:
        /*0048*/ 	.byte	0x04, 0x17
        /*004a*/ 	.short	(.L_6285 - .L_6284)
.L_6284:
        /*004c*/ 	.word	0x00000000
        /*0050*/ 	.short	0x0002
        /*0052*/ 	.short	0x0008
        /*0054*/ 	.byte	0x00, 0xf0, 0xc1, 0x00


	//----- nvinfo : EIATTR_KPARAM_INFO
	.align		4
.L_6285:
        /*0058*/ 	.byte	0x04, 0x17
        /*005a*/ 	.short	(.L_6287 - .L_6286)
.L_6286:
        /*005c*/ 	.word	0x00000000
        /*0060*/ 	.short	0x0001
        /*0062*/ 	.short	0x0004
        /*0064*/ 	.byte	0x00, 0xf0, 0x05, 0x00


	//----- nvinfo : EIATTR_KPARAM_INFO
	.align		4
.L_6287:
        /*0068*/ 	.byte	0x04, 0x17
        /*006a*/ 	.short	(.L_6289 - .L_6288)
.L_6288:
        /*006c*/ 	.word	0x00000000
        /*0070*/ 	.short	0x0000
        /*0072*/ 	.short	0x0000
        /*0074*/ 	.byte	0x00, 0xf0, 0x11, 0x00


	//----- nvinfo : EIATTR_SPARSE_MMA_MASK
	.align		4
.L_6289:
        /*0078*/ 	.byte	0x03, 0x50
        /*007a*/ 	.short	0x0000


	//----- nvinfo : EIATTR_MAXREG_COUNT
	.align		4
        /*007c*/ 	.byte	0x03, 0x1b
        /*007e*/ 	.short	0x00ff


	//----- nvinfo : EIATTR_MERCURY_ISA_VERSION
	.align		4
        /*0080*/ 	.byte	0x03, 0x5f
        /*0082*/ 	.short	0x0101


	//----- nvinfo : EIATTR_EXIT_INSTR_OFFSETS
	.align		4
        /*0084*/ 	.byte	0x04, 0x1c
        /*0086*/ 	.short	(.L_6291 - .L_6290)


	//   ....[0]....
.L_6290:
        /*0088*/ 	.word	0x00000870


	//   ....[1]....
        /*008c*/ 	.word	0x00000900


	//----- nvinfo : EIATTR_MAX_THREADS
	.align		4
.L_6291:
        /*0090*/ 	.byte	0x04, 0x05
        /*0092*/ 	.short	(.L_6293 - .L_6292)
.L_6292:
        /*0094*/ 	.word	0x00000080
        /*0098*/ 	.word	0x00000001
        /*009c*/ 	.word	0x00000001


	//----- nvinfo : EIATTR_CRS_STACK_SIZE
	.align		4
.L_6293:
        /*00a0*/ 	.byte	0x04, 0x1e
        /*00a2*/ 	.short	(.L_6295 - .L_6294)
.L_6294:
        /*00a4*/ 	.word	0x00000000


	//----- nvinfo : EIATTR_CBANK_PARAM_SIZE
	.align		4
.L_6295:
        /*00a8*/ 	.byte	0x03, 0x19
        /*00aa*/ 	.short	0x003c


	//----- nvinfo : EIATTR_PARAM_CBANK
	.align		4
        /*00ac*/ 	.byte	0x04, 0x0a
        /*00ae*/ 	.short	(.L_6297 - .L_6296)
	.align		4
.L_6296:
        /*00b0*/ 	.word	index@(.nv.constant0._ZN2at6native27unrolled_elementwise_kernelIZZZNS0_49_GLOBAL__N__b919a28f_16_Normalization_cu_5c38458722batch_norm_elementwiseERKNS_6TensorES5_RKSt8optionalIS3_ES9_S5_S5_ENKUlvE0_clEvENKUlvE2_clEvEUlN3c104HalfEffffE_St5arrayIPcLm6EELi4E23TrivialOffsetCalculatorILi5EjESI_ILi1EjENS0_6memory15LoadWithoutCastENSL_16StoreWithoutCastEEEviT_T0_T2_T3_T4_T5_)
        /*00b4*/ 	.short	0x0210
        /*00b6*/ 	.short	0x003c


	//----- nvinfo : EIATTR_SW_WAR
	.align		4
.L_6297:
        /*00b8*/ 	.byte	0x04, 0x36
        /*00ba*/ 	.short	(.L_6299 - .L_6298)
.L_6298:
        /*00bc*/ 	.word	0x00000008
.L_6299:


//--------------------- .nv.info._ZN2at6native29vectorized_elementwise_kernelILi2EZZZNS0_49_GLOBAL__N__b919a28f_16_Normalization_cu_5c38458722batch_norm_elementwiseERKNS_6TensorES5_RKSt8optionalIS3_ES9_S5_S5_ENKUlvE0_clEvENKUlvE2_clEvEUlN3c104HalfEffffE_St5arrayIPcLm6EEEEviT0_T1_ --------------------------
	.section	.nv.info._ZN2at6native29vectorized_elementwise_kernelILi2EZZZNS0_49_GLOBAL__N__b919a28f_16_Normalization_cu_5c38458722batch_norm_elementwiseERKNS_6TensorES5_RKSt8optionalIS3_ES9_S5_S5_ENKUlvE0_clEvENKUlvE2_clEvEUlN3c104HalfEffffE_St5arrayIPcLm6EEEEviT0_T1_,"",@"SHT_CUDA_INFO"
	.sectionflags	@""
	.align	4


	//----- nvinfo : EIATTR_CUDA_API_VERSION
	.align		4
        /*0000*/ 	.byte	0x04, 0x37
        /*0002*/ 	.short	(.L_6301 - .L_6300)
.L_6300:
        /*0004*/ 	.word	0x00000082


	//----- nvinfo : EIATTR_KPARAM_INFO
	.align		4
.L_6301:
        /*0008*/ 	.byte	0x04, 0x17
        /*000a*/ 	.short	(.L_6303 - .L_6302)
.L_6302:
        /*000c*/ 	.word	0x00000000
        /*0010*/ 	.short	0x0002
        /*0012*/ 	.short	0x0008
        /*0014*/ 	.byte	0x00, 0xf0, 0xc1, 0x00


	//----- nvinfo : EIATTR_KPARAM_INFO
	.align		4
.L_6303:
        /*0018*/ 	.byte	0x04, 0x17
        /*001a*/ 	.short	(.L_6305 - .L_6304)
.L_6304:
        /*001c*/ 	.word	0x00000000
        /*0020*/ 	.short	0x0001
        /*0022*/ 	.short	0x0004
        /*0024*/ 	.byte	0x00, 0xf0, 0x05, 0x00


	//----- nvinfo : EIATTR_KPARAM_INFO
	.align		4
.L_6305:
        /*0028*/ 	.byte	0x04, 0x17
        /*002a*/ 	.short	(.L_6307 - .L_6306)
.L_6306:
        /*002c*/ 	.word	0x00000000
        /*0030*/ 	.short	0x0000
        /*0032*/ 	.short	0x0000
        /*0034*/ 	.byte	0x00, 0xf0, 0x11, 0x00


	//----- nvinfo : EIATTR_SPARSE_MMA_MASK
	.align		4
.L_6307:
        /*0038*/ 	.byte	0x03, 0x50
        /*003a*/ 	.short	0x0000


	//----- nvinfo : EIATTR_MAXREG_COUNT
	.align		4
        /*003c*/ 	.byte	0x03, 0x1b
        /*003e*/ 	.short	0x00ff


	//----- nvinfo : EIATTR_MERCURY_ISA_VERSION
	.align		4
        /*0040*/ 	.byte	0x03, 0x5f
        /*0042*/ 	.short	0x0101


	//----- nvinfo : EIATTR_EXIT_INSTR_OFFSETS
	.align		4
        /*0044*/ 	.byte	0x04, 0x1c
        /*0046*/ 	.short	(.L_6309 - .L_6308)


	//   ....[0]....
.L_6308:
        /*0048*/ 	.word	0x00000570


	//   ....[1]....
        /*004c*/ 	.word	0x000017a0


	//   ....[2]....
        /*0050*/ 	.word	0x000017f0


	//----- nvinfo : EIATTR_MAX_THREADS
	.align		4
.L_6309:
        /*0054*/ 	.byte	0x04, 0x05
        /*0056*/ 	.short	(.L_6311 - .L_6310)
.L_6310:
        /*0058*/ 	.word	0x00000080
        /*005c*/ 	.word	0x00000001
        /*0060*/ 	.word	0x00000001


	//----- nvinfo : EIATTR_CRS_STACK_SIZE
	.align		4
.L_6311:
        /*0064*/ 	.byte	0x04, 0x1e
        /*0066*/ 	.short	(.L_6313 - .L_6312)
.L_6312:
        /*0068*/ 	.word	0x00000000


	//----- nvinfo : EIATTR_CBANK_PARAM_SIZE
	.align		4
.L_6313:
        /*006c*/ 	.byte	0x03, 0x19
        /*006e*/ 	.short	0x0038


	//----- nvinfo : EIATTR_PARAM_CBANK
	.align		4
        /*0070*/ 	.byte	0x04, 0x0a
        /*0072*/ 	.short	(.L_6315 - .L_6314)
	.align		4
.L_6314:
        /*0074*/ 	.word	index@(.nv.constant0._ZN2at6native29vectorized_elementwise_kernelILi2EZZZNS0_49_GLOBAL__N__b919a28f_16_Normalization_cu_5c38458722batch_norm_elementwiseERKNS_6TensorES5_RKSt8optionalIS3_ES9_S5_S5_ENKUlvE0_clEvENKUlvE2_clEvEUlN3c104HalfEffffE_St5arrayIPcLm6EEEEviT0_T1_)
        /*0078*/ 	.short	0x0210
        /*007a*/ 	.short	0x0038


	//----- nvinfo : EIATTR_SW_WAR
	.align		4
.L_6315:
        /*007c*/ 	.byte	0x04, 0x36
        /*007e*/ 	.short	(.L_6317 - .L_6316)
.L_6316:
        /*0080*/ 	.word	0x00000008
.L_6317:


//--------------------- .nv.info._ZN2at6native29vectorized_elementwise_kernelILi4EZZZNS0_49_GLOBAL__N__b919a28f_16_Normalization_cu_5c38458722batch_norm_elementwiseERKNS_6TensorES5_RKSt8optionalIS3_ES9_S5_S5_ENKUlvE0_clEvENKUlvE2_clEvEUlN3c104HalfEffffE_St5arrayIPcLm6EEEEviT0_T1_ --------------------------
	.section	.nv.info._ZN2at6native29vectorized_elementwise_kernelILi4EZZZNS0_49_GLOBAL__N__b919a28f_16_Normalization_cu_5c38458722batch_norm_elementwiseERKNS_6TensorES5_RKSt8optionalIS3_ES9_S5_S5_ENKUlvE0_clEvENKUlvE2_clEvEUlN3c104HalfEffffE_St5arrayIPcLm6EEEEviT0_T1_,"",@"SHT_CUDA_INFO"
	.sectionflags	@""
	.align	4


	//----- nvinfo : EIATTR_CUDA_API_VERSION
	.align		4
        /*0000*/ 	.byte	0x04, 0x37
        /*0002*/ 	.short	(.L_6319 - .L_6318)
.L_6318:
        /*0004*/ 	.word	0x00000082


	//----- nvinfo : EIATTR_KPARAM_INFO
	.align		4
.L_6319:
        /*0008*/ 	.byte	0x04, 0x17
        /*000a*/ 	.short	(.L_6321 - .L_6320)
.L_6320:
        /*000c*/ 	.word	0x00000000
        /*0010*/ 	.short	0x0002
        /*0012*/ 	.short	0x0008
        /*0014*/ 	.byte	0x00, 0xf0, 0xc1, 0x00


	//----- nvinfo : EIATTR_KPARAM_INFO
	.align		4
.L_6321:
        /*0018*/ 	.byte	0x04, 0x17
        /*001a*/ 	.short	(.L_6323 - .L_6322)
.L_6322:
        /*001c*/ 	.word	0x00000000
        /*0020*/ 	.short	0x0001
        /*0022*/ 	.short	0x0004
        /*0024*/ 	.byte	0x00, 0xf0, 0x05, 0x00


	//----- nvinfo : EIATTR_KPARAM_INFO
	.align		4
.L_6323:
        /*0028*/ 	.byte	0x04, 0x17
        /*002a*/ 	.short	(.L_6325 - .L_6324)
.L_6324:
        /*002c*/ 	.word	0x00000000
        /*0030*/ 	.short	0x0000
        /*0032*/ 	.short	0x0000
        /*0034*/ 	.byte	0x00, 0xf0, 0x11, 0x00


	//----- nvinfo : EIATTR_SPARSE_MMA_MASK
	.align		4
.L_6325:
        /*0038*/ 	.byte	0x03, 0x50
        /*003a*/ 	.short	0x0000


	//----- nvinfo : EIATTR_MAXREG_COUNT
	.align		4
        /*003c*/ 	.byte	0x03, 0x1b
        /*003e*/ 	.short	0x00ff


	//----- nvinfo : EIATTR_MERCURY_ISA_VERSION
	.align		4
        /*0040*/ 	.byte	0x03, 0x5f
        /*0042*/ 	.short	0x0101


	//----- nvinfo : EIATTR_EXIT_INSTR_OFFSETS
	.align		4
        /*0044*/ 	.byte	0x04, 0x1c
        /*0046*/ 	.short	(.L_6327 - .L_6326)


	//   ....[0]....
.L_6326:
        /*0048*/ 	.word	0x000004b0


	//   ....[1]....
        /*004c*/ 	.word	0x000016c0


	//   ....[2]....
        /*0050*/ 	.word	0x00001710


	//----- nvinfo : EIATTR_MAX_THREADS
	.align		4
.L_6327:
        /*0054*/ 	.byte	0x04, 0x05
        /*0056*/ 	.short	(.L_6329 - .L_6328)
.L_6328:
        /*0058*/ 	.word	0x00000080
        /*005c*/ 	.word	0x00000001
        /*0060*/ 	.word	0x00000001


	//----- nvinfo : EIATTR_CRS_STACK_SIZE
	.align		4
.L_6329:
        /*0064*/ 	.byte	0x04, 0x1e
        /*0066*/ 	.short	(.L_6331 - .L_6330)
.L_6330:
        /*0068*/ 	.word	0x00000000


	//----- nvinfo : EIATTR_CBANK_PARAM_SIZE
	.align		4
.L_6331:
        /*006c*/ 	.byte	0x03, 0x19
        /*006e*/ 	.short	0x0038


	//----- nvinfo : EIATTR_PARAM_CBANK
	.align		4
        /*0070*/ 	.byte	0x04, 0x0a
        /*0072*/ 	.short	(.L_6333 - .L_6332)
	.align		4
.L_6332:
        /*0074*/ 	.word	index@(.nv.constant0._ZN2at6native29vectorized_elementwise_kernelILi4EZZZNS0_49_GLOBAL__N__b919a28f_16_Normalization_cu_5c38458722batch_norm_elementwiseERKNS_6TensorES5_RKSt8optionalIS3_ES9_S5_S5_ENKUlvE0_clEvENKUlvE2_clEvEUlN3c104HalfEffffE_St5arrayIPcLm6EEEEviT0_T1_)
        /*0078*/ 	.short	0x0210
        /*007a*/ 	.short	0x0038


	//----- nvinfo : EIATTR_SW_WAR
	.align		4
.L_6333:
        /*007c*/ 	.byte	0x04, 0x36
        /*007e*/ 	.short	(.L_6335 - .L_6334)
.L_6334:
        /*0080*/ 	.word	0x00000008
.L_6335:


//--------------------- .nv.info._ZN2at6native29vectorized_elementwise_kernelILi8EZZZNS0_49_GLOBAL__N__b919a28f_16_Normalization_cu_5c38458722batch_norm_elementwiseERKNS_6TensorES5_RKSt8optionalIS3_ES9_S5_S5_ENKUlvE0_clEvENKUlvE2_clEvEUlN3c104HalfEffffE_St5arrayIPcLm6EEEEviT0_T1_ --------------------------
	.section	.nv.info._ZN2at6native29vectorized_elementwise_kernelILi8EZZZNS0_49_GLOBAL__N__b919a28f_16_Normalization_cu_5c38458722batch_norm_elementwiseERKNS_6TensorES5_RKSt8optionalIS3_ES9_S5_S5_ENKUlvE0_clEvENKUlvE2_clEvEUlN3c104HalfEffffE_St5arrayIPcLm6EEEEviT0_T1_,"",@"SHT_CUDA_INFO"
	.sectionflags	@""
	.align	4


	//----- nvinfo : EIATTR_CUDA_API_VERSION
	.align		4
        /*0000*/ 	.byte	0x04, 0x37
        /*0002*/ 	.short	(.L_6337 - .L_6336)
.L_6336:
        /*0004*/ 	.word	0x00000082


	//----- nvinfo : EIATTR_KPARAM_INFO
	.align		4
.L_6337:
        /*0008*/ 	.byte	0x04, 0x17
        /*000a*/ 	.short	(.L_6339 - .L_6338)
.L_6338:
        /*000c*/ 	.word	0x00000000
        /*0010*/ 	.short	0x0002
        /*0012*/ 	.short	0x0008
        /*0014*/ 	.byte	0x00, 0xf0, 0xc1, 0x00


	//----- nvinfo : EIATTR_KPARAM_INFO
	.align		4
.L_6339:
        /*0018*/ 	.byte	0x04, 0x17
        /*001a*/ 	.short	(.L_6341 - .L_6340)
.L_6340:
        /*001c*/ 	.word	0x00000000
        /*0020*/ 	.short	0x0001
        /*0022*/ 	.short	0x0004
        /*0024*/ 	.byte	0x00, 0xf0, 0x05, 0x00


	//----- nvinfo : EIATTR_KPARAM_INFO
	.align		4
.L_6341:
        /*0028*/ 	.byte	0x04, 0x17
        /*002a*/ 	.short	(.L_6343 - .L_6342)
.L_6342:
        /*002c*/ 	.word	0x00000000
        /*0030*/ 	.short	0x0000
        /*0032*/ 	.short	0x0000
        /*0034*/ 	.byte	0x00, 0xf0, 0x11, 0x00


	//----- nvinfo : EIATTR_SPARSE_MMA_MASK
	.align		4
.L_6343:
        /*0038*/ 	.byte	0x03, 0x50
        /*003a*/ 	.short	0x0000


	//----- nvinfo : EIATTR_MAXREG_COUNT
	.align		4
        /*003c*/ 	.byte	0x03, 0x1b
        /*003e*/ 	.short	0x00ff


	//----- nvinfo : EIATTR_MERCURY_ISA_VERSION
	.align		4
        /*0040*/ 	.byte	0x03, 0x5f
        /*0042*/ 	.short	0x0101


	//----- nvinfo : EIATTR_EXIT_INSTR_OFFSETS
	.align		4
        /*0044*/ 	.byte	0x04, 0x1c
        /*0046*/ 	.short	(.L_6345 - .L_6344)


	//   ....[0]....
.L_6344:
        /*0048*/ 	.word	0x00000490


	//   ....[1]....
        /*004c*/ 	.word	0x000016c0


	//   ....[2]....
        /*0050*/ 	.word	0x00001710


	//----- nvinfo : EIATTR_MAX_THREADS
	.align		4
.L_6345:
        /*0054*/ 	.byte	0x04, 0x05
        /*0056*/ 	.short	(.L_6347 - .L_6346)
.L_6346:
        /*0058*/ 	.word	0x00000080
        /*005c*/ 	.word	0x00000001
        /*0060*/ 	.word	0x00000001


	//----- nvinfo : EIATTR_CRS_STACK_SIZE
	.align		4
.L_6347:
        /*0064*/ 	.byte	0x04, 0x1e
        /*0066*/ 	.short	(.L_6349 - .L_6348)
.L_6348:
        /*0068*/ 	.word	0x00000000


	//----- nvinfo : EIATTR_CBANK_PARAM_SIZE
	.align		4
.L_6349:
        /*006c*/ 	.byte	0x03, 0x19
        /*006e*/ 	.short	0x0038


	//----- nvinfo : EIATTR_PARAM_CBANK
	.align		4
        /*0070*/ 	.byte	0x04, 0x0a
        /*0072*/ 	.short	(.L_6351 - .L_6350)
	.align		4
.L_6350:
        /*0074*/ 	.word	index@(.nv.constant0._ZN2at6native29vectorized_elementwise_kernelILi8EZZZNS0_49_GLOBAL__N__b919a28f_16_Normalization_cu_5c38458722batch_norm_elementwiseERKNS_6TensorES5_RKSt8optionalIS3_ES9_S5_S5_ENKUlvE0_clEvENKUlvE2_clEvEUlN3c104HalfEffffE_St5arrayIPcLm6EEEEviT0_T1_)
        /*0078*/ 	.short	0x0210
        /*007a*/ 	.short	0x0038


	//----- nvinfo : EIATTR_SW_WAR
	.align		4
.L_6351:
        /*007c*/ 	.byte	0x04, 0x36
        /*007e*/ 	.short	(.L_6353 - .L_6352)
.L_6352:
        /*0080*/ 	.word	0x00000008
.L_6353:


//--------------------- .nv.info._ZN2at6native18elementwise_kernelILi128ELi4EZNS0_15gpu_kernel_implIZZZNS0_49_GLOBAL__N__b919a28f_16_Normalization_cu_5c38458722batch_norm_elementwiseERKNS_6TensorES6_RKSt8optionalIS4_ESA_S6_S6_ENKUlvE0_clEvENKUlvE1_clEvEUlN3c108BFloat16EffffE_EEvRNS_18TensorIteratorBaseERKT_EUliE_EEviT1_ --------------------------
	.section	.nv.info._ZN2at6native18elementwise_kernelILi128ELi4EZNS0_15gpu_kernel_implIZZZNS0_49_GLOBAL__N__b919a28f_16_Normalization_cu_5c38458722batch_norm_elementwiseERKNS_6TensorES6_RKSt8optionalIS4_ESA_S6_S6_ENKUlvE0_clEvENKUlvE1_clEvEUlN3c108BFloat16EffffE_EEvRNS_18TensorIteratorBaseERKT_EUliE_EEviT1_,"",@"SHT_CUDA_INFO"
	.sectionflags	@""
	.align	4


	//----- nvinfo : EIATTR_CUDA_API_VERSION
	.align		4
        /*0000*/ 	.byte	0x04, 0x37
        /*0002*/ 	.short	(.L_6355 - .L_6354)
.L_6354:
        /*0004*/ 	.word	0x00000082


	//----- nvinfo : EIATTR_KPARAM_INFO
	.align		4
.L_6355:
        /*0008*/ 	.byte	0x04, 0x17
        /*000a*/ 	.short	(.L_6357 - .L_6356)
.L_6356:
        /*000c*/ 	.word	0x00000000
        /*0010*/ 	.short	0x0001
        /*0012*/ 	.short	0x0008
        /*0014*/ 	.byte	0x00, 0xf0, 0x21, 0x0f


	//----- nvinfo : EIATTR_KPARAM_INFO
	.align		4
.L_6357:
        /*0018*/ 	.byte	0x04, 0x17
        /*001a*/ 	.short	(.L_6359 - .L_6358)
.L_6358:
        /*001c*/ 	.word	0x00000000
        /*0020*/ 	.short	0x0000
        /*0022*/ 	.short	0x0000
        /*0024*/ 	.byte	0x00, 0xf0, 0x11, 0x00


	//----- nvinfo : EIATTR_SPARSE_MMA_MASK
	.align		4
.L_6359:
        /*0028*/ 	.byte	0x03, 0x50
        /*002a*/ 	.short	0x0000


	//----- nvinfo : EIATTR_MAXREG_COUNT
	.align		4
        /*002c*/ 	.byte	0x03, 0x1b
        /*002e*/ 	.short	0x0080


	//----- nvinfo : EIATTR_EXTERNS
	.align		4
        /*0030*/ 	.byte	0x04, 0x0f
        /*0032*/ 	.short	(.L_6361 - .L_6360)


	//   ....[0]....
	.align		4
.L_6360:
        /*0034*/ 	.word	index@(__assertfail)


	//----- nvinfo : EIATTR_MERCURY_ISA_VERSION
	.align		4
.L_6361:
        /*0038*/ 	.byte	0x03, 0x5f
        /*003a*/ 	.short	0x0101


	//----- nvinfo : EIATTR_SYSCALL_OFFSETS
	.align		4
        /*003c*/ 	.byte	0x04, 0x46
        /*003e*/ 	.short	(.L_6363 - .L_6362)


	//   ....[0]....
.L_6362:
        /*0040*/ 	.word	0x00002d40


	//   ....[1]....
        /*0044*/ 	.word	0x00003b90


	//   ....[2]....
        /*0048*/ 	.word	0x000049b0


	//   ....[3]....
        /*004c*/ 	.word	0x000057d0


	//   ....[4]....
        /*0050*/ 	.word	0x000065f0


	//   ....[5]....
        /*0054*/ 	.word	0x00007590


	//   ....[6]....
        /*0058*/ 	.word	0x0000a330


	//   ....[7]....
        /*005c*/ 	.word	0x0000b180


	//   ....[8]....
        /*0060*/ 	.word	0x0000bfa0


	//   ....[9]....
        /*0064*/ 	.word	0x0000cdc0


	//   ....[10]....
        /*0068*/ 	.word	0x0000dbe0


	//   ....[11]....
        /*006c*/ 	.word	0x0000eb90


	//   ....[12]....
        /*0070*/ 	.word	0x00011920


	//   ....[13]....
        /*0074*/ 	.word	0x00012770


	//   ....[14]....
        /*0078*/ 	.word	0x00013590


	//   ....[15]....
        /*007c*/ 	.word	0x000143b0


	//   ....[16]....
        /*0080*/ 	.word	0x000151d0


	//   ....[17]....
        /*0084*/ 	.word	0x00016180


	//   ....[18]....
        /*0088*/ 	.word	0x00018f00


	//   ....[19]....
        /*008c*/ 	.word	0x00019d50


	//   ....[20]....
        /*0090*/ 	.word	0x0001ab70


	//   ....[21]....
        /*0094*/ 	.word	0x0001b990


	//   ....[22]....
        /*0098*/ 	.word	0x0001c7b0


	//   ....[23]....
        /*009c*/ 	.word	0x0001d760


	//----- nvinfo : EIATTR_EXIT_INSTR_OFFSETS
	.align		4
.L_6363:
        /*00a0*/ 	.byte	0x04, 0x1c
        /*00a2*/ 	.short	(.L_6365 - .L_6364)


	//   ....[0]....
.L_6364:
        /*00a4*/ 	.word	0x00016250


	//   ....[1]....
        /*00a8*/ 	.word	0x0001c990


	//   ....[2]....
        /*00ac*/ 	.word	0x0001c9d0


	//   ....[3]....
        /*00b0*/ 	.word	0x0001ca70


	//   ....[4]....
        /*00b4*/ 	.word	0x0001cab0


	//   ....[5]....
        /*00b8*/ 	.word	0x0001caf0


	//   ....[6]....
        /*00bc*/ 	.word	0x0001cb80


	//   ....[7]....
        /*00c0*/ 	.word	0x0001cbc0


	//   ....[8]....
        /*00c4*/ 	.word	0x0001cc60


	//   ....[9]....
        /*00c8*/ 	.word	0x0001ccb0


	//   ....[10]....
        /*00cc*/ 	.word	0x0001cd00


	//   ....[11]....
        /*00d0*/ 	.word	0x0001cdd0


	//   ....[12]....
        /*00d4*/ 	.word	0x0001ce30


	//   ....[13]....
        /*00d8*/ 	.word	0x0001cfc0


	//   ....[14]....
        /*00dc*/ 	.word	0x0001d120


	//   ....[15]....
        /*00e0*/ 	.word	0x0001d140


	//   ....[16]....
        /*00e4*/ 	.word	0x0001d200


	//   ....[17]....
        /*00e8*/ 	.word	0x0001d380


	//   ....[18]....
        /*00ec*/ 	.word	0x0001d500


	//   ....[19]....
        /*00f0*/ 	.word	0x0001d660


	//   ....[20]....
        /*00f4*/ 	.word	0x0001d770


	//   ....[21]....
        /*00f8*/ 	.word	0x0001d7b0


	//   ....[22]....
        /*00fc*/ 	.word	0x0001d7f0


	//----- nvinfo : EIATTR_MAX_THREADS
	.align		4
.L_6365:
        /*0100*/ 	.byte	0x04, 0x05
        /*0102*/ 	.short	(.L_6367 - .L_6366)
.L_6366:
        /*0104*/ 	.word	0x00000080
        /*0108*/ 	.word	0x00000001
        /*010c*/ 	.word	0x00000001


	//----- nvinfo : EIATTR_CRS_STACK_SIZE
	.align		4
.L_6367:
        /*0110*/ 	.byte	0x04, 0x1e
        /*0112*/ 	.short	(.L_6369 - .L_6368)
.L_6368:
        /*0114*/ 	.word	0x00000000


	//----- nvinfo : EIATTR_CBANK_PARAM_SIZE
	.align		4
.L_6369:
        /*0118*/ 	.byte	0x03, 0x19
        /*011a*/ 	.short	0x03d0


	//----- nvinfo : EIATTR_PARAM_CBANK
	.align		4
        /*011c*/ 	.byte	0x04, 0x0a
        /*011e*/ 	.short	(.L_6371 - .L_6370)
	.align		4
.L_6370:
        /*0120*/ 	.word	index@(.nv.constant0._ZN2at6native18elementwise_kernelILi128ELi4EZNS0_15gpu_kernel_implIZZZNS0_49_GLOBAL__N__b919a28f_16_Normalization_cu_5c38458722batch_norm_elementwiseERKNS_6TensorES6_RKSt8optionalIS4_ESA_S6_S6_ENKUlvE0_clEvENKUlvE1_clEvEUlN3c108BFloat16EffffE_EEvRNS_18TensorIteratorBaseERKT_EUliE_EEviT1_)
        /*0124*/ 	.short	0x0210
        /*0126*/ 	.short	0x03d0


	//----- nvinfo : EIATTR_SW_WAR
	.align		4
.L_6371:
        /*0128*/ 	.byte	0x04, 0x36
        /*012a*/ 	.short	(.L_6373 - .L_6372)
.L_6372:
        /*012c*/ 	.word	0x00000008
.L_6373:


//--------------------- .nv.info._ZN2at6native27unrolled_elementwise_kernelIZZZNS0_49_GLOBAL__N__b919a28f_16_Normalization_cu_5c38458722batch_norm_elementwiseERKNS_6TensorES5_RKSt8optionalIS3_ES9_S5_S5_ENKUlvE0_clEvENKUlvE1_clEvEUlN3c108BFloat16EffffE_St5arrayIPcLm6EELi4E23TrivialOffsetCalculatorILi5EjESI_ILi1EjENS0_6memory12LoadWithCastILi5EEENSL_13StoreWithCastILi1EEEEEviT_T0_T2_T3_T4_T5_ --------------------------
	.section	.nv.info._ZN2at6native27unrolled_elementwise_kernelIZZZNS0_49_GLOBAL__N__b919a28f_16_Normalization_cu_5c38458722batch_norm_elementwiseERKNS_6TensorES5_RKSt8optionalIS3_ES9_S5_S5_ENKUlvE0_clEvENKUlvE1_clEvEUlN3c108BFloat16EffffE_St5arrayIPcLm6EELi4E23TrivialOffsetCalculatorILi5EjESI_ILi1EjENS0_6memory12LoadWithCastILi5EEENSL_13StoreWithCastILi1EEEEEviT_T0_T2_T3_T4_T5_,"",@"SHT_CUDA_INFO"
	.sectionflags	@""
	.align	4


	//----- nvinfo : EIATTR_CUDA_API_VERSION
	.align		4
        /*0000*/ 	.byte	0x04, 0x37
        /*0002*/ 	.short	(.L_6375 - .L_6374)
.L_6374:
        /*0004*/ 	.word	0x00000082


	//----- nvinfo : EIATTR_KPARAM_INFO
	.align		4
.L_6375:
        /*0008*/ 	.byte	0x04, 0x17
        /*000a*/ 	.short	(.L_6377 - .L_6376)
.L_6376:
        /*000c*/ 	.word	0x00000000
        /*0010*/ 	.short	0x0006
        /*0012*/ 	.short	0x0058
        /*0014*/ 	.byte	0x00, 0xf0, 0x21, 0x00


	//----- nvinfo : EIATTR_KPARAM_INFO
	.align		4
.L_6377:
        /*0018*/ 	.byte	0x04, 0x17
        /*001a*/ 	.short	(.L_6379 - .L_6378)
.L_6378:
        /*001c*/ 	.word	0x00000000
        /*0020*/ 	.short	0x0005
        /*0022*/ 	.short	0x003c
        /*0024*/ 	.byte	0x00, 0xf0, 0x71, 0x00


	//----- nvinfo : EIATTR_KPARAM_INFO
	.align		4
.L_6379:
        /*0028*/ 	.byte	0x04, 0x17
        /*002a*/ 	.short	(.L_6381 - .L_6380)
.L_6380:
        /*002c*/ 	.word	0x00000000
        /*0030*/ 	.short	0x0004
        /*0032*/ 	.short	0x0039
        /*0034*/ 	.byte	0x00, 0xf0, 0x05, 0x00


	//----- nvinfo : EIATTR_KPARAM_INFO
	.align		4
.L_6381:
        /*0038*/ 	.byte	0x04, 0x17
        /*003a*/ 	.short	(.L_6383 - .L_6382)
.L_6382:
        /*003c*/ 	.word	0x00000000
        /*0040*/ 	.short	0x0003
        /*0042*/ 	.short	0x0038
        /*0044*/ 	.byte	0x00, 0xf0, 0x05, 0x00


	//----- nvinfo : EIATTR_KPARAM_INFO
	.align		4
.L_6383:
        /*0048*/ 	.byte	0x04, 0x17
        /*004a*/ 	.short	(.L_6385 - .L_6384)
.L_6384:
        /*004c*/ 	.word	0x00000000
        /*0050*/ 	.short	0x0002
        /*0052*/ 	.short	0x0008
        /*0054*/ 	.byte	0x00, 0xf0, 0xc1, 0x00


	//----- nvinfo : EIATTR_KPARAM_INFO
	.align		4
.L_6385:
        /*0058*/ 	.byte	0x04, 0x17
        /*005a*/ 	.short	(.L_6387 - .L_6386)
.L_6386:
        /*005c*/ 	.word	0x00000000
        /*0060*/ 	.short	0x0001
        /*0062*/ 	.short	0x0004
        /*0064*/ 	.byte	0x00, 0xf0, 0x05, 0x00


	//----- nvinfo : EIATTR_KPARAM_INFO
	.align		4
.L_6387:
        /*0068*/ 	.byte	0x04, 0x17
        /*006a*/ 	.short	(.L_6389 - .L_6388)
.L_6388:
        /*006c*/ 	.word	0x00000000
        /*0070*/ 	.short	0x0000
        /*0072*/ 	.short	0x0000
        /*0074*/ 	.byte	0x00, 0xf0, 0x11, 0x00


	//----- nvinfo : EIATTR_SPARSE_MMA_MASK
	.align		4
.L_6389:
        /*0078*/ 	.byte	0x03, 0x50
        /*007a*/ 	.short	0x0000


	//----- nvinfo : EIATTR_MAXREG_COUNT
	.align		4
        /*007c*/ 	.byte	0x03, 0x1b
        /*007e*/ 	.short	0x00ff


	//----- nvinfo : EIATTR_EXTERNS
	.align		4
        /*0080*/ 	.byte	0x04, 0x0f
        /*0082*/ 	.short	(.L_6391 - .L_6390)


	//   ....[0]....
	.align		4
.L_6390:
        /*0084*/ 	.word	index@(__assertfail)


	//----- nvinfo : EIATTR_MERCURY_ISA_VERSION
	.align		4
.L_6391:
        /*0088*/ 	.byte	0x03, 0x5f
        /*008a*/ 	.short	0x0101


	//----- nvinfo : EIATTR_SYSCALL_OFFSETS
	.align		4
        /*008c*/ 	.byte	0x04, 0x46
        /*008e*/ 	.short	(.L_6393 - .L_6392)


	//   ....[0]....
.L_6392:
        /*0090*/ 	.word	0x00001140


	//   ....[1]....
        /*0094*/ 	.word	0x00001fa0


	//   ....[2]....
        /*0098*/ 	.word	0x00002dd0


	//   ....[3]....
        /*009c*/ 	.word	0x00003c00


	//   ....[4]....
        /*00a0*/ 	.word	0x00004a30


	//   ....[5]....
        /*00a4*/ 	.word	0x00005b40


	//   ....[6]....
        /*00a8*/ 	.word	0x000069a0


	//   ....[7]....
        /*00ac*/ 	.word	0x000077d0


	//   ....[8]....
        /*00b0*/ 	.word	0x00008600


	//   ....[9]....
        /*00b4*/ 	.word	0x00009430


	//   ....[10]....
        /*00b8*/ 	.word	0x0000a580


	//   ....[11]....
        /*00bc*/ 	.word	0x0000b3e0


	//   ....[12]....
        /*00c0*/ 	.word	0x0000c210


	//   ....[13]....
        /*00c4*/ 	.word	0x0000d040


	//   ....[14]....
        /*00c8*/ 	.word	0x0000de70


	//   ....[15]....
        /*00cc*/ 	.word	0x0000ef90


	//   ....[16]....
        /*00d0*/ 	.word	0x0000fe00


	//   ....[17]....
        /*00d4*/ 	.word	0x00010c40


	//   ....[18]....
        /*00d8*/ 	.word	0x00011a80


	//   ....[19]....
        /*00dc*/ 	.word	0x00012890


	//   ....[20]....
        /*00e0*/ 	.word	0x00013b60


	//   ....[21]....
        /*00e4*/ 	.word	0x00014b60


	//   ....[22]....
        /*00e8*/ 	.word	0x00015b20


	//   ....[23]....
        /*00ec*/ 	.word	0x00016b00


	//----- nvinfo : EIATTR_EXIT_INSTR_OFFSETS
	.align		4
.L_6393:
        /*00f0*/ 	.byte	0x04, 0x1c
        /*00f2*/ 	.short	(.L_6395 - .L_6394)


	//   ....[0]....
.L_6394:
        /*00f4*/ 	.word	0x00015be0


	//   ....[1]....
        /*00f8*/ 	.word	0x00015d30


	//   ....[2]....
        /*00fc*/ 	.word	0x00015d70


	//   ....[3]....
        /*0100*/ 	.word	0x00015e10


	//   ....[4]....
        /*0104*/ 	.word	0x00015e50


	//   ....[5]....
        /*0108*/ 	.word	0x00015e90


	//   ....[6]....
        /*010c*/ 	.word	0x00015f20


	//   ....[7]....
        /*0110*/ 	.word	0x00015f60


	//   ....[8]....
        /*0114*/ 	.word	0x00016000


	//   ....[9]....
        /*0118*/ 	.word	0x00016050


	//   ....[10]....
        /*011c*/ 	.word	0x000160a0


	//   ....[11]....
        /*0120*/ 	.word	0x00016170


	//   ....[12]....
        /*0124*/ 	.word	0x000161d0


	//   ....[13]....
        /*0128*/ 	.word	0x00016360


	//   ....[14]....
        /*012c*/ 	.word	0x000164c0


	//   ....[15]....
        /*0130*/ 	.word	0x000164e0


	//   ....[16]....
        /*0134*/ 	.word	0x000165a0


	//   ....[17]....
        /*0138*/ 	.word	0x00016720


	//   ....[18]....
        /*013c*/ 	.word	0x000168a0


	//   ....[19]....
        /*0140*/ 	.word	0x00016a00


	//   ....[20]....
        /*0144*/ 	.word	0x00016b10


	//   ....[21]....
        /*0148*/ 	.word	0x00016b50


	//   ....[22]....
        /*014c*/ 	.word	0x00016b90


	//----- nvinfo : EIATTR_MAX_THREADS
	.align		4
.L_6395:
        /*0150*/ 	.byte	0x04, 0x05
        /*0152*/ 	.short	(.L_6397 - .L_6396)
.L_6396:
        /*0154*/ 	.word	0x00000080
        /*0158*/ 	.word	0x00000001
        /*015c*/ 	.word	0x00000001


	//----- nvinfo : EIATTR_CRS_STACK_SIZE
	.align		4
.L_6397:
        /*0160*/ 	.byte	0x04, 0x1e
        /*0162*/ 	.short	(.L_6399 - .L_6398)
.L_6398:
        /*0164*/ 	.word	0x00000000


	//----- nvinfo : EIATTR_CBANK_PARAM_SIZE
	.align		4
.L_6399:
        /*0168*/ 	.byte	0x03, 0x19
        /*016a*/ 	.short	0x0060


	//----- nvinfo : EIATTR_PARAM_CBANK
	.align		4
        /*016c*/ 	.byte	0x04, 0x0a
        /*016e*/ 	.short	(.L_6401 - .L_6400)
	.align		4
.L_6400:
        /*0170*/ 	.word	index@(.nv.constant0._ZN2at6native27unrolled_elementwise_kernelIZZZNS0_49_GLOBAL__N__b919a28f_16_Normalization_cu_5c38458722batch_norm_elementwiseERKNS_6TensorES5_RKSt8optionalIS3_ES9_S5_S5_ENKUlvE0_clEvENKUlvE1_clEvEUlN3c108BFloat16EffffE_St5arrayIPcLm6EELi4E23TrivialOffsetCalculatorILi5EjESI_ILi1EjENS0_6memory12LoadWithCastILi5EEENSL_13StoreWithCastILi1EEEEEviT_T0_T2_T3_T4_T5_)
        /*0174*/ 	.short	0x0210
        /*0176*/ 	.short	0x0060


	//----- nvinfo : EIATTR_SW_WAR
	.align		4
.L_6401:
        /*0178*/ 	.byte	0x04, 0x36
        /*017a*/ 	.short	(.L_6403 - .L_6402)
.L_6402:
        /*017c*/ 	.word	0x00000008
.L_6403:


//--------------------- .nv.info._ZN2at6native18elementwise_kernelILi128ELi4EZNS0_22gpu_kernel_impl_nocastIZZZNS0_49_GLOBAL__N__b919a28f_16_Normalization_cu_5c38458722batch_norm_elementwiseERKNS_6TensorES6_RKSt8optionalIS4_ESA_S6_S6_ENKUlvE0_clEvENKUlvE1_clEvEUlN3c108BFloat16EffffE_EEvRNS_18TensorIteratorBaseERKT_EUliE_EEviT1_ --------------------------
	.section	.nv.info._ZN2at6native18elementwise_kernelILi128ELi4EZNS0_22gpu_kernel_impl_nocastIZZZNS0_49_GLOBAL__N__b919a28f_16_Normalization_cu_5c38458722batch_norm_elementwiseERKNS_6TensorES6_RKSt8optionalIS4_ESA_S6_S6_ENKUlvE0_clEvENKUlvE1_clEvEUlN3c108BFloat16EffffE_EEvRNS_18TensorIteratorBaseERKT_EUliE_EEviT1_,"",@"SHT_CUDA_INFO"
	.sectionflags	@""
	.align	4


	//----- nvinfo : EIATTR_CUDA_API_VERSION
	.align		4
        /*0000*/ 	.byte	0x04, 0x37
        /*0002*/ 	.short	(.L_6405 - .L_6404)
.L_6404:
        /*0004*/ 	.word	0x00000082


	//----- nvinfo : EIATTR_KPARAM_INFO
	.align		4
.L_6405:
        /*0008*/ 	.byte	0x04, 0x17
        /*000a*/ 	.short	(.L_6407 - .L_6406)
.L_6406:
        /*000c*/ 	.word	0x00000000
        /*0010*/ 	.short	0x0001
        /*0012*/ 	.short	0x0008
        /*0014*/ 	.byte	0x00, 0xf0, 0x21, 0x0f


	//----- nvinfo : EIATTR_KPARAM_INFO
	.align		4
.L_6407:
        /*0018*/ 	.byte	0x04, 0x17
        /*001a*/ 	.short	(.L_6409 - .L_6408)
.L_6408:
        /*001c*/ 	.word	0x00000000
        /*0020*/ 	.short	0x0000
        /*0022*/ 	.short	0x0000
        /*0024*/ 	.byte	0x00, 0xf0, 0x11, 0x00


	//----- nvinfo : EIATTR_SPARSE_MMA_MASK
	.align		4
.L_6409:
        /*0028*/ 	.byte	0x03, 0x50
        /*002a*/ 	.short	0x0000


	//----- nvinfo : EIATTR_MAXREG_COUNT
	.align		4
        /*002c*/ 	.byte	0x03, 0x1b
        /*002e*/ 	.short	0x0080


	//----- nvinfo : EIATTR_MERCURY_ISA_VERSION
	.align		4
        /*0030*/ 	.byte	0x03, 0x5f
        /*0032*/ 	.short	0x0101


	//----- nvinfo : EIATTR_EXIT_INSTR_OFFSETS
	.align		4
        /*0034*/ 	.byte	0x04, 0x1c
        /*0036*/ 	.short	(.L_6411 - .L_6410)


	//   ....[0]....
.L_6410:
        /*0038*/ 	.word	0x00005c10


	//   ....[1]....
        /*003c*/ 	.word	0x00007a60


	//----- nvinfo : EIATTR_MAX_THREADS
	.align		4
.L_6411:
        /*0040*/ 	.byte	0x04, 0x05
        /*0042*/ 	.short	(.L_6413 - .L_6412)
.L_6412:
        /*0044*/ 	.word	0x00000080
        /*0048*/ 	.word	0x00000001
        /*004c*/ 	.word	0x00000001


	//----- nvinfo : EIATTR_CRS_STACK_SIZE
	.align		4
.L_6413:
        /*0050*/ 	.byte	0x04, 0x1e
        /*0052*/ 	.short	(.L_6415 - .L_6414)
.L_6414:
        /*0054*/ 	.word	0x00000000


	//----- nvinfo : EIATTR_CBANK_PARAM_SIZE
	.align		4
.L_6415:
        /*0058*/ 	.byte	0x03, 0x19
        /*005a*/ 	.short	0x03d0


	//----- nvinfo : EIATTR_PARAM_CBANK
	.align		4
        /*005c*/ 	.byte	0x04, 0x0a
        /*005e*/ 	.short	(.L_6417 - .L_6416)
	.align		4
.L_6416:
        /*0060*/ 	.word	index@(.nv.constant0._ZN2at6native18elementwise_kernelILi128ELi4EZNS0_22gpu_kernel_impl_nocastIZZZNS0_49_GLOBAL__N__b919a28f_16_Normalization_cu_5c38458722batch_norm_elementwiseERKNS_6TensorES6_RKSt8optionalIS4_ESA_S6_S6_ENKUlvE0_clEvENKUlvE1_clEvEUlN3c108BFloat16EffffE_EEvRNS_18TensorIteratorBaseERKT_EUliE_EEviT1_)
        /*0064*/ 	.short	0x0210
        /*0066*/ 	.short	0x03d0


	//----- nvinfo : EIATTR_SW_WAR
	.align		4
.L_6417:
        /*0068*/ 	.byte	0x04, 0x36
        /*006a*/ 	.short	(.L_6419 - .L_6418)
.L_6418:
        /*006c*/ 	.word	0x00000008
.L_6419:


//--------------------- .nv.info._ZN2at6native27unrolled_elementwise_kernelIZZZNS0_49_GLOBAL__N__b919a28f_16_Normalization_cu_5c38458722batch_norm_elementwiseERKNS_6TensorES5_RKSt8optionalIS3_ES9_S5_S5_ENKUlvE0_clEvENKUlvE1_clEvEUlN3c108BFloat16EffffE_St5arrayIPcLm6EELi4E23TrivialOffsetCalculatorILi5EjESI_ILi1EjENS0_6memory15LoadWithoutCastENSL_16StoreWithoutCastEEEviT_T0_T2_T3_T4_T5_ --------------------------
	.section	.nv.info._ZN2at6native27unrolled_elementwise_kernelIZZZNS0_49_GLOBAL__N__b919a28f_16_Normalization_cu_5c38458722batch_norm_elementwiseERKNS_6TensorES5_RKSt8optionalIS3_ES9_S5_S5_ENKUlvE0_clEvENKUlvE1_clEvEUlN3c108BFloat16EffffE_St5arrayIPcLm6EELi4E23TrivialOffsetCalculatorILi5EjESI_ILi1EjENS0_6memory15LoadWithoutCastENSL_16StoreWithoutCastEEEviT_T0_T2_T3_T4_T5_,"",@"SHT_CUDA_INFO"
	.sectionflags	@""
	.align	4


	//----- nvinfo : EIATTR_CUDA_API_VERSION
	.align		4
        /*0000*/ 	.byte	0x04, 0x37
        /*0002*/ 	.short	(.L_6421 - .L_6420)
.L_6420:
        /*0004*/ 	.word	0x00000082


	//----- nvinfo : EIATTR_KPARAM_INFO
	.align		4
.L_6421:
        /*0008*/ 	.byte	0x04, 0x17
        /*000a*/ 	.short	(.L_6423 - .L_6422)
.L_6422:
        /*000c*/ 	.word	0x00000000
        /*0010*/ 	.short	0x0006
        /*0012*/ 	.short	0x003b
        /*0014*/ 	.byte	0x00, 0xf0, 0x05, 0x00


	//----- nvinfo : EIATTR_KPARAM_INFO
	.align		4
.L_6423:
        /*0018*/ 	.byte	0x04, 0x17
        /*001a*/ 	.short	(.L_6425 - .L_6424)
.L_6424:
        /*001c*/ 	.word	0x00000000
        /*0020*/ 	.short	0x0005
        /*0022*/ 	.short	0x003a
        /*0024*/ 	.byte	0x00, 0xf0, 0x05, 0x00


	//----- nvinfo : EIATTR_KPARAM_INFO
	.align		4
.L_6425:
        /*0028*/ 	.byte	0x04, 0x17
        /*002a*/ 	.short	(.L_6427 - .L_6426)
.L_6426:
        /*002c*/ 	.word	0x00000000
        /*0030*/ 	.short	0x0004
        /*0032*/ 	.short	0x0039
        /*0034*/ 	.byte	0x00, 0xf0, 0x05, 0x00


	//----- nvinfo : EIATTR_KPARAM_INFO
	.align		4
.L_6427:
        /*0038*/ 	.byte	0x04, 0x17
        /*003a*/ 	.short	(.L_6429 - .L_6428)
.L_6428:
        /*003c*/ 	.word	0x00000000
        /*0040*/ 	.short	0x0003
        /*0042*/ 	.short	0x0038
        /*0044*/ 	.byte	0x00, 0xf0, 0x05, 0x00


	//----- nvinfo : EIATTR_KPARAM_INFO
	.align		4
.L_6429:
        /*0048*/ 	.byte	0x04, 0x17
        /*004a*/ 	.short	(.L_6431 - .L_6430)
.L_6430:
        /*004c*/ 	.word	0x00000000
        /*0050*/ 	.short	0x0002
        /*0052*/ 	.short	0x0008
        /*0054*/ 	.byte	0x00, 0xf0, 0xc1, 0x00


	//----- nvinfo : EIATTR_KPARAM_INFO
	.align		4
.L_6431:
        /*0058*/ 	.byte	0x04, 0x17
        /*005a*/ 	.short	(.L_6433 - .L_6432)
.L_6432:
        /*005c*/ 	.word	0x00000000
        /*0060*/ 	.short	0x0001
        /*0062*/ 	.short	0x0004
        /*0064*/ 	.byte	0x00, 0xf0, 0x05, 0x00


	//----- nvinfo : EIATTR_KPARAM_INFO
	.align		4
.L_6433:
        /*0068*/ 	.byte	0x04, 0x17
        /*006a*/ 	.short	(.L_6435 - .L_6434)
.L_6434:
        /*006c*/ 	.word	0x00000000
        /*0070*/ 	.short	0x0000
        /*0072*/ 	.short	0x0000
        /*0074*/ 	.byte	0x00, 0xf0, 0x11, 0x00


	//----- nvinfo : EIATTR_SPARSE_MMA_MASK
	.align		4
.L_6435:
        /*0078*/ 	.byte	0x03, 0x50
        /*007a*/ 	.short	0x0000


	//----- nvinfo : EIATTR_MAXREG_COUNT
	.align		4
        /*007c*/ 	.byte	0x03, 0x1b
        /*007e*/ 	.short	0x00ff


	//----- nvinfo : EIATTR_MERCURY_ISA_VERSION
	.align		4
        /*0080*/ 	.byte	0x03, 0x5f
        /*0082*/ 	.short	0x0101


	//----- nvinfo : EIATTR_EXIT_INSTR_OFFSETS
	.align		4
        /*0084*/ 	.byte	0x04, 0x1c
        /*0086*/ 	.short	(.L_6437 - .L_6436)


	//   ....[0]....
.L_6436:
        /*0088*/ 	.word	0x00000870


	//   ....[1]....
        /*008c*/ 	.word	0x00000900


	//----- nvinfo : EIATTR_MAX_THREADS
	.align		4
.L_6437:
        /*0090*/ 	.byte	0x04, 0x05
        /*0092*/ 	.short	(.L_6439 - .L_6438)
.L_6438:
        /*0094*/ 	.word	0x00000080
        /*0098*/ 	.word	0x00000001
        /*009c*/ 	.word	0x00000001


	//----- nvinfo : EIATTR_CRS_STACK_SIZE
	.align		4
.L_6439:
        /*00a0*/ 	.byte	0x04, 0x1e
        /*00a2*/ 	.short	(.L_6441 - .L_6440)
.L_6440:
        /*00a4*/ 	.word	0x00000000


	//----- nvinfo : EIATTR_CBANK_PARAM_SIZE
	.align		4
.L_6441:
        /*00a8*/ 	.byte	0x03, 0x19
        /*00aa*/ 	.short	0x003c


	//----- nvinfo : EIATTR_PARAM_CBANK
	.align		4
        /*00ac*/ 	.byte	0x04, 0x0a
        /*00ae*/ 	.short	(.L_6443 - .L_6442)
	.align		4
.L_6442:
        /*00b0*/ 	.word	index@(.nv.constant0._ZN2at6native27unrolled_elementwise_kernelIZZZNS0_49_GLOBAL__N__b919a28f_16_Normalization_cu_5c38458722batch_norm_elementwiseERKNS_6TensorES5_RKSt8optionalIS3_ES9_S5_S5_ENKUlvE0_clEvENKUlvE1_clEvEUlN3c108BFloat16EffffE_St5arrayIPcLm6EELi4E23TrivialOffsetCalculatorILi5EjESI_ILi1EjENS0_6memory15LoadWithoutCastENSL_16StoreWithoutCastEEEviT_T0_T2_T3_T4_T5_)
        /*00b4*/ 	.short	0x0210
        /*00b6*/ 	.short	0x003c


	//----- nvinfo : EIATTR_SW_WAR
	.align		4
.L_6443:
        /*00b8*/ 	.byte	0x04, 0x36
        /*00ba*/ 	.short	(.L_6445 - .L_6444)
.L_6444:
        /*00bc*/ 	.word	0x00000008
.L_6445:


//--------------------- .nv.info._ZN2at6native29vectorized_elementwise_kernelILi2EZZZNS0_49_GLOBAL__N__b919a28f_16_Normalization_cu_5c38458722batch_norm_elementwiseERKNS_6TensorES5_RKSt8optionalIS3_ES9_S5_S5_ENKUlvE0_clEvENKUlvE1_clEvEUlN3c108BFloat16EffffE_St5arrayIPcLm6EEEEviT0_T1_ --------------------------
	.section	.nv.info._ZN2at6native29vectorized_elementwise_kernelILi2EZZZNS0_49_GLOBAL__N__b919a28f_16_Normalization_cu_5c38458722batch_norm_elementwiseERKNS_6TensorES5_RKSt8optionalIS3_ES9_S5_S5_ENKUlvE0_clEvENKUlvE1_clEvEUlN3c108BFloat16EffffE_St5arrayIPcLm6EEEEviT0_T1_,"",@"SHT_CUDA_INFO"
	.sectionflags	@""
	.align	4


	//----- nvinfo : EIATTR_CUDA_API_VERSION
	.align		4
        /*0000*/ 	.byte	0x04, 0x37
        /*0002*/ 	.short	(.L_6447 - .L_6446)
.L_6446:
        /*0004*/ 	.word	0x00000082


	//----- nvinfo : EIATTR_KPARAM_INFO
	.align		4
.L_6447:
        /*0008*/ 	.byte	0x04, 0x17
        /*000a*/ 	.short	(.L_6449 - .L_6448)
.L_6448:
        /*000c*/ 	.word	0x00000000
        /*0010*/ 	.short	0x0002
        /*0012*/ 	.short	0x0008
        /*0014*/ 	.byte	0x00, 0xf0, 0xc1, 0x00


	//----- nvinfo : EIATTR_KPARAM_INFO
	.align		4
.L_6449:
        /*0018*/ 	.byte	0x04, 0x17
        /*001a*/ 	.short	(.L_6451 - .L_6450)
.L_6450:
        /*001c*/ 	.word	0x00000000
        /*0020*/ 	.short	0x0001
        /*0022*/ 	.short	0x0004
        /*0024*/ 	.byte	0x00, 0xf0, 0x05, 0x00


	//----- nvinfo : EIATTR_KPARAM_INFO
	.align		4
.L_6451:
        /*0028*/ 	.byte	0x04, 0x17
        /*002a*/ 	.short	(.L_6453 - .L_6452)
.L_6452:
        /*002c*/ 	.word	0x00000000
        /*0030*/ 	.short	0x0000
        /*0032*/ 	.short	0x0000
        /*0034*/ 	.byte	0x00, 0xf0, 0x11, 0x00


	//----- nvinfo : EIATTR_SPARSE_MMA_MASK
	.align		4
.L_6453:
        /*0038*/ 	.byte	0x03, 0x50
        /*003a*/ 	.short	0x0000


	//----- nvinfo : EIATTR_MAXREG_COUNT
	.align		4
        /*003c*/ 	.byte	0x03, 0x1b
        /*003e*/ 	.short	0x00ff


	//----- nvinfo : EIATTR_MERCURY_ISA_VERSION
	.align		4
        /*0040*/ 	.byte	0x03, 0x5f
        /*0042*/ 	.short	0x0101


	//----- nvinfo : EIATTR_EXIT_INSTR_OFFSETS
	.align		4
        /*0044*/ 	.byte	0x04, 0x1c
        /*0046*/ 	.short	(.L_6455 - .L_6454)


	//   ....[0]....
.L_6454:
        /*0048*/ 	.word	0x000005b0


	//   ....[1]....
        /*004c*/ 	.word	0x000017e0


	//   ....[2]....
        /*0050*/ 	.word	0x00001830


	//----- nvinfo : EIATTR_MAX_THREADS
	.align		4
.L_6455:
        /*0054*/ 	.byte	0x04, 0x05
        /*0056*/ 	.short	(.L_6457 - .L_6456)
.L_6456:
        /*0058*/ 	.word	0x00000080
        /*005c*/ 	.word	0x00000001
        /*0060*/ 	.word	0x00000001


	//----- nvinfo : EIATTR_CRS_STACK_SIZE
	.align		4
.L_6457:
        /*0064*/ 	.byte	0x04, 0x1e
        /*0066*/ 	.short	(.L_6459 - .L_6458)
.L_6458:
        /*0068*/ 	.word	0x00000000


	//----- nvinfo : EIATTR_CBANK_PARAM_SIZE
	.align		4
.L_6459:
        /*006c*/ 	.byte	0x03, 0x19
        /*006e*/ 	.short	0x0038


	//----- nvinfo : EIATTR_PARAM_CBANK
	.align		4
        /*0070*/ 	.byte	0x04, 0x0a
        /*0072*/ 	.short	(.L_6461 - .L_6460)
	.align		4
.L_6460:
        /*0074*/ 	.word	index@(.nv.constant0._ZN2at6native29vectorized_elementwise_kernelILi2EZZZNS0_49_GLOBAL__N__b919a28f_16_Normalization_cu_5c38458722batch_norm_elementwiseERKNS_6TensorES5_RKSt8optionalIS3_ES9_S5_S5_ENKUlvE0_clEvENKUlvE1_clEvEUlN3c108BFloat16EffffE_St5arrayIPcLm6EEEEviT0_T1_)
        /*0078*/ 	.short	0x0210
        /*007a*/ 	.short	0x0038


	//----- nvinfo : EIATTR_SW_WAR
	.align		4
.L_6461:
        /*007c*/ 	.byte	0x04, 0x36
        /*007e*/ 	.short	(.L_6463 - .L_6462)
.L_6462:
        /*0080*/ 	.word	0x00000008
.L_6463:


//--------------------- .nv.info._ZN2at6native29vectorized_elementwise_kernelILi4EZZZNS0_49_GLOBAL__N__b919a28f_16_Normalization_cu_5c38458722batch_norm_elementwiseERKNS_6TensorES5_RKSt8optionalIS3_ES9_S5_S5_ENKUlvE0_clEvENKUlvE1_clEvEUlN3c108BFloat16EffffE_St5arrayIPcLm6EEEEviT0_T1_ --------------------------
	.section	.nv.info._ZN2at6native29vectorized_elementwise_kernelILi4EZZZNS0_49_GLOBAL__N__b919a28f_16_Normalization_cu_5c38458722batch_norm_elementwiseERKNS_6TensorES5_RKSt8optionalIS3_ES9_S5_S5_ENKUlvE0_clEvENKUlvE1_clEvEUlN3c108BFloat16EffffE_St5arrayIPcLm6EEEEviT0_T1_,"",@"SHT_CUDA_INFO"
	.sectionflags	@""
	.align	4


	//----- nvinfo : EIATTR_CUDA_API_VERSION
	.align		4
        /*0000*/ 	.byte	0x04, 0x37
        /*0002*/ 	.short	(.L_6465 - .L_6464)
.L_6464:
        /*0004*/ 	.word	0x00000082


	//----- nvinfo : EIATTR_KPARAM_INFO
	.align		4
.L_6465:
        /*0008*/ 	.byte	0x04, 0x17
        /*000a*/ 	.short	(.L_6467 - .L_6466)
.L_6466:
        /*000c*/ 	.word	0x00000000
        /*0010*/ 	.short	0x0002
        /*0012*/ 	.short	0x0008
        /*0014*/ 	.byte	0x00, 0xf0, 0xc1, 0x00


	//----- nvinfo : EIATTR_KPARAM_INFO
	.align		4
.L_6467:
        /*0018*/ 	.byte	0x04, 0x17
        /*001a*/ 	.short	(.L_6469 - .L_6468)
.L_6468:
        /*001c*/ 	.word	0x00000000
        /*0020*/ 	.short	0x0001
        /*0022*/ 	.short	0x0004
        /*0024*/ 	.byte	0x00, 0xf0, 0x05, 0x00


	//----- nvinfo : EIATTR_KPARAM_INFO
	.align		4
.L_6469:
        /*0028*/ 	.byte	0x04, 0x17
        /*002a*/ 	.short	(.L_6471 - .L_6470)
.L_6470:
        /*002c*/ 	.word	0x00000000
        /*0030*/ 	.short	0x0000
        /*0032*/ 	.short	0x0000
        /*0034*/ 	.byte	0x00, 0xf0, 0x11, 0x00


	//----- nvinfo : EIATTR_SPARSE_MMA_MASK
	.align		4
.L_6471:
        /*0038*/ 	.byte	0x03, 0x50
        /*003a*/ 	.short	0x0000


	//----- nvinfo : EIATTR_MAXREG_COUNT
	.align		4
        /*003c*/ 	.byte	0x03, 0x1b
        /*003e*/ 	.short	0x00ff


	//----- nvinfo : EIATTR_MERCURY_ISA_VERSION
	.align		4
        /*0040*/ 	.byte	0x03, 0x5f
        /*0042*/ 	.short	0x0101


	//----- nvinfo : EIATTR_EXIT_INSTR_OFFSETS
	.align		4
        /*0044*/ 	.byte	0x04, 0x1c
        /*0046*/ 	.short	(.L_6473 - .L_6472)


	//   ....[0]....
.L_6472:
        /*0048*/ 	.word	0x000004f0


	//   ....[1]....
        /*004c*/ 	.word	0x00001700


	//   ....[2]....
        /*0050*/ 	.word	0x00001750


	//----- nvinfo : EIATTR_MAX_THREADS
	.align		4
.L_6473:
        /*0054*/ 	.byte	0x04, 0x05
        /*0056*/ 	.short	(.L_6475 - .L_6474)
.L_6474:
        /*0058*/ 	.word	0x00000080
        /*005c*/ 	.word	0x00000001
        /*0060*/ 	.word	0x00000001


	//----- nvinfo : EIATTR_CRS_STACK_SIZE
	.align		4
.L_6475:
        /*0064*/ 	.byte	0x04, 0x1e
        /*0066*/ 	.short	(.L_6477 - .L_6476)
.L_6476:
        /*0068*/ 	.word	0x00000000


	//----- nvinfo : EIATTR_CBANK_PARAM_SIZE
	.align		4
.L_6477:
        /*006c*/ 	.byte	0x03, 0x19
        /*006e*/ 	.short	0x0038


	//----- nvinfo : EIATTR_PARAM_CBANK
	.align		4
        /*0070*/ 	.byte	0x04, 0x0a
        /*0072*/ 	.short	(.L_6479 - .L_6478)
	.align		4
.L_6478:
        /*0074*/ 	.word	index@(.nv.constant0._ZN2at6native29vectorized_elementwise_kernelILi4EZZZNS0_49_GLOBAL__N__b919a28f_16_Normalization_cu_5c38458722batch_norm_elementwiseERKNS_6TensorES5_RKSt8optionalIS3_ES9_S5_S5_ENKUlvE0_clEvENKUlvE1_clEvEUlN3c108BFloat16EffffE_St5arrayIPcLm6EEEEviT0_T1_)
        /*0078*/ 	.short	0x0210
        /*007a*/ 	.short	0x0038


	//----- nvinfo : EIATTR_SW_WAR
	.align		4
.L_6479:
        /*007c*/ 	.byte	0x04, 0x36
        /*007e*/ 	.short	(.L_6481 - .L_6480)
.L_6480:
        /*0080*/ 	.word	0x00000008
.L_6481:


//--------------------- .nv.info._ZN2at6native29vectorized_elementwise_kernelILi8EZZZNS0_49_GLOBAL__N__b919a28f_16_Normalization_cu_5c38458722batch_norm_elementwiseERKNS_6TensorES5_RKSt8optionalIS3_ES9_S5_S5_ENKUlvE0_clEvENKUlvE1_clEvEUlN3c108BFloat16EffffE_St5arrayIPcLm6EEEEviT0_T1_ --------------------------
	.section	.nv.info._ZN2at6native29vectorized_elementwise_kernelILi8EZZZNS0_49_GLOBAL__N__b919a28f_16_Normalization_cu_5c38458722batch_norm_elementwiseERKNS_6TensorES5_RKSt8optionalIS3_ES9_S5_S5_ENKUlvE0_clEvENKUlvE1_clEvEUlN3c108BFloat16EffffE_St5arrayIPcLm6EEEEviT0_T1_,"",@"SHT_CUDA_INFO"
	.sectionflags	@""
	.align	4


	//----- nvinfo : EIATTR_CUDA_API_VERSION
	.align		4
        /*0000*/ 	.byte	0x04, 0x37
        /*0002*/ 	.short	(.L_6483 - .L_6482)
.L_6482:
        /*0004*/ 	.word	0x00000082


	//----- nvinfo : EIATTR_KPARAM_INFO
	.align		4
.L_6483:
        /*0008*/ 	.byte	0x04, 0x17
        /*000a*/ 	.short	(.L_6485 - .L_6484)
.L_6484:
        /*000c*/ 	.word	0x00000000
        /*0010*/ 	.short	0x0002
        /*0012*/ 	.short	0x0008
        /*0014*/ 	.byte	0x00, 0xf0, 0xc1, 0x00


	//----- nvinfo : EIATTR_KPARAM_INFO
	.align		4
.L_6485:
        /*0018*/ 	.byte	0x04, 0x17
        /*001a*/ 	.short	(.L_6487 - .L_6486)
.L_6486:
        /*001c*/ 	.word	0x00000000
        /*0020*/ 	.short	0x0001
        /*0022*/ 	.short	0x0004
        /*0024*/ 	.byte	0x00, 0xf0, 0x05, 0x00


	//----- nvinfo : EIATTR_KPARAM_INFO
	.align		4
.L_6487:
        /*0028*/ 	.byte	0x04, 0x17
        /*002a*/ 	.short	(.L_6489 - .L_6488)
.L_6488:
        /*002c*/ 	.word	0x00000000
        /*0030*/ 	.short	0x0000
        /*0032*/ 	.short	0x0000
        /*0034*/ 	.byte	0x00, 0xf0, 0x11, 0x00


	//----- nvinfo : EIATTR_SPARSE_MMA_MASK
	.align		4
.L_6489:
        /*0038*/ 	.byte	0x03, 0x50
        /*003a*/ 	.short	0x0000


	//----- nvinfo : EIATTR_MAXREG_COUNT
	.align		4
        /*003c*/ 	.byte	0x03, 0x1b
        /*003e*/ 	.short	0x00ff


	//----- nvinfo : EIATTR_MERCURY_ISA_VERSION
	.align		4
        /*0040*/ 	.byte	0x03, 0x5f
        /*0042*/ 	.short	0x0101


	//----- nvinfo : EIATTR_EXIT_INSTR_OFFSETS
	.align		4
        /*0044*/ 	.byte	0x04, 0x1c
        /*0046*/ 	.short	(.L_6491 - .L_6490)


	//   ....[0]....
.L_6490:
        /*0048*/ 	.word	0x000004d0


	//   ....[1]....
        /*004c*/ 	.word	0x00001700


	//   ....[2]....
        /*0050*/ 	.word	0x00001750


	//----- nvinfo : EIATTR_MAX_THREADS
	.align		4
.L_6491:
        /*0054*/ 	.byte	0x04, 0x05
        /*0056*/ 	.short	(.L_6493 - .L_6492)
.L_6492:
        /*0058*/ 	.word	0x00000080
        /*005c*/ 	.word	0x00000001
        /*0060*/ 	.word	0x00000001


	//----- nvinfo : EIATTR_CRS_STACK_SIZE
	.align		4
.L_6493:
        /*0064*/ 	.byte	0x04, 0x1e
        /*0066*/ 	.short	(.L_6495 - .L_6494)
.L_6494:
        /*0068*/ 	.word	0x00000000


	//----- nvinfo : EIATTR_CBANK_PARAM_SIZE
	.align		4
.L_6495:
        /*006c*/ 	.byte	0x03, 0x19
        /*006e*/ 	.short	0x0038


	//----- nvinfo : EIATTR_PARAM_CBANK
	.align		4
        /*0070*/ 	.byte	0x04, 0x0a
        /*0072*/ 	.short	(.L_6497 - .L_6496)
	.align		4
.L_6496:
        /*0074*/ 	.word	index@(.nv.constant0._ZN2at6native29vectorized_elementwise_kernelILi8EZZZNS0_49_GLOBAL__N__b919a28f_16_Normalization_cu_5c38458722batch_norm_elementwiseERKNS_6TensorES5_RKSt8optionalIS3_ES9_S5_S5_ENKUlvE0_clEvENKUlvE1_clEvEUlN3c108BFloat16EffffE_St5arrayIPcLm6EEEEviT0_T1_)
        /*0078*/ 	.short	0x0210
        /*007a*/ 	.short	0x0038


	//----- nvinfo : EIATTR_SW_WAR
	.align		4
.L_6497:
        /*007c*/ 	.byte	0x04, 0x36
        /*007e*/ 	.short	(.L_6499 - .L_6498)
.L_6498:
        /*0080*/ 	.word	0x00000008
.L_6499:


//--------------------- .nv.info._ZN2at6native18elementwise_kernelILi128ELi4EZNS0_15gpu_kernel_implIZZZNS0_49_GLOBAL__N__b919a28f_16_Normalization_cu_5c38458722batch_norm_elementwiseERKNS_6TensorES6_RKSt8optionalIS4_ESA_S6_S6_ENKUlvE0_clEvENKUlvE0_clEvEUlfffffE_EEvRNS_18TensorIteratorBaseERKT_EUliE_EEviT1_ --------------------------
	.section	.nv.info._ZN2at6native18elementwise_kernelILi128ELi4EZNS0_15gpu_kernel_implIZZZNS0_49_GLOBAL__N__b919a28f_16_Normalization_cu_5c38458722batch_norm_elementwiseERKNS_6TensorES6_RKSt8optionalIS4_ESA_S6_S6_ENKUlvE0_clEvENKUlvE0_clEvEUlfffffE_EEvRNS_18TensorIteratorBaseERKT_EUliE_EEviT1_,"",@"SHT_CUDA_INFO"
	.sectionflags	@""
	.align	4


	//----- nvinfo : EIATTR_CUDA_API_VERSION
	.align		4
        /*0000*/ 	.byte	0x04, 0x37
        /*0002*/ 	.short	(.L_6501 - .L_6500)
.L_6500:
        /*0004*/ 	.word	0x00000082


	//----- nvinfo : EIATTR_KPARAM_INFO
	.align		4
.L_6501:
        /*0008*/ 	.byte	0x04, 0x17
        /*000a*/ 	.short	(.L_6503 - .L_6502)
.L_6502:
        /*000c*/ 	.word	0x00000000
        /*0010*/ 	.short	0x0001
        /*0012*/ 	.short	0x0008
        /*0014*/ 	.byte	0x00, 0xf0, 0x21, 0x0f


	//----- nvinfo : EIATTR_KPARAM_INFO
	.align		4
.L_6503:
        /*0018*/ 	.byte	0x04, 0x17
        /*001a*/ 	.short	(.L_6505 - .L_6504)
.L_6504:
        /*001c*/ 	.word	0x00000000
        /*0020*/ 	.short	0x0000
        /*0022*/ 	.short	0x0000
        /*0024*/ 	.byte	0x00, 0xf0, 0x11, 0x00


	//----- nvinfo : EIATTR_SPARSE_MMA_MASK
	.align		4
.L_6505:
        /*0028*/ 	.byte	0x03, 0x50
        /*002a*/ 	.short	0x0000


	//----- nvinfo : EIATTR_MAXREG_COUNT
	.align		4
        /*002c*/ 	.byte	0x03, 0x1b
        /*002e*/ 	.short	0x0080


	//----- nvinfo : EIATTR_EXTERNS
	.align		4
        /*0030*/ 	.byte	0x04, 0x0f
        /*0032*/ 	.short	(.L_6507 - .L_6506)


	//   ....[0]....
	.align		4
.L_6506:
        /*0034*/ 	.word	index@(__assertfail)


	//----- nvinfo : EIATTR_MERCURY_ISA_VERSION
	.align		4
.L_6507:
        /*0038*/ 	.byte	0x03, 0x5f
        /*003a*/ 	.short	0x0101


	//----- nvinfo : EIATTR_SYSCALL_OFFSETS
	.align		4
        /*003c*/ 	.byte	0x04, 0x46
        /*003e*/ 	.short	(.L_6509 - .L_6508)


	//   ....[0]....
.L_6508:
        /*0040*/ 	.word	0x00002ae0


	//   ....[1]....
        /*0044*/ 	.word	0x00003900


	//   ....[2]....
        /*0048*/ 	.word	0x00004720


	//   ....[3]....
        /*004c*/ 	.word	0x00005540


	//   ....[4]....
        /*0050*/ 	.word	0x00006360


	//   ....[5]....
        /*0054*/ 	.word	0x000071e0


	//   ....[6]....
        /*0058*/ 	.word	0x00009d00


	//   ....[7]....
        /*005c*/ 	.word	0x0000ab20


	//   ....[8]....
        /*0060*/ 	.word	0x0000b940


	//   ....[9]....
        /*0064*/ 	.word	0x0000c760


	//   ....[10]....
        /*0068*/ 	.word	0x0000d580


	//   ....[11]....
        /*006c*/ 	.word	0x0000e400


	//   ....[12]....
        /*0070*/ 	.word	0x00010f10


	//   ....[13]....
        /*0074*/ 	.word	0x00011d30


	//   ....[14]....
        /*0078*/ 	.word	0x00012b50


	//   ....[15]....
        /*007c*/ 	.word	0x00013970


	//   ....[16]....
        /*0080*/ 	.word	0x00014790


	//   ....[17]....
        /*0084*/ 	.word	0x00015610


	//   ....[18]....
        /*0088*/ 	.word	0x00018110


	//   ....[19]....
        /*008c*/ 	.word	0x00018f30


	//   ....[20]....
        /*0090*/ 	.word	0x00019d50


	//   ....[21]....
        /*0094*/ 	.word	0x0001ab70


	//   ....[22]....
        /*0098*/ 	.word	0x0001b990


	//   ....[23]....
        /*009c*/ 	.word	0x0001c810


	//----- nvinfo : EIATTR_EXIT_INSTR_OFFSETS
	.align		4
.L_6509:
        /*00a0*/ 	.byte	0x04, 0x1c
        /*00a2*/ 	.short	(.L_6511 - .L_6510)


	//   ....[0]....
.L_6510:
        /*00a4*/ 	.word	0x000156c0


	//   ....[1]....
        /*00a8*/ 	.word	0x0001bb30


	//   ....[2]....
        /*00ac*/ 	.word	0x0001bb70


	//   ....[3]....
        /*00b0*/ 	.word	0x0001bc00


	//   ....[4]....
        /*00b4*/ 	.word	0x0001bc30


	//   ....[5]....
        /*00b8*/ 	.word	0x0001bc60


	//   ....[6]....
        /*00bc*/ 	.word	0x0001bce0


	//   ....[7]....
        /*00c0*/ 	.word	0x0001bd10


	//   ....[8]....
        /*00c4*/ 	.word	0x0001bda0


	//   ....[9]....
        /*00c8*/ 	.word	0x0001bde0


	//   ....[10]....
        /*00cc*/ 	.word	0x0001be20


	//   ....[11]....
        /*00d0*/ 	.word	0x0001bee0


	//   ....[12]....
        /*00d4*/ 	.word	0x0001bf30


	//   ....[13]....
        /*00d8*/ 	.word	0x0001c0b0


	//   ....[14]....
        /*00dc*/ 	.word	0x0001c200


	//   ....[15]....
        /*00e0*/ 	.word	0x0001c230


	//   ....[16]....
        /*00e4*/ 	.word	0x0001c2e0


	//   ....[17]....
        /*00e8*/ 	.word	0x0001c450


	//   ....[18]....
        /*00ec*/ 	.word	0x0001c5c0


	//   ....[19]....
        /*00f0*/ 	.word	0x0001c710


	//   ....[20]....
        /*00f4*/ 	.word	0x0001c820


	//   ....[21]....
        /*00f8*/ 	.word	0x0001c850


	//   ....[22]....
        /*00fc*/ 	.word	0x0001c880


	//----- nvinfo : EIATTR_MAX_THREADS
	.align		4
.L_6511:
        /*0100*/ 	.byte	0x04, 0x05
        /*0102*/ 	.short	(.L_6513 - .L_6512)
.L_6512:
        /*0104*/ 	.word	0x00000080
        /*0108*/ 	.word	0x00000001
        /*010c*/ 	.word	0x00000001


	//----- nvinfo : EIATTR_CRS_STACK_SIZE
	.align		4
.L_6513:
        /*0110*/ 	.byte	0x04, 0x1e
        /*0112*/ 	.short	(.L_6515 - .L_6514)
.L_6514:
        /*0114*/ 	.word	0x00000000


	//----- nvinfo : EIATTR_CBANK_PARAM_SIZE
	.align		4
.L_6515:
        /*0118*/ 	.byte	0x03, 0x19
        /*011a*/ 	.short	0x03d0


	//----- nvinfo : EIATTR_PARAM_CBANK
	.align		4
        /*011c*/ 	.byte	0x04, 0x0a
        /*011e*/ 	.short	(.L_6517 - .L_6516)
	.align		4
.L_6516:
        /*0120*/ 	.word	index@(.nv.constant0._ZN2at6native18elementwise_kernelILi128ELi4EZNS0_15gpu_kernel_implIZZZNS0_49_GLOBAL__N__b919a28f_16_Normalization_cu_5c38458722batch_norm_elementwiseERKNS_6TensorES6_RKSt8optionalIS4_ESA_S6_S6_ENKUlvE0_clEvENKUlvE0_clEvEUlfffffE_EEvRNS_18TensorIteratorBaseERKT_EUliE_EEviT1_)
        /*0124*/ 	.short	0x0210
        /*0126*/ 	.short	0x03d0


	//----- nvinfo : EIATTR_SW_WAR
	.align		4
.L_6517:
        /*0128*/ 	.byte	0x04, 0x36
        /*012a*/ 	.short	(.L_6519 - .L_6518)
.L_6518:
        /*012c*/ 	.word	0x00000008
.L_6519:


//--------------------- .nv.info._ZN2at6native27unrolled_elementwise_kernelIZZZNS0_49_GLOBAL__N__b919a28f_16_Normalization_cu_5c38458722batch_norm_elementwiseERKNS_6TensorES5_RKSt8optionalIS3_ES9_S5_S5_ENKUlvE0_clEvENKUlvE0_clEvEUlfffffE_St5arrayIPcLm6EELi4E23TrivialOffsetCalculatorILi5EjESG_ILi1EjENS0_6memory12LoadWithCastILi5EEENSJ_13StoreWithCastILi1EEEEEviT_T0_T2_T3_T4_T5_ --------------------------
	.section	.nv.info._ZN2at6native27unrolled_elementwise_kernelIZZZNS0_49_GLOBAL__N__b919a28f_16_Normalization_cu_5c38458722batch_norm_elementwiseERKNS_6TensorES5_RKSt8optionalIS3_ES9_S5_S5_ENKUlvE0_clEvENKUlvE0_clEvEUlfffffE_St5arrayIPcLm6EELi4E23TrivialOffsetCalculatorILi5EjESG_ILi1EjENS0_6memory12LoadWithCastILi5EEENSJ_13StoreWithCastILi1EEEEEviT_T0_T2_T3_T4_T5_,"",@"SHT_CUDA_INFO"
	.sectionflags	@""
	.align	4


	//----- nvinfo : EIATTR_CUDA_API_VERSION
	.align		4
        /*0000*/ 	.byte	0x04, 0x37
        /*0002*/ 	.short	(.L_6521 - .L_6520)
.L_6520:
        /*0004*/ 	.word	0x00000082


	//----- nvinfo : EIATTR_KPARAM_INFO
	.align		4
.L_6521:
        /*0008*/ 	.byte	0x04, 0x17
        /*000a*/ 	.short	(.L_6523 - .L_6522)
.L_6522:
        /*000c*/ 	.word	0x00000000
        /*0010*/ 	.short	0x0006
        /*0012*/ 	.short	0x0058
        /*0014*/ 	.byte	0x00, 0xf0, 0x21, 0x00


	//----- nvinfo : EIATTR_KPARAM_INFO
	.align		4
.L_6523:
        /*0018*/ 	.byte	0x04, 0x17
        /*001a*/ 	.short	(.L_6525 - .L_6524)
.L_6524:
        /*001c*/ 	.word	0x00000000
        /*0020*/ 	.short	0x0005
        /*0022*/ 	.short	0x003c
        /*0024*/ 	.byte	0x00, 0xf0, 0x71, 0x00


	//----- nvinfo : EIATTR_KPARAM_INFO
	.align		4
.L_6525:
        /*0028*/ 	.byte	0x04, 0x17
        /*002a*/ 	.short	(.L_6527 - .L_6526)
.L_6526:
        /*002c*/ 	.word	0x00000000
        /*0030*/ 	.short	0x0004
        /*0032*/ 	.short	0x0039
        /*0034*/ 	.byte	0x00, 0xf0, 0x05, 0x00


	//----- nvinfo : EIATTR_KPARAM_INFO
	.align		4
.L_6527:
        /*0038*/ 	.byte	0x04, 0x17
        /*003a*/ 	.short	(.L_6529 - .L_6528)
.L_6528:
        /*003c*/ 	.word	0x00000000
        /*0040*/ 	.short	0x0003
        /*0042*/ 	.short	0x0038
        /*0044*/ 	.byte	0x00, 0xf0, 0x05, 0x00


	//----- nvinfo : EIATTR_KPARAM_INFO
	.align		4
.L_6529:
        /*0048*/ 	.byte	0x04, 0x17
        /*004a*/ 	.short	(.L_6531 - .L_6530)
.L_6530:
        /*004c*/ 	.word	0x00000000
        /*0050*/ 	.short	0x0002
        /*0052*/ 	.short	0x0008
        /*0054*/ 	.byte	0x00, 0xf0, 0xc1, 0x00


	//----- nvinfo : EIATTR_KPARAM_INFO
	.align		4
.L_6531:
        /*0058*/ 	.byte	0x04, 0x17
        /*005a*/ 	.short	(.L_6533 - .L_6532)
.L_6532:
        /*005c*/ 	.word	0x00000000
        /*0060*/ 	.short	0x0001
        /*0062*/ 	.short	0x0004
        /*0064*/ 	.byte	0x00, 0xf0, 0x05, 0x00


	//----- nvinfo : EIATTR_KPARAM_INFO
	.align		4
.L_6533:
        /*0068*/ 	.byte	0x04, 0x17
        /*006a*/ 	.short	(.L_6535 - .L_6534)
.L_6534:
        /*006c*/ 	.word	0x00000000
        /*0070*/ 	.short	0x0000
        /*0072*/ 	.short	0x0000
        /*0074*/ 	.byte	0x00, 0xf0, 0x11, 0x00


	//----- nvinfo : EIATTR_SPARSE_MMA_MASK
	.align		4
.L_6535:
        /*0078*/ 	.byte	0x03, 0x50
        /*007a*/ 	.short	0x0000


	//----- nvinfo : EIATTR_MAXREG_COUNT
	.align		4
        /*007c*/ 	.byte	0x03, 0x1b
        /*007e*/ 	.short	0x00ff


	//----- nvinfo : EIATTR_EXTERNS
	.align		4
        /*0080*/ 	.byte	0x04, 0x0f
        /*0082*/ 	.short	(.L_6537 - .L_6536)


	//   ....[0]....
	.align		4
.L_6536:
        /*0084*/ 	.word	index@(__assertfail)


	//----- nvinfo : EIATTR_MERCURY_ISA_VERSION
	.align		4
.L_6537:
        /*0088*/ 	.byte	0x03, 0x5f
        /*008a*/ 	.short	0x0101


	//----- nvinfo : EIATTR_SYSCALL_OFFSETS
	.align		4
        /*008c*/ 	.byte	0x04, 0x46
        /*008e*/ 	.short	(.L_6539 - .L_6538)


	//   ....[0]....
.L_6538:
        /*0090*/ 	.word	0x00000ef0


	//   ....[1]....
        /*0094*/ 	.word	0x00001d20


	//   ....[2]....
        /*0098*/ 	.word	0x00002b50


	//   ....[3]....
        /*009c*/ 	.word	0x00003980


	//   ....[4]....
        /*00a0*/ 	.word	0x000047b0


	//   ....[5]....
        /*00a4*/ 	.word	0x00005670


	//   ....[6]....
        /*00a8*/ 	.word	0x000064a0


	//   ....[7]....
        /*00ac*/ 	.word	0x000072d0


	//   ....[8]....
        /*00b0*/ 	.word	0x00008100


	//   ....[9]....
        /*00b4*/ 	.word	0x00008f30


	//   ....[10]....
        /*00b8*/ 	.word	0x00009e20


	//   ....[11]....
        /*00bc*/ 	.word	0x0000ac50


	//   ....[12]....
        /*00c0*/ 	.word	0x0000ba80


	//   ....[13]....
        /*00c4*/ 	.word	0x0000c8b0


	//   ....[14]....
        /*00c8*/ 	.word	0x0000d6f0


	//   ....[15]....
        /*00cc*/ 	.word	0x0000e5e0


	//   ....[16]....
        /*00d0*/ 	.word	0x0000f420


	//   ....[17]....
        /*00d4*/ 	.word	0x00010260


	//   ....[18]....
        /*00d8*/ 	.word	0x000110a0


	//   ....[19]....
        /*00dc*/ 	.word	0x00011eb0


	//   ....[20]....
        /*00e0*/ 	.word	0x00012ea0


	//   ....[21]....
        /*00e4*/ 	.word	0x00013d80


	//   ....[22]....
        /*00e8*/ 	.word	0x00014c40


	//   ....[23]....
        /*00ec*/ 	.word	0x00015b10


	//----- nvinfo : EIATTR_EXIT_INSTR_OFFSETS
	.align		4
.L_6539:
        /*00f0*/ 	.byte	0x04, 0x1c
        /*00f2*/ 	.short	(.L_6541 - .L_6540)


	//   ....[0]....
.L_6540:
        /*00f4*/ 	.word	0x00014ce0


	//   ....[1]....
        /*00f8*/ 	.word	0x00014e30


	//   ....[2]....
        /*00fc*/ 	.word	0x00014e70


	//   ....[3]....
        /*0100*/ 	.word	0x00014f00


	//   ....[4]....
        /*0104*/ 	.word	0x00014f30


	//   ....[5]....
        /*0108*/ 	.word	0x00014f60


	//   ....[6]....
        /*010c*/ 	.word	0x00014fe0


	//   ....[7]....
        /*0110*/ 	.word	0x00015010


	//   ....[8]....
        /*0114*/ 	.word	0x000150a0


	//   ....[9]....
        /*0118*/ 	.word	0x000150e0


	//   ....[10]....
        /*011c*/ 	.word	0x00015120


	//   ....[11]....
        /*0120*/ 	.word	0x000151e0


	//   ....[12]....
        /*0124*/ 	.word	0x00015230


	//   ....[13]....
        /*0128*/ 	.word	0x000153b0


	//   ....[14]....
        /*012c*/ 	.word	0x00015500


	//   ....[15]....
        /*0130*/ 	.word	0x00015530


	//   ....[16]....
        /*0134*/ 	.word	0x000155e0


	//   ....[17]....
        /*0138*/ 	.word	0x00015750


	//   ....[18]....
        /*013c*/ 	.word	0x000158c0


	//   ....[19]....
        /*0140*/ 	.word	0x00015a10


	//   ....[20]....
        /*0144*/ 	.word	0x00015b20


	//   ....[21]....
        /*0148*/ 	.word	0x00015b50


	//   ....[22]....
        /*014c*/ 	.word	0x00015b80


	//----- nvinfo : EIATTR_MAX_THREADS
	.align		4
.L_6541:
        /*0150*/ 	.byte	0x04, 0x05
        /*0152*/ 	.short	(.L_6543 - .L_6542)
.L_6542:
        /*0154*/ 	.word	0x00000080
        /*0158*/ 	.word	0x00000001
        /*015c*/ 	.word	0x00000001


	//----- nvinfo : EIATTR_CRS_STACK_SIZE
	.align		4
.L_6543:
        /*0160*/ 	.byte	0x04, 0x1e
        /*0162*/ 	.short	(.L_6545 - .L_6544)
.L_6544:
        /*0164*/ 	.word	0x00000000


	//----- nvinfo : EIATTR_CBANK_PARAM_SIZE
	.align		4
.L_6545:
        /*0168*/ 	.byte	0x03, 0x19
        /*016a*/ 	.short	0x0060


	//----- nvinfo : EIATTR_PARAM_CBANK
	.align		4
        /*016c*/ 	.byte	0x04, 0x0a
        /*016e*/ 	.short	(.L_6547 - .L_6546)
	.align		4
.L_6546:
        /*0170*/ 	.word	index@(.nv.constant0._ZN2at6native27unrolled_elementwise_kernelIZZZNS0_49_GLOBAL__N__b919a28f_16_Normalization_cu_5c38458722batch_norm_elementwiseERKNS_6TensorES5_RKSt8optionalIS3_ES9_S5_S5_ENKUlvE0_clEvENKUlvE0_clEvEUlfffffE_St5arrayIPcLm6EELi4E23TrivialOffsetCalculatorILi5EjESG_ILi1EjENS0_6memory12LoadWithCastILi5EEENSJ_13StoreWithCastILi1EEEEEviT_T0_T2_T3_T4_T5_)
        /*0174*/ 	.short	0x0210
        /*0176*/ 	.short	0x0060


	//----- nvinfo : EIATTR_SW_WAR
	.align		4
.L_6547:
        /*0178*/ 	.byte	0x04, 0x36
        /*017a*/ 	.short	(.L_6549 - .L_6548)
.L_6548:
        /*017c*/ 	.word	0x00000008
.L_6549:


//--------------------- .nv.info._ZN2at6native18elementwise_kernelILi128ELi2EZNS0_22gpu_kernel_impl_nocastIZZZNS0_49_GLOBAL__N__b919a28f_16_Normalization_cu_5c38458722batch_norm_elementwiseERKNS_6TensorES6_RKSt8optionalIS4_ESA_S6_S6_ENKUlvE0_clEvENKUlvE0_clEvEUlfffffE_EEvRNS_18TensorIteratorBaseERKT_EUliE_EEviT1_ --------------------------
	.section	.nv.info._ZN2at6native18elementwise_kernelILi128ELi2EZNS0_22gpu_kernel_impl_nocastIZZZNS0_49_GLOBAL__N__b919a28f_16_Normalization_cu_5c38458722batch_norm_elementwiseERKNS_6TensorES6_RKSt8optionalIS4_ESA_S6_S6_ENKUlvE0_clEvENKUlvE0_clEvEUlfffffE_EEvRNS_18TensorIteratorBaseERKT_EUliE_EEviT1_,"",@"SHT_CUDA_INFO"
	.sectionflags	@""
	.align	4


	//----- nvinfo : EIATTR_CUDA_API_VERSION
	.align		4
        /*0000*/ 	.byte	0x04, 0x37
        /*0002*/ 	.short	(.L_6551 - .L_6550)
.L_6550:
        /*0004*/ 	.word	0x00000082


	//----- nvinfo : EIATTR_KPARAM_INFO
	.align		4
.L_6551:
        /*0008*/ 	.byte	0x04, 0x17
        /*000a*/ 	.short	(.L_6553 - .L_6552)
.L_6552:
        /*000c*/ 	.word	0x00000000
        /*0010*/ 	.short	0x0001
        /*0012*/ 	.short	0x0008
        /*0014*/ 	.byte	0x00, 0xf0, 0x21, 0x0f


	//----- nvinfo : EIATTR_KPARAM_INFO
	.align		4
.L_6553:
        /*0018*/ 	.byte	0x04, 0x17
        /*001a*/ 	.short	(.L_6555 - .L_6554)
.L_6554:
        /*001c*/ 	.word	0x00000000
        /*0020*/ 	.short	0x0000
        /*0022*/ 	.short	0x0000
        /*0024*/ 	.byte	0x00, 0xf0, 0x11, 0x00


	//----- nvinfo : EIATTR_SPARSE_MMA_MASK
	.align		4
.L_6555:
        /*0028*/ 	.byte	0x03, 0x50
        /*002a*/ 	.short	0x0000


	//----- nvinfo : EIATTR_MAXREG_COUNT
	.align		4
        /*002c*/ 	.byte	0x03, 0x1b
        /*002e*/ 	.short	0x0080


	//----- nvinfo : EIATTR_MERCURY_ISA_VERSION
	.align		4
        /*0030*/ 	.byte	0x03, 0x5f
        /*0032*/ 	.short	0x0101


	//----- nvinfo : EIATTR_EXIT_INSTR_OFFSETS
	.align		4
        /*0034*/ 	.byte	0x04, 0x1c
        /*0036*/ 	.short	(.L_6557 - .L_6556)


	//   ....[0]....
.L_6556:
        /*0038*/ 	.word	0x00001f00


	//   ....[1]....
        /*003c*/ 	.word	0x00003d40


	//----- nvinfo : EIATTR_MAX_THREADS
	.align		4
.L_6557:
        /*0040*/ 	.byte	0x04, 0x05
        /*0042*/ 	.short	(.L_6559 - .L_6558)
.L_6558:
        /*0044*/ 	.word	0x00000080
        /*0048*/ 	.word	0x00000001
        /*004c*/ 	.word	0x00000001


	//----- nvinfo : EIATTR_CRS_STACK_SIZE
	.align		4
.L_6559:
        /*0050*/ 	.byte	0x04, 0x1e
        /*0052*/ 	.short	(.L_6561 - .L_6560)
.L_6560:
        /*0054*/ 	.word	0x00000000


	//----- nvinfo : EIATTR_CBANK_PARAM_SIZE
	.align		4
.L_6561:
        /*0058*/ 	.byte	0x03, 0x19
        /*005a*/ 	.short	0x03d0


	//----- nvinfo : EIATTR_PARAM_CBANK
	.align		4
        /*005c*/ 	.byte	0x04, 0x0a
        /*005e*/ 	.short	(.L_6563 - .L_6562)
	.align		4
.L_6562:
        /*0060*/ 	.word	index@(.nv.constant0._ZN2at6native18elementwise_kernelILi128ELi2EZNS0_22gpu_kernel_impl_nocastIZZZNS0_49_GLOBAL__N__b919a28f_16_Normalization_cu_5c38458722batch_norm_elementwiseERKNS_6TensorES6_RKSt8optionalIS4_ESA_S6_S6_ENKUlvE0_clEvENKUlvE0_clEvEUlfffffE_EEvRNS_18TensorIteratorBaseERKT_EUliE_EEviT1_)
        /*0064*/ 	.short	0x0210
        /*0066*/ 	.short	0x03d0


	//----- nvinfo : EIATTR_SW_WAR
	.align		4
.L_6563:
        /*0068*/ 	.byte	0x04, 0x36
        /*006a*/ 	.short	(.L_6565 - .L_6564)
.L_6564:
        /*006c*/ 	.word	0x00000008
.L_6565:


//--------------------- .nv.info._ZN2at6native27unrolled_elementwise_kernelIZZZNS0_49_GLOBAL__N__b919a28f_16_Normalization_cu_5c38458722batch_norm_elementwiseERKNS_6TensorES5_RKSt8optionalIS3_ES9_S5_S5_ENKUlvE0_clEvENKUlvE0_clEvEUlfffffE_St5arrayIPcLm6EELi4E23TrivialOffsetCalculatorILi5EjESG_ILi1EjENS0_6memory15LoadWithoutCastENSJ_16StoreWithoutCastEEEviT_T0_T2_T3_T4_T5_ --------------------------
	.section	.nv.info._ZN2at6native27unrolled_elementwise_kernelIZZZNS0_49_GLOBAL__N__b919a28f_16_Normalization_cu_5c38458722batch_norm_elementwiseERKNS_6TensorES5_RKSt8optionalIS3_ES9_S5_S5_ENKUlvE0_clEvENKUlvE0_clEvEUlfffffE_St5arrayIPcLm6EELi4E23TrivialOffsetCalculatorILi5EjESG_ILi1EjENS0_6memory15LoadWithoutCastENSJ_16StoreWithoutCastEEEviT_T0_T2_T3_T4_T5_,"",@"SHT_CUDA_INFO"
	.sectionflags	@""
	.align	4


	//----- nvinfo : EIATTR_CUDA_API_VERSION
	.align		4
        /*0000*/ 	.byte	0x04, 0x37
        /*0002*/ 	.short	(.L_6567 - .L_6566)
.L_6566:
        /*0004*/ 	.word	0x00000082


	//----- nvinfo : EIATTR_KPARAM_INFO
	.align		4
.L_6567:
        /*0008*/ 	.byte	0x04, 0x17
        /*000a*/ 	.short	(.L_6569 - .L_6568)
.L_6568:
        /*000c*/ 	.word	0x00000000
        /*0010*/ 	.short	0x0006
        /*0012*/ 	.short	0x003b
        /*0014*/ 	.byte	0x00, 0xf0, 0x05, 0x00


	//----- nvinfo : EIATTR_KPARAM_INFO
	.align		4
.L_6569:
        /*0018*/ 	.byte	0x04, 0x17
        /*001a*/ 	.short	(.L_6571 - .L_6570)
.L_6570:
        /*001c*/ 	.word	0x00000000
        /*0020*/ 	.short	0x0005
        /*0022*/ 	.short	0x003a
        /*0024*/ 	.byte	0x00, 0xf0, 0x05, 0x00


	//----- nvinfo : EIATTR_KPARAM_INFO
	.align		4
.L_6571:
        /*0028*/ 	.byte	0x04, 0x17
        /*002a*/ 	.short	(.L_6573 - .L_6572)
.L_6572:
        /*002c*/ 	.word	0x00000000
        /*0030*/ 	.short	0x0004
        /*0032*/ 	.short	0x0039
        /*0034*/ 	.byte	0x00, 0xf0, 0x05, 0x00


	//----- nvinfo : EIATTR_KPARAM_INFO
	.align		4
.L_6573:
        /*0038*/ 	.byte	0x04, 0x17
        /*003a*/ 	.short	(.L_6575 - .L_6574)
.L_6574:
        /*003c*/ 	.word	0x00000000
        /*0040*/ 	.short	0x0003
        /*0042*/ 	.short	0x0038
        /*0044*/ 	.byte	0x00, 0xf0, 0x05, 0x00


	//----- nvinfo : EIATTR_KPARAM_INFO
	.align		4
.L_6575:
        /*0048*/ 	.byte	0x04, 0x17
        /*004a*/ 	.short	(.L_6577 - .L_6576)
.L_6576:
        /*004c*/ 	.word	0x00000000
        /*0050*/ 	.short	0x0002
        /*0052*/ 	.short	0x0008
        /*0054*/ 	.byte	0x00, 0xf0, 0xc1, 0x00


	//----- nvinfo : EIATTR_KPARAM_INFO
	.align		4
.L_6577:
        /*0058*/ 	.byte	0x04, 0x17
        /*005a*/ 	.short	(.L_6579 - .L_6578)
.L_6578:
        /*005c*/ 	.word	0x00000000
        /*0060*/ 	.short	0x0001
        /*0062*/ 	.short	0x0004
        /*0064*/ 	.byte	0x00, 0xf0, 0x05, 0x00


	//----- nvinfo : EIATTR_KPARAM_INFO
	.align		4
.L_6579:
        /*0068*/ 	.byte	0x04, 0x17
        /*006a*/ 	.short	(.L_6581 - .L_6580)
.L_6580:
        /*006c*/ 	.word	0x00000000
        /*0070*/ 	.short	0x0000
        /*0072*/ 	.short	0x0000
        /*0074*/ 	.byte	0x00, 0xf0, 0x11, 0x00


	//----- nvinfo : EIATTR_SPARSE_MMA_MASK
	.align		4
.L_6581:
        /*0078*/ 	.byte	0x03, 0x50
        /*007a*/ 	.short	0x0000


	//----- nvinfo : EIATTR_MAXREG_COUNT
	.align		4
        /*007c*/ 	.byte	0x03, 0x1b
        /*007e*/ 	.short	0x00ff


	//----- nvinfo : EIATTR_MERCURY_ISA_VERSION
	.align		4
        /*0080*/ 	.byte	0x03, 0x5f
        /*0082*/ 	.short	0x0101


	//----- nvinfo : EIATTR_EXIT_INSTR_OFFSETS
	.align		4
        /*0084*/ 	.byte	0x04, 0x1c
        /*0086*/ 	.short	(.L_6583 - .L_6582)


	//   ....[0]....
.L_6582:
        /*0088*/ 	.word	0x00000790


	//   ....[1]....
        /*008c*/ 	.word	0x00000810


	//----- nvinfo : EIATTR_MAX_THREADS
	.align		4
.L_6583:
        /*0090*/ 	.byte	0x04, 0x05
        /*0092*/ 	.short	(.L_6585 - .L_6584)
.L_6584:
        /*0094*/ 	.word	0x00000080
        /*0098*/ 	.word	0x00000001
        /*009c*/ 	.word	0x00000001


	//----- nvinfo : EIATTR_CRS_STACK_SIZE
	.align		4
.L_6585:
        /*00a0*/ 	.byte	0x04, 0x1e
        /*00a2*/ 	.short	(.L_6587 - .L_6586)
.L_6586:
        /*00a4*/ 	.word	0x00000000


	//----- nvinfo : EIATTR_CBANK_PARAM_SIZE
	.align		4
.L_6587:
        /*00a8*/ 	.byte	0x03, 0x19
        /*00aa*/ 	.short	0x003c


	//----- nvinfo : EIATTR_PARAM_CBANK
	.align		4
        /*00ac*/ 	.byte	0x04, 0x0a
        /*00ae*/ 	.short	(.L_6589 - .L_6588)
	.align		4
.L_6588:
        /*00b0*/ 	.word	index@(.nv.constant0._ZN2at6native27unrolled_elementwise_kernelIZZZNS0_49_GLOBAL__N__b919a28f_16_Normalization_cu_5c38458722batch_norm_elementwiseERKNS_6TensorES5_RKSt8optionalIS3_ES9_S5_S5_ENKUlvE0_clEvENKUlvE0_clEvEUlfffffE_St5arrayIPcLm6EELi4E23TrivialOffsetCalculatorILi5EjESG_ILi1EjENS0_6memory15LoadWithoutCastENSJ_16StoreWithoutCastEEEviT_T0_T2_T3_T4_T5_)
        /*00b4*/ 	.short	0x0210
        /*00b6*/ 	.short	0x003c


	//----- nvinfo : EIATTR_SW_WAR
	.align		4
.L_6589:
        /*00b8*/ 	.byte	0x04, 0x36
        /*00ba*/ 	.short	(.L_6591 - .L_6590)
.L_6590:
        /*00bc*/ 	.word	0x00000008
.L_6591:


//--------------------- .nv.info._ZN2at6native29vectorized_elementwise_kernelILi2EZZZNS0_49_GLOBAL__N__b919a28f_16_Normalization_cu_5c38458722batch_norm_elementwiseERKNS_6TensorES5_RKSt8optionalIS3_ES9_S5_S5_ENKUlvE0_clEvENKUlvE0_clEvEUlfffffE_St5arrayIPcLm6EEEEviT0_T1_ --------------------------
	.section	.nv.info._ZN2at6native29vectorized_elementwise_kernelILi2EZZZNS0_49_GLOBAL__N__b919a28f_16_Normalization_cu_5c38458722batch_norm_elementwiseERKNS_6TensorES5_RKSt8optionalIS3_ES9_S5_S5_ENKUlvE0_clEvENKUlvE0_clEvEUlfffffE_St5arrayIPcLm6EEEEviT0_T1_,"",@"SHT_CUDA_INFO"
	.sectionflags	@""
	.align	4


	//----- nvinfo : EIATTR_CUDA_API_VERSION
	.align		4
        /*0000*/ 	.byte	0x04, 0x37
        /*0002*/ 	.short	(.L_6593 - .L_6592)
.L_6592:
        /*0004*/ 	.word	0x00000082


	//----- nvinfo : EIATTR_KPARAM_INFO
	.align		4
.L_6593:
        /*0008*/ 	.byte	0x04, 0x17
        /*000a*/ 	.short	(.L_6595 - .L_6594)
.L_6594:
        /*000c*/ 	.word	0x00000000
        /*0010*/ 	.short	0x0002
        /*0012*/ 	.short	0x0008
        /*0014*/ 	.byte	0x00, 0xf0, 0xc1, 0x00


	//----- nvinfo : EIATTR_KPARAM_INFO
	.align		4
.L_6595:
        /*0018*/ 	.byte	0x04, 0x17
        /*001a*/ 	.short	(.L_6597 - .L_6596)
.L_6596:
        /*001c*/ 	.word	0x00000000
        /*0020*/ 	.short	0x0001
        /*0022*/ 	.short	0x0004
        /*0024*/ 	.byte	0x00, 0xf0, 0x05, 0x00


	//----- nvinfo : EIATTR_KPARAM_INFO
	.align		4
.L_6597:
        /*0028*/ 	.byte	0x04, 0x17
        /*002a*/ 	.short	(.L_6599 - .L_6598)
.L_6598:
        /*002c*/ 	.word	0x00000000
        /*0030*/ 	.short	0x0000
        /*0032*/ 	.short	0x0000
        /*0034*/ 	.byte	0x00, 0xf0, 0x11, 0x00


	//----- nvinfo : EIATTR_SPARSE_MMA_MASK
	.align		4
.L_6599:
        /*0038*/ 	.byte	0x03, 0x50
        /*003a*/ 	.short	0x0000


	//----- nvinfo : EIATTR_MAXREG_COUNT
	.align		4
        /*003c*/ 	.byte	0x03, 0x1b
        /*003e*/ 	.short	0x00ff


	//----- nvinfo : EIATTR_MERCURY_ISA_VERSION
	.align		4
        /*0040*/ 	.byte	0x03, 0x5f
        /*0042*/ 	.short	0x0101


	//----- nvinfo : EIATTR_EXIT_INSTR_OFFSETS
	.align		4
        /*0044*/ 	.byte	0x04, 0x1c
        /*0046*/ 	.short	(.L_6601 - .L_6600)


	//   ....[0]....
.L_6600:
        /*0048*/ 	.word	0x000004b0


	//   ....[1]....
        /*004c*/ 	.word	0x00001420


	//   ....[2]....
        /*0050*/ 	.word	0x00001470


	//----- nvinfo : EIATTR_MAX_THREADS
	.align		4
.L_6601:
        /*0054*/ 	.byte	0x04, 0x05
        /*0056*/ 	.short	(.L_6603 - .L_6602)
.L_6602:
        /*0058*/ 	.word	0x00000080
        /*005c*/ 	.word	0x00000001
        /*0060*/ 	.word	0x00000001


	//----- nvinfo : EIATTR_CRS_STACK_SIZE
	.align		4
.L_6603:
        /*0064*/ 	.byte	0x04, 0x1e
        /*0066*/ 	.short	(.L_6605 - .L_6604)
.L_6604:
        /*0068*/ 	.word	0x00000000


	//----- nvinfo : EIATTR_CBANK_PARAM_SIZE
	.align		4
.L_6605:
        /*006c*/ 	.byte	0x03, 0x19
        /*006e*/ 	.short	0x0038


	//----- nvinfo : EIATTR_PARAM_CBANK
	.align		4
        /*0070*/ 	.byte	0x04, 0x0a
        /*0072*/ 	.short	(.L_6607 - .L_6606)
	.align		4
.L_6606:
        /*0074*/ 	.word	index@(.nv.constant0._ZN2at6native29vectorized_elementwise_kernelILi2EZZZNS0_49_GLOBAL__N__b919a28f_16_Normalization_cu_5c38458722batch_norm_elementwiseERKNS_6TensorES5_RKSt8optionalIS3_ES9_S5_S5_ENKUlvE0_clEvENKUlvE0_clEvEUlfffffE_St5arrayIPcLm6EEEEviT0_T1_)
        /*0078*/ 	.short	0x0210
        /*007a*/ 	.short	0x0038


	//----- nvinfo : EIATTR_SW_WAR
	.align		4
.L_6607:
        /*007c*/ 	.byte	0x04, 0x36
        /*007e*/ 	.short	(.L_6609 - .L_6608)
.L_6608:
        /*0080*/ 	.word	0x00000008
.L_6609:


//--------------------- .nv.info._ZN2at6native29vectorized_elementwise_kernelILi4EZZZNS0_49_GLOBAL__N__b919a28f_16_Normalization_cu_5c38458722batch_norm_elementwiseERKNS_6TensorES5_RKSt8optionalIS3_ES9_S5_S5_ENKUlvE0_clEvENKUlvE0_clEvEUlfffffE_St5arrayIPcLm6EEEEviT0_T1_ --------------------------
	.section	.nv.info._ZN2at6native29vectorized_elementwise_kernelILi4EZZZNS0_49_GLOBAL__N__b919a28f_16_Normalization_cu_5c38458722batch_norm_elementwiseERKNS_6TensorES5_RKSt8optionalIS3_ES9_S5_S5_ENKUlvE0_clEvENKUlvE0_clEvEUlfffffE_St5arrayIPcLm6EEEEviT0_T1_,"",@"SHT_CUDA_INFO"
	.sectionflags	@""
	.align	4


	//----- nvinfo : EIATTR_CUDA_API_VERSION
	.align		4
        /*0000*/ 	.byte	0x04, 0x37
        /*0002*/ 	.short	(.L_6611 - .L_6610)
.L_6610:
        /*0004*/ 	.word	0x00000082


	//----- nvinfo : EIATTR_KPARAM_INFO
	.align		4
.L_6611:
        /*0008*/ 	.byte	0x04, 0x17
        /*000a*/ 	.short	(.L_6613 - .L_6612)
.L_6612:
        /*000c*/ 	.word	0x00000000
        /*0010*/ 	.short	0x0002
        /*0012*/ 	.short	0x0008
        /*0014*/ 	.byte	0x00, 0xf0, 0xc1, 0x00


	//----- nvinfo : EIATTR_KPARAM_INFO
	.align		4
.L_6613:
        /*0018*/ 	.byte	0x04, 0x17
        /*001a*/ 	.short	(.L_6615 - .L_6614)
.L_6614:
        /*001c*/ 	.word	0x00000000
        /*0020*/ 	.short	0x0001
        /*0022*/ 	.short	0x0004
        /*0024*/ 	.byte	0x00, 0xf0, 0x05, 0x00


	//----- nvinfo : EIATTR_KPARAM_INFO
	.align		4
.L_6615:
        /*0028*/ 	.byte	0x04, 0x17
        /*002a*/ 	.short	(.L_6617 - .L_6616)
.L_6616:
        /*002c*/ 	.word	0x00000000
        /*0030*/ 	.short	0x0000
        /*0032*/ 	.short	0x0000
        /*0034*/ 	.byte	0x00, 0xf0, 0x11, 0x00


	//----- nvinfo : EIATTR_SPARSE_MMA_MASK
	.align		4
.L_6617:
        /*0038*/ 	.byte	0x03, 0x50
        /*003a*/ 	.short	0x0000


	//----- nvinfo : EIATTR_MAXREG_COUNT
	.align		4
        /*003c*/ 	.byte	0x03, 0x1b
        /*003e*/ 	.short	0x00ff


	//----- nvinfo : EIATTR_MERCURY_ISA_VERSION
	.align		4
        /*0040*/ 	.byte	0x03, 0x5f
        /*0042*/ 	.short	0x0101


	//----- nvinfo : EIATTR_EXIT_INSTR_OFFSETS
	.align		4
        /*0044*/ 	.byte	0x04, 0x1c
        /*0046*/ 	.short	(.L_6619 - .L_6618)


	//   ....[0]....
.L_6618:
        /*0048*/ 	.word	0x000003f0


	//   ....[1]....
        /*004c*/ 	.word	0x00001380


	//   ....[2]....
        /*0050*/ 	.word	0x000013d0


	//----- nvinfo : EIATTR_MAX_THREADS
	.align		4
.L_6619:
        /*0054*/ 	.byte	0x04, 0x05
        /*0056*/ 	.short	(.L_6621 - .L_6620)
.L_6620:
        /*0058*/ 	.word	0x00000080
        /*005c*/ 	.word	0x00000001
        /*0060*/ 	.word	0x00000001


	//----- nvinfo : EIATTR_CRS_STACK_SIZE
	.align		4
.L_6621:
        /*0064*/ 	.byte	0x04, 0x1e
        /*0066*/ 	.short	(.L_6623 - .L_6622)
.L_6622:
        /*0068*/ 	.word	0x00000000


	//----- nvinfo : EIATTR_CBANK_PARAM_SIZE
	.align		4
.L_6623:
        /*006c*/ 	.byte	0x03, 0x19
        /*006e*/ 	.short	0x0038


	//----- nvinfo : EIATTR_PARAM_CBANK
	.align		4
        /*0070*/ 	.byte	0x04, 0x0a
        /*0072*/ 	.short	(.L_6625 - .L_6624)
	.align		4
.L_6624:
        /*0074*/ 	.word	index@(.nv.constant0._ZN2at6native29vectorized_elementwise_kernelILi4EZZZNS0_49_GLOBAL__N__b919a28f_16_Normalization_cu_5c38458722batch_norm_elementwiseERKNS_6TensorES5_RKSt8optionalIS3_ES9_S5_S5_ENKUlvE0_clEvENKUlvE0_clEvEUlfffffE_St5arrayIPcLm6EEEEviT0_T1_)
        /*0078*/ 	.short	0x0210
        /*007a*/ 	.short	0x0038


	//----- nvinfo : EIATTR_SW_WAR
	.align		4
.L_6625:
        /*007c*/ 	.byte	0x04, 0x36
        /*007e*/ 	.short	(.L_6627 - .L_6626)
.L_6626:
        /*0080*/ 	.word	0x00000008
.L_6627:


//--------------------- .nv.info._ZN2at6native29vectorized_elementwise_kernelILi8EZZZNS0_49_GLOBAL__N__b919a28f_16_Normalization_cu_5c38458722batch_norm_elementwiseERKNS_6TensorES5_RKSt8optionalIS3_ES9_S5_S5_ENKUlvE0_clEvENKUlvE0_clEvEUlfffffE_St5arrayIPcLm6EEEEviT0_T1_ --------------------------
	.section	.nv.info._ZN2at6native29vectorized_elementwise_kernelILi8EZZZNS0_49_GLOBAL__N__b919a28f_16_Normalization_cu_5c38458722batch_norm_elementwiseERKNS_6TensorES5_RKSt8optionalIS3_ES9_S5_S5_ENKUlvE0_clEvENKUlvE0_clEvEUlfffffE_St5arrayIPcLm6EEEEviT0_T1_,"",@"SHT_CUDA_INFO"
	.sectionflags	@""
	.align	4


	//----- nvinfo : EIATTR_CUDA_API_VERSION
	.align		4
        /*0000*/ 	.byte	0x04, 0x37
        /*0002*/ 	.short	(.L_6629 - .L_6628)
.L_6628:
        /*0004*/ 	.word	0x00000082


	//----- nvinfo : EIATTR_KPARAM_INFO
	.align		4
.L_6629:
        /*0008*/ 	.byte	0x04, 0x17
        /*000a*/ 	.short	(.L_6631 - .L_6630)
.L_6630:
        /*000c*/ 	.word	0x00000000
        /*0010*/ 	.short	0x0002
        /*0012*/ 	.short	0x0008
        /*0014*/ 	.byte	0x00, 0xf0, 0xc1, 0x00


	//----- nvinfo : EIATTR_KPARAM_INFO
	.align		4
.L_6631:
        /*0018*/ 	.byte	0x04, 0x17
        /*001a*/ 	.short	(.L_6633 - .L_6632)
.L_6632:
        /*001c*/ 	.word	0x00000000
        /*0020*/ 	.short	0x0001
        /*0022*/ 	.short	0x0004
        /*0024*/ 	.byte	0x00, 0xf0, 0x05, 0x00


	//----- nvinfo : EIATTR_KPARAM_INFO
	.align		4
.L_6633:
        /*0028*/ 	.byte	0x04, 0x17
        /*002a*/ 	.short	(.L_6635 - .L_6634)
.L_6634:
        /*002c*/ 	.word	0x00000000
        /*0030*/ 	.short	0x0000
        /*0032*/ 	.short	0x0000
        /*0034*/ 	.byte	0x00, 0xf0, 0x11, 0x00


	//----- nvinfo : EIATTR_SPARSE_MMA_MASK
	.align		4
.L_6635:
        /*0038*/ 	.byte	0x03, 0x50
        /*003a*/ 	.short	0x0000


	//----- nvinfo : EIATTR_MAXREG_COUNT
	.align		4
        /*003c*/ 	.byte	0x03, 0x1b
        /*003e*/ 	.short	0x00ff


	//----- nvinfo : EIATTR_MERCURY_ISA_VERSION
	.align		4
        /*0040*/ 	.byte	0x03, 0x5f
        /*0042*/ 	.short	0x0101


	//----- nvinfo : EIATTR_EXIT_INSTR_OFFSETS
	.align		4
        /*0044*/ 	.byte	0x04, 0x1c
        /*0046*/ 	.short	(.L_6637 - .L_6636)


	//   ....[0]....
.L_6636:
        /*0048*/ 	.word	0x000003f0


	//   ....[1]....
        /*004c*/ 	.word	0x00001380


	//   ....[2]....
        /*0050*/ 	.word	0x000013d0


	//----- nvinfo : EIATTR_MAX_THREADS
	.align		4
.L_6637:
        /*0054*/ 	.byte	0x04, 0x05
        /*0056*/ 	.short	(.L_6639 - .L_6638)
.L_6638:
        /*0058*/ 	.word	0x00000080
        /*005c*/ 	.word	0x00000001
        /*0060*/ 	.word	0x00000001


	//----- nvinfo : EIATTR_CRS_STACK_SIZE
	.align		4
.L_6639:
        /*0064*/ 	.byte	0x04, 0x1e
        /*0066*/ 	.short	(.L_6641 - .L_6640)
.L_6640:
        /*0068*/ 	.word	0x00000000


	//----- nvinfo : EIATTR_CBANK_PARAM_SIZE
	.align		4
.L_6641:
        /*006c*/ 	.byte	0x03, 0x19
        /*006e*/ 	.short	0x0038


	//----- nvinfo : EIATTR_PARAM_CBANK
	.align		4
        /*0070*/ 	.byte	0x04, 0x0a
        /*0072*/ 	.short	(.L_6643 - .L_6642)
	.align		4
.L_6642:
        /*0074*/ 	.word	index@(.nv.constant0._ZN2at6native29vectorized_elementwise_kernelILi8EZZZNS0_49_GLOBAL__N__b919a28f_16_Normalization_cu_5c38458722batch_norm_elementwiseERKNS_6TensorES5_RKSt8optionalIS3_ES9_S5_S5_ENKUlvE0_clEvENKUlvE0_clEvEUlfffffE_St5arrayIPcLm6EEEEviT0_T1_)
        /*0078*/ 	.short	0x0210
        /*007a*/ 	.short	0x0038


	//----- nvinfo : EIATTR_SW_WAR
	.align		4
.L_6643:
        /*007c*/ 	.byte	0x04, 0x36
        /*007e*/ 	.short	(.L_6645 - .L_6644)
.L_6644:
        /*0080*/ 	.word	0x00000008
.L_6645:


//--------------------- .nv.info._ZN2at6native18elementwise_kernelILi128ELi4EZNS0_15gpu_kernel_implIZZZNS0_49_GLOBAL__N__b919a28f_16_Normalization_cu_5c38458722batch_norm_elementwiseERKNS_6TensorES6_RKSt8optionalIS4_ESA_S6_S6_ENKUlvE0_clEvENKUlvE_clEvEUldddddE_EEvRNS_18TensorIteratorBaseERKT_EUliE_EEviT1_ --------------------------
	.section	.nv.info._ZN2at6native18elementwise_kernelILi128ELi4EZNS0_15gpu_kernel_implIZZZNS0_49_GLOBAL__N__b919a28f_16_Normalization_cu_5c38458722batch_norm_elementwiseERKNS_6TensorES6_RKSt8optionalIS4_ESA_S6_S6_ENKUlvE0_clEvENKUlvE_clEvEUldddddE_EEvRNS_18TensorIteratorBaseERKT_EUliE_EEviT1_,"",@"SHT_CUDA_INFO"
	.sectionflags	@""
	.align	4


	//----- nvinfo : EIATTR_CUDA_API_VERSION
	.align		4
        /*0000*/ 	.byte	0x04, 0x37
        /*0002*/ 	.short	(.L_6647 - .L_6646)
.L_6646:
        /*0004*/ 	.word	0x00000082


	//----- nvinfo : EIATTR_KPARAM_INFO
	.align		4
.L_6647:
        /*0008*/ 	.byte	0x04, 0x17
        /*000a*/ 	.short	(.L_6649 - .L_6648)
.L_6648:
        /*000c*/ 	.word	0x00000000
        /*0010*/ 	.short	0x0001
        /*0012*/ 	.short	0x0008
        /*0014*/ 	.byte	0x00, 0xf0, 0x21, 0x0f


	//----- nvinfo : EIATTR_KPARAM_INFO
	.align		4
.L_6649:
        /*0018*/ 	.byte	0x04, 0x17
        /*001a*/ 	.short	(.L_6651 - .L_6650)
.L_6650:
        /*001c*/ 	.word	0x00000000
        /*0020*/ 	.short	0x0000
        /*0022*/ 	.short	0x0000
        /*0024*/ 	.byte	0x00, 0xf0, 0x11, 0x00


	//----- nvinfo : EIATTR_SPARSE_MMA_MASK
	.align		4
.L_6651:
        /*0028*/ 	.byte	0x03, 0x50
        /*002a*/ 	.short	0x0000


	//----- nvinfo : EIATTR_MAXREG_COUNT
	.align		4
        /*002c*/ 	.byte	0x03, 0x1b
        /*002e*/ 	.short	0x0080


	//----- nvinfo : EIATTR_EXTERNS
	.align		4
        /*0030*/ 	.byte	0x04, 0x0f
        /*0032*/ 	.short	(.L_6653 - .L_6652)


	//   ....[0]....
	.align		4
.L_6652:
        /*0034*/ 	.word	index@(__assertfail)


	//----- nvinfo : EIATTR_MERCURY_ISA_VERSION
	.align		4
.L_6653:
        /*0038*/ 	.byte	0x03, 0x5f
        /*003a*/ 	.short	0x0101


	//----- nvinfo : EIATTR_SYSCALL_OFFSETS
	.align		4
        /*003c*/ 	.byte	0x04, 0x46
        /*003e*/ 	.short	(.L_6655 - .L_6654)


	//   ....[0]....
.L_6654:
        /*0040*/ 	.word	0x00002be0


	//   ....[1]....
        /*0044*/ 	.word	0x00003af0


	//   ....[2]....
        /*0048*/ 	.word	0x00004a00


	//   ....[3]....
        /*004c*/ 	.word	0x00005910


	//   ....[4]....
        /*0050*/ 	.word	0x00006820


	//   ....[5]....
        /*0054*/ 	.word	0x00007970


	//   ....[6]....
        /*0058*/ 	.word	0x0000a590


	//   ....[7]....
        /*005c*/ 	.word	0x0000b4a0


	//   ....[8]....
        /*0060*/ 	.word	0x0000c3b0


	//   ....[9]....
        /*0064*/ 	.word	0x0000d2c0


	//   ....[10]....
        /*0068*/ 	.word	0x0000e1d0


	//   ....[11]....
        /*006c*/ 	.word	0x0000f320


	//   ....[12]....
        /*0070*/ 	.word	0x00011f30


	//   ....[13]....
        /*0074*/ 	.word	0x00012e40


	//   ....[14]....
        /*0078*/ 	.word	0x00013d50


	//   ....[15]....
        /*007c*/ 	.word	0x00014c60


	//   ....[16]....
        /*0080*/ 	.word	0x00015b70


	//   ....[17]....
        /*0084*/ 	.word	0x00016cc0


	//   ....[18]....
        /*0088*/ 	.word	0x000198c0


	//   ....[19]....
        /*008c*/ 	.word	0x0001a7d0


	//   ....[20]....
        /*0090*/ 	.word	0x0001b6e0


	//   ....[21]....
        /*0094*/ 	.word	0x0001c5f0


	//   ....[22]....
        /*0098*/ 	.word	0x0001d500


	//   ....[23]....
        /*009c*/ 	.word	0x0001e650


	//----- nvinfo : EIATTR_EXIT_INSTR_OFFSETS
	.align		4
.L_6655:
        /*00a0*/ 	.byte	0x04, 0x1c
        /*00a2*/ 	.short	(.L_6657 - .L_6656)


	//   ....[0]....
.L_6656:
        /*00a4*/ 	.word	0x00016d70


	//   ....[1]....
        /*00a8*/ 	.word	0x0001d690


	//   ....[2]....
        /*00ac*/ 	.word	0x0001d6d0


	//   ....[3]....
        /*00b0*/ 	.word	0x0001d760


	//   ....[4]....
        /*00b4*/ 	.word	0x0001d790


	//   ....[5]....
        /*00b8*/ 	.word	0x0001d7c0


	//   ....[6]....
        /*00bc*/ 	.word	0x0001d890


	//   ....[7]....
        /*00c0*/ 	.word	0x0001d910


	//   ....[8]....
        /*00c4*/ 	.word	0x0001d9f0


	//   ....[9]....
        /*00c8*/ 	.word	0x0001da80


	//   ....[10]....
        /*00cc*/ 	.word	0x0001daa0


	//   ....[11]....
        /*00d0*/ 	.word	0x0001db60


	//   ....[12]....
        /*00d4*/ 	.word	0x0001db90


	//   ....[13]....
        /*00d8*/ 	.word	0x0001dd60


	//   ....[14]....
        /*00dc*/ 	.word	0x0001df00


	//   ....[15]....
        /*00e0*/ 	.word	0x0001df80


	//   ....[16]....
        /*00e4*/ 	.word	0x0001e030


	//   ....[17]....
        /*00e8*/ 	.word	0x0001e1f0


	//   ....[18]....
        /*00ec*/ 	.word	0x0001e3b0


	//   ....[19]....
        /*00f0*/ 	.word	0x0001e550


	//   ....[20]....
        /*00f4*/ 	.word	0x0001e660


	//   ....[21]....
        /*00f8*/ 	.word	0x0001e690


	//   ....[22]....
        /*00fc*/ 	.word	0x0001e6c0


	//----- nvinfo : EIATTR_MAX_THREADS
	.align		4
.L_6657:
        /*0100*/ 	.byte	0x04, 0x05
        /*0102*/ 	.short	(.L_6659 - .L_6658)
.L_6658:
        /*0104*/ 	.word	0x00000080
        /*0108*/ 	.word	0x00000001
        /*010c*/ 	.word	0x00000001


	//----- nvinfo : EIATTR_CRS_STACK_SIZE
	.align		4
.L_6659:
        /*0110*/ 	.byte	0x04, 0x1e
        /*0112*/ 	.short	(.L_6661 - .L_6660)
.L_6660:
        /*0114*/ 	.word	0x00000000


	//----- nvinfo : EIATTR_CBANK_PARAM_SIZE
	.align		4
.L_6661:
        /*0118*/ 	.byte	0x03, 0x19
        /*011a*/ 	.short	0x03d0


	//----- nvinfo : EIATTR_PARAM_CBANK
	.align		4
        /*011c*/ 	.byte	0x04, 0x0a
        /*011e*/ 	.short	(.L_6663 - .L_6662)
	.align		4
.L_6662:
        /*0120*/ 	.word	index@(.nv.constant0._ZN2at6native18elementwise_kernelILi128ELi4EZNS0_15gpu_kernel_implIZZZNS0_49_GLOBAL__N__b919a28f_16_Normalization_cu_5c38458722batch_norm_elementwiseERKNS_6TensorES6_RKSt8optionalIS4_ESA_S6_S6_ENKUlvE0_clEvENKUlvE_clEvEUldddddE_EEvRNS_18TensorIteratorBaseERKT_EUliE_EEviT1_)
        /*0124*/ 	.short	0x0210
        /*0126*/ 	.short	0x03d0


	//----- nvinfo : EIATTR_SW_WAR
	.align		4
.L_6663:
        /*0128*/ 	.byte	0x04, 0x36
        /*012a*/ 	.short	(.L_6665 - .L_6664)
.L_6664:
        /*012c*/ 	.word	0x00000008
.L_6665:


//--------------------- .nv.info._ZN2at6native27unrolled_elementwise_kernelIZZZNS0_49_GLOBAL__N__b919a28f_16_Normalization_cu_5c38458722batch_norm_elementwiseERKNS_6TensorES5_RKSt8optionalIS3_ES9_S5_S5_ENKUlvE0_clEvENKUlvE_clEvEUldddddE_St5arrayIPcLm6EELi4E23TrivialOffsetCalculatorILi5EjESG_ILi1EjENS0_6memory12LoadWithCastILi5EEENSJ_13StoreWithCastILi1EEEEEviT_T0_T2_T3_T4_T5_ --------------------------
	.section	.nv.info._ZN2at6native27unrolled_elementwise_kernelIZZZNS0_49_GLOBAL__N__b919a28f_16_Normalization_cu_5c38458722batch_norm_elementwiseERKNS_6TensorES5_RKSt8optionalIS3_ES9_S5_S5_ENKUlvE0_clEvENKUlvE_clEvEUldddddE_St5arrayIPcLm6EELi4E23TrivialOffsetCalculatorILi5EjESG_ILi1EjENS0_6memory12LoadWithCastILi5EEENSJ_13StoreWithCastILi1EEEEEviT_T0_T2_T3_T4_T5_,"",@"SHT_CUDA_INFO"
	.sectionflags	@""
	.align	4


	//----- nvinfo : EIATTR_CUDA_API_VERSION
	.align		4
        /*0000*/ 	.byte	0x04, 0x37
        /*0002*/ 	.short	(.L_6667 - .L_6666)
.L_6666:
        /*0004*/ 	.word	0x00000082


	//----- nvinfo : EIATTR_KPARAM_INFO
	.align		4
.L_6667:
        /*0008*/ 	.byte	0x04, 0x17
        /*000a*/ 	.short	(.L_6669 - .L_6668)
.L_6668:
        /*000c*/ 	.word	0x00000000
        /*0010*/ 	.short	0x0006
        /*0012*/ 	.short	0x0058
        /*0014*/ 	.byte	0x00, 0xf0, 0x21, 0x00


	//----- nvinfo : EIATTR_KPARAM_INFO
	.align		4
.L_6669:
        /*0018*/ 	.byte	0x04, 0x17
        /*001a*/ 	.short	(.L_6671 - .L_6670)
.L_6670:
        /*001c*/ 	.word	0x00000000
        /*0020*/ 	.short	0x0005
        /*0022*/ 	.short	0x003c
        /*0024*/ 	.byte	0x00, 0xf0, 0x71, 0x00


	//----- nvinfo : EIATTR_KPARAM_INFO
	.align		4
.L_6671:
        /*0028*/ 	.byte	0x04, 0x17
        /*002a*/ 	.short	(.L_6673 - .L_6672)
.L_6672:
        /*002c*/ 	.word	0x00000000
        /*0030*/ 	.short	0x0004
        /*0032*/ 	.short	0x0039
        /*0034*/ 	.byte	0x00, 0xf0, 0x05, 0x00


	//----- nvinfo : EIATTR_KPARAM_INFO
	.align		4
.L_6673:
        /*0038*/ 	.byte	0x04, 0x17
        /*003a*/ 	.short	(.L_6675 - .L_6674)
.L_6674:
        /*003c*/ 	.word	0x00000000
        /*0040*/ 	.short	0x0003
        /*0042*/ 	.short	0x0038
        /*0044*/ 	.byte	0x00, 0xf0, 0x05, 0x00


	//----- nvinfo : EIATTR_KPARAM_INFO
	.align		4
.L_6675:
        /*0048*/ 	.byte	0x04, 0x17
        /*004a*/ 	.short	(.L_6677 - .L_6676)
.L_6676:
        /*004c*/ 	.word	0x00000000
        /*0050*/ 	.short	0x0002
        /*0052*/ 	.short	0x0008
        /*0054*/ 	.byte	0x00, 0xf0, 0xc1, 0x00


	//----- nvinfo : EIATTR_KPARAM_INFO
	.align		4
.L_6677:
        /*0058*/ 	.byte	0x04, 0x17
        /*005a*/ 	.short	(.L_6679 - .L_6678)
.L_6678:
        /*005c*/ 	.word	0x00000000
        /*0060*/ 	.short	0x0001
        /*0062*/ 	.short	0x0004
        /*0064*/ 	.byte	0x00, 0xf0, 0x05, 0x00


	//----- nvinfo : EIATTR_KPARAM_INFO
	.align		4
.L_6679:
        /*0068*/ 	.byte	0x04, 0x17
        /*006a*/ 	.short	(.L_6681 - .L_6680)
.L_6680:
        /*006c*/ 	.word	0x00000000
        /*0070*/ 	.short	0x0000
        /*0072*/ 	.short	0x0000
        /*0074*/ 	.byte	0x00, 0xf0, 0x11, 0x00


	//----- nvinfo : EIATTR_SPARSE_MMA_MASK
	.align		4
.L_6681:
        /*0078*/ 	.byte	0x03, 0x50
        /*007a*/ 	.short	0x0000


	//----- nvinfo : EIATTR_MAXREG_COUNT
	.align		4
        /*007c*/ 	.byte	0x03, 0x1b
        /*007e*/ 	.short	0x00ff


	//----- nvinfo : EIATTR_EXTERNS
	.align		4
        /*0080*/ 	.byte	0x04, 0x0f
        /*0082*/ 	.short	(.L_6683 - .L_6682)


	//   ....[0]....
	.align		4
.L_6682:
        /*0084*/ 	.word	index@(__assertfail)


	//----- nvinfo : EIATTR_MERCURY_ISA_VERSION
	.align		4
.L_6683:
        /*0088*/ 	.byte	0x03, 0x5f
        /*008a*/ 	.short	0x0101


	//----- nvinfo : EIATTR_SYSCALL_OFFSETS
	.align		4
        /*008c*/ 	.byte	0x04, 0x46
        /*008e*/ 	.short	(.L_6685 - .L_6684)


	//   ....[0]....
.L_6684:
        /*0090*/ 	.word	0x00000ff0


	//   ....[1]....
        /*0094*/ 	.word	0x00001f10


	//   ....[2]....
        /*0098*/ 	.word	0x00002e30


	//   ....[3]....
        /*009c*/ 	.word	0x00003d50


	//   ....[4]....
        /*00a0*/ 	.word	0x00004c70


	//   ....[5]....
        /*00a4*/ 	.word	0x00005c30


	//   ....[6]....
        /*00a8*/ 	.word	0x00006b50


	//   ....[7]....
        /*00ac*/ 	.word	0x00007a70


	//   ....[8]....
        /*00b0*/ 	.word	0x00008990


	//   ....[9]....
        /*00b4*/ 	.word	0x000098b0


	//   ....[10]....
        /*00b8*/ 	.word	0x0000a890


	//   ....[11]....
        /*00bc*/ 	.word	0x0000b7b0


	//   ....[12]....
        /*00c0*/ 	.word	0x0000c6d0


	//   ....[13]....
        /*00c4*/ 	.word	0x0000d5f0


	//   ....[14]....
        /*00c8*/ 	.word	0x0000e510


	//   ....[15]....
        /*00cc*/ 	.word	0x0000f4d0


	//   ....[16]....
        /*00d0*/ 	.word	0x00010400


	//   ....[17]....
        /*00d4*/ 	.word	0x00011330


	//   ....[18]....
        /*00d8*/ 	.word	0x00012260


	//   ....[19]....
        /*00dc*/ 	.word	0x00013190


	//   ....[20]....
        /*00e0*/ 	.word	0x00014560


	//   ....[21]....
        /*00e4*/ 	.word	0x00015720


	//   ....[22]....
        /*00e8*/ 	.word	0x000168a0


	//   ....[23]....
        /*00ec*/ 	.word	0x00017a40


	//----- nvinfo : EIATTR_EXIT_INSTR_OFFSETS
	.align		4
.L_6685:
        /*00f0*/ 	.byte	0x04, 0x1c
        /*00f2*/ 	.short	(.L_6687 - .L_6686)


	//   ....[0]....
.L_6686:
        /*00f4*/ 	.word	0x00016940


	//   ....[1]....
        /*00f8*/ 	.word	0x00016a80


	//   ....[2]....
        /*00fc*/ 	.word	0x00016ac0


	//   ....[3]....
        /*0100*/ 	.word	0x00016b50


	//   ....[4]....
        /*0104*/ 	.word	0x00016b80


	//   ....[5]....
        /*0108*/ 	.word	0x00016bb0


	//   ....[6]....
        /*010c*/ 	.word	0x00016c80


	//   ....[7]....
        /*0110*/ 	.word	0x00016d00


	//   ....[8]....
        /*0114*/ 	.word	0x00016de0


	//   ....[9]....
        /*0118*/ 	.word	0x00016e70


	//   ....[10]....
        /*011c*/ 	.word	0x00016e90


	//   ....[11]....
        /*0120*/ 	.word	0x00016f50


	//   ....[12]....
        /*0124*/ 	.word	0x00016f80


	//   ....[13]....
        /*0128*/ 	.word	0x00017150


	//   ....[14]....
        /*012c*/ 	.word	0x000172f0


	//   ....[15]....
        /*0130*/ 	.word	0x00017370


	//   ....[16]....
        /*0134*/ 	.word	0x00017420


	//   ....[17]....
        /*0138*/ 	.word	0x000175e0


	//   ....[18]....
        /*013c*/ 	.word	0x000177a0


	//   ....[19]....
        /*0140*/ 	.word	0x00017940


	//   ....[20]....
        /*0144*/ 	.word	0x00017a50


	//   ....[21]....
        /*0148*/ 	.word	0x00017a80


	//   ....[22]....
        /*014c*/ 	.word	0x00017ab0


	//----- nvinfo : EIATTR_MAX_THREADS
	.align		4
.L_6687:
        /*0150*/ 	.byte	0x04, 0x05
        /*0152*/ 	.short	(.L_6689 - .L_6688)
.L_6688:
        /*0154*/ 	.word	0x00000080
        /*0158*/ 	.word	0x00000001
        /*015c*/ 	.word	0x00000001


	//----- nvinfo : EIATTR_CRS_STACK_SIZE
	.align		4
.L_6689:
        /*0160*/ 	.byte	0x04, 0x1e
        /*0162*/ 	.short	(.L_6691 - .L_6690)
.L_6690:
        /*0164*/ 	.word	0x00000000


	//----- nvinfo : EIATTR_CBANK_PARAM_SIZE
	.align		4
.L_6691:
        /*0168*/ 	.byte	0x03, 0x19
        /*016a*/ 	.short	0x0060


	//----- nvinfo : EIATTR_PARAM_CBANK
	.align		4
        /*016c*/ 	.byte	0x04, 0x0a
        /*016e*/ 	.short	(.L_6693 - .L_6692)
	.align		4
.L_6692:
        /*0170*/ 	.word	index@(.nv.constant0._ZN2at6native27unrolled_elementwise_kernelIZZZNS0_49_GLOBAL__N__b919a28f_16_Normalization_cu_5c38458722batch_norm_elementwiseERKNS_6TensorES5_RKSt8optionalIS3_ES9_S5_S5_ENKUlvE0_clEvENKUlvE_clEvEUldddddE_St5arrayIPcLm6EELi4E23TrivialOffsetCalculatorILi5EjESG_ILi1EjENS0_6memory12LoadWithCastILi5EEENSJ_13StoreWithCastILi1EEEEEviT_T0_T2_T3_T4_T5_)
        /*0174*/ 	.short	0x0210
        /*0176*/ 	.short	0x0060


	//----- nvinfo : EIATTR_SW_WAR
	.align		4
.L_6693:
        /*0178*/ 	.byte	0x04, 0x36
        /*017a*/ 	.short	(.L_6695 - .L_6694)
.L_6694:
        /*017c*/ 	.word	0x00000008
.L_6695:


//--------------------- .nv.info._ZN2at6native18elementwise_kernelILi128ELi2EZNS0_22gpu_kernel_impl_nocastIZZZNS0_49_GLOBAL__N__b919a28f_16_Normalization_cu_5c38458722batch_norm_elementwiseERKNS_6TensorES6_RKSt8optionalIS4_ESA_S6_S6_ENKUlvE0_clEvENKUlvE_clEvEUldddddE_EEvRNS_18TensorIteratorBaseERKT_EUliE_EEviT1_ --------------------------
	.section	.nv.info._ZN2at6native18elementwise_kernelILi128ELi2EZNS0_22gpu_kernel_impl_nocastIZZZNS0_49_GLOBAL__N__b919a28f_16_Normalization_cu_5c38458722batch_norm_elementwiseERKNS_6TensorES6_RKSt8optionalIS4_ESA_S6_S6_ENKUlvE0_clEvENKUlvE_clEvEUldddddE_EEvRNS_18TensorIteratorBaseERKT_EUliE_EEviT1_,"",@"SHT_CUDA_INFO"
	.sectionflags	@""
	.align	4


	//----- nvinfo : EIATTR_CUDA_API_VERSION
	.align		4
        /*0000*/ 	.byte	0x04, 0x37
        /*0002*/ 	.short	(.L_6697 - .L_6696)
.L_6696:
        /*0004*/ 	.word	0x00000082


	//----- nvinfo : EIATTR_KPARAM_INFO
	.align		4
.L_6697:
        /*0008*/ 	.byte	0x04, 0x17
        /*000a*/ 	.short	(.L_6699 - .L_6698)
.L_6698:
        /*000c*/ 	.word	0x00000000
        /*0010*/ 	.short	0x0001
        /*0012*/ 	.short	0x0008
        /*0014*/ 	.byte	0x00, 0xf0, 0x21, 0x0f


	//----- nvinfo : EIATTR_KPARAM_INFO
	.align		4
.L_6699:
        /*0018*/ 	.byte	0x04, 0x17
        /*001a*/ 	.short	(.L_6701 - .L_6700)
.L_6700:
        /*001c*/ 	.word	0x00000000
        /*0020*/ 	.short	0x0000
        /*0022*/ 	.short	0x0000
        /*0024*/ 	.byte	0x00, 0xf0, 0x11, 0x00


	//----- nvinfo : EIATTR_SPARSE_MMA_MASK
	.align		4
.L_6701:
        /*0028*/ 	.byte	0x03, 0x50
        /*002a*/ 	.short	0x0000


	//----- nvinfo : EIATTR_MAXREG_COUNT
	.align		4
        /*002c*/ 	.byte	0x03, 0x1b
        /*002e*/ 	.short	0x0080


	//----- nvinfo : EIATTR_MERCURY_ISA_VERSION
	.align		4
        /*0030*/ 	.byte	0x03, 0x5f
        /*0032*/ 	.short	0x0101


	//----- nvinfo : EIATTR_EXIT_INSTR_OFFSETS
	.align		4
        /*0034*/ 	.byte	0x04, 0x1c
        /*0036*/ 	.short	(.L_6703 - .L_6702)


	//   ....[0]....
.L_6702:
        /*0038*/ 	.word	0x00001f00


	//   ....[1]....
        /*003c*/ 	.word	0x00003d40


	//----- nvinfo : EIATTR_MAX_THREADS
	.align		4
.L_6703:
        /*0040*/ 	.byte	0x04, 0x05
        /*0042*/ 	.short	(.L_6705 - .L_6704)
.L_6704:
        /*0044*/ 	.word	0x00000080
        /*0048*/ 	.word	0x00000001
        /*004c*/ 	.word	0x00000001


	//----- nvinfo : EIATTR_CRS_STACK_SIZE
	.align		4
.L_6705:
        /*0050*/ 	.byte	0x04, 0x1e
        /*0052*/ 	.short	(.L_6707 - .L_6706)
.L_6706:
        /*0054*/ 	.word	0x00000000


	//----- nvinfo : EIATTR_CBANK_PARAM_SIZE
	.align		4
.L_6707:
        /*0058*/ 	.byte	0x03, 0x19
        /*005a*/ 	.short	0x03d0


	//----- nvinfo : EIATTR_PARAM_CBANK
	.align		4
        /*005c*/ 	.byte	0x04, 0x0a
        /*005e*/ 	.short	(.L_6709 - .L_6708)
	.align		4
.L_6708:
        /*0060*/ 	.word	index@(.nv.constant0._ZN2at6native18elementwise_kernelILi128ELi2EZNS0_22gpu_kernel_impl_nocastIZZZNS0_49_GLOBAL__N__b919a28f_16_Normalization_cu_5c38458722batch_norm_elementwiseERKNS_6TensorES6_RKSt8optionalIS4_ESA_S6_S6_ENKUlvE0_clEvENKUlvE_clEvEUldddddE_EEvRNS_18TensorIteratorBaseERKT_EUliE_EEviT1_)
        /*0064*/ 	.short	0x0210
        /*0066*/ 	.short	0x03d0


	//----- nvinfo : EIATTR_SW_WAR
	.align		4
.L_6709:
        /*0068*/ 	.byte	0x04, 0x36
        /*006a*/ 	.short	(.L_6711 - .L_6710)
.L_6710:
        /*006c*/ 	.word	0x00000008
.L_6711:


//--------------------- .nv.info._ZN2at6native27unrolled_elementwise_kernelIZZZNS0_49_GLOBAL__N__b919a28f_16_Normalization_cu_5c38458722batch_norm_elementwiseERKNS_6TensorES5_RKSt8optionalIS3_ES9_S5_S5_ENKUlvE0_clEvENKUlvE_clEvEUldddddE_St5arrayIPcLm6EELi4E23TrivialOffsetCalculatorILi5EjESG_ILi1EjENS0_6memory15LoadWithoutCastENSJ_16StoreWithoutCastEEEviT_T0_T2_T3_T4_T5_ --------------------------
	.section	.nv.info._ZN2at6native27unrolled_elementwise_kernelIZZZNS0_49_GLOBAL__N__b919a28f_16_Normalization_cu_5c38458722batch_norm_elementwiseERKNS_6TensorES5_RKSt8optionalIS3_ES9_S5_S5_ENKUlvE0_clEvENKUlvE_clEvEUldddddE_St5arrayIPcLm6EELi4E23TrivialOffsetCalculatorILi5EjESG_ILi1EjENS0_6memory15LoadWithoutCastENSJ_16StoreWithoutCastEEEviT_T0_T2_T3_T4_T5_,"",@"SHT_CUDA_INFO"
	.sectionflags	@""
	.align	4


	//----- nvinfo : EIATTR_CUDA_API_VERSION
	.align		4
        /*0000*/ 	.byte	0x04, 0x37
        /*0002*/ 	.short	(.L_6713 - .L_6712)
.L_6712:
        /*0004*/ 	.word	0x00000082


	//----- nvinfo : EIATTR_KPARAM_INFO
	.align		4
.L_6713:
        /*0008*/ 	.byte	0x04, 0x17
        /*000a*/ 	.short	(.L_6715 - .L_6714)
.L_6714:
        /*000c*/ 	.word	0x00000000
        /*0010*/ 	.short	0x0006
        /*0012*/ 	.short	0x003b
        /*0014*/ 	.byte	0x00, 0xf0, 0x05, 0x00


	//----- nvinfo : EIATTR_KPARAM_INFO
	.align		4
.L_6715:
        /*0018*/ 	.byte	0x04, 0x17
        /*001a*/ 	.short	(.L_6717 - .L_6716)
.L_6716:
        /*001c*/ 	.word	0x00000000
        /*0020*/ 	.short	0x0005
        /*0022*/ 	.short	0x003a
        /*0024*/ 	.byte	0x00, 0xf0, 0x05, 0x00


	//----- nvinfo : EIATTR_KPARAM_INFO
	.align		4
.L_6717:
        /*0028*/ 	.byte	0x04, 0x17
        /*002a*/ 	.short	(.L_6719 - .L_6718)
.L_6718:
        /*002c*/ 	.word	0x00000000
        /*0030*/ 	.short	0x0004
        /*0032*/ 	.short	0x0039
        /*0034*/ 	.byte	0x00, 0xf0, 0x05, 0x00


	//----- nvinfo : EIATTR_KPARAM_INFO
	.align		4
.L_6719:
        /*0038*/ 	.byte	0x04, 0x17
        /*003a*/ 	.short	(.L_6721 - .L_6720)
.L_6720:
        /*003c*/ 	.word	0x00000000
        /*0040*/ 	.short	0x0003
        /*0042*/ 	.short	0x0038
        /*0044*/ 	.byte	0x00, 0xf0, 0x05, 0x00


	//----- nvinfo : EIATTR_KPARAM_INFO
	.align		4
.L_6721:
        /*0048*/ 	.byte	0x04, 0x17
        /*004a*/ 	.short	(.L_6723 - .L_6722)
.L_6722:
        /*004c*/ 	.word	0x00000000
        /*0050*/ 	.short	0x0002
        /*0052*/ 	.short	0x0008
        /*0054*/ 	.byte	0x00, 0xf0, 0xc1, 0x00


	//----- nvinfo : EIATTR_KPARAM_INFO
	.align		4
.L_6723:
        /*0058*/ 	.byte	0x04, 0x17
        /*005a*/ 	.short	(.L_6725 - .L_6724)
.L_6724:
        /*005c*/ 	.word	0x00000000
        /*0060*/ 	.short	0x0001
        /*0062*/ 	.short	0x0004
        /*0064*/ 	.byte	0x00, 0xf0, 0x05, 0x00


	//----- nvinfo : EIATTR_KPARAM_INFO
	.align		4
.L_6725:
        /*0068*/ 	.byte	0x04, 0x17
        /*006a*/ 	.short	(.L_6727 - .L_6726)
.L_6726:
        /*006c*/ 	.word	0x00000000
        /*0070*/ 	.short	0x0000
        /*0072*/ 	.short	0x0000
        /*0074*/ 	.byte	0x00, 0xf0, 0x11, 0x00


	//----- nvinfo : EIATTR_SPARSE_MMA_MASK
	.align		4
.L_6727:
        /*0078*/ 	.byte	0x03, 0x50
        /*007a*/ 	.short	0x0000


	//----- nvinfo : EIATTR_MAXREG_COUNT
	.align		4
        /*007c*/ 	.byte	0x03, 0x1b
        /*007e*/ 	.short	0x00ff


	//----- nvinfo : EIATTR_MERCURY_ISA_VERSION
	.align		4
        /*0080*/ 	.byte	0x03, 0x5f
        /*0082*/ 	.short	0x0101


	//----- nvinfo : EIATTR_EXIT_INSTR_OFFSETS
	.align		4
        /*0084*/ 	.byte	0x04, 0x1c
        /*0086*/ 	.short	(.L_6729 - .L_6728)


	//   ....[0]....
.L_6728:
        /*0088*/ 	.word	0x000007f0


	//   ....[1]....
        /*008c*/ 	.word	0x00000870


	//----- nvinfo : EIATTR_MAX_THREADS
	.align		4
.L_6729:
        /*0090*/ 	.byte	0x04, 0x05
        /*0092*/ 	.short	(.L_6731 - .L_6730)
.L_6730:
        /*0094*/ 	.word	0x00000080
        /*0098*/ 	.word	0x00000001
        /*009c*/ 	.word	0x00000001


	//----- nvinfo : EIATTR_CRS_STACK_SIZE
	.align		4
.L_6731:
        /*00a0*/ 	.byte	0x04, 0x1e
        /*00a2*/ 	.short	(.L_6733 - .L_6732)
.L_6732:
        /*00a4*/ 	.word	0x00000000


	//----- nvinfo : EIATTR_CBANK_PARAM_SIZE
	.align		4
.L_6733:
        /*00a8*/ 	.byte	0x03, 0x19
        /*00aa*/ 	.short	0x003c


	//----- nvinfo : EIATTR_PARAM_CBANK
	.align		4
        /*00ac*/ 	.byte	0x04, 0x0a
        /*00ae*/ 	.short	(.L_6735 - .L_6734)
	.align		4
.L_6734:
        /*00b0*/ 	.word	index@(.nv.constant0._ZN2at6native27unrolled_elementwise_kernelIZZZNS0_49_GLOBAL__N__b919a28f_16_Normalization_cu_5c38458722batch_norm_elementwiseERKNS_6TensorES5_RKSt8optionalIS3_ES9_S5_S5_ENKUlvE0_clEvENKUlvE_clEvEUldddddE_St5arrayIPcLm6EELi4E23TrivialOffsetCalculatorILi5EjESG_ILi1EjENS0_6memory15LoadWithoutCastENSJ_16StoreWithoutCastEEEviT_T0_T2_T3_T4_T5_)
        /*00b4*/ 	.short	0x0210
        /*00b6*/ 	.short	0x003c


	//----- nvinfo : EIATTR_SW_WAR
	.align		4
.L_6735:
        /*00b8*/ 	.byte	0x04, 0x36
        /*00ba*/ 	.short	(.L_6737 - .L_6736)
.L_6736:
        /*00bc*/ 	.word	0x00000008
.L_6737:


//--------------------- .nv.info._ZN2at6native29vectorized_elementwise_kernelILi2EZZZNS0_49_GLOBAL__N__b919a28f_16_Normalization_cu_5c38458722batch_norm_elementwiseERKNS_6TensorES5_RKSt8optionalIS3_ES9_S5_S5_ENKUlvE0_clEvENKUlvE_clEvEUldddddE_St5arrayIPcLm6EEEEviT0_T1_ --------------------------
	.section	.nv.info._ZN2at6native29vectorized_elementwise_kernelILi2EZZZNS0_49_GLOBAL__N__b919a28f_16_Normalization_cu_5c38458722batch_norm_elementwiseERKNS_6TensorES5_RKSt8optionalIS3_ES9_S5_S5_ENKUlvE0_clEvENKUlvE_clEvEUldddddE_St5arrayIPcLm6EEEEviT0_T1_,"",@"SHT_CUDA_INFO"
	.sectionflags	@""
	.align	4


	//----- nvinfo : EIATTR_CUDA_API_VERSION
	.align		4
        /*0000*/ 	.byte	0x04, 0x37
        /*0002*/ 	.short	(.L_6739 - .L_6738)
.L_6738:
        /*0004*/ 	.word	0x00000082


	//----- nvinfo : EIATTR_KPARAM_INFO
	.align		4
.L_6739:
        /*0008*/ 	.byte	0x04, 0x17
        /*000a*/ 	.short	(.L_6741 - .L_6740)
.L_6740:
        /*000c*/ 	.word	0x00000000
        /*0010*/ 	.short	0x0002
        /*0012*/ 	.short	0x0008
        /*0014*/ 	.byte	0x00, 0xf0, 0xc1, 0x00


	//----- nvinfo : EIATTR_KPARAM_INFO
	.align		4
.L_6741:
        /*0018*/ 	.byte	0x04, 0x17
        /*001a*/ 	.short	(.L_6743 - .L_6742)
.L_6742:
        /*001c*/ 	.word	0x00000000
        /*0020*/ 	.short	0x0001
        /*0022*/ 	.short	0x0004
        /*0024*/ 	.byte	0x00, 0xf0, 0x05, 0x00


	//----- nvinfo : EIATTR_KPARAM_INFO
	.align		4
.L_6743:
        /*0028*/ 	.byte	0x04, 0x17
        /*002a*/ 	.short	(.L_6745 - .L_6744)
.L_6744:
        /*002c*/ 	.word	0x00000000
        /*0030*/ 	.short	0x0000
        /*0032*/ 	.short	0x0000
        /*0034*/ 	.byte	0x00, 0xf0, 0x11, 0x00


	//----- nvinfo : EIATTR_SPARSE_MMA_MASK
	.align		4
.L_6745:
        /*0038*/ 	.byte	0x03, 0x50
        /*003a*/ 	.short	0x0000


	//----- nvinfo : EIATTR_MAXREG_COUNT
	.align		4
        /*003c*/ 	.byte	0x03, 0x1b
        /*003e*/ 	.short	0x00ff


	//----- nvinfo : EIATTR_MERCURY_ISA_VERSION
	.align		4
        /*0040*/ 	.byte	0x03, 0x5f
        /*0042*/ 	.short	0x0101


	//----- nvinfo : EIATTR_EXIT_INSTR_OFFSETS
	.align		4
        /*0044*/ 	.byte	0x04, 0x1c
        /*0046*/ 	.short	(.L_6747 - .L_6746)


	//   ....[0]....
.L_6746:
        /*0048*/ 	.word	0x000004c0


	//   ....[1]....
        /*004c*/ 	.word	0x00001530


	//   ....[2]....
        /*0050*/ 	.word	0x00001580


	//----- nvinfo : EIATTR_MAX_THREADS
	.align		4
.L_6747:
        /*0054*/ 	.byte	0x04, 0x05
        /*0056*/ 	.short	(.L_6749 - .L_6748)
.L_6748:
        /*0058*/ 	.word	0x00000080
        /*005c*/ 	.word	0x00000001
        /*0060*/ 	.word	0x00000001


	//----- nvinfo : EIATTR_CRS_STACK_SIZE
	.align		4
.L_6749:
        /*0064*/ 	.byte	0x04, 0x1e
        /*0066*/ 	.short	(.L_6751 - .L_6750)
.L_6750:
        /*0068*/ 	.word	0x00000000


	//----- nvinfo : EIATTR_CBANK_PARAM_SIZE
	.align		4
.L_6751:
        /*006c*/ 	.byte	0x03, 0x19
        /*006e*/ 	.short	0x0038


	//----- nvinfo : EIATTR_PARAM_CBANK
	.align		4
        /*0070*/ 	.byte	0x04, 0x0a
        /*0072*/ 	.short	(.L_6753 - .L_6752)
	.align		4
.L_6752:
        /*0074*/ 	.word	index@(.nv.constant0._ZN2at6native29vectorized_elementwise_kernelILi2EZZZNS0_49_GLOBAL__N__b919a28f_16_Normalization_cu_5c38458722batch_norm_elementwiseERKNS_6TensorES5_RKSt8optionalIS3_ES9_S5_S5_ENKUlvE0_clEvENKUlvE_clEvEUldddddE_St5arrayIPcLm6EEEEviT0_T1_)
        /*0078*/ 	.short	0x0210
        /*007a*/ 	.short	0x0038


	//----- nvinfo : EIATTR_SW_WAR
	.align		4
.L_6753:
        /*007c*/ 	.byte	0x04, 0x36
        /*007e*/ 	.short	(.L_6755 - .L_6754)
.L_6754:
        /*0080*/ 	.word	0x00000008
.L_6755:


//--------------------- .nv.info._ZN2at6native29vectorized_elementwise_kernelILi4EZZZNS0_49_GLOBAL__N__b919a28f_16_Normalization_cu_5c38458722batch_norm_elementwiseERKNS_6TensorES5_RKSt8optionalIS3_ES9_S5_S5_ENKUlvE0_clEvENKUlvE_clEvEUldddddE_St5arrayIPcLm6EEEEviT0_T1_ --------------------------
	.section	.nv.info._ZN2at6native29vectorized_elementwise_kernelILi4EZZZNS0_49_GLOBAL__N__b919a28f_16_Normalization_cu_5c38458722batch_norm_elementwiseERKNS_6TensorES5_RKSt8optionalIS3_ES9_S5_S5_ENKUlvE0_clEvENKUlvE_clEvEUldddddE_St5arrayIPcLm6EEEEviT0_T1_,"",@"SHT_CUDA_INFO"
	.sectionflags	@""
	.align	4


	//----- nvinfo : EIATTR_CUDA_API_VERSION
	.align		4
        /*0000*/ 	.byte	0x04, 0x37
        /*0002*/ 	.short	(.L_6757 - .L_6756)
.L_6756:
        /*0004*/ 	.word	0x00000082


	//----- nvinfo : EIATTR_KPARAM_INFO
	.align		4
.L_6757:
        /*0008*/ 	.byte	0x04, 0x17
        /*000a*/ 	.short	(.L_6759 - .L_6758)
.L_6758:
        /*000c*/ 	.word	0x00000000
        /*0010*/ 	.short	0x0002
        /*0012*/ 	.short	0x0008
        /*0014*/ 	.byte	0x00, 0xf0, 0xc1, 0x00


	//----- nvinfo : EIATTR_KPARAM_INFO
	.align		4
.L_6759:
        /*0018*/ 	.byte	0x04, 0x17
        /*001a*/ 	.short	(.L_6761 - .L_6760)
.L_6760:
        /*001c*/ 	.word	0x00000000
        /*0020*/ 	.short	0x0001
        /*0022*/ 	.short	0x0004
        /*0024*/ 	.byte	0x00, 0xf0, 0x05, 0x00


	//----- nvinfo : EIATTR_KPARAM_INFO
	.align		4
.L_6761:
        /*0028*/ 	.byte	0x04, 0x17
        /*002a*/ 	.short	(.L_6763 - .L_6762)
.L_6762:
        /*002c*/ 	.word	0x00000000
        /*0030*/ 	.short	0x0000
        /*0032*/ 	.short	0x0000
        /*0034*/ 	.byte	0x00, 0xf0, 0x11, 0x00


	//----- nvinfo : EIATTR_SPARSE_MMA_MASK
	.align		4
.L_6763:
        /*0038*/ 	.byte	0x03, 0x50
        /*003a*/ 	.short	0x0000


	//----- nvinfo : EIATTR_MAXREG_COUNT
	.align		4
        /*003c*/ 	.byte	0x03, 0x1b
        /*003e*/ 	.short	0x00ff


	//----- nvinfo : EIATTR_MERCURY_ISA_VERSION
	.align		4
        /*0040*/ 	.byte	0x03, 0x5f
        /*0042*/ 	.short	0x0101


	//----- nvinfo : EIATTR_EXIT_INSTR_OFFSETS
	.align		4
        /*0044*/ 	.byte	0x04, 0x1c
        /*0046*/ 	.short	(.L_6765 - .L_6764)


	//   ....[0]....
.L_6764:
        /*0048*/ 	.word	0x000004c0


	//   ....[1]....
        /*004c*/ 	.word	0x00001530


	//   ....[2]....
        /*0050*/ 	.word	0x00001580


	//----- nvinfo : EIATTR_MAX_THREADS
	.align		4
.L_6765:
        /*0054*/ 	.byte	0x04, 0x05
        /*0056*/ 	.short	(.L_6767 - .L_6766)
.L_6766:
        /*0058*/ 	.word	0x00000080
        /*005c*/ 	.word	0x00000001
        /*0060*/ 	.word	0x00000001


	//----- nvinfo : EIATTR_CRS_STACK_SIZE
	.align		4
.L_6767:
        /*0064*/ 	.byte	0x04, 0x1e
        /*0066*/ 	.short	(.L_6769 - .L_6768)
.L_6768:
        /*0068*/ 	.word	0x00000000


	//----- nvinfo : EIATTR_CBANK_PARAM_SIZE
	.align		4
.L_6769:
        /*006c*/ 	.byte	0x03, 0x19
        /*006e*/ 	.short	0x0038


	//----- nvinfo : EIATTR_PARAM_CBANK
	.align		4
        /*0070*/ 	.byte	0x04, 0x0a
        /*0072*/ 	.short	(.L_6771 - .L_6770)
	.align		4
.L_6770:
        /*0074*/ 	.word	index@(.nv.constant0._ZN2at6native29vectorized_elementwise_kernelILi4EZZZNS0_49_GLOBAL__N__b919a28f_16_Normalization_cu_5c38458722batch_norm_elementwiseERKNS_6TensorES5_RKSt8optionalIS3_ES9_S5_S5_ENKUlvE0_clEvENKUlvE_clEvEUldddddE_St5arrayIPcLm6EEEEviT0_T1_)
        /*0078*/ 	.short	0x0210
        /*007a*/ 	.short	0x0038


	//----- nvinfo : EIATTR_SW_WAR
	.align		4
.L_6771:
        /*007c*/ 	.byte	0x04, 0x36
        /*007e*/ 	.short	(.L_6773 - .L_6772)
.L_6772:
        /*0080*/ 	.word	0x00000008
.L_6773:


//--------------------- .nv.info._ZN2at6native29vectorized_elementwise_kernelILi8EZZZNS0_49_GLOBAL__N__b919a28f_16_Normalization_cu_5c38458722batch_norm_elementwiseERKNS_6TensorES5_RKSt8optionalIS3_ES9_S5_S5_ENKUlvE0_clEvENKUlvE_clEvEUldddddE_St5arrayIPcLm6EEEEviT0_T1_ --------------------------
	.section	.nv.info._ZN2at6native29vectorized_elementwise_kernelILi8EZZZNS0_49_GLOBAL__N__b919a28f_16_Normalization_cu_5c38458722batch_norm_elementwiseERKNS_6TensorES5_RKSt8optionalIS3_ES9_S5_S5_ENKUlvE0_clEvENKUlvE_clEvEUldddddE_St5arrayIPcLm6EEEEviT0_T1_,"",@"SHT_CUDA_INFO"
	.sectionflags	@""
	.align	4


	//----- nvinfo : EIATTR_CUDA_API_VERSION
	.align		4
        /*0000*/ 	.byte	0x04, 0x37
        /*0002*/ 	.short	(.L_6775 - .L_6774)
.L_6774:
        /*0004*/ 	.word	0x00000082


	//----- nvinfo : EIATTR_KPARAM_INFO
	.align		4
.L_6775:
        /*0008*/ 	.byte	0x04, 0x17
        /*000a*/ 	.short	(.L_6777 - .L_6776)
.L_6776:
        /*000c*/ 	.word	0x00000000
        /*0010*/ 	.short	0x0002
        /*0012*/ 	.short	0x0008
        /*0014*/ 	.byte	0x00, 0xf0, 0xc1, 0x00


	//----- nvinfo : EIATTR_KPARAM_INFO
	.align		4
.L_6777:
        /*0018*/ 	.byte	0x04, 0x17
        /*001a*/ 	.short	(.L_6779 - .L_6778)
.L_6778:
        /*001c*/ 	.word	0x00000000
        /*0020*/ 	.short	0x0001
        /*0022*/ 	.short	0x0004
        /*0024*/ 	.byte	0x00, 0xf0, 0x05, 0x00


	//----- nvinfo : EIATTR_KPARAM_INFO
	.align		4
.L_6779:
        /*0028*/ 	.byte	0x04, 0x17
        /*002a*/ 	.short	(.L_6781 - .L_6780)
.L_6780:
        /*002c*/ 	.word	0x00000000
        /*0030*/ 	.short	0x0000
        /*0032*/ 	.short	0x0000
        /*0034*/ 	.byte	0x00, 0xf0, 0x11, 0x00


	//----- nvinfo : EIATTR_SPARSE_MMA_MASK
	.align		4
.L_6781:
        /*0038*/ 	.byte	0x03, 0x50
        /*003a*/ 	.short	0x0000


	//----- nvinfo : EIATTR_MAXREG_COUNT
	.align		4
        /*003c*/ 	.byte	0x03, 0x1b
        /*003e*/ 	.short	0x00ff


	//----- nvinfo : EIATTR_MERCURY_ISA_VERSION
	.align		4
        /*0040*/ 	.byte	0x03, 0x5f
        /*0042*/ 	.short	0x0101


	//----- nvinfo : EIATTR_EXIT_INSTR_OFFSETS
	.align		4
        /*0044*/ 	.byte	0x04, 0x1c
        /*0046*/ 	.short	(.L_6783 - .L_6782)


	//   ....[0]....
.L_6782:
        /*0048*/ 	.word	0x000004c0


	//   ....[1]....
        /*004c*/ 	.word	0x00001530


	//   ....[2]....
        /*0050*/ 	.word	0x00001580


	//----- nvinfo : EIATTR_MAX_THREADS
	.align		4
.L_6783:
        /*0054*/ 	.byte	0x04, 0x05
        /*0056*/ 	.short	(.L_6785 - .L_6784)
.L_6784:
        /*0058*/ 	.word	0x00000080
        /*005c*/ 	.word	0x00000001
        /*0060*/ 	.word	0x00000001


	//----- nvinfo : EIATTR_CRS_STACK_SIZE
	.align		4
.L_6785:
        /*0064*/ 	.byte	0x04, 0x1e
        /*0066*/ 	.short	(.L_6787 - .L_6786)
.L_6786:
        /*0068*/ 	.word	0x00000000


	//----- nvinfo : EIATTR_CBANK_PARAM_SIZE
	.align		4
.L_6787:
        /*006c*/ 	.byte	0x03, 0x19
        /*006e*/ 	.short	0x0038


	//----- nvinfo : EIATTR_PARAM_CBANK
	.align		4
        /*0070*/ 	.byte	0x04, 0x0a
        /*0072*/ 	.short	(.L_6789 - .L_6788)
	.align		4
.L_6788:
        /*0074*/ 	.word	index@(.nv.constant0._ZN2at6native29vectorized_elementwise_kernelILi8EZZZNS0_49_GLOBAL__N__b919a28f_16_Normalization_cu_5c38458722batch_norm_elementwiseERKNS_6TensorES5_RKSt8optionalIS3_ES9_S5_S5_ENKUlvE0_clEvENKUlvE_clEvEUldddddE_St5arrayIPcLm6EEEEviT0_T1_)
        /*0078*/ 	.short	0x0210
        /*007a*/ 	.short	0x0038


	//----- nvinfo : EIATTR_SW_WAR
	.align		4
.L_6789:
        /*007c*/ 	.byte	0x04, 0x36
        /*007e*/ 	.short	(.L_6791 - .L_6790)
.L_6790:
        /*0080*/ 	.word	0x00000008
.L_6791:


//--------------------- .nv.info._ZN2at6native33batch_norm_transform_input_kernelIN3c104HalfES3_fLb1EiEEvNS_27GenericPackedTensorAccessorIKT_Lm3ENS_17RestrictPtrTraitsET3_EENS4_IS5_Lm3ES7_S8_EENS4_INSt11conditionalIXT2_ET1_T0_E4typeELm1ES7_S8_EESG_NS4_IKSD_Lm1ES7_S8_EESI_SC_ --------------------------
	.section	.nv.info._ZN2at6native33batch_norm_transform_input_kernelIN3c104HalfES3_fLb1EiEEvNS_27GenericPackedTensorAccessorIKT_Lm3ENS_17RestrictPtrTraitsET3_EENS4_IS5_Lm3ES7_S8_EENS4_INSt11conditionalIXT2_ET1_T0_E4typeELm1ES7_S8_EESG_NS4_IKSD_Lm1ES7_S8_EESI_SC_,"",@"SHT_CUDA_INFO"
	.sectionflags	@""
	.align	4


	//----- nvinfo : EIATTR_CUDA_API_VERSION
	.align		4
        /*0000*/ 	.byte	0x04, 0x37
        /*0002*/ 	.short	(.L_6793 - .L_6792)
.L_6792:
        /*0004*/ 	.word	0x00000082


	//----- nvinfo : EIATTR_KPARAM_INFO
	.align		4
.L_6793:
        /*0008*/ 	.byte	0x04, 0x17
        /*000a*/ 	.short	(.L_6795 - .L_6794)
.L_6794:
        /*000c*/ 	.word	0x00000000
        /*0010*/ 	.short	0x0006
        /*0012*/ 	.short	0x0080
        /*0014*/ 	.byte	0x00, 0xf0, 0x11, 0x00


	//----- nvinfo : EIATTR_KPARAM_INFO
	.align		4
.L_6795:
        /*0018*/ 	.byte	0x04, 0x17
        /*001a*/ 	.short	(.L_6797 - .L_6796)
.L_6796:
        /*001c*/ 	.word	0x00000000
        /*0020*/ 	.short	0x0005
        /*0022*/ 	.short	0x0070
        /*0024*/ 	.byte	0x00, 0xf0, 0x41, 0x00


	//----- nvinfo : EIATTR_KPARAM_INFO
	.align		4
.L_6797:
        /*0028*/ 	.byte	0x04, 0x17
        /*002a*/ 	.short	(.L_6799 - .L_6798)
.L_6798:
        /*002c*/ 	.word	0x00000000
        /*0030*/ 	.short	0x0004
        /*0032*/ 	.short	0x0060
        /*0034*/ 	.byte	0x00, 0xf0, 0x41, 0x00


	//----- nvinfo : EIATTR_KPARAM_INFO
	.align		4
.L_6799:
        /*0038*/ 	.byte	0x04, 0x17
        /*003a*/ 	.short	(.L_6801 - .L_6800)
.L_6800:
        /*003c*/ 	.word	0x00000000
        /*0040*/ 	.short	0x0003
        /*0042*/ 	.short	0x0050
        /*0044*/ 	.byte	0x00, 0xf0, 0x41, 0x00


	//----- nvinfo : EIATTR_KPARAM_INFO
	.align		4
.L_6801:
        /*0048*/ 	.byte	0x04, 0x17
        /*004a*/ 	.short	(.L_6803 - .L_6802)
.L_6802:
        /*004c*/ 	.word	0x00000000
        /*0050*/ 	.short	0x0002
        /*0052*/ 	.short	0x0040
        /*0054*/ 	.byte	0x00, 0xf0, 0x41, 0x00


	//----- nvinfo : EIATTR_KPARAM_INFO
	.align		4
.L_6803:
        /*0058*/ 	.byte	0x04, 0x17
        /*005a*/ 	.short	(.L_6805 - .L_6804)
.L_6804:
        /*005c*/ 	.word	0x00000000
        /*0060*/ 	.short	0x0001
        /*0062*/ 	.short	0x0020
        /*0064*/ 	.byte	0x00, 0xf0, 0x81, 0x00


	//----- nvinfo : EIATTR_KPARAM_INFO
	.align		4
.L_6805:
        /*0068*/ 	.byte	0x04, 0x17
        /*006a*/ 	.short	(.L_6807 - .L_6806)
.L_6806:
        /*006c*/ 	.word	0x00000000
        /*0070*/ 	.short	0x0000
        /*0072*/ 	.short	0x0000
        /*0074*/ 	.byte	0x00, 0xf0, 0x81, 0x00


	//----- nvinfo : EIATTR_SPARSE_MMA_MASK
	.align		4
.L_6807:
        /*0078*/ 	.byte	0x03, 0x50
        /*007a*/ 	.short	0x0000


	//----- nvinfo : EIATTR_MAXREG_COUNT
	.align		4
        /*007c*/ 	.byte	0x03, 0x1b
        /*007e*/ 	.short	0x00ff


	//----- nvinfo : EIATTR_MERCURY_ISA_VERSION
	.align		4
        /*0080*/ 	.byte	0x03, 0x5f
        /*0082*/ 	.short	0x0101


	//----- nvinfo : EIATTR_EXIT_INSTR_OFFSETS
	.align		4
        /*0084*/ 	.byte	0x04, 0x1c
        /*0086*/ 	.short	(.L_6809 - .L_6808)


	//   ....[0]....
.L_6808:
        /*0088*/ 	.word	0x00000040


	//   ....[1]....
        /*008c*/ 	.word	0x000001a0


	//   ....[2]....
        /*0090*/ 	.word	0x000005d0


	//----- nvinfo : EIATTR_CRS_STACK_SIZE
	.align		4
.L_6809:
        /*0094*/ 	.byte	0x04, 0x1e
        /*0096*/ 	.short	(.L_6811 - .L_6810)
.L_6810:
        /*0098*/ 	.word	0x00000000


	//----- nvinfo : EIATTR_CBANK_PARAM_SIZE
	.align		4
.L_6811:
        /*009c*/ 	.byte	0x03, 0x19
        /*009e*/ 	.short	0x0084


	//----- nvinfo : EIATTR_PARAM_CBANK
	.align		4
        /*00a0*/ 	.byte	0x04, 0x0a
        /*00a2*/ 	.short	(.L_6813 - .L_6812)
	.align		4
.L_6812:
        /*00a4*/ 	.word	index@(.nv.constant0._ZN2at6native33batch_norm_transform_input_kernelIN3c104HalfES3_fLb1EiEEvNS_27GenericPackedTensorAccessorIKT_Lm3ENS_17RestrictPtrTraitsET3_EENS4_IS5_Lm3ES7_S8_EENS4_INSt11conditionalIXT2_ET1_T0_E4typeELm1ES7_S8_EESG_NS4_IKSD_Lm1ES7_S8_EESI_SC_)
        /*00a8*/ 	.short	0x0210
        /*00aa*/ 	.short	0x0084


	//----- nvinfo : EIATTR_SW_WAR
	.align		4
.L_6813:
        /*00ac*/ 	.byte	0x04, 0x36
        /*00ae*/ 	.short	(.L_6815 - .L_6814)
.L_6814:
        /*00b0*/ 	.word	0x00000008
.L_6815:


//--------------------- .nv.info._ZN2at6native33batch_norm_transform_input_kernelIN3c104HalfEffLb1EiEEvNS_27GenericPackedTensorAccessorIKT_Lm3ENS_17RestrictPtrTraitsET3_EENS4_IS5_Lm3ES7_S8_EENS4_INSt11conditionalIXT2_ET1_T0_E4typeELm1ES7_S8_EESG_NS4_IKSD_Lm1ES7_S8_EESI_SC_ --------------------------
	.section	.nv.info._ZN2at6native33batch_norm_transform_input_kernelIN3c104HalfEffLb1EiEEvNS_27GenericPackedTensorAccessorIKT_Lm3ENS_17RestrictPtrTraitsET3_EENS4_IS5_Lm3ES7_S8_EENS4_INSt11conditionalIXT2_ET1_T0_E4typeELm1ES7_S8_EESG_NS4_IKSD_Lm1ES7_S8_EESI_SC_,"",@"SHT_CUDA_INFO"
	.sectionflags	@""
	.align	4


	//----- nvinfo : EIATTR_CUDA_API_VERSION
	.align		4
        /*0000*/ 	.byte	0x04, 0x37
        /*0002*/ 	.short	(.L_6817 - .L_6816)
.L_6816:
        /*0004*/ 	.word	0x00000082


	//----- nvinfo : EIATTR_KPARAM_INFO
	.align		4
.L_6817:
        /*0008*/ 	.byte	0x04, 0x17
        /*000a*/ 	.short	(.L_6819 - .L_6818)
.L_6818:
        /*000c*/ 	.word	0x00000000
        /*0010*/ 	.short	0x0006
        /*0012*/ 	.short	0x0080
        /*0014*/ 	.byte	0x00, 0xf0, 0x11, 0x00


	//----- nvinfo : EIATTR_KPARAM_INFO
	.align		4
.L_6819:
        /*0018*/ 	.byte	0x04, 0x17
        /*001a*/ 	.short	(.L_6821 - .L_6820)
.L_6820:
        /*001c*/ 	.word	0x00000000
        /*0020*/ 	.short	0x0005
        /*0022*/ 	.short	0x0070
        /*0024*/ 	.byte	0x00, 0xf0, 0x41, 0x00


	//----- nvinfo : EIATTR_KPARAM_INFO
	.align		4
.L_6821:
        /*0028*/ 	.byte	0x04, 0x17
        /*002a*/ 	.short	(.L_6823 - .L_6822)
.L_6822:
        /*002c*/ 	.word	0x00000000
        /*0030*/ 	.short	0x0004
        /*0032*/ 	.short	0x0060
        /*0034*/ 	.byte	0x00, 0xf0, 0x41, 0x00


	//----- nvinfo : EIATTR_KPARAM_INFO
	.align		4
.L_6823:
        /*0038*/ 	.byte	0x04, 0x17
        /*003a*/ 	.short	(.L_6825 - .L_6824)
.L_6824:
        /*003c*/ 	.word	0x00000000
        /*0040*/ 	.short	0x0003
        /*0042*/ 	.short	0x0050
        /*0044*/ 	.byte	0x00, 0xf0, 0x41, 0x00


	//----- nvinfo : EIATTR_KPARAM_INFO
	.align		4
.L_6825:
        /*0048*/ 	.byte	0x04, 0x17
        /*004a*/ 	.short	(.L_6827 - .L_6826)
.L_6826:
        /*004c*/ 	.word	0x00000000
        /*0050*/ 	.short	0x0002
        /*0052*/ 	.short	0x0040
        /*0054*/ 	.byte	0x00, 0xf0, 0x41, 0x00


	//----- nvinfo : EIATTR_KPARAM_INFO
	.align		4
.L_6827:
        /*0058*/ 	.byte	0x04, 0x17
        /*005a*/ 	.short	(.L_6829 - .L_6828)
.L_6828:
        /*005c*/ 	.word	0x00000000
        /*0060*/ 	.short	0x0001
        /*0062*/ 	.short	0x0020
        /*0064*/ 	.byte	0x00, 0xf0, 0x81, 0x00


	//----- nvinfo : EIATTR_KPARAM_INFO
	.align		4
.L_6829:
        /*0068*/ 	.byte	0x04, 0x17
        /*006a*/ 	.short	(.L_6831 - .L_6830)
.L_6830:
        /*006c*/ 	.word	0x00000000
        /*0070*/ 	.short	0x0000
        /*0072*/ 	.short	0x0000
        /*0074*/ 	.byte	0x00, 0xf0, 0x81, 0x00


	//----- nvinfo : EIATTR_SPARSE_MMA_MASK
	.align		4
.L_6831:
        /*0078*/ 	.byte	0x03, 0x50
        /*007a*/ 	.short	0x0000


	//----- nvinfo : EIATTR_MAXREG_COUNT
	.align		4
        /*007c*/ 	.byte	0x03, 0x1b
        /*007e*/ 	.short	0x00ff


	//----- nvinfo : EIATTR_MERCURY_ISA_VERSION
	.align		4
        /*0080*/ 	.byte	0x03, 0x5f
        /*0082*/ 	.short	0x0101


	//----- nvinfo : EIATTR_EXIT_INSTR_OFFSETS
	.align		4
        /*0084*/ 	.byte	0x04, 0x1c
        /*0086*/ 	.short	(.L_6833 - .L_6832)


	//   ....[0]....
.L_6832:
        /*0088*/ 	.word	0x00000040


	//   ....[1]....
        /*008c*/ 	.word	0x000001c0


	//   ....[2]....
        /*0090*/ 	.word	0x000005b0


	//----- nvinfo : EIATTR_CRS_STACK_SIZE
	.align		4
.L_6833:
        /*0094*/ 	.byte	0x04, 0x1e
        /*0096*/ 	.short	(.L_6835 - .L_6834)
.L_6834:
        /*0098*/ 	.word	0x00000000


	//----- nvinfo : EIATTR_CBANK_PARAM_SIZE
	.align		4
.L_6835:
        /*009c*/ 	.byte	0x03, 0x19
        /*009e*/ 	.short	0x0084


	//----- nvinfo : EIATTR_PARAM_CBANK
	.align		4
        /*00a0*/ 	.byte	0x04, 0x0a
        /*00a2*/ 	.short	(.L_6837 - .L_6836)
	.align		4
.L_6836:
        /*00a4*/ 	.word	index@(.nv.constant0._ZN2at6native33batch_norm_transform_input_kernelIN3c104HalfEffLb1EiEEvNS_27GenericPackedTensorAccessorIKT_Lm3ENS_17RestrictPtrTraitsET3_EENS4_IS5_Lm3ES7_S8_EENS4_INSt11conditionalIXT2_ET1_T0_E4typeELm1ES7_S8_EESG_NS4_IKSD_Lm1ES7_S8_EESI_SC_)
        /*00a8*/ 	.short	0x0210
        /*00aa*/ 	.short	0x0084


	//----- nvinfo : EIATTR_SW_WAR
	.align		4
.L_6837:
        /*00ac*/ 	.byte	0x04, 0x36
        /*00ae*/ 	.short	(.L_6839 - .L_6838)
.L_6838:
        /*00b0*/ 	.word	0x00000008
.L_6839:


//--------------------- .nv.info._ZN2at6native33batch_norm_transform_input_kernelIN3c108BFloat16ES3_fLb1EiEEvNS_27GenericPackedTensorAccessorIKT_Lm3ENS_17RestrictPtrTraitsET3_EENS4_IS5_Lm3ES7_S8_EENS4_INSt11conditionalIXT2_ET1_T0_E4typeELm1ES7_S8_EESG_NS4_IKSD_Lm1ES7_S8_EESI_SC_ --------------------------
	.section	.nv.info._ZN2at6native33batch_norm_transform_input_kernelIN3c108BFloat16ES3_fLb1EiEEvNS_27GenericPackedTensorAccessorIKT_Lm3ENS_17RestrictPtrTraitsET3_EENS4_IS5_Lm3ES7_S8_EENS4_INSt11conditionalIXT2_ET1_T0_E4typeELm1ES7_S8_EESG_NS4_IKSD_Lm1ES7_S8_EESI_SC_,"",@"SHT_CUDA_INFO"
	.sectionflags	@""
	.align	4


	//----- nvinfo : EIATTR_CUDA_API_VERSION
	.align		4
        /*0000*/ 	.byte	0x04, 0x37
        /*0002*/ 	.short	(.L_6841 - .L_6840)
.L_6840:
        /*0004*/ 	.word	0x00000082


	//----- nvinfo : EIATTR_KPARAM_INFO
	.align		4
.L_6841:
        /*0008*/ 	.byte	0x04, 0x17
        /*000a*/ 	.short	(.L_6843 - .L_6842)
.L_6842:
        /*000c*/ 	.word	0x00000000
        /*0010*/ 	.short	0x0006
        /*0012*/ 	.short	0x0080
        /*0014*/ 	.byte	0x00, 0xf0, 0x11, 0x00


	//----- nvinfo : EIATTR_KPARAM_INFO
	.align		4
.L_6843:
        /*0018*/ 	.byte	0x04, 0x17
        /*001a*/ 	.short	(.L_6845 - .L_6844)
.L_6844:
        /*001c*/ 	.word	0x00000000
        /*0020*/ 	.short	0x0005
        /*0022*/ 	.short	0x0070
        /*0024*/ 	.byte	0x00, 0xf0, 0x41, 0x00


	//----- nvinfo : EIATTR_KPARAM_INFO
	.align		4
.L_6845:
        /*0028*/ 	.byte	0x04, 0x17
        /*002a*/ 	.short	(.L_6847 - .L_6846)
.L_6846:
        /*002c*/ 	.word	0x00000000
        /*0030*/ 	.short	0x0004
        /*0032*/ 	.short	0x0060
        /*0034*/ 	.byte	0x00, 0xf0, 0x41, 0x00


	//----- nvinfo : EIATTR_KPARAM_INFO
	.align		4
.L_6847:
        /*0038*/ 	.byte	0x04, 0x17
        /*003a*/ 	.short	(.L_6849 - .L_6848)
.L_6848:
        /*003c*/ 	.word	0x00000000
        /*0040*/ 	.short	0x0003
        /*0042*/ 	.short	0x0050
        /*0044*/ 	.byte	0x00, 0xf0, 0x41, 0x00


	//----- nvinfo : EIATTR_KPARAM_INFO
	.align		4
.L_6849:
        /*0048*/ 	.byte	0x04, 0x17
        /*004a*/ 	.short	(.L_6851 - .L_6850)
.L_6850:
        /*004c*/ 	.word	0x00000000
        /*0050*/ 	.short	0x0002
        /*0052*/ 	.short	0x0040
        /*0054*/ 	.byte	0x00, 0xf0, 0x41, 0x00


	//----- nvinfo : EIATTR_KPARAM_INFO
	.align		4
.L_6851:
        /*0058*/ 	.byte	0x04, 0x17
        /*005a*/ 	.short	(.L_6853 - .L_6852)
.L_6852:
        /*005c*/ 	.word	0x00000000
        /*0060*/ 	.short	0x0001
        /*0062*/ 	.short	0x0020
        /*0064*/ 	.byte	0x00, 0xf0, 0x81, 0x00


	//----- nvinfo : EIATTR_KPARAM_INFO
	.align		4
.L_6853:
        /*0068*/ 	.byte	0x04, 0x17
        /*006a*/ 	.short	(.L_6855 - .L_6854)
.L_6854:
        /*006c*/ 	.word	0x00000000
        /*0070*/ 	.short	0x0000
        /*0072*/ 	.short	0x0000
        /*0074*/ 	.byte	0x00, 0xf0, 0x81, 0x00


	//----- nvinfo : EIATTR_SPARSE_MMA_MASK
	.align		4
.L_6855:
        /*0078*/ 	.byte	0x03, 0x50
        /*007a*/ 	.short	0x0000


	//----- nvinfo : EIATTR_MAXREG_COUNT
	.align		4
        /*007c*/ 	.byte	0x03, 0x1b
        /*007e*/ 	.short	0x00ff


	//----- nvinfo : EIATTR_MERCURY_ISA_VERSION
	.align		4
        /*0080*/ 	.byte	0x03, 0x5f
        /*0082*/ 	.short	0x0101


	//----- nvinfo : EIATTR_EXIT_INSTR_OFFSETS
	.align		4
        /*0084*/ 	.byte	0x04, 0x1c
        /*0086*/ 	.short	(.L_6857 - .L_6856)


	//   ....[0]....
.L_6856:
        /*0088*/ 	.word	0x00000040


	//   ....[1]....
        /*008c*/ 	.word	0x000001a0


	//   ....[2]....
        /*0090*/ 	.word	0x000005d0


	//----- nvinfo : EIATTR_CRS_STACK_SIZE
	.align		4
.L_6857:
        /*0094*/ 	.byte	0x04, 0x1e
        /*0096*/ 	.short	(.L_6859 - .L_6858)
.L_6858:
        /*0098*/ 	.word	0x00000000


	//----- nvinfo : EIATTR_CBANK_PARAM_SIZE
	.align		4
.L_6859:
        /*009c*/ 	.byte	0x03, 0x19
        /*009e*/ 	.short	0x0084


	//----- nvinfo : EIATTR_PARAM_CBANK
	.align		4
        /*00a0*/ 	.byte	0x04, 0x0a
        /*00a2*/ 	.short	(.L_6861 - .L_6860)
	.align		4
.L_6860:
        /*00a4*/ 	.word	index@(.nv.constant0._ZN2at6native33batch_norm_transform_input_kernelIN3c108BFloat16ES3_fLb1EiEEvNS_27GenericPackedTensorAccessorIKT_Lm3ENS_17RestrictPtrTraitsET3_EENS4_IS5_Lm3ES7_S8_EENS4_INSt11conditionalIXT2_ET1_T0_E4typeELm1ES7_S8_EESG_NS4_IKSD_Lm1ES7_S8_EESI_SC_)
        /*00a8*/ 	.short	0x0210
        /*00aa*/ 	.short	0x0084


	//----- nvinfo : EIATTR_SW_WAR
	.align		4
.L_6861:
        /*00ac*/ 	.byte	0x04, 0x36
        /*00ae*/ 	.short	(.L_6863 - .L_6862)
.L_6862:
        /*00b0*/ 	.word	0x00000008
.L_6863:


//--------------------- .nv.info._ZN2at6native33batch_norm_transform_input_kernelIN3c108BFloat16EffLb1EiEEvNS_27GenericPackedTensorAccessorIKT_Lm3ENS_17RestrictPtrTraitsET3_EENS4_IS5_Lm3ES7_S8_EENS4_INSt11conditionalIXT2_ET1_T0_E4typeELm1ES7_S8_EESG_NS4_IKSD_Lm1ES7_S8_EESI_SC_ --------------------------
	.section	.nv.info._ZN2at6native33batch_norm_transform_input_kernelIN3c108BFloat16EffLb1EiEEvNS_27GenericPackedTensorAccessorIKT_Lm3ENS_17RestrictPtrTraitsET3_EENS4_IS5_Lm3ES7_S8_EENS4_INSt11conditionalIXT2_ET1_T0_E4typeELm1ES7_S8_EESG_NS4_IKSD_Lm1ES7_S8_EESI_SC_,"",@"SHT_CUDA_INFO"
	.sectionflags	@""
	.align	4


	//----- nvinfo : EIATTR_CUDA_API_VERSION
	.align		4
        /*0000*/ 	.byte	0x04, 0x37
        /*0002*/ 	.short	(.L_6865 - .L_6864)
.L_6864:
        /*0004*/ 	.word	0x00000082


	//----- nvinfo : EIATTR_KPARAM_INFO
	.align		4
.L_6865:
        /*0008*/ 	.byte	0x04, 0x17
        /*000a*/ 	.short	(.L_6867 - .L_6866)
.L_6866:
        /*000c*/ 	.word	0x00000000
        /*0010*/ 	.short	0x0006
        /*0012*/ 	.short	0x0080
        /*0014*/ 	.byte	0x00, 0xf0, 0x11, 0x00


	//----- nvinfo : EIATTR_KPARAM_INFO
	.align		4
.L_6867:
        /*0018*/ 	.byte	0x04, 0x17
        /*001a*/ 	.short	(.L_6869 - .L_6868)
.L_6868:
        /*001c*/ 	.word	0x00000000
        /*0020*/ 	.short	0x0005
        /*0022*/ 	.short	0x0070
        /*0024*/ 	.byte	0x00, 0xf0, 0x41, 0x00


	//----- nvinfo : EIATTR_KPARAM_INFO
	.align		4
.L_6869:
        /*0028*/ 	.byte	0x04, 0x17
        /*002a*/ 	.short	(.L_6871 - .L_6870)
.L_6870:
        /*002c*/ 	.word	0x00000000
        /*0030*/ 	.short	0x0004
        /*0032*/ 	.short	0x0060
        /*0034*/ 	.byte	0x00, 0xf0, 0x41, 0x00


	//----- nvinfo : EIATTR_KPARAM_INFO
	.align		4
.L_6871:
        /*0038*/ 	.byte	0x04, 0x17
        /*003a*/ 	.short	(.L_6873 - .L_6872)
.L_6872:
        /*003c*/ 	.word	0x00000000
        /*0040*/ 	.short	0x0003
        /*0042*/ 	.short	0x0050
        /*0044*/ 	.byte	0x00, 0xf0, 0x41, 0x00


	//----- nvinfo : EIATTR_KPARAM_INFO
	.align		4
.L_6873:
        /*0048*/ 	.byte	0x04, 0x17
        /*004a*/ 	.short	(.L_6875 - .L_6874)
.L_6874:
        /*004c*/ 	.word	0x00000000
        /*0050*/ 	.short	0x0002
        /*0052*/ 	.short	0x0040
        /*0054*/ 	.byte	0x00, 0xf0, 0x41, 0x00


	//----- nvinfo : EIATTR_KPARAM_INFO
	.align		4
.L_6875:
        /*0058*/ 	.byte	0x04, 0x17
        /*005a*/ 	.short	(.L_6877 - .L_6876)
.L_6876:
        /*005c*/ 	.word	0x00000000
        /*0060*/ 	.short	0x0001
        /*0062*/ 	.short	0x0020
        /*0064*/ 	.byte	0x00, 0xf0, 0x81, 0x00


	//----- nvinfo : EIATTR_KPARAM_INFO
	.align		4
.L_6877:
        /*0068*/ 	.byte	0x04, 0x17
        /*006a*/ 	.short	(.L_6879 - .L_6878)
.L_6878:
        /*006c*/ 	.word	0x00000000
        /*0070*/ 	.short	0x0000
        /*0072*/ 	.short	0x0000
        /*0074*/ 	.byte	0x00, 0xf0, 0x81, 0x00


	//----- nvinfo : EIATTR_SPARSE_MMA_MASK
	.align		4
.L_6879:
        /*0078*/ 	.byte	0x03, 0x50
        /*007a*/ 	.short	0x0000


	//----- nvinfo : EIATTR_MAXREG_COUNT
	.align		4
        /*007c*/ 	.byte	0x03, 0x1b
        /*007e*/ 	.short	0x00ff


	//----- nvinfo : EIATTR_MERCURY_ISA_VERSION
	.align		4
        /*0080*/ 	.byte	0x03, 0x5f
        /*0082*/ 	.short	0x0101


	//----- nvinfo : EIATTR_EXIT_INSTR_OFFSETS
	.align		4
        /*0084*/ 	.byte	0x04, 0x1c
        /*0086*/ 	.short	(.L_6881 - .L_6880)


	//   ....[0]....
.L_6880:
        /*0088*/ 	.word	0x00000040


	//   ....[1]....
        /*008c*/ 	.word	0x000001c0


	//   ....[2]....
        /*0090*/ 	.word	0x000005b0


	//----- nvinfo : EIATTR_CRS_STACK_SIZE
	.align		4
.L_6881:
        /*0094*/ 	.byte	0x04, 0x1e
        /*0096*/ 	.short	(.L_6883 - .L_6882)
.L_6882:
        /*0098*/ 	.word	0x00000000


	//----- nvinfo : EIATTR_CBANK_PARAM_SIZE
	.align		4
.L_6883:
        /*009c*/ 	.byte	0x03, 0x19
        /*009e*/ 	.short	0x0084


	//----- nvinfo : EIATTR_PARAM_CBANK
	.align		4
        /*00a0*/ 	.byte	0x04, 0x0a
        /*00a2*/ 	.short	(.L_6885 - .L_6884)
	.align		4
.L_6884:
        /*00a4*/ 	.word	index@(.nv.constant0._ZN2at6native33batch_norm_transform_input_kernelIN3c108BFloat16EffLb1EiEEvNS_27GenericPackedTensorAccessorIKT_Lm3ENS_17RestrictPtrTraitsET3_EENS4_IS5_Lm3ES7_S8_EENS4_INSt11conditionalIXT2_ET1_T0_E4typeELm1ES7_S8_EESG_NS4_IKSD_Lm1ES7_S8_EESI_SC_)
        /*00a8*/ 	.short	0x0210
        /*00aa*/ 	.short	0x0084


	//----- nvinfo : EIATTR_SW_WAR
	.align		4
.L_6885:
        /*00ac*/ 	.byte	0x04, 0x36
        /*00ae*/ 	.short	(.L_6887 - .L_6886)
.L_6886:
        /*00b0*/ 	.word	0x00000008
.L_6887:


//--------------------- .nv.info._ZN2at6native33batch_norm_transform_input_kernelIfffLb1EiEEvNS_27GenericPackedTensorAccessorIKT_Lm3ENS_17RestrictPtrTraitsET3_EENS2_IS3_Lm3ES5_S6_EENS2_INSt11conditionalIXT2_ET1_T0_E4typeELm1ES5_S6_EESE_NS2_IKSB_Lm1ES5_S6_EESG_SA_ --------------------------
	.section	.nv.info._ZN2at6native33batch_norm_transform_input_kernelIfffLb1EiEEvNS_27GenericPackedTensorAccessorIKT_Lm3ENS_17RestrictPtrTraitsET3_EENS2_IS3_Lm3ES5_S6_EENS2_INSt11conditionalIXT2_ET1_T0_E4typeELm1ES5_S6_EESE_NS2_IKSB_Lm1ES5_S6_EESG_SA_,"",@"SHT_CUDA_INFO"
	.sectionflags	@""
	.align	4


	//----- nvinfo : EIATTR_CUDA_API_VERSION
	.align		4
        /*0000*/ 	.byte	0x04, 0x37
        /*0002*/ 	.short	(.L_6889 - .L_6888)
.L_6888:
        /*0004*/ 	.word	0x00000082


	//----- nvinfo : EIATTR_KPARAM_INFO
	.align		4
.L_6889:
        /*0008*/ 	.byte	0x04, 0x17
        /*000a*/ 	.short	(.L_6891 - .L_6890)
.L_6890:
        /*000c*/ 	.word	0x00000000
        /*0010*/ 	.short	0x0006
        /*0012*/ 	.short	0x0080
        /*0014*/ 	.byte	0x00, 0xf0, 0x11, 0x00


	//----- nvinfo : EIATTR_KPARAM_INFO
	.align		4
.L_6891:
        /*0018*/ 	.byte	0x04, 0x17
        /*001a*/ 	.short	(.L_6893 - .L_6892)
.L_6892:
        /*001c*/ 	.word	0x00000000
        /*0020*/ 	.short	0x0005
        /*0022*/ 	.short	0x0070
        /*0024*/ 	.byte	0x00, 0xf0, 0x41, 0x00


	//----- nvinfo : EIATTR_KPARAM_INFO
	.align		4
.L_6893:
        /*0028*/ 	.byte	0x04, 0x17
        /*002a*/ 	.short	(.L_6895 - .L_6894)
.L_6894:
        /*002c*/ 	.word	0x00000000
        /*0030*/ 	.short	0x0004
        /*0032*/ 	.short	0x0060
        /*0034*/ 	.byte	0x00, 0xf0, 0x41, 0x00


	//----- nvinfo : EIATTR_KPARAM_INFO
	.align		4
.L_6895:
        /*0038*/ 	.byte	0x04, 0x17
        /*003a*/ 	.short	(.L_6897 - .L_6896)
.L_6896:
        /*003c*/ 	.word	0x00000000
        /*0040*/ 	.short	0x0003
        /*0042*/ 	.short	0x0050
        /*0044*/ 	.byte	0x00, 0xf0, 0x41, 0x00


	//----- nvinfo : EIATTR_KPARAM_INFO
	.align		4
.L_6897:
        /*0048*/ 	.byte	0x04, 0x17
        /*004a*/ 	.short	(.L_6899 - .L_6898)
.L_6898:
        /*004c*/ 	.word	0x00000000
        /*0050*/ 	.short	0x0002
        /*0052*/ 	.short	0x0040
        /*0054*/ 	.byte	0x00, 0xf0, 0x41, 0x00


	//----- nvinfo : EIATTR_KPARAM_INFO
	.align		4
.L_6899:
        /*0058*/ 	.byte	0x04, 0x17
        /*005a*/ 	.short	(.L_6901 - .L_6900)
.L_6900:
        /*005c*/ 	.word	0x00000000
        /*0060*/ 	.short	0x0001
        /*0062*/ 	.short	0x0020
        /*0064*/ 	.byte	0x00, 0xf0, 0x81, 0x00


	//----- nvinfo : EIATTR_KPARAM_INFO
	.align		4
.L_6901:
        /*0068*/ 	.byte	0x04, 0x17
        /*006a*/ 	.short	(.L_6903 - .L_6902)
.L_6902:
        /*006c*/ 	.word	0x00000000
        /*0070*/ 	.short	0x0000
        /*0072*/ 	.short	0x0000
        /*0074*/ 	.byte	0x00, 0xf0, 0x81, 0x00


	//----- nvinfo : EIATTR_SPARSE_MMA_MASK
	.align		4
.L_6903:
        /*0078*/ 	.byte	0x03, 0x50
        /*007a*/ 	.short	0x0000


	//----- nvinfo : EIATTR_MAXREG_COUNT
	.align		4
        /*007c*/ 	.byte	0x03, 0x1b
        /*007e*/ 	.short	0x00ff


	//----- nvinfo : EIATTR_MERCURY_ISA_VERSION
	.align		4
        /*0080*/ 	.byte	0x03, 0x5f
        /*0082*/ 	.short	0x0101


	//----- nvinfo : EIATTR_EXIT_INSTR_OFFSETS
	.align		4
        /*0084*/ 	.byte	0x04, 0x1c
        /*0086*/ 	.short	(.L_6905 - .L_6904)


	//   ....[0]....
.L_6904:
        /*0088*/ 	.word	0x00000040


	//   ....[1]....
        /*008c*/ 	.word	0x000001c0


	//   ....[2]....
        /*0090*/ 	.word	0x00000590


	//----- nvinfo : EIATTR_CRS_STACK_SIZE
	.align		4
.L_6905:
        /*0094*/ 	.byte	0x04, 0x1e
        /*0096*/ 	.short	(.L_6907 - .L_6906)
.L_6906:
        /*0098*/ 	.word	0x00000000


	//----- nvinfo : EIATTR_CBANK_PARAM_SIZE
	.align		4
.L_6907:
        /*009c*/ 	.byte	0x03, 0x19
        /*009e*/ 	.short	0x0084


	//----- nvinfo : EIATTR_PARAM_CBANK
	.align		4
        /*00a0*/ 	.byte	0x04, 0x0a
        /*00a2*/ 	.short	(.L_6909 - .L_6908)
	.align		4
.L_6908:
        /*00a4*/ 	.word	index@(.nv.constant0._ZN2at6native33batch_norm_transform_input_kernelIfffLb1EiEEvNS_27GenericPackedTensorAccessorIKT_Lm3ENS_17RestrictPtrTraitsET3_EENS2_IS3_Lm3ES5_S6_EENS2_INSt11conditionalIXT2_ET1_T0_E4typeELm1ES5_S6_EESE_NS2_IKSB_Lm1ES5_S6_EESG_SA_)
        /*00a8*/ 	.short	0x0210
        /*00aa*/ 	.short	0x0084


	//----- nvinfo : EIATTR_SW_WAR
	.align		4
.L_6909:
        /*00ac*/ 	.byte	0x04, 0x36
        /*00ae*/ 	.short	(.L_6911 - .L_6910)
.L_6910:
        /*00b0*/ 	.word	0x00000008
.L_6911:


//--------------------- .nv.info._ZN2at6native33batch_norm_transform_input_kernelIdddLb1EiEEvNS_27GenericPackedTensorAccessorIKT_Lm3ENS_17RestrictPtrTraitsET3_EENS2_IS3_Lm3ES5_S6_EENS2_INSt11conditionalIXT2_ET1_T0_E4typeELm1ES5_S6_EESE_NS2_IKSB_Lm1ES5_S6_EESG_SA_ --------------------------
	.section	.nv.info._ZN2at6native33batch_norm_transform_input_kernelIdddLb1EiEEvNS_27GenericPackedTensorAccessorIKT_Lm3ENS_17RestrictPtrTraitsET3_EENS2_IS3_Lm3ES5_S6_EENS2_INSt11conditionalIXT2_ET1_T0_E4typeELm1ES5_S6_EESE_NS2_IKSB_Lm1ES5_S6_EESG_SA_,"",@"SHT_CUDA_INFO"
	.sectionflags	@""
	.align	4


	//----- nvinfo : EIATTR_CUDA_API_VERSION
	.align		4
        /*0000*/ 	.byte	0x04, 0x37
        /*0002*/ 	.short	(.L_6913 - .L_6912)
.L_6912:
        /*0004*/ 	.word	0x00000082


	//----- nvinfo : EIATTR_KPARAM_INFO
	.align		4
.L_6913:
        /*0008*/ 	.byte	0x04, 0x17
        /*000a*/ 	.short	(.L_6915 - .L_6914)
.L_6914:
        /*000c*/ 	.word	0x00000000
        /*0010*/ 	.short	0x0006
        /*0012*/ 	.short	0x0080
        /*0014*/ 	.byte	0x00, 0xf0, 0x21, 0x00


	//----- nvinfo : EIATTR_KPARAM_INFO
	.align		4
.L_6915:
        /*0018*/ 	.byte	0x04, 0x17
        /*001a*/ 	.short	(.L_6917 - .L_6916)
.L_6916:
        /*001c*/ 	.word	0x00000000
        /*0020*/ 	.short	0x0005
        /*0022*/ 	.short	0x0070
        /*0024*/ 	.byte	0x00, 0xf0, 0x41, 0x00


	//----- nvinfo : EIATTR_KPARAM_INFO
	.align		4
.L_6917:
        /*0028*/ 	.byte	0x04, 0x17
        /*002a*/ 	.short	(.L_6919 - .L_6918)
.L_6918:
        /*002c*/ 	.word	0x00000000
        /*0030*/ 	.short	0x0004
        /*0032*/ 	.short	0x0060
        /*0034*/ 	.byte	0x00, 0xf0, 0x41, 0x00


	//----- nvinfo : EIATTR_KPARAM_INFO
	.align		4
.L_6919:
        /*0038*/ 	.byte	0x04, 0x17
        /*003a*/ 	.short	(.L_6921 - .L_6920)
.L_6920:
        /*003c*/ 	.word	0x00000000
        /*0040*/ 	.short	0x0003
        /*0042*/ 	.short	0x0050
        /*0044*/ 	.byte	0x00, 0xf0, 0x41, 0x00


	//----- nvinfo : EIATTR_KPARAM_INFO
	.align		4
.L_6921:
        /*0048*/ 	.byte	0x04, 0x17
        /*004a*/ 	.short	(.L_6923 - .L_6922)
.L_6922:
        /*004c*/ 	.word	0x00000000
        /*0050*/ 	.short	0x0002
        /*0052*/ 	.short	0x0040
        /*0054*/ 	.byte	0x00, 0xf0, 0x41, 0x00


	//----- nvinfo : EIATTR_KPARAM_INFO
	.align		4
.L_6923:
        /*0058*/ 	.byte	0x04, 0x17
        /*005a*/ 	.short	(.L_6925 - .L_6924)
.L_6924:
        /*005c*/ 	.word	0x00000000
        /*0060*/ 	.short	0x0001
        /*0062*/ 	.short	0x0020
        /*0064*/ 	.byte	0x00, 0xf0, 0x81, 0x00


	//----- nvinfo : EIATTR_KPARAM_INFO
	.align		4
.L_6925:
        /*0068*/ 	.byte	0x04, 0x17
        /*006a*/ 	.short	(.L_6927 - .L_6926)
.L_6926:
        /*006c*/ 	.word	0x00000000
        /*0070*/ 	.short	0x0000
        /*0072*/ 	.short	0x0000
        /*0074*/ 	.byte	0x00, 0xf0, 0x81, 0x00


	//----- nvinfo : EIATTR_SPARSE_MMA_MASK
	.align		4
.L_6927:
        /*0078*/ 	.byte	0x03, 0x50
        /*007a*/ 	.short	0x0000


	//----- nvinfo : EIATTR_MAXREG_COUNT
	.align		4
        /*007c*/ 	.byte	0x03, 0x1b
        /*007e*/ 	.short	0x00ff


	//----- nvinfo : EIATTR_MERCURY_ISA_VERSION
	.align		4
        /*0080*/ 	.byte	0x03, 0x5f
        /*0082*/ 	.short	0x0101


	//----- nvinfo : EIATTR_EXIT_INSTR_OFFSETS
	.align		4
        /*0084*/ 	.byte	0x04, 0x1c
        /*0086*/ 	.short	(.L_6929 - .L_6928)


	//   ....[0]....
.L_6928:
        /*0088*/ 	.word	0x00000040


	//   ....[1]....
        /*008c*/ 	.word	0x000001d0


	//   ....[2]....
        /*0090*/ 	.word	0x000005a0


	//----- nvinfo : EIATTR_CRS_STACK_SIZE
	.align		4
.L_6929:
        /*0094*/ 	.byte	0x04, 0x1e
        /*0096*/ 	.short	(.L_6931 - .L_6930)
.L_6930:
        /*0098*/ 	.word	0x00000000


	//----- nvinfo : EIATTR_CBANK_PARAM_SIZE
	.align		4
.L_6931:
        /*009c*/ 	.byte	0x03, 0x19
        /*009e*/ 	.short	0x0088


	//----- nvinfo : EIATTR_PARAM_CBANK
	.align		4
        /*00a0*/ 	.byte	0x04, 0x0a
        /*00a2*/ 	.short	(.L_6933 - .L_6932)
	.align		4
.L_6932:
        /*00a4*/ 	.word	index@(.nv.constant0._ZN2at6native33batch_norm_transform_input_kernelIdddLb1EiEEvNS_27GenericPackedTensorAccessorIKT_Lm3ENS_17RestrictPtrTraitsET3_EENS2_IS3_Lm3ES5_S6_EENS2_INSt11conditionalIXT2_ET1_T0_E4typeELm1ES5_S6_EESE_NS2_IKSB_Lm1ES5_S6_EESG_SA_)
        /*00a8*/ 	.short	0x0210
        /*00aa*/ 	.short	0x0088


	//----- nvinfo : EIATTR_SW_WAR
	.align		4
.L_6933:
        /*00ac*/ 	.byte	0x04, 0x36
        /*00ae*/ 	.short	(.L_6935 - .L_6934)
.L_6934:
        /*00b0*/ 	.word	0x00000008
.L_6935:


//--------------------- .nv.info._ZN2at6native46batch_norm_backward_elemt_channels_last_kernelILi4EN3c108BFloat16EfS3_EEvPKT0_S6_PKT1_S9_PKT2_S9_S9_PS4_S7_ii --------------------------
	.section	.nv.info._ZN2at6native46batch_norm_backward_elemt_channels_last_kernelILi4EN3c108BFloat16EfS3_EEvPKT0_S6_PKT1_S9_PKT2_S9_S9_PS4_S7_ii,"",@"SHT_CUDA_INFO"
	.sectionflags	@""
	.align	4


	//----- nvinfo : EIATTR_CUDA_API_VERSION
	.align		4
        /*0000*/ 	.byte	0x04, 0x37
        /*0002*/ 	.short	(.L_6937 - .L_6936)
.L_6936:
        /*0004*/ 	.word	0x00000082


	//----- nvinfo : EIATTR_KPARAM_INFO
	.align		4
.L_6937:
        /*0008*/ 	.byte	0x04, 0x17
        /*000a*/ 	.short	(.L_6939 - .L_6938)
.L_6938:
        /*000c*/ 	.word	0x00000000
        /*0010*/ 	.short	0x000a
        /*0012*/ 	.short	0x0048
        /*0014*/ 	.byte	0x00, 0xf0, 0x11, 0x00


	//----- nvinfo : EIATTR_KPARAM_INFO
	.align		4
.L_6939:
        /*0018*/ 	.byte	0x04, 0x17
        /*001a*/ 	.short	(.L_6941 - .L_6940)
.L_6940:
        /*001c*/ 	.word	0x00000000
        /*0020*/ 	.short	0x0009
        /*0022*/ 	.short	0x0044
        /*0024*/ 	.byte	0x00, 0xf0, 0x11, 0x00


	//----- nvinfo : EIATTR_KPARAM_INFO
	.align		4
.L_6941:
        /*0028*/ 	.byte	0x04, 0x17
        /*002a*/ 	.short	(.L_6943 - .L_6942)
.L_6942:
        /*002c*/ 	.word	0x00000000
        /*0030*/ 	.short	0x0008
        /*0032*/ 	.short	0x0040
        /*0034*/ 	.byte	0x00, 0xf0, 0x11, 0x00


	//----- nvinfo : EIATTR_KPARAM_INFO
	.align		4
.L_6943:
        /*0038*/ 	.byte	0x04, 0x17
        /*003a*/ 	.short	(.L_6945 - .L_6944)
.L_6944:
        /*003c*/ 	.word	0x00000000
        /*0040*/ 	.short	0x0007
        /*0042*/ 	.short	0x0038
        /*0044*/ 	.byte	0x00, 0xf0, 0x21, 0x00


	//----- nvinfo : EIATTR_KPARAM_INFO
	.align		4
.L_6945:
        /*0048*/ 	.byte	0x04, 0x17
        /*004a*/ 	.short	(.L_6947 - .L_6946)
.L_6946:
        /*004c*/ 	.word	0x00000000
        /*0050*/ 	.short	0x0006
        /*0052*/ 	.short	0x0030
        /*0054*/ 	.byte	0x00, 0xf0, 0x21, 0x00


	//----- nvinfo : EIATTR_KPARAM_INFO
	.align		4
.L_6947:
        /*0058*/ 	.byte	0x04, 0x17
        /*005a*/ 	.short	(.L_6949 - .L_6948)
.L_6948:
        /*005c*/ 	.word	0x00000000
        /*0060*/ 	.short	0x0005
        /*0062*/ 	.short	0x0028
        /*0064*/ 	.byte	0x00, 0xf0, 0x21, 0x00


	//----- nvinfo : EIATTR_KPARAM_INFO
	.align		4
.L_6949:
        /*0068*/ 	.byte	0x04, 0x17
        /*006a*/ 	.short	(.L_6951 - .L_6950)
.L_6950:
        /*006c*/ 	.word	0x00000000
        /*0070*/ 	.short	0x0004
        /*0072*/ 	.short	0x0020
        /*0074*/ 	.byte	0x00, 0xf0, 0x21, 0x00


	//----- nvinfo : EIATTR_KPARAM_INFO
	.align		4
.L_6951:
        /*0078*/ 	.byte	0x04, 0x17
        /*007a*/ 	.short	(.L_6953 - .L_6952)
.L_6952:
        /*007c*/ 	.word	0x00000000
        /*0080*/ 	.short	0x0003
        /*0082*/ 	.short	0x0018
        /*0084*/ 	.byte	0x00, 0xf0, 0x21, 0x00


	//----- nvinfo : EIATTR_KPARAM_INFO
	.align		4
.L_6953:
        /*0088*/ 	.byte	0x04, 0x17
        /*008a*/ 	.short	(.L_6955 - .L_6954)
.L_6954:
        /*008c*/ 	.word	0x00000000
        /*0090*/ 	.short	0x0002
        /*0092*/ 	.short	0x0010
        /*0094*/ 	.byte	0x00, 0xf0, 0x21, 0x00


	//----- nvinfo : EIATTR_KPARAM_INFO
	.align		4
.L_6955:
        /*0098*/ 	.byte	0x04, 0x17
        /*009a*/ 	.short	(.L_6957 - .L_6956)
.L_6956:
        /*009c*/ 	.word	0x00000000
        /*00a0*/ 	.short	0x0001
        /*00a2*/ 	.short	0x0008
        /*00a4*/ 	.byte	0x00, 0xf0, 0x21, 0x00


	//----- nvinfo : EIATTR_KPARAM_INFO
	.align		4
.L_6957:
        /*00a8*/ 	.byte	0x04, 0x17
        /*00aa*/ 	.short	(.L_6959 - .L_6958)
.L_6958:
        /*00ac*/ 	.word	0x00000000
        /*00b0*/ 	.short	0x0000
        /*00b2*/ 	.short	0x0000
        /*00b4*/ 	.byte	0x00, 0xf0, 0x21, 0x00


	//----- nvinfo : EIATTR_SPARSE_MMA_MASK
	.align		4
.L_6959:
        /*00b8*/ 	.byte	0x03, 0x50
        /*00ba*/ 	.short	0x0000


	//----- nvinfo : EIATTR_MAXREG_COUNT
	.align		4
        /*00bc*/ 	.byte	0x03, 0x1b
        /*00be*/ 	.short	0x00ff


	//----- nvinfo : EIATTR_MERCURY_ISA_VERSION
	.align		4
        /*00c0*/ 	.byte	0x03, 0x5f
        /*00c2*/ 	.short	0x0101


	//----- nvinfo : EIATTR_EXIT_INSTR_OFFSETS
	.align		4
        /*00c4*/ 	.byte	0x04, 0x1c
        /*00c6*/ 	.short	(.L_6961 - .L_6960)


	//   ....[0]....
.L_6960:
        /*00c8*/ 	.word	0x000000f0


	//   ....[1]....
        /*00cc*/ 	.word	0x000003f0


	//   ....[2]....
        /*00d0*/ 	.word	0x00001150


	//   ....[3]....
        /*00d4*/ 	.word	0x00001520


	//   ....[4]....
        /*00d8*/ 	.word	0x00001650


	//----- nvinfo : EIATTR_CBANK_PARAM_SIZE
	.align		4
.L_6961:
        /*00dc*/ 	.byte	0x03, 0x19
        /*00de*/ 	.short	0x004c


	//----- nvinfo : EIATTR_PARAM_CBANK
	.align		4
        /*00e0*/ 	.byte	0x04, 0x0a
        /*00e2*/ 	.short	(.L_6963 - .L_6962)
	.align		4
.L_6962:
        /*00e4*/ 	.word	index@(.nv.constant0._ZN2at6native46batch_norm_backward_elemt_channels_last_kernelILi4EN3c108BFloat16EfS3_EEvPKT0_S6_PKT1_S9_PKT2_S9_S9_PS4_S7_ii)
        /*00e8*/ 	.short	0x0210
        /*00ea*/ 	.short	0x004c


	//----- nvinfo : EIATTR_SW_WAR
	.align		4
.L_6963:
        /*00ec*/ 	.byte	0x04, 0x36
        /*00ee*/ 	.short	(.L_6965 - .L_6964)
.L_6964:
        /*00f0*/ 	.word	0x00000008
.L_6965:


//--------------------- .nv.info._ZN2at6native46batch_norm_backward_elemt_channels_last_kernelILi4EN3c108BFloat16EffEEvPKT0_S6_PKT1_S9_PKT2_S9_S9_PS4_S7_ii --------------------------
	.section	.nv.info._ZN2at6native46batch_norm_backward_elemt_channels_last_kernelILi4EN3c108BFloat16EffEEvPKT0_S6_PKT1_S9_PKT2_S9_S9_PS4_S7_ii,"",@"SHT_CUDA_INFO"
	.sectionflags	@""
	.align	4


	//----- nvinfo : EIATTR_CUDA_API_VERSION
	.align		4
        /*0000*/ 	.byte	0x04, 0x37
        /*0002*/ 	.short	(.L_6967 - .L_6966)
.L_6966:
        /*0004*/ 	.word	0x00000082


	//----- nvinfo : EIATTR_KPARAM_INFO
	.align		4
.L_6967:
        /*0008*/ 	.byte	0x04, 0x17
        /*000a*/ 	.short	(.L_6969 - .L_6968)
.L_6968:
        /*000c*/ 	.word	0x00000000
        /*0010*/ 	.short	0x000a
        /*0012*/ 	.short	0x0048
        /*0014*/ 	.byte	0x00, 0xf0, 0x11, 0x00


	//----- nvinfo : EIATTR_KPARAM_INFO
	.align		4
.L_6969:
        /*0018*/ 	.byte	0x04, 0x17
        /*001a*/ 	.short	(.L_6971 - .L_6970)
.L_6970:
        /*001c*/ 	.word	0x00000000
        /*0020*/ 	.short	0x0009
        /*0022*/ 	.short	0x0044
        /*0024*/ 	.byte	0x00, 0xf0, 0x11, 0x00


	//----- nvinfo : EIATTR_KPARAM_INFO
	.align		4
.L_6971:
        /*0028*/ 	.byte	0x04, 0x17
        /*002a*/ 	.short	(.L_6973 - .L_6972)
.L_6972:
        /*002c*/ 	.word	0x00000000
        /*0030*/ 	.short	0x0008
        /*0032*/ 	.short	0x0040
        /*0034*/ 	.byte	0x00, 0xf0, 0x11, 0x00


	//----- nvinfo : EIATTR_KPARAM_INFO
	.align		4
.L_6973:
        /*0038*/ 	.byte	0x04, 0x17
        /*003a*/ 	.short	(.L_6975 - .L_6974)
.L_6974:
        /*003c*/ 	.word	0x00000000
        /*0040*/ 	.short	0x0007
        /*0042*/ 	.short	0x0038
        /*0044*/ 	.byte	0x00, 0xf0, 0x21, 0x00


	//----- nvinfo : EIATTR_KPARAM_INFO
	.align		4
.L_6975:
        /*0048*/ 	.byte	0x04, 0x17
        /*004a*/ 	.short	(.L_6977 - .L_6976)
.L_6976:
        /*004c*/ 	.word	0x00000000
        /*0050*/ 	.short	0x0006
        /*0052*/ 	.short	0x0030
        /*0054*/ 	.byte	0x00, 0xf0, 0x21, 0x00


	//----- nvinfo : EIATTR_KPARAM_INFO
	.align		4
.L_6977:
        /*0058*/ 	.byte	0x04, 0x17
        /*005a*/ 	.short	(.L_6979 - .L_6978)
.L_6978:
        /*005c*/ 	.word	0x00000000
        /*0060*/ 	.short	0x0005
        /*0062*/ 	.short	0x0028
        /*0064*/ 	.byte	0x00, 0xf0, 0x21, 0x00


	//----- nvinfo : EIATTR_KPARAM_INFO
	.align		4
.L_6979:
        /*0068*/ 	.byte	0x04, 0x17
        /*006a*/ 	.short	(.L_6981 - .L_6980)
.L_6980:
        /*006c*/ 	.word	0x00000000
        /*0070*/ 	.short	0x0004
        /*0072*/ 	.short	0x0020
        /*0074*/ 	.byte	0x00, 0xf0, 0x21, 0x00


	//----- nvinfo : EIATTR_KPARAM_INFO
	.align		4
.L_6981:
        /*0078*/ 	.byte	0x04, 0x17
        /*007a*/ 	.short	(.L_6983 - .L_6982)
.L_6982:
        /*007c*/ 	.word	0x00000000
        /*0080*/ 	.short	0x0003
        /*0082*/ 	.short	0x0018
        /*0084*/ 	.byte	0x00, 0xf0, 0x21, 0x00


	//----- nvinfo : EIATTR_KPARAM_INFO
	.align		4
.L_6983:
        /*0088*/ 	.byte	0x04, 0x17
        /*008a*/ 	.short	(.L_6985 - .L_6984)
.L_6984:
        /*008c*/ 	.word	0x00000000
        /*0090*/ 	.short	0x0002
        /*0092*/ 	.short	0x0010
        /*0094*/ 	.byte	0x00, 0xf0, 0x21, 0x00


	//----- nvinfo : EIATTR_KPARAM_INFO
	.align		4
.L_6985:
        /*0098*/ 	.byte	0x04, 0x17
        /*009a*/ 	.short	(.L_6987 - .L_6986)
.L_6986:
        /*009c*/ 	.word	0x00000000
        /*00a0*/ 	.short	0x0001
        /*00a2*/ 	.short	0x0008
        /*00a4*/ 	.byte	0x00, 0xf0, 0x21, 0x00


	//----- nvinfo : EIATTR_KPARAM_INFO
	.align		4
.L_6987:
        /*00a8*/ 	.byte	0x04, 0x17
        /*00aa*/ 	.short	(.L_6989 - .L_6988)
.L_6988:
        /*00ac*/ 	.word	0x00000000
        /*00b0*/ 	.short	0x0000
        /*00b2*/ 	.short	0x0000
        /*00b4*/ 	.byte	0x00, 0xf0, 0x21, 0x00


	//----- nvinfo : EIATTR_SPARSE_MMA_MASK
	.align		4
.L_6989:
        /*00b8*/ 	.byte	0x03, 0x50
        /*00ba*/ 	.short	0x0000


	//----- nvinfo : EIATTR_MAXREG_COUNT
	.align		4
        /*00bc*/ 	.byte	0x03, 0x1b
        /*00be*/ 	.short	0x00ff


	//----- nvinfo : EIATTR_MERCURY_ISA_VERSION
	.align		4
        /*00c0*/ 	.byte	0x03, 0x5f
        /*00c2*/ 	.short	0x0101


	//----- nvinfo : EIATTR_EXIT_INSTR_OFFSETS
	.align		4
        /*00c4*/ 	.byte	0x04, 0x1c
        /*00c6*/ 	.short	(.L_6991 - .L_6990)


	//   ....[0]....
.L_6990:
        /*00c8*/ 	.word	0x000000f0


	//   ....[1]....
        /*00cc*/ 	.word	0x000003f0


	//   ....[2]....
        /*00d0*/ 	.word	0x00001140


	//   ....[3]....
        /*00d4*/ 	.word	0x00001510


	//   ....[4]....
        /*00d8*/ 	.word	0x00001640


	//----- nvinfo : EIATTR_CBANK_PARAM_SIZE
	.align		4
.L_6991:
        /*00dc*/ 	.byte	0x03, 0x19
        /*00de*/ 	.short	0x004c


	//----- nvinfo : EIATTR_PARAM_CBANK
	.align		4
        /*00e0*/ 	.byte	0x04, 0x0a
        /*00e2*/ 	.short	(.L_6993 - .L_6992)
	.align		4
.L_6992:
        /*00e4*/ 	.word	index@(.nv.constant0._ZN2at6native46batch_norm_backward_elemt_channels_last_kernelILi4EN3c108BFloat16EffEEvPKT0_S6_PKT1_S9_PKT2_S9_S9_PS4_S7_ii)
        /*00e8*/ 	.short	0x0210
        /*00ea*/ 	.short	0x004c


	//----- nvinfo : EIATTR_SW_WAR
	.align		4
.L_6993:
        /*00ec*/ 	.byte	0x04, 0x36
        /*00ee*/ 	.short	(.L_6995 - .L_6994)
.L_6994:
        /*00f0*/ 	.word	0x00000008
.L_6995:


//--------------------- .nv.info._ZN2at6native46batch_norm_backward_elemt_channels_last_kernelILi4EN3c104HalfEfS3_EEvPKT0_S6_PKT1_S9_PKT2_S9_S9_PS4_S7_ii --------------------------
	.section	.nv.info._ZN2at6native46batch_norm_backward_elemt_channels_last_kernelILi4EN3c104HalfEfS3_EEvPKT0_S6_PKT1_S9_PKT2_S9_S9_PS4_S7_ii,"",@"SHT_CUDA_INFO"
	.sectionflags	@""
	.align	4


	//----- nvinfo : EIATTR_CUDA_API_VERSION
	.align		4
        /*0000*/ 	.byte	0x04, 0x37
        /*0002*/ 	.short	(.L_6997 - .L_6996)
.L_6996:
        /*0004*/ 	.word	0x00000082


	//----- nvinfo : EIATTR_KPARAM_INFO
	.align		4
.L_6997:
        /*0008*/ 	.byte	0x04, 0x17
        /*000a*/ 	.short	(.L_6999 - .L_6998)
.L_6998:
        /*000c*/ 	.word	0x00000000
        /*0010*/ 	.short	0x000a
        /*0012*/ 	.short	0x0048
        /*0014*/ 	.byte	0x00, 0xf0, 0x11, 0x00


	//----- nvinfo : EIATTR_KPARAM_INFO
	.align		4
.L_6999:
        /*0018*/ 	.byte	0x04, 0x17
        /*001a*/ 	.short	(.L_7001 - .L_7000)
.L_7000:
        /*001c*/ 	.word	0x00000000
        /*0020*/ 	.short	0x0009
        /*0022*/ 	.short	0x0044
        /*0024*/ 	.byte	0x00, 0xf0, 0x11, 0x00


	//----- nvinfo : EIATTR_KPARAM_INFO
	.align		4
.L_7001:
        /*0028*/ 	.byte	0x04, 0x17
        /*002a*/ 	.short	(.L_7003 - .L_7002)
.L_7002:
        /*002c*/ 	.word	0x00000000
        /*0030*/ 	.short	0x0008
        /*0032*/ 	.short	0x0040
        /*0034*/ 	.byte	0x00, 0xf0, 0x11, 0x00


	//----- nvinfo : EIATTR_KPARAM_INFO
	.align		4
.L_7003:
        /*0038*/ 	.byte	0x04, 0x17
        /*003a*/ 	.short	(.L_7005 - .L_7004)
.L_7004:
        /*003c*/ 	.word	0x00000000
        /*0040*/ 	.short	0x0007
        /*0042*/ 	.short	0x0038
        /*0044*/ 	.byte	0x00, 0xf0, 0x21, 0x00


	//----- nvinfo : EIATTR_KPARAM_INFO
	.align		4
.L_7005:
        /*0048*/ 	.byte	0x04, 0x17
        /*004a*/ 	.short	(.L_7007 - .L_7006)
.L_7006:
        /*004c*/ 	.word	0x00000000
        /*0050*/ 	.short	0x0006
        /*0052*/ 	.short	0x0030
        /*0054*/ 	.byte	0x00, 0xf0, 0x21, 0x00


	//----- nvinfo : EIATTR_KPARAM_INFO
	.align		4
.L_7007:
        /*0058*/ 	.byte	0x04, 0x17
        /*005a*/ 	.short	(.L_7009 - .L_7008)
.L_7008:
        /*005c*/ 	.word	0x00000000
        /*0060*/ 	.short	0x0005
        /*0062*/ 	.short	0x0028
        /*0064*/ 	.byte	0x00, 0xf0, 0x21, 0x00


	//----- nvinfo : EIATTR_KPARAM_INFO
	.align		4
.L_7009:
        /*0068*/ 	.byte	0x04, 0x17
        /*006a*/ 	.short	(.L_7011 - .L_7010)
.L_7010:
        /*006c*/ 	.word	0x00000000
        /*0070*/ 	.short	0x0004
        /*0072*/ 	.short	0x0020
        /*0074*/ 	.byte	0x00, 0xf0, 0x21, 0x00


	//----- nvinfo : EIATTR_KPARAM_INFO
	.align		4
.L_7011:
        /*0078*/ 	.byte	0x04, 0x17
        /*007a*/ 	.short	(.L_7013 - .L_7012)
.L_7012:
        /*007c*/ 	.word	0x00000000
        /*0080*/ 	.short	0x0003
        /*0082*/ 	.short	0x0018
        /*0084*/ 	.byte	0x00, 0xf0, 0x21, 0x00


	//----- nvinfo : EIATTR_KPARAM_INFO
	.align		4
.L_7013:
        /*0088*/ 	.byte	0x04, 0x17
        /*008a*/ 	.short	(.L_7015 - .L_7014)
.L_7014:
        /*008c*/ 	.word	0x00000000
        /*0090*/ 	.short	0x0002
        /*0092*/ 	.short	0x0010
        /*0094*/ 	.byte	0x00, 0xf0, 0x21, 0x00


	//----- nvinfo : EIATTR_KPARAM_INFO
	.align		4
.L_7015:
        /*0098*/ 	.byte	0x04, 0x17
        /*009a*/ 	.short	(.L_7017 - .L_7016)
.L_7016:
        /*009c*/ 	.word	0x00000000
        /*00a0*/ 	.short	0x0001
        /*00a2*/ 	.short	0x0008
        /*00a4*/ 	.byte	0x00, 0xf0, 0x21, 0x00


	//----- nvinfo : EIATTR_KPARAM_INFO
	.align		4
.L_7017:
        /*00a8*/ 	.byte	0x04, 0x17
        /*00aa*/ 	.short	(.L_7019 - .L_7018)
.L_7018:
        /*00ac*/ 	.word	0x00000000
        /*00b0*/ 	.short	0x0000
        /*00b2*/ 	.short	0x0000
        /*00b4*/ 	.byte	0x00, 0xf0, 0x21, 0x00


	//----- nvinfo : EIATTR_SPARSE_MMA_MASK
	.align		4
.L_7019:
        /*00b8*/ 	.byte	0x03, 0x50
        /*00ba*/ 	.short	0x0000


	//----- nvinfo : EIATTR_MAXREG_COUNT
	.align		4
        /*00bc*/ 	.byte	0x03, 0x1b
        /*00be*/ 	.short	0x00ff


	//----- nvinfo : EIATTR_MERCURY_ISA_VERSION
	.align		4
        /*00c0*/ 	.byte	0x03, 0x5f
        /*00c2*/ 	.short	0x0101


	//----- nvinfo : EIATTR_EXIT_INSTR_OFFSETS
	.align		4
        /*00c4*/ 	.byte	0x04, 0x1c
        /*00c6*/ 	.short	(.L_7021 - .L_7020)


	//   ....[0]....
.L_7020:
        /*00c8*/ 	.word	0x000000f0


	//   ....[1]....
        /*00cc*/ 	.word	0x000003f0


	//   ....[2]....
        /*00d0*/ 	.word	0x00001150


	//   ....[3]....
        /*00d4*/ 	.word	0x00001520


	//   ....[4]....
        /*00d8*/ 	.word	0x00001650


	//----- nvinfo : EIATTR_CBANK_PARAM_SIZE
	.align		4
.L_7021:
        /*00dc*/ 	.byte	0x03, 0x19
        /*00de*/ 	.short	0x004c


	//----- nvinfo : EIATTR_PARAM_CBANK
	.align		4
        /*00e0*/ 	.byte	0x04, 0x0a
        /*00e2*/ 	.short	(.L_7023 - .L_7022)
	.align		4
.L_7022:
        /*00e4*/ 	.word	index@(.nv.constant0._ZN2at6native46batch_norm_backward_elemt_channels_last_kernelILi4EN3c104HalfEfS3_EEvPKT0_S6_PKT1_S9_PKT2_S9_S9_PS4_S7_ii)
        /*00e8*/ 	.short	0x0210
        /*00ea*/ 	.short	0x004c


	//----- nvinfo : EIATTR_SW_WAR
	.align		4
.L_7023:
        /*00ec*/ 	.byte	0x04, 0x36
        /*00ee*/ 	.short	(.L_7025 - .L_7024)
.L_7024:
        /*00f0*/ 	.word	0x00000008
.L_7025:


//--------------------- .nv.info._ZN2at6native46batch_norm_backward_elemt_channels_last_kernelILi4EN3c104HalfEffEEvPKT0_S6_PKT1_S9_PKT2_S9_S9_PS4_S7_ii --------------------------
	.section	.nv.info._ZN2at6native46batch_norm_backward_elemt_channels_last_kernelILi4EN3c104HalfEffEEvPKT0_S6_PKT1_S9_PKT2_S9_S9_PS4_S7_ii,"",@"SHT_CUDA_INFO"
	.sectionflags	@""
	.align	4


	//----- nvinfo : EIATTR_CUDA_API_VERSION
	.align		4
        /*0000*/ 	.byte	0x04, 0x37
        /*0002*/ 	.short	(.L_7027 - .L_7026)
.L_7026:
        /*0004*/ 	.word	0x00000082


	//----- nvinfo : EIATTR_KPARAM_INFO
	.align		4
.L_7027:
        /*0008*/ 	.byte	0x04, 0x17
        /*000a*/ 	.short	(.L_7029 - .L_7028)
.L_7028:
        /*000c*/ 	.word	0x00000000
        /*0010*/ 	.short	0x000a
        /*0012*/ 	.short	0x0048
        /*0014*/ 	.byte	0x00, 0xf0, 0x11, 0x00


	//----- nvinfo : EIATTR_KPARAM_INFO
	.align		4
.L_7029:
        /*0018*/ 	.byte	0x04, 0x17
        /*001a*/ 	.short	(.L_7031 - .L_7030)
.L_7030:
        /*001c*/ 	.word	0x00000000
        /*0020*/ 	.short	0x0009
        /*0022*/ 	.short	0x0044
        /*0024*/ 	.byte	0x00, 0xf0, 0x11, 0x00


	//----- nvinfo : EIATTR_KPARAM_INFO
	.align		4
.L_7031:
        /*0028*/ 	.byte	0x04, 0x17
        /*002a*/ 	.short	(.L_7033 - .L_7032)
.L_7032:
        /*002c*/ 	.word	0x00000000
        /*0030*/ 	.short	0x0008
        /*0032*/ 	.short	0x0040
        /*0034*/ 	.byte	0x00, 0xf0, 0x11, 0x00


	//----- nvinfo : EIATTR_KPARAM_INFO
	.align		4
.L_7033:
        /*0038*/ 	.byte	0x04, 0x17
        /*003a*/ 	.short	(.L_7035 - .L_7034)
.L_7034:
        /*003c*/ 	.word	0x00000000
        /*0040*/ 	.short	0x0007
        /*0042*/ 	.short	0x0038
        /*0044*/ 	.byte	0x00, 0xf0, 0x21, 0x00


	//----- nvinfo : EIATTR_KPARAM_INFO
	.align		4
.L_7035:
        /*0048*/ 	.byte	0x04, 0x17
        /*004a*/ 	.short	(.L_7037 - .L_7036)
.L_7036:
        /*004c*/ 	.word	0x00000000
        /*0050*/ 	.short	0x0006
        /*0052*/ 	.short	0x0030
        /*0054*/ 	.byte	0x00, 0xf0, 0x21, 0x00


	//----- nvinfo : EIATTR_KPARAM_INFO
	.align		4
.L_7037:
        /*0058*/ 	.byte	0x04, 0x17
        /*005a*/ 	.short	(.L_7039 - .L_7038)
.L_7038:
        /*005c*/ 	.word	0x00000000
        /*0060*/ 	.short	0x0005
        /*0062*/ 	.short	0x0028
        /*0064*/ 	.byte	0x00, 0xf0, 0x21, 0x00


	//----- nvinfo : EIATTR_KPARAM_INFO
	.align		4
.L_7039:
        /*0068*/ 	.byte	0x04, 0x17
        /*006a*/ 	.short	(.L_7041 - .L_7040)
.L_7040:
        /*006c*/ 	.word	0x00000000
        /*0070*/ 	.short	0x0004
        /*0072*/ 	.short	0x0020
        /*0074*/ 	.byte	0x00, 0xf0, 0x21, 0x00


	//----- nvinfo : EIATTR_KPARAM_INFO
	.align		4
.L_7041:
        /*0078*/ 	.byte	0x04, 0x17
        /*007a*/ 	.short	(.L_7043 - .L_7042)
.L_7042:
        /*007c*/ 	.word	0x00000000
        /*0080*/ 	.short	0x0003
        /*0082*/ 	.short	0x0018
        /*0084*/ 	.byte	0x00, 0xf0, 0x21, 0x00


	//----- nvinfo : EIATTR_KPARAM_INFO
	.align		4
.L_7043:
        /*0088*/ 	.byte	0x04, 0x17
        /*008a*/ 	.short	(.L_7045 - .L_7044)
.L_7044:
        /*008c*/ 	.word	0x00000000
        /*0090*/ 	.short	0x0002
        /*0092*/ 	.short	0x0010
        /*0094*/ 	.byte	0x00, 0xf0, 0x21, 0x00


	//----- nvinfo : EIATTR_KPARAM_INFO
	.align		4
.L_7045:
        /*0098*/ 	.byte	0x04, 0x17
        /*009a*/ 	.short	(.L_7047 - .L_7046)
.L_7046:
        /*009c*/ 	.word	0x00000000
        /*00a0*/ 	.short	0x0001
        /*00a2*/ 	.short	0x0008
        /*00a4*/ 	.byte	0x00, 0xf0, 0x21, 0x00


	//----- nvinfo : EIATTR_KPARAM_INFO
	.align		4
.L_7047:
        /*00a8*/ 	.byte	0x04, 0x17
        /*00aa*/ 	.short	(.L_7049 - .L_7048)
.L_7048:
        /*00ac*/ 	.word	0x00000000
        /*00b0*/ 	.short	0x0000
        /*00b2*/ 	.short	0x0000
        /*00b4*/ 	.byte	0x00, 0xf0, 0x21, 0x00


	//----- nvinfo : EIATTR_SPARSE_MMA_MASK
	.align		4
.L_7049:
        /*00b8*/ 	.byte	0x03, 0x50
        /*00ba*/ 	.short	0x0000


	//----- nvinfo : EIATTR_MAXREG_COUNT
	.align		4
        /*00bc*/ 	.byte	0x03, 0x1b
        /*00be*/ 	.short	0x00ff


	//----- nvinfo : EIATTR_MERCURY_ISA_VERSION
	.align		4
        /*00c0*/ 	.byte	0x03, 0x5f
        /*00c2*/ 	.short	0x0101


	//----- nvinfo : EIATTR_EXIT_INSTR_OFFSETS
	.align		4
        /*00c4*/ 	.byte	0x04, 0x1c
        /*00c6*/ 	.short	(.L_7051 - .L_7050)


	//   ....[0]....
.L_7050:
        /*00c8*/ 	.word	0x000000f0


	//   ....[1]....
        /*00cc*/ 	.word	0x000003f0


	//   ....[2]....
        /*00d0*/ 	.word	0x00001140


	//   ....[3]....
        /*00d4*/ 	.word	0x00001510


	//   ....[4]....
        /*00d8*/ 	.word	0x00001640


	//----- nvinfo : EIATTR_CBANK_PARAM_SIZE
	.align		4
.L_7051:
        /*00dc*/ 	.byte	0x03, 0x19
        /*00de*/ 	.short	0x004c


	//----- nvinfo : EIATTR_PARAM_CBANK
	.align		4
        /*00e0*/ 	.byte	0x04, 0x0a
        /*00e2*/ 	.short	(.L_7053 - .L_7052)
	.align		4
.L_7052:
        /*00e4*/ 	.word	index@(.nv.constant0._ZN2at6native46batch_norm_backward_elemt_channels_last_kernelILi4EN3c104HalfEffEEvPKT0_S6_PKT1_S9_PKT2_S9_S9_PS4_S7_ii)
        /*00e8*/ 	.short	0x0210
        /*00ea*/ 	.short	0x004c


	//----- nvinfo : EIATTR_SW_WAR
	.align		4
.L_7053:
        /*00ec*/ 	.byte	0x04, 0x36
        /*00ee*/ 	.short	(.L_7055 - .L_7054)
.L_7054:
        /*00f0*/ 	.word	0x00000008
.L_7055:


//--------------------- .nv.info._ZN2at6native46batch_norm_backward_elemt_channels_last_kernelILi4EfffEEvPKT0_S4_PKT1_S7_PKT2_S7_S7_PS2_S5_ii --------------------------
	.section	.nv.info._ZN2at6native46batch_norm_backward_elemt_channels_last_kernelILi4EfffEEvPKT0_S4_PKT1_S7_PKT2_S7_S7_PS2_S5_ii,"",@"SHT_CUDA_INFO"
	.sectionflags	@""
	.align	4


	//----- nvinfo : EIATTR_CUDA_API_VERSION
	.align		4
        /*0000*/ 	.byte	0x04, 0x37
        /*0002*/ 	.short	(.L_7057 - .L_7056)
.L_7056:
        /*0004*/ 	.word	0x00000082


	//----- nvinfo : EIATTR_KPARAM_INFO
	.align		4
.L_7057:
        /*0008*/ 	.byte	0x04, 0x17
        /*000a*/ 	.short	(.L_7059 - .L_7058)
.L_7058:
        /*000c*/ 	.word	0x00000000
        /*0010*/ 	.short	0x000a
        /*0012*/ 	.short	0x0048
        /*0014*/ 	.byte	0x00, 0xf0, 0x11, 0x00


	//----- nvinfo : EIATTR_KPARAM_INFO
	.align		4
.L_7059:
        /*0018*/ 	.byte	0x04, 0x17
        /*001a*/ 	.short	(.L_7061 - .L_7060)
.L_7060:
        /*001c*/ 	.word	0x00000000
        /*0020*/ 	.short	0x0009
        /*0022*/ 	.short	0x0044
        /*0024*/ 	.byte	0x00, 0xf0, 0x11, 0x00


	//----- nvinfo : EIATTR_KPARAM_INFO
	.align		4
.L_7061:
        /*0028*/ 	.byte	0x04, 0x17
        /*002a*/ 	.short	(.L_7063 - .L_7062)
.L_7062:
        /*002c*/ 	.word	0x00000000
        /*0030*/ 	.short	0x0008
        /*0032*/ 	.short	0x0040
        /*0034*/ 	.byte	0x00, 0xf0, 0x11, 0x00


	//----- nvinfo : EIATTR_KPARAM_INFO
	.align		4
.L_7063:
        /*0038*/ 	.byte	0x04, 0x17
        /*003a*/ 	.short	(.L_7065 - .L_7064)
.L_7064:
        /*003c*/ 	.word	0x00000000
        /*0040*/ 	.short	0x0007
        /*0042*/ 	.short	0x0038
        /*0044*/ 	.byte	0x00, 0xf0, 0x21, 0x00


	//----- nvinfo : EIATTR_KPARAM_INFO
	.align		4
.L_7065:
        /*0048*/ 	.byte	0x04, 0x17
        /*004a*/ 	.short	(.L_7067 - .L_7066)
.L_7066:
        /*004c*/ 	.word	0x00000000
        /*0050*/ 	.short	0x0006
        /*0052*/ 	.short	0x0030
        /*0054*/ 	.byte	0x00, 0xf0, 0x21, 0x00


	//----- nvinfo : EIATTR_KPARAM_INFO
	.align		4
.L_7067:
        /*0058*/ 	.byte	0x04, 0x17
        /*005a*/ 	.short	(.L_7069 - .L_7068)
.L_7068:
        /*005c*/ 	.word	0x00000000
        /*0060*/ 	.short	0x0005
        /*0062*/ 	.short	0x0028
        /*0064*/ 	.byte	0x00, 0xf0, 0x21, 0x00


	//----- nvinfo : EIATTR_KPARAM_INFO
	.align		4
.L_7069:
        /*0068*/ 	.byte	0x04, 0x17
        /*006a*/ 	.short	(.L_7071 - .L_7070)
.L_7070:
        /*006c*/ 	.word	0x00000000
        /*0070*/ 	.short	0x0004
        /*0072*/ 	.short	0x0020
        /*0074*/ 	.byte	0x00, 0xf0, 0x21, 0x00


	//----- nvinfo : EIATTR_KPARAM_INFO
	.align		4
.L_7071:
        /*0078*/ 	.byte	0x04, 0x17
        /*007a*/ 	.short	(.L_7073 - .L_7072)
.L_7072:
        /*007c*/ 	.word	0x00000000
        /*0080*/ 	.short	0x0003
        /*0082*/ 	.short	0x0018
        /*0084*/ 	.byte	0x00, 0xf0, 0x21, 0x00


	//----- nvinfo : EIATTR_KPARAM_INFO
	.align		4
.L_7073:
        /*0088*/ 	.byte	0x04, 0x17
        /*008a*/ 	.short	(.L_7075 - .L_7074)
.L_7074:
        /*008c*/ 	.word	0x00000000
        /*0090*/ 	.short	0x0002
        /*0092*/ 	.short	0x0010
        /*0094*/ 	.byte	0x00, 0xf0, 0x21, 0x00


	//----- nvinfo : EIATTR_KPARAM_INFO
	.align		4
.L_7075:
        /*0098*/ 	.byte	0x04, 0x17
        /*009a*/ 	.short	(.L_7077 - .L_7076)
.L_7076:
        /*009c*/ 	.word	0x00000000
        /*00a0*/ 	.short	0x0001
        /*00a2*/ 	.short	0x0008
        /*00a4*/ 	.byte	0x00, 0xf0, 0x21, 0x00


	//----- nvinfo : EIATTR_KPARAM_INFO
	.align		4
.L_7077:
        /*00a8*/ 	.byte	0x04, 0x17
        /*00aa*/ 	.short	(.L_7079 - .L_7078)
.L_7078:
        /*00ac*/ 	.word	0x00000000
        /*00b0*/ 	.short	0x0000
        /*00b2*/ 	.short	0x0000
        /*00b4*/ 	.byte	0x00, 0xf0, 0x21, 0x00


	//----- nvinfo : EIATTR_SPARSE_MMA_MASK
	.align		4
.L_7079:
        /*00b8*/ 	.byte	0x03, 0x50
        /*00ba*/ 	.short	0x0000


	//----- nvinfo : EIATTR_MAXREG_COUNT
	.align		4
        /*00bc*/ 	.byte	0x03, 0x1b
        /*00be*/ 	.short	0x00ff


	//----- nvinfo : EIATTR_MERCURY_ISA_VERSION
	.align		4
        /*00c0*/ 	.byte	0x03, 0x5f
        /*00c2*/ 	.short	0x0101


	//----- nvinfo : EIATTR_EXIT_INSTR_OFFSETS
	.align		4
        /*00c4*/ 	.byte	0x04, 0x1c
        /*00c6*/ 	.short	(.L_7081 - .L_7080)


	//   ....[0]....
.L_7080:
        /*00c8*/ 	.word	0x000000f0


	//   ....[1]....
        /*00cc*/ 	.word	0x000003f0


	//   ....[2]....
        /*00d0*/ 	.word	0x00000f60


	//   ....[3]....
        /*00d4*/ 	.word	0x000012a0


	//   ....[4]....
        /*00d8*/ 	.word	0x000013a0


	//----- nvinfo : EIATTR_CBANK_PARAM_SIZE
	.align		4
.L_7081:
        /*00dc*/ 	.byte	0x03, 0x19
        /*00de*/ 	.short	0x004c


	//----- nvinfo : EIATTR_PARAM_CBANK
	.align		4
        /*00e0*/ 	.byte	0x04, 0x0a
        /*00e2*/ 	.short	(.L_7083 - .L_7082)
	.align		4
.L_7082:
        /*00e4*/ 	.word	index@(.nv.constant0._ZN2at6native46batch_norm_backward_elemt_channels_last_kernelILi4EfffEEvPKT0_S4_PKT1_S7_PKT2_S7_S7_PS2_S5_ii)
        /*00e8*/ 	.short	0x0210
        /*00ea*/ 	.short	0x004c


	//----- nvinfo : EIATTR_SW_WAR
	.align		4
.L_7083:
        /*00ec*/ 	.byte	0x04, 0x36
        /*00ee*/ 	.short	(.L_7085 - .L_7084)
.L_7084:
        /*00f0*/ 	.word	0x00000008
.L_7085:


//--------------------- .nv.info._ZN2at6native46batch_norm_backward_elemt_channels_last_kernelILi4EdddEEvPKT0_S4_PKT1_S7_PKT2_S7_S7_PS2_S5_ii --------------------------
	.section	.nv.info._ZN2at6native46batch_norm_backward_elemt_channels_last_kernelILi4EdddEEvPKT0_S4_PKT1_S7_PKT2_S7_S7_PS2_S5_ii,"",@"SHT_CUDA_INFO"
	.sectionflags	@""
	.align	4


	//----- nvinfo : EIATTR_CUDA_API_VERSION
	.align		4
        /*0000*/ 	.byte	0x04, 0x37
        /*0002*/ 	.short	(.L_7087 - .L_7086)
.L_7086:
        /*0004*/ 	.word	0x00000082


	//----- nvinfo : EIATTR_KPARAM_INFO
	.align		4
.L_7087:
        /*0008*/ 	.byte	0x04, 0x17
        /*000a*/ 	.short	(.L_7089 - .L_7088)
.L_7088:
        /*000c*/ 	.word	0x00000000
        /*0010*/ 	.short	0x000a
        /*0012*/ 	.short	0x004c
        /*0014*/ 	.byte	0x00, 0xf0, 0x11, 0x00


	//----- nvinfo : EIATTR_KPARAM_INFO
	.align		4
.L_7089:
        /*0018*/ 	.byte	0x04, 0x17
        /*001a*/ 	.short	(.L_7091 - .L_7090)
.L_7090:
        /*001c*/ 	.word	0x00000000
        /*0020*/ 	.short	0x0009
        /*0022*/ 	.short	0x0048
        /*0024*/ 	.byte	0x00, 0xf0, 0x11, 0x00


	//----- nvinfo : EIATTR_KPARAM_INFO
	.align		4
.L_7091:
        /*0028*/ 	.byte	0x04, 0x17
        /*002a*/ 	.short	(.L_7093 - .L_7092)
.L_7092:
        /*002c*/ 	.word	0x00000000
        /*0030*/ 	.short	0x0008
        /*0032*/ 	.short	0x0040
        /*0034*/ 	.byte	0x00, 0xf0, 0x21, 0x00


	//----- nvinfo : EIATTR_KPARAM_INFO
	.align		4
.L_7093:
        /*0038*/ 	.byte	0x04, 0x17
        /*003a*/ 	.short	(.L_7095 - .L_7094)
.L_7094:
        /*003c*/ 	.word	0x00000000
        /*0040*/ 	.short	0x0007
        /*0042*/ 	.short	0x0038
        /*0044*/ 	.byte	0x00, 0xf0, 0x21, 0x00


	//----- nvinfo : EIATTR_KPARAM_INFO
	.align		4
.L_7095:
        /*0048*/ 	.byte	0x04, 0x17
        /*004a*/ 	.short	(.L_7097 - .L_7096)
.L_7096:
        /*004c*/ 	.word	0x00000000
        /*0050*/ 	.short	0x0006
        /*0052*/ 	.short	0x0030
        /*0054*/ 	.byte	0x00, 0xf0, 0x21, 0x00


	//----- nvinfo : EIATTR_KPARAM_INFO
	.align		4
.L_7097:
        /*0058*/ 	.byte	0x04, 0x17
        /*005a*/ 	.short	(.L_7099 - .L_7098)
.L_7098:
        /*005c*/ 	.word	0x00000000
        /*0060*/ 	.short	0x0005
        /*0062*/ 	.short	0x0028
        /*0064*/ 	.byte	0x00, 0xf0, 0x21, 0x00


	//----- nvinfo : EIATTR_KPARAM_INFO
	.align		4
.L_7099:
        /*0068*/ 	.byte	0x04, 0x17
        /*006a*/ 	.short	(.L_7101 - .L_7100)
.L_7100:
        /*006c*/ 	.word	0x00000000
        /*0070*/ 	.short	0x0004
        /*0072*/ 	.short	0x0020
        /*0074*/ 	.byte	0x00, 0xf0, 0x21, 0x00


	//----- nvinfo : EIATTR_KPARAM_INFO
	.align		4
.L_7101:
        /*0078*/ 	.byte	0x04, 0x17
        /*007a*/ 	.short	(.L_7103 - .L_7102)
.L_7102:
        /*007c*/ 	.word	0x00000000
        /*0080*/ 	.short	0x0003
        /*0082*/ 	.short	0x0018
        /*0084*/ 	.byte	0x00, 0xf0, 0x21, 0x00


	//----- nvinfo : EIATTR_KPARAM_INFO
	.align		4
.L_7103:
        /*0088*/ 	.byte	0x04, 0x17
        /*008a*/ 	.short	(.L_7105 - .L_7104)
.L_7104:
        /*008c*/ 	.word	0x00000000
        /*0090*/ 	.short	0x0002
        /*0092*/ 	.short	0x0010
        /*0094*/ 	.byte	0x00, 0xf0, 0x21, 0x00


	//----- nvinfo : EIATTR_KPARAM_INFO
	.align		4
.L_7105:
        /*0098*/ 	.byte	0x04, 0x17
        /*009a*/ 	.short	(.L_7107 - .L_7106)
.L_7106:
        /*009c*/ 	.word	0x00000000
        /*00a0*/ 	.short	0x0001
        /*00a2*/ 	.short	0x0008
        /*00a4*/ 	.byte	0x00, 0xf0, 0x21, 0x00


	//----- nvinfo : EIATTR_KPARAM_INFO
	.align		4
.L_7107:
        /*00a8*/ 	.byte	0x04, 0x17
        /*00aa*/ 	.short	(.L_7109 - .L_7108)
.L_7108:
        /*00ac*/ 	.word	0x00000000
        /*00b0*/ 	.short	0x0000
        /*00b2*/ 	.short	0x0000
        /*00b4*/ 	.byte	0x00, 0xf0, 0x21, 0x00


	//----- nvinfo : EIATTR_SPARSE_MMA_MASK
	.align		4
.L_7109:
        /*00b8*/ 	.byte	0x03, 0x50
        /*00ba*/ 	.short	0x0000


	//----- nvinfo : EIATTR_MAXREG_COUNT
	.align		4
        /*00bc*/ 	.byte	0x03, 0x1b
        /*00be*/ 	.short	0x00ff


	//----- nvinfo : EIATTR_MERCURY_ISA_VERSION
	.align		4
        /*00c0*/ 	.byte	0x03, 0x5f
        /*00c2*/ 	.short	0x0101


	//----- nvinfo : EIATTR_EXIT_INSTR_OFFSETS
	.align		4
        /*00c4*/ 	.byte	0x04, 0x1c
        /*00c6*/ 	.short	(.L_7111 - .L_7110)


	//   ....[0]....
.L_7110:
        /*00c8*/ 	.word	0x000000d0


	//   ....[1]....
        /*00cc*/ 	.word	0x000003d0


	//   ....[2]....
        /*00d0*/ 	.word	0x00000f40


	//   ....[3]....
        /*00d4*/ 	.word	0x00001280


	//   ....[4]....
        /*00d8*/ 	.word	0x00001380


	//----- nvinfo : EIATTR_CBANK_PARAM_SIZE
	.align		4
.L_7111:
        /*00dc*/ 	.byte	0x03, 0x19
        /*00de*/ 	.short	0x0050


	//----- nvinfo : EIATTR_PARAM_CBANK
	.align		4
        /*00e0*/ 	.byte	0x04, 0x0a
        /*00e2*/ 	.short	(.L_7113 - .L_7112)
	.align		4
.L_7112:
        /*00e4*/ 	.word	index@(.nv.constant0._ZN2at6native46batch_norm_backward_elemt_channels_last_kernelILi4EdddEEvPKT0_S4_PKT1_S7_PKT2_S7_S7_PS2_S5_ii)
        /*00e8*/ 	.short	0x0210
        /*00ea*/ 	.short	0x0050


	//----- nvinfo : EIATTR_SW_WAR
	.align		4
.L_7113:
        /*00ec*/ 	.byte	0x04, 0x36
        /*00ee*/ 	.short	(.L_7115 - .L_7114)
.L_7114:
        /*00f0*/ 	.word	0x00000008
.L_7115:


//--------------------- .nv.info._ZN2at6native46batch_norm_backward_elemt_channels_last_kernelILi4EN3c108BFloat16EfS3_EEvPKT0_S6_PKT1_S9_PKT2_S9_S9_PKiPS4_lii --------------------------
	.section	.nv.info._ZN2at6native46batch_norm_backward_elemt_channels_last_kernelILi4EN3c108BFloat16EfS3_EEvPKT0_S6_PKT1_S9_PKT2_S9_S9_PKiPS4_lii,"",@"SHT_CUDA_INFO"
	.sectionflags	@""
	.align	4


	//----- nvinfo : EIATTR_CUDA_API_VERSION
	.align		4
        /*0000*/ 	.byte	0x04, 0x37
        /*0002*/ 	.short	(.L_7117 - .L_7116)
.L_7116:
        /*0004*/ 	.word	0x00000082


	//----- nvinfo : EIATTR_KPARAM_INFO
	.align		4
.L_7117:
        /*0008*/ 	.byte	0x04, 0x17
        /*000a*/ 	.short	(.L_7119 - .L_7118)
.L_7118:
        /*000c*/ 	.word	0x00000000
        /*0010*/ 	.short	0x000b
        /*0012*/ 	.short	0x0054
        /*0014*/ 	.byte	0x00, 0xf0, 0x11, 0x00


	//----- nvinfo : EIATTR_KPARAM_INFO
	.align		4
.L_7119:
        /*0018*/ 	.byte	0x04, 0x17
        /*001a*/ 	.short	(.L_7121 - .L_7120)
.L_7120:
        /*001c*/ 	.word	0x00000000
        /*0020*/ 	.short	0x000a
        /*0022*/ 	.short	0x0050
        /*0024*/ 	.byte	0x00, 0xf0, 0x11, 0x00


	//----- nvinfo : EIATTR_KPARAM_INFO
	.align		4
.L_7121:
        /*0028*/ 	.byte	0x04, 0x17
        /*002a*/ 	.short	(.L_7123 - .L_7122)
.L_7122:
        /*002c*/ 	.word	0x00000000
        /*0030*/ 	.short	0x0009
        /*0032*/ 	.short	0x0048
        /*0034*/ 	.byte	0x00, 0xf0, 0x21, 0x00


	//----- nvinfo : EIATTR_KPARAM_INFO
	.align		4
.L_7123:
        /*0038*/ 	.byte	0x04, 0x17
        /*003a*/ 	.short	(.L_7125 - .L_7124)
.L_7124:
        /*003c*/ 	.word	0x00000000
        /*0040*/ 	.short	0x0008
        /*0042*/ 	.short	0x0040
        /*0044*/ 	.byte	0x00, 0xf0, 0x21, 0x00


	//----- nvinfo : EIATTR_KPARAM_INFO
	.align		4
.L_7125:
        /*0048*/ 	.byte	0x04, 0x17
        /*004a*/ 	.short	(.L_7127 - .L_7126)
.L_7126:
        /*004c*/ 	.word	0x00000000
        /*0050*/ 	.short	0x0007
        /*0052*/ 	.short	0x0038
        /*0054*/ 	.byte	0x00, 0xf0, 0x21, 0x00


	//----- nvinfo : EIATTR_KPARAM_INFO
	.align		4
.L_7127:
        /*0058*/ 	.byte	0x04, 0x17
        /*005a*/ 	.short	(.L_7129 - .L_7128)
.L_7128:
        /*005c*/ 	.word	0x00000000
        /*0060*/ 	.short	0x0006
        /*0062*/ 	.short	0x0030
        /*0064*/ 	.byte	0x00, 0xf0, 0x21, 0x00


	//----- nvinfo : EIATTR_KPARAM_INFO
	.align		4
.L_7129:
        /*0068*/ 	.byte	0x04, 0x17
        /*006a*/ 	.short	(.L_7131 - .L_7130)
.L_7130:
        /*006c*/ 	.word	0x00000000
        /*0070*/ 	.short	0x0005
        /*0072*/ 	.short	0x0028
        /*0074*/ 	.byte	0x00, 0xf0, 0x21, 0x00


	//----- nvinfo : EIATTR_KPARAM_INFO
	.align		4
.L_7131:
        /*0078*/ 	.byte	0x04, 0x17
        /*007a*/ 	.short	(.L_7133 - .L_7132)
.L_7132:
        /*007c*/ 	.word	0x00000000
        /*0080*/ 	.short	0x0004
        /*0082*/ 	.short	0x0020
        /*0084*/ 	.byte	0x00, 0xf0, 0x21, 0x00


	//----- nvinfo : EIATTR_KPARAM_INFO
	.align		4
.L_7133:
        /*0088*/ 	.byte	0x04, 0x17
        /*008a*/ 	.short	(.L_7135 - .L_7134)
.L_7134:
        /*008c*/ 	.word	0x00000000
        /*0090*/ 	.short	0x0003
        /*0092*/ 	.short	0x0018
        /*0094*/ 	.byte	0x00, 0xf0, 0x21, 0x00


	//----- nvinfo : EIATTR_KPARAM_INFO
	.align		4
.L_7135:
        /*0098*/ 	.byte	0x04, 0x17
        /*009a*/ 	.short	(.L_7137 - .L_7136)
.L_7136:
        /*009c*/ 	.word	0x00000000
        /*00a0*/ 	.short	0x0002
        /*00a2*/ 	.short	0x0010
        /*00a4*/ 	.byte	0x00, 0xf0, 0x21, 0x00


	//----- nvinfo : EIATTR_KPARAM_INFO
	.align		4
.L_7137:
        /*00a8*/ 	.byte	0x04, 0x17
        /*00aa*/ 	.short	(.L_7139 - .L_7138)
.L_7138:
        /*00ac*/ 	.word	0x00000000
        /*00b0*/ 	.short	0x0001
        /*00b2*/ 	.short	0x0008
        /*00b4*/ 	.byte	0x00, 0xf0, 0x21, 0x00


	//----- nvinfo : EIATTR_KPARAM_INFO
	.align		4
.L_7139:
        /*00b8*/ 	.byte	0x04, 0x17
        /*00ba*/ 	.short	(.L_7141 - .L_7140)
.L_7140:
        /*00bc*/ 	.word	0x00000000
        /*00c0*/ 	.short	0x0000
        /*00c2*/ 	.short	0x0000
        /*00c4*/ 	.byte	0x00, 0xf0, 0x21, 0x00


	//----- nvinfo : EIATTR_SPARSE_MMA_MASK
	.align		4
.L_7141:
        /*00c8*/ 	.byte	0x03, 0x50
        /*00ca*/ 	.short	0x0000


	//----- nvinfo : EIATTR_MAXREG_COUNT
	.align		4
        /*00cc*/ 	.byte	0x03, 0x1b
        /*00ce*/ 	.short	0x00ff


	//----- nvinfo : EIATTR_MERCURY_ISA_VERSION
	.align		4
        /*00d0*/ 	.byte	0x03, 0x5f
        /*00d2*/ 	.short	0x0101


	//----- nvinfo : EIATTR_EXIT_INSTR_OFFSETS
	.align		4
        /*00d4*/ 	.byte	0x04, 0x1c
        /*00d6*/ 	.short	(.L_7143 - .L_7142)


	//   ....[0]....
.L_7142:
        /*00d8*/ 	.word	0x00000b50


	//   ....[1]....
        /*00dc*/ 	.word	0x00000df0


	//   ....[2]....
        /*00e0*/ 	.word	0x00001b40


	//   ....[3]....
        /*00e4*/ 	.word	0x00001ee0


	//   ....[4]....
        /*00e8*/ 	.word	0x00002000


	//----- nvinfo : EIATTR_CBANK_PARAM_SIZE
	.align		4
.L_7143:
        /*00ec*/ 	.byte	0x03, 0x19
        /*00ee*/ 	.short	0x0058


	//----- nvinfo : EIATTR_PARAM_CBANK
	.align		4
        /*00f0*/ 	.byte	0x04, 0x0a
        /*00f2*/ 	.short	(.L_7145 - .L_7144)
	.align		4
.L_7144:
        /*00f4*/ 	.word	index@(.nv.constant0._ZN2at6native46batch_norm_backward_elemt_channels_last_kernelILi4EN3c108BFloat16EfS3_EEvPKT0_S6_PKT1_S9_PKT2_S9_S9_PKiPS4_lii)
        /*00f8*/ 	.short	0x0210
        /*00fa*/ 	.short	0x0058


	//----- nvinfo : EIATTR_SW_WAR
	.align		4
.L_7145:
        /*00fc*/ 	.byte	0x04, 0x36
        /*00fe*/ 	.short	(.L_7147 - .L_7146)
.L_7146:
        /*0100*/ 	.word	0x00000008
.L_7147:


//--------------------- .nv.info._ZN2at6native46batch_norm_backward_elemt_channels_last_kernelILi4EN3c104HalfEfS3_EEvPKT0_S6_PKT1_S9_PKT2_S9_S9_PKiPS4_lii --------------------------
	.section	.nv.info._ZN2at6native46batch_norm_backward_elemt_channels_last_kernelILi4EN3c104HalfEfS3_EEvPKT0_S6_PKT1_S9_PKT2_S9_S9_PKiPS4_lii,"",@"SHT_CUDA_INFO"
	.sectionflags	@""
	.align	4


	//----- nvinfo : EIATTR_CUDA_API_VERSION
	.align		4
        /*0000*/ 	.byte	0x04, 0x37
        /*0002*/ 	.short	(.L_7149 - .L_7148)
.L_7148:
        /*0004*/ 	.word	0x00000082


	//----- nvinfo : EIATTR_KPARAM_INFO
	.align		4
.L_7149:
        /*0008*/ 	.byte	0x04, 0x17
        /*000a*/ 	.short	(.L_7151 - .L_7150)
.L_7150:
        /*000c*/ 	.word	0x00000000
        /*0010*/ 	.short	0x000b
        /*0012*/ 	.short	0x0054
        /*0014*/ 	.byte	0x00, 0xf0, 0x11, 0x00


	//----- nvinfo : EIATTR_KPARAM_INFO
	.align		4
.L_7151:
        /*0018*/ 	.byte	0x04, 0x17
        /*001a*/ 	.short	(.L_7153 - .L_7152)
.L_7152:
        /*001c*/ 	.word	0x00000000
        /*0020*/ 	.short	0x000a
        /*0022*/ 	.short	0x0050
        /*0024*/ 	.byte	0x00, 0xf0, 0x11, 0x00


	//----- nvinfo : EIATTR_KPARAM_INFO
	.align		4
.L_7153:
        /*0028*/ 	.byte	0x04, 0x17
        /*002a*/ 	.short	(.L_7155 - .L_7154)
.L_7154:
        /*002c*/ 	.word	0x00000000
        /*0030*/ 	.short	0x0009
        /*0032*/ 	.short	0x0048
        /*0034*/ 	.byte	0x00, 0xf0, 0x21, 0x00


	//----- nvinfo : EIATTR_KPARAM_INFO
	.align		4
.L_7155:
        /*0038*/ 	.byte	0x04, 0x17
        /*003a*/ 	.short	(.L_7157 - .L_7156)
.L_7156:
        /*003c*/ 	.word	0x00000000
        /*0040*/ 	.short	0x0008
        /*0042*/ 	.short	0x0040
        /*0044*/ 	.byte	0x00, 0xf0, 0x21, 0x00


	//----- nvinfo : EIATTR_KPARAM_INFO
	.align		4
.L_7157:
        /*0048*/ 	.byte	0x04, 0x17
        /*004a*/ 	.short	(.L_7159 - .L_7158)
.L_7158:
        /*004c*/ 	.word	0x00000000
        /*0050*/ 	.short	0x0007
        /*0052*/ 	.short	0x0038
        /*0054*/ 	.byte	0x00, 0xf0, 0x21, 0x00


	//----- nvinfo : EIATTR_KPARAM_INFO
	.align		4
.L_7159:
        /*0058*/ 	.byte	0x04, 0x17
        /*005a*/ 	.short	(.L_7161 - .L_7160)
.L_7160:
        /*005c*/ 	.word	0x00000000
        /*0060*/ 	.short	0x0006
        /*0062*/ 	.short	0x0030
        /*0064*/ 	.byte	0x00, 0xf0, 0x21, 0x00


	//----- nvinfo : EIATTR_KPARAM_INFO
	.align		4
.L_7161:
        /*0068*/ 	.byte	0x04, 0x17
        /*006a*/ 	.short	(.L_7163 - .L_7162)
.L_7162:
        /*006c*/ 	.word	0x00000000
        /*0070*/ 	.short	0x0005
        /*0072*/ 	.short	0x0028
        /*0074*/ 	.byte	0x00, 0xf0, 0x21, 0x00


	//----- nvinfo : EIATTR_KPARAM_INFO
	.align		4
.L_7163:
        /*0078*/ 	.byte	0x04, 0x17
        /*007a*/ 	.short	(.L_7165 - .L_7164)
.L_7164:
        /*007c*/ 	.word	0x00000000
        /*0080*/ 	.short	0x0004
        /*0082*/ 	.short	0x0020
        /*0084*/ 	.byte	0x00, 0xf0, 0x21, 0x00


	//----- nvinfo : EIATTR_KPARAM_INFO
	.align		4
.L_7165:
        /*0088*/ 	.byte	0x04, 0x17
        /*008a*/ 	.short	(.L_7167 - .L_7166)
.L_7166:
        /*008c*/ 	.word	0x00000000
        /*0090*/ 	.short	0x0003
        /*0092*/ 	.short	0x0018
        /*0094*/ 	.byte	0x00, 0xf0, 0x21, 0x00


	//----- nvinfo : EIATTR_KPARAM_INFO
	.align		4
.L_7167:
        /*0098*/ 	.byte	0x04, 0x17
        /*009a*/ 	.short	(.L_7169 - .L_7168)
.L_7168:
        /*009c*/ 	.word	0x00000000
        /*00a0*/ 	.short	0x0002
        /*00a2*/ 	.short	0x0010
        /*00a4*/ 	.byte	0x00, 0xf0, 0x21, 0x00


	//----- nvinfo : EIATTR_KPARAM_INFO
	.align		4
.L_7169:
        /*00a8*/ 	.byte	0x04, 0x17
        /*00aa*/ 	.short	(.L_7171 - .L_7170)
.L_7170:
        /*00ac*/ 	.word	0x00000000
        /*00b0*/ 	.short	0x0001
        /*00b2*/ 	.short	0x0008
        /*00b4*/ 	.byte	0x00, 0xf0, 0x21, 0x00


	//----- nvinfo : EIATTR_KPARAM_INFO
	.align		4
.L_7171:
        /*00b8*/ 	.byte	0x04, 0x17
        /*00ba*/ 	.short	(.L_7173 - .L_7172)
.L_7172:
        /*00bc*/ 	.word	0x00000000
        /*00c0*/ 	.short	0x0000
        /*00c2*/ 	.short	0x0000
        /*00c4*/ 	.byte	0x00, 0xf0, 0x21, 0x00


	//----- nvinfo : EIATTR_SPARSE_MMA_MASK
	.align		4
.L_7173:
        /*00c8*/ 	.byte	0x03, 0x50
        /*00ca*/ 	.short	0x0000


	//----- nvinfo : EIATTR_MAXREG_COUNT
	.align		4
        /*00cc*/ 	.byte	0x03, 0x1b
        /*00ce*/ 	.short	0x00ff


	//----- nvinfo : EIATTR_MERCURY_ISA_VERSION
	.align		4
        /*00d0*/ 	.byte	0x03, 0x5f
        /*00d2*/ 	.short	0x0101


	//----- nvinfo : EIATTR_EXIT_INSTR_OFFSETS
	.align		4
        /*00d4*/ 	.byte	0x04, 0x1c
        /*00d6*/ 	.short	(.L_7175 - .L_7174)


	//   ....[0]....
.L_7174:
        /*00d8*/ 	.word	0x00000b50


	//   ....[1]....
        /*00dc*/ 	.word	0x00000df0


	//   ....[2]....
        /*00e0*/ 	.word	0x00001b40


	//   ....[3]....
        /*00e4*/ 	.word	0x00001ee0


	//   ....[4]....
        /*00e8*/ 	.word	0x00002000


	//----- nvinfo : EIATTR_CBANK_PARAM_SIZE
	.align		4
.L_7175:
        /*00ec*/ 	.byte	0x03, 0x19
        /*00ee*/ 	.short	0x0058


	//----- nvinfo : EIATTR_PARAM_CBANK
	.align		4
        /*00f0*/ 	.byte	0x04, 0x0a
        /*00f2*/ 	.short	(.L_7177 - .L_7176)
	.align		4
.L_7176:
        /*00f4*/ 	.word	index@(.nv.constant0._ZN2at6native46batch_norm_backward_elemt_channels_last_kernelILi4EN3c104HalfEfS3_EEvPKT0_S6_PKT1_S9_PKT2_S9_S9_PKiPS4_lii)
        /*00f8*/ 	.short	0x0210
        /*00fa*/ 	.short	0x0058


	//----- nvinfo : EIATTR_SW_WAR
	.align		4
.L_7177:
        /*00fc*/ 	.byte	0x04, 0x36
        /*00fe*/ 	.short	(.L_7179 - .L_7178)
.L_7178:
        /*0100*/ 	.word	0x00000008
.L_7179:


//--------------------- .nv.info._ZN2at6native46batch_norm_backward_elemt_channels_last_kernelILi4EN3c108BFloat16EffEEvPKT0_S6_PKT1_S9_PKT2_S9_S9_PKiPS4_lii --------------------------
	.section	.nv.info._ZN2at6native46batch_norm_backward_elemt_channels_last_kernelILi4EN3c108BFloat16EffEEvPKT0_S6_PKT1_S9_PKT2_S9_S9_PKiPS4_lii,"",@"SHT_CUDA_INFO"
	.sectionflags	@""
	.align	4


	//----- nvinfo : EIATTR_CUDA_API_VERSION
	.align		4
        /*0000*/ 	.byte	0x04, 0x37
        /*0002*/ 	.short	(.L_7181 - .L_7180)
.L_7180:
        /*0004*/ 	.word	0x00000082


	//----- nvinfo : EIATTR_KPARAM_INFO
	.align		4
.L_7181:
        /*0008*/ 	.byte	0x04, 0x17
        /*000a*/ 	.short	(.L_7183 - .L_7182)
.L_7182:
        /*000c*/ 	.word	0x00000000
        /*0010*/ 	.short	0x000b
        /*0012*/ 	.short	0x0054
        /*0014*/ 	.byte	0x00, 0xf0, 0x11, 0x00


	//----- nvinfo : EIATTR_KPARAM_INFO
	.align		4
.L_7183:
        /*0018*/ 	.byte	0x04, 0x17
        /*001a*/ 	.short	(.L_7185 - .L_7184)
.L_7184:
        /*001c*/ 	.word	0x00000000
        /*0020*/ 	.short	0x000a
        /*0022*/ 	.short	0x0050
        /*0024*/ 	.byte	0x00, 0xf0, 0x11, 0x00


	//----- nvinfo : EIATTR_KPARAM_INFO
	.align		4
.L_7185:
        /*0028*/ 	.byte	0x04, 0x17
        /*002a*/ 	.short	(.L_7187 - .L_7186)
.L_7186:
        /*002c*/ 	.word	0x00000000
        /*0030*/ 	.short	0x0009
        /*0032*/ 	.short	0x0048
        /*0034*/ 	.byte	0x00, 0xf0, 0x21, 0x00


	//----- nvinfo : EIATTR_KPARAM_INFO
	.align		4
.L_7187:
        /*0038*/ 	.byte	0x04, 0x17
        /*003a*/ 	.short	(.L_7189 - .L_7188)
.L_7188:
        /*003c*/ 	.word	0x00000000
        /*0040*/ 	.short	0x0008
        /*0042*/ 	.short	0x0040
        /*0044*/ 	.byte	0x00, 0xf0, 0x21, 0x00


	//----- nvinfo : EIATTR_KPARAM_INFO
	.align		4
.L_7189:
        /*0048*/ 	.byte	0x04, 0x17
        /*004a*/ 	.short	(.L_7191 - .L_7190)
.L_7190:
        /*004c*/ 	.word	0x00000000
        /*0050*/ 	.short	0x0007
        /*0052*/ 	.short	0x0038
        /*0054*/ 	.byte	0x00, 0xf0, 0x21, 0x00


	//----- nvinfo : EIATTR_KPARAM_INFO
	.align		4
.L_7191:
        /*0058*/ 	.byte	0x04, 0x17
        /*005a*/ 	.short	(.L_7193 - .L_7192)
.L_7192:
        /*005c*/ 	.word	0x00000000
        /*0060*/ 	.short	0x0006
        /*0062*/ 	.short	0x0030
        /*0064*/ 	.byte	0x00, 0xf0, 0x21, 0x00


	//----- nvinfo : EIATTR_KPARAM_INFO
	.align		4
.L_7193:
        /*0068*/ 	.byte	0x04, 0x17
        /*006a*/ 	.short	(.L_7195 - .L_7194)
.L_7194:
        /*006c*/ 	.word	0x00000000
        /*0070*/ 	.short	0x0005
        /*0072*/ 	.short	0x0028
        /*0074*/ 	.byte	0x00, 0xf0, 0x21, 0x00


	//----- nvinfo : EIATTR_KPARAM_INFO
	.align		4
.L_7195:
        /*0078*/ 	.byte	0x04, 0x17
        /*007a*/ 	.short	(.L_7197 - .L_7196)
.L_7196:
        /*007c*/ 	.word	0x00000000
        /*0080*/ 	.short	0x0004
        /*0082*/ 	.short	0x0020
        /*0084*/ 	.byte	0x00, 0xf0, 0x21, 0x00


	//----- nvinfo : EIATTR_KPARAM_INFO
	.align		4
.L_7197:
        /*0088*/ 	.byte	0x04, 0x17
        /*008a*/ 	.short	(.L_7199 - .L_7198)
.L_7198:
        /*008c*/ 	.word	0x00000000
        /*0090*/ 	.short	0x0003
        /*0092*/ 	.short	0x0018
        /*0094*/ 	.byte	0x00, 0xf0, 0x21, 0x00


	//----- nvinfo : EIATTR_KPARAM_INFO
	.align		4
.L_7199:
        /*0098*/ 	.byte	0x04, 0x17
        /*009a*/ 	.short	(.L_7201 - .L_7200)
.L_7200:
        /*009c*/ 	.word	0x00000000
        /*00a0*/ 	.short	0x0002
        /*00a2*/ 	.short	0x0010
        /*00a4*/ 	.byte	0x00, 0xf0, 0x21, 0x00


	//----- nvinfo : EIATTR_KPARAM_INFO
	.align		4
.L_7201:
        /*00a8*/ 	.byte	0x04, 0x17
        /*00aa*/ 	.short	(.L_7203 - .L_7202)
.L_7202:
        /*00ac*/ 	.word	0x00000000
        /*00b0*/ 	.short	0x0001
        /*00b2*/ 	.short	0x0008
        /*00b4*/ 	.byte	0x00, 0xf0, 0x21, 0x00


	//----- nvinfo : EIATTR_KPARAM_INFO
	.align		4
.L_7203:
        /*00b8*/ 	.byte	0x04, 0x17
        /*00ba*/ 	.short	(.L_7205 - .L_7204)
.L_7204:
        /*00bc*/ 	.word	0x00000000
        /*00c0*/ 	.short	0x0000
        /*00c2*/ 	.short	0x0000
        /*00c4*/ 	.byte	0x00, 0xf0, 0x21, 0x00


	//----- nvinfo : EIATTR_SPARSE_MMA_MASK
	.align		4
.L_7205:
        /*00c8*/ 	.byte	0x03, 0x50
        /*00ca*/ 	.short	0x0000


	//----- nvinfo : EIATTR_MAXREG_COUNT
	.align		4
        /*00cc*/ 	.byte	0x03, 0x1b
        /*00ce*/ 	.short	0x00ff


	//----- nvinfo : EIATTR_MERCURY_ISA_VERSION
	.align		4
        /*00d0*/ 	.byte	0x03, 0x5f
        /*00d2*/ 	.short	0x0101


	//----- nvinfo : EIATTR_EXIT_INSTR_OFFSETS
	.align		4
        /*00d4*/ 	.byte	0x04, 0x1c
        /*00d6*/ 	.short	(.L_7207 - .L_7206)


	//   ....[0]....
.L_7206:
        /*00d8*/ 	.word	0x00000b50


	//   ....[1]....
        /*00dc*/ 	.word	0x00000df0


	//   ....[2]....
        /*00e0*/ 	.word	0x00001b20


	//   ....[3]....
        /*00e4*/ 	.word	0x00001ec0


	//   ....[4]....
        /*00e8*/ 	.word	0x00001fe0


	//----- nvinfo : EIATTR_CBANK_PARAM_SIZE
	.align		4
.L_7207:
        /*00ec*/ 	.byte	0x03, 0x19
        /*00ee*/ 	.short	0x0058


	//----- nvinfo : EIATTR_PARAM_CBANK
	.align		4
        /*00f0*/ 	.byte	0x04, 0x0a
        /*00f2*/ 	.short	(.L_7209 - .L_7208)
	.align		4
.L_7208:
        /*00f4*/ 	.word	index@(.nv.constant0._ZN2at6native46batch_norm_backward_elemt_channels_last_kernelILi4EN3c108BFloat16EffEEvPKT0_S6_PKT1_S9_PKT2_S9_S9_PKiPS4_lii)
        /*00f8*/ 	.short	0x0210
        /*00fa*/ 	.short	0x0058


	//----- nvinfo : EIATTR_SW_WAR
	.align		4
.L_7209:
        /*00fc*/ 	.byte	0x04, 0x36
        /*00fe*/ 	.short	(.L_7211 - .L_7210)
.L_7210:
        /*0100*/ 	.word	0x00000008
.L_7211:


//--------------------- .nv.info._ZN2at6native46batch_norm_backward_elemt_channels_last_kernelILi4EN3c104HalfEffEEvPKT0_S6_PKT1_S9_PKT2_S9_S9_PKiPS4_lii --------------------------
	.section	.nv.info._ZN2at6native46batch_norm_backward_elemt_channels_last_kernelILi4EN3c104HalfEffEEvPKT0_S6_PKT1_S9_PKT2_S9_S9_PKiPS4_lii,"",@"SHT_CUDA_INFO"
	.sectionflags	@""
	.align	4


	//----- nvinfo : EIATTR_CUDA_API_VERSION
	.align		4
        /*0000*/ 	.byte	0x04, 0x37
        /*0002*/ 	.short	(.L_7213 - .L_7212)
.L_7212:
        /*0004*/ 	.word	0x00000082


	//----- nvinfo : EIATTR_KPARAM_INFO
	.align		4
.L_7213:
        /*0008*/ 	.byte	0x04, 0x17
        /*000a*/ 	.short	(.L_7215 - .L_7214)
.L_7214:
        /*000c*/ 	.word	0x00000000
        /*0010*/ 	.short	0x000b
        /*0012*/ 	.short	0x0054
        /*0014*/ 	.byte	0x00, 0xf0, 0x11, 0x00


	//----- nvinfo : EIATTR_KPARAM_INFO
	.align		4
.L_7215:
        /*0018*/ 	.byte	0x04, 0x17
        /*001a*/ 	.short	(.L_7217 - .L_7216)
.L_7216:
        /*001c*/ 	.word	0x00000000
        /*0020*/ 	.short	0x000a
        /*0022*/ 	.short	0x0050
        /*0024*/ 	.byte	0x00, 0xf0, 0x11, 0x00


	//----- nvinfo : EIATTR_KPARAM_INFO
	.align		4
.L_7217:
        /*0028*/ 	.byte	0x04, 0x17
        /*002a*/ 	.short	(.L_7219 - .L_7218)
.L_7218:
        /*002c*/ 	.word	0x00000000
        /*0030*/ 	.short	0x0009
        /*0032*/ 	.short	0x0048
        /*0034*/ 	.byte	0x00, 0xf0, 0x21, 0x00


	//----- nvinfo : EIATTR_KPARAM_INFO
	.align		4
.L_7219:
        /*0038*/ 	.byte	0x04, 0x17
        /*003a*/ 	.short	(.L_7221 - .L_7220)
.L_7220:
        /*003c*/ 	.word	0x00000000
        /*0040*/ 	.short	0x0008
        /*0042*/ 	.short	0x0040
        /*0044*/ 	.byte	0x00, 0xf0, 0x21, 0x00


	//----- nvinfo : EIATTR_KPARAM_INFO
	.align		4
.L_7221:
        /*0048*/ 	.byte	0x04, 0x17
        /*004a*/ 	.short	(.L_7223 - .L_7222)
.L_7222:
        /*004c*/ 	.word	0x00000000
        /*0050*/ 	.short	0x0007
        /*0052*/ 	.short	0x0038
        /*0054*/ 	.byte	0x00, 0xf0, 0x21, 0x00


	//----- nvinfo : EIATTR_KPARAM_INFO
	.align		4
.L_7223:
        /*0058*/ 	.byte	0x04, 0x17
        /*005a*/ 	.short	(.L_7225 - .L_7224)
.L_7224:
        /*005c*/ 	.word	0x00000000
        /*0060*/ 	.short	0x0006
        /*0062*/ 	.short	0x0030
        /*0064*/ 	.byte	0x00, 0xf0, 0x21, 0x00


	//----- nvinfo : EIATTR_KPARAM_INFO
	.align		4
.L_7225:
        /*0068*/ 	.byte	0x04, 0x17
        /*006a*/ 	.short	(.L_7227 - .L_7226)
.L_7226:
        /*006c*/ 	.word	0x00000000
        /*0070*/ 	.short	0x0005
        /*0072*/ 	.short	0x0028
        /*0074*/ 	.byte	0x00, 0xf0, 0x21, 0x00


	//----- nvinfo : EIATTR_KPARAM_INFO
	.align		4
.L_7227:
        /*0078*/ 	.byte	0x04, 0x17
        /*007a*/ 	.short	(.L_7229 - .L_7228)
.L_7228:
        /*007c*/ 	.word	0x00000000
        /*0080*/ 	.short	0x0004
        /*0082*/ 	.short	0x0020
        /*0084*/ 	.byte	0x00, 0xf0, 0x21, 0x00


	//----- nvinfo : EIATTR_KPARAM_INFO
	.align		4
.L_7229:
        /*0088*/ 	.byte	0x04, 0x17
        /*008a*/ 	.short	(.L_7231 - .L_7230)
.L_7230:
        /*008c*/ 	.word	0x00000000
        /*0090*/ 	.short	0x0003
        /*0092*/ 	.short	0x0018
        /*0094*/ 	.byte	0x00, 0xf0, 0x21, 0x00


	//----- nvinfo : EIATTR_KPARAM_INFO
	.align		4
.L_7231:
        /*0098*/ 	.byte	0x04, 0x17
        /*009a*/ 	.short	(.L_7233 - .L_7232)
.L_7232:
        /*009c*/ 	.word	0x00000000
        /*00a0*/ 	.short	0x0002
        /*00a2*/ 	.short	0x0010
        /*00a4*/ 	.byte	0x00, 0xf0, 0x21, 0x00


	//----- nvinfo : EIATTR_KPARAM_INFO
	.align		4
.L_7233:
        /*00a8*/ 	.byte	0x04, 0x17
        /*00aa*/ 	.short	(.L_7235 - .L_7234)
.L_7234:
        /*00ac*/ 	.word	0x00000000
        /*00b0*/ 	.short	0x0001
        /*00b2*/ 	.short	0x0008
        /*00b4*/ 	.byte	0x00, 0xf0, 0x21, 0x00


	//----- nvinfo : EIATTR_KPARAM_INFO
	.align		4
.L_7235:
        /*00b8*/ 	.byte	0x04, 0x17
        /*00ba*/ 	.short	(.L_7237 - .L_7236)
.L_7236:
        /*00bc*/ 	.word	0x00000000
        /*00c0*/ 	.short	0x0000
        /*00c2*/ 	.short	0x0000
        /*00c4*/ 	.byte	0x00, 0xf0, 0x21, 0x00


	//----- nvinfo : EIATTR_SPARSE_MMA_MASK
	.align		4
.L_7237:
        /*00c8*/ 	.byte	0x03, 0x50
        /*00ca*/ 	.short	0x0000


	//----- nvinfo : EIATTR_MAXREG_COUNT
	.align		4
        /*00cc*/ 	.byte	0x03, 0x1b
        /*00ce*/ 	.short	0x00ff


	//----- nvinfo : EIATTR_MERCURY_ISA_VERSION
	.align		4
        /*00d0*/ 	.byte	0x03, 0x5f
        /*00d2*/ 	.short	0x0101


	//----- nvinfo : EIATTR_EXIT_INSTR_OFFSETS
	.align		4
        /*00d4*/ 	.byte	0x04, 0x1c
        /*00d6*/ 	.short	(.L_7239 - .L_7238)


	//   ....[0]....
.L_7238:
        /*00d8*/ 	.word	0x00000b50


	//   ....[1]....
        /*00dc*/ 	.word	0x00000df0


	//   ....[2]....
        /*00e0*/ 	.word	0x00001b20


	//   ....[3]....
        /*00e4*/ 	.word	0x00001ec0


	//   ....[4]....
        /*00e8*/ 	.word	0x00001fe0


	//----- nvinfo : EIATTR_CBANK_PARAM_SIZE
	.align		4
.L_7239:
        /*00ec*/ 	.byte	0x03, 0x19
        /*00ee*/ 	.short	0x0058


	//----- nvinfo : EIATTR_PARAM_CBANK
	.align		4
        /*00f0*/ 	.byte	0x04, 0x0a
        /*00f2*/ 	.short	(.L_7241 - .L_7240)
	.align		4
.L_7240:
        /*00f4*/ 	.word	index@(.nv.constant0._ZN2at6native46batch_norm_backward_elemt_channels_last_kernelILi4EN3c104HalfEffEEvPKT0_S6_PKT1_S9_PKT2_S9_S9_PKiPS4_lii)
        /*00f8*/ 	.short	0x0210
        /*00fa*/ 	.short	0x0058


	//----- nvinfo : EIATTR_SW_WAR
	.align		4
.L_7241:
        /*00fc*/ 	.byte	0x04, 0x36
        /*00fe*/ 	.short	(.L_7243 - .L_7242)
.L_7242:
        /*0100*/ 	.word	0x00000008
.L_7243:


//--------------------- .nv.info._ZN2at6native46batch_norm_backward_elemt_channels_last_kernelILi4EfffEEvPKT0_S4_PKT1_S7_PKT2_S7_S7_PKiPS2_lii --------------------------
	.section	.nv.info._ZN2at6native46batch_norm_backward_elemt_channels_last_kernelILi4EfffEEvPKT0_S4_PKT1_S7_PKT2_S7_S7_PKiPS2_lii,"",@"SHT_CUDA_INFO"
	.sectionflags	@""
	.align	4


	//----- nvinfo : EIATTR_CUDA_API_VERSION
	.align		4
        /*0000*/ 	.byte	0x04, 0x37
        /*0002*/ 	.short	(.L_7245 - .L_7244)
.L_7244:
        /*0004*/ 	.word	0x00000082


	//----- nvinfo : EIATTR_KPARAM_INFO
	.align		4
.L_7245:
        /*0008*/ 	.byte	0x04, 0x17
        /*000a*/ 	.short	(.L_7247 - .L_7246)
.L_7246:
        /*000c*/ 	.word	0x00000000
        /*0010*/ 	.short	0x000b
        /*0012*/ 	.short	0x0054
        /*0014*/ 	.byte	0x00, 0xf0, 0x11, 0x00


	//----- nvinfo : EIATTR_KPARAM_INFO
	.align		4
.L_7247:
        /*0018*/ 	.byte	0x04, 0x17
        /*001a*/ 	.short	(.L_7249 - .L_7248)
.L_7248:
        /*001c*/ 	.word	0x00000000
        /*0020*/ 	.short	0x000a
        /*0022*/ 	.short	0x0050
        /*0024*/ 	.byte	0x00, 0xf0, 0x11, 0x00


	//----- nvinfo : EIATTR_KPARAM_INFO
	.align		4
.L_7249:
        /*0028*/ 	.byte	0x04, 0x17
        /*002a*/ 	.short	(.L_7251 - .L_7250)
.L_7250:
        /*002c*/ 	.word	0x00000000
        /*0030*/ 	.short	0x0009
        /*0032*/ 	.short	0x0048
        /*0034*/ 	.byte	0x00, 0xf0, 0x21, 0x00


	//----- nvinfo : EIATTR_KPARAM_INFO
	.align		4
.L_7251:
        /*0038*/ 	.byte	0x04, 0x17
        /*003a*/ 	.short	(.L_7253 - .L_7252)
.L_7252:
        /*003c*/ 	.word	0x00000000
        /*0040*/ 	.short	0x0008
        /*0042*/ 	.short	0x0040
        /*0044*/ 	.byte	0x00, 0xf0, 0x21, 0x00


	//----- nvinfo : EIATTR_KPARAM_INFO
	.align		4
.L_7253:
        /*0048*/ 	.byte	0x04, 0x17
        /*004a*/ 	.short	(.L_7255 - .L_7254)
.L_7254:
        /*004c*/ 	.word	0x00000000
        /*0050*/ 	.short	0x0007
        /*0052*/ 	.short	0x0038
        /*0054*/ 	.byte	0x00, 0xf0, 0x21, 0x00


	//----- nvinfo : EIATTR_KPARAM_INFO
	.align		4
.L_7255:
        /*0058*/ 	.byte	0x04, 0x17
        /*005a*/ 	.short	(.L_7257 - .L_7256)
.L_7256:
        /*005c*/ 	.word	0x00000000
        /*0060*/ 	.short	0x0006
        /*0062*/ 	.short	0x0030
        /*0064*/ 	.byte	0x00, 0xf0, 0x21, 0x00


	//----- nvinfo : EIATTR_KPARAM_INFO
	.align		4
.L_7257:
        /*0068*/ 	.byte	0x04, 0x17
        /*006a*/ 	.short	(.L_7259 - .L_7258)
.L_7258:
        /*006c*/ 	.word	0x00000000
        /*0070*/ 	.short	0x0005
        /*0072*/ 	.short	0x0028
        /*0074*/ 	.byte	0x00, 0xf0, 0x21, 0x00


	//----- nvinfo : EIATTR_KPARAM_INFO
	.align		4
.L_7259:
        /*0078*/ 	.byte	0x04, 0x17
        /*007a*/ 	.short	(.L_7261 - .L_7260)
.L_7260:
        /*007c*/ 	.word	0x00000000
        /*0080*/ 	.short	0x0004
        /*0082*/ 	.short	0x0020
        /*0084*/ 	.byte	0x00, 0xf0, 0x21, 0x00


	//----- nvinfo : EIATTR_KPARAM_INFO
	.align		4
.L_7261:
        /*0088*/ 	.byte	0x04, 0x17
        /*008a*/ 	.short	(.L_7263 - .L_7262)
.L_7262:
        /*008c*/ 	.word	0x00000000
        /*0090*/ 	.short	0x0003
        /*0092*/ 	.short	0x0018
        /*0094*/ 	.byte	0x00, 0xf0, 0x21, 0x00


	//----- nvinfo : EIATTR_KPARAM_INFO
	.align		4
.L_7263:
        /*0098*/ 	.byte	0x04, 0x17
        /*009a*/ 	.short	(.L_7265 - .L_7264)
.L_7264:
        /*009c*/ 	.word	0x00000000
        /*00a0*/ 	.short	0x0002
        /*00a2*/ 	.short	0x0010
        /*00a4*/ 	.byte	0x00, 0xf0, 0x21, 0x00


	//----- nvinfo : EIATTR_KPARAM_INFO
	.align		4
.L_7265:
        /*00a8*/ 	.byte	0x04, 0x17
        /*00aa*/ 	.short	(.L_7267 - .L_7266)
.L_7266:
        /*00ac*/ 	.word	0x00000000
        /*00b0*/ 	.short	0x0001
        /*00b2*/ 	.short	0x0008
        /*00b4*/ 	.byte	0x00, 0xf0, 0x21, 0x00


	//----- nvinfo : EIATTR_KPARAM_INFO
	.align		4
.L_7267:
        /*00b8*/ 	.byte	0x04, 0x17
        /*00ba*/ 	.short	(.L_7269 - .L_7268)
.L_7268:
        /*00bc*/ 	.word	0x00000000
        /*00c0*/ 	.short	0x0000
        /*00c2*/ 	.short	0x0000
        /*00c4*/ 	.byte	0x00, 0xf0, 0x21, 0x00


	//----- nvinfo : EIATTR_SPARSE_MMA_MASK
	.align		4
.L_7269:
        /*00c8*/ 	.byte	0x03, 0x50
        /*00ca*/ 	.short	0x0000


	//----- nvinfo : EIATTR_MAXREG_COUNT
	.align		4
        /*00cc*/ 	.byte	0x03, 0x1b
        /*00ce*/ 	.short	0x00ff


	//----- nvinfo : EIATTR_MERCURY_ISA_VERSION
	.align		4
        /*00d0*/ 	.byte	0x03, 0x5f
        /*00d2*/ 	.short	0x0101


	//----- nvinfo : EIATTR_EXIT_INSTR_OFFSETS
	.align		4
        /*00d4*/ 	.byte	0x04, 0x1c
        /*00d6*/ 	.short	(.L_7271 - .L_7270)


	//   ....[0]....
.L_7270:
        /*00d8*/ 	.word	0x00000b50


	//   ....[1]....
        /*00dc*/ 	.word	0x00000df0


	//   ....[2]....
        /*00e0*/ 	.word	0x00001930


	//   ....[3]....
        /*00e4*/ 	.word	0x00001c40


	//   ....[4]....
        /*00e8*/ 	.word	0x00001d30


	//----- nvinfo : EIATTR_CBANK_PARAM_SIZE
	.align		4
.L_7271:
        /*00ec*/ 	.byte	0x03, 0x19
        /*00ee*/ 	.short	0x0058


	//----- nvinfo : EIATTR_PARAM_CBANK
	.align		4
        /*00f0*/ 	.byte	0x04, 0x0a
        /*00f2*/ 	.short	(.L_7273 - .L_7272)
	.align		4
.L_7272:
        /*00f4*/ 	.word	index@(.nv.constant0._ZN2at6native46batch_norm_backward_elemt_channels_last_kernelILi4EfffEEvPKT0_S4_PKT1_S7_PKT2_S7_S7_PKiPS2_lii)
        /*00f8*/ 	.short	0x0210
        /*00fa*/ 	.short	0x0058


	//----- nvinfo : EIATTR_SW_WAR
	.align		4
.L_7273:
        /*00fc*/ 	.byte	0x04, 0x36
        /*00fe*/ 	.short	(.L_7275 - .L_7274)
.L_7274:
        /*0100*/ 	.word	0x00000008
.L_7275:


//--------------------- .nv.info._ZN2at6native46batch_norm_backward_elemt_channels_last_kernelILi4EdddEEvPKT0_S4_PKT1_S7_PKT2_S7_S7_PKiPS2_lii --------------------------
	.section	.nv.info._ZN2at6native46batch_norm_backward_elemt_channels_last_kernelILi4EdddEEvPKT0_S4_PKT1_S7_PKT2_S7_S7_PKiPS2_lii,"",@"SHT_CUDA_INFO"
	.sectionflags	@""
	.align	4


	//----- nvinfo : EIATTR_CUDA_API_VERSION
	.align		4
        /*0000*/ 	.byte	0x04, 0x37
        /*0002*/ 	.short	(.L_7277 - .L_7276)
.L_7276:
        /*0004*/ 	.word	0x00000082


	//----- nvinfo : EIATTR_KPARAM_INFO
	.align		4
.L_7277:
        /*0008*/ 	.byte	0x04, 0x17
        /*000a*/ 	.short	(.L_7279 - .L_7278)
.L_7278:
        /*000c*/ 	.word	0x00000000
        /*0010*/ 	.short	0x000b
        /*0012*/ 	.short	0x0054
        /*0014*/ 	.byte	0x00, 0xf0, 0x11, 0x00


	//----- nvinfo : EIATTR_KPARAM_INFO
	.align		4
.L_7279:
        /*0018*/ 	.byte	0x04, 0x17
        /*001a*/ 	.short	(.L_7281 - .L_7280)
.L_7280:
        /*001c*/ 	.word	0x00000000
        /*0020*/ 	.short	0x000a
        /*0022*/ 	.short	0x0050
        /*0024*/ 	.byte	0x00, 0xf0, 0x11, 0x00


	//----- nvinfo : EIATTR_KPARAM_INFO
	.align		4
.L_7281:
        /*0028*/ 	.byte	0x04, 0x17
        /*002a*/ 	.short	(.L_7283 - .L_7282)
.L_7282:
        /*002c*/ 	.word	0x00000000
        /*0030*/ 	.short	0x0009
        /*0032*/ 	.short	0x0048
        /*0034*/ 	.byte	0x00, 0xf0, 0x21, 0x00


	//----- nvinfo : EIATTR_KPARAM_INFO
	.align		4
.L_7283:
        /*0038*/ 	.byte	0x04, 0x17
        /*003a*/ 	.short	(.L_7285 - .L_7284)
.L_7284:
        /*003c*/ 	.word	0x00000000
        /*0040*/ 	.short	0x0008
        /*0042*/ 	.short	0x0040
        /*0044*/ 	.byte	0x00, 0xf0, 0x21, 0x00


	//----- nvinfo : EIATTR_KPARAM_INFO
	.align		4
.L_7285:
        /*0048*/ 	.byte	0x04, 0x17
        /*004a*/ 	.short	(.L_7287 - .L_7286)
.L_7286:
        /*004c*/ 	.word	0x00000000
        /*0050*/ 	.short	0x0007
        /*0052*/ 	.short	0x0038
        /*0054*/ 	.byte	0x00, 0xf0, 0x21, 0x00


	//----- nvinfo : EIATTR_KPARAM_INFO
	.align		4
.L_7287:
        /*0058*/ 	.byte	0x04, 0x17
        /*005a*/ 	.short	(.L_7289 - .L_7288)
.L_7288:
        /*005c*/ 	.word	0x00000000
        /*0060*/ 	.short	0x0006
        /*0062*/ 	.short	0x0030
        /*0064*/ 	.byte	0x00, 0xf0, 0x21, 0x00


	//----- nvinfo : EIATTR_KPARAM_INFO
	.align		4
.L_7289:
        /*0068*/ 	.byte	0x04, 0x17
        /*006a*/ 	.short	(.L_7291 - .L_7290)
.L_7290:
        /*006c*/ 	.word	0x00000000
        /*0070*/ 	.short	0x0005
        /*0072*/ 	.short	0x0028
        /*0074*/ 	.byte	0x00, 0xf0, 0x21, 0x00


	//----- nvinfo : EIATTR_KPARAM_INFO
	.align		4
.L_7291:
        /*0078*/ 	.byte	0x04, 0x17
        /*007a*/ 	.short	(.L_7293 - .L_7292)
.L_7292:
        /*007c*/ 	.word	0x00000000
        /*0080*/ 	.short	0x0004
        /*0082*/ 	.short	0x0020
        /*0084*/ 	.byte	0x00, 0xf0, 0x21, 0x00


	//----- nvinfo : EIATTR_KPARAM_INFO
	.align		4
.L_7293:
        /*0088*/ 	.byte	0x04, 0x17
        /*008a*/ 	.short	(.L_7295 - .L_7294)
.L_7294:
        /*008c*/ 	.word	0x00000000
        /*0090*/ 	.short	0x0003
        /*0092*/ 	.short	0x0018
        /*0094*/ 	.byte	0x00, 0xf0, 0x21, 0x00


	//----- nvinfo : EIATTR_KPARAM_INFO
	.align		4
.L_7295:
        /*0098*/ 	.byte	0x04, 0x17
        /*009a*/ 	.short	(.L_7297 - .L_7296)
.L_7296:
        /*009c*/ 	.word	0x00000000
        /*00a0*/ 	.short	0x0002
        /*00a2*/ 	.short	0x0010
        /*00a4*/ 	.byte	0x00, 0xf0, 0x21, 0x00


	//----- nvinfo : EIATTR_KPARAM_INFO
	.align		4
.L_7297:
        /*00a8*/ 	.byte	0x04, 0x17
        /*00aa*/ 	.short	(.L_7299 - .L_7298)
.L_7298:
        /*00ac*/ 	.word	0x00000000
        /*00b0*/ 	.short	0x0001
        /*00b2*/ 	.short	0x0008
        /*00b4*/ 	.byte	0x00, 0xf0, 0x21, 0x00


	//----- nvinfo : EIATTR_KPARAM_INFO
	.align		4
.L_7299:
        /*00b8*/ 	.byte	0x04, 0x17
        /*00ba*/ 	.short	(.L_7301 - .L_7300)
.L_7300:
        /*00bc*/ 	.word	0x00000000
        /*00c0*/ 	.short	0x0000
        /*00c2*/ 	.short	0x0000
        /*00c4*/ 	.byte	0x00, 0xf0, 0x21, 0x00


	//----- nvinfo : EIATTR_SPARSE_MMA_MASK
	.align		4
.L_7301:
        /*00c8*/ 	.byte	0x03, 0x50
        /*00ca*/ 	.short	0x0000


	//----- nvinfo : EIATTR_MAXREG_COUNT
	.align		4
        /*00cc*/ 	.byte	0x03, 0x1b
        /*00ce*/ 	.short	0x00ff


	//----- nvinfo : EIATTR_MERCURY_ISA_VERSION
	.align		4
        /*00d0*/ 	.byte	0x03, 0x5f
        /*00d2*/ 	.short	0x0101


	//----- nvinfo : EIATTR_EXIT_INSTR_OFFSETS
	.align		4
        /*00d4*/ 	.byte	0x04, 0x1c
        /*00d6*/ 	.short	(.L_7303 - .L_7302)


	//   ....[0]....
.L_7302:
        /*00d8*/ 	.word	0x00000c60


	//   ....[1]....
        /*00dc*/ 	.word	0x00000f20


	//   ....[2]....
        /*00e0*/ 	.word	0x00001a50


	//   ....[3]....
        /*00e4*/ 	.word	0x00001d60


	//   ....[4]....
        /*00e8*/ 	.word	0x00001e50


	//----- nvinfo : EIATTR_CRS_STACK_SIZE
	.align		4
.L_7303:
        /*00ec*/ 	.byte	0x04, 0x1e
        /*00ee*/ 	.short	(.L_7305 - .L_7304)
.L_7304:
        /*00f0*/ 	.word	0x00000000


	//----- nvinfo : EIATTR_CBANK_PARAM_SIZE
	.align		4
.L_7305:
        /*00f4*/ 	.byte	0x03, 0x19
        /*00f6*/ 	.short	0x0058


	//----- nvinfo : EIATTR_PARAM_CBANK
	.align		4
        /*00f8*/ 	.byte	0x04, 0x0a
        /*00fa*/ 	.short	(.L_7307 - .L_7306)
	.align		4
.L_7306:
        /*00fc*/ 	.word	index@(.nv.constant0._ZN2at6native46batch_norm_backward_elemt_channels_last_kernelILi4EdddEEvPKT0_S4_PKT1_S7_PKT2_S7_S7_PKiPS2_lii)
        /*0100*/ 	.short	0x0210
        /*0102*/ 	.short	0x0058


	//----- nvinfo : EIATTR_SW_WAR
	.align		4
.L_7307:
        /*0104*/ 	.byte	0x04, 0x36
        /*0106*/ 	.short	(.L_7309 - .L_7308)
.L_7308:
        /*0108*/ 	.word	0x00000008
.L_7309:


//--------------------- .nv.info._ZN2at6native47batch_norm_backward_reduce_channels_last_kernelILi4EN3c108BFloat16EfS3_EEvPKT0_S6_PKT1_S9_PS7_SA_PT2_SC_PVS7_Piii --------------------------
	.section	.nv.info._ZN2at6native47batch_norm_backward_reduce_channels_last_kernelILi4EN3c108BFloat16EfS3_EEvPKT0_S6_PKT1_S9_PS7_SA_PT2_SC_PVS7_Piii,"",@"SHT_CUDA_INFO"
	.sectionflags	@""
	.align	4


	//----- nvinfo : EIATTR_CUDA_API_VERSION
	.align		4
        /*0000*/ 	.byte	0x04, 0x37
        /*0002*/ 	.short	(.L_7311 - .L_7310)
.L_7310:
        /*0004*/ 	.word	0x00000082


	//----- nvinfo : EIATTR_KPARAM_INFO
	.align		4
.L_7311:
        /*0008*/ 	.byte	0x04, 0x17
        /*000a*/ 	.short	(.L_7313 - .L_7312)
.L_7312:
        /*000c*/ 	.word	0x00000000
        /*0010*/ 	.short	0x000b
        /*0012*/ 	.short	0x0054
        /*0014*/ 	.byte	0x00, 0xf0, 0x11, 0x00


	//----- nvinfo : EIATTR_KPARAM_INFO
	.align		4
.L_7313:
        /*0018*/ 	.byte	0x04, 0x17
        /*001a*/ 	.short	(.L_7315 - .L_7314)
.L_7314:
        /*001c*/ 	.word	0x00000000
        /*0020*/ 	.short	0x000a
        /*0022*/ 	.short	0x0050
        /*0024*/ 	.byte	0x00, 0xf0, 0x11, 0x00


	//----- nvinfo : EIATTR_KPARAM_INFO
	.align		4
.L_7315:
        /*0028*/ 	.byte	0x04, 0x17
        /*002a*/ 	.short	(.L_7317 - .L_7316)
.L_7316:
        /*002c*/ 	.word	0x00000000
        /*0030*/ 	.short	0x0009
        /*0032*/ 	.short	0x0048
        /*0034*/ 	.byte	0x00, 0xf0, 0x21, 0x00


	//----- nvinfo : EIATTR_KPARAM_INFO
	.align		4
.L_7317:
        /*0038*/ 	.byte	0x04, 0x17
        /*003a*/ 	.short	(.L_7319 - .L_7318)
.L_7318:
        /*003c*/ 	.word	0x00000000
        /*0040*/ 	.short	0x0008
        /*0042*/ 	.short	0x0040
        /*0044*/ 	.byte	0x00, 0xf0, 0x21, 0x00


	//----- nvinfo : EIATTR_KPARAM_INFO
	.align		4
.L_7319:
        /*0048*/ 	.byte	0x04, 0x17
        /*004a*/ 	.short	(.L_7321 - .L_7320)
.L_7320:
        /*004c*/ 	.word	0x00000000
        /*0050*/ 	.short	0x0007
        /*0052*/ 	.short	0x0038
        /*0054*/ 	.byte	0x00, 0xf0, 0x21, 0x00


	//----- nvinfo : EIATTR_KPARAM_INFO
	.align		4
.L_7321:
        /*0058*/ 	.byte	0x04, 0x17
        /*005a*/ 	.short	(.L_7323 - .L_7322)
.L_7322:
        /*005c*/ 	.word	0x00000000
        /*0060*/ 	.short	0x0006
        /*0062*/ 	.short	0x0030
        /*0064*/ 	.byte	0x00, 0xf0, 0x21, 0x00


	//----- nvinfo : EIATTR_KPARAM_INFO
	.align		4
.L_7323:
        /*0068*/ 	.byte	0x04, 0x17
        /*006a*/ 	.short	(.L_7325 - .L_7324)
.L_7324:
        /*006c*/ 	.word	0x00000000
        /*0070*/ 	.short	0x0005
        /*0072*/ 	.short	0x0028
        /*0074*/ 	.byte	0x00, 0xf0, 0x21, 0x00


	//----- nvinfo : EIATTR_KPARAM_INFO
	.align		4
.L_7325:
        /*0078*/ 	.byte	0x04, 0x17
        /*007a*/ 	.short	(.L_7327 - .L_7326)
.L_7326:
        /*007c*/ 	.word	0x00000000
        /*0080*/ 	.short	0x0004
        /*0082*/ 	.short	0x0020
        /*0084*/ 	.byte	0x00, 0xf0, 0x21, 0x00


	//----- nvinfo : EIATTR_KPARAM_INFO
	.align		4
.L_7327:
        /*0088*/ 	.byte	0x04, 0x17
        /*008a*/ 	.short	(.L_7329 - .L_7328)
.L_7328:
        /*008c*/ 	.word	0x00000000
        /*0090*/ 	.short	0x0003
        /*0092*/ 	.short	0x0018
        /*0094*/ 	.byte	0x00, 0xf0, 0x21, 0x00


	//----- nvinfo : EIATTR_KPARAM_INFO
	.align		4
.L_7329:
        /*0098*/ 	.byte	0x04, 0x17
        /*009a*/ 	.short	(.L_7331 - .L_7330)
.L_7330:
        /*009c*/ 	.word	0x00000000
        /*00a0*/ 	.short	0x0002
        /*00a2*/ 	.short	0x0010
        /*00a4*/ 	.byte	0x00, 0xf0, 0x21, 0x00


	//----- nvinfo : EIATTR_KPARAM_INFO
	.align		4
.L_7331:
        /*00a8*/ 	.byte	0x04, 0x17
        /*00aa*/ 	.short	(.L_7333 - .L_7332)
.L_7332:
        /*00ac*/ 	.word	0x00000000
        /*00b0*/ 	.short	0x0001
        /*00b2*/ 	.short	0x0008
        /*00b4*/ 	.byte	0x00, 0xf0, 0x21, 0x00


	//----- nvinfo : EIATTR_KPARAM_INFO
	.align		4
.L_7333:
        /*00b8*/ 	.byte	0x04, 0x17
        /*00ba*/ 	.short	(.L_7335 - .L_7334)
.L_7334:
        /*00bc*/ 	.word	0x00000000
        /*00c0*/ 	.short	0x0000
        /*00c2*/ 	.short	0x0000
        /*00c4*/ 	.byte	0x00, 0xf0, 0x21, 0x00


	//----- nvinfo : EIATTR_SPARSE_MMA_MASK
	.align		4
.L_7335:
        /*00c8*/ 	.byte	0x03, 0x50
        /*00ca*/ 	.short	0x0000


	//----- nvinfo : EIATTR_MAXREG_COUNT
	.align		4
        /*00cc*/ 	.byte	0x03, 0x1b
        /*00ce*/ 	.short	0x00ff


	//----- nvinfo : EIATTR_NUM_BARRIERS
	.align		4
        /*00d0*/ 	.byte	0x02, 0x4c
        /*00d2*/ 	.byte	0x01
	.zero		1


	//----- nvinfo : EIATTR_MERCURY_ISA_VERSION
	.align		4
        /*00d4*/ 	.byte	0x03, 0x5f
        /*00d6*/ 	.short	0x0101


	//----- nvinfo : EIATTR_INT_WARP_WIDE_INSTR_OFFSETS
	.align		4
        /*00d8*/ 	.byte	0x04, 0x31
        /*00da*/ 	.short	(.L_7337 - .L_7336)


	//   ....[0]....
.L_7336:
        /*00dc*/ 	.word	0x00003870


	//   ....[1]....
        /*00e0*/ 	.word	0x00003960


	//----- nvinfo : EIATTR_EXIT_INSTR_OFFSETS
	.align		4
.L_7337:
        /*00e4*/ 	.byte	0x04, 0x1c
        /*00e6*/ 	.short	(.L_7339 - .L_7338)


	//   ....[0]....
.L_7338:
        /*00e8*/ 	.word	0x000000e0


	//   ....[1]....
        /*00ec*/ 	.word	0x00003600


	//   ....[2]....
        /*00f0*/ 	.word	0x000036c0


	//   ....[3]....
        /*00f4*/ 	.word	0x000039f0


	//   ....[4]....
        /*00f8*/ 	.word	0x00005e60


	//   ....[5]....
        /*00fc*/ 	.word	0x00005f20


	//----- nvinfo : EIATTR_CRS_STACK_SIZE
	.align		4
.L_7339:
        /*0100*/ 	.byte	0x04, 0x1e
        /*0102*/ 	.short	(.L_7341 - .L_7340)
.L_7340:
        /*0104*/ 	.word	0x00000000


	//----- nvinfo : EIATTR_CBANK_PARAM_SIZE
	.align		4
.L_7341:
        /*0108*/ 	.byte	0x03, 0x19
        /*010a*/ 	.short	0x0058


	//----- nvinfo : EIATTR_PARAM_CBANK
	.align		4
        /*010c*/ 	.byte	0x04, 0x0a
        /*010e*/ 	.short	(.L_7343 - .L_7342)
	.align		4
.L_7342:
        /*0110*/ 	.word	index@(.nv.constant0._ZN2at6native47batch_norm_backward_reduce_channels_last_kernelILi4EN3c108BFloat16EfS3_EEvPKT0_S6_PKT1_S9_PS7_SA_PT2_SC_PVS7_Piii)
        /*0114*/ 	.short	0x0210
        /*0116*/ 	.short	0x0058


	//----- nvinfo : EIATTR_SW_WAR
	.align		4
.L_7343:
        /*0118*/ 	.byte	0x04, 0x36
        /*011a*/ 	.short	(.L_7345 - .L_7344)
.L_7344:
        /*011c*/ 	.word	0x00000008
.L_7345:


//--------------------- .nv.info._ZN2at6native47batch_norm_backward_reduce_channels_last_kernelILi4EN3c104HalfEfS3_EEvPKT0_S6_PKT1_S9_PS7_SA_PT2_SC_PVS7_Piii --------------------------
	.section	.nv.info._ZN2at6native47batch_norm_backward_reduce_channels_last_kernelILi4EN3c104HalfEfS3_EEvPKT0_S6_PKT1_S9_PS7_SA_PT2_SC_PVS7_Piii,"",@"SHT_CUDA_INFO"
	.sectionflags	@""
	.align	4


	//----- nvinfo : EIATTR_CUDA_API_VERSION
	.align		4
        /*0000*/ 	.byte	0x04, 0x37
        /*0002*/ 	.short	(.L_7347 - .L_7346)
.L_7346:
        /*0004*/ 	.word	0x00000082


	//----- nvinfo : EIATTR_KPARAM_INFO
	.align		4
.L_7347:
        /*0008*/ 	.byte	0x04, 0x17
        /*000a*/ 	.short	(.L_7349 - .L_7348)
.L_7348:
        /*000c*/ 	.word	0x00000000
        /*0010*/ 	.short	0x000b
        /*0012*/ 	.short	0x0054
        /*0014*/ 	.byte	0x00, 0xf0, 0x11, 0x00


	//----- nvinfo : EIATTR_KPARAM_INFO
	.align		4
.L_7349:
        /*0018*/ 	.byte	0x04, 0x17
        /*001a*/ 	.short	(.L_7351 - .L_7350)
.L_7350:
        /*001c*/ 	.word	0x00000000
        /*0020*/ 	.short	0x000a
        /*0022*/ 	.short	0x0050
        /*0024*/ 	.byte	0x00, 0xf0, 0x11, 0x00


	//----- nvinfo : EIATTR_KPARAM_INFO
	.align		4
.L_7351:
        /*0028*/ 	.byte	0x04, 0x17
        /*002a*/ 	.short	(.L_7353 - .L_7352)
.L_7352:
        /*002c*/ 	.word	0x00000000
        /*0030*/ 	.short	0x0009
        /*0032*/ 	.short	0x0048
        /*0034*/ 	.byte	0x00, 0xf0, 0x21, 0x00


	//----- nvinfo : EIATTR_KPARAM_INFO
	.align		4
.L_7353:
        /*0038*/ 	.byte	0x04, 0x17
        /*003a*/ 	.short	(.L_7355 - .L_7354)
.L_7354:
        /*003c*/ 	.word	0x00000000
        /*0040*/ 	.short	0x0008
        /*0042*/ 	.short	0x0040
        /*0044*/ 	.byte	0x00, 0xf0, 0x21, 0x00


	//----- nvinfo : EIATTR_KPARAM_INFO
	.align		4
.L_7355:
        /*0048*/ 	.byte	0x04, 0x17
        /*004a*/ 	.short	(.L_7357 - .L_7356)
.L_7356:
        /*004c*/ 	.word	0x00000000
        /*0050*/ 	.short	0x0007
        /*0052*/ 	.short	0x0038
        /*0054*/ 	.byte	0x00, 0xf0, 0x21, 0x00


	//----- nvinfo : EIATTR_KPARAM_INFO
	.align		4
.L_7357:
        /*0058*/ 	.byte	0x04, 0x17
        /*005a*/ 	.short	(.L_7359 - .L_7358)
.L_7358:
        /*005c*/ 	.word	0x00000000
        /*0060*/ 	.short	0x0006
        /*0062*/ 	.short	0x0030
        /*0064*/ 	.byte	0x00, 0xf0, 0x21, 0x00


	//----- nvinfo : EIATTR_KPARAM_INFO
	.align		4
.L_7359:
        /*0068*/ 	.byte	0x04, 0x17
        /*006a*/ 	.short	(.L_7361 - .L_7360)
.L_7360:
        /*006c*/ 	.word	0x00000000
        /*0070*/ 	.short	0x0005
        /*0072*/ 	.short	0x0028
        /*0074*/ 	.byte	0x00, 0xf0, 0x21, 0x00


	//----- nvinfo : EIATTR_KPARAM_INFO
	.align		4
.L_7361:
        /*0078*/ 	.byte	0x04, 0x17
        /*007a*/ 	.short	(.L_7363 - .L_7362)
.L_7362:
        /*007c*/ 	.word	0x00000000
        /*0080*/ 	.short	0x0004
        /*0082*/ 	.short	0x0020
        /*0084*/ 	.byte	0x00, 0xf0, 0x21, 0x00


	//----- nvinfo : EIATTR_KPARAM_INFO
	.align		4
.L_7363:
        /*0088*/ 	.byte	0x04, 0x17
        /*008a*/ 	.short	(.L_7365 - .L_7364)
.L_7364:
        /*008c*/ 	.word	0x00000000
        /*0090*/ 	.short	0x0003
        /*0092*/ 	.short	0x0018
        /*0094*/ 	.byte	0x00, 0xf0, 0x21, 0x00


	//----- nvinfo : EIATTR_KPARAM_INFO
	.align		4
.L_7365:
        /*0098*/ 	.byte	0x04, 0x17
        /*009a*/ 	.short	(.L_7367 - .L_7366)
.L_7366:
        /*009c*/ 	.word	0x00000000
        /*00a0*/ 	.short	0x0002
        /*00a2*/ 	.short	0x0010
        /*00a4*/ 	.byte	0x00, 0xf0, 0x21, 0x00


	//----- nvinfo : EIATTR_KPARAM_INFO
	.align		4
.L_7367:
        /*00a8*/ 	.byte	0x04, 0x17
        /*00aa*/ 	.short	(.L_7369 - .L_7368)
.L_7368:
        /*00ac*/ 	.word	0x00000000
        /*00b0*/ 	.short	0x0001
        /*00b2*/ 	.short	0x0008
        /*00b4*/ 	.byte	0x00, 0xf0, 0x21, 0x00


	//----- nvinfo : EIATTR_KPARAM_INFO
	.align		4
.L_7369:
        /*00b8*/ 	.byte	0x04, 0x17
        /*00ba*/ 	.short	(.L_7371 - .L_7370)
.L_7370:
        /*00bc*/ 	.word	0x00000000
        /*00c0*/ 	.short	0x0000
        /*00c2*/ 	.short	0x0000
        /*00c4*/ 	.byte	0x00, 0xf0, 0x21, 0x00


	//----- nvinfo : EIATTR_SPARSE_MMA_MASK
	.align		4
.L_7371:
        /*00c8*/ 	.byte	0x03, 0x50
        /*00ca*/ 	.short	0x0000


	//----- nvinfo : EIATTR_MAXREG_COUNT
	.align		4
        /*00cc*/ 	.byte	0x03, 0x1b
        /*00ce*/ 	.short	0x00ff


	//----- nvinfo : EIATTR_NUM_BARRIERS
	.align		4
        /*00d0*/ 	.byte	0x02, 0x4c
        /*00d2*/ 	.byte	0x01
	.zero		1


	//----- nvinfo : EIATTR_MERCURY_ISA_VERSION
	.align		4
        /*00d4*/ 	.byte	0x03, 0x5f
        /*00d6*/ 	.short	0x0101


	//----- nvinfo : EIATTR_INT_WARP_WIDE_INSTR_OFFSETS
	.align		4
        /*00d8*/ 	.byte	0x04, 0x31
        /*00da*/ 	.short	(.L_7373 - .L_7372)


	//   ....[0]....
.L_7372:
        /*00dc*/ 	.word	0x00003870


	//   ....[1]....
        /*00e0*/ 	.word	0x00003960


	//----- nvinfo : EIATTR_EXIT_INSTR_OFFSETS
	.align		4
.L_7373:
        /*00e4*/ 	.byte	0x04, 0x1c
        /*00e6*/ 	.short	(.L_7375 - .L_7374)


	//   ....[0]....
.L_7374:
        /*00e8*/ 	.word	0x000000e0


	//   ....[1]....
        /*00ec*/ 	.word	0x00003600


	//   ....[2]....
        /*00f0*/ 	.word	0x000036c0


	//   ....[3]....
        /*00f4*/ 	.word	0x000039f0


	//   ....[4]....
        /*00f8*/ 	.word	0x00005e60


	//   ....[5]....
        /*00fc*/ 	.word	0x00005f20


	//----- nvinfo : EIATTR_CRS_STACK_SIZE
	.align		4
.L_7375:
        /*0100*/ 	.byte	0x04, 0x1e
        /*0102*/ 	.short	(.L_7377 - .L_7376)
.L_7376:
        /*0104*/ 	.word	0x00000000


	//----- nvinfo : EIATTR_CBANK_PARAM_SIZE
	.align		4
.L_7377:
        /*0108*/ 	.byte	0x03, 0x19
        /*010a*/ 	.short	0x0058


	//----- nvinfo : EIATTR_PARAM_CBANK
	.align		4
        /*010c*/ 	.byte	0x04, 0x0a
        /*010e*/ 	.short	(.L_7379 - .L_7378)
	.align		4
.L_7378:
        /*0110*/ 	.word	index@(.nv.constant0._ZN2at6native47batch_norm_backward_reduce_channels_last_kernelILi4EN3c104HalfEfS3_EEvPKT0_S6_PKT1_S9_PS7_SA_PT2_SC_PVS7_Piii)
        /*0114*/ 	.short	0x0210
        /*0116*/ 	.short	0x0058


	//----- nvinfo : EIATTR_SW_WAR
	.align		4
.L_7379:
        /*0118*/ 	.byte	0x04, 0x36
        /*011a*/ 	.short	(.L_7381 - .L_7380)
.L_7380:
        /*011c*/ 	.word	0x00000008
.L_7381:


//--------------------- .nv.info._ZN2at6native47batch_norm_backward_reduce_channels_last_kernelILi4EN3c108BFloat16EffEEvPKT0_S6_PKT1_S9_PS7_SA_PT2_SC_PVS7_Piii --------------------------
	.section	.nv.info._ZN2at6native47batch_norm_backward_reduce_channels_last_kernelILi4EN3c108BFloat16EffEEvPKT0_S6_PKT1_S9_PS7_SA_PT2_SC_PVS7_Piii,"",@"SHT_CUDA_INFO"
	.sectionflags	@""
	.align	4


	//----- nvinfo : EIATTR_CUDA_API_VERSION
	.align		4
        /*0000*/ 	.byte	0x04, 0x37
        /*0002*/ 	.short	(.L_7383 - .L_7382)
.L_7382:
        /*0004*/ 	.word	0x00000082


	//----- nvinfo : EIATTR_KPARAM_INFO
	.align		4
.L_7383:
        /*0008*/ 	.byte	0x04, 0x17
        /*000a*/ 	.short	(.L_7385 - .L_7384)
.L_7384:
        /*000c*/ 	.word	0x00000000
        /*0010*/ 	.short	0x000b
        /*0012*/ 	.short	0x0054
        /*0014*/ 	.byte	0x00, 0xf0, 0x11, 0x00


	//----- nvinfo : EIATTR_KPARAM_INFO
	.align		4
.L_7385:
        /*0018*/ 	.byte	0x04, 0x17
        /*001a*/ 	.short	(.L_7387 - .L_7386)
.L_7386:
        /*001c*/ 	.word	0x00000000
        /*0020*/ 	.short	0x000a
        /*0022*/ 	.short	0x0050
        /*0024*/ 	.byte	0x00, 0xf0, 0x11, 0x00


	//----- nvinfo : EIATTR_KPARAM_INFO
	.align		4
.L_7387:
        /*0028*/ 	.byte	0x04, 0x17
        /*002a*/ 	.short	(.L_7389 - .L_7388)
.L_7388:
        /*002c*/ 	.word	0x00000000
        /*0030*/ 	.short	0x0009
        /*0032*/ 	.short	0x0048
        /*0034*/ 	.byte	0x00, 0xf0, 0x21, 0x00


	//----- nvinfo : EIATTR_KPARAM_INFO
	.align		4
.L_7389:
        /*0038*/ 	.byte	0x04, 0x17
        /*003a*/ 	.short	(.L_7391 - .L_7390)
.L_7390:
        /*003c*/ 	.word	0x00000000
        /*0040*/ 	.short	0x0008
        /*0042*/ 	.short	0x0040
        /*0044*/ 	.byte	0x00, 0xf0, 0x21, 0x00


	//----- nvinfo : EIATTR_KPARAM_INFO
	.align		4
.L_7391:
        /*0048*/ 	.byte	0x04, 0x17
        /*004a*/ 	.short	(.L_7393 - .L_7392)
.L_7392:
        /*004c*/ 	.word	0x00000000
        /*0050*/ 	.short	0x0007
        /*0052*/ 	.short	0x0038
        /*0054*/ 	.byte	0x00, 0xf0, 0x21, 0x00


	//----- nvinfo : EIATTR_KPARAM_INFO
	.align		4
.L_7393:
        /*0058*/ 	.byte	0x04, 0x17
        /*005a*/ 	.short	(.L_7395 - .L_7394)
.L_7394:
        /*005c*/ 	.word	0x00000000
        /*0060*/ 	.short	0x0006
        /*0062*/ 	.short	0x0030
        /*0064*/ 	.byte	0x00, 0xf0, 0x21, 0x00


	//----- nvinfo : EIATTR_KPARAM_INFO
	.align		4
.L_7395:
        /*0068*/ 	.byte	0x04, 0x17
        /*006a*/ 	.short	(.L_7397 - .L_7396)
.L_7396:
        /*006c*/ 	.word	0x00000000
        /*0070*/ 	.short	0x0005
        /*0072*/ 	.short	0x0028
        /*0074*/ 	.byte	0x00, 0xf0, 0x21, 0x00


	//----- nvinfo : EIATTR_KPARAM_INFO
	.align		4
.L_7397:
        /*0078*/ 	.byte	0x04, 0x17
        /*007a*/ 	.short	(.L_7399 - .L_7398)
.L_7398:
        /*007c*/ 	.word	0x00000000
        /*0080*/ 	.short	0x0004
        /*0082*/ 	.short	0x0020
        /*0084*/ 	.byte	0x00, 0xf0, 0x21, 0x00


	//----- nvinfo : EIATTR_KPARAM_INFO
	.align		4
.L_7399:
        /*0088*/ 	.byte	0x04, 0x17
        /*008a*/ 	.short	(.L_7401 - .L_7400)
.L_7400:
        /*008c*/ 	.word	0x00000000
        /*0090*/ 	.short	0x0003
        /*0092*/ 	.short	0x0018
        /*0094*/ 	.byte	0x00, 0xf0, 0x21, 0x00


	//----- nvinfo : EIATTR_KPARAM_INFO
	.align		4
.L_7401:
        /*0098*/ 	.byte	0x04, 0x17
        /*009a*/ 	.short	(.L_7403 - .L_7402)
.L_7402:
        /*009c*/ 	.word	0x00000000
        /*00a0*/ 	.short	0x0002
        /*00a2*/ 	.short	0x0010
        /*00a4*/ 	.byte	0x00, 0xf0, 0x21, 0x00


	//----- nvinfo : EIATTR_KPARAM_INFO
	.align		4
.L_7403:
        /*00a8*/ 	.byte	0x04, 0x17
        /*00aa*/ 	.short	(.L_7405 - .L_7404)
.L_7404:
        /*00ac*/ 	.word	0x00000000
        /*00b0*/ 	.short	0x0001
        /*00b2*/ 	.short	0x0008
        /*00b4*/ 	.byte	0x00, 0xf0, 0x21, 0x00


	//----- nvinfo : EIATTR_KPARAM_INFO
	.align		4
.L_7405:
        /*00b8*/ 	.byte	0x04, 0x17
        /*00ba*/ 	.short	(.L_7407 - .L_7406)
.L_7406:
        /*00bc*/ 	.word	0x00000000
        /*00c0*/ 	.short	0x0000
        /*00c2*/ 	.short	0x0000
        /*00c4*/ 	.byte	0x00, 0xf0, 0x21, 0x00


	//----- nvinfo : EIATTR_SPARSE_MMA_MASK
	.align		4
.L_7407:
        /*00c8*/ 	.byte	0x03, 0x50
        /*00ca*/ 	.short	0x0000


	//----- nvinfo : EIATTR_MAXREG_COUNT
	.align		4
        /*00cc*/ 	.byte	0x03, 0x1b
        /*00ce*/ 	.short	0x00ff


	//----- nvinfo : EIATTR_NUM_BARRIERS
	.align		4
        /*00d0*/ 	.byte	0x02, 0x4c
        /*00d2*/ 	.byte	0x01
	.zero		1


	//----- nvinfo : EIATTR_MERCURY_ISA_VERSION
	.align		4
        /*00d4*/ 	.byte	0x03, 0x5f
        /*00d6*/ 	.short	0x0101


	//----- nvinfo : EIATTR_INT_WARP_WIDE_INSTR_OFFSETS
	.align		4
        /*00d8*/ 	.byte	0x04, 0x31
        /*00da*/ 	.short	(.L_7409 - .L_7408)


	//   ....[0]....
.L_7408:
        /*00dc*/ 	.word	0x00003830


	//   ....[1]....
        /*00e0*/ 	.word	0x00003920


	//----- nvinfo : EIATTR_EXIT_INSTR_OFFSETS
	.align		4
.L_7409:
        /*00e4*/ 	.byte	0x04, 0x1c
        /*00e6*/ 	.short	(.L_7411 - .L_7410)


	//   ....[0]....
.L_7410:
        /*00e8*/ 	.word	0x000000e0


	//   ....[1]....
        /*00ec*/ 	.word	0x000035e0


	//   ....[2]....
        /*00f0*/ 	.word	0x00003680


	//   ....[3]....
        /*00f4*/ 	.word	0x000039b0


	//   ....[4]....
        /*00f8*/ 	.word	0x00005e20


	//   ....[5]....
        /*00fc*/ 	.word	0x00005ec0


	//----- nvinfo : EIATTR_CRS_STACK_SIZE
	.align		4
.L_7411:
        /*0100*/ 	.byte	0x04, 0x1e
        /*0102*/ 	.short	(.L_7413 - .L_7412)
.L_7412:
        /*0104*/ 	.word	0x00000000


	//----- nvinfo : EIATTR_CBANK_PARAM_SIZE
	.align		4
.L_7413:
        /*0108*/ 	.byte	0x03, 0x19
        /*010a*/ 	.short	0x0058


	//----- nvinfo : EIATTR_PARAM_CBANK
	.align		4
        /*010c*/ 	.byte	0x04, 0x0a
        /*010e*/ 	.short	(.L_7415 - .L_7414)
	.align		4
.L_7414:
        /*0110*/ 	.word	index@(.nv.constant0._ZN2at6native47batch_norm_backward_reduce_channels_last_kernelILi4EN3c108BFloat16EffEEvPKT0_S6_PKT1_S9_PS7_SA_PT2_SC_PVS7_Piii)
        /*0114*/ 	.short	0x0210
        /*0116*/ 	.short	0x0058


	//----- nvinfo : EIATTR_SW_WAR
	.align		4
.L_7415:
        /*0118*/ 	.byte	0x04, 0x36
        /*011a*/ 	.short	(.L_7417 - .L_7416)
.L_7416:
        /*011c*/ 	.word	0x00000008
.L_7417:


//--------------------- .nv.info._ZN2at6native47batch_norm_backward_reduce_channels_last_kernelILi4EN3c104HalfEffEEvPKT0_S6_PKT1_S9_PS7_SA_PT2_SC_PVS7_Piii --------------------------
	.section	.nv.info._ZN2at6native47batch_norm_backward_reduce_channels_last_kernelILi4EN3c104HalfEffEEvPKT0_S6_PKT1_S9_PS7_SA_PT2_SC_PVS7_Piii,"",@"SHT_CUDA_INFO"
	.sectionflags	@""
	.align	4


	//----- nvinfo : EIATTR_CUDA_API_VERSION
	.align		4
        /*0000*/ 	.byte	0x04, 0x37
        /*0002*/ 	.short	(.L_7419 - .L_7418)
.L_7418:
        /*0004*/ 	.word	0x00000082


	//----- nvinfo : EIATTR_KPARAM_INFO
	.align		4
.L_7419:
        /*0008*/ 	.byte	0x04, 0x17
        /*000a*/ 	.short	(.L_7421 - .L_7420)
.L_7420:
        /*000c*/ 	.word	0x00000000
        /*0010*/ 	.short	0x000b
        /*0012*/ 	.short	0x0054
        /*0014*/ 	.byte	0x00, 0xf0, 0x11, 0x00


	//----- nvinfo : EIATTR_KPARAM_INFO
	.align		4
.L_7421:
        /*0018*/ 	.byte	0x04, 0x17
        /*001a*/ 	.short	(.L_7423 - .L_7422)
.L_7422:
        /*001c*/ 	.word	0x00000000
        /*0020*/ 	.short	0x000a
        /*0022*/ 	.short	0x0050
        /*0024*/ 	.byte	0x00, 0xf0, 0x11, 0x00


	//----- nvinfo : EIATTR_KPARAM_INFO
	.align		4
.L_7423:
        /*0028*/ 	.byte	0x04, 0x17
        /*002a*/ 	.short	(.L_7425 - .L_7424)
.L_7424:
        /*002c*/ 	.word	0x00000000
        /*0030*/ 	.short	0x0009
        /*0032*/ 	.short	0x0048
        /*0034*/ 	.byte	0x00, 0xf0, 0x21, 0x00


	//----- nvinfo : EIATTR_KPARAM_INFO
	.align		4
.L_7425:
        /*0038*/ 	.byte	0x04, 0x17
        /*003a*/ 	.short	(.L_7427 - .L_7426)
.L_7426:
        /*003c*/ 	.word	0x00000000
        /*0040*/ 	.short	0x0008
        /*0042*/ 	.short	0x0040
        /*0044*/ 	.byte	0x00, 0xf0, 0x21, 0x00


	//----- nvinfo : EIATTR_KPARAM_INFO
	.align		4
.L_7427:
        /*0048*/ 	.byte	0x04, 0x17
        /*004a*/ 	.short	(.L_7429 - .L_7428)
.L_7428:
        /*004c*/ 	.word	0x00000000
        /*0050*/ 	.short	0x0007
        /*0052*/ 	.short	0x0038
        /*0054*/ 	.byte	0x00, 0xf0, 0x21, 0x00


	//----- nvinfo : EIATTR_KPARAM_INFO
	.align		4
.L_7429:
        /*0058*/ 	.byte	0x04, 0x17
        /*005a*/ 	.short	(.L_7431 - .L_7430)
.L_7430:
        /*005c*/ 	.word	0x00000000
        /*0060*/ 	.short	0x0006
        /*0062*/ 	.short	0x0030
        /*0064*/ 	.byte	0x00, 0xf0, 0x21, 0x00


	//----- nvinfo : EIATTR_KPARAM_INFO
	.align		4
.L_7431:
        /*0068*/ 	.byte	0x04, 0x17
        /*006a*/ 	.short	(.L_7433 - .L_7432)
.L_7432:
        /*006c*/ 	.word	0x00000000
        /*0070*/ 	.short	0x0005
        /*0072*/ 	.short	0x0028
        /*0074*/ 	.byte	0x00, 0xf0, 0x21, 0x00


	//----- nvinfo : EIATTR_KPARAM_INFO
	.align		4
.L_7433:
        /*0078*/ 	.byte	0x04, 0x17
        /*007a*/ 	.short	(.L_7435 - .L_7434)
.L_7434:
        /*007c*/ 	.word	0x00000000
        /*0080*/ 	.short	0x0004
        /*0082*/ 	.short	0x0020
        /*0084*/ 	.byte	0x00, 0xf0, 0x21, 0x00


	//----- nvinfo : EIATTR_KPARAM_INFO
	.align		4
.L_7435:
        /*0088*/ 	.byte	0x04, 0x17
        /*008a*/ 	.short	(.L_7437 - .L_7436)
.L_7436:
        /*008c*/ 	.word	0x00000000
        /*0090*/ 	.short	0x0003
        /*0092*/ 	.short	0x0018
        /*0094*/ 	.byte	0x00, 0xf0, 0x21, 0x00


	//----- nvinfo : EIATTR_KPARAM_INFO
	.align		4
.L_7437:
        /*0098*/ 	.byte	0x04, 0x17
        /*009a*/ 	.short	(.L_7439 - .L_7438)
.L_7438:
        /*009c*/ 	.word	0x00000000
        /*00a0*/ 	.short	0x0002
        /*00a2*/ 	.short	0x0010
        /*00a4*/ 	.byte	0x00, 0xf0, 0x21, 0x00


	//----- nvinfo : EIATTR_KPARAM_INFO
	.align		4
.L_7439:
        /*00a8*/ 	.byte	0x04, 0x17
        /*00aa*/ 	.short	(.L_7441 - .L_7440)
.L_7440:
        /*00ac*/ 	.word	0x00000000
        /*00b0*/ 	.short	0x0001
        /*00b2*/ 	.short	0x0008
        /*00b4*/ 	.byte	0x00, 0xf0, 0x21, 0x00


	//----- nvinfo : EIATTR_KPARAM_INFO
	.align		4
.L_7441:
        /*00b8*/ 	.byte	0x04, 0x17
        /*00ba*/ 	.short	(.L_7443 - .L_7442)
.L_7442:
        /*00bc*/ 	.word	0x00000000
        /*00c0*/ 	.short	0x0000
        /*00c2*/ 	.short	0x0000
        /*00c4*/ 	.byte	0x00, 0xf0, 0x21, 0x00


	//----- nvinfo : EIATTR_SPARSE_MMA_MASK
	.align		4
.L_7443:
        /*00c8*/ 	.byte	0x03, 0x50
        /*00ca*/ 	.short	0x0000


	//----- nvinfo : EIATTR_MAXREG_COUNT
	.align		4
        /*00cc*/ 	.byte	0x03, 0x1b
        /*00ce*/ 	.short	0x00ff


	//----- nvinfo : EIATTR_NUM_BARRIERS
	.align		4
        /*00d0*/ 	.byte	0x02, 0x4c
        /*00d2*/ 	.byte	0x01
	.zero		1


	//----- nvinfo : EIATTR_MERCURY_ISA_VERSION
	.align		4
        /*00d4*/ 	.byte	0x03, 0x5f
        /*00d6*/ 	.short	0x0101


	//----- nvinfo : EIATTR_INT_WARP_WIDE_INSTR_OFFSETS
	.align		4
        /*00d8*/ 	.byte	0x04, 0x31
        /*00da*/ 	.short	(.L_7445 - .L_7444)


	//   ....[0]....
.L_7444:
        /*00dc*/ 	.word	0x00003830


	//   ....[1]....
        /*00e0*/ 	.word	0x00003920


	//----- nvinfo : EIATTR_EXIT_INSTR_OFFSETS
	.align		4
.L_7445:
        /*00e4*/ 	.byte	0x04, 0x1c
        /*00e6*/ 	.short	(.L_7447 - .L_7446)


	//   ....[0]....
.L_7446:
        /*00e8*/ 	.word	0x000000e0


	//   ....[1]....
        /*00ec*/ 	.word	0x000035e0


	//   ....[2]....
        /*00f0*/ 	.word	0x00003680


	//   ....[3]....
        /*00f4*/ 	.word	0x000039b0


	//   ....[4]....
        /*00f8*/ 	.word	0x00005e20


	//   ....[5]....
        /*00fc*/ 	.word	0x00005ec0


	//----- nvinfo : EIATTR_CRS_STACK_SIZE
	.align		4
.L_7447:
        /*0100*/ 	.byte	0x04, 0x1e
        /*0102*/ 	.short	(.L_7449 - .L_7448)
.L_7448:
        /*0104*/ 	.word	0x00000000


	//----- nvinfo : EIATTR_CBANK_PARAM_SIZE
	.align		4
.L_7449:
        /*0108*/ 	.byte	0x03, 0x19
        /*010a*/ 	.short	0x0058


	//----- nvinfo : EIATTR_PARAM_CBANK
	.align		4
        /*010c*/ 	.byte	0x04, 0x0a
        /*010e*/ 	.short	(.L_7451 - .L_7450)
	.align		4
.L_7450:
        /*0110*/ 	.word	index@(.nv.constant0._ZN2at6native47batch_norm_backward_reduce_channels_last_kernelILi4EN3c104HalfEffEEvPKT0_S6_PKT1_S9_PS7_SA_PT2_SC_PVS7_Piii)
        /*0114*/ 	.short	0x0210
        /*0116*/ 	.short	0x0058


	//----- nvinfo : EIATTR_SW_WAR
	.align		4
.L_7451:
        /*0118*/ 	.byte	0x04, 0x36
        /*011a*/ 	.short	(.L_7453 - .L_7452)
.L_7452:
        /*011c*/ 	.word	0x00000008
.L_7453:


//--------------------- .nv.info._ZN2at6native47batch_norm_backward_reduce_channels_last_kernelILi4EfffEEvPKT0_S4_PKT1_S7_PS5_S8_PT2_SA_PVS5_Piii --------------------------
	.section	.nv.info._ZN2at6native47batch_norm_backward_reduce_channels_last_kernelILi4EfffEEvPKT0_S4_PKT1_S7_PS5_S8_PT2_SA_PVS5_Piii,"",@"SHT_CUDA_INFO"
	.sectionflags	@""
	.align	4


	//----- nvinfo : EIATTR_CUDA_API_VERSION
	.align		4
        /*0000*/ 	.byte	0x04, 0x37
        /*0002*/ 	.short	(.L_7455 - .L_7454)
.L_7454:
        /*0004*/ 	.word	0x00000082


	//----- nvinfo : EIATTR_KPARAM_INFO
	.align		4
.L_7455:
        /*0008*/ 	.byte	0x04, 0x17
        /*000a*/ 	.short	(.L_7457 - .L_7456)
.L_7456:
        /*000c*/ 	.word	0x00000000
        /*0010*/ 	.short	0x000b
        /*0012*/ 	.short	0x0054
        /*0014*/ 	.byte	0x00, 0xf0, 0x11, 0x00


	//----- nvinfo : EIATTR_KPARAM_INFO
	.align		4
.L_7457:
        /*0018*/ 	.byte	0x04, 0x17
        /*001a*/ 	.short	(.L_7459 - .L_7458)
.L_7458:
        /*001c*/ 	.word	0x00000000
        /*0020*/ 	.short	0x000a
        /*0022*/ 	.short	0x0050
        /*0024*/ 	.byte	0x00, 0xf0, 0x11, 0x00


	//----- nvinfo : EIATTR_KPARAM_INFO
	.align		4
.L_7459:
        /*0028*/ 	.byte	0x04, 0x17
        /*002a*/ 	.short	(.L_7461 - .L_7460)
.L_7460:
        /*002c*/ 	.word	0x00000000
        /*0030*/ 	.short	0x0009
        /*0032*/ 	.short	0x0048
        /*0034*/ 	.byte	0x00, 0xf0, 0x21, 0x00


	//----- nvinfo : EIATTR_KPARAM_INFO
	.align		4
.L_7461:
        /*0038*/ 	.byte	0x04, 0x17
        /*003a*/ 	.short	(.L_7463 - .L_7462)
.L_7462:
        /*003c*/ 	.word	0x00000000
        /*0040*/ 	.short	0x0008
        /*0042*/ 	.short	0x0040
        /*0044*/ 	.byte	0x00, 0xf0, 0x21, 0x00


	//----- nvinfo : EIATTR_KPARAM_INFO
	.align		4
.L_7463:
        /*0048*/ 	.byte	0x04, 0x17
        /*004a*/ 	.short	(.L_7465 - .L_7464)
.L_7464:
        /*004c*/ 	.word	0x00000000
        /*0050*/ 	.short	0x0007
        /*0052*/ 	.short	0x0038
        /*0054*/ 	.byte	0x00, 0xf0, 0x21, 0x00


	//----- nvinfo : EIATTR_KPARAM_INFO
	.align		4
.L_7465:
        /*0058*/ 	.byte	0x04, 0x17
        /*005a*/ 	.short	(.L_7467 - .L_7466)
.L_7466:
        /*005c*/ 	.word	0x00000000
        /*0060*/ 	.short	0x0006
        /*0062*/ 	.short	0x0030
        /*0064*/ 	.byte	0x00, 0xf0, 0x21, 0x00


	//----- nvinfo : EIATTR_KPARAM_INFO
	.align		4
.L_7467:
        /*0068*/ 	.byte	0x04, 0x17
        /*006a*/ 	.short	(.L_7469 - .L_7468)
.L_7468:
        /*006c*/ 	.word	0x00000000
        /*0070*/ 	.short	0x0005
        /*0072*/ 	.short	0x0028
        /*0074*/ 	.byte	0x00, 0xf0, 0x21, 0x00


	//----- nvinfo : EIATTR_KPARAM_INFO
	.align		4
.L_7469:
        /*0078*/ 	.byte	0x04, 0x17
        /*007a*/ 	.short	(.L_7471 - .L_7470)
.L_7470:
        /*007c*/ 	.word	0x00000000
        /*0080*/ 	.short	0x0004
        /*0082*/ 	.short	0x0020
        /*0084*/ 	.byte	0x00, 0xf0, 0x21, 0x00


	//----- nvinfo : EIATTR_KPARAM_INFO
	.align		4
.L_7471:
        /*0088*/ 	.byte	0x04, 0x17
        /*008a*/ 	.short	(.L_7473 - .L_7472)
.L_7472:
        /*008c*/ 	.word	0x00000000
        /*0090*/ 	.short	0x0003
        /*0092*/ 	.short	0x0018
        /*0094*/ 	.byte	0x00, 0xf0, 0x21, 0x00


	//----- nvinfo : EIATTR_KPARAM_INFO
	.align		4
.L_7473:
        /*0098*/ 	.byte	0x04, 0x17
        /*009a*/ 	.short	(.L_7475 - .L_7474)
.L_7474:
        /*009c*/ 	.word	0x00000000
        /*00a0*/ 	.short	0x0002
        /*00a2*/ 	.short	0x0010
        /*00a4*/ 	.byte	0x00, 0xf0, 0x21, 0x00


	//----- nvinfo : EIATTR_KPARAM_INFO
	.align		4
.L_7475:
        /*00a8*/ 	.byte	0x04, 0x17
        /*00aa*/ 	.short	(.L_7477 - .L_7476)
.L_7476:
        /*00ac*/ 	.word	0x00000000
        /*00b0*/ 	.short	0x0001
        /*00b2*/ 	.short	0x0008
        /*00b4*/ 	.byte	0x00, 0xf0, 0x21, 0x00


	//----- nvinfo : EIATTR_KPARAM_INFO
	.align		4
.L_7477:
        /*00b8*/ 	.byte	0x04, 0x17
        /*00ba*/ 	.short	(.L_7479 - .L_7478)
.L_7478:
        /*00bc*/ 	.word	0x00000000
        /*00c0*/ 	.short	0x0000
        /*00c2*/ 	.short	0x0000
        /*00c4*/ 	.byte	0x00, 0xf0, 0x21, 0x00


	//----- nvinfo : EIATTR_SPARSE_MMA_MASK
	.align		4
.L_7479:
        /*00c8*/ 	.byte	0x03, 0x50
        /*00ca*/ 	.short	0x0000


	//----- nvinfo : EIATTR_MAXREG_COUNT
	.align		4
        /*00cc*/ 	.byte	0x03, 0x1b
        /*00ce*/ 	.short	0x00ff


	//----- nvinfo : EIATTR_NUM_BARRIERS
	.align		4
        /*00d0*/ 	.byte	0x02, 0x4c
        /*00d2*/ 	.byte	0x01
	.zero		1


	//----- nvinfo : EIATTR_MERCURY_ISA_VERSION
	.align		4
        /*00d4*/ 	.byte	0x03, 0x5f
        /*00d6*/ 	.short	0x0101


	//----- nvinfo : EIATTR_INT_WARP_WIDE_INSTR_OFFSETS
	.align		4
        /*00d8*/ 	.byte	0x04, 0x31
        /*00da*/ 	.short	(.L_7481 - .L_7480)


	//   ....[0]....
.L_7480:
        /*00dc*/ 	.word	0x000036e0


	//   ....[1]....
        /*00e0*/ 	.word	0x000037d0


	//----- nvinfo : EIATTR_EXIT_INSTR_OFFSETS
	.align		4
.L_7481:
        /*00e4*/ 	.byte	0x04, 0x1c
        /*00e6*/ 	.short	(.L_7483 - .L_7482)


	//   ....[0]....
.L_7482:
        /*00e8*/ 	.word	0x000000e0


	//   ....[1]....
        /*00ec*/ 	.word	0x00003490


	//   ....[2]....
        /*00f0*/ 	.word	0x00003530


	//   ....[3]....
        /*00f4*/ 	.word	0x00003860


	//   ....[4]....
        /*00f8*/ 	.word	0x00005cd0


	//   ....[5]....
        /*00fc*/ 	.word	0x00005d70


	//----- nvinfo : EIATTR_CRS_STACK_SIZE
	.align		4
.L_7483:
        /*0100*/ 	.byte	0x04, 0x1e
        /*0102*/ 	.short	(.L_7485 - .L_7484)
.L_7484:
        /*0104*/ 	.word	0x00000000


	//----- nvinfo : EIATTR_CBANK_PARAM_SIZE
	.align		4
.L_7485:
        /*0108*/ 	.byte	0x03, 0x19
        /*010a*/ 	.short	0x0058


	//----- nvinfo : EIATTR_PARAM_CBANK
	.align		4
        /*010c*/ 	.byte	0x04, 0x0a
        /*010e*/ 	.short	(.L_7487 - .L_7486)
	.align		4
.L_7486:
        /*0110*/ 	.word	index@(.nv.constant0._ZN2at6native47batch_norm_backward_reduce_channels_last_kernelILi4EfffEEvPKT0_S4_PKT1_S7_PS5_S8_PT2_SA_PVS5_Piii)
        /*0114*/ 	.short	0x0210
        /*0116*/ 	.short	0x0058


	//----- nvinfo : EIATTR_SW_WAR
	.align		4
.L_7487:
        /*0118*/ 	.byte	0x04, 0x36
        /*011a*/ 	.short	(.L_7489 - .L_7488)
.L_7488:
        /*011c*/ 	.word	0x00000008
.L_7489:


//--------------------- .nv.info._ZN2at6native47batch_norm_backward_reduce_channels_last_kernelILi4EdddEEvPKT0_S4_PKT1_S7_PS5_S8_PT2_SA_PVS5_Piii --------------------------
	.section	.nv.info._ZN2at6native47batch_norm_backward_reduce_channels_last_kernelILi4EdddEEvPKT0_S4_PKT1_S7_PS5_S8_PT2_SA_PVS5_Piii,"",@"SHT_CUDA_INFO"
	.sectionflags	@""
	.align	4


	//----- nvinfo : EIATTR_CUDA_API_VERSION
	.align		4
        /*0000*/ 	.byte	0x04, 0x37
        /*0002*/ 	.short	(.L_7491 - .L_7490)
.L_7490:
        /*0004*/ 	.word	0x00000082


	//----- nvinfo : EIATTR_KPARAM_INFO
	.align		4
.L_7491:
        /*0008*/ 	.byte	0x04, 0x17
        /*000a*/ 	.short	(.L_7493 - .L_7492)
.L_7492:
        /*000c*/ 	.word	0x00000000
        /*0010*/ 	.short	0x000b
        /*0012*/ 	.short	0x0054
        /*0014*/ 	.byte	0x00, 0xf0, 0x11, 0x00


	//----- nvinfo : EIATTR_KPARAM_INFO
	.align		4
.L_7493:
        /*0018*/ 	.byte	0x04, 0x17
        /*001a*/ 	.short	(.L_7495 - .L_7494)
.L_7494:
        /*001c*/ 	.word	0x00000000
        /*0020*/ 	.short	0x000a
        /*0022*/ 	.short	0x0050
        /*0024*/ 	.byte	0x00, 0xf0, 0x11, 0x00


	//----- nvinfo : EIATTR_KPARAM_INFO
	.align		4
.L_7495:
        /*0028*/ 	.byte	0x04, 0x17
        /*002a*/ 	.short	(.L_7497 - .L_7496)
.L_7496:
        /*002c*/ 	.word	0x00000000
        /*0030*/ 	.short	0x0009
        /*0032*/ 	.short	0x0048
        /*0034*/ 	.byte	0x00, 0xf0, 0x21, 0x00


	//----- nvinfo : EIATTR_KPARAM_INFO
	.align		4
.L_7497:
        /*0038*/ 	.byte	0x04, 0x17
        /*003a*/ 	.short	(.L_7499 - .L_7498)
.L_7498:
        /*003c*/ 	.word	0x00000000
        /*0040*/ 	.short	0x0008
        /*0042*/ 	.short	0x0040
        /*0044*/ 	.byte	0x00, 0xf0, 0x21, 0x00


	//----- nvinfo : EIATTR_KPARAM_INFO
	.align		4
.L_7499:
        /*0048*/ 	.byte	0x04, 0x17
        /*004a*/ 	.short	(.L_7501 - .L_7500)
.L_7500:
        /*004c*/ 	.word	0x00000000
        /*0050*/ 	.short	0x0007
        /*0052*/ 	.short	0x0038
        /*0054*/ 	.byte	0x00, 0xf0, 0x21, 0x00


	//----- nvinfo : EIATTR_KPARAM_INFO
	.align		4
.L_7501:
        /*0058*/ 	.byte	0x04, 0x17
        /*005a*/ 	.short	(.L_7503 - .L_7502)
.L_7502:
        /*005c*/ 	.word	0x00000000
        /*0060*/ 	.short	0x0006
        /*0062*/ 	.short	0x0030
        /*0064*/ 	.byte	0x00, 0xf0, 0x21, 0x00


	//----- nvinfo : EIATTR_KPARAM_INFO
	.align		4
.L_7503:
        /*0068*/ 	.byte	0x04, 0x17
        /*006a*/ 	.short	(.L_7505 - .L_7504)
.L_7504:
        /*006c*/ 	.word	0x00000000
        /*0070*/ 	.short	0x0005
        /*0072*/ 	.short	0x0028
        /*0074*/ 	.byte	0x00, 0xf0, 0x21, 0x00


	//----- nvinfo : EIATTR_KPARAM_INFO
	.align		4
.L_7505:
        /*0078*/ 	.byte	0x04, 0x17
        /*007a*/ 	.short	(.L_7507 - .L_7506)
.L_7506:
        /*007c*/ 	.word	0x00000000
        /*0080*/ 	.short	0x0004
        /*0082*/ 	.short	0x0020
        /*0084*/ 	.byte	0x00, 0xf0, 0x21, 0x00


	//----- nvinfo : EIATTR_KPARAM_INFO
	.align		4
.L_7507:
        /*0088*/ 	.byte	0x04, 0x17
        /*008a*/ 	.short	(.L_7509 - .L_7508)
.L_7508:
        /*008c*/ 	.word	0x00000000
        /*0090*/ 	.short	0x0003
        /*0092*/ 	.short	0x0018
        /*0094*/ 	.byte	0x00, 0xf0, 0x21, 0x00


	//----- nvinfo : EIATTR_KPARAM_INFO
	.align		4
.L_7509:
        /*0098*/ 	.byte	0x04, 0x17
        /*009a*/ 	.short	(.L_7511 - .L_7510)
.L_7510:
        /*009c*/ 	.word	0x00000000
        /*00a0*/ 	.short	0x0002
        /*00a2*/ 	.short	0x0010
        /*00a4*/ 	.byte	0x00, 0xf0, 0x21, 0x00


	//----- nvinfo : EIATTR_KPARAM_INFO
	.align		4
.L_7511:
        /*00a8*/ 	.byte	0x04, 0x17
        /*00aa*/ 	.short	(.L_7513 - .L_7512)
.L_7512:
        /*00ac*/ 	.word	0x00000000
        /*00b0*/ 	.short	0x0001
        /*00b2*/ 	.short	0x0008
        /*00b4*/ 	.byte	0x00, 0xf0, 0x21, 0x00


	//----- nvinfo : EIATTR_KPARAM_INFO
	.align		4
.L_7513:
        /*00b8*/ 	.byte	0x04, 0x17
        /*00ba*/ 	.short	(.L_7515 - .L_7514)
.L_7514:
        /*00bc*/ 	.word	0x00000000
        /*00c0*/ 	.short	0x0000
        /*00c2*/ 	.short	0x0000
        /*00c4*/ 	.byte	0x00, 0xf0, 0x21, 0x00


	//----- nvinfo : EIATTR_SPARSE_MMA_MASK
	.align		4
.L_7515:
        /*00c8*/ 	.byte	0x03, 0x50
        /*00ca*/ 	.short	0x0000


	//----- nvinfo : EIATTR_MAXREG_COUNT
	.align		4
        /*00cc*/ 	.byte	0x03, 0x1b
        /*00ce*/ 	.short	0x00ff


	//----- nvinfo : EIATTR_NUM_BARRIERS
	.align		4
        /*00d0*/ 	.byte	0x02, 0x4c
        /*00d2*/ 	.byte	0x01
	.zero		1


	//----- nvinfo : EIATTR_MERCURY_ISA_VERSION
	.align		4
        /*00d4*/ 	.byte	0x03, 0x5f
        /*00d6*/ 	.short	0x0101


	//----- nvinfo : EIATTR_INT_WARP_WIDE_INSTR_OFFSETS
	.align		4
        /*00d8*/ 	.byte	0x04, 0x31
        /*00da*/ 	.short	(.L_7517 - .L_7516)


	//   ....[0]....
.L_7516:
        /*00dc*/ 	.word	0x00003720


	//   ....[1]....
        /*00e0*/ 	.word	0x00003810


	//----- nvinfo : EIATTR_EXIT_INSTR_OFFSETS
	.align		4
.L_7517:
        /*00e4*/ 	.byte	0x04, 0x1c
        /*00e6*/ 	.short	(.L_7519 - .L_7518)


	//   ....[0]....
.L_7518:
        /*00e8*/ 	.word	0x000000e0


	//   ....[1]....
        /*00ec*/ 	.word	0x000034d0


	//   ....[2]....
        /*00f0*/ 	.word	0x00003570


	//   ....[3]....
        /*00f4*/ 	.word	0x000038a0


	//   ....[4]....
        /*00f8*/ 	.word	0x00005d10


	//   ....[5]....
        /*00fc*/ 	.word	0x00005db0


	//----- nvinfo : EIATTR_CRS_STACK_SIZE
	.align		4
.L_7519:
        /*0100*/ 	.byte	0x04, 0x1e
        /*0102*/ 	.short	(.L_7521 - .L_7520)
.L_7520:
        /*0104*/ 	.word	0x00000000


	//----- nvinfo : EIATTR_CBANK_PARAM_SIZE
	.align		4
.L_7521:
        /*0108*/ 	.byte	0x03, 0x19
        /*010a*/ 	.short	0x0058


	//----- nvinfo : EIATTR_PARAM_CBANK
	.align		4
        /*010c*/ 	.byte	0x04, 0x0a
        /*010e*/ 	.short	(.L_7523 - .L_7522)
	.align		4
.L_7522:
        /*0110*/ 	.word	index@(.nv.constant0._ZN2at6native47batch_norm_backward_reduce_channels_last_kernelILi4EdddEEvPKT0_S4_PKT1_S7_PS5_S8_PT2_SA_PVS5_Piii)
        /*0114*/ 	.short	0x0210
        /*0116*/ 	.short	0x0058


	//----- nvinfo : EIATTR_SW_WAR
	.align		4
.L_7523:
        /*0118*/ 	.byte	0x04, 0x36
        /*011a*/ 	.short	(.L_7525 - .L_7524)
.L_7524:
        /*011c*/ 	.word	0x00000008
.L_7525:


//--------------------- .nv.info._ZN2at6native47batch_norm_transform_input_channels_last_kernelIN3c108BFloat16EfS3_Li4EEEvPKT_S6_PKT0_S9_PKT1_SC_PS4_iib --------------------------
	.section	.nv.info._ZN2at6native47batch_norm_transform_input_channels_last_kernelIN3c108BFloat16EfS3_Li4EEEvPKT_S6_PKT0_S9_PKT1_SC_PS4_iib,"",@"SHT_CUDA_INFO"
	.sectionflags	@""
	.align	4


	//----- nvinfo : EIATTR_CUDA_API_VERSION
	.align		4
        /*0000*/ 	.byte	0x04, 0x37
        /*0002*/ 	.short	(.L_7527 - .L_7526)
.L_7526:
        /*0004*/ 	.word	0x00000082


	//----- nvinfo : EIATTR_KPARAM_INFO
	.align		4
.L_7527:
        /*0008*/ 	.byte	0x04, 0x17
        /*000a*/ 	.short	(.L_7529 - .L_7528)
.L_7528:
        /*000c*/ 	.word	0x00000000
        /*0010*/ 	.short	0x0009
        /*0012*/ 	.short	0x0040
        /*0014*/ 	.byte	0x00, 0xf0, 0x05, 0x00


	//----- nvinfo : EIATTR_KPARAM_INFO
	.align		4
.L_7529:
        /*0018*/ 	.byte	0x04, 0x17
        /*001a*/ 	.short	(.L_7531 - .L_7530)
.L_7530:
        /*001c*/ 	.word	0x00000000
        /*0020*/ 	.short	0x0008
        /*0022*/ 	.short	0x003c
        /*0024*/ 	.byte	0x00, 0xf0, 0x11, 0x00


	//----- nvinfo : EIATTR_KPARAM_INFO
	.align		4
.L_7531:
        /*0028*/ 	.byte	0x04, 0x17
        /*002a*/ 	.short	(.L_7533 - .L_7532)
.L_7532:
        /*002c*/ 	.word	0x00000000
        /*0030*/ 	.short	0x0007
        /*0032*/ 	.short	0x0038
        /*0034*/ 	.byte	0x00, 0xf0, 0x11, 0x00


	//----- nvinfo : EIATTR_KPARAM_INFO
	.align		4
.L_7533:
        /*0038*/ 	.byte	0x04, 0x17
        /*003a*/ 	.short	(.L_7535 - .L_7534)
.L_7534:
        /*003c*/ 	.word	0x00000000
        /*0040*/ 	.short	0x0006
        /*0042*/ 	.short	0x0030
        /*0044*/ 	.byte	0x00, 0xf0, 0x21, 0x00


	//----- nvinfo : EIATTR_KPARAM_INFO
	.align		4
.L_7535:
        /*0048*/ 	.byte	0x04, 0x17
        /*004a*/ 	.short	(.L_7537 - .L_7536)
.L_7536:
        /*004c*/ 	.word	0x00000000
        /*0050*/ 	.short	0x0005
        /*0052*/ 	.short	0x0028
        /*0054*/ 	.byte	0x00, 0xf0, 0x21, 0x00


	//----- nvinfo : EIATTR_KPARAM_INFO
	.align		4
.L_7537:
        /*0058*/ 	.byte	0x04, 0x17
        /*005a*/ 	.short	(.L_7539 - .L_7538)
.L_7538:
        /*005c*/ 	.word	0x00000000
        /*0060*/ 	.short	0x0004
        /*0062*/ 	.short	0x0020
        /*0064*/ 	.byte	0x00, 0xf0, 0x21, 0x00


	//----- nvinfo : EIATTR_KPARAM_INFO
	.align		4
.L_7539:
        /*0068*/ 	.byte	0x04, 0x17
        /*006a*/ 	.short	(.L_7541 - .L_7540)
.L_7540:
        /*006c*/ 	.word	0x00000000
        /*0070*/ 	.short	0x0003
        /*0072*/ 	.short	0x0018
        /*0074*/ 	.byte	0x00, 0xf0, 0x21, 0x00


	//----- nvinfo : EIATTR_KPARAM_INFO
	.align		4
.L_7541:
        /*0078*/ 	.byte	0x04, 0x17
        /*007a*/ 	.short	(.L_7543 - .L_7542)
.L_7542:
        /*007c*/ 	.word	0x00000000
        /*0080*/ 	.short	0x0002
        /*0082*/ 	.short	0x0010
        /*0084*/ 	.byte	0x00, 0xf0, 0x21, 0x00


	//----- nvinfo : EIATTR_KPARAM_INFO
	.align		4
.L_7543:
        /*0088*/ 	.byte	0x04, 0x17
        /*008a*/ 	.short	(.L_7545 - .L_7544)
.L_7544:
        /*008c*/ 	.word	0x00000000
        /*0090*/ 	.short	0x0001
        /*0092*/ 	.short	0x0008
        /*0094*/ 	.byte	0x00, 0xf0, 0x21, 0x00


	//----- nvinfo : EIATTR_KPARAM_INFO
	.align		4
.L_7545:
        /*0098*/ 	.byte	0x04, 0x17
        /*009a*/ 	.short	(.L_7547 - .L_7546)
.L_7546:
        /*009c*/ 	.word	0x00000000
        /*00a0*/ 	.short	0x0000
        /*00a2*/ 	.short	0x0000
        /*00a4*/ 	.byte	0x00, 0xf0, 0x21, 0x00


	//----- nvinfo : EIATTR_SPARSE_MMA_MASK
	.align		4
.L_7547:
        /*00a8*/ 	.byte	0x03, 0x50
        /*00aa*/ 	.short	0x0000


	//----- nvinfo : EIATTR_MAXREG_COUNT
	.align		4
        /*00ac*/ 	.byte	0x03, 0x1b
        /*00ae*/ 	.short	0x00ff


	//----- nvinfo : EIATTR_MERCURY_ISA_VERSION
	.align		4
        /*00b0*/ 	.byte	0x03, 0x5f
        /*00b2*/ 	.short	0x0101


	//----- nvinfo : EIATTR_EXIT_INSTR_OFFSETS
	.align		4
        /*00b4*/ 	.byte	0x04, 0x1c
        /*00b6*/ 	.short	(.L_7549 - .L_7548)


	//   ....[0]....
.L_7548:
        /*00b8*/ 	.word	0x000000d0


	//   ....[1]....
        /*00bc*/ 	.word	0x00000360


	//   ....[2]....
        /*00c0*/ 	.word	0x00000c00


	//   ....[3]....
        /*00c4*/ 	.word	0x00001550


	//----- nvinfo : EIATTR_CRS_STACK_SIZE
	.align		4
.L_7549:
        /*00c8*/ 	.byte	0x04, 0x1e
        /*00ca*/ 	.short	(.L_7551 - .L_7550)
.L_7550:
        /*00cc*/ 	.word	0x00000000


	//----- nvinfo : EIATTR_CBANK_PARAM_SIZE
	.align		4
.L_7551:
        /*00d0*/ 	.byte	0x03, 0x19
        /*00d2*/ 	.short	0x0041


	//----- nvinfo : EIATTR_PARAM_CBANK
	.align		4
        /*00d4*/ 	.byte	0x04, 0x0a
        /*00d6*/ 	.short	(.L_7553 - .L_7552)
	.align		4
.L_7552:
        /*00d8*/ 	.word	index@(.nv.constant0._ZN2at6native47batch_norm_transform_input_channels_last_kernelIN3c108BFloat16EfS3_Li4EEEvPKT_S6_PKT0_S9_PKT1_SC_PS4_iib)
        /*00dc*/ 	.short	0x0210
        /*00de*/ 	.short	0x0041


	//----- nvinfo : EIATTR_SW_WAR
	.align		4
.L_7553:
        /*00e0*/ 	.byte	0x04, 0x36
        /*00e2*/ 	.short	(.L_7555 - .L_7554)
.L_7554:
        /*00e4*/ 	.word	0x00000008
.L_7555:


//--------------------- .nv.info._ZN2at6native47batch_norm_transform_input_channels_last_kernelIN3c104HalfEfS3_Li4EEEvPKT_S6_PKT0_S9_PKT1_SC_PS4_iib --------------------------
	.section	.nv.info._ZN2at6native47batch_norm_transform_input_channels_last_kernelIN3c104HalfEfS3_Li4EEEvPKT_S6_PKT0_S9_PKT1_SC_PS4_iib,"",@"SHT_CUDA_INFO"
	.sectionflags	@""
	.align	4


	//----- nvinfo : EIATTR_CUDA_API_VERSION
	.align		4
        /*0000*/ 	.byte	0x04, 0x37
        /*0002*/ 	.short	(.L_7557 - .L_7556)
.L_7556:
        /*0004*/ 	.word	0x00000082


	//----- nvinfo : EIATTR_KPARAM_INFO
	.align		4
.L_7557:
        /*0008*/ 	.byte	0x04, 0x17
        /*000a*/ 	.short	(.L_7559 - .L_7558)
.L_7558:
        /*000c*/ 	.word	0x00000000
        /*0010*/ 	.short	0x0009
        /*0012*/ 	.short	0x0040
        /*0014*/ 	.byte	0x00, 0xf0, 0x05, 0x00


	//----- nvinfo : EIATTR_KPARAM_INFO
	.align		4
.L_7559:
        /*0018*/ 	.byte	0x04, 0x17
        /*001a*/ 	.short	(.L_7561 - .L_7560)
.L_7560:
        /*001c*/ 	.word	0x00000000
        /*0020*/ 	.short	0x0008
        /*0022*/ 	.short	0x003c
        /*0024*/ 	.byte	0x00, 0xf0, 0x11, 0x00


	//----- nvinfo : EIATTR_KPARAM_INFO
	.align		4
.L_7561:
        /*0028*/ 	.byte	0x04, 0x17
        /*002a*/ 	.short	(.L_7563 - .L_7562)
.L_7562:
        /*002c*/ 	.word	0x00000000
        /*0030*/ 	.short	0x0007
        /*0032*/ 	.short	0x0038
        /*0034*/ 	.byte	0x00, 0xf0, 0x11, 0x00


	//----- nvinfo : EIATTR_KPARAM_INFO
	.align		4
.L_7563:
        /*0038*/ 	.byte	0x04, 0x17
        /*003a*/ 	.short	(.L_7565 - .L_7564)
.L_7564:
        /*003c*/ 	.word	0x00000000
        /*0040*/ 	.short	0x0006
        /*0042*/ 	.short	0x0030
        /*0044*/ 	.byte	0x00, 0xf0, 0x21, 0x00


	//----- nvinfo : EIATTR_KPARAM_INFO
	.align		4
.L_7565:
        /*0048*/ 	.byte	0x04, 0x17
        /*004a*/ 	.short	(.L_7567 - .L_7566)
.L_7566:
        /*004c*/ 	.word	0x00000000
        /*0050*/ 	.short	0x0005
        /*0052*/ 	.short	0x0028
        /*0054*/ 	.byte	0x00, 0xf0, 0x21, 0x00


	//----- nvinfo : EIATTR_KPARAM_INFO
	.align		4
.L_7567:
        /*0058*/ 	.byte	0x04, 0x17
        /*005a*/ 	.short	(.L_7569 - .L_7568)
.L_7568:
        /*005c*/ 	.word	0x00000000
        /*0060*/ 	.short	0x0004
        /*0062*/ 	.short	0x0020
        /*0064*/ 	.byte	0x00, 0xf0, 0x21, 0x00


	//----- nvinfo : EIATTR_KPARAM_INFO
	.align		4
.L_7569:
        /*0068*/ 	.byte	0x04, 0x17
        /*006a*/ 	.short	(.L_7571 - .L_7570)
.L_7570:
        /*006c*/ 	.word	0x00000000
        /*0070*/ 	.short	0x0003
        /*0072*/ 	.short	0x0018
        /*0074*/ 	.byte	0x00, 0xf0, 0x21, 0x00


	//----- nvinfo : EIATTR_KPARAM_INFO
	.align		4
.L_7571:
        /*0078*/ 	.byte	0x04, 0x17
        /*007a*/ 	.short	(.L_7573 - .L_7572)
.L_7572:
        /*007c*/ 	.word	0x00000000
        /*0080*/ 	.short	0x0002
        /*0082*/ 	.short	0x0010
        /*0084*/ 	.byte	0x00, 0xf0, 0x21, 0x00


	//----- nvinfo : EIATTR_KPARAM_INFO
	.align		4
.L_7573:
        /*0088*/ 	.byte	0x04, 0x17
        /*008a*/ 	.short	(.L_7575 - .L_7574)
.L_7574:
        /*008c*/ 	.word	0x00000000
        /*0090*/ 	.short	0x0001
        /*0092*/ 	.short	0x0008
        /*0094*/ 	.byte	0x00, 0xf0, 0x21, 0x00


	//----- nvinfo : EIATTR_KPARAM_INFO
	.align		4
.L_7575:
        /*0098*/ 	.byte	0x04, 0x17
        /*009a*/ 	.short	(.L_7577 - .L_7576)
.L_7576:
        /*009c*/ 	.word	0x00000000
        /*00a0*/ 	.short	0x0000
        /*00a2*/ 	.short	0x0000
        /*00a4*/ 	.byte	0x00, 0xf0, 0x21, 0x00


	//----- nvinfo : EIATTR_SPARSE_MMA_MASK
	.align		4
.L_7577:
        /*00a8*/ 	.byte	0x03, 0x50
        /*00aa*/ 	.short	0x0000


	//----- nvinfo : EIATTR_MAXREG_COUNT
	.align		4
        /*00ac*/ 	.byte	0x03, 0x1b
        /*00ae*/ 	.short	0x00ff


	//----- nvinfo : EIATTR_MERCURY_ISA_VERSION
	.align		4
        /*00b0*/ 	.byte	0x03, 0x5f
        /*00b2*/ 	.short	0x0101


	//----- nvinfo : EIATTR_EXIT_INSTR_OFFSETS
	.align		4
        /*00b4*/ 	.byte	0x04, 0x1c
        /*00b6*/ 	.short	(.L_7579 - .L_7578)


	//   ....[0]....
.L_7578:
        /*00b8*/ 	.word	0x000000d0


	//   ....[1]....
        /*00bc*/ 	.word	0x00000360


	//   ....[2]....
        /*00c0*/ 	.word	0x00000c00


	//   ....[3]....
        /*00c4*/ 	.word	0x00001550


	//----- nvinfo : EIATTR_CRS_STACK_SIZE
	.align		4
.L_7579:
        /*00c8*/ 	.byte	0x04, 0x1e
        /*00ca*/ 	.short	(.L_7581 - .L_7580)
.L_7580:
        /*00cc*/ 	.word	0x00000000


	//----- nvinfo : EIATTR_CBANK_PARAM_SIZE
	.align		4
.L_7581:
        /*00d0*/ 	.byte	0x03, 0x19
        /*00d2*/ 	.short	0x0041


	//----- nvinfo : EIATTR_PARAM_CBANK
	.align		4
        /*00d4*/ 	.byte	0x04, 0x0a
        /*00d6*/ 	.short	(.L_7583 - .L_7582)
	.align		4
.L_7582:
        /*00d8*/ 	.word	index@(.nv.constant0._ZN2at6native47batch_norm_transform_input_channels_last_kernelIN3c104HalfEfS3_Li4EEEvPKT_S6_PKT0_S9_PKT1_SC_PS4_iib)
        /*00dc*/ 	.short	0x0210
        /*00de*/ 	.short	0x0041


	//----- nvinfo : EIATTR_SW_WAR
	.align		4
.L_7583:
        /*00e0*/ 	.byte	0x04, 0x36
        /*00e2*/ 	.short	(.L_7585 - .L_7584)
.L_7584:
        /*00e4*/ 	.word	0x00000008
.L_7585:


//--------------------- .nv.info._ZN2at6native47batch_norm_transform_input_channels_last_kernelIN3c108BFloat16EffLi4EEEvPKT_S6_PKT0_S9_PKT1_SC_PS4_iib --------------------------
	.section	.nv.info._ZN2at6native47batch_norm_transform_input_channels_last_kernelIN3c108BFloat16EffLi4EEEvPKT_S6_PKT0_S9_PKT1_SC_PS4_iib,"",@"SHT_CUDA_INFO"
	.sectionflags	@""
	.align	4


	//----- nvinfo : EIATTR_CUDA_API_VERSION
	.align		4
        /*0000*/ 	.byte	0x04, 0x37
        /*0002*/ 	.short	(.L_7587 - .L_7586)
.L_7586:
        /*0004*/ 	.word	0x00000082


	//----- nvinfo : EIATTR_KPARAM_INFO
	.align		4
.L_7587:
        /*0008*/ 	.byte	0x04, 0x17
        /*000a*/ 	.short	(.L_7589 - .L_7588)
.L_7588:
        /*000c*/ 	.word	0x00000000
        /*0010*/ 	.short	0x0009
        /*0012*/ 	.short	0x0040
        /*0014*/ 	.byte	0x00, 0xf0, 0x05, 0x00


	//----- nvinfo : EIATTR_KPARAM_INFO
	.align		4
.L_7589:
        /*0018*/ 	.byte	0x04, 0x17
        /*001a*/ 	.short	(.L_7591 - .L_7590)
.L_7590:
        /*001c*/ 	.word	0x00000000
        /*0020*/ 	.short	0x0008
        /*0022*/ 	.short	0x003c
        /*0024*/ 	.byte	0x00, 0xf0, 0x11, 0x00


	//----- nvinfo : EIATTR_KPARAM_INFO
	.align		4
.L_7591:
        /*0028*/ 	.byte	0x04, 0x17
        /*002a*/ 	.short	(.L_7593 - .L_7592)
.L_7592:
        /*002c*/ 	.word	0x00000000
        /*0030*/ 	.short	0x0007
        /*0032*/ 	.short	0x0038
        /*0034*/ 	.byte	0x00, 0xf0, 0x11, 0x00


	//----- nvinfo : EIATTR_KPARAM_INFO
	.align		4
.L_7593:
        /*0038*/ 	.byte	0x04, 0x17
        /*003a*/ 	.short	(.L_7595 - .L_7594)
.L_7594:
        /*003c*/ 	.word	0x00000000
        /*0040*/ 	.short	0x0006
        /*0042*/ 	.short	0x0030
        /*0044*/ 	.byte	0x00, 0xf0, 0x21, 0x00


	//----- nvinfo : EIATTR_KPARAM_INFO
	.align		4
.L_7595:
        /*0048*/ 	.byte	0x04, 0x17
        /*004a*/ 	.short	(.L_7597 - .L_7596)
.L_7596:
        /*004c*/ 	.word	0x00000000
        /*0050*/ 	.short	0x0005
        /*0052*/ 	.short	0x0028
        /*0054*/ 	.byte	0x00, 0xf0, 0x21, 0x00


	//----- nvinfo : EIATTR_KPARAM_INFO
	.align		4
.L_7597:
        /*0058*/ 	.byte	0x04, 0x17
        /*005a*/ 	.short	(.L_7599 - .L_7598)
.L_7598:
        /*005c*/ 	.word	0x00000000
        /*0060*/ 	.short	0x0004
        /*0062*/ 	.short	0x0020
        /*0064*/ 	.byte	0x00, 0xf0, 0x21, 0x00


	//----- nvinfo : EIATTR_KPARAM_INFO
	.align		4
.L_7599:
        /*0068*/ 	.byte	0x04, 0x17
        /*006a*/ 	.short	(.L_7601 - .L_7600)
.L_7600:
        /*006c*/ 	.word	0x00000000
        /*0070*/ 	.short	0x0003
        /*0072*/ 	.short	0x0018
        /*0074*/ 	.byte	0x00, 0xf0, 0x21, 0x00


	//----- nvinfo : EIATTR_KPARAM_INFO
	.align		4
.L_7601:
        /*0078*/ 	.byte	0x04, 0x17
        /*007a*/ 	.short	(.L_7603 - .L_7602)
.L_7602:
        /*007c*/ 	.word	0x00000000
        /*0080*/ 	.short	0x0002
        /*0082*/ 	.short	0x0010
        /*0084*/ 	.byte	0x00, 0xf0, 0x21, 0x00


	//----- nvinfo : EIATTR_KPARAM_INFO
	.align		4
.L_7603:
        /*0088*/ 	.byte	0x04, 0x17
        /*008a*/ 	.short	(.L_7605 - .L_7604)
.L_7604:
        /*008c*/ 	.word	0x00000000
        /*0090*/ 	.short	0x0001
        /*0092*/ 	.short	0x0008
        /*0094*/ 	.byte	0x00, 0xf0, 0x21, 0x00


	//----- nvinfo : EIATTR_KPARAM_INFO
	.align		4
.L_7605:
        /*0098*/ 	.byte	0x04, 0x17
        /*009a*/ 	.short	(.L_7607 - .L_7606)
.L_7606:
        /*009c*/ 	.word	0x00000000
        /*00a0*/ 	.short	0x0000
        /*00a2*/ 	.short	0x0000
        /*00a4*/ 	.byte	0x00, 0xf0, 0x21, 0x00


	//----- nvinfo : EIATTR_SPARSE_MMA_MASK
	.align		4
.L_7607:
        /*00a8*/ 	.byte	0x03, 0x50
        /*00aa*/ 	.short	0x0000


	//----- nvinfo : EIATTR_MAXREG_COUNT
	.align		4
        /*00ac*/ 	.byte	0x03, 0x1b
        /*00ae*/ 	.short	0x00ff


	//----- nvinfo : EIATTR_MERCURY_ISA_VERSION
	.align		4
        /*00b0*/ 	.byte	0x03, 0x5f
        /*00b2*/ 	.short	0x0101


	//----- nvinfo : EIATTR_EXIT_INSTR_OFFSETS
	.align		4
        /*00b4*/ 	.byte	0x04, 0x1c
        /*00b6*/ 	.short	(.L_7609 - .L_7608)


	//   ....[0]....
.L_7608:
        /*00b8*/ 	.word	0x000000d0


	//   ....[1]....
        /*00bc*/ 	.word	0x00000360


	//   ....[2]....
        /*00c0*/ 	.word	0x00000be0


	//   ....[3]....
        /*00c4*/ 	.word	0x00001530


	//----- nvinfo : EIATTR_CRS_STACK_SIZE
	.align		4
.L_7609:
        /*00c8*/ 	.byte	0x04, 0x1e
        /*00ca*/ 	.short	(.L_7611 - .L_7610)
.L_7610:
        /*00cc*/ 	.word	0x00000000


	//----- nvinfo : EIATTR_CBANK_PARAM_SIZE
	.align		4
.L_7611:
        /*00d0*/ 	.byte	0x03, 0x19
        /*00d2*/ 	.short	0x0041


	//----- nvinfo : EIATTR_PARAM_CBANK
	.align		4
        /*00d4*/ 	.byte	0x04, 0x0a
        /*00d6*/ 	.short	(.L_7613 - .L_7612)
	.align		4
.L_7612:
        /*00d8*/ 	.word	index@(.nv.constant0._ZN2at6native47batch_norm_transform_input_channels_last_kernelIN3c108BFloat16EffLi4EEEvPKT_S6_PKT0_S9_PKT1_SC_PS4_iib)
        /*00dc*/ 	.short	0x0210
        /*00de*/ 	.short	0x0041


	//----- nvinfo : EIATTR_SW_WAR
	.align		4
.L_7613:
        /*00e0*/ 	.byte	0x04, 0x36
        /*00e2*/ 	.short	(.L_7615 - .L_7614)
.L_7614:
        /*00e4*/ 	.word	0x00000008
.L_7615:


//--------------------- .nv.info._ZN2at6native47batch_norm_transform_input_channels_last_kernelIN3c104HalfEffLi4EEEvPKT_S6_PKT0_S9_PKT1_SC_PS4_iib --------------------------
	.section	.nv.info._ZN2at6native47batch_norm_transform_input_channels_last_kernelIN3c104HalfEffLi4EEEvPKT_S6_PKT0_S9_PKT1_SC_PS4_iib,"",@"SHT_CUDA_INFO"
	.sectionflags	@""
	.align	4


	//----- nvinfo : EIATTR_CUDA_API_VERSION
	.align		4
        /*0000*/ 	.byte	0x04, 0x37
        /*0002*/ 	.short	(.L_7617 - .L_7616)
.L_7616:
        /*0004*/ 	.word	0x00000082


	//----- nvinfo : EIATTR_KPARAM_INFO
	.align		4
.L_7617:
        /*0008*/ 	.byte	0x04, 0x17
        /*000a*/ 	.short	(.L_7619 - .L_7618)
.L_7618:
        /*000c*/ 	.word	0x00000000
        /*0010*/ 	.short	0x0009
        /*0012*/ 	.short	0x0040
        /*0014*/ 	.byte	0x00, 0xf0, 0x05, 0x00


	//----- nvinfo : EIATTR_KPARAM_INFO
	.align		4
.L_7619:
        /*0018*/ 	.byte	0x04, 0x17
        /*001a*/ 	.short	(.L_7621 - .L_7620)
.L_7620:
        /*001c*/ 	.word	0x00000000
        /*0020*/ 	.short	0x0008
        /*0022*/ 	.short	0x003c
        /*0024*/ 	.byte	0x00, 0xf0, 0x11, 0x00


	//----- nvinfo : EIATTR_KPARAM_INFO
	.align		4
.L_7621:
        /*0028*/ 	.byte	0x04, 0x17
        /*002a*/ 	.short	(.L_7623 - .L_7622)
.L_7622:
        /*002c*/ 	.word	0x00000000
        /*0030*/ 	.short	0x0007
        /*0032*/ 	.short	0x0038
        /*0034*/ 	.byte	0x00, 0xf0, 0x11, 0x00


	//----- nvinfo : EIATTR_KPARAM_INFO
	.align		4
.L_7623:
        /*0038*/ 	.byte	0x04, 0x17
        /*003a*/ 	.short	(.L_7625 - .L_7624)
.L_7624:
        /*003c*/ 	.word	0x00000000
        /*0040*/ 	.short	0x0006
        /*0042*/ 	.short	0x0030
        /*0044*/ 	.byte	0x00, 0xf0, 0x21, 0x00


	//----- nvinfo : EIATTR_KPARAM_INFO
	.align		4
.L_7625:
        /*0048*/ 	.byte	0x04, 0x17
        /*004a*/ 	.short	(.L_7627 - .L_7626)
.L_7626:
        /*004c*/ 	.word	0x00000000
        /*0050*/ 	.short	0x0005
        /*0052*/ 	.short	0x0028
        /*0054*/ 	.byte	0x00, 0xf0, 0x21, 0x00


	//----- nvinfo : EIATTR_KPARAM_INFO
	.align		4
.L_7627:
        /*0058*/ 	.byte	0x04, 0x17
        /*005a*/ 	.short	(.L_7629 - .L_7628)
.L_7628:
        /*005c*/ 	.word	0x00000000
        /*0060*/ 	.short	0x0004
        /*0062*/ 	.short	0x0020
        /*0064*/ 	.byte	0x00, 0xf0, 0x21, 0x00


	//----- nvinfo : EIATTR_KPARAM_INFO
	.align		4
.L_7629:
        /*0068*/ 	.byte	0x04, 0x17
        /*006a*/ 	.short	(.L_7631 - .L_7630)
.L_7630:
        /*006c*/ 	.word	0x00000000
        /*0070*/ 	.short	0x0003
        /*0072*/ 	.short	0x0018
        /*0074*/ 	.byte	0x00, 0xf0, 0x21, 0x00


	//----- nvinfo : EIATTR_KPARAM_INFO
	.align		4
.L_7631:
        /*0078*/ 	.byte	0x04, 0x17
        /*007a*/ 	.short	(.L_7633 - .L_7632)
.L_7632:
        /*007c*/ 	.word	0x00000000
        /*0080*/ 	.short	0x0002
        /*0082*/ 	.short	0x0010
        /*0084*/ 	.byte	0x00, 0xf0, 0x21, 0x00


	//----- nvinfo : EIATTR_KPARAM_INFO
	.align		4
.L_7633:
        /*0088*/ 	.byte	0x04, 0x17
        /*008a*/ 	.short	(.L_7635 - .L_7634)
.L_7634:
        /*008c*/ 	.word	0x00000000
        /*0090*/ 	.short	0x0001
        /*0092*/ 	.short	0x0008
        /*0094*/ 	.byte	0x00, 0xf0, 0x21, 0x00


	//----- nvinfo : EIATTR_KPARAM_INFO
	.align		4
.L_7635:
        /*0098*/ 	.byte	0x04, 0x17
        /*009a*/ 	.short	(.L_7637 - .L_7636)
.L_7636:
        /*009c*/ 	.word	0x00000000
        /*00a0*/ 	.short	0x0000
        /*00a2*/ 	.short	0x0000
        /*00a4*/ 	.byte	0x00, 0xf0, 0x21, 0x00


	//----- nvinfo : EIATTR_SPARSE_MMA_MASK
	.align		4
.L_7637:
        /*00a8*/ 	.byte	0x03, 0x50
        /*00aa*/ 	.short	0x0000


	//----- nvinfo : EIATTR_MAXREG_COUNT
	.align		4
        /*00ac*/ 	.byte	0x03, 0x1b
        /*00ae*/ 	.short	0x00ff


	//----- nvinfo : EIATTR_MERCURY_ISA_VERSION
	.align		4
        /*00b0*/ 	.byte	0x03, 0x5f
        /*00b2*/ 	.short	0x0101


	//----- nvinfo : EIATTR_EXIT_INSTR_OFFSETS
	.align		4
        /*00b4*/ 	.byte	0x04, 0x1c
        /*00b6*/ 	.short	(.L_7639 - .L_7638)


	//   ....[0]....
.L_7638:
        /*00b8*/ 	.word	0x000000d0


	//   ....[1]....
        /*00bc*/ 	.word	0x00000360


	//   ....[2]....
        /*00c0*/ 	.word	0x00000be0


	//   ....[3]....
        /*00c4*/ 	.word	0x00001530


	//----- nvinfo : EIATTR_CRS_STACK_SIZE
	.align		4
.L_7639:
        /*00c8*/ 	.byte	0x04, 0x1e
        /*00ca*/ 	.short	(.L_7641 - .L_7640)
.L_7640:
        /*00cc*/ 	.word	0x00000000


	//----- nvinfo : EIATTR_CBANK_PARAM_SIZE
	.align		4
.L_7641:
        /*00d0*/ 	.byte	0x03, 0x19
        /*00d2*/ 	.short	0x0041


	//----- nvinfo : EIATTR_PARAM_CBANK
	.align		4
        /*00d4*/ 	.byte	0x04, 0x0a
        /*00d6*/ 	.short	(.L_7643 - .L_7642)
	.align		4
.L_7642:
        /*00d8*/ 	.word	index@(.nv.constant0._ZN2at6native47batch_norm_transform_input_channels_last_kernelIN3c104HalfEffLi4EEEvPKT_S6_PKT0_S9_PKT1_SC_PS4_iib)
        /*00dc*/ 	.short	0x0210
        /*00de*/ 	.short	0x0041


	//----- nvinfo : EIATTR_SW_WAR
	.align		4
.L_7643:
        /*00e0*/ 	.byte	0x04, 0x36
        /*00e2*/ 	.short	(.L_7645 - .L_7644)
.L_7644:
        /*00e4*/ 	.word	0x00000008
.L_7645:


//--------------------- .nv.info._ZN2at6native47batch_norm_transform_input_channels_last_kernelIfffLi4EEEvPKT_S4_PKT0_S7_PKT1_SA_PS2_iib --------------------------
	.section	.nv.info._ZN2at6native47batch_norm_transform_input_channels_last_kernelIfffLi4EEEvPKT_S4_PKT0_S7_PKT1_SA_PS2_iib,"",@"SHT_CUDA_INFO"
	.sectionflags	@""
	.align	4


	//----- nvinfo : EIATTR_CUDA_API_VERSION
	.align		4
        /*0000*/ 	.byte	0x04, 0x37
        /*0002*/ 	.short	(.L_7647 - .L_7646)
.L_7646:
        /*0004*/ 	.word	0x00000082


	//----- nvinfo : EIATTR_KPARAM_INFO
	.align		4
.L_7647:
        /*0008*/ 	.byte	0x04, 0x17
        /*000a*/ 	.short	(.L_7649 - .L_7648)
.L_7648:
        /*000c*/ 	.word	0x00000000
        /*0010*/ 	.short	0x0009
        /*0012*/ 	.short	0x0040
        /*0014*/ 	.byte	0x00, 0xf0, 0x05, 0x00


	//----- nvinfo : EIATTR_KPARAM_INFO
	.align		4
.L_7649:
        /*0018*/ 	.byte	0x04, 0x17
        /*001a*/ 	.short	(.L_7651 - .L_7650)
.L_7650:
        /*001c*/ 	.word	0x00000000
        /*0020*/ 	.short	0x0008
        /*0022*/ 	.short	0x003c
        /*0024*/ 	.byte	0x00, 0xf0, 0x11, 0x00


	//----- nvinfo : EIATTR_KPARAM_INFO
	.align		4
.L_7651:
        /*0028*/ 	.byte	0x04, 0x17
        /*002a*/ 	.short	(.L_7653 - .L_7652)
.L_7652:
        /*002c*/ 	.word	0x00000000
        /*0030*/ 	.short	0x0007
        /*0032*/ 	.short	0x0038
        /*0034*/ 	.byte	0x00, 0xf0, 0x11, 0x00


	//----- nvinfo : EIATTR_KPARAM_INFO
	.align		4
.L_7653:
        /*0038*/ 	.byte	0x04, 0x17
        /*003a*/ 	.short	(.L_7655 - .L_7654)
.L_7654:
        /*003c*/ 	.word	0x00000000
        /*0040*/ 	.short	0x0006
        /*0042*/ 	.short	0x0030
        /*0044*/ 	.byte	0x00, 0xf0, 0x21, 0x00


	//----- nvinfo : EIATTR_KPARAM_INFO
	.align		4
.L_7655:
        /*0048*/ 	.byte	0x04, 0x17
        /*004a*/ 	.short	(.L_7657 - .L_7656)
.L_7656:
        /*004c*/ 	.word	0x00000000
        /*0050*/ 	.short	0x0005
        /*0052*/ 	.short	0x0028
        /*0054*/ 	.byte	0x00, 0xf0, 0x21, 0x00


	//----- nvinfo : EIATTR_KPARAM_INFO
	.align		4
.L_7657:
        /*0058*/ 	.byte	0x04, 0x17
        /*005a*/ 	.short	(.L_7659 - .L_7658)
.L_7658:
        /*005c*/ 	.word	0x00000000
        /*0060*/ 	.short	0x0004
        /*0062*/ 	.short	0x0020
        /*0064*/ 	.byte	0x00, 0xf0, 0x21, 0x00


	//----- nvinfo : EIATTR_KPARAM_INFO
	.align		4
.L_7659:
        /*0068*/ 	.byte	0x04, 0x17
        /*006a*/ 	.short	(.L_7661 - .L_7660)
.L_7660:
        /*006c*/ 	.word	0x00000000
        /*0070*/ 	.short	0x0003
        /*0072*/ 	.short	0x0018
        /*0074*/ 	.byte	0x00, 0xf0, 0x21, 0x00


	//----- nvinfo : EIATTR_KPARAM_INFO
	.align		4
.L_7661:
        /*0078*/ 	.byte	0x04, 0x17
        /*007a*/ 	.short	(.L_7663 - .L_7662)
.L_7662:
        /*007c*/ 	.word	0x00000000
        /*0080*/ 	.short	0x0002
        /*0082*/ 	.short	0x0010
        /*0084*/ 	.byte	0x00, 0xf0, 0x21, 0x00


	//----- nvinfo : EIATTR_KPARAM_INFO
	.align		4
.L_7663:
        /*0088*/ 	.byte	0x04, 0x17
        /*008a*/ 	.short	(.L_7665 - .L_7664)
.L_7664:
        /*008c*/ 	.word	0x00000000
        /*0090*/ 	.short	0x0001
        /*0092*/ 	.short	0x0008
        /*0094*/ 	.byte	0x00, 0xf0, 0x21, 0x00


	//----- nvinfo : EIATTR_KPARAM_INFO
	.align		4
.L_7665:
        /*0098*/ 	.byte	0x04, 0x17
        /*009a*/ 	.short	(.L_7667 - .L_7666)
.L_7666:
        /*009c*/ 	.word	0x00000000
        /*00a0*/ 	.short	0x0000
        /*00a2*/ 	.short	0x0000
        /*00a4*/ 	.byte	0x00, 0xf0, 0x21, 0x00


	//----- nvinfo : EIATTR_SPARSE_MMA_MASK
	.align		4
.L_7667:
        /*00a8*/ 	.byte	0x03, 0x50
        /*00aa*/ 	.short	0x0000


	//----- nvinfo : EIATTR_MAXREG_COUNT
	.align		4
        /*00ac*/ 	.byte	0x03, 0x1b
        /*00ae*/ 	.short	0x00ff


	//----- nvinfo : EIATTR_MERCURY_ISA_VERSION
	.align		4
        /*00b0*/ 	.byte	0x03, 0x5f
        /*00b2*/ 	.short	0x0101


	//----- nvinfo : EIATTR_EXIT_INSTR_OFFSETS
	.align		4
        /*00b4*/ 	.byte	0x04, 0x1c
        /*00b6*/ 	.short	(.L_7669 - .L_7668)


	//   ....[0]....
.L_7668:
        /*00b8*/ 	.word	0x000000d0


	//   ....[1]....
        /*00bc*/ 	.word	0x00000350


	//   ....[2]....
        /*00c0*/ 	.word	0x00000a90


	//   ....[3]....
        /*00c4*/ 	.word	0x000011e0


	//----- nvinfo : EIATTR_CRS_STACK_SIZE
	.align		4
.L_7669:
        /*00c8*/ 	.byte	0x04, 0x1e
        /*00ca*/ 	.short	(.L_7671 - .L_7670)
.L_7670:
        /*00cc*/ 	.word	0x00000000


	//----- nvinfo : EIATTR_CBANK_PARAM_SIZE
	.align		4
.L_7671:
        /*00d0*/ 	.byte	0x03, 0x19
        /*00d2*/ 	.short	0x0041


	//----- nvinfo : EIATTR_PARAM_CBANK
	.align		4
        /*00d4*/ 	.byte	0x04, 0x0a
        /*00d6*/ 	.short	(.L_7673 - .L_7672)
	.align		4
.L_7672:
        /*00d8*/ 	.word	index@(.nv.constant0._ZN2at6native47batch_norm_transform_input_channels_last_kernelIfffLi4EEEvPKT_S4_PKT0_S7_PKT1_SA_PS2_iib)
        /*00dc*/ 	.short	0x0210
        /*00de*/ 	.short	0x0041


	//----- nvinfo : EIATTR_SW_WAR
	.align		4
.L_7673:
        /*00e0*/ 	.byte	0x04, 0x36
        /*00e2*/ 	.short	(.L_7675 - .L_7674)
.L_7674:
        /*00e4*/ 	.word	0x00000008
.L_7675:


//--------------------- .nv.info._ZN2at6native47batch_norm_transform_input_channels_last_kernelIdddLi4EEEvPKT_S4_PKT0_S7_PKT1_SA_PS2_iib --------------------------
	.section	.nv.info._ZN2at6native47batch_norm_transform_input_channels_last_kernelIdddLi4EEEvPKT_S4_PKT0_S7_PKT1_SA_PS2_iib,"",@"SHT_CUDA_INFO"
	.sectionflags	@""
	.align	4


	//----- nvinfo : EIATTR_CUDA_API_VERSION
	.align		4
        /*0000*/ 	.byte	0x04, 0x37
        /*0002*/ 	.short	(.L_7677 - .L_7676)
.L_7676:
        /*0004*/ 	.word	0x00000082


	//----- nvinfo : EIATTR_KPARAM_INFO
	.align		4
.L_7677:
        /*0008*/ 	.byte	0x04, 0x17
        /*000a*/ 	.short	(.L_7679 - .L_7678)
.L_7678:
        /*000c*/ 	.word	0x00000000
        /*0010*/ 	.short	0x0009
        /*0012*/ 	.short	0x0040
        /*0014*/ 	.byte	0x00, 0xf0, 0x05, 0x00


	//----- nvinfo : EIATTR_KPARAM_INFO
	.align		4
.L_7679:
        /*0018*/ 	.byte	0x04, 0x17
        /*001a*/ 	.short	(.L_7681 - .L_7680)
.L_7680:
        /*001c*/ 	.word	0x00000000
        /*0020*/ 	.short	0x0008
        /*0022*/ 	.short	0x003c
        /*0024*/ 	.byte	0x00, 0xf0, 0x11, 0x00


	//----- nvinfo : EIATTR_KPARAM_INFO
	.align		4
.L_7681:
        /*0028*/ 	.byte	0x04, 0x17
        /*002a*/ 	.short	(.L_7683 - .L_7682)
.L_7682:
        /*002c*/ 	.word	0x00000000
        /*0030*/ 	.short	0x0007
        /*0032*/ 	.short	0x0038
        /*0034*/ 	.byte	0x00, 0xf0, 0x11, 0x00


	//----- nvinfo : EIATTR_KPARAM_INFO
	.align		4
.L_7683:
        /*0038*/ 	.byte	0x04, 0x17
        /*003a*/ 	.short	(.L_7685 - .L_7684)
.L_7684:
        /*003c*/ 	.word	0x00000000
        /*0040*/ 	.short	0x0006
        /*0042*/ 	.short	0x0030
        /*0044*/ 	.byte	0x00, 0xf0, 0x21, 0x00


	//----- nvinfo : EIATTR_KPARAM_INFO
	.align		4
.L_7685:
        /*0048*/ 	.byte	0x04, 0x17
        /*004a*/ 	.short	(.L_7687 - .L_7686)
.L_7686:
        /*004c*/ 	.word	0x00000000
        /*0050*/ 	.short	0x0005
        /*0052*/ 	.short	0x0028
        /*0054*/ 	.byte	0x00, 0xf0, 0x21, 0x00


	//----- nvinfo : EIATTR_KPARAM_INFO
	.align		4
.L_7687:
        /*0058*/ 	.byte	0x04, 0x17
        /*005a*/ 	.short	(.L_7689 - .L_7688)
.L_7688:
        /*005c*/ 	.word	0x00000000
        /*0060*/ 	.short	0x0004
        /*0062*/ 	.short	0x0020
        /*0064*/ 	.byte	0x00, 0xf0, 0x21, 0x00


	//----- nvinfo : EIATTR_KPARAM_INFO
	.align		4
.L_7689:
        /*0068*/ 	.byte	0x04, 0x17
        /*006a*/ 	.short	(.L_7691 - .L_7690)
.L_7690:
        /*006c*/ 	.word	0x00000000
        /*0070*/ 	.short	0x0003
        /*0072*/ 	.short	0x0018
        /*0074*/ 	.byte	0x00, 0xf0, 0x21, 0x00


	//----- nvinfo : EIATTR_KPARAM_INFO
	.align		4
.L_7691:
        /*0078*/ 	.byte	0x04, 0x17
        /*007a*/ 	.short	(.L_7693 - .L_7692)
.L_7692:
        /*007c*/ 	.word	0x00000000
        /*0080*/ 	.short	0x0002
        /*0082*/ 	.short	0x0010
        /*0084*/ 	.byte	0x00, 0xf0, 0x21, 0x00


	//----- nvinfo : EIATTR_KPARAM_INFO
	.align		4
.L_7693:
        /*0088*/ 	.byte	0x04, 0x17
        /*008a*/ 	.short	(.L_7695 - .L_7694)
.L_7694:
        /*008c*/ 	.word	0x00000000
        /*0090*/ 	.short	0x0001
        /*0092*/ 	.short	0x0008
        /*0094*/ 	.byte	0x00, 0xf0, 0x21, 0x00


	//----- nvinfo : EIATTR_KPARAM_INFO
	.align		4
.L_7695:
        /*0098*/ 	.byte	0x04, 0x17
        /*009a*/ 	.short	(.L_7697 - .L_7696)
.L_7696:
        /*009c*/ 	.word	0x00000000
        /*00a0*/ 	.short	0x0000
        /*00a2*/ 	.short	0x0000
        /*00a4*/ 	.byte	0x00, 0xf0, 0x21, 0x00


	//----- nvinfo : EIATTR_SPARSE_MMA_MASK
	.align		4
.L_7697:
        /*00a8*/ 	.byte	0x03, 0x50
        /*00aa*/ 	.short	0x0000


	//----- nvinfo : EIATTR_MAXREG_COUNT
	.align		4
        /*00ac*/ 	.byte	0x03, 0x1b
        /*00ae*/ 	.short	0x00ff


	//----- nvinfo : EIATTR_MERCURY_ISA_VERSION
	.align		4
        /*00b0*/ 	.byte	0x03, 0x5f
        /*00b2*/ 	.short	0x0101


	//----- nvinfo : EIATTR_EXIT_INSTR_OFFSETS
	.align		4
        /*00b4*/ 	.byte	0x04, 0x1c
        /*00b6*/ 	.short	(.L_7699 - .L_7698)


	//   ....[0]....
.L_7698:
        /*00b8*/ 	.word	0x000000d0


	//   ....[1]....
        /*00bc*/ 	.word	0x00000360


	//   ....[2]....
        /*00c0*/ 	.word	0x00000af0


	//   ....[3]....
        /*00c4*/ 	.word	0x000012c0


	//----- nvinfo : EIATTR_CRS_STACK_SIZE
	.align		4
.L_7699:
        /*00c8*/ 	.byte	0x04, 0x1e
        /*00ca*/ 	.short	(.L_7701 - .L_7700)
.L_7700:
        /*00cc*/ 	.word	0x00000000


	//----- nvinfo : EIATTR_CBANK_PARAM_SIZE
	.align		4
.L_7701:
        /*00d0*/ 	.byte	0x03, 0x19
        /*00d2*/ 	.short	0x0041


	//----- nvinfo : EIATTR_PARAM_CBANK
	.align		4
        /*00d4*/ 	.byte	0x04, 0x0a
        /*00d6*/ 	.short	(.L_7703 - .L_7702)
	.align		4
.L_7702:
        /*00d8*/ 	.word	index@(.nv.constant0._ZN2at6native47batch_norm_transform_input_channels_last_kernelIdddLi4EEEvPKT_S4_PKT0_S7_PKT1_SA_PS2_iib)
        /*00dc*/ 	.short	0x0210
        /*00de*/ 	.short	0x0041


	//----- nvinfo : EIATTR_SW_WAR
	.align		4
.L_7703:
        /*00e0*/ 	.byte	0x04, 0x36
        /*00e2*/ 	.short	(.L_7705 - .L_7704)
.L_7704:
        /*00e4*/ 	.word	0x00000008
.L_7705:


//--------------------- .nv.callgraph             --------------------------
	.section	.nv.callgraph,"",@"SHT_CUDA_CALLGRAPH"
	.align	4
	.sectionentsize	8
	.align		4
        /*0000*/ 	.word	0x00000000
	.align		4
        /*0004*/ 	.word	0xffffffff
	.align		4
        /*0008*/ 	.word	index@(_ZN2at6native18elementwise_kernelILi128ELi4EZNS0_15gpu_kernel_implIZZZNS0_49_GLOBAL__N__b919a28f_16_Normalization_cu_5c38458722batch_norm_calc_invstdERKNS_6TensorES6_dENKUlvE_clEvENKUlvE2_clEvEUlN3c108BFloat16EE_EEvRNS_18TensorIteratorBaseERKT_EUliE_EEviT1_)
	.align		4
        /*000c*/ 	.word	index@(__assertfail)
	.align		4
        /*0010*/ 	.word	index@(_ZN2at6native27unrolled_elementwise_kernelIZZZNS0_49_GLOBAL__N__b919a28f_16_Normalization_cu_5c38458722batch_norm_calc_invstdERKNS_6TensorES5_dENKUlvE_clEvENKUlvE2_clEvEUlN3c108BFloat16EE_St5arrayIPcLm2EELi4E23TrivialOffsetCalculatorILi1EjESF_NS0_6memory12LoadWithCastILi1EEENSG_13StoreWithCastILi1EEEEEviT_T0_T2_T3_T4_T5_)
	.align		4
        /*0014*/ 	.word	index@(__assertfail)
	.align		4
        /*0018*/ 	.word	index@(_ZN2at6native18elementwise_kernelILi128ELi4EZNS0_15gpu_kernel_implIZZZNS0_49_GLOBAL__N__b919a28f_16_Normalization_cu_5c38458722batch_norm_calc_invstdERKNS_6TensorES6_dENKUlvE_clEvENKUlvE1_clEvEUlN3c104HalfEE_EEvRNS_18TensorIteratorBaseERKT_EUliE_EEviT1_)
	.align		4
        /*001c*/ 	.word	index@(__assertfail)
	.align		4
        /*0020*/ 	.word	index@(_ZN2at6native27unrolled_elementwise_kernelIZZZNS0_49_GLOBAL__N__b919a28f_16_Normalization_cu_5c38458722batch_norm_calc_invstdERKNS_6TensorES5_dENKUlvE_clEvENKUlvE1_clEvEUlN3c104HalfEE_St5arrayIPcLm2EELi4E23TrivialOffsetCalculatorILi1EjESF_NS0_6memory12LoadWithCastILi1EEENSG_13StoreWithCastILi1EEEEEviT_T0_T2_T3_T4_T5_)
	.align		4
        /*0024*/ 	.word	index@(__assertfail)
	.align		4
        /*0028*/ 	.word	index@(_ZN2at6native18elementwise_kernelILi128ELi4EZNS0_15gpu_kernel_implIZZZNS0_49_GLOBAL__N__b919a28f_16_Normalization_cu_5c38458722batch_norm_calc_invstdERKNS_6TensorES6_dENKUlvE_clEvENKUlvE0_clEvEUlfE_EEvRNS_18TensorIteratorBaseERKT_EUliE_EEviT1_)
	.align		4
        /*002c*/ 	.word	index@(__assertfail)
	.align		4
        /*0030*/ 	.word	index@(_ZN2at6native27unrolled_elementwise_kernelIZZZNS0_49_GLOBAL__N__b919a28f_16_Normalization_cu_5c38458722batch_norm_calc_invstdERKNS_6TensorES5_dENKUlvE_clEvENKUlvE0_clEvEUlfE_St5arrayIPcLm2EELi4E23TrivialOffsetCalculatorILi1EjESD_NS0_6memory12LoadWithCastILi1EEENSE_13StoreWithCastILi1EEEEEviT_T0_T2_T3_T4_T5_)
	.align		4
        /*0034*/ 	.word	index@(__assertfail)
	.align		4
        /*0038*/ 	.word	index@(_ZN2at6native18elementwise_kernelILi128ELi4EZNS0_15gpu_kernel_implIZZZNS0_49_GLOBAL__N__b919a28f_16_Normalization_cu_5c38458722batch_norm_calc_invstdERKNS_6TensorES6_dENKUlvE_clEvENKUlvE_clEvEUldE_EEvRNS_18TensorIteratorBaseERKT_EUliE_EEviT1_)
	.align		4
        /*003c*/ 	.word	index@(__assertfail)
	.align		4
        /*0040*/ 	.word	index@(_ZN2at6native27unrolled_elementwise_kernelIZZZNS0_49_GLOBAL__N__b919a28f_16_Normalization_cu_5c38458722batch_norm_calc_invstdERKNS_6TensorES5_dENKUlvE_clEvENKUlvE_clEvEUldE_St5arrayIPcLm2EELi4E23TrivialOffsetCalculatorILi1EjESD_NS0_6memory12LoadWithCastILi1EEENSE_13StoreWithCastILi1EEEEEviT_T0_T2_T3_T4_T5_)
	.align		4
        /*0044*/ 	.word	index@(__assertfail)
	.align		4
        /*0048*/ 	.word	index@(_ZN2at6native18elementwise_kernelILi128ELi4EZNS0_15gpu_kernel_implIZZZNS0_49_GLOBAL__N__b919a28f_16_Normalization_cu_5c38458736batch_norm_elementwise_backward_evalERKNS_6TensorES6_S6_S6_ENKUlvE0_clEvENKUlvE2_clEvEUlN3c108BFloat16EfE_EEvRNS_18TensorIteratorBaseERKT_EUliE_EEviT1_)
	.align		4
        /*004c*/ 	.word	index@(__assertfail)
	.align		4
        /*0050*/ 	.word	index@(_ZN2at6native27unrolled_elementwise_kernelIZZZNS0_49_GLOBAL__N__b919a28f_16_Normalization_cu_5c38458736batch_norm_elementwise_backward_evalERKNS_6TensorES5_S5_S5_ENKUlvE0_clEvENKUlvE2_clEvEUlN3c108BFloat16EfE_St5arrayIPcLm3EELi4E23TrivialOffsetCalculatorILi2EjESE_ILi1EjENS0_6memory12LoadWithCastILi2EEENSH_13StoreWithCastILi1EEEEEviT_T0_T2_T3_T4_T5_)
	.align		4
        /*0054*/ 	.word	index@(__assertfail)
	.align		4
        /*0058*/ 	.word	index@(_ZN2at6native18elementwise_kernelILi128ELi4EZNS0_15gpu_kernel_implIZZZNS0_49_GLOBAL__N__b919a28f_16_Normalization_cu_5c38458736batch_norm_elementwise_backward_evalERKNS_6TensorES6_S6_S6_ENKUlvE0_clEvENKUlvE1_clEvEUlN3c104HalfEfE_EEvRNS_18TensorIteratorBaseERKT_EUliE_EEviT1_)
	.align		4
        /*005c*/ 	.word	index@(__assertfail)
	.align		4
        /*0060*/ 	.word	index@(_ZN2at6native27unrolled_elementwise_kernelIZZZNS0_49_GLOBAL__N__b919a28f_16_Normalization_cu_5c38458736batch_norm_elementwise_backward_evalERKNS_6TensorES5_S5_S5_ENKUlvE0_clEvENKUlvE1_clEvEUlN3c104HalfEfE_St5arrayIPcLm3EELi4E23TrivialOffsetCalculatorILi2EjESE_ILi1EjENS0_6memory12LoadWithCastILi2EEENSH_13StoreWithCastILi1EEEEEviT_T0_T2_T3_T4_T5_)
	.align		4
        /*0064*/ 	.word	index@(__assertfail)
	.align		4
        /*0068*/ 	.word	index@(_ZN2at6native18elementwise_kernelILi128ELi4EZNS0_15gpu_kernel_implIZZZNS0_49_GLOBAL__N__b919a28f_16_Normalization_cu_5c38458736batch_norm_elementwise_backward_evalERKNS_6TensorES6_S6_S6_ENKUlvE0_clEvENKUlvE0_clEvEUlffE_EEvRNS_18TensorIteratorBaseERKT_EUliE_EEviT1_)
	.align		4
        /*006c*/ 	.word	index@(__assertfail)
	.align		4
        /*0070*/ 	.word	index@(_ZN2at6native27unrolled_elementwise_kernelIZZZNS0_49_GLOBAL__N__b919a28f_16_Normalization_cu_5c38458736batch_norm_elementwise_backward_evalERKNS_6TensorES5_S5_S5_ENKUlvE0_clEvENKUlvE0_clEvEUlffE_St5arrayIPcLm3EELi4E23TrivialOffsetCalculatorILi2EjESC_ILi1EjENS0_6memory12LoadWithCastILi2EEENSF_13StoreWithCastILi1EEEEEviT_T0_T2_T3_T4_T5_)
	.align		4
        /*0074*/ 	.word	index@(__assertfail)
	.align		4
        /*0078*/ 	.word	index@(_ZN2at6native18elementwise_kernelILi128ELi4EZNS0_15gpu_kernel_implIZZZNS0_49_GLOBAL__N__b919a28f_16_Normalization_cu_5c38458736batch_norm_elementwise_backward_evalERKNS_6TensorES6_S6_S6_ENKUlvE0_clEvENKUlvE_clEvEUlddE_EEvRNS_18TensorIteratorBaseERKT_EUliE_EEviT1_)
	.align		4
        /*007c*/ 	.word	index@(__assertfail)
	.align		4
        /*0080*/ 	.word	index@(_ZN2at6native27unrolled_elementwise_kernelIZZZNS0_49_GLOBAL__N__b919a28f_16_Normalization_cu_5c38458736batch_norm_elementwise_backward_evalERKNS_6TensorES5_S5_S5_ENKUlvE0_clEvENKUlvE_clEvEUlddE_St5arrayIPcLm3EELi4E23TrivialOffsetCalculatorILi2EjESC_ILi1EjENS0_6memory12LoadWithCastILi2EEENSF_13StoreWithCastILi1EEEEEviT_T0_T2_T3_T4_T5_)
	.align		4
        /*0084*/ 	.word	index@(__assertfail)
	.align		4
        /*0088*/ 	.word	index@(_ZN2at6native18elementwise_kernelILi128ELi4EZNS0_15gpu_kernel_implIZZZNS0_49_GLOBAL__N__b919a28f_16_Normalization_cu_5c38458736batch_norm_elementwise_backward_evalERKNS_6TensorES6_S6_S6_ENKUlvE_clEvENKUlvE2_clEvEUlN3c108BFloat16EffE_EEvRNS_18TensorIteratorBaseERKT_EUliE_EEviT1_)
	.align		4
        /*008c*/ 	.word	index@(__assertfail)
	.align		4
        /*0090*/ 	.word	index@(_ZN2at6native27unrolled_elementwise_kernelIZZZNS0_49_GLOBAL__N__b919a28f_16_Normalization_cu_5c38458736batch_norm_elementwise_backward_evalERKNS_6TensorES5_S5_S5_ENKUlvE_clEvENKUlvE2_clEvEUlN3c108BFloat16EffE_St5arrayIPcLm4EELi4E23TrivialOffsetCalculatorILi3EjESE_ILi1EjENS0_6memory12LoadWithCastILi3EEENSH_13StoreWithCastILi1EEEEEviT_T0_T2_T3_T4_T5_)
	.align		4
        /*0094*/ 	.word	index@(__assertfail)
	.align		4
        /*0098*/ 	.word	index@(_ZN2at6native18elementwise_kernelILi128ELi4EZNS0_15gpu_kernel_implIZZZNS0_49_GLOBAL__N__b919a28f_16_Normalization_cu_5c38458736batch_norm_elementwise_backward_evalERKNS_6TensorES6_S6_S6_ENKUlvE_clEvENKUlvE1_clEvEUlN3c104HalfEffE_EEvRNS_18TensorIteratorBaseERKT_EUliE_EEviT1_)
	.align		4
        /*009c*/ 	.word	index@(__assertfail)
	.align		4
        /*00a0*/ 	.word	index@(_ZN2at6native27unrolled_elementwise_kernelIZZZNS0_49_GLOBAL__N__b919a28f_16_Normalization_cu_5c38458736batch_norm_elementwise_backward_evalERKNS_6TensorES5_S5_S5_ENKUlvE_clEvENKUlvE1_clEvEUlN3c104HalfEffE_St5arrayIPcLm4EELi4E23TrivialOffsetCalculatorILi3EjESE_ILi1EjENS0_6memory12LoadWithCastILi3EEENSH_13StoreWithCastILi1EEEEEviT_T0_T2_T3_T4_T5_)
	.align		4
        /*00a4*/ 	.word	index@(__assertfail)
	.align		4
        /*00a8*/ 	.word	index@(_ZN2at6native18elementwise_kernelILi128ELi4EZNS0_15gpu_kernel_implIZZZNS0_49_GLOBAL__N__b919a28f_16_Normalization_cu_5c38458736batch_norm_elementwise_backward_evalERKNS_6TensorES6_S6_S6_ENKUlvE_clEvENKUlvE0_clEvEUlfffE_EEvRNS_18TensorIteratorBaseERKT_EUliE_EEviT1_)
	.align		4
        /*00ac*/ 	.word	index@(__assertfail)
	.align		4
        /*00b0*/ 	.word	index@(_ZN2at6native27unrolled_elementwise_kernelIZZZNS0_49_GLOBAL__N__b919a28f_16_Normalization_cu_5c38458736batch_norm_elementwise_backward_evalERKNS_6TensorES5_S5_S5_ENKUlvE_clEvENKUlvE0_clEvEUlfffE_St5arrayIPcLm4EELi4E23TrivialOffsetCalculatorILi3EjESC_ILi1EjENS0_6memory12LoadWithCastILi3EEENSF_13StoreWithCastILi1EEEEEviT_T0_T2_T3_T4_T5_)
	.align		4
        /*00b4*/ 	.word	index@(__assertfail)
	.align		4
        /*00b8*/ 	.word	index@(_ZN2at6native18elementwise_kernelILi128ELi4EZNS0_15gpu_kernel_implIZZZNS0_49_GLOBAL__N__b919a28f_16_Normalization_cu_5c38458736batch_norm_elementwise_backward_evalERKNS_6TensorES6_S6_S6_ENKUlvE_clEvENKUlvE_clEvEUldddE_EEvRNS_18TensorIteratorBaseERKT_EUliE_EEviT1_)
	.align		4
        /*00bc*/ 	.word	index@(__assertfail)
	.align		4
        /*00c0*/ 	.word	index@(_ZN2at6native27unrolled_elementwise_kernelIZZZNS0_49_GLOBAL__N__b919a28f_16_Normalization_cu_5c38458736batch_norm_elementwise_backward_evalERKNS_6TensorES5_S5_S5_ENKUlvE_clEvENKUlvE_clEvEUldddE_St5arrayIPcLm4EELi4E23TrivialOffsetCalculatorILi3EjESC_ILi1EjENS0_6memory12LoadWithCastILi3EEENSF_13StoreWithCastILi1EEEEEviT_T0_T2_T3_T4_T5_)
	.align		4
        /*00c4*/ 	.word	index@(__assertfail)
	.align		4
        /*00c8*/ 	.word	index@(_ZN2at6native18elementwise_kernelILi128ELi4EZNS0_15gpu_kernel_implIZZZNS0_49_GLOBAL__N__b919a28f_16_Normalization_cu_5c38458737batch_norm_elementwise_backward_trainERKNS_6TensorES6_S6_S6_S6_S6_S6_ENKUlvE0_clEvENKUlvE2_clEvEUlN3c108BFloat16ESA_fffffE_EEvRNS_18TensorIteratorBaseERKT_EUliE_EEviT1_)
	.align		4
        /*00cc*/ 	.word	index@(__assertfail)
	.align		4
        /*00d0*/ 	.word	index@(_ZN2at6native27unrolled_elementwise_kernelIZZZNS0_49_GLOBAL__N__b919a28f_16_Normalization_cu_5c38458737batch_norm_elementwise_backward_trainERKNS_6TensorES5_S5_S5_S5_S5_S5_ENKUlvE0_clEvENKUlvE2_clEvEUlN3c108BFloat16ES9_fffffE_St5arrayIPcLm8EELi4E23TrivialOffsetCalculatorILi7EjESE_ILi1EjENS0_6memory12LoadWithCastILi7EEENSH_13StoreWithCastILi1EEEEEviT_T0_T2_T3_T4_T5_)
	.align		4
        /*00d4*/ 	.word	index@(__assertfail)
	.align		4
        /*00d8*/ 	.word	index@(_ZN2at6native18elementwise_kernelILi128ELi4EZNS0_15gpu_kernel_implIZZZNS0_49_GLOBAL__N__b919a28f_16_Normalization_cu_5c38458737batch_norm_elementwise_backward_trainERKNS_6TensorES6_S6_S6_S6_S6_S6_ENKUlvE0_clEvENKUlvE1_clEvEUlN3c104HalfESA_fffffE_EEvRNS_18TensorIteratorBaseERKT_EUliE_EEviT1_)
	.align		4
        /*00dc*/ 	.word	index@(__assertfail)
	.align		4
        /*00e0*/ 	.word	index@(_ZN2at6native27unrolled_elementwise_kernelIZZZNS0_49_GLOBAL__N__b919a28f_16_Normalization_cu_5c38458737batch_norm_elementwise_backward_trainERKNS_6TensorES5_S5_S5_S5_S5_S5_ENKUlvE0_clEvENKUlvE1_clEvEUlN3c104HalfES9_fffffE_St5arrayIPcLm8EELi4E23TrivialOffsetCalculatorILi7EjESE_ILi1EjENS0_6memory12LoadWithCastILi7EEENSH_13StoreWithCastILi1EEEEEviT_T0_T2_T3_T4_T5_)
	.align		4
        /*00e4*/ 	.word	index@(__assertfail)
	.align		4
        /*00e8*/ 	.word	index@(_ZN2at6native18elementwise_kernelILi128ELi4EZNS0_15gpu_kernel_implIZZZNS0_49_GLOBAL__N__b919a28f_16_Normalization_cu_5c38458737batch_norm_elementwise_backward_trainERKNS_6TensorES6_S6_S6_S6_S6_S6_ENKUlvE0_clEvENKUlvE0_clEvEUlfffffffE_EEvRNS_18TensorIteratorBaseERKT_EUliE_EEviT1_)
	.align		4
        /*00ec*/ 	.word	index@(__assertfail)
	.align		4
        /*00f0*/ 	.word	index@(_ZN2at6native27unrolled_elementwise_kernelIZZZNS0_49_GLOBAL__N__b919a28f_16_Normalization_cu_5c38458737batch_norm_elementwise_backward_trainERKNS_6TensorES5_S5_S5_S5_S5_S5_ENKUlvE0_clEvENKUlvE0_clEvEUlfffffffE_St5arrayIPcLm8EELi4E23TrivialOffsetCalculatorILi7EjESC_ILi1EjENS0_6memory12LoadWithCastILi7EEENSF_13StoreWithCastILi1EEEEEviT_T0_T2_T3_T4_T5_)
	.align		4
        /*00f4*/ 	.word	index@(__assertfail)
	.align		4
        /*00f8*/ 	.word	index@(_ZN2at6native18elementwise_kernelILi128ELi4EZNS0_15gpu_kernel_implIZZZNS0_49_GLOBAL__N__b919a28f_16_Normalization_cu_5c38458737batch_norm_elementwise_backward_trainERKNS_6TensorES6_S6_S6_S6_S6_S6_ENKUlvE0_clEvENKUlvE_clEvEUldddddddE_EEvRNS_18TensorIteratorBaseERKT_EUliE_EEviT1_)
	.align		4
        /*00fc*/ 	.word	index@(__assertfail)
	.align		4
        /*0100*/ 	.word	index@(_ZN2at6native27unrolled_elementwise_kernelIZZZNS0_49_GLOBAL__N__b919a28f_16_Normalization_cu_5c38458737batch_norm_elementwise_backward_trainERKNS_6TensorES5_S5_S5_S5_S5_S5_ENKUlvE0_clEvENKUlvE_clEvEUldddddddE_St5arrayIPcLm8EELi4E23TrivialOffsetCalculatorILi7EjESC_ILi1EjENS0_6memory12LoadWithCastILi7EEENSF_13StoreWithCastILi1EEEEEviT_T0_T2_T3_T4_T5_)
	.align		4
        /*0104*/ 	.word	index@(__assertfail)
	.align		4
        /*0108*/ 	.word	index@(_ZN2at6native18elementwise_kernelILi128ELi4EZNS0_15gpu_kernel_implIZZZNS0_49_GLOBAL__N__b919a28f_16_Normalization_cu_5c38458722batch_norm_elementwiseERKNS_6TensorES6_RKSt8optionalIS4_ESA_S6_S6_ENKUlvE0_clEvENKUlvE2_clEvEUlN3c104HalfEffffE_EEvRNS_18TensorIteratorBaseERKT_EUliE_EEviT1_)
	.align		4
        /*010c*/ 	.word	index@(__assertfail)
	.align		4
        /*0110*/ 	.word	index@(_ZN2at6native27unrolled_elementwise_kernelIZZZNS0_49_GLOBAL__N__b919a28f_16_Normalization_cu_5c38458722batch_norm_elementwiseERKNS_6TensorES5_RKSt8optionalIS3_ES9_S5_S5_ENKUlvE0_clEvENKUlvE2_clEvEUlN3c104HalfEffffE_St5arrayIPcLm6EELi4E23TrivialOffsetCalculatorILi5EjESI_ILi1EjENS0_6memory12LoadWithCastILi5EEENSL_13StoreWithCastILi1EEEEEviT_T0_T2_T3_T4_T5_)
	.align		4
        /*0114*/ 	.word	index@(__assertfail)
	.align		4
        /*0118*/ 	.word	index@(_ZN2at6native18elementwise_kernelILi128ELi4EZNS0_15gpu_kernel_implIZZZNS0_49_GLOBAL__N__b919a28f_16_Normalization_cu_5c38458722batch_norm_elementwiseERKNS_6TensorES6_RKSt8optionalIS4_ESA_S6_S6_ENKUlvE0_clEvENKUlvE1_clEvEUlN3c108BFloat16EffffE_EEvRNS_18TensorIteratorBaseERKT_EUliE_EEviT1_)
	.align		4
        /*011c*/ 	.word	index@(__assertfail)
	.align		4
        /*0120*/ 	.word	index@(_ZN2at6native27unrolled_elementwise_kernelIZZZNS0_49_GLOBAL__N__b919a28f_16_Normalization_cu_5c38458722batch_norm_elementwiseERKNS_6TensorES5_RKSt8optionalIS3_ES9_S5_S5_ENKUlvE0_clEvENKUlvE1_clEvEUlN3c108BFloat16EffffE_St5arrayIPcLm6EELi4E23TrivialOffsetCalculatorILi5EjESI_ILi1EjENS0_6memory12LoadWithCastILi5EEENSL_13StoreWithCastILi1EEEEEviT_T0_T2_T3_T4_T5_)
	.align		4
        /*0124*/ 	.word	index@(__assertfail)
	.align		4
        /*0128*/ 	.word	index@(_ZN2at6native18elementwise_kernelILi128ELi4EZNS0_15gpu_kernel_implIZZZNS0_49_GLOBAL__N__b919a28f_16_Normalization_cu_5c38458722batch_norm_elementwiseERKNS_6TensorES6_RKSt8optionalIS4_ESA_S6_S6_ENKUlvE0_clEvENKUlvE0_clEvEUlfffffE_EEvRNS_18TensorIteratorBaseERKT_EUliE_EEviT1_)
	.align		4
        /*012c*/ 	.word	index@(__assertfail)
	.align		4
        /*0130*/ 	.word	index@(_ZN2at6native27unrolled_elementwise_kernelIZZZNS0_49_GLOBAL__N__b919a28f_16_Normalization_cu_5c38458722batch_norm_elementwiseERKNS_6TensorES5_RKSt8optionalIS3_ES9_S5_S5_ENKUlvE0_clEvENKUlvE0_clEvEUlfffffE_St5arrayIPcLm6EELi4E23TrivialOffsetCalculatorILi5EjESG_ILi1EjENS0_6memory12LoadWithCastILi5EEENSJ_13StoreWithCastILi1EEEEEviT_T0_T2_T3_T4_T5_)
	.align		4
        /*0134*/ 	.word	index@(__assertfail)
	.align		4
        /*0138*/ 	.word	index@(_ZN2at6native18elementwise_kernelILi128ELi4EZNS0_15gpu_kernel_implIZZZNS0_49_GLOBAL__N__b919a28f_16_Normalization_cu_5c38458722batch_norm_elementwiseERKNS_6TensorES6_RKSt8optionalIS4_ESA_S6_S6_ENKUlvE0_clEvENKUlvE_clEvEUldddddE_EEvRNS_18TensorIteratorBaseERKT_EUliE_EEviT1_)
	.align		4
        /*013c*/ 	.word	index@(__assertfail)
	.align		4
        /*0140*/ 	.word	index@(_ZN2at6native27unrolled_elementwise_kernelIZZZNS0_49_GLOBAL__N__b919a28f_16_Normalization_cu_5c38458722batch_norm_elementwiseERKNS_6TensorES5_RKSt8optionalIS3_ES9_S5_S5_ENKUlvE0_clEvENKUlvE_clEvEUldddddE_St5arrayIPcLm6EELi4E23TrivialOffsetCalculatorILi5EjESG_ILi1EjENS0_6memory12LoadWithCastILi5EEENSJ_13StoreWithCastILi1EEEEEviT_T0_T2_T3_T4_T5_)
	.align		4
        /*0144*/ 	.word	index@(__assertfail)
	.align		4
        /*0148*/ 	.word	0x00000000
	.align		4
        /*014c*/ 	.word	0xfffffffe
	.align		4
        /*0150*/ 	.word	0x00000000
	.align		4
        /*0154*/ 	.word	0xfffffffd
	.align		4
        /*0158*/ 	.word	0x00000000
	.align		4
        /*015c*/ 	.word	0xfffffffc


//--------------------- .nv.constant4             --------------------------
	.section	.nv.constant4,"a",@progbits
	.align	8
	.align		8
.nv.constant4:
        /*0000*/ 	.dword	__unnamed_1
	.align		8
        /*0008*/ 	.dword	__unnamed_2
	.align		8
        /*0010*/ 	.dword	__unnamed_3
	.align		8
        /*0018*/ 	.dword	__unnamed_4
	.align		8
        /*0020*/ 	.dword	__unnamed_5
	.align		8
        /*0028*/ 	.dword	__unnamed_6
	.align		8
        /*0030*/ 	.dword	__unnamed_7
	.align		8
        /*0038*/ 	.dword	__unnamed_8
	.align		8
        /*0040*/ 	.dword	_ZN47_INTERNAL_b919a28f_16_Normalization_cu_5c3845874cuda3std3__45__cpo5beginE
	.align		8
        /*0048*/ 	.dword	_ZN47_INTERNAL_b919a28f_16_Normalization_cu_5c3845874cuda3std3__45__cpo3endE
	.align		8
        /*0050*/ 	.dword	_ZN47_INTERNAL_b919a28f_16_Normalization_cu_5c3845874cuda3std3__45__cpo6cbeginE
	.align		8
        /*0058*/ 	.dword	_ZN47_INTERNAL_b919a28f_16_Normalization_cu_5c3845874cuda3std3__45__cpo4cendE
	.align		8
        /*0060*/ 	.dword	_ZN47_INTERNAL_b919a28f_16_Normalization_cu_5c3845874cuda3std3__45__cpo6rbeginE
	.align		8
        /*0068*/ 	.dword	_ZN47_INTERNAL_b919a28f_16_Normalization_cu_5c3845874cuda3std3__45__cpo4rendE
	.align		8
        /*0070*/ 	.dword	_ZN47_INTERNAL_b919a28f_16_Normalization_cu_5c3845874cuda3std3__45__cpo7crbeginE
	.align		8
        /*0078*/ 	.dword	_ZN47_INTERNAL_b919a28f_16_Normalization_cu_5c3845874cuda3std3__45__cpo5crendE
	.align		8
        /*0080*/ 	.dword	_ZN47_INTERNAL_b919a28f_16_Normalization_cu_5c3845874cuda3std3__449_GLOBAL__N__b919a28f_16_Normalization_cu_5c3845876ignoreE
	.align		8
        /*0088*/ 	.dword	_ZN47_INTERNAL_b919a28f_16_Normalization_cu_5c3845874cuda3std3__419piecewise_constructE
	.align		8
        /*0090*/ 	.dword	_ZN47_INTERNAL_b919a28f_16_Normalization_cu_5c3845874cuda3std3__48in_placeE
	.align		8
        /*0098*/ 	.dword	_ZN47_INTERNAL_b919a28f_16_Normalization_cu_5c3845874cuda3std3__420unreachable_sentinelE
	.align		8
        /*00a0*/ 	.dword	_ZN47_INTERNAL_b919a28f_16_Normalization_cu_5c3845874cuda3std6ranges3__45__cpo4swapE
	.align		8
        /*00a8*/ 	.dword	_ZN47_INTERNAL_b919a28f_16_Normalization_cu_5c3845874cuda3std6ranges3__45__cpo9iter_moveE
	.align		8
        /*00b0*/ 	.dword	_ZN47_INTERNAL_b919a28f_16_Normalization_cu_5c3845874cuda3std6ranges3__45__cpo5beginE
	.align		8
        /*00b8*/ 	.dword	_ZN47_INTERNAL_b919a28f_16_Normalization_cu_5c3845874cuda3std6ranges3__45__cpo3endE
	.align		8
        /*00c0*/ 	.dword	_ZN47_INTERNAL_b919a28f_16_Normalization_cu_5c3845874cuda3std6ranges3__45__cpo6cbeginE
	.align		8
        /*00c8*/ 	.dword	_ZN47_INTERNAL_b919a28f_16_Normalization_cu_5c3845874cuda3std6ranges3__45__cpo4cendE
	.align		8
        /*00d0*/ 	.dword	_ZN47_INTERNAL_b919a28f_16_Normalization_cu_5c3845874cuda3std6ranges3__45__cpo7advanceE
	.align		8
        /*00d8*/ 	.dword	_ZN47_INTERNAL_b919a28f_16_Normalization_cu_5c3845874cuda3std6ranges3__45__cpo9iter_swapE
	.align		8
        /*00e0*/ 	.dword	_ZN47_INTERNAL_b919a28f_16_Normalization_cu_5c3845874cuda3std6ranges3__45__cpo4nextE
	.align		8
        /*00e8*/ 	.dword	_ZN47_INTERNAL_b919a28f_16_Normalization_cu_5c3845874cuda3std6ranges3__45__cpo4prevE
	.align		8
        /*00f0*/ 	.dword	_ZN47_INTERNAL_b919a28f_16_Normalization_cu_5c3845874cuda3std6ranges3__45__cpo4dataE
	.align		8
        /*00f8*/ 	.dword	_ZN47_INTERNAL_b919a28f_16_Normalization_cu_5c3845874cuda3std6ranges3__45__cpo5cdataE
	.align		8
        /*0100*/ 	.dword	_ZN47_INTERNAL_b919a28f_16_Normalization_cu_5c3845874cuda3std6ranges3__45__cpo4sizeE
	.align		8
        /*0108*/ 	.dword	_ZN47_INTERNAL_b919a28f_16_Normalization_cu_5c3845874cuda3std6ranges3__45__cpo5ssizeE
	.align		8
        /*0110*/ 	.dword	_ZN47_INTERNAL_b919a28f_16_Normalization_cu_5c3845874cuda3std6ranges3__45__cpo8distanceE
	.align		8
        /*0118*/ 	.dword	_ZN47_INTERNAL_b919a28f_16_Normalization_cu_5c3845876thrust23THRUST_300001_SM_900_NS6system6detail10sequential3seqE
	.align		8
        /*0120*/ 	.dword	$str$13
	.align		8
        /*0128*/ 	.dword	$str$14
	.align		8
        /*0130*/ 	.dword	__assertfail


//--------------------- .text._ZN2at6native49_GLOBAL__N__b919a28f_16_Normalization_cu_5c38458745unrolled_elementwise_kernel_for_multi_outputsILi3EZZZNS1_34batch_norm_update_stats_and_invertERKNS_6TensorES5_S5_S5_ddlENKUlvE_clEvENKUlvE2_clEvEUlffN3c108BFloat16ES9_E_St5arrayIPcLm7EE16OffsetCalculatorILi4EjLb0EESE_ILi3EjLb0EEEEviT0_T1_T2_T3_ --------------------------
	.section	.text._ZN2at6native49_GLOBAL__N__b919a28f_16_Normalization_cu_5c38458745unrolled_elementwise_kernel_for_multi_outputsILi3EZZZNS1_34batch_norm_update_stats_and_invertERKNS_6TensorES5_S5_S5_ddlENKUlvE_clEvENKUlvE2_clEvEUlffN3c108BFloat16ES9_E_St5arrayIPcLm7EE16OffsetCalculatorILi4EjLb0EESE_ILi3EjLb0EEEEviT0_T1_T2_T3_,"ax",@progbits
	.align	128
.text._ZN2at6native49_GLOBAL__N__b919a28f_16_Normalization_cu_5c38458745unrolled_elementwise_kernel_for_multi_outputsILi3EZZZNS1_34batch_norm_update_stats_and_invertERKNS_6TensorES5_S5_S5_ddlENKUlvE_clEvENKUlvE2_clEvEUlffN3c108BFloat16ES9_E_St5arrayIPcLm7EE16OffsetCalculatorILi4EjLb0EESE_ILi3EjLb0EEEEviT0_T1_T2_T3_:
        .type           _ZN2at6native49_GLOBAL__N__b919a28f_16_Normalization_cu_5c38458745unrolled_elementwise_kernel_for_multi_outputsILi3EZZZNS1_34batch_norm_update_stats_and_invertERKNS_6TensorES5_S5_S5_ddlENKUlvE_clEvENKUlvE2_clEvEUlffN3c108BFloat16ES9_E_St5arrayIPcLm7EE16OffsetCalculatorILi4EjLb0EESE_ILi3EjLb0EEEEviT0_T1_T2_T3_,@function
        .size           _ZN2at6native49_GLOBAL__N__b919a28f_16_Normalization_cu_5c38458745unrolled_elementwise_kernel_for_multi_outputsILi3EZZZNS1_34batch_norm_update_stats_and_invertERKNS_6TensorES5_S5_S5_ddlENKUlvE_clEvENKUlvE2_clEvEUlffN3c108BFloat16ES9_E_St5arrayIPcLm7EE16OffsetCalculatorILi4EjLb0EESE_ILi3EjLb0EEEEviT0_T1_T2_T3_,(.L_x_28195 - _ZN2at6native49_GLOBAL__N__b919a28f_16_Normalization_cu_5c38458745unrolled_elementwise_kernel_for_multi_outputsILi3EZZZNS1_34batch_norm_update_stats_and_invertERKNS_6TensorES5_S5_S5_ddlENKUlvE_clEvENKUlvE2_clEvEUlffN3c108BFloat16ES9_E_St5arrayIPcLm7EE16OffsetCalculatorILi4EjLb0EESE_ILi3EjLb0EEEEviT0_T1_T2_T3_)
        .other          _ZN2at6native49_GLOBAL__N__b919a28f_16_Normalization_cu_5c38458745unrolled_elementwise_kernel_for_multi_outputsILi3EZZZNS1_34batch_norm_update_stats_and_invertERKNS_6TensorES5_S5_S5_ddlENKUlvE_clEvENKUlvE2_clEvEUlffN3c108BFloat16ES9_E_St5arrayIPcLm7EE16OffsetCalculatorILi4EjLb0EESE_ILi3EjLb0EEEEviT0_T1_T2_T3_,@"STO_CUDA_ENTRY STV_DEFAULT"
_ZN2at6native49_GLOBAL__N__b919a28f_16_Normalization_cu_5c38458745unrolled_elementwise_kernel_for_multi_outputsILi3EZZZNS1_34batch_norm_update_stats_and_invertERKNS_6TensorES5_S5_S5_ddlENKUlvE_clEvENKUlvE2_clEvEUlffN3c108BFloat16ES9_E_St5arrayIPcLm7EE16OffsetCalculatorILi4EjLb0EESE_ILi3EjLb0EEEEviT0_T1_T2_T3_:
[----:B------:R-:W-:Y:S01]  /*0000*/  LDC R1, c[0x0][0x28] ;  /* 0x00000a00ff017b82 */ /* 0x000fe20000000800 */
[----:B------:R-:W0:Y:S07]  /*0010*/  S2R R0, SR_CTAID.X ;  /* 0x0000000000007919 */ /* 0x000e2e0000002500 */
[----:B------:R-:W0:Y:S01]  /*0020*/  LDC R5, c[0x0][0x210] ;  /* 0x00008400ff057b82 */ /* 0x000e220000000800 */
[----:B------:R-:W-:Y:S01]  /*0030*/  ULDC.64 UR4, c[0x0][0x208] ;  /* 0x0000820000047ab9 */ /* 0x000fe20000000a00 */
[----:B------:R-:W-:Y:S01]  /*0040*/  BSSY B0, `(.L_x_0) ;  /* 0x0000c46000007945 */ /* 0x000fe20003800000 */
[----:B------:R-:W1:Y:S01]  /*0050*/  S2R R3, SR_TID.X ;  /* 0x0000000000037919 */ /* 0x000e620000002100 */
[----:B------:R-:W-:Y:S01]  /*0060*/  HFMA2.MMA R40, -RZ, RZ, 0, 0 ;  /* 0x00000000ff287435 */ /* 0x000fe200000001ff */
[----:B------:R-:W-:Y:S01]  /*0070*/  PRMT R39, RZ, 0x7610, R39 ;  /* 0x00007610ff277816 */ /* 0x000fe20000000027 */
[----:B------:R-:W-:Y:S01]  /*0080*/  HFMA2.MMA R36, -RZ, RZ, 0, 0 ;  /* 0x00000000ff247435 */ /* 0x000fe200000001ff */
[----:B------:R-:W-:Y:S01]  /*0090*/  PRMT R29, RZ, 0x7610, R29 ;  /* 0x00007610ff1d7816 */ /* 0x000fe2000000001d */
[----:B------:R-:W-:Y:S01]  /*00a0*/  HFMA2.MMA R16, -RZ, RZ, 0, 0 ;  /* 0x00000000ff107435 */ /* 0x000fe200000001ff */
[----:B------:R-:W-:Y:S01]  /*00b0*/  MOV R28, RZ ;  /* 0x000000ff001c7202 */ /* 0x000fe20000000f00 */
[----:B------:R-:W-:Y:S01]  /*00c0*/  HFMA2.MMA R20, -RZ, RZ, 0, 0 ;  /* 0x00000000ff147435 */ /* 0x000fe200000001ff */
[----:B------:R-:W-:Y:S01]  /*00d0*/  PRMT R38, RZ, 0x7610, R38 ;  /* 0x00007610ff267816 */ /* 0x000fe20000000026 */
[----:B------:R-:W-:Y:S01]  /*00e0*/  HFMA2.MMA R30, -RZ, RZ, 0, 0 ;  /* 0x00000000ff1e7435 */ /* 0x000fe200000001ff */
[----:B------:R-:W-:-:S02]  /*00f0*/  PRMT R37, RZ, 0x7610, R37 ;  /* 0x00007610ff257816 */ /* 0x000fc40000000025 */
[----:B------:R-:W-:Y:S02]  /*0100*/  CS2R R34, SRZ ;  /* 0x0000000000227805 */ /* 0x000fe4000001ff00 */
[----:B------:R-:W-:Y:S02]  /*0110*/  PRMT R13, RZ, 0x7610, R13 ;  /* 0x00007610ff0d7816 */ /* 0x000fe4000000000d */
[----:B------:R-:W-:Y:S02]  /*0120*/  CS2R R6, SRZ ;  /* 0x0000000000067805 */ /* 0x000fe4000001ff00 */
[----:B------:R-:W-:Y:S02]  /*0130*/  PRMT R14, RZ, 0x7610, R14 ;  /* 0x00007610ff0e7816 */ /* 0x000fe4000000000e */
[----:B------:R-:W-:Y:S02]  /*0140*/  CS2R R10, SRZ ;  /* 0x00000000000a7805 */ /* 0x000fe4000001ff00 */
[----:B------:R-:W-:-:S02]  /*0150*/  MOV R15, RZ ;  /* 0x000000ff000f7202 */ /* 0x000fc40000000f00 */
[----:B------:R-:W-:Y:S02]  /*0160*/  PRMT R17, RZ, 0x7610, R17 ;  /* 0x00007610ff117816 */ /* 0x000fe40000000011 */
[----:B------:R-:W-:Y:S02]  /*0170*/  PRMT R18, RZ, 0x7610, R18 ;  /* 0x00007610ff127816 */ /* 0x000fe40000000012 */
[----:B------:R-:W-:Y:S02]  /*0180*/  MOV R19, RZ ;  /* 0x000000ff00137202 */ /* 0x000fe40000000f00 */
[----:B------:R-:W-:Y:S02]  /*0190*/  PRMT R21, RZ, 0x7610, R21 ;  /* 0x00007610ff157816 */ /* 0x000fe40000000015 */
[----:B------:R-:W-:Y:S01]  /*01a0*/  PRMT R22, RZ, 0x7610, R22 ;  /* 0x00007610ff167816 */ /* 0x000fe20000000016 */
[----:B0-----:R-:W-:Y:S01]  /*01b0*/  IMAD R2, R0, -0x400, R5 ;  /* 0xfffffc0000027824 */ /* 0x001fe200078e0205 */
[----:B------:R-:W-:-:S02]  /*01c0*/  MOV R23, RZ ;  /* 0x000000ff00177202 */ /* 0x000fc40000000f00 */
[----:B------:R-:W-:Y:S02]  /*01d0*/  PRMT R31, RZ, 0x7610, R31 ;  /* 0x00007610ff1f7816 */ /* 0x000fe4000000001f */
[----:B-1----:R-:W-:Y:S02]  /*01e0*/  ISETP.GE.AND P0, PT, R3, R2, PT ;  /* 0x000000020300720c */ /* 0x002fe40003f06270 */
[----:B------:R-:W-:Y:S02]  /*01f0*/  PRMT R32, RZ, 0x7610, R32 ;  /* 0x00007610ff207816 */ /* 0x000fe40000000020 */
[----:B------:R-:W-:Y:S02]  /*0200*/  MOV R33, RZ ;  /* 0x000000ff00217202 */ /* 0x000fe40000000f00 */
[----:B------:R-:W-:Y:S02]  /*0210*/  PRMT R4, RZ, 0x7610, R4 ;  /* 0x00007610ff047816 */ /* 0x000fe40000000004 */
[----:B------:R-:W-:-:S02]  /*0220*/  PRMT R5, RZ, 0x7610, R5 ;  /* 0x00007610ff057816 */ /* 0x000fc40000000005 */
[----:B------:R-:W-:Y:S02]  /*0230*/  PRMT R8, RZ, 0x7610, R8 ;  /* 0x00007610ff087816 */ /* 0x000fe40000000008 */
[----:B------:R-:W-:Y:S01]  /*0240*/  PRMT R9, RZ, 0x7610, R9 ;  /* 0x00007610ff097816 */ /* 0x000fe20000000009 */
[----:B------:R-:W-:Y:S06]  /*0250*/  @P0 BRA `(.L_x_1) ;  /* 0x000000c000900947 */ /* 0x000fec0003800000 */
[----:B------:R-:W0:Y:S01]  /*0260*/  LDC R12, c[0x0][0x268] ;  /* 0x00009a00ff0c7b82 */ /* 0x000e220000000800 */
[----:B------:R-:W-:Y:S02]  /*0270*/  MOV R53, RZ ;  /* 0x000000ff00357202 */ /* 0x000fe40000000f00 */
[----:B------:R-:W-:Y:S02]  /*0280*/  CS2R R50, SRZ ;  /* 0x0000000000327805 */ /* 0x000fe4000001ff00 */
[----:B------:R-:W-:Y:S02]  /*0290*/  MOV R39, RZ ;  /* 0x000000ff00277202 */ /* 0x000fe40000000f00 */
[----:B0-----:R-:W-:-:S13]  /*02a0*/  ISETP.NE.AND P1, PT, R12, RZ, PT ;  /* 0x000000ff0c00720c */ /* 0x001fda0003f25270 */
[----:B------:R-:W-:Y:S05]  /*02b0*/  @!P1 BRA `(.L_x_2) ;  /* 0x0000001400d49947 */ /* 0x000fea0003800000 */
[----:B------:R-:W-:Y:S01]  /*02c0*/  HFMA2.MMA R24, -RZ, RZ, 0, 0 ;  /* 0x00000000ff187435 */ /* 0x000fe200000001ff */
[----:B------:R-:W-:Y:S01]  /*02d0*/  LEA R25, R0, R3, 0xa ;  /* 0x0000000300197211 */ /* 0x000fe200078e50ff */
[----:B------:R-:W-:Y:S01]  /*02e0*/  ULDC.64 UR6, c[0x0][0x270] ;  /* 0x00009c0000067ab9 */ /* 0x000fe20000000a00 */
[----:B------:R-:W-:Y:S01]  /*02f0*/  ISETP.NE.AND P2, PT, R12, 0x1, PT ;  /* 0x000000010c00780c */ /* 0x000fe20003f45270 */
[----:B------:R-:W-:-:S06]  /*0300*/  ULDC.64 UR8, c[0x0][0x3a0] ;  /* 0x0000e80000087ab9 */ /* 0x000fcc0000000a00 */
[----:B------:R-:W-:Y:S01]  /*0310*/  IMAD.HI.U32 R26, R25, UR6, R24 ;  /* 0x00000006191a7c27 */ /* 0x000fe2000f8e0018 */
[----:B------:R-:W-:-:S04]  /*0320*/  ULDC UR6, c[0x0][0x26c] ;  /* 0x00009b0000067ab9 */ /* 0x000fc80000000800 */
[----:B------:R-:W-:-:S04]  /*0330*/  SHF.R.U32.HI R27, RZ, UR7, R26 ;  /* 0x00000007ff1b7c19 */ /* 0x000fc8000801161a */
[----:B------:R-:W-:-:S05]  /*0340*/  IADD3 R24, -R27, RZ, RZ ;  /* 0x000000ff1b187210 */ /* 0x000fca0007ffe1ff */
[----:B------:R-:W-:Y:S01]  /*0350*/  IMAD R24, R24, UR6, R25 ;  /* 0x0000000618187c24 */ /* 0x000fe2000f8e0219 */
[----:B------:R-:W-:-:S03]  /*0360*/  ULDC.64 UR6, c[0x0][0x398] ;  /* 0x0000e60000067ab9 */ /* 0x000fc60000000a00 */
[C---:B------:R-:W-:Y:S02]  /*0370*/  IMAD R53, R24.reuse, UR6, RZ ;  /* 0x0000000618357c24 */ /* 0x040fe4000f8e02ff */
[C---:B------:R-:W-:Y:S02]  /*0380*/  IMAD R50, R24.reuse, UR7, RZ ;  /* 0x0000000718327c24 */ /* 0x040fe4000f8e02ff */
[C---:B------:R-:W-:Y:S02]  /*0390*/  IMAD R51, R24.reuse, UR8, RZ ;  /* 0x0000000818337c24 */ /* 0x040fe4000f8e02ff */
[----:B------:R-:W-:Y:S01]  /*03a0*/  IMAD R39, R24, UR9, RZ ;  /* 0x0000000918277c24 */ /* 0x000fe2000f8e02ff */
[----:B------:R-:W-:Y:S06]  /*03b0*/  @!P2 BRA `(.L_x_2) ;  /* 0x000000140094a947 */ /* 0x000fec0003800000 */
[----:B------:R-:W-:Y:S01]  /*03c0*/  MOV R26, RZ ;  /* 0x000000ff001a7202 */ /* 0x000fe20000000f00 */
[----:B------:R-:W-:Y:S01]  /*03d0*/  ULDC.64 UR8, c[0x0][0x278] ;  /* 0x00009e0000087ab9 */ /* 0x000fe20000000a00 */
[----:B------:R-:W-:Y:S01]  /*03e0*/  ULDC UR6, c[0x0][0x280] ;  /* 0x0000a00000067ab9 */ /* 0x000fe20000000800 */
[----:B------:R-:W-:Y:S02]  /*03f0*/  ISETP.NE.AND P2, PT, R12, 0x2, PT ;  /* 0x000000020c00780c */ /* 0x000fe40003f45270 */
[----:B------:R-:W-:-:S05]  /*0400*/  IMAD.HI.U32 R24, R27, UR9, R26 ;  /* 0x000000091b187c27 */ /* 0x000fca000f8e001a */
[----:B------:R-:W-:Y:S01]  /*0410*/  SHF.R.U32.HI R25, RZ, UR6, R24 ;  /* 0x00000006ff197c19 */ /* 0x000fe20008011618 */
[----:B------:R-:W-:-:S03]  /*0420*/  ULDC.64 UR6, c[0x0][0x3a8] ;  /* 0x0000ea0000067ab9 */ /* 0x000fc60000000a00 */
[----:B------:R-:W-:-:S05]  /*0430*/  IADD3 R26, -R25, RZ, RZ ;  /* 0x000000ff191a7210 */ /* 0x000fca0007ffe1ff */
[----:B------:R-:W-:Y:S01]  /*0440*/  IMAD R26, R26, UR8, R27 ;  /* 0x000000081a1a7c24 */ /* 0x000fe2000f8e021b */
[----:B------:R-:W-:-:S03]  /*0450*/  ULDC.64 UR8, c[0x0][0x3b0] ;  /* 0x0000ec0000087ab9 */ /* 0x000fc60000000a00 */
[C---:B------:R-:W-:Y:S02]  /*0460*/  IMAD R53, R26.reuse, UR6, R53 ;  /* 0x000000061a357c24 */ /* 0x040fe4000f8e0235 */
[C---:B------:R-:W-:Y:S02]  /*0470*/  IMAD R50, R26.reuse, UR7, R50 ;  /* 0x000000071a327c24 */ /* 0x040fe4000f8e0232 */
[C---:B------:R-:W-:Y:S02]  /*0480*/  IMAD R51, R26.reuse, UR8, R51 ;  /* 0x000000081a337c24 */ /* 0x040fe4000f8e0233 */
[----:B------:R-:W-:Y:S01]  /*0490*/  IMAD R39, R26, UR9, R39 ;  /* 0x000000091a277c24 */ /* 0x000fe2000f8e0227 */
[----:B------:R-:W-:Y:S06]  /*04a0*/  @!P2 BRA `(.L_x_2) ;  /* 0x000000140058a947 */ /* 0x000fec0003800000 */
[----:B------:R-:W-:Y:S01]  /*04b0*/  MOV R24, RZ ;  /* 0x000000ff00187202 */ /* 0x000fe20000000f00 */
[----:B------:R-:W-:Y:S01]  /*04c0*/  ULDC.64 UR6, c[0x0][0x288] ;  /* 0x0000a20000067ab9 */ /* 0x000fe20000000a00 */
[----:B------:R-:W-:Y:S01]  /*04d0*/  ISETP.NE.AND P2, PT, R12, 0x3, PT ;  /* 0x000000030c00780c */ /* 0x000fe20003f45270 */
[----:B------:R-:W-:Y:S02]  /*04e0*/  ULDC.64 UR8, c[0x0][0x3c0] ;  /* 0x0000f00000087ab9 */ /* 0x000fe40000000a00 */
[----:B------:R-:W-:Y:S01]  /*04f0*/  IMAD.HI.U32 R26, R25, UR6, R24 ;  /* 0x00000006191a7c27 */ /* 0x000fe2000f8e0018 */
[----:B------:R-:W-:-:S04]  /*0500*/  ULDC UR6, c[0x0][0x284] ;  /* 0x0000a10000067ab9 */ /* 0x000fc80000000800 */
[----:B------:R-:W-:-:S04]  /*0510*/  SHF.R.U32.HI R27, RZ, UR7, R26 ;  /* 0x00000007ff1b7c19 */ /* 0x000fc8000801161a */
        /* <DEDUP_REMOVED lines=8> */
[----:B------:R-:W-:Y:S01]  /*05a0*/  HFMA2.MMA R26, -RZ, RZ, 0, 0 ;  /* 0x00000000ff1a7435 */ /* 0x000fe200000001ff */
[----:B------:R-:W-:Y:S01]  /*05b0*/  ULDC.64 UR8, c[0x0][0x290] ;  /* 0x0000a40000087ab9 */ /* 0x000fe20000000a00 */
[----:B------:R-:W-:Y:S01]  /*05c0*/  ULDC UR6, c[0x0][0x298] ;  /* 0x0000a60000067ab9 */ /* 0x000fe20000000800 */
[----:B------:R-:W-:-:S07]  /*05d0*/  ISETP.NE.AND P2, PT, R12, 0x4, PT ;  /* 0x000000040c00780c */ /* 0x000fce0003f45270 */
        /* <DEDUP_REMOVED lines=43> */
[----:B------:R-:W-:Y:S01]  /*0890*/  ISETP.NE.AND P2, PT, R12, 0x7, PT ;  /* 0x000000070c00780c */ /* 0x000fe20003f45270 */
[----:B------:R-:W-:-:S07]  /*08a0*/  ULDC.64 UR8, c[0x0][0x400] ;  /* 0x0001000000087ab9 */ /* 0x000fce0000000a00 */
        /* <DEDUP_REMOVED lines=251> */
[----:B------:R-:W-:Y:S01]  /*1860*/  ISETP.NE.AND P2, PT, R12, 0x18, PT ;  /* 0x000000180c00780c */ /* 0x000fe20003f45270 */
[----:B------:R-:W-:Y:S01]  /*1870*/  ULDC.64 UR8, c[0x0][0x380] ;  /* 0x0000e00000087ab9 */ /* 0x000fe20000000a00 */
[----:B------:R-:W-:Y:S01]  /*1880*/  MOV R42, RZ ;  /* 0x000000ff002a7202 */ /* 0x000fe20000000f00 */
[----:B------:R-:W-:-:S04]  /*1890*/  ULDC UR6, c[0x0][0x388] ;  /* 0x0000e20000067ab9 */ /* 0x000fc80000000800 */
[----:B------:R-:W-:-:S05]  /*18a0*/  IMAD.HI.U32 R40, R43, UR9, R42 ;  /* 0x000000092b287c27 */ /* 0x000fca000f8e002a */
[----:B------:R-:W-:Y:S01]  /*18b0*/  SHF.R.U32.HI R41, RZ, UR6, R40 ;  /* 0x00000006ff297c19 */ /* 0x000fe20008011628 */
[----:B------:R-:W0:Y:S01]  /*18c0*/  @P2 LDC.64 R24, c[0x0][0x390] ;  /* 0x0000e400ff182b82 */ /* 0x000e220000000a00 */
[----:B------:R-:W-:Y:S01]  /*18d0*/  @P2 MOV R40, RZ ;  /* 0x000000ff00282202 */ /* 0x000fe20000000f00 */
[----:B------:R-:W-:Y:S01]  /*18e0*/  ULDC.64 UR6, c[0x0][0x508] ;  /* 0x0001420000067ab9 */ /* 0x000fe20000000a00 */
[----:B------:R-:W-:-:S05]  /*18f0*/  IADD3 R42, -R41, RZ, RZ ;  /* 0x000000ff292a7210 */ /* 0x000fca0007ffe1ff */
[----:B------:R-:W1:Y:S01]  /*1900*/  @P2 LDC R45, c[0x0][0x38c] ;  /* 0x0000e300ff2d2b82 */ /* 0x000e620000000800 */
[----:B------:R-:W-:Y:S01]  /*1910*/  IMAD R42, R42, UR8, R43 ;  /* 0x000000082a2a7c24 */ /* 0x000fe2000f8e022b */
[----:B------:R-:W-:-:S03]  /*1920*/  ULDC.64 UR8, c[0x0][0x510] ;  /* 0x0001440000087ab9 */ /* 0x000fc60000000a00 */
[C---:B------:R-:W-:Y:S02]  /*1930*/  IMAD R53, R42.reuse, UR6, R53 ;  /* 0x000000062a357c24 */ /* 0x040fe4000f8e0235 */
[C---:B------:R-:W-:Y:S01]  /*1940*/  IMAD R50, R42.reuse, UR7, R50 ;  /* 0x000000072a327c24 */ /* 0x040fe2000f8e0232 */
[----:B------:R-:W2:Y:S01]  /*1950*/  @P2 LDC.64 R26, c[0x0][0x518] ;  /* 0x00014600ff1a2b82 */ /* 0x000ea20000000a00 */
[C---:B------:R-:W-:Y:S02]  /*1960*/  IMAD R51, R42.reuse, UR8, R51 ;  /* 0x000000082a337c24 */ /* 0x040fe4000f8e0233 */
[----:B------:R-:W-:-:S05]  /*1970*/  IMAD R39, R42, UR9, R39 ;  /* 0x000000092a277c24 */ /* 0x000fca000f8e0227 */
[----:B------:R-:W3:Y:S01]  /*1980*/  @P2 LDC.64 R28, c[0x0][0x520] ;  /* 0x00014800ff1c2b82 */ /* 0x000ee20000000a00 */
[----:B0-----:R-:W-:-:S05]  /*1990*/  @P2 IMAD.HI.U32 R24, R41, R24, R40 ;  /* 0x0000001829182227 */ /* 0x001fca00078e0028 */
[----:B------:R-:W-:-:S04]  /*19a0*/  @P2 SHF.R.U32.HI R24, RZ, R25, R24 ;  /* 0x00000019ff182219 */ /* 0x000fc80000011618 */
[----:B------:R-:W-:-:S05]  /*19b0*/  @P2 IADD3 R40, -R24, RZ, RZ ;  /* 0x000000ff18282210 */ /* 0x000fca0007ffe1ff */
[----:B-1----:R-:W-:-:S04]  /*19c0*/  @P2 IMAD R40, R40, R45, R41 ;  /* 0x0000002d28282224 */ /* 0x002fc800078e0229 */
[C---:B--2---:R-:W-:Y:S02]  /*19d0*/  @P2 IMAD R53, R40.reuse, R26, R53 ;  /* 0x0000001a28352224 */ /* 0x044fe400078e0235 */
[C---:B------:R-:W-:Y:S02]  /*19e0*/  @P2 IMAD R50, R40.reuse, R27, R50 ;  /* 0x0000001b28322224 */ /* 0x040fe400078e0232 */
[C---:B---3--:R-:W-:Y:S02]  /*19f0*/  @P2 IMAD R51, R40.reuse, R28, R51 ;  /* 0x0000001c28332224 */ /* 0x048fe400078e0233 */
[----:B------:R-:W-:-:S07]  /*1a00*/  @P2 IMAD R39, R40, R29, R39 ;  /* 0x0000001d28272224 */ /* 0x000fce00078e0227 */
.L_x_2:
[----:B------:R-:W0:Y:S08]  /*1a10*/  LDC.64 R46, c[0x0][0x250] ;  /* 0x00009400ff2e7b82 */ /* 0x000e300000000a00 */
[----:B------:R-:W1:Y:S08]  /*1a20*/  LDC.64 R48, c[0x0][0x248] ;  /* 0x00009200ff307b82 */ /* 0x000e700000000a00 */
[----:B------:R-:W2:Y:S08]  /*1a30*/  LDC.64 R44, c[0x0][0x258] ;  /* 0x00009600ff2c7b82 */ /* 0x000eb00000000a00 */
[----:B------:R-:W3:Y:S01]  /*1a40*/  LDC.64 R42, c[0x0][0x260] ;  /* 0x00009800ff2a7b82 */ /* 0x000ee20000000a00 */
[----:B0-----:R-:W-:-:S06]  /*1a50*/  IMAD.WIDE.U32 R40, R50, 0x4, R46 ;  /* 0x0000000432287825 */ /* 0x001fcc00078e002e */
[----:B------:R0:W5:Y:S01]  /*1a60*/  LDG.E R40, desc[UR4][R40.64] ;  /* 0x0000000428287981 */ /* 0x000162000c1e1900 */
[----:B-1----:R-:W-:-:S05]  /*1a70*/  IMAD.WIDE.U32 R52, R53, 0x4, R48 ;  /* 0x0000000435347825 */ /* 0x002fca00078e0030 */
[----:B------:R0:W5:Y:S01]  /*1a80*/  LDG.E R28, desc[UR4][R52.64] ;  /* 0x00000004341c7981 */ /* 0x000162000c1e1900 */
[----:B--2---:R-:W-:-:S05]  /*1a90*/  IMAD.WIDE.U32 R26, R51, 0x2, R44 ;  /* 0x00000002331a7825 */ /* 0x004fca00078e002c */
[----:B------:R0:W5:Y:S01]  /*1aa0*/  LDG.E.U16 R29, desc[UR4][R26.64] ;  /* 0x000000041a1d7981 */ /* 0x000162000c1e1500 */
[----:B---3--:R-:W-:-:S05]  /*1ab0*/  IMAD.WIDE.U32 R24, R39, 0x2, R42 ;  /* 0x0000000227187825 */ /* 0x008fca00078e002a */
[----:B------:R0:W5:Y:S01]  /*1ac0*/  LDG.E.U16 R39, desc[UR4][R24.64] ;  /* 0x0000000418277981 */ /* 0x000162000c1e1500 */
[----:B------:R-:W-:-:S04]  /*1ad0*/  IADD3 R51, R3, 0x80, RZ ;  /* 0x0000008003337810 */ /* 0x000fc80007ffe0ff */
[----:B------:R-:W-:-:S13]  /*1ae0*/  ISETP.GE.AND P2, PT, R51, R2, PT ;  /* 0x000000023300720c */ /* 0x000fda0003f46270 */
[----:B0-----:R-:W-:Y:S05]  /*1af0*/  @P2 BRA `(.L_x_1) ;  /* 0x000000a800682947 */ /* 0x001fea0003800000 */
[----:B------:R-:W-:Y:S01]  /*1b00*/  HFMA2.MMA R41, -RZ, RZ, 0, 0 ;  /* 0x00000000ff297435 */ /* 0x000fe200000001ff */
[----:B------:R-:W-:Y:S02]  /*1b10*/  MOV R35, RZ ;  /* 0x000000ff00237202 */ /* 0x000fe40000000f00 */
[----:B------:R-:W-:Y:S01]  /*1b20*/  CS2R R36, SRZ ;  /* 0x0000000000247805 */ /* 0x000fe2000001ff00 */
[----:B------:R-:W-:Y:S07]  /*1b30*/  @!P1 BRA `(.L_x_3) ;  /* 0x0000001400d49947 */ /* 0x000fee0003800000 */
[----:B------:R-:W-:Y:S01]  /*1b40*/  LEA R25, R0, R51, 0xa ;  /* 0x0000003300197211 */ /* 0x000fe200078e50ff */
[----:B------:R-:W-:Y:S01]  /*1b50*/  ULDC.64 UR6, c[0x0][0x270] ;  /* 0x00009c0000067ab9 */ /* 0x000fe20000000a00 */
[----:B------:R-:W-:Y:S01]  /*1b60*/  MOV R24, RZ ;  /* 0x000000ff00187202 */ /* 0x000fe20000000f00 */
[----:B------:R-:W-:Y:S01]  /*1b70*/  ULDC.64 UR8, c[0x0][0x3a0] ;  /* 0x0000e80000087ab9 */ /* 0x000fe20000000a00 */
[----:B------:R-:W-:-:S03]  /*1b80*/  ISETP.NE.AND P2, PT, R12, 0x1, PT ;  /* 0x000000010c00780c */ /* 0x000fc60003f45270 */
        /* <DEDUP_REMOVED lines=351> */
[----:B------:R-:W-:Y:S01]  /*3180*/  IMAD R50, R50, UR8, R51 ;  /* 0x0000000832327c24 */ /* 0x000fe2000f8e0233 */
[----:B------:R-:W-:-:S03]  /*3190*/  ULDC.64 UR8, c[0x0][0x510] ;  /* 0x0001440000087ab9 */ /* 0x000fc60000000a00 */
[C---:B------:R-:W-:Y:S02]  /*31a0*/  IMAD R41, R50.reuse, UR6, R41 ;  /* 0x0000000632297c24 */ /* 0x040fe4000f8e0229 */
[C---:B------:R-:W-:Y:S02]  /*31b0*/  IMAD R35, R50.reuse, UR7, R35 ;  /* 0x0000000732237c24 */ /* 0x040fe4000f8e0223 */
[C---:B------:R-:W-:Y:S02]  /*31c0*/  IMAD R37, R50.reuse, UR8, R37 ;  /* 0x0000000832257c24 */ /* 0x040fe4000f8e0225 */
[----:B------:R-:W-:Y:S02]  /*31d0*/  IMAD R36, R50, UR9, R36 ;  /* 0x0000000932247c24 */ /* 0x000fe4000f8e0224 */
[----:B0-----:R-:W-:Y:S02]  /*31e0*/  @P2 IMAD.HI.U32 R24, R27, R24, R26 ;  /* 0x000000181b182227 */ /* 0x001fe400078e001a */
[----:B------:R-:W0:Y:S03]  /*31f0*/  @P2 LDC R26, c[0x0][0x38c] ;  /* 0x0000e300ff1a2b82 */ /* 0x000e260000000800 */
[----:B------:R-:W-:-:S04]  /*3200*/  @P2 SHF.R.U32.HI R24, RZ, R25, R24 ;  /* 0x00000019ff182219 */ /* 0x000fc80000011618 */
[----:B------:R-:W-:-:S05]  /*3210*/  @P2 IADD3 R25, -R24, RZ, RZ ;  /* 0x000000ff18192210 */ /* 0x000fca0007ffe1ff */
[----:B0-----:R-:W-:Y:S02]  /*3220*/  @P2 IMAD R38, R26, R25, R27 ;  /* 0x000000191a262224 */ /* 0x001fe400078e021b */
[----:B------:R-:W0:Y:S08]  /*3230*/  @P2 LDC.64 R24, c[0x0][0x518] ;  /* 0x00014600ff182b82 */ /* 0x000e300000000a00 */
[----:B------:R-:W1:Y:S01]  /*3240*/  @P2 LDC.64 R26, c[0x0][0x520] ;  /* 0x00014800ff1a2b82 */ /* 0x000e620000000a00 */
[----:B0-----:R-:W-:-:S02]  /*3250*/  @P2 IMAD R41, R38, R24, R41 ;  /* 0x0000001826292224 */ /* 0x001fc400078e0229 */
[C---:B------:R-:W-:Y:S02]  /*3260*/  @P2 IMAD R35, R38.reuse, R25, R35 ;  /* 0x0000001926232224 */ /* 0x040fe400078e0223 */
[C---:B-1----:R-:W-:Y:S02]  /*3270*/  @P2 IMAD R37, R38.reuse, R26, R37 ;  /* 0x0000001a26252224 */ /* 0x042fe400078e0225 */
[----:B------:R-:W-:-:S07]  /*3280*/  @P2 IMAD R36, R38, R27, R36 ;  /* 0x0000001b26242224 */ /* 0x000fce00078e0224 */
.L_x_3:
[----:B------:R-:W-:-:S04]  /*3290*/  IMAD.WIDE.U32 R52, R41, 0x4, R48 ;  /* 0x0000000429347825 */ /* 0x000fc800078e0030 */
[----:B------:R-:W-:Y:S02]  /*32a0*/  IMAD.WIDE.U32 R50, R35, 0x4, R46 ;  /* 0x0000000423327825 */ /* 0x000fe400078e002e */
[----:B------:R-:W5:Y:S02]  /*32b0*/  LDG.E R35, desc[UR4][R52.64] ;  /* 0x0000000434237981 */ /* 0x000f64000c1e1900 */
[----:B------:R-:W-:-:S04]  /*32c0*/  IMAD.WIDE.U32 R26, R37, 0x2, R44 ;  /* 0x00000002251a7825 */ /* 0x000fc800078e002c */
[----:B------:R-:W-:Y:S01]  /*32d0*/  IMAD.WIDE.U32 R24, R36, 0x2, R42 ;  /* 0x0000000224187825 */ /* 0x000fe200078e002a */
[----:B------:R-:W5:Y:S04]  /*32e0*/  LDG.E.U16 R37, desc[UR4][R26.64] ;  /* 0x000000041a257981 */ /* 0x000f68000c1e1500 */
[----:B------:R-:W5:Y:S04]  /*32f0*/  LDG.E R36, desc[UR4][R50.64] ;  /* 0x0000000432247981 */ /* 0x000f68000c1e1900 */
[----:B------:R0:W5:Y:S02]  /*3300*/  LDG.E.U16 R38, desc[UR4][R24.64] ;  /* 0x0000000418267981 */ /* 0x000164000c1e1500 */
[----:B0-----:R-:W-:-:S04]  /*3310*/  IADD3 R25, R3, 0x100, RZ ;  /* 0x0000010003197810 */ /* 0x001fc80007ffe0ff */
[----:B------:R-:W-:-:S13]  /*3320*/  ISETP.GE.AND P2, PT, R25, R2, PT ;  /* 0x000000021900720c */ /* 0x000fda0003f46270 */
[----:B------:R-:W-:Y:S05]  /*3330*/  @P2 BRA `(.L_x_1) ;  /* 0x0000009000582947 */ /* 0x000fea0003800000 */
[----:B------:R-:W-:Y:S01]  /*3340*/  HFMA2.MMA R16, -RZ, RZ, 0, 0 ;  /* 0x00000000ff107435 */ /* 0x000fe200000001ff */
[----:B------:R-:W-:Y:S01]  /*3350*/  MOV R41, RZ ;  /* 0x000000ff00297202 */ /* 0x000fe20000000f00 */
[----:B------:R-:W-:Y:S01]  /*3360*/  HFMA2.MMA R13, -RZ, RZ, 0, 0 ;  /* 0x00000000ff0d7435 */ /* 0x000fe200000001ff */
[----:B------:R-:W-:Y:S01]  /*3370*/  MOV R27, RZ ;  /* 0x000000ff001b7202 */ /* 0x000fe20000000f00 */
[----:B------:R-:W-:Y:S09]  /*3380*/  @!P1 BRA `(.L_x_4) ;  /* 0x0000001400d49947 */ /* 0x000ff20003800000 */
        /* <DEDUP_REMOVED lines=347> */
[----:B------:R-:W-:Y:S01]  /*4940*/  HFMA2.MMA R50, -RZ, RZ, 0, 0 ;  /* 0x00000000ff327435 */ /* 0x000fe200000001ff */
[----:B------:R-:W-:Y:S01]  /*4950*/  ULDC.64 UR8, c[0x0][0x380] ;  /* 0x0000e00000087ab9 */ /* 0x000fe20000000a00 */
[----:B------:R-:W-:-:S08]  /*4960*/  ULDC UR6, c[0x0][0x388] ;  /* 0x0000e20000067ab9 */ /* 0x000fd00000000800 */
[----:B------:R-:W-:Y:S02]  /*4970*/  IMAD.HI.U32 R24, R51, UR9, R50 ;  /* 0x0000000933187c27 */ /* 0x000fe4000f8e0032 */
[----:B------:R-:W0:Y:S03]  /*4980*/  @P2 LDC.64 R14, c[0x0][0x390] ;  /* 0x0000e400ff0e2b82 */ /* 0x000e260000000a00 */
[----:B------:R-:W-:Y:S01]  /*4990*/  SHF.R.U32.HI R25, RZ, UR6, R24 ;  /* 0x00000006ff197c19 */ /* 0x000fe20008011618 */
[----:B------:R-:W-:Y:S01]  /*49a0*/  ULDC.64 UR6, c[0x0][0x508] ;  /* 0x0001420000067ab9 */ /* 0x000fe20000000a00 */
[----:B------:R-:W-:Y:S02]  /*49b0*/  @P2 MOV R24, RZ ;  /* 0x000000ff00182202 */ /* 0x000fe40000000f00 */
        /* <DEDUP_REMOVED lines=18> */
.L_x_4:
[----:B------:R-:W-:-:S04]  /*4ae0*/  IMAD.WIDE.U32 R52, R41, 0x4, R48 ;  /* 0x0000000429347825 */ /* 0x000fc800078e0030 */
[----:B------:R-:W-:Y:S02]  /*4af0*/  IMAD.WIDE.U32 R50, R16, 0x4, R46 ;  /* 0x0000000410327825 */ /* 0x000fe400078e002e */
[----:B------:R-:W5:Y:S02]  /*4b00*/  LDG.E R16, desc[UR4][R52.64] ;  /* 0x0000000434107981 */ /* 0x000f64000c1e1900 */
[----:B------:R-:W-:Y:S02]  /*4b10*/  IMAD.WIDE.U32 R26, R27, 0x2, R44 ;  /* 0x000000021b1a7825 */ /* 0x000fe400078e002c */
[----:B------:R-:W5:Y:S02]  /*4b20*/  LDG.E R15, desc[UR4][R50.64] ;  /* 0x00000004320f7981 */ /* 0x000f64000c1e1900 */
[----:B------:R-:W-:Y:S02]  /*4b30*/  IMAD.WIDE.U32 R24, R13, 0x2, R42 ;  /* 0x000000020d187825 */ /* 0x000fe400078e002a */
[----:B------:R-:W5:Y:S04]  /*4b40*/  LDG.E.U16 R14, desc[UR4][R26.64] ;  /* 0x000000041a0e7981 */ /* 0x000f68000c1e1500 */
        /* <DEDUP_REMOVED lines=382> */
.L_x_5:
        /* <DEDUP_REMOVED lines=388> */
.L_x_6:
[----:B------:R-:W-:-:S04]  /*7b70*/  IMAD.WIDE.U32 R50, R26, 0x4, R46 ;  /* 0x000000041a327825 */ /* 0x000fc800078e002e */
[----:B------:R-:W-:Y:S01]  /*7b80*/  IMAD.WIDE.U32 R52, R41, 0x4, R48 ;  /* 0x0000000429347825 */ /* 0x000fe200078e0030 */
[----:B------:R-:W5:Y:S03]  /*7b90*/  LDG.E R23, desc[UR4][R50.64] ;  /* 0x0000000432177981 */ /* 0x000f66000c1e1900 */
[----:B------:R-:W-:Y:S01]  /*7ba0*/  IMAD.WIDE.U32 R26, R27, 0x2, R44 ;  /* 0x000000021b1a7825 */ /* 0x000fe200078e002c */
[----:B------:R-:W5:Y:S03]  /*7bb0*/  LDG.E R30, desc[UR4][R52.64] ;  /* 0x00000004341e7981 */ /* 0x000f66000c1e1900 */
[----:B------:R-:W-:Y:S01]  /*7bc0*/  IMAD.WIDE.U32 R24, R21, 0x2, R42 ;  /* 0x0000000215187825 */ /* 0x000fe200078e002a */
[----:B------:R-:W5:Y:S04]  /*7bd0*/  LDG.E.U16 R22, desc[UR4][R26.64] ;  /* 0x000000041a167981 */ /* 0x000f68000c1e1500 */
[----:B------:R0:W5:Y:S02]  /*7be0*/  LDG.E.U16 R21, desc[UR4][R24.64] ;  /* 0x0000000418157981 */ /* 0x000164000c1e1500 */
[----:B0-----:R-:W-:-:S04]  /*7bf0*/  IADD3 R25, R3, 0x280, RZ ;  /* 0x0000028003197810 */ /* 0x001fc80007ffe0ff */
[----:B------:R-:W-:-:S13]  /*7c00*/  ISETP.GE.AND P2, PT, R25, R2, PT ;  /* 0x000000021900720c */ /* 0x000fda0003f46270 */
[----:B------:R-:W-:Y:S05]  /*7c10*/  @P2 BRA `(.L_x_1) ;  /* 0x0000004800202947 */ /* 0x000fea0003800000 */
[----:B------:R-:W-:Y:S01]  /*7c20*/  HFMA2.MMA R41, -RZ, RZ, 0, 0 ;  /* 0x00000000ff297435 */ /* 0x000fe200000001ff */
[----:B------:R-:W-:Y:S02]  /*7c30*/  CS2R R32, SRZ ;  /* 0x0000000000207805 */ /* 0x000fe4000001ff00 */
[----:B------:R-:W-:Y:S01]  /*7c40*/  MOV R31, RZ ;  /* 0x000000ff001f7202 */ /* 0x000fe20000000f00 */
        /* <DEDUP_REMOVED lines=374> */
.L_x_7:
[----:B------:R-:W-:-:S04]  /*93b0*/  IMAD.WIDE.U32 R52, R41, 0x4, R48 ;  /* 0x0000000429347825 */ /* 0x000fc800078e0030 */
[----:B------:R-:W-:Y:S01]  /*93c0*/  IMAD.WIDE.U32 R50, R32, 0x4, R46 ;  /* 0x0000000420327825 */ /* 0x000fe200078e002e */
[----:B------:R0:W5:Y:S03]  /*93d0*/  LDG.E R34, desc[UR4][R52.64] ;  /* 0x0000000434227981 */ /* 0x000166000c1e1900 */
[----:B------:R-:W-:Y:S02]  /*93e0*/  IMAD.WIDE.U32 R26, R33, 0x2, R44 ;  /* 0x00000002211a7825 */ /* 0x000fe400078e002c */
[----:B------:R0:W5:Y:S02]  /*93f0*/  LDG.E R33, desc[UR4][R50.64] ;  /* 0x0000000432217981 */ /* 0x000164000c1e1900 */
[----:B------:R-:W-:Y:S02]  /*9400*/  IMAD.WIDE.U32 R24, R31, 0x2, R42 ;  /* 0x000000021f187825 */ /* 0x000fe400078e002a */
[----:B------:R0:W5:Y:S04]  /*9410*/  LDG.E.U16 R32, desc[UR4][R26.64] ;  /* 0x000000041a207981 */ /* 0x000168000c1e1500 */
[----:B------:R0:W5:Y:S01]  /*9420*/  LDG.E.U16 R31, desc[UR4][R24.64] ;  /* 0x00000004181f7981 */ /* 0x000162000c1e1500 */
[----:B------:R-:W-:-:S04]  /*9430*/  IADD3 R41, R3, 0x300, RZ ;  /* 0x0000030003297810 */ /* 0x000fc80007ffe0ff */
[----:B------:R-:W-:-:S13]  /*9440*/  ISETP.GE.AND P2, PT, R41, R2, PT ;  /* 0x000000022900720c */ /* 0x000fda0003f46270 */
[----:B0-----:R-:W-:Y:S05]  /*9450*/  @P2 BRA `(.L_x_1) ;  /* 0x0000003000102947 */ /* 0x001fea0003800000 */
[----:B------:R-:W-:Y:S02]  /*9460*/  CS2R R26, SRZ ;  /* 0x00000000001a7805 */ /* 0x000fe4000001ff00 */
[----:B------:R-:W-:Y:S01]  /*9470*/  CS2R R24, SRZ ;  /* 0x0000000000187805 */ /* 0x000fe2000001ff00 */
[----:B------:R-:W-:Y:S06]  /*9480*/  @!P1 BRA `(.L_x_8) ;  /* 0x0000001400d49947 */ /* 0x000fec0003800000 */
        /* <DEDUP_REMOVED lines=365> */
[----:B------:R-:W-:Y:S02]  /*ab60*/  @P2 IADD3 R41, -R4, RZ, RZ ;  /* 0x000000ff04292210 */ /* 0x000fe40007ffe1ff */
[----:B------:R-:W1:Y:S03]  /*ab70*/  @P2 LDC.64 R4, c[0x0][0x518] ;  /* 0x00014600ff042b82 */ /* 0x000e660000000a00 */
[----:B0-----:R-:W-:-:S05]  /*ab80*/  @P2 IMAD R41, R6, R41, R7 ;  /* 0x0000002906292224 */ /* 0x001fca00078e0207 */
[----:B------:R-:W0:Y:S01]  /*ab90*/  @P2 LDC.64 R6, c[0x0][0x520] ;  /* 0x00014800ff062b82 */ /* 0x000e220000000a00 */
[C---:B-1----:R-:W-:Y:S02]  /*aba0*/  @P2 IMAD R27, R41.reuse, R4, R27 ;  /* 0x00000004291b2224 */ /* 0x042fe400078e021b */
[C---:B------:R-:W-:Y:S02]  /*abb0*/  @P2 IMAD R26, R41.reuse, R5, R26 ;  /* 0x00000005291a2224 */ /* 0x040fe400078e021a */
[C---:B0-----:R-:W-:Y:S02]  /*abc0*/  @P2 IMAD R25, R41.reuse, R6, R25 ;  /* 0x0000000629192224 */ /* 0x041fe400078e0219 */
[----:B------:R-:W-:-:S07]  /*abd0*/  @P2 IMAD R24, R41, R7, R24 ;  /* 0x0000000729182224 */ /* 0x000fce00078e0218 */
.L_x_8:
[----:B------:R-:W-:-:S04]  /*abe0*/  IMAD.WIDE.U32 R52, R27, 0x4, R48 ;  /* 0x000000041b347825 */ /* 0x000fc800078e0030 */
[----:B------:R-:W-:Y:S01]  /*abf0*/  IMAD.WIDE.U32 R50, R26, 0x4, R46 ;  /* 0x000000041a327825 */ /* 0x000fe200078e002e */
[----:B------:R0:W5:Y:S03]  /*ac00*/  LDG.E R7, desc[UR4][R52.64] ;  /* 0x0000000434077981 */ /* 0x000166000c1e1900 */
[----:B------:R-:W-:Y:S01]  /*ac10*/  IMAD.WIDE.U32 R26, R25, 0x2, R44 ;  /* 0x00000002191a7825 */ /* 0x000fe200078e002c */
[----:B------:R0:W5:Y:S03]  /*ac20*/  LDG.E R6, desc[UR4][R50.64] ;  /* 0x0000000432067981 */ /* 0x000166000c1e1900 */
[----:B------:R-:W-:Y:S01]  /*ac30*/  IMAD.WIDE.U32 R24, R24, 0x2, R42 ;  /* 0x0000000218187825 */ /* 0x000fe200078e002a */
[----:B------:R0:W5:Y:S04]  /*ac40*/  LDG.E.U16 R5, desc[UR4][R26.64] ;  /* 0x000000041a057981 */ /* 0x000168000c1e1500 */
[----:B------:R0:W5:Y:S01]  /*ac50*/  LDG.E.U16 R4, desc[UR4][R24.64] ;  /* 0x0000000418047981 */ /* 0x000162000c1e1500 */
[----:B------:R-:W-:-:S04]  /*ac60*/  IADD3 R41, R3, 0x380, RZ ;  /* 0x0000038003297810 */ /* 0x000fc80007ffe0ff */
[----:B------:R-:W-:-:S13]  /*ac70*/  ISETP.GE.AND P2, PT, R41, R2, PT ;  /* 0x000000022900720c */ /* 0x000fda0003f46270 */
[----:B0-----:R-:W-:Y:S05]  /*ac80*/  @P2 BRA `(.L_x_1) ;  /* 0x0000001800042947 */ /* 0x001fea0003800000 */
[----:B------:R-:W-:Y:S01]  /*ac90*/  LEA R9, R0, R41, 0xa ;  /* 0x0000002900097211 */ /* 0x000fe200078e50ff */
[----:B------:R-:W-:Y:S01]  /*aca0*/  HFMA2.MMA R41, -RZ, RZ, 0, 0 ;  /* 0x00000000ff297435 */ /* 0x000fe200000001ff */
[----:B------:R-:W-:Y:S02]  /*acb0*/  MOV R51, RZ ;  /* 0x000000ff00337202 */ /* 0x000fe40000000f00 */
[----:B------:R-:W-:Y:S01]  /*acc0*/  CS2R R26, SRZ ;  /* 0x00000000001a7805 */ /* 0x000fe2000001ff00 */
[----:B------:R-:W-:Y:S07]  /*acd0*/  @!P1 BRA `(.L_x_9) ;  /* 0x0000001400d09947 */ /* 0x000fee0003800000 */
        /* <DEDUP_REMOVED lines=354> */
[----:B------:R-:W-:Y:S01]  /*c300*/  IADD3 R24, -R53, RZ, RZ ;  /* 0x000000ff35187210 */ /* 0x000fe20007ffe1ff */
[----:B------:R-:W1:Y:S04]  /*c310*/  @P1 LDC R11, c[0x0][0x38c] ;  /* 0x0000e300ff0b1b82 */ /* 0x000e680000000800 */
[----:B------:R-:W-:Y:S01]  /*c320*/  IMAD R24, R24, UR8, R25 ;  /* 0x0000000818187c24 */ /* 0x000fe2000f8e0219 */
[----:B------:R-:W-:-:S03]  /*c330*/  ULDC.64 UR8, c[0x0][0x510] ;  /* 0x0001440000087ab9 */ /* 0x000fc60000000a00 */
[C---:B------:R-:W-:Y:S02]  /*c340*/  IMAD R51, R24.reuse, UR6, R51 ;  /* 0x0000000618337c24 */ /* 0x040fe4000f8e0233 */
[C---:B------:R-:W-:Y:S02]  /*c350*/  IMAD R26, R24.reuse, UR7, R26 ;  /* 0x00000007181a7c24 */ /* 0x040fe4000f8e021a */
[C---:B------:R-:W-:Y:S02]  /*c360*/  IMAD R27, R24.reuse, UR8, R27 ;  /* 0x00000008181b7c24 */ /* 0x040fe4000f8e021b */
[----:B------:R-:W-:Y:S02]  /*c370*/  IMAD R41, R24, UR9, R41 ;  /* 0x0000000918297c24 */ /* 0x000fe4000f8e0229 */
[----:B0-----:R-:W-:-:S05]  /*c380*/  @P1 IMAD.HI.U32 R8, R53, R8, R52 ;  /* 0x0000000835081227 */ /* 0x001fca00078e0034 */
[----:B------:R-:W-:-:S04]  /*c390*/  @P1 SHF.R.U32.HI R8, RZ, R9, R8 ;  /* 0x00000009ff081219 */ /* 0x000fc80000011608 */
[----:B------:R-:W-:Y:S02]  /*c3a0*/  @P1 IADD3 R52, -R8, RZ, RZ ;  /* 0x000000ff08341210 */ /* 0x000fe40007ffe1ff */
[----:B------:R-:W0:Y:S03]  /*c3b0*/  @P1 LDC.64 R8, c[0x0][0x518] ;  /* 0x00014600ff081b82 */ /* 0x000e260000000a00 */
[----:B-1----:R-:W-:-:S05]  /*c3c0*/  @P1 IMAD R12, R11, R52, R53 ;  /* 0x000000340b0c1224 */ /* 0x002fca00078e0235 */
[----:B------:R-:W1:Y:S01]  /*c3d0*/  @P1 LDC.64 R10, c[0x0][0x520] ;  /* 0x00014800ff0a1b82 */ /* 0x000e620000000a00 */
[C---:B0-----:R-:W-:Y:S02]  /*c3e0*/  @P1 IMAD R51, R12.reuse, R8, R51 ;  /* 0x000000080c331224 */ /* 0x041fe400078e0233 */
[C---:B------:R-:W-:Y:S02]  /*c3f0*/  @P1 IMAD R26, R12.reuse, R9, R26 ;  /* 0x000000090c1a1224 */ /* 0x040fe400078e021a */
[C---:B-1----:R-:W-:Y:S02]  /*c400*/  @P1 IMAD R27, R12.reuse, R10, R27 ;  /* 0x0000000a0c1b1224 */ /* 0x042fe400078e021b */
[----:B------:R-:W-:-:S07]  /*c410*/  @P1 IMAD R41, R12, R11, R41 ;  /* 0x0000000b0c291224 */ /* 0x000fce00078e0229 */
.L_x_9:
[----:B------:R-:W-:-:S04]  /*c420*/  IMAD.WIDE.U32 R48, R51, 0x4, R48 ;  /* 0x0000000433307825 */ /* 0x000fc800078e0030 */
[----:B------:R-:W-:Y:S01]  /*c430*/  IMAD.WIDE.U32 R46, R26, 0x4, R46 ;  /* 0x000000041a2e7825 */ /* 0x000fe200078e002e */
[----:B------:R0:W5:Y:S03]  /*c440*/  LDG.E R11, desc[UR4][R48.64] ;  /* 0x00000004300b7981 */ /* 0x000166000c1e1900 */
[----:B------:R-:W-:Y:S01]  /*c450*/  IMAD.WIDE.U32 R44, R27, 0x2, R44 ;  /* 0x000000021b2c7825 */ /* 0x000fe200078e002c */
[----:B------:R0:W5:Y:S03]  /*c460*/  LDG.E R10, desc[UR4][R46.64] ;  /* 0x000000042e0a7981 */ /* 0x000166000c1e1900 */
[----:B------:R-:W-:Y:S01]  /*c470*/  IMAD.WIDE.U32 R42, R41, 0x2, R42 ;  /* 0x00000002292a7825 */ /* 0x000fe200078e002a */
[----:B------:R0:W5:Y:S04]  /*c480*/  LDG.E.U16 R9, desc[UR4][R44.64] ;  /* 0x000000042c097981 */ /* 0x000168000c1e1500 */
[----:B------:R0:W5:Y:S02]  /*c490*/  LDG.E.U16 R8, desc[UR4][R42.64] ;  /* 0x000000042a087981 */ /* 0x000164000c1e1500 */
.L_x_1:
[----:B------:R-:W-:Y:S05]  /*c4a0*/  BSYNC B0 ;  /* 0x0000000000007941 */ /* 0x000fea0003800000 */
.L_x_0:
[----:B------:R-:W1:Y:S01]  /*c4b0*/  LDC R51, c[0x0][0x21c] ;  /* 0x00008700ff337b82 */ /* 0x000e620000000800 */
[C---:B0-----:R-:W-:Y:S01]  /*c4c0*/  IADD3 R49, R3.reuse, 0x80, RZ ;  /* 0x0000008003317810 */ /* 0x041fe20007ffe0ff */
[----:B------:R-:W-:Y:S01]  /*c4d0*/  BSSY B0, `(.L_x_10) ;  /* 0x000001e000007945 */ /* 0x000fe20003800000 */
[----:B------:R-:W-:Y:S01]  /*c4e0*/  IADD3 R47, R3, 0x100, RZ ;  /* 0x00000100032f7810 */ /* 0x000fe20007ffe0ff */
[----:B------:R-:W-:Y:S01]  /*c4f0*/  HFMA2.MMA R25, -RZ, RZ, 0, 0 ;  /* 0x00000000ff197435 */ /* 0x000fe200000001ff */
[-C--:B------:R-:W-:Y:S02]  /*c500*/  ISETP.GE.AND P6, PT, R49, R2.reuse, PT ;  /* 0x000000023100720c */ /* 0x080fe40003fc6270 */
[----:B------:R-:W-:Y:S02]  /*c510*/  ISETP.GE.AND P5, PT, R47, R2, PT ;  /* 0x000000022f00720c */ /* 0x000fe40003fa6270 */
[C---:B------:R-:W-:Y:S02]  /*c520*/  IADD3 R45, R3.reuse, 0x180, RZ ;  /* 0x00000180032d7810 */ /* 0x040fe40007ffe0ff */
[----:B------:R-:W-:-:S02]  /*c530*/  IADD3 R43, R3, 0x200, RZ ;  /* 0x00000200032b7810 */ /* 0x000fc40007ffe0ff */
[C---:B------:R-:W-:Y:S02]  /*c540*/  IADD3 R41, R3.reuse, 0x280, RZ ;  /* 0x0000028003297810 */ /* 0x040fe40007ffe0ff */
[----:B------:R-:W-:Y:S02]  /*c550*/  IADD3 R27, R3, 0x300, RZ ;  /* 0x00000300031b7810 */ /* 0x000fe40007ffe0ff */
[----:B------:R-:W-:Y:S02]  /*c560*/  P2R R12, PR, RZ, 0x40 ;  /* 0x00000040ff0c7803 */ /* 0x000fe40000000000 */
[----:B------:R-:W-:Y:S02]  /*c570*/  P2R R12, PR, RZ, 0x20 ;  /* 0x00000020ff0c7803 */ /* 0x000fe40000000000 */
[-C--:B------:R-:W-:Y:S02]  /*c580*/  ISETP.GE.AND P1, PT, R45, R2.reuse, PT ;  /* 0x000000022d00720c */ /* 0x080fe40003f26270 */
[-C--:B------:R-:W-:Y:S01]  /*c590*/  ISETP.GE.AND P2, PT, R43, R2.reuse, PT ;  /* 0x000000022b00720c */ /* 0x080fe20003f46270 */
[----:B-1----:R-:W-:Y:S01]  /*c5a0*/  FADD.FTZ R12, -R51, 1 ;  /* 0x3f800000330c7421 */ /* 0x002fe20000010100 */
[----:B------:R-:W-:-:S02]  /*c5b0*/  ISETP.GE.AND P3, PT, R41, R2, PT ;  /* 0x000000022900720c */ /* 0x000fc40003f66270 */
[----:B------:R-:W-:Y:S02]  /*c5c0*/  ISETP.GE.AND P4, PT, R27, R2, PT ;  /* 0x000000021b00720c */ /* 0x000fe40003f86270 */
[----:B------:R-:W-:Y:S01]  /*c5d0*/  PRMT R24, RZ, 0x5410, RZ ;  /* 0x00005410ff187816 */ /* 0x000fe200000000ff */
[----:B------:R-:W-:Y:S10]  /*c5e0*/  @P0 BRA `(.L_x_11) ;  /* 0x0000000000300947 */ /* 0x000ff40003800000 */
[----:B------:R-:W-:Y:S01]  /*c5f0*/  ULDC UR6, c[0x0][0x220] ;  /* 0x0000880000067ab9 */ /* 0x000fe20000000800 */
[----:B-----5:R-:W-:Y:S01]  /*c600*/  SHF.L.U32 R29, R29, 0x10, RZ ;  /* 0x000000101d1d7819 */ /* 0x020fe200000006ff */
[----:B------:R-:W-:Y:S01]  /*c610*/  FADD.FTZ R25, R40, UR6 ;  /* 0x0000000628197e21 */ /* 0x000fe20008010000 */
[----:B------:R-:W-:Y:S01]  /*c620*/  SHF.L.U32 R39, R39, 0x10, RZ ;  /* 0x0000001027277819 */ /* 0x000fe200000006ff */
[----:B------:R-:W-:Y:S02]  /*c630*/  ULDC UR6, c[0x0][0x218] ;  /* 0x0000860000067ab9 */ /* 0x000fe40000000800 */
[----:B------:R-:W-:Y:S01]  /*c640*/  FMUL.FTZ R29, R12, R29 ;  /* 0x0000001d0c1d7220 */ /* 0x000fe20000410000 */
[----:B------:R-:W-:Y:S01]  /*c650*/  FMUL.FTZ R40, R40, UR6 ;  /* 0x0000000628287c20 */ /* 0x000fe20008410000 */
[----:B------:R-:W0:Y:S01]  /*c660*/  MUFU.RSQ R25, R25 ;  /* 0x0000001900197308 */ /* 0x000e220000001400 */
[----:B------:R-:W-:Y:S01]  /*c670*/  FMUL.FTZ R39, R12, R39 ;  /* 0x000000270c277220 */ /* 0x000fe20000410000 */
[----:B------:R-:W-:-:S03]  /*c680*/  FFMA.FTZ R24, R28, R51, R29 ;  /* 0x000000331c187223 */ /* 0x000fc6000001001d */
[----:B------:R-:W-:-:S05]  /*c690*/  FFMA.FTZ R39, R40, R51, R39 ;  /* 0x0000003328277223 */ /* 0x000fca0000010027 */
[----:B------:R-:W-:-:S07]  /*c6a0*/  F2FP.BF16.F32.PACK_AB R24, R39, R24 ;  /* 0x000000182718723e */ /* 0x000fce00000010ff */
.L_x_11:
[----:B------:R-:W-:Y:S05]  /*c6b0*/  BSYNC B0 ;  /* 0x0000000000007941 */ /* 0x000fea0003800000 */
.L_x_10:
[----:B------:R-:W-:Y:S01]  /*c6c0*/  BSSY B0, `(.L_x_12) ;  /* 0x0000012000007945 */ /* 0x000fe20003800000 */
[----:B-----5:R-:W-:Y:S01]  /*c6d0*/  HFMA2.MMA R29, -RZ, RZ, 0, 0 ;  /* 0x00000000ff1d7435 */ /* 0x020fe200000001ff */
[----:B------:R-:W-:Y:S02]  /*c6e0*/  MOV R39, RZ ;  /* 0x000000ff00277202 */ /* 0x000fe40000000f00 */
[----:B------:R-:W-:Y:S02]  /*c6f0*/  PRMT R28, RZ, 0x7610, R28 ;  /* 0x00007610ff1c7816 */ /* 0x000fe4000000001c */
[----:B------:R-:W-:Y:S01]  /*c700*/  PRMT R26, RZ, 0x5410, RZ ;  /* 0x00005410ff1a7816 */ /* 0x000fe200000000ff */
[----:B------:R-:W-:Y:S06]  /*c710*/  @P6 BRA `(.L_x_13) ;  /* 0x0000000000306947 */ /* 0x000fec0003800000 */
[----:B------:R-:W-:Y:S01]  /*c720*/  SHF.L.U32 R37, R37, 0x10, RZ ;  /* 0x0000001025257819 */ /* 0x000fe200000006ff */
[----:B------:R-:W-:Y:S01]  /*c730*/  ULDC UR6, c[0x0][0x220] ;  /* 0x0000880000067ab9 */ /* 0x000fe20000000800 */
[----:B------:R-:W-:Y:S01]  /*c740*/  SHF.L.U32 R29, R38, 0x10, RZ ;  /* 0x00000010261d7819 */ /* 0x000fe200000006ff */
[----:B------:R-:W-:Y:S01]  /*c750*/  FADD.FTZ R38, R36, UR6 ;  /* 0x0000000624267e21 */ /* 0x000fe20008010000 */
[----:B------:R-:W-:Y:S01]  /*c760*/  ULDC UR6, c[0x0][0x218] ;  /* 0x0000860000067ab9 */ /* 0x000fe20000000800 */
[----:B------:R-:W-:Y:S01]  /*c770*/  FMUL.FTZ R26, R12, R37 ;  /* 0x000000250c1a7220 */ /* 0x000fe20000410000 */
[----:B------:R-:W-:Y:S01]  /*c780*/  FMUL.FTZ R36, R36, UR6 ;  /* 0x0000000624247c20 */ /* 0x000fe20008410000 */
[----:B------:R-:W-:Y:S02]  /*c790*/  FMUL.FTZ R37, R12, R29 ;  /* 0x0000001d0c257220 */ /* 0x000fe40000410000 */
[----:B------:R1:W2:Y:S01]  /*c7a0*/  MUFU.RSQ R29, R38 ;  /* 0x00000026001d7308 */ /* 0x0002a20000001400 */
[-C--:B------:R-:W-:Y:S01]  /*c7b0*/  FFMA.FTZ R26, R35, R51.reuse, R26 ;  /* 0x00000033231a7223 */ /* 0x080fe2000001001a */
[----:B------:R-:W-:-:S05]  /*c7c0*/  FFMA.FTZ R37, R36, R51, R37 ;  /* 0x0000003324257223 */ /* 0x000fca0000010025 */
[----:B------:R-:W-:-:S07]  /*c7d0*/  F2FP.BF16.F32.PACK_AB R26, R37, R26 ;  /* 0x0000001a251a723e */ /* 0x000fce00000010ff */
.L_x_13:
[----:B------:R-:W-:Y:S05]  /*c7e0*/  BSYNC B0 ;  /* 0x0000000000007941 */ /* 0x000fea0003800000 */
.L_x_12:
[----:B------:R-:W-:Y:S01]  /*c7f0*/  BSSY B0, `(.L_x_14) ;  /* 0x000000f000007945 */ /* 0x000fe20003800000 */
[----:B------:R-:W-:-:S03]  /*c800*/  PRMT R28, R28, 0x5410, RZ ;  /* 0x000054101c1c7816 */ /* 0x000fc600000000ff */
[----:B------:R-:W-:Y:S05]  /*c810*/  @P5 BRA `(.L_x_15) ;  /* 0x0000000000305947 */ /* 0x000fea0003800000 */
[----:B------:R-:W-:Y:S01]  /*c820*/  ULDC UR6, c[0x0][0x220] ;  /* 0x0000880000067ab9 */ /* 0x000fe20000000800 */
[----:B------:R-:W-:Y:S01]  /*c830*/  SHF.L.U32 R35, R14, 0x10, RZ ;  /* 0x000000100e237819 */ /* 0x000fe200000006ff */
[----:B------:R-:W-:Y:S01]  /*c840*/  FADD.FTZ R39, R15, UR6 ;  /* 0x000000060f277e21 */ /* 0x000fe20008010000 */
[----:B------:R-:W-:Y:S01]  /*c850*/  SHF.L.U32 R13, R13, 0x10, RZ ;  /* 0x000000100d0d7819 */ /* 0x000fe200000006ff */
[----:B------:R-:W-:Y:S02]  /*c860*/  ULDC UR6, c[0x0][0x218] ;  /* 0x0000860000067ab9 */ /* 0x000fe40000000800 */
[C---:B------:R-:W-:Y:S01]  /*c870*/  FMUL.FTZ R35, R12.reuse, R35 ;  /* 0x000000230c237220 */ /* 0x040fe20000410000 */
[----:B------:R-:W-:Y:S01]  /*c880*/  FMUL.FTZ R14, R15, UR6 ;  /* 0x000000060f0e7c20 */ /* 0x000fe20008410000 */
[----:B------:R-:W3:Y:S01]  /*c890*/  MUFU.RSQ R39, R39 ;  /* 0x0000002700277308 */ /* 0x000ee20000001400 */
[----:B------:R-:W-:Y:S01]  /*c8a0*/  FMUL.FTZ R13, R12, R13 ;  /* 0x0000000d0c0d7220 */ /* 0x000fe20000410000 */
[----:B------:R-:W-:-:S03]  /*c8b0*/  FFMA.FTZ R16, R16, R51, R35 ;  /* 0x0000003310107223 */ /* 0x000fc60000010023 */
[----:B------:R-:W-:-:S05]  /*c8c0*/  FFMA.FTZ R13, R14, R51, R13 ;  /* 0x000000330e0d7223 */ /* 0x000fca000001000d */
[----:B------:R-:W-:-:S07]  /*c8d0*/  F2FP.BF16.F32.PACK_AB R28, R13, R16 ;  /* 0x000000100d1c723e */ /* 0x000fce00000010ff */
.L_x_15:
[----:B------:R-:W-:Y:S05]  /*c8e0*/  BSYNC B0 ;  /* 0x0000000000007941 */ /* 0x000fea0003800000 */
.L_x_14:
[----:B------:R-:W-:Y:S01]  /*c8f0*/  BSSY B0, `(.L_x_16) ;  /* 0x0000012000007945 */ /* 0x000fe20003800000 */
[----:B------:R-:W-:Y:S01]  /*c900*/  HFMA2.MMA R15, -RZ, RZ, 0, 0 ;  /* 0x00000000ff0f7435 */ /* 0x000fe200000001ff */
[----:B------:R-:W-:Y:S02]  /*c910*/  MOV R16, RZ ;  /* 0x000000ff00107202 */ /* 0x000fe40000000f00 */
[----:B------:R-:W-:Y:S02]  /*c920*/  PRMT R14, RZ, 0x7610, R14 ;  /* 0x00007610ff0e7816 */ /* 0x000fe4000000000e */
[----:B------:R-:W-:Y:S01]  /*c930*/  PRMT R13, RZ, 0x5410, RZ ;  /* 0x00005410ff0d7816 */ /* 0x000fe200000000ff */
[----:B------:R-:W-:Y:S06]  /*c940*/  @P1 BRA `(.L_x_17) ;  /* 0x0000000000301947 */ /* 0x000fec0003800000 */
[----:B------:R-:W-:Y:S01]  /*c950*/  ULDC UR6, c[0x0][0x220] ;  /* 0x0000880000067ab9 */ /* 0x000fe20000000800 */
[----:B------:R-:W-:Y:S01]  /*c960*/  SHF.L.U32 R13, R18, 0x10, RZ ;  /* 0x00000010120d7819 */ /* 0x000fe200000006ff */
[----:B------:R-:W-:Y:S01]  /*c970*/  FADD.FTZ R15, R19, UR6 ;  /* 0x00000006130f7e21 */ /* 0x000fe20008010000 */
[----:B------:R-:W-:Y:S01]  /*c980*/  SHF.L.U32 R17, R17, 0x10, RZ ;  /* 0x0000001011117819 */ /* 0x000fe200000006ff */
[----:B------:R-:W-:Y:S02]  /*c990*/  ULDC UR6, c[0x0][0x218] ;  /* 0x0000860000067ab9 */ /* 0x000fe40000000800 */
[C---:B------:R-:W-:Y:S01]  /*c9a0*/  FMUL.FTZ R13, R12.reuse, R13 ;  /* 0x0000000d0c0d7220 */ /* 0x040fe20000410000 */
[----:B------:R-:W-:Y:S01]  /*c9b0*/  FMUL.FTZ R18, R19, UR6 ;  /* 0x0000000613127c20 */ /* 0x000fe20008410000 */
[----:B------:R-:W4:Y:S01]  /*c9c0*/  MUFU.RSQ R15, R15 ;  /* 0x0000000f000f7308 */ /* 0x000f220000001400 */
[----:B------:R-:W-:Y:S01]  /*c9d0*/  FMUL.FTZ R17, R12, R17 ;  /* 0x000000110c117220 */ /* 0x000fe20000410000 */
[----:B------:R-:W-:-:S03]  /*c9e0*/  FFMA.FTZ R13, R20, R51, R13 ;  /* 0x00000033140d7223 */ /* 0x000fc6000001000d */
[----:B------:R-:W-:-:S05]  /*c9f0*/  FFMA.FTZ R18, R18, R51, R17 ;  /* 0x0000003312127223 */ /* 0x000fca0000010011 */
[----:B------:R-:W-:-:S07]  /*ca00*/  F2FP.BF16.F32.PACK_AB R13, R18, R13 ;  /* 0x0000000d120d723e */ /* 0x000fce00000010ff */
.L_x_17:
[----:B------:R-:W-:Y:S05]  /*ca10*/  BSYNC B0 ;  /* 0x0000000000007941 */ /* 0x000fea0003800000 */
.L_x_16:
        /* <DEDUP_REMOVED lines=10> */
[----:B------:R-:W0:Y:S01]  /*cac0*/  MUFU.RSQ R16, R16 ;  /* 0x0000001000107308 */ /* 0x000e220000001400 */
[----:B------:R-:W-:Y:S01]  /*cad0*/  FMUL.FTZ R21, R12, R21 ;  /* 0x000000150c157220 */ /* 0x000fe20000410000 */
[----:B------:R-:W-:-:S03]  /*cae0*/  FFMA.FTZ R17, R30, R51, R17 ;  /* 0x000000331e117223 */ /* 0x000fc60000010011 */
[----:B------:R-:W-:-:S05]  /*caf0*/  FFMA.FTZ R14, R14, R51, R21 ;  /* 0x000000330e0e7223 */ /* 0x000fca0000010015 */
[----:B------:R-:W-:-:S07]  /*cb00*/  F2FP.BF16.F32.PACK_AB R14, R14, R17 ;  /* 0x000000110e0e723e */ /* 0x000fce00000010ff */
.L_x_19:
[----:B------:R-:W-:Y:S05]  /*cb10*/  BSYNC B0 ;  /* 0x0000000000007941 */ /* 0x000fea0003800000 */
.L_x_18:
[----:B------:R-:W-:Y:S01]  /*cb20*/  BSSY B0, `(.L_x_20) ;  /* 0x0000012000007945 */ /* 0x000fe20003800000 */
[----:B------:R-:W-:Y:S02]  /*cb30*/  CS2R R20, SRZ ;  /* 0x0000000000147805 */ /* 0x000fe4000001ff00 */
[----:B------:R-:W-:Y:S02]  /*cb40*/  IADD3 R19, R3, 0x380, RZ ;  /* 0x0000038003137810 */ /* 0x000fe40007ffe0ff */
        /* <DEDUP_REMOVED lines=15> */
.L_x_21:
[----:B------:R-:W-:Y:S05]  /*cc40*/  BSYNC B0 ;  /* 0x0000000000007941 */ /* 0x000fea0003800000 */
.L_x_20:
[----:B------:R-:W-:Y:S01]  /*cc50*/  BSSY B0, `(.L_x_22) ;  /* 0x0000010000007945 */ /* 0x000fe20003800000 */
[----:B------:R-:W-:Y:S02]  /*cc60*/  MOV R22, RZ ;  /* 0x000000ff00167202 */ /* 0x000fe40000000f00 */
[----:B------:R-:W-:Y:S01]  /*cc70*/  PRMT R18, R18, 0x5410, RZ ;  /* 0x0000541012127816 */ /* 0x000fe200000000ff */
        /* <DEDUP_REMOVED lines=9> */
[----:B------:R0:W0:Y:S01]  /*cd10*/  MUFU.RSQ R21, R23 ;  /* 0x0000001700157308 */ /* 0x0000220000001400 */
[-C--:B------:R-:W-:Y:S01]  /*cd20*/  FFMA.FTZ R4, R7, R51.reuse, R4 ;  /* 0x0000003307047223 */ /* 0x080fe20000010004 */
[----:B------:R-:W-:-:S05]  /*cd30*/  FFMA.FTZ R5, R6, R51, R5 ;  /* 0x0000003306057223 */ /* 0x000fca0000010005 */
[----:B------:R-:W-:-:S07]  /*cd40*/  F2FP.BF16.F32.PACK_AB R18, R5, R4 ;  /* 0x000000040512723e */ /* 0x000fce00000010ff */
.L_x_23:
[----:B------:R-:W-:Y:S05]  /*cd50*/  BSYNC B0 ;  /* 0x0000000000007941 */ /* 0x000fea0003800000 */
.L_x_22:
[----:B------:R-:W-:Y:S01]  /*cd60*/  ISETP.GE.AND P5, PT, R19, R2, PT ;  /* 0x000000021300720c */ /* 0x000fe20003fa6270 */
[----:B------:R-:W-:Y:S01]  /*cd70*/  BSSY B0, `(.L_x_24) ;  /* 0x000000f000007945 */ /* 0x000fe20003800000 */
[----:B0-----:R-:W-:-:S11]  /*cd80*/  PRMT R23, RZ, 0x5410, RZ ;  /* 0x00005410ff177816 */ /* 0x001fd600000000ff */
[----:B------:R-:W-:Y:S05]  /*cd90*/  @P5 BRA `(.L_x_25) ;  /* 0x0000000000305947 */ /* 0x000fea0003800000 */
[----:B------:R-:W-:Y:S01]  /*cda0*/  ULDC UR6, c[0x0][0x220] ;  /* 0x0000880000067ab9 */ /* 0x000fe20000000800 */
[----:B------:R-:W-:Y:S01]  /*cdb0*/  SHF.L.U32 R9, R9, 0x10, RZ ;  /* 0x0000001009097819 */ /* 0x000fe200000006ff */
        /* <DEDUP_REMOVED lines=10> */
.L_x_25:
[----:B------:R-:W-:Y:S05]  /*ce60*/  BSYNC B0 ;  /* 0x0000000000007941 */ /* 0x000fea0003800000 */
.L_x_24:
[----:B------:R-:W-:Y:S05]  /*ce70*/  @P0 EXIT ;  /* 0x000000000000094d */ /* 0x000fea0003800000 */
[----:B------:R-:W5:Y:S01]  /*ce80*/  LDC R12, c[0x0][0x528] ;  /* 0x00014a00ff0c7b82 */ /* 0x000f620000000800 */
[----:B------:R-:W-:Y:S01]  /*ce90*/  HFMA2.MMA R33, -RZ, RZ, 0, 0 ;  /* 0x00000000ff217435 */ /* 0x000fe200000001ff */
[----:B------:R-:W-:Y:S01]  /*cea0*/  MOV R31, RZ ;  /* 0x000000ff001f7202 */ /* 0x000fe20000000f00 */
[----:B------:R-:W-:Y:S01]  /*ceb0*/  HFMA2.MMA R11, -RZ, RZ, 0, 0 ;  /* 0x00000000ff0b7435 */ /* 0x000fe200000001ff */
[----:B-----5:R-:W-:-:S13]  /*cec0*/  ISETP.NE.AND P6, PT, R12, RZ, PT ;  /* 0x000000ff0c00720c */ /* 0x020fda0003fc5270 */
[----:B------:R-:W-:Y:S05]  /*ced0*/  @!P6 BRA `(.L_x_26) ;  /* 0x000000140074e947 */ /* 0x000fea0003800000 */
[----:B------:R-:W-:Y:S01]  /*cee0*/  LEA R5, R0, R3, 0xa ;  /* 0x0000000300057211 */ /* 0x000fe200078e50ff */
[----:B------:R-:W-:Y:S01]  /*cef0*/  ULDC.64 UR6, c[0x0][0x530] ;  /* 0x00014c0000067ab9 */ /* 0x000fe20000000a00 */
[----:B------:R-:W-:Y:S01]  /*cf00*/  MOV R4, RZ ;  /* 0x000000ff00047202 */ /* 0x000fe20000000f00 */
[----:B------:R-:W-:Y:S01]  /*cf10*/  ULDC UR8, c[0x0][0x660] ;  /* 0x0001980000087ab9 */ /* 0x000fe20000000800 */
        /* <DEDUP_REMOVED lines=17> */
[----:B------:R-:W-:-:S03]  /*d030*/  ULDC UR6, c[0x0][0x664] ;  /* 0x0001990000067ab9 */ /* 0x000fc60000000800 */
[----:B------:R-:W-:-:S05]  /*d040*/  IADD3 R6, -R5, RZ, RZ ;  /* 0x000000ff05067210 */ /* 0x000fca0007ffe1ff */
[----:B------:R-:W-:Y:S01]  /*d050*/  IMAD R6, R6, UR8, R7 ;  /* 0x0000000806067c24 */ /* 0x000fe2000f8e0207 */
[----:B------:R-:W-:-:S03]  /*d060*/  ULDC.64 UR8, c[0x0][0x668] ;  /* 0x00019a0000087ab9 */ /* 0x000fc60000000a00 */
[C---:B------:R-:W-:Y:S02]  /*d070*/  IMAD R33, R6.reuse, UR6, R33 ;  /* 0x0000000606217c24 */ /* 0x040fe4000f8e0221 */
[C---:B------:R-:W-:Y:S02]  /*d080*/  IMAD R31, R6.reuse, UR8, R31 ;  /* 0x00000008061f7c24 */ /* 0x040fe4000f8e021f */
[----:B------:R-:W-:Y:S01]  /*d090*/  IMAD R11, R6, UR9, R11 ;  /* 0x00000009060b7c24 */ /* 0x000fe2000f8e020b */
[----:B------:R-:W-:Y:S06]  /*d0a0*/  @!P0 BRA `(.L_x_26) ;  /* 0x0000001400008947 */ /* 0x000fec0003800000 */
[----:B------:R-:W-:Y:S01]  /*d0b0*/  HFMA2.MMA R4, -RZ, RZ, 0, 0 ;  /* 0x00000000ff047435 */ /* 0x000fe200000001ff */
[----:B------:R-:W-:Y:S01]  /*d0c0*/  ULDC.64 UR6, c[0x0][0x548] ;  /* 0x0001520000067ab9 */ /* 0x000fe20000000a00 */
[----:B------:R-:W-:Y:S01]  /*d0d0*/  ISETP.NE.AND P0, PT, R12, 0x3, PT ;  /* 0x000000030c00780c */ /* 0x000fe20003f05270 */
[----:B------:R-:W-:-:S07]  /*d0e0*/  ULDC UR8, c[0x0][0x678] ;  /* 0x00019e0000087ab9 */ /* 0x000fce0000000800 */
        /* <DEDUP_REMOVED lines=26> */
[----:B------:R-:W-:Y:S01]  /*d290*/  ISETP.NE.AND P0, PT, R12, 0x5, PT ;  /* 0x000000050c00780c */ /* 0x000fe20003f05270 */
[----:B------:R-:W-:Y:S02]  /*d2a0*/  ULDC UR8, c[0x0][0x690] ;  /* 0x0001a40000087ab9 */ /* 0x000fe40000000800 */
        /* <DEDUP_REMOVED lines=278> */
[----:B------:R-:W-:-:S03]  /*e410*/  ULDC UR8, c[0x0][0x780] ;  /* 0x0001e00000087ab9 */ /* 0x000fc60000000800 */
        /* <DEDUP_REMOVED lines=8> */
[----:B------:R-:W-:-:S07]  /*e4a0*/  IMAD R11, R4, UR8, R11 ;  /* 0x00000008040b7c24 */ /* 0x000fce000f8e020b */
.L_x_26:
[----:B------:R-:W5:Y:S01]  /*e4b0*/  LDC.64 R4, c[0x0][0x230] ;  /* 0x00008c00ff047b82 */ /* 0x000f620000000a00 */
[----:B------:R-:W-:Y:S02]  /*e4c0*/  ISETP.GE.AND P0, PT, R49, R2, PT ;  /* 0x000000023100720c */ /* 0x000fe40003f06270 */
[----:B------:R-:W-:-:S05]  /*e4d0*/  PRMT R3, R24, 0x7632, R3 ;  /* 0x0000763218037816 */ /* 0x000fca0000000003 */
[----:B------:R-:W0:Y:S08]  /*e4e0*/  LDC.64 R6, c[0x0][0x238] ;  /* 0x00008e00ff067b82 */ /* 0x000e300000000a00 */
[----:B------:R-:W1:Y:S01]  /*e4f0*/  LDC.64 R8, c[0x0][0x240] ;  /* 0x00009000ff087b82 */ /* 0x000e620000000a00 */
[----:B-----5:R-:W-:-:S05]  /*e500*/  IMAD.WIDE.U32 R32, R33, 0x2, R4 ;  /* 0x0000000221207825 */ /* 0x020fca00078e0004 */
[----:B------:R2:W-:Y:S01]  /*e510*/  STG.E.U16 desc[UR4][R32.64], R24 ;  /* 0x0000001820007986 */ /* 0x0005e2000c101504 */
[----:B0-----:R-:W-:-:S05]  /*e520*/  IMAD.WIDE.U32 R30, R31, 0x2, R6 ;  /* 0x000000021f1e7825 */ /* 0x001fca00078e0006 */
[----:B------:R0:W-:Y:S01]  /*e530*/  STG.E.U16 desc[UR4][R30.64], R3 ;  /* 0x000000031e007986 */ /* 0x0001e2000c101504 */
[----:B-1----:R-:W-:-:S05]  /*e540*/  IMAD.WIDE.U32 R10, R11, 0x4, R8 ;  /* 0x000000040b0a7825 */ /* 0x002fca00078e0008 */
[----:B------:R0:W-:Y:S01]  /*e550*/  STG.E desc[UR4][R10.64], R25 ;  /* 0x000000190a007986 */ /* 0x0001e2000c101904 */
[----:B--2---:R-:W-:Y:S05]  /*e560*/  @P0 EXIT ;  /* 0x000000000000094d */ /* 0x004fea0003800000 */
[----:B0-----:R-:W-:Y:S01]  /*e570*/  HFMA2.MMA R31, -RZ, RZ, 0, 0 ;  /* 0x00000000ff1f7435 */ /* 0x001fe200000001ff */
[----:B------:R-:W-:Y:S02]  /*e580*/  MOV R33, RZ ;  /* 0x000000ff00217202 */ /* 0x000fe40000000f00 */
[----:B------:R-:W-:Y:S01]  /*e590*/  MOV R3, RZ ;  /* 0x000000ff00037202 */ /* 0x000fe20000000f00 */
[----:B------:R-:W-:Y:S07]  /*e5a0*/  @!P6 BRA `(.L_x_27) ;  /* 0x000000140074e947 */ /* 0x000fee0003800000 */
        /* <DEDUP_REMOVED lines=349> */
.L_x_27:
[----:B------:R-:W-:Y:S01]  /*fb80*/  ISETP.GE.AND P0, PT, R47, R2, PT ;  /* 0x000000022f00720c */ /* 0x000fe20003f06270 */
[----:B------:R-:W-:Y:S01]  /*fb90*/  IMAD.WIDE.U32 R10, R33, 0x2, R4 ;  /* 0x00000002210a7825 */ /* 0x000fe200078e0004 */
[----:B------:R-:W-:-:S03]  /*fba0*/  PRMT R32, R26, 0x7632, R32 ;  /* 0x000076321a207816 */ /* 0x000fc60000000020 */
[----:B------:R-:W-:Y:S01]  /*fbb0*/  IMAD.WIDE.U32 R24, R31, 0x2, R6 ;  /* 0x000000021f187825 */ /* 0x000fe200078e0006 */
[----:B------:R0:W-:Y:S03]  /*fbc0*/  STG.E.U16 desc[UR4][R10.64], R26 ;  /* 0x0000001a0a007986 */ /* 0x0001e6000c101504 */
[----:B------:R-:W-:Y:S01]  /*fbd0*/  IMAD.WIDE.U32 R30, R3, 0x4, R8 ;  /* 0x00000004031e7825 */ /* 0x000fe200078e0008 */
[----:B------:R0:W-:Y:S04]  /*fbe0*/  STG.E.U16 desc[UR4][R24.64], R32 ;  /* 0x0000002018007986 */ /* 0x0001e8000c101504 */
[----:B------:R0:W-:Y:S01]  /*fbf0*/  STG.E desc[UR4][R30.64], R29 ;  /* 0x0000001d1e007986 */ /* 0x0001e2000c101904 */
[----:B------:R-:W-:Y:S05]  /*fc00*/  @P0 EXIT ;  /* 0x000000000000094d */ /* 0x000fea0003800000 */
[----:B0-----:R-:W-:Y:S01]  /*fc10*/  HFMA2.MMA R29, -RZ, RZ, 0, 0 ;  /* 0x00000000ff1d7435 */ /* 0x001fe200000001ff */
[----:B------:R-:W-:Y:S01]  /*fc20*/  MOV R11, RZ ;  /* 0x000000ff000b7202 */ /* 0x000fe20000000f00 */
[----:B------:R-:W-:Y:S01]  /*fc30*/  HFMA2.MMA R3, -RZ, RZ, 0, 0 ;  /* 0x00000000ff037435 */ /* 0x000fe200000001ff */
[----:B------:R-:W-:Y:S10]  /*fc40*/  @!P6 BRA `(.L_x_28) ;  /* 0x000000140074e947 */ /* 0x000ff40003800000 */
        /* <DEDUP_REMOVED lines=349> */
.L_x_28:
[----:B------:R-:W-:Y:S01]  /*11220*/  IMAD.WIDE.U32 R24, R29, 0x2, R4 ;  /* 0x000000021d187825 */ /* 0x000fe200078e0004 */
[----:B------:R-:W-:-:S03]  /*11230*/  PRMT R26, R28, 0x7632, R26 ;  /* 0x000076321c1a7816 */ /* 0x000fc6000000001a */
[----:B------:R-:W-:Y:S01]  /*11240*/  IMAD.WIDE.U32 R10, R11, 0x2, R6 ;  /* 0x000000020b0a7825 */ /* 0x000fe200078e0006 */
[----:B------:R0:W-:Y:S03]  /*11250*/  STG.E.U16 desc[UR4][R24.64], R28 ;  /* 0x0000001c18007986 */ /* 0x0001e6000c101504 */
[----:B------:R-:W-:Y:S01]  /*11260*/  IMAD.WIDE.U32 R2, R3, 0x4, R8 ;  /* 0x0000000403027825 */ /* 0x000fe200078e0008 */
[----:B------:R0:W-:Y:S04]  /*11270*/  STG.E.U16 desc[UR4][R10.64], R26 ;  /* 0x0000001a0a007986 */ /* 0x0001e8000c101504 */
[----:B---3--:R0:W-:Y:S01]  /*11280*/  STG.E desc[UR4][R2.64], R39 ;  /* 0x0000002702007986 */ /* 0x0081e2000c101904 */
[----:B------:R-:W-:Y:S05]  /*11290*/  @P1 EXIT ;  /* 0x000000000000194d */ /* 0x000fea0003800000 */
        /* <DEDUP_REMOVED lines=353> */
.L_x_29:
[----:B------:R-:W-:Y:S01]  /*128b0*/  IMAD.WIDE.U32 R24, R25, 0x2, R4 ;  /* 0x0000000219187825 */ /* 0x000fe200078e0004 */
[----:B------:R-:W-:-:S03]  /*128c0*/  PRMT R26, R13, 0x7632, R26 ;  /* 0x000076320d1a7816 */ /* 0x000fc6000000001a */
[----:B------:R-:W-:Y:S01]  /*128d0*/  IMAD.WIDE.U32 R10, R11, 0x2, R6 ;  /* 0x000000020b0a7825 */ /* 0x000fe200078e0006 */
[----:B------:R0:W-:Y:S03]  /*128e0*/  STG.E.U16 desc[UR4][R24.64], R13 ;  /* 0x0000000d18007986 */ /* 0x0001e6000c101504 */
[----:B------:R-:W-:Y:S01]  /*128f0*/  IMAD.WIDE.U32 R2, R3, 0x4, R8 ;  /* 0x0000000403027825 */ /* 0x000fe200078e0008 */
[----:B------:R0:W-:Y:S04]  /*12900*/  STG.E.U16 desc[UR4][R10.64], R26 ;  /* 0x0000001a0a007986 */ /* 0x0001e8000c101504 */
[----:B----4-:R0:W-:Y:S01]  /*12910*/  STG.E desc[UR4][R2.64], R15 ;  /* 0x0000000f02007986 */ /* 0x0101e2000c101904 */
        /* <DEDUP_REMOVED lines=354> */
.L_x_30:
[C---:B------:R-:W-:Y:S01]  /*13f40*/  PRMT R24, R14.reuse, 0x7610, R24 ;  /* 0x000076100e187816 */ /* 0x040fe20000000018 */
[----:B------:R-:W-:Y:S01]  /*13f50*/  IMAD.WIDE.U32 R10, R11, 0x2, R6 ;  /* 0x000000020b0a7825 */ /* 0x000fe200078e0006 */
[----:B------:R-:W-:-:S03]  /*13f60*/  PRMT R25, R14, 0x7632, R25 ;  /* 0x000076320e197816 */ /* 0x000fc60000000019 */
[----:B------:R-:W-:-:S04]  /*13f70*/  IMAD.WIDE.U32 R14, R13, 0x2, R4 ;  /* 0x000000020d0e7825 */ /* 0x000fc800078e0004 */
[----:B------:R-:W-:Y:S01]  /*13f80*/  IMAD.WIDE.U32 R2, R3, 0x4, R8 ;  /* 0x0000000403027825 */ /* 0x000fe200078e0008 */
[----:B------:R0:W-:Y:S04]  /*13f90*/  STG.E.U16 desc[UR4][R14.64], R24 ;  /* 0x000000180e007986 */ /* 0x0001e8000c101504 */
[----:B------:R0:W-:Y:S04]  /*13fa0*/  STG.E.U16 desc[UR4][R10.64], R25 ;  /* 0x000000190a007986 */ /* 0x0001e8000c101504 */
[----:B------:R0:W-:Y:S01]  /*13fb0*/  STG.E desc[UR4][R2.64], R16 ;  /* 0x0000001002007986 */ /* 0x0001e2000c101904 */
        /* <DEDUP_REMOVED lines=354> */
.L_x_31:
        /* <DEDUP_REMOVED lines=8> */
[----:B------:R-:W-:Y:S01]  /*15660*/  HFMA2.MMA R13, -RZ, RZ, 0, 0 ;  /* 0x00000000ff0d7435 */ /* 0x000fe200000001ff */
[----:B0-----:R-:W-:Y:S01]  /*15670*/  MOV R11, RZ ;  /* 0x000000ff000b7202 */ /* 0x001fe20000000f00 */
        /* <DEDUP_REMOVED lines=351> */
.L_x_32:
        /* <DEDUP_REMOVED lines=361> */
.L_x_33:
[----:B------:R-:W-:Y:S01]  /*18300*/  IMAD.WIDE.U32 R4, R13, 0x2, R4 ;  /* 0x000000020d047825 */ /* 0x000fe200078e0004 */
[----:B------:R-:W-:-:S03]  /*18310*/  PRMT R0, R23, 0x7632, R0 ;  /* 0x0000763217007816 */ /* 0x000fc60000000000 */
[----:B------:R-:W-:Y:S01]  /*18320*/  IMAD.WIDE.U32 R6, R11, 0x2, R6 ;  /* 0x000000020b067825 */ /* 0x000fe200078e0006 */
[----:B------:R-:W-:Y:S03]  /*18330*/  STG.E.U16 desc[UR4][R4.64], R23 ;  /* 0x0000001704007986 */ /* 0x000fe6000c101504 */
[----:B------:R-:W-:Y:S01]  /*18340*/  IMAD.WIDE.U32 R8, R3, 0x4, R8 ;  /* 0x0000000403087825 */ /* 0x000fe200078e0008 */
[----:B------:R-:W-:Y:S04]  /*18350*/  STG.E.U16 desc[UR4][R6.64], R0 ;  /* 0x0000000006007986 */ /* 0x000fe8000c101504 */
[----:B------:R-:W-:Y:S01]  /*18360*/  STG.E desc[UR4][R8.64], R22 ;  /* 0x0000001608007986 */ /* 0x000fe2000c101904 */
[----:B------:R-:W-:Y:S05]  /*18370*/  EXIT ;  /* 0x000000000000794d */ /* 0x000fea0003800000 */
.L_x_34:
[----:B------:R-:W-:-:S00]  /*18380*/  BRA `(.L_x_34) ;  /* 0xfffffffc00fc7947 */ /* 0x000fc0000383ffff */
[----:B------:R-:W-:-:S00]  /*18390*/  NOP ;  /* 0x0000000000007918 */ /* 0x000fc00000000000 */
        /* <DEDUP_REMOVED lines=14> */
.L_x_28195:


//--------------------- .text._ZN2at6native49_GLOBAL__N__b919a28f_16_Normalization_cu_5c38458745unrolled_elementwise_kernel_for_multi_outputsILi3EZZZNS1_34batch_norm_update_stats_and_invertERKNS_6TensorES5_S5_S5_ddlENKUlvE_clEvENKUlvE2_clEvEUlffN3c108BFloat16ES9_E_St5arrayIPcLm7EE23TrivialOffsetCalculatorILi4EjESE_ILi3EjEEEviT0_T1_T2_T3_ --------------------------
	.section	.text._ZN2at6native49_GLOBAL__N__b919a28f_16_Normalization_cu_5c38458745unrolled_elementwise_kernel_for_multi_outputsILi3EZZZNS1_34batch_norm_update_stats_and_invertERKNS_6TensorES5_S5_S5_ddlENKUlvE_clEvENKUlvE2_clEvEUlffN3c108BFloat16ES9_E_St5arrayIPcLm7EE23TrivialOffsetCalculatorILi4EjESE_ILi3EjEEEviT0_T1_T2_T3_,"ax",@progbits
	.align	128
.text._ZN2at6native49_GLOBAL__N__b919a28f_16_Normalization_cu_5c38458745unrolled_elementwise_kernel_for_multi_outputsILi3EZZZNS1_34batch_norm_update_stats_and_invertERKNS_6TensorES5_S5_S5_ddlENKUlvE_clEvENKUlvE2_clEvEUlffN3c108BFloat16ES9_E_St5arrayIPcLm7EE23TrivialOffsetCalculatorILi4EjESE_ILi3EjEEEviT0_T1_T2_T3_:
        .type           _ZN2at6native49_GLOBAL__N__b919a28f_16_Normalization_cu_5c38458745unrolled_elementwise_kernel_for_multi_outputsILi3EZZZNS1_34batch_norm_update_stats_and_invertERKNS_6TensorES5_S5_S5_ddlENKUlvE_clEvENKUlvE2_clEvEUlffN3c108BFloat16ES9_E_St5arrayIPcLm7EE23TrivialOffsetCalculatorILi4EjESE_ILi3EjEEEviT0_T1_T2_T3_,@function
        .size           _ZN2at6native49_GLOBAL__N__b919a28f_16_Normalization_cu_5c38458745unrolled_elementwise_kernel_for_multi_outputsILi3EZZZNS1_34batch_norm_update_stats_and_invertERKNS_6TensorES5_S5_S5_ddlENKUlvE_clEvENKUlvE2_clEvEUlffN3c108BFloat16ES9_E_St5arrayIPcLm7EE23TrivialOffsetCalculatorILi4EjESE_ILi3EjEEEviT0_T1_T2_T3_,(.L_x_28196 - _ZN2at6native49_GLOBAL__N__b919a28f_16_Normalization_cu_5c38458745unrolled_elementwise_kernel_for_multi_outputsILi3EZZZNS1_34batch_norm_update_stats_and_invertERKNS_6TensorES5_S5_S5_ddlENKUlvE_clEvENKUlvE2_clEvEUlffN3c108BFloat16ES9_E_St5arrayIPcLm7EE23TrivialOffsetCalculatorILi4EjESE_ILi3EjEEEviT0_T1_T2_T3_)
        .other          _ZN2at6native49_GLOBAL__N__b919a28f_16_Normalization_cu_5c38458745unrolled_elementwise_kernel_for_multi_outputsILi3EZZZNS1_34batch_norm_update_stats_and_invertERKNS_6TensorES5_S5_S5_ddlENKUlvE_clEvENKUlvE2_clEvEUlffN3c108BFloat16ES9_E_St5arrayIPcLm7EE23TrivialOffsetCalculatorILi4EjESE_ILi3EjEEEviT0_T1_T2_T3_,@"STO_CUDA_ENTRY STV_DEFAULT"
_ZN2at6native49_GLOBAL__N__b919a28f_16_Normalization_cu_5c38458745unrolled_elementwise_kernel_for_multi_outputsILi3EZZZNS1_34batch_norm_update_stats_and_invertERKNS_6TensorES5_S5_S5_ddlENKUlvE_clEvENKUlvE2_clEvEUlffN3c108BFloat16ES9_E_St5arrayIPcLm7EE23TrivialOffsetCalculatorILi4EjESE_ILi3EjEEEviT0_T1_T2_T3_:
[----:B------:R-:W-:Y:S01]  /*0000*/  LDC R1, c[0x0][0x28] ;  /* 0x00000a00ff017b82 */ /* 0x000fe20000000800 */
[----:B------:R-:W0:Y:S07]  /*0010*/  S2R R4, SR_CTAID.X ;  /* 0x0000000000047919 */ /* 0x000e2e0000002500 */
[----:B------:R-:W0:Y:S01]  /*0020*/  LDC R23, c[0x0][0x210] ;  /* 0x00008400ff177b82 */ /* 0x000e220000000800 */
[----:B------:R-:W-:Y:S01]  /*0030*/  ULDC.64 UR4, c[0x0][0x208] ;  /* 0x0000820000047ab9 */ /* 0x000fe20000000a00 */
[----:B------:R-:W-:Y:S01]  /*0040*/  BSSY B0, `(.L_x_35) ;  /* 0x0000080000007945 */ /* 0x000fe20003800000 */
[----:B------:R-:W1:Y:S01]  /*0050*/  S2R R5, SR_TID.X ;  /* 0x0000000000057919 */ /* 0x000e620000002100 */
[----:B------:R-:W-:Y:S01]  /*0060*/  HFMA2.MMA R18, -RZ, RZ, 0, 0 ;  /* 0x00000000ff127435 */ /* 0x000fe200000001ff */
[----:B------:R-:W-:Y:S01]  /*0070*/  CS2R R6, SRZ ;  /* 0x0000000000067805 */ /* 0x000fe2000001ff00 */
[----:B------:R-:W-:Y:S01]  /*0080*/  HFMA2.MMA R43, -RZ, RZ, 0, 0 ;  /* 0x00000000ff2b7435 */ /* 0x000fe200000001ff */
[----:B------:R-:W-:-:S02]  /*0090*/  CS2R R2, SRZ ;  /* 0x0000000000027805 */ /* 0x000fc4000001ff00 */
[----:B------:R-:W-:Y:S02]  /*00a0*/  CS2R R8, SRZ ;  /* 0x0000000000087805 */ /* 0x000fe4000001ff00 */
[----:B------:R-:W-:Y:S02]  /*00b0*/  CS2R R10, SRZ ;  /* 0x00000000000a7805 */ /* 0x000fe4000001ff00 */
[----:B------:R-:W-:Y:S02]  /*00c0*/  CS2R R12, SRZ ;  /* 0x00000000000c7805 */ /* 0x000fe4000001ff00 */
[----:B------:R-:W-:Y:S02]  /*00d0*/  CS2R R14, SRZ ;  /* 0x00000000000e7805 */ /* 0x000fe4000001ff00 */
[----:B------:R-:W-:Y:S02]  /*00e0*/  CS2R R16, SRZ ;  /* 0x0000000000107805 */ /* 0x000fe4000001ff00 */
[----:B------:R-:W-:-:S02]  /*00f0*/  PRMT R0, RZ, 0x7610, R0 ;  /* 0x00007610ff007816 */ /* 0x000fc40000000000 */
[----:B------:R-:W-:Y:S02]  /*0100*/  PRMT R19, RZ, 0x7610, R19 ;  /* 0x00007610ff137816 */ /* 0x000fe40000000013 */
[----:B------:R-:W-:Y:S02]  /*0110*/  PRMT R20, RZ, 0x7610, R20 ;  /* 0x00007610ff147816 */ /* 0x000fe40000000014 */
[----:B------:R-:W-:Y:S02]  /*0120*/  PRMT R24, RZ, 0x7610, R24 ;  /* 0x00007610ff187816 */ /* 0x000fe40000000018 */
[----:B------:R-:W-:Y:S02]  /*0130*/  PRMT R21, RZ, 0x7610, R21 ;  /* 0x00007610ff157816 */ /* 0x000fe40000000015 */
[----:B------:R-:W-:Y:S02]  /*0140*/  PRMT R32, RZ, 0x7610, R32 ;  /* 0x00007610ff207816 */ /* 0x000fe40000000020 */
[----:B------:R-:W-:-:S02]  /*0150*/  PRMT R33, RZ, 0x7610, R33 ;  /* 0x00007610ff217816 */ /* 0x000fc40000000021 */
[----:B------:R-:W-:Y:S02]  /*0160*/  PRMT R34, RZ, 0x7610, R34 ;  /* 0x00007610ff227816 */ /* 0x000fe40000000022 */
[----:B------:R-:W-:Y:S01]  /*0170*/  PRMT R35, RZ, 0x7610, R35 ;  /* 0x00007610ff237816 */ /* 0x000fe20000000023 */
[----:B0-----:R-:W-:Y:S01]  /*0180*/  IMAD R36, R4, -0x400, R23 ;  /* 0xfffffc0004247824 */ /* 0x001fe200078e0217 */
[----:B------:R-:W-:Y:S02]  /*0190*/  PRMT R37, RZ, 0x7610, R37 ;  /* 0x00007610ff257816 */ /* 0x000fe40000000025 */
[----:B------:R-:W-:Y:S02]  /*01a0*/  PRMT R38, RZ, 0x7610, R38 ;  /* 0x00007610ff267816 */ /* 0x000fe40000000026 */
[----:B-1----:R-:W-:Y:S02]  /*01b0*/  ISETP.GE.AND P0, PT, R5, R36, PT ;  /* 0x000000240500720c */ /* 0x002fe40003f06270 */
[----:B------:R-:W-:-:S02]  /*01c0*/  PRMT R39, RZ, 0x7610, R39 ;  /* 0x00007610ff277816 */ /* 0x000fc40000000027 */
[----:B------:R-:W-:Y:S02]  /*01d0*/  MOV R40, RZ ;  /* 0x000000ff00287202 */ /* 0x000fe40000000f00 */
[----:B------:R-:W-:Y:S02]  /*01e0*/  PRMT R41, RZ, 0x7610, R41 ;  /* 0x00007610ff297816 */ /* 0x000fe40000000029 */
[----:B------:R-:W-:Y:S02]  /*01f0*/  PRMT R42, RZ, 0x7610, R42 ;  /* 0x00007610ff2a7816 */ /* 0x000fe4000000002a */
[----:B------:R-:W-:Y:S02]  /*0200*/  PRMT R44, RZ, 0x7610, R44 ;  /* 0x00007610ff2c7816 */ /* 0x000fe4000000002c */
[----:B------:R-:W-:Y:S02]  /*0210*/  PRMT R45, RZ, 0x7610, R45 ;  /* 0x00007610ff2d7816 */ /* 0x000fe4000000002d */
[----:B------:R-:W-:Y:S01]  /*0220*/  PRMT R46, R46, 0x5410, RZ ;  /* 0x000054102e2e7816 */ /* 0x000fe200000000ff */
[----:B------:R-:W-:Y:S06]  /*0230*/  @P0 BRA `(.L_x_36) ;  /* 0x0000000400800947 */ /* 0x000fec0003800000 */
[----:B------:R-:W0:Y:S01]  /*0240*/  LDC.64 R22, c[0x0][0x248] ;  /* 0x00009200ff167b82 */ /* 0x000e220000000a00 */
[----:B------:R-:W-:-:S07]  /*0250*/  LEA R47, R4, R5, 0xa ;  /* 0x00000005042f7211 */ /* 0x000fce00078e50ff */
[----:B------:R-:W1:Y:S08]  /*0260*/  LDC.64 R30, c[0x0][0x250] ;  /* 0x00009400ff1e7b82 */ /* 0x000e700000000a00 */
[----:B------:R-:W2:Y:S08]  /*0270*/  LDC.64 R28, c[0x0][0x258] ;  /* 0x00009600ff1c7b82 */ /* 0x000eb00000000a00 */
[----:B------:R-:W3:Y:S01]  /*0280*/  LDC.64 R26, c[0x0][0x260] ;  /* 0x00009800ff1a7b82 */ /* 0x000ee20000000a00 */
[----:B0-----:R-:W-:-:S05]  /*0290*/  IMAD.WIDE.U32 R48, R47, 0x4, R22 ;  /* 0x000000042f307825 */ /* 0x001fca00078e0016 */
[----:B------:R3:W5:Y:S01]  /*02a0*/  LDG.E R6, desc[UR4][R48.64] ;  /* 0x0000000430067981 */ /* 0x000762000c1e1900 */
[----:B-1----:R-:W-:-:S05]  /*02b0*/  IMAD.WIDE.U32 R52, R47, 0x4, R30 ;  /* 0x000000042f347825 */ /* 0x002fca00078e001e */
[----:B------:R0:W5:Y:S01]  /*02c0*/  LDG.E R43, desc[UR4][R52.64] ;  /* 0x00000004342b7981 */ /* 0x000162000c1e1900 */
[----:B--2---:R-:W-:-:S05]  /*02d0*/  IMAD.WIDE.U32 R50, R47, 0x2, R28 ;  /* 0x000000022f327825 */ /* 0x004fca00078e001c */
[----:B------:R0:W5:Y:S01]  /*02e0*/  LDG.E.U16 R44, desc[UR4][R50.64] ;  /* 0x00000004322c7981 */ /* 0x000162000c1e1500 */
[----:B---3--:R-:W-:-:S05]  /*02f0*/  IMAD.WIDE.U32 R48, R47, 0x2, R26 ;  /* 0x000000022f307825 */ /* 0x008fca00078e001a */
[----:B------:R0:W5:Y:S01]  /*0300*/  LDG.E.U16 R45, desc[UR4][R48.64] ;  /* 0x00000004302d7981 */ /* 0x000162000c1e1500 */
[----:B------:R-:W-:-:S05]  /*0310*/  VIADD R25, R5, 0x80 ;  /* 0x0000008005197836 */ /* 0x000fca0000000000 */
[----:B------:R-:W-:-:S13]  /*0320*/  ISETP.GE.AND P1, PT, R25, R36, PT ;  /* 0x000000241900720c */ /* 0x000fda0003f26270 */
[----:B0-----:R-:W-:Y:S05]  /*0330*/  @P1 BRA `(.L_x_36) ;  /* 0x0000000400401947 */ /* 0x001fea0003800000 */
[----:B------:R-:W-:-:S05]  /*0340*/  IADD3 R25, R47, 0x80, RZ ;  /* 0x000000802f197810 */ /* 0x000fca0007ffe0ff */
[----:B------:R-:W-:-:S04]  /*0350*/  IMAD.WIDE.U32 R48, R25, 0x4, R22 ;  /* 0x0000000419307825 */ /* 0x000fc800078e0016 */
[C---:B------:R-:W-:Y:S01]  /*0360*/  IMAD.WIDE.U32 R52, R25.reuse, 0x4, R30 ;  /* 0x0000000419347825 */ /* 0x040fe200078e001e */
[----:B------:R0:W5:Y:S03]  /*0370*/  LDG.E R17, desc[UR4][R48.64] ;  /* 0x0000000430117981 */ /* 0x000166000c1e1900 */
[C---:B------:R-:W-:Y:S01]  /*0380*/  IMAD.WIDE.U32 R50, R25.reuse, 0x2, R28 ;  /* 0x0000000219327825 */ /* 0x040fe200078e001c */
[----:B------:R1:W5:Y:S04]  /*0390*/  LDG.E R40, desc[UR4][R52.64] ;  /* 0x0000000434287981 */ /* 0x000368000c1e1900 */
[----:B------:R1:W5:Y:S01]  /*03a0*/  LDG.E.U16 R41, desc[UR4][R50.64] ;  /* 0x0000000432297981 */ /* 0x000362000c1e1500 */
[----:B0-----:R-:W-:-:S05]  /*03b0*/  IMAD.WIDE.U32 R48, R25, 0x2, R26 ;  /* 0x0000000219307825 */ /* 0x001fca00078e001a */
[----:B------:R1:W5:Y:S01]  /*03c0*/  LDG.E.U16 R42, desc[UR4][R48.64] ;  /* 0x00000004302a7981 */ /* 0x000362000c1e1500 */
[----:B------:R-:W-:-:S04]  /*03d0*/  IADD3 R25, R5, 0x100, RZ ;  /* 0x0000010005197810 */ /* 0x000fc80007ffe0ff */
[----:B------:R-:W-:-:S13]  /*03e0*/  ISETP.GE.AND P1, PT, R25, R36, PT ;  /* 0x000000241900720c */ /* 0x000fda0003f26270 */
[----:B-1----:R-:W-:Y:S05]  /*03f0*/  @P1 BRA `(.L_x_36) ;  /* 0x0000000400101947 */ /* 0x002fea0003800000 */
        /* <DEDUP_REMOVED lines=12> */
[----:B------:R-:W-:-:S04]  /*04c0*/  VIADD R25, R47, 0x180 ;  /* 0x000001802f197836 */ /* 0x000fc80000000000 */
        /* <DEDUP_REMOVED lines=28> */
[----:B------:R1:W5:Y:S03]  /*0690*/  LDG.E R10, desc[UR4][R52.64] ;  /* 0x00000004340a7981 */ /* 0x000366000c1e1900 */
[----:B0-----:R-:W-:Y:S02]  /*06a0*/  IMAD.WIDE.U32 R48, R21, 0x2, R26 ;  /* 0x0000000215307825 */ /* 0x001fe400078e001a */
[----:B------:R1:W5:Y:S04]  /*06b0*/  LDG.E.U16 R21, desc[UR4][R50.64] ;  /* 0x0000000432157981 */ /* 0x000368000c1e1500 */
[----:B------:R1:W5:Y:S01]  /*06c0*/  LDG.E.U16 R32, desc[UR4][R48.64] ;  /* 0x0000000430207981 */ /* 0x000362000c1e1500 */
[----:B------:R-:W-:-:S05]  /*06d0*/  VIADD R25, R5, 0x300 ;  /* 0x0000030005197836 */ /* 0x000fca0000000000 */
[----:B------:R-:W-:-:S13]  /*06e0*/  ISETP.GE.AND P1, PT, R25, R36, PT ;  /* 0x000000241900720c */ /* 0x000fda0003f26270 */
[----:B-1----:R-:W-:Y:S05]  /*06f0*/  @P1 BRA `(.L_x_36) ;  /* 0x0000000000501947 */ /* 0x002fea0003800000 */
[----:B------:R-:W-:Y:S02]  /*0700*/  IADD3 R7, R5, 0x380, RZ ;  /* 0x0000038005077810 */ /* 0x000fe40007ffe0ff */
[----:B------:R-:W-:Y:S02]  /*0710*/  IADD3 R25, R47, 0x300, RZ ;  /* 0x000003002f197810 */ /* 0x000fe40007ffe0ff */
[----:B------:R-:W-:-:S03]  /*0720*/  ISETP.GE.AND P1, PT, R7, R36, PT ;  /* 0x000000240700720c */ /* 0x000fc60003f26270 */
[----:B------:R-:W-:-:S04]  /*0730*/  IMAD.WIDE.U32 R52, R25, 0x4, R22 ;  /* 0x0000000419347825 */ /* 0x000fc800078e0016 */
[C---:B------:R-:W-:Y:S01]  /*0740*/  IMAD.WIDE.U32 R50, R25.reuse, 0x4, R30 ;  /* 0x0000000419327825 */ /* 0x040fe200078e001e */
[----:B------:R0:W5:Y:S03]  /*0750*/  LDG.E R7, desc[UR4][R52.64] ;  /* 0x0000000434077981 */ /* 0x000166000c1e1900 */
[----:B------:R-:W-:Y:S01]  /*0760*/  IMAD.WIDE.U32 R48, R25, 0x2, R28 ;  /* 0x0000000219307825 */ /* 0x000fe200078e001c */
[----:B------:R0:W5:Y:S01]  /*0770*/  LDG.E R8, desc[UR4][R50.64] ;  /* 0x0000000432087981 */ /* 0x000162000c1e1900 */
[----:B------:R-:W-:Y:S02]  /*0780*/  @!P1 IADD3 R47, R47, 0x380, RZ ;  /* 0x000003802f2f9810 */ /* 0x000fe40007ffe0ff */
[----:B------:R-:W-:Y:S01]  /*0790*/  IMAD.WIDE.U32 R24, R25, 0x2, R26 ;  /* 0x0000000219187825 */ /* 0x000fe200078e001a */
[----:B------:R0:W5:Y:S03]  /*07a0*/  LDG.E.U16 R20, desc[UR4][R48.64] ;  /* 0x0000000430147981 */ /* 0x000166000c1e1500 */
[----:B------:R-:W-:-:S02]  /*07b0*/  @!P1 IMAD.WIDE.U32 R22, R47, 0x4, R22 ;  /* 0x000000042f169825 */ /* 0x000fc400078e0016 */
[----:B------:R0:W5:Y:S02]  /*07c0*/  LDG.E.U16 R24, desc[UR4][R24.64] ;  /* 0x0000000418187981 */ /* 0x000164000c1e1500 */
[C---:B------:R-:W-:Y:S02]  /*07d0*/  @!P1 IMAD.WIDE.U32 R30, R47.reuse, 0x4, R30 ;  /* 0x000000042f1e9825 */ /* 0x040fe400078e001e */
[----:B------:R0:W5:Y:S02]  /*07e0*/  @!P1 LDG.E R3, desc[UR4][R22.64] ;  /* 0x0000000416039981 */ /* 0x000164000c1e1900 */
[C---:B------:R-:W-:Y:S02]  /*07f0*/  @!P1 IMAD.WIDE.U32 R28, R47.reuse, 0x2, R28 ;  /* 0x000000022f1c9825 */ /* 0x040fe400078e001c */
[----:B------:R0:W5:Y:S02]  /*0800*/  @!P1 LDG.E R2, desc[UR4][R30.64] ;  /* 0x000000041e029981 */ /* 0x000164000c1e1900 */
[----:B------:R-:W-:-:S02]  /*0810*/  @!P1 IMAD.WIDE.U32 R26, R47, 0x2, R26 ;  /* 0x000000022f1a9825 */ /* 0x000fc400078e001a */
[----:B------:R0:W5:Y:S04]  /*0820*/  @!P1 LDG.E.U16 R0, desc[UR4][R28.64] ;  /* 0x000000041c009981 */ /* 0x000168000c1e1500 */
[----:B------:R0:W5:Y:S02]  /*0830*/  @!P1 LDG.E.U16 R19, desc[UR4][R26.64] ;  /* 0x000000041a139981 */ /* 0x000164000c1e1500 */
.L_x_36:
[----:B------:R-:W-:Y:S05]  /*0840*/  BSYNC B0 ;  /* 0x0000000000007941 */ /* 0x000fea0003800000 */
.L_x_35:
[----:B0-----:R-:W0:Y:S01]  /*0850*/  LDC R28, c[0x0][0x21c] ;  /* 0x00008700ff1c7b82 */ /* 0x001e220000000800 */
[C---:B------:R-:W-:Y:S01]  /*0860*/  VIADD R27, R5.reuse, 0x100 ;  /* 0x00000100051b7836 */ /* 0x040fe20000000000 */
[C---:B------:R-:W-:Y:S01]  /*0870*/  IADD3 R23, R5.reuse, 0x80, RZ ;  /* 0x0000008005177810 */ /* 0x040fe20007ffe0ff */
[----:B------:R-:W-:Y:S01]  /*0880*/  BSSY B0, `(.L_x_37) ;  /* 0x000001c000007945 */ /* 0x000fe20003800000 */
[----:B------:R-:W-:Y:S02]  /*0890*/  IADD3 R25, R5, 0x200, RZ ;  /* 0x0000020005197810 */ /* 0x000fe40007ffe0ff */
[-C--:B------:R-:W-:Y:S02]  /*08a0*/  ISETP.GE.AND P5, PT, R23, R36.reuse, PT ;  /* 0x000000241700720c */ /* 0x080fe40003fa6270 */
[----:B------:R-:W-:Y:S02]  /*08b0*/  ISETP.GE.AND P1, PT, R27, R36, PT ;  /* 0x000000241b00720c */ /* 0x000fe40003f26270 */
[----:B------:R-:W-:-:S02]  /*08c0*/  IADD3 R23, R5, 0x180, RZ ;  /* 0x0000018005177810 */ /* 0x000fc40007ffe0ff */
[C---:B------:R-:W-:Y:S02]  /*08d0*/  IADD3 R29, R5.reuse, 0x280, RZ ;  /* 0x00000280051d7810 */ /* 0x040fe40007ffe0ff */
[----:B------:R-:W-:Y:S02]  /*08e0*/  IADD3 R31, R5, 0x300, RZ ;  /* 0x00000300051f7810 */ /* 0x000fe40007ffe0ff */
[----:B------:R-:W-:Y:S02]  /*08f0*/  P2R R22, PR, RZ, 0x2 ;  /* 0x00000002ff167803 */ /* 0x000fe40000000000 */
[----:B------:R-:W-:Y:S02]  /*0900*/  P2R R30, PR, RZ, 0x20 ;  /* 0x00000020ff1e7803 */ /* 0x000fe40000000000 */
[-C--:B------:R-:W-:Y:S02]  /*0910*/  ISETP.GE.AND P1, PT, R23, R36.reuse, PT ;  /* 0x000000241700720c */ /* 0x080fe40003f26270 */
[----:B------:R-:W-:-:S02]  /*0920*/  ISETP.GE.AND P2, PT, R25, R36, PT ;  /* 0x000000241900720c */ /* 0x000fc40003f46270 */
[-C--:B------:R-:W-:Y:S01]  /*0930*/  ISETP.GE.AND P3, PT, R29, R36.reuse, PT ;  /* 0x000000241d00720c */ /* 0x080fe20003f66270 */
[----:B0-----:R-:W-:Y:S01]  /*0940*/  FADD.FTZ R26, -R28, 1 ;  /* 0x3f8000001c1a7421 */ /* 0x001fe20000010100 */
[----:B------:R-:W-:Y:S02]  /*0950*/  ISETP.GE.AND P4, PT, R31, R36, PT ;  /* 0x000000241f00720c */ /* 0x000fe40003f86270 */
[----:B------:R-:W-:Y:S01]  /*0960*/  PRMT R46, RZ, 0x7610, R46 ;  /* 0x00007610ff2e7816 */ /* 0x000fe2000000002e */
[----:B------:R-:W-:Y:S10]  /*0970*/  @P0 BRA `(.L_x_38) ;  /* 0x0000000000300947 */ /* 0x000ff40003800000 */
[----:B------:R-:W-:Y:S01]  /*0980*/  ULDC UR6, c[0x0][0x220] ;  /* 0x0000880000067ab9 */ /* 0x000fe20000000800 */
[----:B-----5:R-:W-:Y:S01]  /*0990*/  SHF.L.U32 R45, R45, 0x10, RZ ;  /* 0x000000102d2d7819 */ /* 0x020fe200000006ff */
[C---:B------:R-:W-:Y:S01]  /*09a0*/  FADD.FTZ R18, R43.reuse, UR6 ;  /* 0x000000062b127e21 */ /* 0x040fe20008010000 */
[----:B------:R-:W-:Y:S01]  /*09b0*/  IMAD.U32 R23, R44, 0x10000, RZ ;  /* 0x000100002c177824 */ /* 0x000fe200078e00ff */
[----:B------:R-:W-:Y:S02]  /*09c0*/  ULDC UR6, c[0x0][0x218] ;  /* 0x0000860000067ab9 */ /* 0x000fe40000000800 */
[C---:B------:R-:W-:Y:S01]  /*09d0*/  FMUL.FTZ R22, R26.reuse, R45 ;  /* 0x0000002d1a167220 */ /* 0x040fe20000410000 */
[----:B------:R-:W-:Y:S01]  /*09e0*/  FMUL.FTZ R23, R26, R23 ;  /* 0x000000171a177220 */ /* 0x000fe20000410000 */
[----:B------:R-:W0:Y:S01]  /*09f0*/  MUFU.RSQ R18, R18 ;  /* 0x0000001200127308 */ /* 0x000e220000001400 */
[----:B------:R-:W-:Y:S02]  /*0a00*/  FMUL.FTZ R43, R43, UR6 ;  /* 0x000000062b2b7c20 */ /* 0x000fe40008410000 */
[----:B------:R-:W-:-:S02]  /*0a10*/  FFMA.FTZ R6, R6, R28, R23 ;  /* 0x0000001c06067223 */ /* 0x000fc40000010017 */
[----:B------:R-:W-:-:S05]  /*0a20*/  FFMA.FTZ R43, R43, R28, R22 ;  /* 0x0000001c2b2b7223 */ /* 0x000fca0000010016 */
[----:B------:R-:W-:-:S07]  /*0a30*/  F2FP.BF16.F32.PACK_AB R46, R43, R6 ;  /* 0x000000062b2e723e */ /* 0x000fce00000010ff */
.L_x_38:
[----:B------:R-:W-:Y:S05]  /*0a40*/  BSYNC B0 ;  /* 0x0000000000007941 */ /* 0x000fea0003800000 */
.L_x_37:
[----:B------:R-:W-:Y:S01]  /*0a50*/  BSSY B0, `(.L_x_39) ;  /* 0x0000012000007945 */ /* 0x000fe20003800000 */
[----:B------:R-:W-:Y:S01]  /*0a60*/  HFMA2.MMA R23, -RZ, RZ, 0, 0 ;  /* 0x00000000ff177435 */ /* 0x000fe200000001ff */
[----:B------:R-:W-:Y:S02]  /*0a70*/  MOV R25, RZ ;  /* 0x000000ff00197202 */ /* 0x000fe40000000f00 */
[----:B------:R-:W-:Y:S02]  /*0a80*/  PRMT R22, R22, 0x5410, RZ ;  /* 0x0000541016167816 */ /* 0x000fe400000000ff */
[----:B-----5:R-:W-:Y:S01]  /*0a90*/  PRMT R6, RZ, 0x5410, RZ ;  /* 0x00005410ff067816 */ /* 0x020fe200000000ff */
[----:B------:R-:W-:Y:S06]  /*0aa0*/  @P5 BRA `(.L_x_40) ;  /* 0x0000000000305947 */ /* 0x000fec0003800000 */
[----:B------:R-:W-:Y:S01]  /*0ab0*/  IMAD.U32 R23, R42, 0x10000, RZ ;  /* 0x000100002a177824 */ /* 0x000fe200078e00ff */
[----:B------:R-:W-:Y:S01]  /*0ac0*/  ULDC UR6, c[0x0][0x220] ;  /* 0x0000880000067ab9 */ /* 0x000fe20000000800 */
[----:B------:R-:W-:Y:S01]  /*0ad0*/  SHF.L.U32 R41, R41, 0x10, RZ ;  /* 0x0000001029297819 */ /* 0x000fe200000006ff */
[----:B------:R-:W-:Y:S01]  /*0ae0*/  FADD.FTZ R31, R40, UR6 ;  /* 0x00000006281f7e21 */ /* 0x000fe20008010000 */
[C---:B------:R-:W-:Y:S01]  /*0af0*/  FMUL.FTZ R42, R26.reuse, R23 ;  /* 0x000000171a2a7220 */ /* 0x040fe20000410000 */
[----:B------:R-:W-:Y:S02]  /*0b00*/  ULDC UR6, c[0x0][0x218] ;  /* 0x0000860000067ab9 */ /* 0x000fe40000000800 */
[----:B------:R1:W2:Y:S01]  /*0b10*/  MUFU.RSQ R23, R31 ;  /* 0x0000001f00177308 */ /* 0x0002a20000001400 */
[----:B------:R-:W-:Y:S01]  /*0b20*/  FMUL.FTZ R6, R26, R41 ;  /* 0x000000291a067220 */ /* 0x000fe20000410000 */
[----:B------:R-:W-:-:S03]  /*0b30*/  FMUL.FTZ R29, R40, UR6 ;  /* 0x00000006281d7c20 */ /* 0x000fc60008410000 */
[-C--:B------:R-:W-:Y:S01]  /*0b40*/  FFMA.FTZ R6, R17, R28.reuse, R6 ;  /* 0x0000001c11067223 */ /* 0x080fe20000010006 */
[----:B------:R-:W-:-:S05]  /*0b50*/  FFMA.FTZ R29, R29, R28, R42 ;  /* 0x0000001c1d1d7223 */ /* 0x000fca000001002a */
[----:B-1----:R-:W-:-:S07]  /*0b60*/  F2FP.BF16.F32.PACK_AB R6, R29, R6 ;  /* 0x000000061d06723e */ /* 0x002fce00000010ff */
.L_x_40:
[----:B------:R-:W-:Y:S05]  /*0b70*/  BSYNC B0 ;  /* 0x0000000000007941 */ /* 0x000fea0003800000 */
.L_x_39:
[----:B------:R-:W-:Y:S01]  /*0b80*/  ISETP.GE.AND P6, PT, R27, R36, PT ;  /* 0x000000241b00720c */ /* 0x000fe20003fc6270 */
[----:B------:R-:W-:Y:S01]  /*0b90*/  BSSY B0, `(.L_x_41) ;  /* 0x000000f000007945 */ /* 0x000fe20003800000 */
[----:B------:R-:W-:-:S11]  /*0ba0*/  PRMT R22, RZ, 0x7610, R22 ;  /* 0x00007610ff167816 */ /* 0x000fd60000000016 */
        /* <DEDUP_REMOVED lines=8> */
[----:B------:R-:W1:Y:S01]  /*0c30*/  MUFU.RSQ R25, R25 ;  /* 0x0000001900197308 */ /* 0x000e620000001400 */
[----:B------:R-:W-:Y:S01]  /*0c40*/  FMUL.FTZ R38, R26, R39 ;  /* 0x000000271a267220 */ /* 0x000fe20000410000 */
[----:B------:R-:W-:-:S03]  /*0c50*/  FFMA.FTZ R22, R15, R28, R22 ;  /* 0x0000001c0f167223 */ /* 0x000fc60000010016 */
[----:B------:R-:W-:-:S05]  /*0c60*/  FFMA.FTZ R17, R17, R28, R38 ;  /* 0x0000001c11117223 */ /* 0x000fca0000010026 */
[----:B------:R-:W-:-:S07]  /*0c70*/  F2FP.BF16.F32.PACK_AB R22, R17, R22 ;  /* 0x000000161116723e */ /* 0x000fce00000010ff */
.L_x_42:
[----:B------:R-:W-:Y:S05]  /*0c80*/  BSYNC B0 ;  /* 0x0000000000007941 */ /* 0x000fea0003800000 */
.L_x_41:
[----:B------:R-:W-:Y:S01]  /*0c90*/  BSSY B0, `(.L_x_43) ;  /* 0x0000012000007945 */ /* 0x000fe20003800000 */
[----:B------:R-:W-:Y:S01]  /*0ca0*/  HFMA2.MMA R16, -RZ, RZ, 0, 0 ;  /* 0x00000000ff107435 */ /* 0x000fe200000001ff */
[----:B------:R-:W-:Y:S02]  /*0cb0*/  MOV R15, RZ ;  /* 0x000000ff000f7202 */ /* 0x000fe40000000f00 */
[----:B------:R-:W-:Y:S02]  /*0cc0*/  PRMT R27, R27, 0x5410, RZ ;  /* 0x000054101b1b7816 */ /* 0x000fe400000000ff */
[----:B------:R-:W-:Y:S01]  /*0cd0*/  PRMT R17, RZ, 0x5410, RZ ;  /* 0x00005410ff117816 */ /* 0x000fe200000000ff */
[----:B------:R-:W-:Y:S06]  /*0ce0*/  @P1 BRA `(.L_x_44) ;  /* 0x0000000000301947 */ /* 0x000fec0003800000 */
[----:B------:R-:W-:Y:S01]  /*0cf0*/  ULDC UR6, c[0x0][0x220] ;  /* 0x0000880000067ab9 */ /* 0x000fe20000000800 */
[----:B------:R-:W-:Y:S01]  /*0d00*/  SHF.L.U32 R37, R37, 0x10, RZ ;  /* 0x0000001025257819 */ /* 0x000fe200000006ff */
[----:B------:R-:W-:Y:S01]  /*0d10*/  FADD.FTZ R16, R14, UR6 ;  /* 0x000000060e107e21 */ /* 0x000fe20008010000 */
[----:B------:R-:W-:Y:S01]  /*0d20*/  IMAD.U32 R35, R35, 0x10000, RZ ;  /* 0x0001000023237824 */ /* 0x000fe200078e00ff */
[----:B------:R-:W-:Y:S02]  /*0d30*/  ULDC UR6, c[0x0][0x218] ;  /* 0x0000860000067ab9 */ /* 0x000fe40000000800 */
[C---:B------:R-:W-:Y:S01]  /*0d40*/  FMUL.FTZ R40, R26.reuse, R37 ;  /* 0x000000251a287220 */ /* 0x040fe20000410000 */
[----:B------:R-:W-:Y:S01]  /*0d50*/  FMUL.FTZ R38, R26, R35 ;  /* 0x000000231a267220 */ /* 0x000fe20000410000 */
[----:B------:R-:W3:Y:S01]  /*0d60*/  MUFU.RSQ R16, R16 ;  /* 0x0000001000107308 */ /* 0x000ee20000001400 */
[----:B------:R-:W-:Y:S02]  /*0d70*/  FMUL.FTZ R17, R14, UR6 ;  /* 0x000000060e117c20 */ /* 0x000fe40008410000 */
[----:B------:R-:W-:-:S02]  /*0d80*/  FFMA.FTZ R13, R13, R28, R38 ;  /* 0x0000001c0d0d7223 */ /* 0x000fc40000010026 */
[----:B------:R-:W-:-:S05]  /*0d90*/  FFMA.FTZ R40, R17, R28, R40 ;  /* 0x0000001c11287223 */ /* 0x000fca0000010028 */
[----:B------:R-:W-:-:S07]  /*0da0*/  F2FP.BF16.F32.PACK_AB R17, R40, R13 ;  /* 0x0000000d2811723e */ /* 0x000fce00000010ff */
.L_x_44:
[----:B------:R-:W-:Y:S05]  /*0db0*/  BSYNC B0 ;  /* 0x0000000000007941 */ /* 0x000fea0003800000 */
.L_x_43:
[----:B------:R-:W-:Y:S01]  /*0dc0*/  BSSY B0, `(.L_x_45) ;  /* 0x000000f000007945 */ /* 0x000fe20003800000 */
[----:B------:R-:W-:-:S03]  /*0dd0*/  PRMT R27, RZ, 0x7610, R27 ;  /* 0x00007610ff1b7816 */ /* 0x000fc6000000001b */
        /* <DEDUP_REMOVED lines=8> */
[----:B------:R-:W4:Y:S01]  /*0e60*/  MUFU.RSQ R15, R15 ;  /* 0x0000000f000f7308 */ /* 0x000f220000001400 */
[----:B------:R-:W-:Y:S02]  /*0e70*/  FMUL.FTZ R14, R26, R33 ;  /* 0x000000211a0e7220 */ /* 0x000fe40000410000 */
[----:B------:R-:W-:-:S02]  /*0e80*/  FFMA.FTZ R34, R13, R28, R34 ;  /* 0x0000001c0d227223 */ /* 0x000fc40000010022 */
[----:B------:R-:W-:-:S05]  /*0e90*/  FFMA.FTZ R11, R11, R28, R14 ;  /* 0x0000001c0b0b7223 */ /* 0x000fca000001000e */
[----:B------:R-:W-:-:S07]  /*0ea0*/  F2FP.BF16.F32.PACK_AB R27, R34, R11 ;  /* 0x0000000b221b723e */ /* 0x000fce00000010ff */
.L_x_46:
[----:B------:R-:W-:Y:S05]  /*0eb0*/  BSYNC B0 ;  /* 0x0000000000007941 */ /* 0x000fea0003800000 */
.L_x_45:
[----:B------:R-:W-:Y:S01]  /*0ec0*/  BSSY B0, `(.L_x_47) ;  /* 0x0000012000007945 */ /* 0x000fe20003800000 */
[----:B------:R-:W-:Y:S02]  /*0ed0*/  CS2R R12, SRZ ;  /* 0x00000000000c7805 */ /* 0x000fe4000001ff00 */
[----:B------:R-:W-:Y:S02]  /*0ee0*/  IADD3 R31, R5, 0x380, RZ ;  /* 0x00000380051f7810 */ /* 0x000fe40007ffe0ff */
        /* <DEDUP_REMOVED lines=15> */
.L_x_48:
[----:B------:R-:W-:Y:S05]  /*0fe0*/  BSYNC B0 ;  /* 0x0000000000007941 */ /* 0x000fea0003800000 */
.L_x_47:
[----:B------:R-:W-:Y:S01]  /*0ff0*/  BSSY B0, `(.L_x_49) ;  /* 0x0000010000007945 */ /* 0x000fe20003800000 */
[----:B------:R-:W-:Y:S02]  /*1000*/  MOV R21, RZ ;  /* 0x000000ff00157202 */ /* 0x000fe40000000f00 */
[----:B------:R-:W-:Y:S01]  /*1010*/  PRMT R29, RZ, 0x7610, R29 ;  /* 0x00007610ff1d7816 */ /* 0x000fe2000000001d */
[----:B------:R-:W-:Y:S06]  /*1020*/  @P4 BRA `(.L_x_50) ;  /* 0x0000000000304947 */ /* 0x000fec0003800000 */
        /* <DEDUP_REMOVED lines=12> */
.L_x_50:
[----:B------:R-:W-:Y:S05]  /*10f0*/  BSYNC B0 ;  /* 0x0000000000007941 */ /* 0x000fea0003800000 */
.L_x_49:
[----:B------:R-:W-:Y:S01]  /*1100*/  ISETP.GE.AND P5, PT, R31, R36, PT ;  /* 0x000000241f00720c */ /* 0x000fe20003fa6270 */
[----:B------:R-:W-:Y:S01]  /*1110*/  BSSY B0, `(.L_x_51) ;  /* 0x000000f000007945 */ /* 0x000fe20003800000 */
[----:B------:R-:W-:-:S11]  /*1120*/  PRMT R7, RZ, 0x5410, RZ ;  /* 0x00005410ff077816 */ /* 0x000fd600000000ff */
[----:B------:R-:W-:Y:S05]  /*1130*/  @P5 BRA `(.L_x_52) ;  /* 0x0000000000305947 */ /* 0x000fea0003800000 */
[----:B------:R-:W-:Y:S01]  /*1140*/  ULDC UR6, c[0x0][0x220] ;  /* 0x0000880000067ab9 */ /* 0x000fe20000000800 */
[----:B------:R-:W-:Y:S02]  /*1150*/  IMAD.U32 R7, R0, 0x10000, RZ ;  /* 0x0001000000077824 */ /* 0x000fe400078e00ff */
[----:B------:R-:W-:Y:S01]  /*1160*/  FADD.FTZ R21, R2, UR6 ;  /* 0x0000000602157e21 */ /* 0x000fe20008010000 */
[----:B------:R-:W-:Y:S01]  /*1170*/  SHF.L.U32 R19, R19, 0x10, RZ ;  /* 0x0000001013137819 */ /* 0x000fe200000006ff */
[----:B------:R-:W-:Y:S01]  /*1180*/  ULDC UR6, c[0x0][0x218] ;  /* 0x0000860000067ab9 */ /* 0x000fe20000000800 */
[----:B------:R-:W-:Y:S01]  /*1190*/  FMUL.FTZ R0, R26, R7 ;  /* 0x000000071a007220 */ /* 0x000fe20000410000 */
[----:B------:R-:W-:Y:S02]  /*11a0*/  FMUL.FTZ R7, R2, UR6 ;  /* 0x0000000602077c20 */ /* 0x000fe40008410000 */
[----:B------:R-:W0:Y:S01]  /*11b0*/  MUFU.RSQ R21, R21 ;  /* 0x0000001500157308 */ /* 0x000e220000001400 */
[----:B------:R-:W-:Y:S01]  /*11c0*/  FMUL.FTZ R26, R26, R19 ;  /* 0x000000131a1a7220 */ /* 0x000fe20000410000 */
[----:B------:R-:W-:-:S03]  /*11d0*/  FFMA.FTZ R0, R3, R28, R0 ;  /* 0x0000001c03007223 */ /* 0x000fc60000010000 */
[----:B------:R-:W-:-:S05]  /*11e0*/  FFMA.FTZ R7, R7, R28, R26 ;  /* 0x0000001c07077223 */ /* 0x000fca000001001a */
[----:B------:R-:W-:-:S07]  /*11f0*/  F2FP.BF16.F32.PACK_AB R7, R7, R0 ;  /* 0x000000000707723e */ /* 0x000fce00000010ff */
.L_x_52:
[----:B------:R-:W-:Y:S05]  /*1200*/  BSYNC B0 ;  /* 0x0000000000007941 */ /* 0x000fea0003800000 */
.L_x_51:
[----:B------:R-:W-:Y:S05]  /*1210*/  @P0 EXIT ;  /* 0x000000000000094d */ /* 0x000fea0003800000 */
[----:B------:R-:W5:Y:S01]  /*1220*/  LDC.64 R2, c[0x0][0x230] ;  /* 0x00008c00ff027b82 */ /* 0x000f620000000a00 */
[----:B------:R-:W-:Y:S02]  /*1230*/  ISETP.NE.AND P0, PT, R30, RZ, PT ;  /* 0x000000ff1e00720c */ /* 0x000fe40003f05270 */
[----:B------:R-:W-:Y:S02]  /*1240*/  LEA R5, R4, R5, 0xa ;  /* 0x0000000504057211 */ /* 0x000fe400078e50ff */
[----:B------:R-:W-:-:S03]  /*1250*/  PRMT R0, R46, 0x7632, R0 ;  /* 0x000076322e007816 */ /* 0x000fc60000000000 */
        /* <DEDUP_REMOVED lines=9> */
[----:B0-----:R-:W-:Y:S02]  /*12f0*/  IADD3 R33, R5, 0x80, RZ ;  /* 0x0000008005217810 */ /* 0x001fe40007ffe0ff */
[----:B------:R-:W-:-:S03]  /*1300*/  PRMT R0, R6, 0x7632, R0 ;  /* 0x0000763206007816 */ /* 0x000fc60000000000 */
[----:B------:R-:W-:-:S04]  /*1310*/  IMAD.WIDE.U32 R18, R33, 0x2, R2 ;  /* 0x0000000221127825 */ /* 0x000fc800078e0002 */
[C---:B------:R-:W-:Y:S01]  /*1320*/  IMAD.WIDE.U32 R30, R33.reuse, 0x2, R8 ;  /* 0x00000002211e7825 */ /* 0x040fe200078e0008 */
[----:B------:R0:W-:Y:S03]  /*1330*/  STG.E.U16 desc[UR4][R18.64], R6 ;  /* 0x0000000612007986 */ /* 0x0001e6000c101504 */
[----:B------:R-:W-:Y:S01]  /*1340*/  IMAD.WIDE.U32 R32, R33, 0x4, R10 ;  /* 0x0000000421207825 */ /* 0x000fe200078e000a */
[----:B------:R0:W-:Y:S04]  /*1350*/  STG.E.U16 desc[UR4][R30.64], R0 ;  /* 0x000000001e007986 */ /* 0x0001e8000c101504 */
[----:B------:R0:W-:Y:S01]  /*1360*/  STG.E desc[UR4][R32.64], R23 ;  /* 0x0000001720007986 */ /* 0x0001e2000c101904 */
[----:B------:R-:W-:Y:S05]  /*1370*/  @P6 EXIT ;  /* 0x000000000000694d */ /* 0x000fea0003800000 */
[----:B0-----:R-:W-:Y:S02]  /*1380*/  IADD3 R31, R5, 0x100, RZ ;  /* 0x00000100051f7810 */ /* 0x001fe40007ffe0ff */
[C---:B------:R-:W-:Y:S02]  /*1390*/  PRMT R0, R22.reuse, 0x7610, R0 ;  /* 0x0000761016007816 */ /* 0x040fe40000000000 */
[----:B------:R-:W-:Y:S01]  /*13a0*/  PRMT R4, R22, 0x7632, R4 ;  /* 0x0000763216047816 */ /* 0x000fe20000000004 */
[----:B------:R-:W-:-:S04]  /*13b0*/  IMAD.WIDE.U32 R18, R31, 0x2, R2 ;  /* 0x000000021f127825 */ /* 0x000fc800078e0002 */
[C---:B------:R-:W-:Y:S01]  /*13c0*/  IMAD.WIDE.U32 R22, R31.reuse, 0x2, R8 ;  /* 0x000000021f167825 */ /* 0x040fe200078e0008 */
[----:B------:R0:W-:Y:S03]  /*13d0*/  STG.E.U16 desc[UR4][R18.64], R0 ;  /* 0x0000000012007986 */ /* 0x0001e6000c101504 */
[----:B------:R-:W-:Y:S01]  /*13e0*/  IMAD.WIDE.U32 R30, R31, 0x4, R10 ;  /* 0x000000041f1e7825 */ /* 0x000fe200078e000a */
[----:B------:R0:W-:Y:S04]  /*13f0*/  STG.E.U16 desc[UR4][R22.64], R4 ;  /* 0x0000000416007986 */ /* 0x0001e8000c101504 */
[----:B------:R0:W-:Y:S01]  /*1400*/  STG.E desc[UR4][R30.64], R25 ;  /* 0x000000191e007986 */ /* 0x0001e2000c101904 */
[----:B------:R-:W-:Y:S05]  /*1410*/  @P1 EXIT ;  /* 0x000000000000194d */ /* 0x000fea0003800000 */
[----:B0-----:R-:W-:Y:S01]  /*1420*/  VIADD R25, R5, 0x180 ;  /* 0x0000018005197836 */ /* 0x001fe20000000000 */
[----:B------:R-:W-:-:S03]  /*1430*/  PRMT R0, R17, 0x7632, R0 ;  /* 0x0000763211007816 */ /* 0x000fc60000000000 */
[----:B------:R-:W-:-:S04]  /*1440*/  IMAD.WIDE.U32 R18, R25, 0x2, R2 ;  /* 0x0000000219127825 */ /* 0x000fc800078e0002 */
[C---:B------:R-:W-:Y:S01]  /*1450*/  IMAD.WIDE.U32 R22, R25.reuse, 0x2, R8 ;  /* 0x0000000219167825 */ /* 0x040fe200078e0008 */
[----:B------:R0:W-:Y:S03]  /*1460*/  STG.E.U16 desc[UR4][R18.64], R17 ;  /* 0x0000001112007986 */ /* 0x0001e6000c101504 */
[----:B------:R-:W-:Y:S01]  /*1470*/  IMAD.WIDE.U32 R24, R25, 0x4, R10 ;  /* 0x0000000419187825 */ /* 0x000fe200078e000a */
[----:B------:R0:W-:Y:S04]  /*1480*/  STG.E.U16 desc[UR4][R22.64], R0 ;  /* 0x0000000016007986 */ /* 0x0001e8000c101504 */
[----:B---3--:R0:W-:Y:S01]  /*1490*/  STG.E desc[UR4][R24.64], R16 ;  /* 0x0000001018007986 */ /* 0x0081e2000c101904 */
[----:B------:R-:W-:Y:S05]  /*14a0*/  @P2 EXIT ;  /* 0x000000000000294d */ /* 0x000fea0003800000 */
[----:B0-----:R-:W-:Y:S02]  /*14b0*/  IADD3 R23, R5, 0x200, RZ ;  /* 0x0000020005177810 */ /* 0x001fe40007ffe0ff */
[----:B------:R-:W-:-:S03]  /*14c0*/  PRMT R0, R27, 0x7632, R0 ;  /* 0x000076321b007816 */ /* 0x000fc60000000000 */
[----:B------:R-:W-:-:S04]  /*14d0*/  IMAD.WIDE.U32 R16, R23, 0x2, R2 ;  /* 0x0000000217107825 */ /* 0x000fc800078e0002 */
[C---:B------:R-:W-:Y:S01]  /*14e0*/  IMAD.WIDE.U32 R18, R23.reuse, 0x2, R8 ;  /* 0x0000000217127825 */ /* 0x040fe200078e0008 */
[----:B------:R0:W-:Y:S03]  /*14f0*/  STG.E.U16 desc[UR4][R16.64], R27 ;  /* 0x0000001b10007986 */ /* 0x0001e6000c101504 */
[----:B------:R-:W-:Y:S01]  /*1500*/  IMAD.WIDE.U32 R22, R23, 0x4, R10 ;  /* 0x0000000417167825 */ /* 0x000fe200078e000a */
[----:B------:R0:W-:Y:S04]  /*1510*/  STG.E.U16 desc[UR4][R18.64], R0 ;  /* 0x0000000012007986 */ /* 0x0001e8000c101504 */
[----:B----4-:R0:W-:Y:S01]  /*1520*/  STG.E desc[UR4][R22.64], R15 ;  /* 0x0000000f16007986 */ /* 0x0101e2000c101904 */
        /* <DEDUP_REMOVED lines=20> */
[----:B------:R-:W-:Y:S02]  /*1670*/  IADD3 R5, R5, 0x380, RZ ;  /* 0x0000038005057810 */ /* 0x000fe40007ffe0ff */
[----:B------:R-:W-:-:S03]  /*1680*/  PRMT R4, R7, 0x7632, R4 ;  /* 0x0000763207047816 */ /* 0x000fc60000000004 */
[----:B------:R-:W-:-:S04]  /*1690*/  IMAD.WIDE.U32 R2, R5, 0x2, R2 ;  /* 0x0000000205027825 */ /* 0x000fc800078e0002 */
[C---:B------:R-:W-:Y:S01]  /*16a0*/  IMAD.WIDE.U32 R8, R5.reuse, 0x2, R8 ;  /* 0x0000000205087825 */ /* 0x040fe200078e0008 */
[----:B------:R-:W-:Y:S03]  /*16b0*/  STG.E.U16 desc[UR4][R2.64], R7 ;  /* 0x0000000702007986 */ /* 0x000fe6000c101504 */
[----:B------:R-:W-:Y:S01]  /*16c0*/  IMAD.WIDE.U32 R10, R5, 0x4, R10 ;  /* 0x00000004050a7825 */ /* 0x000fe200078e000a */
[----:B------:R-:W-:Y:S04]  /*16d0*/  STG.E.U16 desc[UR4][R8.64], R4 ;  /* 0x0000000408007986 */ /* 0x000fe8000c101504 */
[----:B------:R-:W-:Y:S01]  /*16e0*/  STG.E desc[UR4][R10.64], R21 ;  /* 0x000000150a007986 */ /* 0x000fe2000c101904 */
[----:B------:R-:W-:Y:S05]  /*16f0*/  EXIT ;  /* 0x000000000000794d */ /* 0x000fea0003800000 */
.L_x_53:
        /* <DEDUP_REMOVED lines=16> */
.L_x_28196:


//--------------------- .text._ZN2at6native49_GLOBAL__N__b919a28f_16_Normalization_cu_5c38458745unrolled_elementwise_kernel_for_multi_outputsILi3EZZZNS1_34batch_norm_update_stats_and_invertERKNS_6TensorES5_S5_S5_ddlENKUlvE_clEvENKUlvE1_clEvEUlffN3c104HalfES9_E_St5arrayIPcLm7EE16OffsetCalculatorILi4EjLb0EESE_ILi3EjLb0EEEEviT0_T1_T2_T3_ --------------------------
	.section	.text._ZN2at6native49_GLOBAL__N__b919a28f_16_Normalization_cu_5c38458745unrolled_elementwise_kernel_for_multi_outputsILi3EZZZNS1_34batch_norm_update_stats_and_invertERKNS_6TensorES5_S5_S5_ddlENKUlvE_clEvENKUlvE1_clEvEUlffN3c104HalfES9_E_St5arrayIPcLm7EE16OffsetCalculatorILi4EjLb0EESE_ILi3EjLb0EEEEviT0_T1_T2_T3_,"ax",@progbits
	.align	128
.text._ZN2at6native49_GLOBAL__N__b919a28f_16_Normalization_cu_5c38458745unrolled_elementwise_kernel_for_multi_outputsILi3EZZZNS1_34batch_norm_update_stats_and_invertERKNS_6TensorES5_S5_S5_ddlENKUlvE_clEvENKUlvE1_clEvEUlffN3c104HalfES9_E_St5arrayIPcLm7EE16OffsetCalculatorILi4EjLb0EESE_ILi3EjLb0EEEEviT0_T1_T2_T3_:
        .type           _ZN2at6native49_GLOBAL__N__b919a28f_16_Normalization_cu_5c38458745unrolled_elementwise_kernel_for_multi_outputsILi3EZZZNS1_34batch_norm_update_stats_and_invertERKNS_6TensorES5_S5_S5_ddlENKUlvE_clEvENKUlvE1_clEvEUlffN3c104HalfES9_E_St5arrayIPcLm7EE16OffsetCalculatorILi4EjLb0EESE_ILi3EjLb0EEEEviT0_T1_T2_T3_,@function
        .size           _ZN2at6native49_GLOBAL__N__b919a28f_16_Normalization_cu_5c38458745unrolled_elementwise_kernel_for_multi_outputsILi3EZZZNS1_34batch_norm_update_stats_and_invertERKNS_6TensorES5_S5_S5_ddlENKUlvE_clEvENKUlvE1_clEvEUlffN3c104HalfES9_E_St5arrayIPcLm7EE16OffsetCalculatorILi4EjLb0EESE_ILi3EjLb0EEEEviT0_T1_T2_T3_,(.L_x_28197 - _ZN2at6native49_GLOBAL__N__b919a28f_16_Normalization_cu_5c38458745unrolled_elementwise_kernel_for_multi_outputsILi3EZZZNS1_34batch_norm_update_stats_and_invertERKNS_6TensorES5_S5_S5_ddlENKUlvE_clEvENKUlvE1_clEvEUlffN3c104HalfES9_E_St5arrayIPcLm7EE16OffsetCalculatorILi4EjLb0EESE_ILi3EjLb0EEEEviT0_T1_T2_T3_)
        .other          _ZN2at6native49_GLOBAL__N__b919a28f_16_Normalization_cu_5c38458745unrolled_elementwise_kernel_for_multi_outputsILi3EZZZNS1_34batch_norm_update_stats_and_invertERKNS_6TensorES5_S5_S5_ddlENKUlvE_clEvENKUlvE1_clEvEUlffN3c104HalfES9_E_St5arrayIPcLm7EE16OffsetCalculatorILi4EjLb0EESE_ILi3EjLb0EEEEviT0_T1_T2_T3_,@"STO_CUDA_ENTRY STV_DEFAULT"
_ZN2at6native49_GLOBAL__N__b919a28f_16_Normalization_cu_5c38458745unrolled_elementwise_kernel_for_multi_outputsILi3EZZZNS1_34batch_norm_update_stats_and_invertERKNS_6TensorES5_S5_S5_ddlENKUlvE_clEvENKUlvE1_clEvEUlffN3c104HalfES9_E_St5arrayIPcLm7EE16OffsetCalculatorILi4EjLb0EESE_ILi3EjLb0EEEEviT0_T1_T2_T3_:
        /* <DEDUP_REMOVED lines=417> */
.L_x_56:
        /* <DEDUP_REMOVED lines=392> */
.L_x_57:
        /* <DEDUP_REMOVED lines=389> */
.L_x_58:
        /* <DEDUP_REMOVED lines=389> */
.L_x_59:
        /* <DEDUP_REMOVED lines=388> */
.L_x_60:
        /* <DEDUP_REMOVED lines=388> */
.L_x_61:
        /* <DEDUP_REMOVED lines=387> */
.L_x_62:
        /* <DEDUP_REMOVED lines=388> */
.L_x_63:
        /* <DEDUP_REMOVED lines=8> */
.L_x_55:
[----:B------:R-:W-:Y:S05]  /*c4a0*/  BSYNC B0 ;  /* 0x0000000000007941 */ /* 0x000fea0003800000 */
.L_x_54:
        /* <DEDUP_REMOVED lines=21> */
[----:B-----5:R-:W-:Y:S02]  /*c600*/  HADD2.F32 R29, -RZ, R29.H0_H0 ;  /* 0x2000001dff1d7230 */ /* 0x020fe40000004100 */
[----:B------:R-:W-:Y:S01]  /*c610*/  FADD.FTZ R25, R40, UR6 ;  /* 0x0000000628197e21 */ /* 0x000fe20008010000 */
[----:B------:R-:W-:Y:S01]  /*c620*/  HADD2.F32 R39, -RZ, R39.H0_H0 ;  /* 0x20000027ff277230 */ /* 0x000fe20000004100 */
[----:B------:R-:W-:Y:S01]  /*c630*/  ULDC UR6, c[0x0][0x218] ;  /* 0x0000860000067ab9 */ /* 0x000fe20000000800 */
[----:B------:R-:W-:Y:S01]  /*c640*/  FMUL.FTZ R29, R12, R29 ;  /* 0x0000001d0c1d7220 */ /* 0x000fe20000410000 */
[----:B------:R-:W-:Y:S02]  /*c650*/  FMUL.FTZ R40, R40, UR6 ;  /* 0x0000000628287c20 */ /* 0x000fe40008410000 */
[----:B------:R-:W0:Y:S01]  /*c660*/  MUFU.RSQ R25, R25 ;  /* 0x0000001900197308 */ /* 0x000e220000001400 */
[----:B------:R-:W-:Y:S01]  /*c670*/  FMUL.FTZ R39, R12, R39 ;  /* 0x000000270c277220 */ /* 0x000fe20000410000 */
[----:B------:R-:W-:-:S03]  /*c680*/  FFMA.FTZ R24, R28, R51, R29 ;  /* 0x000000331c187223 */ /* 0x000fc6000001001d */
[----:B------:R-:W-:-:S05]  /*c690*/  FFMA.FTZ R39, R40, R51, R39 ;  /* 0x0000003328277223 */ /* 0x000fca0000010027 */
[----:B------:R-:W-:-:S07]  /*c6a0*/  F2FP.F16.F32.PACK_AB R24, R39, R24 ;  /* 0x000000182718723e */ /* 0x000fce00000000ff */
.L_x_65:
[----:B------:R-:W-:Y:S05]  /*c6b0*/  BSYNC B0 ;  /* 0x0000000000007941 */ /* 0x000fea0003800000 */
.L_x_64:
[----:B------:R-:W-:Y:S01]  /*c6c0*/  BSSY B0, `(.L_x_66) ;  /* 0x0000012000007945 */ /* 0x000fe20003800000 */
[----:B-----5:R-:W-:Y:S01]  /*c6d0*/  HFMA2.MMA R29, -RZ, RZ, 0, 0 ;  /* 0x00000000ff1d7435 */ /* 0x020fe200000001ff */
[----:B------:R-:W-:Y:S02]  /*c6e0*/  MOV R39, RZ ;  /* 0x000000ff00277202 */ /* 0x000fe40000000f00 */
[----:B------:R-:W-:Y:S02]  /*c6f0*/  PRMT R28, RZ, 0x7610, R28 ;  /* 0x00007610ff1c7816 */ /* 0x000fe4000000001c */
[----:B------:R-:W-:Y:S01]  /*c700*/  PRMT R26, RZ, 0x5410, RZ ;  /* 0x00005410ff1a7816 */ /* 0x000fe200000000ff */
[----:B------:R-:W-:Y:S06]  /*c710*/  @P6 BRA `(.L_x_67) ;  /* 0x0000000000306947 */ /* 0x000fec0003800000 */
[----:B------:R-:W-:Y:S01]  /*c720*/  HADD2.F32 R37, -RZ, R37.H0_H0 ;  /* 0x20000025ff257230 */ /* 0x000fe20000004100 */
[----:B------:R-:W-:Y:S01]  /*c730*/  ULDC UR6, c[0x0][0x220] ;  /* 0x0000880000067ab9 */ /* 0x000fe20000000800 */
[----:B------:R-:W-:Y:S02]  /*c740*/  HADD2.F32 R29, -RZ, R38.H0_H0 ;  /* 0x20000026ff1d7230 */ /* 0x000fe40000004100 */
        /* <DEDUP_REMOVED lines=8> */
[----:B------:R-:W-:-:S07]  /*c7d0*/  F2FP.F16.F32.PACK_AB R26, R37, R26 ;  /* 0x0000001a251a723e */ /* 0x000fce00000000ff */
.L_x_67:
[----:B------:R-:W-:Y:S05]  /*c7e0*/  BSYNC B0 ;  /* 0x0000000000007941 */ /* 0x000fea0003800000 */
.L_x_66:
[----:B------:R-:W-:Y:S01]  /*c7f0*/  BSSY B0, `(.L_x_68) ;  /* 0x000000f000007945 */ /* 0x000fe20003800000 */
[----:B------:R-:W-:-:S03]  /*c800*/  PRMT R28, R28, 0x5410, RZ ;  /* 0x000054101c1c7816 */ /* 0x000fc600000000ff */
[----:B------:R-:W-:Y:S05]  /*c810*/  @P5 BRA `(.L_x_69) ;  /* 0x0000000000305947 */ /* 0x000fea0003800000 */
[----:B------:R-:W-:Y:S01]  /*c820*/  ULDC UR6, c[0x0][0x220] ;  /* 0x0000880000067ab9 */ /* 0x000fe20000000800 */
[----:B------:R-:W-:Y:S02]  /*c830*/  HADD2.F32 R35, -RZ, R14.H0_H0 ;  /* 0x2000000eff237230 */ /* 0x000fe40000004100 */
[C---:B------:R-:W-:Y:S01]  /*c840*/  FADD.FTZ R39, R15.reuse, UR6 ;  /* 0x000000060f277e21 */ /* 0x040fe20008010000 */
[----:B------:R-:W-:Y:S01]  /*c850*/  HADD2.F32 R13, -RZ, R13.H0_H0 ;  /* 0x2000000dff0d7230 */ /* 0x000fe20000004100 */
[----:B------:R-:W-:Y:S01]  /*c860*/  ULDC UR6, c[0x0][0x218] ;  /* 0x0000860000067ab9 */ /* 0x000fe20000000800 */
[C---:B------:R-:W-:Y:S01]  /*c870*/  FMUL.FTZ R35, R12.reuse, R35 ;  /* 0x000000230c237220 */ /* 0x040fe20000410000 */
[----:B------:R-:W-:Y:S02]  /*c880*/  FMUL.FTZ R14, R15, UR6 ;  /* 0x000000060f0e7c20 */ /* 0x000fe40008410000 */
[----:B------:R-:W3:Y:S01]  /*c890*/  MUFU.RSQ R39, R39 ;  /* 0x0000002700277308 */ /* 0x000ee20000001400 */
[----:B------:R-:W-:Y:S01]  /*c8a0*/  FMUL.FTZ R13, R12, R13 ;  /* 0x0000000d0c0d7220 */ /* 0x000fe20000410000 */
[----:B------:R-:W-:-:S03]  /*c8b0*/  FFMA.FTZ R16, R16, R51, R35 ;  /* 0x0000003310107223 */ /* 0x000fc60000010023 */
[----:B------:R-:W-:-:S05]  /*c8c0*/  FFMA.FTZ R13, R14, R51, R13 ;  /* 0x000000330e0d7223 */ /* 0x000fca000001000d */
[----:B------:R-:W-:-:S07]  /*c8d0*/  F2FP.F16.F32.PACK_AB R28, R13, R16 ;  /* 0x000000100d1c723e */ /* 0x000fce00000000ff */
.L_x_69:
[----:B------:R-:W-:Y:S05]  /*c8e0*/  BSYNC B0 ;  /* 0x0000000000007941 */ /* 0x000fea0003800000 */
.L_x_68:
[----:B------:R-:W-:Y:S01]  /*c8f0*/  BSSY B0, `(.L_x_70) ;  /* 0x0000012000007945 */ /* 0x000fe20003800000 */
[----:B------:R-:W-:Y:S01]  /*c900*/  HFMA2.MMA R15, -RZ, RZ, 0, 0 ;  /* 0x00000000ff0f7435 */ /* 0x000fe200000001ff */
[----:B------:R-:W-:Y:S02]  /*c910*/  MOV R16, RZ ;  /* 0x000000ff00107202 */ /* 0x000fe40000000f00 */
[----:B------:R-:W-:Y:S02]  /*c920*/  PRMT R14, RZ, 0x7610, R14 ;  /* 0x00007610ff0e7816 */ /* 0x000fe4000000000e */
[----:B------:R-:W-:Y:S01]  /*c930*/  PRMT R13, RZ, 0x5410, RZ ;  /* 0x00005410ff0d7816 */ /* 0x000fe200000000ff */
[----:B------:R-:W-:Y:S06]  /*c940*/  @P1 BRA `(.L_x_71) ;  /* 0x0000000000301947 */ /* 0x000fec0003800000 */
[----:B------:R-:W-:Y:S01]  /*c950*/  ULDC UR6, c[0x0][0x220] ;  /* 0x0000880000067ab9 */ /* 0x000fe20000000800 */
[----:B------:R-:W-:Y:S02]  /*c960*/  HADD2.F32 R13, -RZ, R18.H0_H0 ;  /* 0x20000012ff0d7230 */ /* 0x000fe40000004100 */
[C---:B------:R-:W-:Y:S01]  /*c970*/  FADD.FTZ R15, R19.reuse, UR6 ;  /* 0x00000006130f7e21 */ /* 0x040fe20008010000 */
[----:B------:R-:W-:Y:S01]  /*c980*/  HADD2.F32 R17, -RZ, R17.H0_H0 ;  /* 0x20000011ff117230 */ /* 0x000fe20000004100 */
[----:B------:R-:W-:Y:S01]  /*c990*/  ULDC UR6, c[0x0][0x218] ;  /* 0x0000860000067ab9 */ /* 0x000fe20000000800 */
[C---:B------:R-:W-:Y:S01]  /*c9a0*/  FMUL.FTZ R13, R12.reuse, R13 ;  /* 0x0000000d0c0d7220 */ /* 0x040fe20000410000 */
[----:B------:R-:W-:Y:S02]  /*c9b0*/  FMUL.FTZ R18, R19, UR6 ;  /* 0x0000000613127c20 */ /* 0x000fe40008410000 */
[----:B------:R-:W4:Y:S01]  /*c9c0*/  MUFU.RSQ R15, R15 ;  /* 0x0000000f000f7308 */ /* 0x000f220000001400 */
[----:B------:R-:W-:Y:S01]  /*c9d0*/  FMUL.FTZ R17, R12, R17 ;  /* 0x000000110c117220 */ /* 0x000fe20000410000 */
[----:B------:R-:W-:-:S03]  /*c9e0*/  FFMA.FTZ R13, R20, R51, R13 ;  /* 0x00000033140d7223 */ /* 0x000fc6000001000d */
[----:B------:R-:W-:-:S05]  /*c9f0*/  FFMA.FTZ R18, R18, R51, R17 ;  /* 0x0000003312127223 */ /* 0x000fca0000010011 */
[----:B------:R-:W-:-:S07]  /*ca00*/  F2FP.F16.F32.PACK_AB R13, R18, R13 ;  /* 0x0000000d120d723e */ /* 0x000fce00000000ff */
.L_x_71:
[----:B------:R-:W-:Y:S05]  /*ca10*/  BSYNC B0 ;  /* 0x0000000000007941 */ /* 0x000fea0003800000 */
.L_x_70:
        /* <DEDUP_REMOVED lines=10> */
[----:B------:R-:W0:Y:S01]  /*cac0*/  MUFU.RSQ R16, R16 ;  /* 0x0000001000107308 */ /* 0x000e220000001400 */
[----:B------:R-:W-:Y:S01]  /*cad0*/  FMUL.FTZ R21, R12, R21 ;  /* 0x000000150c157220 */ /* 0x000fe20000410000 */
[----:B------:R-:W-:-:S03]  /*cae0*/  FFMA.FTZ R17, R30, R51, R17 ;  /* 0x000000331e117223 */ /* 0x000fc60000010011 */
[----:B------:R-:W-:-:S05]  /*caf0*/  FFMA.FTZ R14, R14, R51, R21 ;  /* 0x000000330e0e7223 */ /* 0x000fca0000010015 */
[----:B------:R-:W-:-:S07]  /*cb00*/  F2FP.F16.F32.PACK_AB R14, R14, R17 ;  /* 0x000000110e0e723e */ /* 0x000fce00000000ff */
.L_x_73:
[----:B------:R-:W-:Y:S05]  /*cb10*/  BSYNC B0 ;  /* 0x0000000000007941 */ /* 0x000fea0003800000 */
.L_x_72:
[----:B------:R-:W-:Y:S01]  /*cb20*/  BSSY B0, `(.L_x_74) ;  /* 0x0000012000007945 */ /* 0x000fe20003800000 */
[----:B------:R-:W-:Y:S02]  /*cb30*/  CS2R R20, SRZ ;  /* 0x0000000000147805 */ /* 0x000fe4000001ff00 */
[----:B------:R-:W-:Y:S02]  /*cb40*/  IADD3 R19, R3, 0x380, RZ ;  /* 0x0000038003137810 */ /* 0x000fe40007ffe0ff */
        /* <DEDUP_REMOVED lines=15> */
.L_x_75:
[----:B------:R-:W-:Y:S05]  /*cc40*/  BSYNC B0 ;  /* 0x0000000000007941 */ /* 0x000fea0003800000 */
.L_x_74:
[----:B------:R-:W-:Y:S01]  /*cc50*/  BSSY B0, `(.L_x_76) ;  /* 0x0000010000007945 */ /* 0x000fe20003800000 */
[----:B------:R-:W-:Y:S02]  /*cc60*/  MOV R22, RZ ;  /* 0x000000ff00167202 */ /* 0x000fe40000000f00 */
[----:B------:R-:W-:Y:S01]  /*cc70*/  PRMT R18, R18, 0x5410, RZ ;  /* 0x0000541012127816 */ /* 0x000fe200000000ff */
        /* <DEDUP_REMOVED lines=12> */
[----:B------:R-:W-:-:S07]  /*cd40*/  F2FP.F16.F32.PACK_AB R18, R5, R4 ;  /* 0x000000040512723e */ /* 0x000fce00000000ff */
.L_x_77:
[----:B------:R-:W-:Y:S05]  /*cd50*/  BSYNC B0 ;  /* 0x0000000000007941 */ /* 0x000fea0003800000 */
.L_x_76:
[----:B------:R-:W-:Y:S01]  /*cd60*/  ISETP.GE.AND P5, PT, R19, R2, PT ;  /* 0x000000021300720c */ /* 0x000fe20003fa6270 */
[----:B------:R-:W-:Y:S01]  /*cd70*/  BSSY B0, `(.L_x_78) ;  /* 0x000000f000007945 */ /* 0x000fe20003800000 */
[----:B0-----:R-:W-:-:S11]  /*cd80*/  PRMT R23, RZ, 0x5410, RZ ;  /* 0x00005410ff177816 */ /* 0x001fd600000000ff */
[----:B------:R-:W-:Y:S05]  /*cd90*/  @P5 BRA `(.L_x_79) ;  /* 0x0000000000305947 */ /* 0x000fea0003800000 */
[----:B------:R-:W-:Y:S01]  /*cda0*/  ULDC UR6, c[0x0][0x220] ;  /* 0x0000880000067ab9 */ /* 0x000fe20000000800 */
[----:B------:R-:W-:Y:S02]  /*cdb0*/  HADD2.F32 R9, -RZ, R9.H0_H0 ;  /* 0x20000009ff097230 */ /* 0x000fe40000004100 */
        /* <DEDUP_REMOVED lines=10> */
.L_x_79:
[----:B------:R-:W-:Y:S05]  /*ce60*/  BSYNC B0 ;  /* 0x0000000000007941 */ /* 0x000fea0003800000 */
.L_x_78:
        /* <DEDUP_REMOVED lines=356> */
.L_x_80:
        /* <DEDUP_REMOVED lines=365> */
.L_x_81:
        /* <DEDUP_REMOVED lines=362> */
.L_x_82:
        /* <DEDUP_REMOVED lines=361> */
.L_x_83:
        /* <DEDUP_REMOVED lines=361> */
.L_x_84:
        /* <DEDUP_REMOVED lines=362> */
.L_x_85:
        /* <DEDUP_REMOVED lines=361> */
.L_x_86:
        /* <DEDUP_REMOVED lines=361> */
.L_x_87:
        /* <DEDUP_REMOVED lines=8> */
.L_x_88:
        /* <DEDUP_REMOVED lines=16> */
.L_x_28197:


//--------------------- .text._ZN2at6native49_GLOBAL__N__b919a28f_16_Normalization_cu_5c38458745unrolled_elementwise_kernel_for_multi_outputsILi3EZZZNS1_34batch_norm_update_stats_and_invertERKNS_6TensorES5_S5_S5_ddlENKUlvE_clEvENKUlvE1_clEvEUlffN3c104HalfES9_E_St5arrayIPcLm7EE23TrivialOffsetCalculatorILi4EjESE_ILi3EjEEEviT0_T1_T2_T3_ --------------------------
	.section	.text._ZN2at6native49_GLOBAL__N__b919a28f_16_Normalization_cu_5c38458745unrolled_elementwise_kernel_for_multi_outputsILi3EZZZNS1_34batch_norm_update_stats_and_invertERKNS_6TensorES5_S5_S5_ddlENKUlvE_clEvENKUlvE1_clEvEUlffN3c104HalfES9_E_St5arrayIPcLm7EE23TrivialOffsetCalculatorILi4EjESE_ILi3EjEEEviT0_T1_T2_T3_,"ax",@progbits
	.align	128
.text._ZN2at6native49_GLOBAL__N__b919a28f_16_Normalization_cu_5c38458745unrolled_elementwise_kernel_for_multi_outputsILi3EZZZNS1_34batch_norm_update_stats_and_invertERKNS_6TensorES5_S5_S5_ddlENKUlvE_clEvENKUlvE1_clEvEUlffN3c104HalfES9_E_St5arrayIPcLm7EE23TrivialOffsetCalculatorILi4EjESE_ILi3EjEEEviT0_T1_T2_T3_:
        .type           _ZN2at6native49_GLOBAL__N__b919a28f_16_Normalization_cu_5c38458745unrolled_elementwise_kernel_for_multi_outputsILi3EZZZNS1_34batch_norm_update_stats_and_invertERKNS_6TensorES5_S5_S5_ddlENKUlvE_clEvENKUlvE1_clEvEUlffN3c104HalfES9_E_St5arrayIPcLm7EE23TrivialOffsetCalculatorILi4EjESE_ILi3EjEEEviT0_T1_T2_T3_,@function
        .size           _ZN2at6native49_GLOBAL__N__b919a28f_16_Normalization_cu_5c38458745unrolled_elementwise_kernel_for_multi_outputsILi3EZZZNS1_34batch_norm_update_stats_and_invertERKNS_6TensorES5_S5_S5_ddlENKUlvE_clEvENKUlvE1_clEvEUlffN3c104HalfES9_E_St5arrayIPcLm7EE23TrivialOffsetCalculatorILi4EjESE_ILi3EjEEEviT0_T1_T2_T3_,(.L_x_28198 - _ZN2at6native49_GLOBAL__N__b919a28f_16_Normalization_cu_5c38458745unrolled_elementwise_kernel_for_multi_outputsILi3EZZZNS1_34batch_norm_update_stats_and_invertERKNS_6TensorES5_S5_S5_ddlENKUlvE_clEvENKUlvE1_clEvEUlffN3c104HalfES9_E_St5arrayIPcLm7EE23TrivialOffsetCalculatorILi4EjESE_ILi3EjEEEviT0_T1_T2_T3_)
        .other          _ZN2at6native49_GLOBAL__N__b919a28f_16_Normalization_cu_5c38458745unrolled_elementwise_kernel_for_multi_outputsILi3EZZZNS1_34batch_norm_update_stats_and_invertERKNS_6TensorES5_S5_S5_ddlENKUlvE_clEvENKUlvE1_clEvEUlffN3c104HalfES9_E_St5arrayIPcLm7EE23TrivialOffsetCalculatorILi4EjESE_ILi3EjEEEviT0_T1_T2_T3_,@"STO_CUDA_ENTRY STV_DEFAULT"
_ZN2at6native49_GLOBAL__N__b919a28f_16_Normalization_cu_5c38458745unrolled_elementwise_kernel_for_multi_outputsILi3EZZZNS1_34batch_norm_update_stats_and_invertERKNS_6TensorES5_S5_S5_ddlENKUlvE_clEvENKUlvE1_clEvEUlffN3c104HalfES9_E_St5arrayIPcLm7EE23TrivialOffsetCalculatorILi4EjESE_ILi3EjEEEviT0_T1_T2_T3_:
        /* <DEDUP_REMOVED lines=109> */
[----:B------:R-:W-:-:S04]  /*06d0*/  IADD3 R25, R5, 0x300, RZ ;  /* 0x0000030005197810 */ /* 0x000fc80007ffe0ff */
        /* <DEDUP_REMOVED lines=22> */
.L_x_90:
[----:B------:R-:W-:Y:S05]  /*0840*/  BSYNC B0 ;  /* 0x0000000000007941 */ /* 0x000fea0003800000 */
.L_x_89:
[----:B0-----:R-:W0:Y:S01]  /*0850*/  LDC R28, c[0x0][0x21c] ;  /* 0x00008700ff1c7b82 */ /* 0x001e220000000800 */
[C---:B------:R-:W-:Y:S01]  /*0860*/  IADD3 R23, R5.reuse, 0x80, RZ ;  /* 0x0000008005177810 */ /* 0x040fe20007ffe0ff */
[----:B------:R-:W-:Y:S01]  /*0870*/  BSSY B0, `(.L_x_91) ;  /* 0x000001d000007945 */ /* 0x000fe20003800000 */
[----:B------:R-:W-:Y:S02]  /*0880*/  IADD3 R27, R5, 0x100, RZ ;  /* 0x00000100051b7810 */ /* 0x000fe40007ffe0ff */
        /* <DEDUP_REMOVED lines=10> */
[----:B0-----:R-:W-:Y:S01]  /*0930*/  FADD.FTZ R26, -R28, 1 ;  /* 0x3f8000001c1a7421 */ /* 0x001fe20000010100 */
[----:B------:R-:W-:-:S02]  /*0940*/  ISETP.GE.AND P3, PT, R29, R36, PT ;  /* 0x000000241d00720c */ /* 0x000fc40003f66270 */
[----:B------:R-:W-:Y:S02]  /*0950*/  ISETP.GE.AND P4, PT, R31, R36, PT ;  /* 0x000000241f00720c */ /* 0x000fe40003f86270 */
[----:B------:R-:W-:Y:S01]  /*0960*/  PRMT R46, RZ, 0x7610, R46 ;  /* 0x00007610ff2e7816 */ /* 0x000fe2000000002e */
[----:B------:R-:W-:Y:S10]  /*0970*/  @P0 BRA `(.L_x_92) ;  /* 0x0000000000300947 */ /* 0x000ff40003800000 */
[----:B------:R-:W-:Y:S01]  /*0980*/  ULDC UR6, c[0x0][0x220] ;  /* 0x0000880000067ab9 */ /* 0x000fe20000000800 */
[----:B-----5:R-:W-:Y:S02]  /*0990*/  HADD2.F32 R23, -RZ, R44.H0_H0 ;  /* 0x2000002cff177230 */ /* 0x020fe40000004100 */
        /* <DEDUP_REMOVED lines=10> */
.L_x_92:
[----:B------:R-:W-:Y:S05]  /*0a40*/  BSYNC B0 ;  /* 0x0000000000007941 */ /* 0x000fea0003800000 */
.L_x_91:
[----:B------:R-:W-:Y:S01]  /*0a50*/  BSSY B0, `(.L_x_93) ;  /* 0x0000012000007945 */ /* 0x000fe20003800000 */
[----:B------:R-:W-:Y:S01]  /*0a60*/  HFMA2.MMA R23, -RZ, RZ, 0, 0 ;  /* 0x00000000ff177435 */ /* 0x000fe200000001ff */
[----:B------:R-:W-:Y:S02]  /*0a70*/  MOV R25, RZ ;  /* 0x000000ff00197202 */ /* 0x000fe40000000f00 */
[----:B------:R-:W-:Y:S02]  /*0a80*/  PRMT R22, R22, 0x5410, RZ ;  /* 0x0000541016167816 */ /* 0x000fe400000000ff */
[----:B-----5:R-:W-:Y:S01]  /*0a90*/  PRMT R6, RZ, 0x5410, RZ ;  /* 0x00005410ff067816 */ /* 0x020fe200000000ff */
        /* <DEDUP_REMOVED lines=8> */
[----:B------:R1:W2:Y:S01]  /*0b20*/  MUFU.RSQ R23, R31 ;  /* 0x0000001f00177308 */ /* 0x0002a20000001400 */
[----:B------:R-:W-:Y:S02]  /*0b30*/  FMUL.FTZ R6, R26, R41 ;  /* 0x000000291a067220 */ /* 0x000fe40000410000 */
[----:B------:R-:W-:-:S02]  /*0b40*/  FFMA.FTZ R29, R29, R28, R42 ;  /* 0x0000001c1d1d7223 */ /* 0x000fc4000001002a */
[----:B------:R-:W-:-:S05]  /*0b50*/  FFMA.FTZ R6, R17, R28, R6 ;  /* 0x0000001c11067223 */ /* 0x000fca0000010006 */
[----:B-1----:R-:W-:-:S07]  /*0b60*/  F2FP.F16.F32.PACK_AB R6, R29, R6 ;  /* 0x000000061d06723e */ /* 0x002fce00000000ff */
.L_x_94:
[----:B------:R-:W-:Y:S05]  /*0b70*/  BSYNC B0 ;  /* 0x0000000000007941 */ /* 0x000fea0003800000 */
.L_x_93:
[----:B------:R-:W-:Y:S01]  /*0b80*/  ISETP.GE.AND P6, PT, R27, R36, PT ;  /* 0x000000241b00720c */ /* 0x000fe20003fc6270 */
[----:B------:R-:W-:Y:S01]  /*0b90*/  BSSY B0, `(.L_x_95) ;  /* 0x000000f000007945 */ /* 0x000fe20003800000 */
[----:B------:R-:W-:-:S11]  /*0ba0*/  PRMT R22, RZ, 0x7610, R22 ;  /* 0x00007610ff167816 */ /* 0x000fd60000000016 */
        /* <DEDUP_REMOVED lines=8> */
[----:B------:R-:W1:Y:S01]  /*0c30*/  MUFU.RSQ R25, R25 ;  /* 0x0000001900197308 */ /* 0x000e620000001400 */
[----:B------:R-:W-:Y:S01]  /*0c40*/  FMUL.FTZ R38, R26, R39 ;  /* 0x000000271a267220 */ /* 0x000fe20000410000 */
[----:B------:R-:W-:-:S03]  /*0c50*/  FFMA.FTZ R22, R15, R28, R22 ;  /* 0x0000001c0f167223 */ /* 0x000fc60000010016 */
[----:B------:R-:W-:-:S05]  /*0c60*/  FFMA.FTZ R17, R17, R28, R38 ;  /* 0x0000001c11117223 */ /* 0x000fca0000010026 */
[----:B------:R-:W-:-:S07]  /*0c70*/  F2FP.F16.F32.PACK_AB R22, R17, R22 ;  /* 0x000000161116723e */ /* 0x000fce00000000ff */
.L_x_96:
[----:B------:R-:W-:Y:S05]  /*0c80*/  BSYNC B0 ;  /* 0x0000000000007941 */ /* 0x000fea0003800000 */
.L_x_95:
[----:B------:R-:W-:Y:S01]  /*0c90*/  BSSY B0, `(.L_x_97) ;  /* 0x0000012000007945 */ /* 0x000fe20003800000 */
[----:B------:R-:W-:Y:S01]  /*0ca0*/  HFMA2.MMA R16, -RZ, RZ, 0, 0 ;  /* 0x00000000ff107435 */ /* 0x000fe200000001ff */
[----:B------:R-:W-:Y:S02]  /*0cb0*/  MOV R15, RZ ;  /* 0x000000ff000f7202 */ /* 0x000fe40000000f00 */
[----:B------:R-:W-:Y:S02]  /*0cc0*/  PRMT R27, R27, 0x5410, RZ ;  /* 0x000054101b1b7816 */ /* 0x000fe400000000ff */
[----:B------:R-:W-:Y:S01]  /*0cd0*/  PRMT R17, RZ, 0x5410, RZ ;  /* 0x00005410ff117816 */ /* 0x000fe200000000ff */
[----:B------:R-:W-:Y:S06]  /*0ce0*/  @P1 BRA `(.L_x_98) ;  /* 0x0000000000301947 */ /* 0x000fec0003800000 */
[----:B------:R-:W-:Y:S01]  /*0cf0*/  ULDC UR6, c[0x0][0x220] ;  /* 0x0000880000067ab9 */ /* 0x000fe20000000800 */
[----:B------:R-:W-:Y:S02]  /*0d00*/  HADD2.F32 R35, -RZ, R35.H0_H0 ;  /* 0x20000023ff237230 */ /* 0x000fe40000004100 */
[----:B------:R-:W-:Y:S01]  /*0d10*/  FADD.FTZ R16, R14, UR6 ;  /* 0x000000060e107e21 */ /* 0x000fe20008010000 */
[----:B------:R-:W-:Y:S01]  /*0d20*/  HADD2.F32 R37, -RZ, R37.H0_H0 ;  /* 0x20000025ff257230 */ /* 0x000fe20000004100 */
[----:B------:R-:W-:Y:S01]  /*0d30*/  ULDC UR6, c[0x0][0x218] ;  /* 0x0000860000067ab9 */ /* 0x000fe20000000800 */
[----:B------:R-:W-:Y:S01]  /*0d40*/  FMUL.FTZ R38, R26, R35 ;  /* 0x000000231a267220 */ /* 0x000fe20000410000 */
[----:B------:R-:W-:Y:S02]  /*0d50*/  FMUL.FTZ R17, R14, UR6 ;  /* 0x000000060e117c20 */ /* 0x000fe40008410000 */
[----:B------:R-:W3:Y:S01]  /*0d60*/  MUFU.RSQ R16, R16 ;  /* 0x0000001000107308 */ /* 0x000ee20000001400 */
[----:B------:R-:W-:Y:S01]  /*0d70*/  FMUL.FTZ R40, R26, R37 ;  /* 0x000000251a287220 */ /* 0x000fe20000410000 */
[----:B------:R-:W-:-:S03]  /*0d80*/  FFMA.FTZ R13, R13, R28, R38 ;  /* 0x0000001c0d0d7223 */ /* 0x000fc60000010026 */
[----:B------:R-:W-:-:S05]  /*0d90*/  FFMA.FTZ R40, R17, R28, R40 ;  /* 0x0000001c11287223 */ /* 0x000fca0000010028 */
[----:B------:R-:W-:-:S07]  /*0da0*/  F2FP.F16.F32.PACK_AB R17, R40, R13 ;  /* 0x0000000d2811723e */ /* 0x000fce00000000ff */
.L_x_98:
[----:B------:R-:W-:Y:S05]  /*0db0*/  BSYNC B0 ;  /* 0x0000000000007941 */ /* 0x000fea0003800000 */
.L_x_97:
[----:B------:R-:W-:Y:S01]  /*0dc0*/  BSSY B0, `(.L_x_99) ;  /* 0x000000f000007945 */ /* 0x000fe20003800000 */
[----:B------:R-:W-:-:S03]  /*0dd0*/  PRMT R27, RZ, 0x7610, R27 ;  /* 0x00007610ff1b7816 */ /* 0x000fc6000000001b */
        /* <DEDUP_REMOVED lines=8> */
[----:B------:R-:W4:Y:S01]  /*0e60*/  MUFU.RSQ R15, R15 ;  /* 0x0000000f000f7308 */ /* 0x000f220000001400 */
[----:B------:R-:W-:Y:S01]  /*0e70*/  FMUL.FTZ R14, R26, R33 ;  /* 0x000000211a0e7220 */ /* 0x000fe20000410000 */
[----:B------:R-:W-:-:S03]  /*0e80*/  FFMA.FTZ R34, R13, R28, R34 ;  /* 0x0000001c0d227223 */ /* 0x000fc60000010022 */
[----:B------:R-:W-:-:S05]  /*0e90*/  FFMA.FTZ R11, R11, R28, R14 ;  /* 0x0000001c0b0b7223 */ /* 0x000fca000001000e */
[----:B------:R-:W-:-:S07]  /*0ea0*/  F2FP.F16.F32.PACK_AB R27, R34, R11 ;  /* 0x0000000b221b723e */ /* 0x000fce00000000ff */
.L_x_100:
[----:B------:R-:W-:Y:S05]  /*0eb0*/  BSYNC B0 ;  /* 0x0000000000007941 */ /* 0x000fea0003800000 */
.L_x_99:
[----:B------:R-:W-:Y:S01]  /*0ec0*/  BSSY B0, `(.L_x_101) ;  /* 0x0000012000007945 */ /* 0x000fe20003800000 */
[----:B------:R-:W-:Y:S02]  /*0ed0*/  CS2R R12, SRZ ;  /* 0x00000000000c7805 */ /* 0x000fe4000001ff00 */
[----:B------:R-:W-:Y:S02]  /*0ee0*/  IADD3 R31, R5, 0x380, RZ ;  /* 0x00000380051f7810 */ /* 0x000fe40007ffe0ff */
        /* <DEDUP_REMOVED lines=15> */
.L_x_102:
[----:B------:R-:W-:Y:S05]  /*0fe0*/  BSYNC B0 ;  /* 0x0000000000007941 */ /* 0x000fea0003800000 */
.L_x_101:
[----:B------:R-:W-:Y:S01]  /*0ff0*/  BSSY B0, `(.L_x_103) ;  /* 0x0000010000007945 */ /* 0x000fe20003800000 */
[----:B------:R-:W-:Y:S02]  /*1000*/  MOV R21, RZ ;  /* 0x000000ff00157202 */ /* 0x000fe40000000f00 */
[----:B------:R-:W-:Y:S01]  /*1010*/  PRMT R29, RZ, 0x7610, R29 ;  /* 0x00007610ff1d7816 */ /* 0x000fe2000000001d */
        /* <DEDUP_REMOVED lines=13> */
.L_x_104:
[----:B------:R-:W-:Y:S05]  /*10f0*/  BSYNC B0 ;  /* 0x0000000000007941 */ /* 0x000fea0003800000 */
.L_x_103:
[----:B------:R-:W-:Y:S01]  /*1100*/  ISETP.GE.AND P5, PT, R31, R36, PT ;  /* 0x000000241f00720c */ /* 0x000fe20003fa6270 */
[----:B------:R-:W-:Y:S01]  /*1110*/  BSSY B0, `(.L_x_105) ;  /* 0x000000f000007945 */ /* 0x000fe20003800000 */
[----:B------:R-:W-:-:S11]  /*1120*/  PRMT R7, RZ, 0x5410, RZ ;  /* 0x00005410ff077816 */ /* 0x000fd600000000ff */
        /* <DEDUP_REMOVED lines=13> */
.L_x_106:
[----:B------:R-:W-:Y:S05]  /*1200*/  BSYNC B0 ;  /* 0x0000000000007941 */ /* 0x000fea0003800000 */
.L_x_105:
        /* <DEDUP_REMOVED lines=79> */
.L_x_107:
        /* <DEDUP_REMOVED lines=16> */
.L_x_28198:


//--------------------- .text._ZN2at6native49_GLOBAL__N__b919a28f_16_Normalization_cu_5c38458745unrolled_elementwise_kernel_for_multi_outputsILi3EZZZNS1_34batch_norm_update_stats_and_invertERKNS_6TensorES5_S5_S5_ddlENKUlvE_clEvENKUlvE0_clEvEUlffffE_St5arrayIPcLm7EE16OffsetCalculatorILi4EjLb0EESC_ILi3EjLb0EEEEviT0_T1_T2_T3_ --------------------------
	.section	.text._ZN2at6native49_GLOBAL__N__b919a28f_16_Normalization_cu_5c38458745unrolled_elementwise_kernel_for_multi_outputsILi3EZZZNS1_34batch_norm_update_stats_and_invertERKNS_6TensorES5_S5_S5_ddlENKUlvE_clEvENKUlvE0_clEvEUlffffE_St5arrayIPcLm7EE16OffsetCalculatorILi4EjLb0EESC_ILi3EjLb0EEEEviT0_T1_T2_T3_,"ax",@progbits
	.align	128
.text._ZN2at6native49_GLOBAL__N__b919a28f_16_Normalization_cu_5c38458745unrolled_elementwise_kernel_for_multi_outputsILi3EZZZNS1_34batch_norm_update_stats_and_invertERKNS_6TensorES5_S5_S5_ddlENKUlvE_clEvENKUlvE0_clEvEUlffffE_St5arrayIPcLm7EE16OffsetCalculatorILi4EjLb0EESC_ILi3EjLb0EEEEviT0_T1_T2_T3_:
        .type           _ZN2at6native49_GLOBAL__N__b919a28f_16_Normalization_cu_5c38458745unrolled_elementwise_kernel_for_multi_outputsILi3EZZZNS1_34batch_norm_update_stats_and_invertERKNS_6TensorES5_S5_S5_ddlENKUlvE_clEvENKUlvE0_clEvEUlffffE_St5arrayIPcLm7EE16OffsetCalculatorILi4EjLb0EESC_ILi3EjLb0EEEEviT0_T1_T2_T3_,@function
        .size           _ZN2at6native49_GLOBAL__N__b919a28f_16_Normalization_cu_5c38458745unrolled_elementwise_kernel_for_multi_outputsILi3EZZZNS1_34batch_norm_update_stats_and_invertERKNS_6TensorES5_S5_S5_ddlENKUlvE_clEvENKUlvE0_clEvEUlffffE_St5arrayIPcLm7EE16OffsetCalculatorILi4EjLb0EESC_ILi3EjLb0EEEEviT0_T1_T2_T3_,(.L_x_28199 - _ZN2at6native49_GLOBAL__N__b919a28f_16_Normalization_cu_5c38458745unrolled_elementwise_kernel_for_multi_outputsILi3EZZZNS1_34batch_norm_update_stats_and_invertERKNS_6TensorES5_S5_S5_ddlENKUlvE_clEvENKUlvE0_clEvEUlffffE_St5arrayIPcLm7EE16OffsetCalculatorILi4EjLb0EESC_ILi3EjLb0EEEEviT0_T1_T2_T3_)
        .other          _ZN2at6native49_GLOBAL__N__b919a28f_16_Normalization_cu_5c38458745unrolled_elementwise_kernel_for_multi_outputsILi3EZZZNS1_34batch_norm_update_stats_and_invertERKNS_6TensorES5_S5_S5_ddlENKUlvE_clEvENKUlvE0_clEvEUlffffE_St5arrayIPcLm7EE16OffsetCalculatorILi4EjLb0EESC_ILi3EjLb0EEEEviT0_T1_T2_T3_,@"STO_CUDA_ENTRY STV_DEFAULT"
_ZN2at6native49_GLOBAL__N__b919a28f_16_Normalization_cu_5c38458745unrolled_elementwise_kernel_for_multi_outputsILi3EZZZNS1_34batch_norm_update_stats_and_invertERKNS_6TensorES5_S5_S5_ddlENKUlvE_clEvENKUlvE0_clEvEUlffffE_St5arrayIPcLm7EE16OffsetCalculatorILi4EjLb0EESC_ILi3EjLb0EEEEviT0_T1_T2_T3_:
[----:B------:R-:W-:Y:S01]  /*0000*/  LDC R1, c[0x0][0x28] ;  /* 0x00000a00ff017b82 */ /* 0x000fe20000000800 */
[----:B------:R-:W0:Y:S07]  /*0010*/  S2R R0, SR_CTAID.X ;  /* 0x0000000000007919 */ /* 0x000e2e0000002500 */
[----:B------:R-:W0:Y:S01]  /*0020*/  LDC R5, c[0x0][0x210] ;  /* 0x00008400ff057b82 */ /* 0x000e220000000800 */
[----:B------:R-:W-:Y:S01]  /*0030*/  ULDC.64 UR4, c[0x0][0x208] ;  /* 0x0000820000047ab9 */ /* 0x000fe20000000a00 */
[----:B------:R-:W-:Y:S01]  /*0040*/  BSSY B0, `(.L_x_108) ;  /* 0x0000c3a000007945 */ /* 0x000fe20003800000 */
[----:B------:R-:W1:Y:S01]  /*0050*/  S2R R3, SR_TID.X ;  /* 0x0000000000037919 */ /* 0x000e620000002100 */
[----:B------:R-:W-:Y:S01]  /*0060*/  HFMA2.MMA R40, -RZ, RZ, 0, 0 ;  /* 0x00000000ff287435 */ /* 0x000fe200000001ff */
[----:B------:R-:W-:-:S02]  /*0070*/  CS2R R38, SRZ ;  /* 0x0000000000267805 */ /* 0x000fc4000001ff00 */
[----:B------:R-:W-:Y:S02]  /*0080*/  CS2R R28, SRZ ;  /* 0x00000000001c7805 */ /* 0x000fe4000001ff00 */
[----:B------:R-:W-:Y:S02]  /*0090*/  CS2R R36, SRZ ;  /* 0x0000000000247805 */ /* 0x000fe4000001ff00 */
[----:B------:R-:W-:Y:S02]  /*00a0*/  CS2R R34, SRZ ;  /* 0x0000000000227805 */ /* 0x000fe4000001ff00 */
[----:B------:R-:W-:Y:S02]  /*00b0*/  MOV R13, RZ ;  /* 0x000000ff000d7202 */ /* 0x000fe40000000f00 */
[----:B------:R-:W-:Y:S02]  /*00c0*/  CS2R R14, SRZ ;  /* 0x00000000000e7805 */ /* 0x000fe4000001ff00 */
[----:B------:R-:W-:-:S02]  /*00d0*/  CS2R R16, SRZ ;  /* 0x0000000000107805 */ /* 0x000fc4000001ff00 */
[----:B------:R-:W-:Y:S02]  /*00e0*/  CS2R R18, SRZ ;  /* 0x0000000000127805 */ /* 0x000fe4000001ff00 */
[----:B------:R-:W-:Y:S02]  /*00f0*/  CS2R R20, SRZ ;  /* 0x0000000000147805 */ /* 0x000fe4000001ff00 */
[----:B------:R-:W-:Y:S02]  /*0100*/  CS2R R22, SRZ ;  /* 0x0000000000167805 */ /* 0x000fe4000001ff00 */
[----:B------:R-:W-:Y:S02]  /*0110*/  CS2R R30, SRZ ;  /* 0x00000000001e7805 */ /* 0x000fe4000001ff00 */
[----:B------:R-:W-:Y:S02]  /*0120*/  CS2R R32, SRZ ;  /* 0x0000000000207805 */ /* 0x000fe4000001ff00 */
[----:B------:R-:W-:-:S02]  /*0130*/  CS2R R6, SRZ ;  /* 0x0000000000067805 */ /* 0x000fc4000001ff00 */
[----:B------:R-:W-:Y:S02]  /*0140*/  CS2R R8, SRZ ;  /* 0x0000000000087805 */ /* 0x000fe4000001ff00 */
[----:B------:R-:W-:Y:S01]  /*0150*/  CS2R R10, SRZ ;  /* 0x00000000000a7805 */ /* 0x000fe2000001ff00 */
[----:B0-----:R-:W-:Y:S01]  /*0160*/  IMAD R2, R0, -0x400, R5 ;  /* 0xfffffc0000027824 */ /* 0x001fe200078e0205 */
[----:B------:R-:W-:-:S04]  /*0170*/  CS2R R4, SRZ ;  /* 0x0000000000047805 */ /* 0x000fc8000001ff00 */
[----:B-1----:R-:W-:-:S13]  /*0180*/  ISETP.GE.AND P0, PT, R3, R2, PT ;  /* 0x000000020300720c */ /* 0x002fda0003f06270 */
[----:B------:R-:W-:Y:S05]  /*0190*/  @P0 BRA `(.L_x_109) ;  /* 0x000000c000900947 */ /* 0x000fea0003800000 */
        /* <DEDUP_REMOVED lines=379> */
.L_x_110:
[----:B------:R-:W0:Y:S08]  /*1950*/  LDC.64 R46, c[0x0][0x250] ;  /* 0x00009400ff2e7b82 */ /* 0x000e300000000a00 */
[----:B------:R-:W1:Y:S08]  /*1960*/  LDC.64 R42, c[0x0][0x260] ;  /* 0x00009800ff2a7b82 */ /* 0x000e700000000a00 */
[----:B------:R-:W2:Y:S08]  /*1970*/  LDC.64 R48, c[0x0][0x248] ;  /* 0x00009200ff307b82 */ /* 0x000eb00000000a00 */
[----:B------:R-:W3:Y:S01]  /*1980*/  LDC.64 R44, c[0x0][0x258] ;  /* 0x00009600ff2c7b82 */ /* 0x000ee20000000a00 */
[----:B0-----:R-:W-:-:S05]  /*1990*/  IMAD.WIDE.U32 R26, R41, 0x4, R46 ;  /* 0x00000004291a7825 */ /* 0x001fca00078e002e */
[----:B------:R0:W5:Y:S01]  /*19a0*/  LDG.E R29, desc[UR4][R26.64] ;  /* 0x000000041a1d7981 */ /* 0x000162000c1e1900 */
[----:B-1----:R-:W-:-:S06]  /*19b0*/  IMAD.WIDE.U32 R40, R40, 0x4, R42 ;  /* 0x0000000428287825 */ /* 0x002fcc00078e002a */
[----:B------:R0:W5:Y:S01]  /*19c0*/  LDG.E R40, desc[UR4][R40.64] ;  /* 0x0000000428287981 */ /* 0x000162000c1e1900 */
[----:B--2---:R-:W-:-:S05]  /*19d0*/  IMAD.WIDE.U32 R50, R51, 0x4, R48 ;  /* 0x0000000433327825 */ /* 0x004fca00078e0030 */
[----:B------:R0:W5:Y:S01]  /*19e0*/  LDG.E R28, desc[UR4][R50.64] ;  /* 0x00000004321c7981 */ /* 0x000162000c1e1900 */
[----:B---3--:R-:W-:-:S05]  /*19f0*/  IMAD.WIDE.U32 R24, R39, 0x4, R44 ;  /* 0x0000000427187825 */ /* 0x008fca00078e002c */
[----:B------:R0:W5:Y:S01]  /*1a00*/  LDG.E R39, desc[UR4][R24.64] ;  /* 0x0000000418277981 */ /* 0x000162000c1e1900 */
        /* <DEDUP_REMOVED lines=380> */
.L_x_111:
[----:B------:R-:W-:-:S04]  /*31d0*/  IMAD.WIDE.U32 R52, R41, 0x4, R48 ;  /* 0x0000000429347825 */ /* 0x000fc800078e0030 */
[----:B------:R-:W-:Y:S02]  /*31e0*/  IMAD.WIDE.U32 R50, R35, 0x4, R46 ;  /* 0x0000000423327825 */ /* 0x000fe400078e002e */
[----:B------:R-:W5:Y:S02]  /*31f0*/  LDG.E R35, desc[UR4][R52.64] ;  /* 0x0000000434237981 */ /* 0x000f64000c1e1900 */
[----:B------:R-:W-:-:S04]  /*3200*/  IMAD.WIDE.U32 R26, R37, 0x4, R44 ;  /* 0x00000004251a7825 */ /* 0x000fc800078e002c */
[----:B------:R-:W-:Y:S01]  /*3210*/  IMAD.WIDE.U32 R24, R36, 0x4, R42 ;  /* 0x0000000424187825 */ /* 0x000fe200078e002a */
[----:B------:R-:W5:Y:S04]  /*3220*/  LDG.E R37, desc[UR4][R26.64] ;  /* 0x000000041a257981 */ /* 0x000f68000c1e1900 */
[----:B------:R-:W5:Y:S04]  /*3230*/  LDG.E R36, desc[UR4][R50.64] ;  /* 0x0000000432247981 */ /* 0x000f68000c1e1900 */
[----:B------:R0:W5:Y:S02]  /*3240*/  LDG.E R38, desc[UR4][R24.64] ;  /* 0x0000000418267981 */ /* 0x000164000c1e1900 */
        /* <DEDUP_REMOVED lines=381> */
.L_x_112:
[----:B------:R-:W-:-:S04]  /*4a20*/  IMAD.WIDE.U32 R52, R41, 0x4, R48 ;  /* 0x0000000429347825 */ /* 0x000fc800078e0030 */
[----:B------:R-:W-:Y:S02]  /*4a30*/  IMAD.WIDE.U32 R50, R16, 0x4, R46 ;  /* 0x0000000410327825 */ /* 0x000fe400078e002e */
[----:B------:R-:W5:Y:S02]  /*4a40*/  LDG.E R16, desc[UR4][R52.64] ;  /* 0x0000000434107981 */ /* 0x000f64000c1e1900 */
[----:B------:R-:W-:Y:S02]  /*4a50*/  IMAD.WIDE.U32 R26, R27, 0x4, R44 ;  /* 0x000000041b1a7825 */ /* 0x000fe400078e002c */
[----:B------:R-:W5:Y:S02]  /*4a60*/  LDG.E R15, desc[UR4][R50.64] ;  /* 0x00000004320f7981 */ /* 0x000f64000c1e1900 */
[----:B------:R-:W-:Y:S02]  /*4a70*/  IMAD.WIDE.U32 R24, R13, 0x4, R42 ;  /* 0x000000040d187825 */ /* 0x000fe400078e002a */
        /* <DEDUP_REMOVED lines=383> */
.L_x_113:
        /* <DEDUP_REMOVED lines=388> */
.L_x_114:
[----:B------:R-:W-:-:S04]  /*7ab0*/  IMAD.WIDE.U32 R50, R26, 0x4, R46 ;  /* 0x000000041a327825 */ /* 0x000fc800078e002e */
[----:B------:R-:W-:Y:S01]  /*7ac0*/  IMAD.WIDE.U32 R52, R41, 0x4, R48 ;  /* 0x0000000429347825 */ /* 0x000fe200078e0030 */
[----:B------:R-:W5:Y:S03]  /*7ad0*/  LDG.E R23, desc[UR4][R50.64] ;  /* 0x0000000432177981 */ /* 0x000f66000c1e1900 */
[----:B------:R-:W-:Y:S01]  /*7ae0*/  IMAD.WIDE.U32 R26, R27, 0x4, R44 ;  /* 0x000000041b1a7825 */ /* 0x000fe200078e002c */
[----:B------:R-:W5:Y:S03]  /*7af0*/  LDG.E R30, desc[UR4][R52.64] ;  /* 0x00000004341e7981 */ /* 0x000f66000c1e1900 */
[----:B------:R-:W-:Y:S01]  /*7b00*/  IMAD.WIDE.U32 R24, R21, 0x4, R42 ;  /* 0x0000000415187825 */ /* 0x000fe200078e002a */
[----:B------:R-:W5:Y:S04]  /*7b10*/  LDG.E R22, desc[UR4][R26.64] ;  /* 0x000000041a167981 */ /* 0x000f68000c1e1900 */
[----:B------:R0:W5:Y:S02]  /*7b20*/  LDG.E R21, desc[UR4][R24.64] ;  /* 0x0000000418157981 */ /* 0x000164000c1e1900 */
        /* <DEDUP_REMOVED lines=380> */
.L_x_115:
[----:B------:R-:W-:-:S04]  /*92f0*/  IMAD.WIDE.U32 R52, R41, 0x4, R48 ;  /* 0x0000000429347825 */ /* 0x000fc800078e0030 */
[----:B------:R-:W-:Y:S01]  /*9300*/  IMAD.WIDE.U32 R50, R32, 0x4, R46 ;  /* 0x0000000420327825 */ /* 0x000fe200078e002e */
[----:B------:R0:W5:Y:S03]  /*9310*/  LDG.E R34, desc[UR4][R52.64] ;  /* 0x0000000434227981 */ /* 0x000166000c1e1900 */
[----:B------:R-:W-:Y:S02]  /*9320*/  IMAD.WIDE.U32 R26, R33, 0x4, R44 ;  /* 0x00000004211a7825 */ /* 0x000fe400078e002c */
[----:B------:R0:W5:Y:S02]  /*9330*/  LDG.E R33, desc[UR4][R50.64] ;  /* 0x0000000432217981 */ /* 0x000164000c1e1900 */
[----:B------:R-:W-:Y:S02]  /*9340*/  IMAD.WIDE.U32 R24, R31, 0x4, R42 ;  /* 0x000000041f187825 */ /* 0x000fe400078e002a */
[----:B------:R0:W5:Y:S04]  /*9350*/  LDG.E R32, desc[UR4][R26.64] ;  /* 0x000000041a207981 */ /* 0x000168000c1e1900 */
[----:B------:R0:W5:Y:S01]  /*9360*/  LDG.E R31, desc[UR4][R24.64] ;  /* 0x00000004181f7981 */ /* 0x000162000c1e1900 */
        /* <DEDUP_REMOVED lines=379> */
.L_x_116:
[----:B------:R-:W-:-:S04]  /*ab20*/  IMAD.WIDE.U32 R52, R27, 0x4, R48 ;  /* 0x000000041b347825 */ /* 0x000fc800078e0030 */
[----:B------:R-:W-:Y:S01]  /*ab30*/  IMAD.WIDE.U32 R50, R26, 0x4, R46 ;  /* 0x000000041a327825 */ /* 0x000fe200078e002e */
[----:B------:R0:W5:Y:S03]  /*ab40*/  LDG.E R7, desc[UR4][R52.64] ;  /* 0x0000000434077981 */ /* 0x000166000c1e1900 */
[----:B------:R-:W-:Y:S01]  /*ab50*/  IMAD.WIDE.U32 R26, R25, 0x4, R44 ;  /* 0x00000004191a7825 */ /* 0x000fe200078e002c */
[----:B------:R0:W5:Y:S03]  /*ab60*/  LDG.E R6, desc[UR4][R50.64] ;  /* 0x0000000432067981 */ /* 0x000166000c1e1900 */
[----:B------:R-:W-:Y:S01]  /*ab70*/  IMAD.WIDE.U32 R24, R24, 0x4, R42 ;  /* 0x0000000418187825 */ /* 0x000fe200078e002a */
[----:B------:R0:W5:Y:S04]  /*ab80*/  LDG.E R5, desc[UR4][R26.64] ;  /* 0x000000041a057981 */ /* 0x000168000c1e1900 */
[----:B------:R0:W5:Y:S01]  /*ab90*/  LDG.E R4, desc[UR4][R24.64] ;  /* 0x0000000418047981 */ /* 0x000162000c1e1900 */
        /* <DEDUP_REMOVED lines=380> */
.L_x_117:
[----:B------:R-:W-:-:S04]  /*c360*/  IMAD.WIDE.U32 R48, R51, 0x4, R48 ;  /* 0x0000000433307825 */ /* 0x000fc800078e0030 */
[----:B------:R-:W-:Y:S01]  /*c370*/  IMAD.WIDE.U32 R46, R26, 0x4, R46 ;  /* 0x000000041a2e7825 */ /* 0x000fe200078e002e */
[----:B------:R0:W5:Y:S03]  /*c380*/  LDG.E R11, desc[UR4][R48.64] ;  /* 0x00000004300b7981 */ /* 0x000166000c1e1900 */
[----:B------:R-:W-:Y:S01]  /*c390*/  IMAD.WIDE.U32 R44, R27, 0x4, R44 ;  /* 0x000000041b2c7825 */ /* 0x000fe200078e002c */
[----:B------:R0:W5:Y:S03]  /*c3a0*/  LDG.E R10, desc[UR4][R46.64] ;  /* 0x000000042e0a7981 */ /* 0x000166000c1e1900 */
[----:B------:R-:W-:Y:S01]  /*c3b0*/  IMAD.WIDE.U32 R42, R41, 0x4, R42 ;  /* 0x00000004292a7825 */ /* 0x000fe200078e002a */
[----:B------:R0:W5:Y:S04]  /*c3c0*/  LDG.E R9, desc[UR4][R44.64] ;  /* 0x000000042c097981 */ /* 0x000168000c1e1900 */
[----:B------:R0:W5:Y:S02]  /*c3d0*/  LDG.E R8, desc[UR4][R42.64] ;  /* 0x000000042a087981 */ /* 0x000164000c1e1900 */
.L_x_109:
[----:B------:R-:W-:Y:S05]  /*c3e0*/  BSYNC B0 ;  /* 0x0000000000007941 */ /* 0x000fea0003800000 */
.L_x_108:
[----:B------:R-:W1:Y:S01]  /*c3f0*/  LDC R51, c[0x0][0x21c] ;  /* 0x00008700ff337b82 */ /* 0x000e620000000800 */
[C---:B0-----:R-:W-:Y:S01]  /*c400*/  IADD3 R49, R3.reuse, 0x80, RZ ;  /* 0x0000008003317810 */ /* 0x041fe20007ffe0ff */
[----:B------:R-:W-:Y:S01]  /*c410*/  BSSY B0, `(.L_x_118) ;  /* 0x000001b000007945 */ /* 0x000fe20003800000 */
[----:B------:R-:W-:Y:S01]  /*c420*/  IADD3 R47, R3, 0x100, RZ ;  /* 0x00000100032f7810 */ /* 0x000fe20007ffe0ff */
[----:B------:R-:W-:Y:S01]  /*c430*/  HFMA2.MMA R26, -RZ, RZ, 0, 0 ;  /* 0x00000000ff1a7435 */ /* 0x000fe200000001ff */
[-C--:B------:R-:W-:Y:S02]  /*c440*/  ISETP.GE.AND P6, PT, R49, R2.reuse, PT ;  /* 0x000000023100720c */ /* 0x080fe40003fc6270 */
[----:B------:R-:W-:Y:S02]  /*c450*/  CS2R R24, SRZ ;  /* 0x0000000000187805 */ /* 0x000fe4000001ff00 */
[----:B------:R-:W-:Y:S02]  /*c460*/  ISETP.GE.AND P5, PT, R47, R2, PT ;  /* 0x000000022f00720c */ /* 0x000fe40003fa6270 */
[----:B------:R-:W-:-:S02]  /*c470*/  IADD3 R45, R3, 0x180, RZ ;  /* 0x00000180032d7810 */ /* 0x000fc40007ffe0ff */
[C---:B------:R-:W-:Y:S02]  /*c480*/  IADD3 R43, R3.reuse, 0x200, RZ ;  /* 0x00000200032b7810 */ /* 0x040fe40007ffe0ff */
[C---:B------:R-:W-:Y:S02]  /*c490*/  IADD3 R41, R3.reuse, 0x280, RZ ;  /* 0x0000028003297810 */ /* 0x040fe40007ffe0ff */
[----:B------:R-:W-:Y:S02]  /*c4a0*/  IADD3 R27, R3, 0x300, RZ ;  /* 0x00000300031b7810 */ /* 0x000fe40007ffe0ff */
[----:B------:R-:W-:Y:S02]  /*c4b0*/  P2R R12, PR, RZ, 0x40 ;  /* 0x00000040ff0c7803 */ /* 0x000fe40000000000 */
[----:B------:R-:W-:Y:S02]  /*c4c0*/  P2R R12, PR, RZ, 0x20 ;  /* 0x00000020ff0c7803 */ /* 0x000fe40000000000 */
[----:B------:R-:W-:-:S02]  /*c4d0*/  ISETP.GE.AND P1, PT, R45, R2, PT ;  /* 0x000000022d00720c */ /* 0x000fc40003f26270 */
[-C--:B------:R-:W-:Y:S01]  /*c4e0*/  ISETP.GE.AND P2, PT, R43, R2.reuse, PT ;  /* 0x000000022b00720c */ /* 0x080fe20003f46270 */
[----:B-1----:R-:W-:Y:S01]  /*c4f0*/  FADD.FTZ R12, -R51, 1 ;  /* 0x3f800000330c7421 */ /* 0x002fe20000010100 */
[-C--:B------:R-:W-:Y:S02]  /*c500*/  ISETP.GE.AND P3, PT, R41, R2.reuse, PT ;  /* 0x000000022900720c */ /* 0x080fe40003f66270 */
[----:B------:R-:W-:Y:S01]  /*c510*/  ISETP.GE.AND P4, PT, R27, R2, PT ;  /* 0x000000021b00720c */ /* 0x000fe20003f86270 */
[----:B------:R-:W-:-:S12]  /*c520*/  @P0 BRA `(.L_x_119) ;  /* 0x0000000000240947 */ /* 0x000fd80003800000 */
[----:B------:R-:W-:Y:S01]  /*c530*/  ULDC UR6, c[0x0][0x220] ;  /* 0x0000880000067ab9 */ /* 0x000fe20000000800 */
[C---:B-----5:R-:W-:Y:S01]  /*c540*/  FMUL.FTZ R25, R12.reuse, R40 ;  /* 0x000000280c197220 */ /* 0x060fe20000410000 */
[C---:B------:R-:W-:Y:S01]  /*c550*/  FADD.FTZ R24, R29.reuse, UR6 ;  /* 0x000000061d187e21 */ /* 0x040fe20008010000 */
[----:B------:R-:W-:Y:S01]  /*c560*/  ULDC UR6, c[0x0][0x218] ;  /* 0x0000860000067ab9 */ /* 0x000fe20000000800 */
[----:B------:R-:W-:Y:S01]  /*c570*/  FMUL.FTZ R39, R12, R39 ;  /* 0x000000270c277220 */ /* 0x000fe20000410000 */
[----:B------:R-:W-:-:S03]  /*c580*/  FMUL.FTZ R40, R29, UR6 ;  /* 0x000000061d287c20 */ /* 0x000fc60008410000 */
[----:B------:R-:W0:Y:S01]  /*c590*/  MUFU.RSQ R24, R24 ;  /* 0x0000001800187308 */ /* 0x000e220000001400 */
[-C--:B------:R-:W-:Y:S01]  /*c5a0*/  FFMA.FTZ R26, R28, R51.reuse, R39 ;  /* 0x000000331c1a7223 */ /* 0x080fe20000010027 */
[----:B------:R-:W-:-:S07]  /*c5b0*/  FFMA.FTZ R25, R40, R51, R25 ;  /* 0x0000003328197223 */ /* 0x000fce0000010019 */
.L_x_119:
[----:B------:R-:W-:Y:S05]  /*c5c0*/  BSYNC B0 ;  /* 0x0000000000007941 */ /* 0x000fea0003800000 */
.L_x_118:
[----:B------:R-:W-:Y:S01]  /*c5d0*/  BSSY B0, `(.L_x_120) ;  /* 0x000000e000007945 */ /* 0x000fe20003800000 */
[----:B-----5:R-:W-:Y:S01]  /*c5e0*/  HFMA2.MMA R39, -RZ, RZ, 0, 0 ;  /* 0x00000000ff277435 */ /* 0x020fe200000001ff */
[----:B------:R-:W-:Y:S02]  /*c5f0*/  MOV R40, RZ ;  /* 0x000000ff00287202 */ /* 0x000fe40000000f00 */
[----:B------:R-:W-:Y:S01]  /*c600*/  CS2R R28, SRZ ;  /* 0x00000000001c7805 */ /* 0x000fe2000001ff00 */
[----:B------:R-:W-:Y:S07]  /*c610*/  @P6 BRA `(.L_x_121) ;  /* 0x0000000000246947 */ /* 0x000fee0003800000 */
[----:B------:R-:W-:Y:S01]  /*c620*/  ULDC UR6, c[0x0][0x220] ;  /* 0x0000880000067ab9 */ /* 0x000fe20000000800 */
[----:B------:R-:W-:Y:S01]  /*c630*/  FMUL.FTZ R42, R12, R37 ;  /* 0x000000250c2a7220 */ /* 0x000fe20000410000 */
[----:B------:R-:W-:Y:S01]  /*c640*/  FADD.FTZ R28, R36, UR6 ;  /* 0x00000006241c7e21 */ /* 0x000fe20008010000 */
[----:B------:R-:W-:Y:S01]  /*c650*/  ULDC UR6, c[0x0][0x218] ;  /* 0x0000860000067ab9 */ /* 0x000fe20000000800 */
[----:B------:R-:W-:Y:S01]  /*c660*/  FMUL.FTZ R29, R12, R38 ;  /* 0x000000260c1d7220 */ /* 0x000fe20000410000 */
[----:B------:R-:W-:Y:S01]  /*c670*/  FMUL.FTZ R36, R36, UR6 ;  /* 0x0000000624247c20 */ /* 0x000fe20008410000 */
[-C--:B------:R-:W-:Y:S02]  /*c680*/  FFMA.FTZ R39, R35, R51.reuse, R42 ;  /* 0x0000003323277223 */ /* 0x080fe4000001002a */
[----:B------:R-:W1:Y:S01]  /*c690*/  MUFU.RSQ R28, R28 ;  /* 0x0000001c001c7308 */ /* 0x000e620000001400 */
[----:B------:R-:W-:-:S07]  /*c6a0*/  FFMA.FTZ R29, R36, R51, R29 ;  /* 0x00000033241d7223 */ /* 0x000fce000001001d */
.L_x_121:
[----:B------:R-:W-:Y:S05]  /*c6b0*/  BSYNC B0 ;  /* 0x0000000000007941 */ /* 0x000fea0003800000 */
.L_x_120:
[----:B------:R-:W-:Y:S01]  /*c6c0*/  BSSY B0, `(.L_x_122) ;  /* 0x000000d000007945 */ /* 0x000fe20003800000 */
[----:B------:R-:W-:Y:S01]  /*c6d0*/  HFMA2.MMA R35, -RZ, RZ, 0, 0 ;  /* 0x00000000ff237435 */ /* 0x000fe200000001ff */
[----:B------:R-:W-:Y:S02]  /*c6e0*/  MOV R36, RZ ;  /* 0x000000ff00247202 */ /* 0x000fe40000000f00 */
[----:B------:R-:W-:Y:S08]  /*c6f0*/  @P5 BRA `(.L_x_123) ;  /* 0x0000000000245947 */ /* 0x000ff00003800000 */
[----:B------:R-:W-:Y:S01]  /*c700*/  ULDC UR6, c[0x0][0x220] ;  /* 0x0000880000067ab9 */ /* 0x000fe20000000800 */
[C---:B------:R-:W-:Y:S01]  /*c710*/  FMUL.FTZ R37, R12.reuse, R14 ;  /* 0x0000000e0c257220 */ /* 0x040fe20000410000 */
[C---:B------:R-:W-:Y:S01]  /*c720*/  FADD.FTZ R35, R15.reuse, UR6 ;  /* 0x000000060f237e21 */ /* 0x040fe20008010000 */
[----:B------:R-:W-:Y:S01]  /*c730*/  ULDC UR6, c[0x0][0x218] ;  /* 0x0000860000067ab9 */ /* 0x000fe20000000800 */
[----:B------:R-:W-:Y:S01]  /*c740*/  FMUL.FTZ R13, R12, R13 ;  /* 0x0000000d0c0d7220 */ /* 0x000fe20000410000 */
[----:B------:R-:W-:Y:S01]  /*c750*/  FMUL.FTZ R36, R15, UR6 ;  /* 0x000000060f247c20 */ /* 0x000fe20008410000 */
[-C--:B------:R-:W-:Y:S02]  /*c760*/  FFMA.FTZ R40, R16, R51.reuse, R37 ;  /* 0x0000003310287223 */ /* 0x080fe40000010025 */
[----:B------:R-:W2:Y:S01]  /*c770*/  MUFU.RSQ R35, R35 ;  /* 0x0000002300237308 */ /* 0x000ea20000001400 */
[----:B------:R-:W-:-:S07]  /*c780*/  FFMA.FTZ R36, R36, R51, R13 ;  /* 0x0000003324247223 */ /* 0x000fce000001000d */
.L_x_123:
[----:B------:R-:W-:Y:S05]  /*c790*/  BSYNC B0 ;  /* 0x0000000000007941 */ /* 0x000fea0003800000 */
.L_x_122:
[----:B------:R-:W-:Y:S01]  /*c7a0*/  BSSY B0, `(.L_x_124) ;  /* 0x000000e000007945 */ /* 0x000fe20003800000 */
[----:B------:R-:W-:Y:S01]  /*c7b0*/  HFMA2.MMA R16, -RZ, RZ, 0, 0 ;  /* 0x00000000ff107435 */ /* 0x000fe200000001ff */
[----:B------:R-:W-:Y:S02]  /*c7c0*/  MOV R13, RZ ;  /* 0x000000ff000d7202 */ /* 0x000fe40000000f00 */
[----:B------:R-:W-:Y:S01]  /*c7d0*/  CS2R R14, SRZ ;  /* 0x00000000000e7805 */ /* 0x000fe2000001ff00 */
[----:B------:R-:W-:Y:S07]  /*c7e0*/  @P1 BRA `(.L_x_125) ;  /* 0x0000000000241947 */ /* 0x000fee0003800000 */
[----:B------:R-:W-:Y:S01]  /*c7f0*/  ULDC UR6, c[0x0][0x220] ;  /* 0x0000880000067ab9 */ /* 0x000fe20000000800 */
[C---:B------:R-:W-:Y:S01]  /*c800*/  FMUL.FTZ R15, R12.reuse, R18 ;  /* 0x000000120c0f7220 */ /* 0x040fe20000410000 */
[C---:B------:R-:W-:Y:S01]  /*c810*/  FADD.FTZ R16, R19.reuse, UR6 ;  /* 0x0000000613107e21 */ /* 0x040fe20008010000 */
[----:B------:R-:W-:Y:S01]  /*c820*/  ULDC UR6, c[0x0][0x218] ;  /* 0x0000860000067ab9 */ /* 0x000fe20000000800 */
[----:B------:R-:W-:Y:S01]  /*c830*/  FMUL.FTZ R17, R12, R17 ;  /* 0x000000110c117220 */ /* 0x000fe20000410000 */
[----:B------:R-:W-:Y:S01]  /*c840*/  FMUL.FTZ R18, R19, UR6 ;  /* 0x0000000613127c20 */ /* 0x000fe20008410000 */
[-C--:B------:R-:W-:Y:S02]  /*c850*/  FFMA.FTZ R14, R20, R51.reuse, R15 ;  /* 0x00000033140e7223 */ /* 0x080fe4000001000f */
[----:B------:R-:W3:Y:S01]  /*c860*/  MUFU.RSQ R16, R16 ;  /* 0x0000001000107308 */ /* 0x000ee20000001400 */
[----:B------:R-:W-:-:S07]  /*c870*/  FFMA.FTZ R15, R18, R51, R17 ;  /* 0x00000033120f7223 */ /* 0x000fce0000010011 */
.L_x_125:
[----:B------:R-:W-:Y:S05]  /*c880*/  BSYNC B0 ;  /* 0x0000000000007941 */ /* 0x000fea0003800000 */
.L_x_124:
        /* <DEDUP_REMOVED lines=11> */
[----:B------:R-:W4:Y:S01]  /*c940*/  MUFU.RSQ R17, R17 ;  /* 0x0000001100117308 */ /* 0x000f220000001400 */
[----:B------:R-:W-:-:S07]  /*c950*/  FFMA.FTZ R20, R20, R51, R21 ;  /* 0x0000003314147223 */ /* 0x000fce0000010015 */
.L_x_127:
[----:B------:R-:W-:Y:S05]  /*c960*/  BSYNC B0 ;  /* 0x0000000000007941 */ /* 0x000fea0003800000 */
.L_x_126:
[----:B------:R-:W-:Y:S01]  /*c970*/  BSSY B0, `(.L_x_128) ;  /* 0x000000f000007945 */ /* 0x000fe20003800000 */
[----:B------:R-:W-:Y:S01]  /*c980*/  HFMA2.MMA R30, -RZ, RZ, 0, 0 ;  /* 0x00000000ff1e7435 */ /* 0x000fe200000001ff */
[----:B------:R-:W-:Y:S02]  /*c990*/  MOV R37, RZ ;  /* 0x000000ff00257202 */ /* 0x000fe40000000f00 */
[----:B------:R-:W-:Y:S02]  /*c9a0*/  CS2R R22, SRZ ;  /* 0x0000000000167805 */ /* 0x000fe4000001ff00 */
[----:B------:R-:W-:Y:S01]  /*c9b0*/  MOV R21, RZ ;  /* 0x000000ff00157202 */ /* 0x000fe20000000f00 */
[----:B------:R-:W-:Y:S06]  /*c9c0*/  @P3 BRA `(.L_x_129) ;  /* 0x0000000000243947 */ /* 0x000fec0003800000 */
[----:B------:R-:W-:Y:S01]  /*c9d0*/  ULDC UR6, c[0x0][0x220] ;  /* 0x0000880000067ab9 */ /* 0x000fe20000000800 */
[C---:B------:R-:W-:Y:S01]  /*c9e0*/  FMUL.FTZ R19, R12.reuse, R32 ;  /* 0x000000200c137220 */ /* 0x040fe20000410000 */
[C---:B------:R-:W-:Y:S01]  /*c9f0*/  FADD.FTZ R21, R33.reuse, UR6 ;  /* 0x0000000621157e21 */ /* 0x040fe20008010000 */
[----:B------:R-:W-:Y:S01]  /*ca00*/  ULDC UR6, c[0x0][0x218] ;  /* 0x0000860000067ab9 */ /* 0x000fe20000000800 */
[----:B------:R-:W-:Y:S01]  /*ca10*/  FMUL.FTZ R31, R12, R31 ;  /* 0x0000001f0c1f7220 */ /* 0x000fe20000410000 */
[----:B------:R-:W-:Y:S01]  /*ca20*/  FMUL.FTZ R18, R33, UR6 ;  /* 0x0000000621127c20 */ /* 0x000fe20008410000 */
[-C--:B------:R-:W-:Y:S02]  /*ca30*/  FFMA.FTZ R30, R34, R51.reuse, R19 ;  /* 0x00000033221e7223 */ /* 0x080fe40000010013 */
[----:B------:R-:W0:Y:S01]  /*ca40*/  MUFU.RSQ R21, R21 ;  /* 0x0000001500157308 */ /* 0x000e220000001400 */
[----:B------:R-:W-:-:S07]  /*ca50*/  FFMA.FTZ R23, R18, R51, R31 ;  /* 0x0000003312177223 */ /* 0x000fce000001001f */
.L_x_129:
[----:B------:R-:W-:Y:S05]  /*ca60*/  BSYNC B0 ;  /* 0x0000000000007941 */ /* 0x000fea0003800000 */
.L_x_128:
[----:B------:R-:W-:Y:S01]  /*ca70*/  BSSY B0, `(.L_x_130) ;  /* 0x000000d000007945 */ /* 0x000fe20003800000 */
[----:B------:R-:W-:Y:S02]  /*ca80*/  IADD3 R31, R3, 0x380, RZ ;  /* 0x00000380031f7810 */ /* 0x000fe40007ffe0ff */
[----:B------:R-:W-:Y:S01]  /*ca90*/  CS2R R32, SRZ ;  /* 0x0000000000207805 */ /* 0x000fe2000001ff00 */
[----:B------:R-:W-:Y:S06]  /*caa0*/  @P4 BRA `(.L_x_131) ;  /* 0x0000000000244947 */ /* 0x000fec0003800000 */
[----:B------:R-:W-:Y:S01]  /*cab0*/  ULDC UR6, c[0x0][0x220] ;  /* 0x0000880000067ab9 */ /* 0x000fe20000000800 */
[----:B------:R-:W-:Y:S01]  /*cac0*/  FMUL.FTZ R18, R12, R5 ;  /* 0x000000050c127220 */ /* 0x000fe20000410000 */
[----:B------:R-:W-:Y:S01]  /*cad0*/  FADD.FTZ R33, R6, UR6 ;  /* 0x0000000606217e21 */ /* 0x000fe20008010000 */
[----:B------:R-:W-:Y:S01]  /*cae0*/  ULDC UR6, c[0x0][0x218] ;  /* 0x0000860000067ab9 */ /* 0x000fe20000000800 */
[----:B------:R-:W-:Y:S01]  /*caf0*/  FMUL.FTZ R5, R12, R4 ;  /* 0x000000040c057220 */ /* 0x000fe20000410000 */
[----:B------:R-:W-:Y:S01]  /*cb00*/  FMUL.FTZ R6, R6, UR6 ;  /* 0x0000000606067c20 */ /* 0x000fe20008410000 */
[-C--:B------:R-:W-:Y:S02]  /*cb10*/  FFMA.FTZ R37, R7, R51.reuse, R18 ;  /* 0x0000003307257223 */ /* 0x080fe40000010012 */
[----:B------:R-:W0:Y:S01]  /*cb20*/  MUFU.RSQ R33, R33 ;  /* 0x0000002100217308 */ /* 0x000e220000001400 */
[----:B------:R-:W-:-:S07]  /*cb30*/  FFMA.FTZ R22, R6, R51, R5 ;  /* 0x0000003306167223 */ /* 0x000fce0000010005 */
.L_x_131:
[----:B------:R-:W-:Y:S05]  /*cb40*/  BSYNC B0 ;  /* 0x0000000000007941 */ /* 0x000fea0003800000 */
.L_x_130:
[----:B------:R-:W-:Y:S01]  /*cb50*/  ISETP.GE.AND P5, PT, R31, R2, PT ;  /* 0x000000021f00720c */ /* 0x000fe20003fa6270 */
[----:B------:R-:W-:Y:S01]  /*cb60*/  BSSY B0, `(.L_x_132) ;  /* 0x000000d000007945 */ /* 0x000fe20003800000 */
[----:B------:R-:W-:Y:S01]  /*cb70*/  HFMA2.MMA R38, -RZ, RZ, 0, 0 ;  /* 0x00000000ff267435 */ /* 0x000fe200000001ff */
[----:B------:R-:W-:-:S10]  /*cb80*/  MOV R34, RZ ;  /* 0x000000ff00227202 */ /* 0x000fd40000000f00 */
[----:B------:R-:W-:Y:S05]  /*cb90*/  @P5 BRA `(.L_x_133) ;  /* 0x0000000000245947 */ /* 0x000fea0003800000 */
        /* <DEDUP_REMOVED lines=9> */
.L_x_133:
[----:B------:R-:W-:Y:S05]  /*cc30*/  BSYNC B0 ;  /* 0x0000000000007941 */ /* 0x000fea0003800000 */
.L_x_132:
        /* <DEDUP_REMOVED lines=356> */
.L_x_134:
[----:B------:R-:W5:Y:S01]  /*e280*/  LDC.64 R4, c[0x0][0x230] ;  /* 0x00008c00ff047b82 */ /* 0x000f620000000a00 */
[----:B------:R-:W-:-:S07]  /*e290*/  ISETP.GE.AND P0, PT, R49, R2, PT ;  /* 0x000000023100720c */ /* 0x000fce0003f06270 */
[----:B------:R-:W0:Y:S08]  /*e2a0*/  LDC.64 R6, c[0x0][0x238] ;  /* 0x00008e00ff067b82 */ /* 0x000e300000000a00 */
[----:B------:R-:W1:Y:S01]  /*e2b0*/  LDC.64 R8, c[0x0][0x240] ;  /* 0x00009000ff087b82 */ /* 0x000e620000000a00 */
[----:B-----5:R-:W-:-:S05]  /*e2c0*/  IMAD.WIDE.U32 R50, R51, 0x4, R4 ;  /* 0x0000000433327825 */ /* 0x020fca00078e0004 */
[----:B------:R2:W-:Y:S01]  /*e2d0*/  STG.E desc[UR4][R50.64], R26 ;  /* 0x0000001a32007986 */ /* 0x0005e2000c101904 */
[----:B0-----:R-:W-:-:S05]  /*e2e0*/  IMAD.WIDE.U32 R10, R11, 0x4, R6 ;  /* 0x000000040b0a7825 */ /* 0x001fca00078e0006 */
[----:B------:R0:W-:Y:S01]  /*e2f0*/  STG.E desc[UR4][R10.64], R25 ;  /* 0x000000190a007986 */ /* 0x0001e2000c101904 */
        /* <DEDUP_REMOVED lines=356> */
.L_x_135:
[----:B------:R-:W-:Y:S01]  /*f940*/  ISETP.GE.AND P0, PT, R47, R2, PT ;  /* 0x000000022f00720c */ /* 0x000fe20003f06270 */
[----:B------:R-:W-:-:S04]  /*f950*/  IMAD.WIDE.U32 R10, R51, 0x4, R4 ;  /* 0x00000004330a7825 */ /* 0x000fc800078e0004 */
[----:B------:R-:W-:Y:S01]  /*f960*/  IMAD.WIDE.U32 R18, R25, 0x4, R6 ;  /* 0x0000000419127825 */ /* 0x000fe200078e0006 */
[----:B------:R0:W-:Y:S03]  /*f970*/  STG.E desc[UR4][R10.64], R39 ;  /* 0x000000270a007986 */ /* 0x0001e6000c101904 */
[----:B------:R-:W-:Y:S01]  /*f980*/  IMAD.WIDE.U32 R24, R3, 0x4, R8 ;  /* 0x0000000403187825 */ /* 0x000fe200078e0008 */
[----:B------:R0:W-:Y:S04]  /*f990*/  STG.E desc[UR4][R18.64], R29 ;  /* 0x0000001d12007986 */ /* 0x0001e8000c101904 */
        /* <DEDUP_REMOVED lines=355> */
.L_x_136:
[----:B------:R-:W-:-:S04]  /*10fd0*/  IMAD.WIDE.U32 R2, R29, 0x4, R4 ;  /* 0x000000041d027825 */ /* 0x000fc800078e0004 */
[----:B------:R-:W-:Y:S01]  /*10fe0*/  IMAD.WIDE.U32 R10, R25, 0x4, R6 ;  /* 0x00000004190a7825 */ /* 0x000fe200078e0006 */
[----:B------:R0:W-:Y:S03]  /*10ff0*/  STG.E desc[UR4][R2.64], R40 ;  /* 0x0000002802007986 */ /* 0x0001e6000c101904 */
[----:B------:R-:W-:Y:S01]  /*11000*/  IMAD.WIDE.U32 R18, R19, 0x4, R8 ;  /* 0x0000000413127825 */ /* 0x000fe200078e0008 */
[----:B------:R0:W-:Y:S04]  /*11010*/  STG.E desc[UR4][R10.64], R36 ;  /* 0x000000240a007986 */ /* 0x0001e8000c101904 */
[----:B------:R0:W-:Y:S01]  /*11020*/  STG.E desc[UR4][R18.64], R35 ;  /* 0x0000002312007986 */ /* 0x0001e2000c101904 */
[----:B------:R-:W-:Y:S05]  /*11030*/  @P1 EXIT ;  /* 0x000000000000194d */ /* 0x000fea0003800000 */
[----:B------:R-:W-:Y:S01]  /*11040*/  HFMA2.MMA R25, -RZ, RZ, 0, 0 ;  /* 0x00000000ff197435 */ /* 0x000fe200000001ff */
[----:B------:R-:W-:Y:S02]  /*11050*/  MOV R29, RZ ;  /* 0x000000ff001d7202 */ /* 0x000fe40000000f00 */
[----:B0-----:R-:W-:Y:S01]  /*11060*/  MOV R19, RZ ;  /* 0x000000ff00137202 */ /* 0x001fe20000000f00 */
        /* <DEDUP_REMOVED lines=350> */
.L_x_137:
[----:B------:R-:W-:-:S04]  /*12650*/  IMAD.WIDE.U32 R2, R29, 0x4, R4 ;  /* 0x000000041d027825 */ /* 0x000fc800078e0004 */
[----:B------:R-:W-:Y:S01]  /*12660*/  IMAD.WIDE.U32 R10, R25, 0x4, R6 ;  /* 0x00000004190a7825 */ /* 0x000fe200078e0006 */
[----:B------:R0:W-:Y:S03]  /*12670*/  STG.E desc[UR4][R2.64], R14 ;  /* 0x0000000e02007986 */ /* 0x0001e6000c101904 */
[----:B------:R-:W-:Y:S01]  /*12680*/  IMAD.WIDE.U32 R18, R19, 0x4, R8 ;  /* 0x0000000413127825 */ /* 0x000fe200078e0008 */
[----:B------:R0:W-:Y:S04]  /*12690*/  STG.E desc[UR4][R10.64], R15 ;  /* 0x0000000f0a007986 */ /* 0x0001e8000c101904 */
[----:B---3--:R0:W-:Y:S01]  /*126a0*/  STG.E desc[UR4][R18.64], R16 ;  /* 0x0000001012007986 */ /* 0x0081e2000c101904 */
        /* <DEDUP_REMOVED lines=354> */
.L_x_138:
[----:B------:R-:W-:-:S04]  /*13cd0*/  IMAD.WIDE.U32 R14, R15, 0x4, R4 ;  /* 0x000000040f0e7825 */ /* 0x000fc800078e0004 */
[----:B------:R-:W-:Y:S01]  /*13ce0*/  IMAD.WIDE.U32 R10, R11, 0x4, R6 ;  /* 0x000000040b0a7825 */ /* 0x000fe200078e0006 */
[----:B------:R0:W-:Y:S03]  /*13cf0*/  STG.E desc[UR4][R14.64], R13 ;  /* 0x0000000d0e007986 */ /* 0x0001e6000c101904 */
[----:B------:R-:W-:Y:S01]  /*13d00*/  IMAD.WIDE.U32 R2, R3, 0x4, R8 ;  /* 0x0000000403027825 */ /* 0x000fe200078e0008 */
[----:B------:R0:W-:Y:S04]  /*13d10*/  STG.E desc[UR4][R10.64], R20 ;  /* 0x000000140a007986 */ /* 0x0001e8000c101904 */
[----:B----4-:R0:W-:Y:S01]  /*13d20*/  STG.E desc[UR4][R2.64], R17 ;  /* 0x0000001102007986 */ /* 0x0101e2000c101904 */
        /* <DEDUP_REMOVED lines=354> */
.L_x_139:
        /* <DEDUP_REMOVED lines=360> */
.L_x_140:
        /* <DEDUP_REMOVED lines=360> */
.L_x_141:
[----:B------:R-:W-:-:S04]  /*18050*/  IMAD.WIDE.U32 R4, R13, 0x4, R4 ;  /* 0x000000040d047825 */ /* 0x000fc800078e0004 */
[----:B------:R-:W-:Y:S01]  /*18060*/  IMAD.WIDE.U32 R6, R11, 0x4, R6 ;  /* 0x000000040b067825 */ /* 0x000fe200078e0006 */
[----:B------:R-:W-:Y:S03]  /*18070*/  STG.E desc[UR4][R4.64], R32 ;  /* 0x0000002004007986 */ /* 0x000fe6000c101904 */
[----:B------:R-:W-:Y:S01]  /*18080*/  IMAD.WIDE.U32 R8, R3, 0x4, R8 ;  /* 0x0000000403087825 */ /* 0x000fe200078e0008 */
[----:B------:R-:W-:Y:S04]  /*18090*/  STG.E desc[UR4][R6.64], R38 ;  /* 0x0000002606007986 */ /* 0x000fe8000c101904 */
[----:B------:R-:W-:Y:S01]  /*180a0*/  STG.E desc[UR4][R8.64], R34 ;  /* 0x0000002208007986 */ /* 0x000fe2000c101904 */
[----:B------:R-:W-:Y:S05]  /*180b0*/  EXIT ;  /* 0x000000000000794d */ /* 0x000fea0003800000 */
.L_x_142:
        /* <DEDUP_REMOVED lines=12> */
.L_x_28199:


//--------------------- .text._ZN2at6native49_GLOBAL__N__b919a28f_16_Normalization_cu_5c38458745unrolled_elementwise_kernel_for_multi_outputsILi3EZZZNS1_34batch_norm_update_stats_and_invertERKNS_6TensorES5_S5_S5_ddlENKUlvE_clEvENKUlvE0_clEvEUlffffE_St5arrayIPcLm7EE23TrivialOffsetCalculatorILi4EjESC_ILi3EjEEEviT0_T1_T2_T3_ --------------------------
	.section	.text._ZN2at6native49_GLOBAL__N__b919a28f_16_Normalization_cu_5c38458745unrolled_elementwise_kernel_for_multi_outputsILi3EZZZNS1_34batch_norm_update_stats_and_invertERKNS_6TensorES5_S5_S5_ddlENKUlvE_clEvENKUlvE0_clEvEUlffffE_St5arrayIPcLm7EE23TrivialOffsetCalculatorILi4EjESC_ILi3EjEEEviT0_T1_T2_T3_,"ax",@progbits
	.align	128
.text._ZN2at6native49_GLOBAL__N__b919a28f_16_Normalization_cu_5c38458745unrolled_elementwise_kernel_for_multi_outputsILi3EZZZNS1_34batch_norm_update_stats_and_invertERKNS_6TensorES5_S5_S5_ddlENKUlvE_clEvENKUlvE0_clEvEUlffffE_St5arrayIPcLm7EE23TrivialOffsetCalculatorILi4EjESC_ILi3EjEEEviT0_T1_T2_T3_:
        .type           _ZN2at6native49_GLOBAL__N__b919a28f_16_Normalization_cu_5c38458745unrolled_elementwise_kernel_for_multi_outputsILi3EZZZNS1_34batch_norm_update_stats_and_invertERKNS_6TensorES5_S5_S5_ddlENKUlvE_clEvENKUlvE0_clEvEUlffffE_St5arrayIPcLm7EE23TrivialOffsetCalculatorILi4EjESC_ILi3EjEEEviT0_T1_T2_T3_,@function
        .size           _ZN2at6native49_GLOBAL__N__b919a28f_16_Normalization_cu_5c38458745unrolled_elementwise_kernel_for_multi_outputsILi3EZZZNS1_34batch_norm_update_stats_and_invertERKNS_6TensorES5_S5_S5_ddlENKUlvE_clEvENKUlvE0_clEvEUlffffE_St5arrayIPcLm7EE23TrivialOffsetCalculatorILi4EjESC_ILi3EjEEEviT0_T1_T2_T3_,(.L_x_28200 - _ZN2at6native49_GLOBAL__N__b919a28f_16_Normalization_cu_5c38458745unrolled_elementwise_kernel_for_multi_outputsILi3EZZZNS1_34batch_norm_update_stats_and_invertERKNS_6TensorES5_S5_S5_ddlENKUlvE_clEvENKUlvE0_clEvEUlffffE_St5arrayIPcLm7EE23TrivialOffsetCalculatorILi4EjESC_ILi3EjEEEviT0_T1_T2_T3_)
        .other          _ZN2at6native49_GLOBAL__N__b919a28f_16_Normalization_cu_5c38458745unrolled_elementwise_kernel_for_multi_outputsILi3EZZZNS1_34batch_norm_update_stats_and_invertERKNS_6TensorES5_S5_S5_ddlENKUlvE_clEvENKUlvE0_clEvEUlffffE_St5arrayIPcLm7EE23TrivialOffsetCalculatorILi4EjESC_ILi3EjEEEviT0_T1_T2_T3_,@"STO_CUDA_ENTRY STV_DEFAULT"
_ZN2at6native49_GLOBAL__N__b919a28f_16_Normalization_cu_5c38458745unrolled_elementwise_kernel_for_multi_outputsILi3EZZZNS1_34batch_norm_update_stats_and_invertERKNS_6TensorES5_S5_S5_ddlENKUlvE_clEvENKUlvE0_clEvEUlffffE_St5arrayIPcLm7EE23TrivialOffsetCalculatorILi4EjESC_ILi3EjEEEviT0_T1_T2_T3_:
        /* <DEDUP_REMOVED lines=9> */
[----:B------:R-:W-:Y:S01]  /*0090*/  CS2R R8, SRZ ;  /* 0x0000000000087805 */ /* 0x000fe2000001ff00 */
[----:B------:R-:W-:Y:S01]  /*00a0*/  HFMA2.MMA R34, -RZ, RZ, 0, 0 ;  /* 0x00000000ff227435 */ /* 0x000fe200000001ff */
[----:B------:R-:W-:-:S02]  /*00b0*/  CS2R R10, SRZ ;  /* 0x00000000000a7805 */ /* 0x000fc4000001ff00 */
[----:B------:R-:W-:Y:S02]  /*00c0*/  MOV R2, RZ ;  /* 0x000000ff00027202 */ /* 0x000fe40000000f00 */
[----:B------:R-:W-:Y:S02]  /*00d0*/  CS2R R12, SRZ ;  /* 0x00000000000c7805 */ /* 0x000fe4000001ff00 */
[----:B------:R-:W-:Y:S02]  /*00e0*/  MOV R26, RZ ;  /* 0x000000ff001a7202 */ /* 0x000fe40000000f00 */
[----:B------:R-:W-:Y:S02]  /*00f0*/  CS2R R14, SRZ ;  /* 0x00000000000e7805 */ /* 0x000fe4000001ff00 */
        /* <DEDUP_REMOVED lines=8> */
[----:B------:R-:W-:Y:S01]  /*0180*/  CS2R R44, SRZ ;  /* 0x00000000002c7805 */ /* 0x000fe2000001ff00 */
[----:B0-----:R-:W-:-:S05]  /*0190*/  IMAD R35, R3, -0x400, R22 ;  /* 0xfffffc0003237824 */ /* 0x001fca00078e0216 */
[----:B-1----:R-:W-:-:S13]  /*01a0*/  ISETP.GE.AND P0, PT, R4, R35, PT ;  /* 0x000000230400720c */ /* 0x002fda0003f06270 */
[----:B------:R-:W-:Y:S05]  /*01b0*/  @P0 BRA `(.L_x_144) ;  /* 0x0000000400800947 */ /* 0x000fea0003800000 */
[----:B------:R-:W0:Y:S01]  /*01c0*/  LDC.64 R28, c[0x0][0x248] ;  /* 0x00009200ff1c7b82 */ /* 0x000e220000000a00 */
[----:B------:R-:W-:-:S07]  /*01d0*/  LEA R27, R3, R4, 0xa ;  /* 0x00000004031b7211 */ /* 0x000fce00078e50ff */
[----:B------:R-:W1:Y:S08]  /*01e0*/  LDC.64 R30, c[0x0][0x250] ;  /* 0x00009400ff1e7b82 */ /* 0x000e700000000a00 */
[----:B------:R-:W2:Y:S01]  /*01f0*/  LDC.64 R22, c[0x0][0x258] ;  /* 0x00009600ff167b82 */ /* 0x000ea20000000a00 */
[----:B0-----:R-:W-:-:S07]  /*0200*/  IMAD.WIDE.U32 R52, R27, 0x4, R28 ;  /* 0x000000041b347825 */ /* 0x001fce00078e001c */
[----:B------:R-:W0:Y:S01]  /*0210*/  LDC.64 R24, c[0x0][0x260] ;  /* 0x00009800ff187b82 */ /* 0x000e220000000a00 */
[----:B------:R-:W5:Y:S01]  /*0220*/  LDG.E R5, desc[UR4][R52.64] ;  /* 0x0000000434057981 */ /* 0x000f62000c1e1900 */
[----:B-1----:R-:W-:-:S05]  /*0230*/  IMAD.WIDE.U32 R50, R27, 0x4, R30 ;  /* 0x000000041b327825 */ /* 0x002fca00078e001e */
[----:B------:R-:W5:Y:S01]  /*0240*/  LDG.E R43, desc[UR4][R50.64] ;  /* 0x00000004322b7981 */ /* 0x000f62000c1e1900 */
[----:B--2---:R-:W-:-:S05]  /*0250*/  IMAD.WIDE.U32 R48, R27, 0x4, R22 ;  /* 0x000000041b307825 */ /* 0x004fca00078e0016 */
[----:B------:R-:W5:Y:S01]  /*0260*/  LDG.E R44, desc[UR4][R48.64] ;  /* 0x00000004302c7981 */ /* 0x000f62000c1e1900 */
[----:B0-----:R-:W-:-:S05]  /*0270*/  IMAD.WIDE.U32 R46, R27, 0x4, R24 ;  /* 0x000000041b2e7825 */ /* 0x001fca00078e0018 */
[----:B------:R0:W5:Y:S02]  /*0280*/  LDG.E R45, desc[UR4][R46.64] ;  /* 0x000000042e2d7981 */ /* 0x000164000c1e1900 */
[----:B0-----:R-:W-:-:S04]  /*0290*/  IADD3 R46, R4, 0x80, RZ ;  /* 0x00000080042e7810 */ /* 0x001fc80007ffe0ff */
[----:B------:R-:W-:-:S13]  /*02a0*/  ISETP.GE.AND P1, PT, R46, R35, PT ;  /* 0x000000232e00720c */ /* 0x000fda0003f26270 */
[----:B------:R-:W-:Y:S05]  /*02b0*/  @P1 BRA `(.L_x_144) ;  /* 0x0000000400401947 */ /* 0x000fea0003800000 */
[----:B------:R-:W-:-:S05]  /*02c0*/  IADD3 R47, R27, 0x80, RZ ;  /* 0x000000801b2f7810 */ /* 0x000fca0007ffe0ff */
[----:B------:R-:W-:-:S04]  /*02d0*/  IMAD.WIDE.U32 R52, R47, 0x4, R28 ;  /* 0x000000042f347825 */ /* 0x000fc800078e001c */
[C---:B------:R-:W-:Y:S01]  /*02e0*/  IMAD.WIDE.U32 R50, R47.reuse, 0x4, R30 ;  /* 0x000000042f327825 */ /* 0x040fe200078e001e */
[----:B------:R-:W5:Y:S03]  /*02f0*/  LDG.E R38, desc[UR4][R52.64] ;  /* 0x0000000434267981 */ /* 0x000f66000c1e1900 */
[C---:B------:R-:W-:Y:S01]  /*0300*/  IMAD.WIDE.U32 R48, R47.reuse, 0x4, R22 ;  /* 0x000000042f307825 */ /* 0x040fe200078e0016 */
[----:B------:R-:W5:Y:S03]  /*0310*/  LDG.E R39, desc[UR4][R50.64] ;  /* 0x0000000432277981 */ /* 0x000f66000c1e1900 */
[----:B------:R-:W-:Y:S01]  /*0320*/  IMAD.WIDE.U32 R46, R47, 0x4, R24 ;  /* 0x000000042f2e7825 */ /* 0x000fe200078e0018 */
[----:B------:R-:W5:Y:S04]  /*0330*/  LDG.E R40, desc[UR4][R48.64] ;  /* 0x0000000430287981 */ /* 0x000f68000c1e1900 */
        /* <DEDUP_REMOVED lines=52> */
[----:B------:R-:W-:Y:S02]  /*0680*/  IADD3 R0, R4, 0x380, RZ ;  /* 0x0000038004007810 */ /* 0x000fe40007ffe0ff */
[----:B------:R-:W-:Y:S02]  /*0690*/  IADD3 R26, R27, 0x300, RZ ;  /* 0x000003001b1a7810 */ /* 0x000fe40007ffe0ff */
[----:B------:R-:W-:-:S03]  /*06a0*/  ISETP.GE.AND P1, PT, R0, R35, PT ;  /* 0x000000230000720c */ /* 0x000fc60003f26270 */
[----:B------:R-:W-:-:S04]  /*06b0*/  IMAD.WIDE.U32 R52, R26, 0x4, R28 ;  /* 0x000000041a347825 */ /* 0x000fc800078e001c */
[C---:B------:R-:W-:Y:S01]  /*06c0*/  IMAD.WIDE.U32 R50, R26.reuse, 0x4, R30 ;  /* 0x000000041a327825 */ /* 0x040fe200078e001e */
[----:B------:R0:W5:Y:S03]  /*06d0*/  LDG.E R10, desc[UR4][R52.64] ;  /* 0x00000004340a7981 */ /* 0x000166000c1e1900 */
[C---:B------:R-:W-:Y:S01]  /*06e0*/  IMAD.WIDE.U32 R48, R26.reuse, 0x4, R22 ;  /* 0x000000041a307825 */ /* 0x040fe200078e0016 */
[----:B------:R0:W5:Y:S01]  /*06f0*/  LDG.E R2, desc[UR4][R50.64] ;  /* 0x0000000432027981 */ /* 0x000162000c1e1900 */
[----:B------:R-:W-:Y:S02]  /*0700*/  @!P1 IADD3 R47, R27, 0x380, RZ ;  /* 0x000003801b2f9810 */ /* 0x000fe40007ffe0ff */
[----:B------:R-:W-:Y:S01]  /*0710*/  IMAD.WIDE.U32 R26, R26, 0x4, R24 ;  /* 0x000000041a1a7825 */ /* 0x000fe200078e0018 */
[----:B------:R0:W5:Y:S03]  /*0720*/  LDG.E R0, desc[UR4][R48.64] ;  /* 0x0000000430007981 */ /* 0x000166000c1e1900 */
[----:B------:R-:W-:-:S02]  /*0730*/  @!P1 IMAD.WIDE.U32 R28, R47, 0x4, R28 ;  /* 0x000000042f1c9825 */ /* 0x000fc400078e001c */
[----:B------:R0:W5:Y:S02]  /*0740*/  LDG.E R26, desc[UR4][R26.64] ;  /* 0x000000041a1a7981 */ /* 0x000164000c1e1900 */
[C---:B------:R-:W-:Y:S02]  /*0750*/  @!P1 IMAD.WIDE.U32 R30, R47.reuse, 0x4, R30 ;  /* 0x000000042f1e9825 */ /* 0x040fe400078e001e */
[----:B------:R0:W5:Y:S02]  /*0760*/  @!P1 LDG.E R6, desc[UR4][R28.64] ;  /* 0x000000041c069981 */ /* 0x000164000c1e1900 */
[C---:B------:R-:W-:Y:S02]  /*0770*/  @!P1 IMAD.WIDE.U32 R22, R47.reuse, 0x4, R22 ;  /* 0x000000042f169825 */ /* 0x040fe400078e0016 */
[----:B------:R0:W5:Y:S02]  /*0780*/  @!P1 LDG.E R7, desc[UR4][R30.64] ;  /* 0x000000041e079981 */ /* 0x000164000c1e1900 */
[----:B------:R-:W-:-:S02]  /*0790*/  @!P1 IMAD.WIDE.U32 R24, R47, 0x4, R24 ;  /* 0x000000042f189825 */ /* 0x000fc400078e0018 */
[----:B------:R0:W5:Y:S04]  /*07a0*/  @!P1 LDG.E R8, desc[UR4][R22.64] ;  /* 0x0000000416089981 */ /* 0x000168000c1e1900 */
[----:B------:R0:W5:Y:S02]  /*07b0*/  @!P1 LDG.E R9, desc[UR4][R24.64] ;  /* 0x0000000418099981 */ /* 0x000164000c1e1900 */
.L_x_144:
[----:B------:R-:W-:Y:S05]  /*07c0*/  BSYNC B0 ;  /* 0x0000000000007941 */ /* 0x000fea0003800000 */
.L_x_143:
[----:B------:R-:W1:Y:S01]  /*07d0*/  LDC R46, c[0x0][0x21c] ;  /* 0x00008700ff2e7b82 */ /* 0x000e620000000800 */
[C---:B0-----:R-:W-:Y:S01]  /*07e0*/  IADD3 R22, R4.reuse, 0x80, RZ ;  /* 0x0000008004167810 */ /* 0x041fe20007ffe0ff */
        /* <DEDUP_REMOVED lines=9> */
[----:B------:R-:W-:Y:S02]  /*0880*/  ISETP.GE.AND P1, PT, R22, R35, PT ;  /* 0x000000231600720c */ /* 0x000fe40003f26270 */
[----:B------:R-:W-:Y:S02]  /*0890*/  CS2R R22, SRZ ;  /* 0x0000000000167805 */ /* 0x000fe4000001ff00 */
[----:B------:R-:W-:-:S02]  /*08a0*/  P2R R48, PR, RZ, 0x20 ;  /* 0x00000020ff307803 */ /* 0x000fc40000000000 */
[-C--:B------:R-:W-:Y:S01]  /*08b0*/  ISETP.GE.AND P2, PT, R24, R35.reuse, PT ;  /* 0x000000231800720c */ /* 0x080fe20003f46270 */
[----:B-1----:R-:W-:Y:S01]  /*08c0*/  FADD.FTZ R47, -R46, 1 ;  /* 0x3f8000002e2f7421 */ /* 0x002fe20000010100 */
[-C--:B------:R-:W-:Y:S02]  /*08d0*/  ISETP.GE.AND P3, PT, R30, R35.reuse, PT ;  /* 0x000000231e00720c */ /* 0x080fe40003f66270 */
[----:B------:R-:W-:Y:S01]  /*08e0*/  ISETP.GE.AND P4, PT, R50, R35, PT ;  /* 0x000000233200720c */ /* 0x000fe20003f86270 */
[----:B------:R-:W-:-:S12]  /*08f0*/  @P0 BRA `(.L_x_146) ;  /* 0x0000000000240947 */ /* 0x000fd80003800000 */
[----:B------:R-:W-:Y:S01]  /*0900*/  ULDC UR6, c[0x0][0x220] ;  /* 0x0000880000067ab9 */ /* 0x000fe20000000800 */
[----:B-----5:R-:W-:Y:S01]  /*0910*/  FMUL.FTZ R44, R47, R44 ;  /* 0x0000002c2f2c7220 */ /* 0x020fe20000410000 */
[----:B------:R-:W-:Y:S01]  /*0920*/  FADD.FTZ R41, R43, UR6 ;  /* 0x000000062b297e21 */ /* 0x000fe20008010000 */
[----:B------:R-:W-:Y:S01]  /*0930*/  ULDC UR6, c[0x0][0x218] ;  /* 0x0000860000067ab9 */ /* 0x000fe20000000800 */
[----:B------:R-:W-:Y:S01]  /*0940*/  FMUL.FTZ R24, R47, R45 ;  /* 0x0000002d2f187220 */ /* 0x000fe20000410000 */
[----:B------:R-:W-:Y:S01]  /*0950*/  FMUL.FTZ R23, R43, UR6 ;  /* 0x000000062b177c20 */ /* 0x000fe20008410000 */
[-C--:B------:R-:W-:Y:S02]  /*0960*/  FFMA.FTZ R22, R5, R46.reuse, R44 ;  /* 0x0000002e05167223 */ /* 0x080fe4000001002c */
[----:B------:R-:W0:Y:S01]  /*0970*/  MUFU.RSQ R41, R41 ;  /* 0x0000002900297308 */ /* 0x000e220000001400 */
[----:B------:R-:W-:-:S07]  /*0980*/  FFMA.FTZ R23, R23, R46, R24 ;  /* 0x0000002e17177223 */ /* 0x000fce0000010018 */
.L_x_146:
[----:B------:R-:W-:Y:S05]  /*0990*/  BSYNC B0 ;  /* 0x0000000000007941 */ /* 0x000fea0003800000 */
.L_x_145:
        /* <DEDUP_REMOVED lines=14> */
.L_x_148:
[----:B------:R-:W-:Y:S05]  /*0a80*/  BSYNC B0 ;  /* 0x0000000000007941 */ /* 0x000fea0003800000 */
.L_x_147:
[----:B------:R-:W-:Y:S01]  /*0a90*/  ISETP.GE.AND P6, PT, R28, R35, PT ;  /* 0x000000231c00720c */ /* 0x000fe20003fc6270 */
[----:B------:R-:W-:Y:S01]  /*0aa0*/  BSSY B0, `(.L_x_149) ;  /* 0x000000c000007945 */ /* 0x000fe20003800000 */
[----:B------:R-:W-:-:S11]  /*0ab0*/  CS2R R28, SRZ ;  /* 0x00000000001c7805 */ /* 0x000fd6000001ff00 */
[----:B------:R-:W-:Y:S05]  /*0ac0*/  @P6 BRA `(.L_x_150) ;  /* 0x0000000000246947 */ /* 0x000fea0003800000 */
        /* <DEDUP_REMOVED lines=9> */
.L_x_150:
[----:B------:R-:W-:Y:S05]  /*0b60*/  BSYNC B0 ;  /* 0x0000000000007941 */ /* 0x000fea0003800000 */
.L_x_149:
        /* <DEDUP_REMOVED lines=14> */
.L_x_152:
[----:B------:R-:W-:Y:S05]  /*0c50*/  BSYNC B0 ;  /* 0x0000000000007941 */ /* 0x000fea0003800000 */
.L_x_151:
        /* <DEDUP_REMOVED lines=13> */
.L_x_154:
[----:B------:R-:W-:Y:S05]  /*0d30*/  BSYNC B0 ;  /* 0x0000000000007941 */ /* 0x000fea0003800000 */
.L_x_153:
[----:B------:R-:W-:Y:S01]  /*0d40*/  BSSY B0, `(.L_x_155) ;  /* 0x000000f000007945 */ /* 0x000fe20003800000 */
[----:B------:R-:W-:Y:S01]  /*0d50*/  HFMA2.MMA R21, -RZ, RZ, 0, 0 ;  /* 0x00000000ff157435 */ /* 0x000fe200000001ff */
[----:B------:R-:W-:Y:S02]  /*0d60*/  CS2R R16, SRZ ;  /* 0x0000000000107805 */ /* 0x000fe4000001ff00 */
[----:B------:R-:W-:Y:S02]  /*0d70*/  MOV R18, RZ ;  /* 0x000000ff00127202 */ /* 0x000fe40000000f00 */
        /* <DEDUP_REMOVED lines=11> */
.L_x_156:
[----:B------:R-:W-:Y:S05]  /*0e30*/  BSYNC B0 ;  /* 0x0000000000007941 */ /* 0x000fea0003800000 */
.L_x_155:
[----:B------:R-:W-:Y:S01]  /*0e40*/  BSSY B0, `(.L_x_157) ;  /* 0x000000d000007945 */ /* 0x000fe20003800000 */
[----:B------:R-:W-:Y:S02]  /*0e50*/  IADD3 R12, R4, 0x380, RZ ;  /* 0x00000380040c7810 */ /* 0x000fe40007ffe0ff */
[----:B------:R-:W-:Y:S01]  /*0e60*/  CS2R R36, SRZ ;  /* 0x0000000000247805 */ /* 0x000fe2000001ff00 */
        /* <DEDUP_REMOVED lines=10> */
.L_x_158:
[----:B------:R-:W-:Y:S05]  /*0f10*/  BSYNC B0 ;  /* 0x0000000000007941 */ /* 0x000fea0003800000 */
.L_x_157:
        /* <DEDUP_REMOVED lines=14> */
.L_x_160:
[----:B------:R-:W-:Y:S05]  /*1000*/  BSYNC B0 ;  /* 0x0000000000007941 */ /* 0x000fea0003800000 */
.L_x_159:
[----:B------:R-:W-:Y:S05]  /*1010*/  @P0 EXIT ;  /* 0x000000000000094d */ /* 0x000fea0003800000 */
[----:B------:R-:W5:Y:S01]  /*1020*/  LDC.64 R6, c[0x0][0x230] ;  /* 0x00008c00ff067b82 */ /* 0x000f620000000a00 */
[----:B------:R-:W-:Y:S02]  /*1030*/  ISETP.NE.AND P0, PT, R48, RZ, PT ;  /* 0x000000ff3000720c */ /* 0x000fe40003f05270 */
[----:B------:R-:W-:-:S05]  /*1040*/  LEA R35, R3, R4, 0xa ;  /* 0x0000000403237211 */ /* 0x000fca00078e50ff */
        /* <DEDUP_REMOVED lines=9> */
[----:B0-----:R-:W-:-:S05]  /*10e0*/  IADD3 R15, R35, 0x80, RZ ;  /* 0x00000080230f7810 */ /* 0x001fca0007ffe0ff */
[----:B------:R-:W-:-:S04]  /*10f0*/  IMAD.WIDE.U32 R2, R15, 0x4, R6 ;  /* 0x000000040f027825 */ /* 0x000fc800078e0006 */
[C---:B------:R-:W-:Y:S01]  /*1100*/  IMAD.WIDE.U32 R12, R15.reuse, 0x4, R8 ;  /* 0x000000040f0c7825 */ /* 0x040fe200078e0008 */
[----:B------:R0:W-:Y:S03]  /*1110*/  STG.E desc[UR4][R2.64], R5 ;  /* 0x0000000502007986 */ /* 0x0001e6000c101904 */
[----:B------:R-:W-:Y:S01]  /*1120*/  IMAD.WIDE.U32 R14, R15, 0x4, R10 ;  /* 0x000000040f0e7825 */ /* 0x000fe200078e000a */
[----:B------:R0:W-:Y:S04]  /*1130*/  STG.E desc[UR4][R12.64], R24 ;  /* 0x000000180c007986 */ /* 0x0001e8000c101904 */
[----:B------:R0:W-:Y:S01]  /*1140*/  STG.E desc[UR4][R14.64], R25 ;  /* 0x000000190e007986 */ /* 0x0001e2000c101904 */
[----:B------:R-:W-:Y:S05]  /*1150*/  @P6 EXIT ;  /* 0x000000000000694d */ /* 0x000fea0003800000 */
        /* <DEDUP_REMOVED lines=14> */
[----:B---3--:R0:W-:Y:S01]  /*1240*/  STG.E desc[UR4][R12.64], R33 ;  /* 0x000000210c007986 */ /* 0x0081e2000c101904 */
[----:B------:R-:W-:Y:S05]  /*1250*/  @P2 EXIT ;  /* 0x000000000000294d */ /* 0x000fea0003800000 */
[----:B0-----:R-:W-:-:S05]  /*1260*/  IADD3 R13, R35, 0x200, RZ ;  /* 0x00000200230d7810 */ /* 0x001fca0007ffe0ff */
[----:B------:R-:W-:-:S04]  /*1270*/  IMAD.WIDE.U32 R2, R13, 0x4, R6 ;  /* 0x000000040d027825 */ /* 0x000fc800078e0006 */
[C---:B------:R-:W-:Y:S01]  /*1280*/  IMAD.WIDE.U32 R4, R13.reuse, 0x4, R8 ;  /* 0x000000040d047825 */ /* 0x040fe200078e0008 */
[----:B------:R0:W-:Y:S03]  /*1290*/  STG.E desc[UR4][R2.64], R19 ;  /* 0x0000001302007986 */ /* 0x0001e6000c101904 */
[----:B------:R-:W-:Y:S01]  /*12a0*/  IMAD.WIDE.U32 R12, R13, 0x4, R10 ;  /* 0x000000040d0c7825 */ /* 0x000fe200078e000a */
[----:B------:R0:W-:Y:S04]  /*12b0*/  STG.E desc[UR4][R4.64], R20 ;  /* 0x0000001404007986 */ /* 0x0001e8000c101904 */
[----:B----4-:R0:W-:Y:S01]  /*12c0*/  STG.E desc[UR4][R12.64], R34 ;  /* 0x000000220c007986 */ /* 0x0101e2000c101904 */
        /* <DEDUP_REMOVED lines=17> */
[----:B------:R-:W-:-:S05]  /*13e0*/  IADD3 R35, R35, 0x380, RZ ;  /* 0x0000038023237810 */ /* 0x000fca0007ffe0ff */
[----:B------:R-:W-:-:S04]  /*13f0*/  IMAD.WIDE.U32 R6, R35, 0x4, R6 ;  /* 0x0000000423067825 */ /* 0x000fc800078e0006 */
[C---:B------:R-:W-:Y:S01]  /*1400*/  IMAD.WIDE.U32 R8, R35.reuse, 0x4, R8 ;  /* 0x0000000423087825 */ /* 0x040fe200078e0008 */
[----:B------:R-:W-:Y:S03]  /*1410*/  STG.E desc[UR4][R6.64], R26 ;  /* 0x0000001a06007986 */ /* 0x000fe6000c101904 */
[----:B------:R-:W-:Y:S01]  /*1420*/  IMAD.WIDE.U32 R10, R35, 0x4, R10 ;  /* 0x00000004230a7825 */ /* 0x000fe200078e000a */
[----:B------:R-:W-:Y:S04]  /*1430*/  STG.E desc[UR4][R8.64], R0 ;  /* 0x0000000008007986 */ /* 0x000fe8000c101904 */
[----:B------:R-:W-:Y:S01]  /*1440*/  STG.E desc[UR4][R10.64], R36 ;  /* 0x000000240a007986 */ /* 0x000fe2000c101904 */
[----:B------:R-:W-:Y:S05]  /*1450*/  EXIT ;  /* 0x000000000000794d */ /* 0x000fea0003800000 */
.L_x_161:
        /* <DEDUP_REMOVED lines=10> */
.L_x_28200:


//--------------------- .text._ZN2at6native49_GLOBAL__N__b919a28f_16_Normalization_cu_5c38458745unrolled_elementwise_kernel_for_multi_outputsILi3EZZZNS1_34batch_norm_update_stats_and_invertERKNS_6TensorES5_S5_S5_ddlENKUlvE_clEvENKUlvE_clEvEUlddddE_St5arrayIPcLm7EE16OffsetCalculatorILi4EjLb0EESC_ILi3EjLb0EEEEviT0_T1_T2_T3_ --------------------------
	.section	.text._ZN2at6native49_GLOBAL__N__b919a28f_16_Normalization_cu_5c38458745unrolled_elementwise_kernel_for_multi_outputsILi3EZZZNS1_34batch_norm_update_stats_and_invertERKNS_6TensorES5_S5_S5_ddlENKUlvE_clEvENKUlvE_clEvEUlddddE_St5arrayIPcLm7EE16OffsetCalculatorILi4EjLb0EESC_ILi3EjLb0EEEEviT0_T1_T2_T3_,"ax",@progbits
	.align	128
.text._ZN2at6native49_GLOBAL__N__b919a28f_16_Normalization_cu_5c38458745unrolled_elementwise_kernel_for_multi_outputsILi3EZZZNS1_34batch_norm_update_stats_and_invertERKNS_6TensorES5_S5_S5_ddlENKUlvE_clEvENKUlvE_clEvEUlddddE_St5arrayIPcLm7EE16OffsetCalculatorILi4EjLb0EESC_ILi3EjLb0EEEEviT0_T1_T2_T3_:
        .type           _ZN2at6native49_GLOBAL__N__b919a28f_16_Normalization_cu_5c38458745unrolled_elementwise_kernel_for_multi_outputsILi3EZZZNS1_34batch_norm_update_stats_and_invertERKNS_6TensorES5_S5_S5_ddlENKUlvE_clEvENKUlvE_clEvEUlddddE_St5arrayIPcLm7EE16OffsetCalculatorILi4EjLb0EESC_ILi3EjLb0EEEEviT0_T1_T2_T3_,@function
        .size           _ZN2at6native49_GLOBAL__N__b919a28f_16_Normalization_cu_5c38458745unrolled_elementwise_kernel_for_multi_outputsILi3EZZZNS1_34batch_norm_update_stats_and_invertERKNS_6TensorES5_S5_S5_ddlENKUlvE_clEvENKUlvE_clEvEUlddddE_St5arrayIPcLm7EE16OffsetCalculatorILi4EjLb0EESC_ILi3EjLb0EEEEviT0_T1_T2_T3_,(.L_x_28201 - _ZN2at6native49_GLOBAL__N__b919a28f_16_Normalization_cu_5c38458745unrolled_elementwise_kernel_for_multi_outputsILi3EZZZNS1_34batch_norm_update_stats_and_invertERKNS_6TensorES5_S5_S5_ddlENKUlvE_clEvENKUlvE_clEvEUlddddE_St5arrayIPcLm7EE16OffsetCalculatorILi4EjLb0EESC_ILi3EjLb0EEEEviT0_T1_T2_T3_)
        .other          _ZN2at6native49_GLOBAL__N__b919a28f_16_Normalization_cu_5c38458745unrolled_elementwise_kernel_for_multi_outputsILi3EZZZNS1_34batch_norm_update_stats_and_invertERKNS_6TensorES5_S5_S5_ddlENKUlvE_clEvENKUlvE_clEvEUlddddE_St5arrayIPcLm7EE16OffsetCalculatorILi4EjLb0EESC_ILi3EjLb0EEEEviT0_T1_T2_T3_,@"STO_CUDA_ENTRY STV_DEFAULT"
_ZN2at6native49_GLOBAL__N__b919a28f_16_Normalization_cu_5c38458745unrolled_elementwise_kernel_for_multi_outputsILi3EZZZNS1_34batch_norm_update_stats_and_invertERKNS_6TensorES5_S5_S5_ddlENKUlvE_clEvENKUlvE_clEvEUlddddE_St5arrayIPcLm7EE16OffsetCalculatorILi4EjLb0EESC_ILi3EjLb0EEEEviT0_T1_T2_T3_:
[----:B------:R-:W-:Y:S01]  /*0000*/  LDC R1, c[0x0][0x28] ;  /* 0x00000a00ff017b82 */ /* 0x000fe20000000800 */
[----:B------:R-:W0:Y:S07]  /*0010*/  S2R R76, SR_TID.X ;  /* 0x00000000004c7919 */ /* 0x000e2e0000002100 */
[----:B------:R-:W1:Y:S01]  /*0020*/  S2UR UR5, SR_CTAID.X ;  /* 0x00000000000579c3 */ /* 0x000e620000002500 */
[----:B------:R-:W-:Y:S01]  /*0030*/  ULDC UR4, c[0x0][0x210] ;  /* 0x0000840000047ab9 */ /* 0x000fe20000000800 */
[----:B------:R-:W-:Y:S01]  /*0040*/  ULDC.64 UR6, c[0x0][0x208] ;  /* 0x0000820000067ab9 */ /* 0x000fe20000000a00 */
[----:B------:R-:W-:Y:S01]  /*0050*/  BSSY B0, `(.L_x_162) ;  /* 0x0000cbd000007945 */ /* 0x000fe20003800000 */
        /* <DEDUP_REMOVED lines=20> */
[----:B-1----:R-:W-:Y:S01]  /*01a0*/  UIMAD UR4, UR5, -0x400, UR4 ;  /* 0xfffffc00050478a4 */ /* 0x002fe2000f8e0204 */
[----:B------:R-:W-:Y:S02]  /*01b0*/  CS2R R30, SRZ ;  /* 0x00000000001e7805 */ /* 0x000fe4000001ff00 */
[----:B------:R-:W-:Y:S02]  /*01c0*/  CS2R R28, SRZ ;  /* 0x00000000001c7805 */ /* 0x000fe4000001ff00 */
[----:B------:R-:W-:Y:S02]  /*01d0*/  CS2R R26, SRZ ;  /* 0x00000000001a7805 */ /* 0x000fe4000001ff00 */
[----:B------:R-:W-:Y:S02]  /*01e0*/  CS2R R24, SRZ ;  /* 0x0000000000187805 */ /* 0x000fe4000001ff00 */
[----:B------:R-:W-:-:S02]  /*01f0*/  CS2R R22, SRZ ;  /* 0x0000000000167805 */ /* 0x000fc4000001ff00 */
[----:B------:R-:W-:Y:S02]  /*0200*/  CS2R R20, SRZ ;  /* 0x0000000000147805 */ /* 0x000fe4000001ff00 */
[----:B0-----:R-:W-:Y:S02]  /*0210*/  ISETP.GE.AND P0, PT, R76, UR4, PT ;  /* 0x000000044c007c0c */ /* 0x001fe4000bf06270 */
[----:B------:R-:W-:Y:S02]  /*0220*/  CS2R R18, SRZ ;  /* 0x0000000000127805 */ /* 0x000fe4000001ff00 */
[----:B------:R-:W-:Y:S02]  /*0230*/  CS2R R16, SRZ ;  /* 0x0000000000107805 */ /* 0x000fe4000001ff00 */
[----:B------:R-:W-:Y:S02]  /*0240*/  CS2R R14, SRZ ;  /* 0x00000000000e7805 */ /* 0x000fe4000001ff00 */
[----:B------:R-:W-:-:S02]  /*0250*/  CS2R R12, SRZ ;  /* 0x00000000000c7805 */ /* 0x000fc4000001ff00 */
[----:B------:R-:W-:Y:S02]  /*0260*/  CS2R R10, SRZ ;  /* 0x00000000000a7805 */ /* 0x000fe4000001ff00 */
[----:B------:R-:W-:Y:S01]  /*0270*/  CS2R R8, SRZ ;  /* 0x0000000000087805 */ /* 0x000fe2000001ff00 */
[----:B------:R-:W-:Y:S06]  /*0280*/  @P0 BRA `(.L_x_163) ;  /* 0x000000c800640947 */ /* 0x000fec0003800000 */
[----:B------:R-:W0:Y:S01]  /*0290*/  LDC R0, c[0x0][0x270] ;  /* 0x00009c00ff007b82 */ /* 0x000e220000000800 */
[----:B------:R-:W-:Y:S02]  /*02a0*/  CS2R R4, SRZ ;  /* 0x0000000000047805 */ /* 0x000fe4000001ff00 */
[----:B------:R-:W-:Y:S02]  /*02b0*/  CS2R R2, SRZ ;  /* 0x0000000000027805 */ /* 0x000fe4000001ff00 */
[----:B0-----:R-:W-:-:S13]  /*02c0*/  ISETP.NE.AND P1, PT, R0, RZ, PT ;  /* 0x000000ff0000720c */ /* 0x001fda0003f25270 */
[----:B------:R-:W-:Y:S05]  /*02d0*/  @!P1 BRA `(.L_x_164) ;  /* 0x0000001400d89947 */ /* 0x000fea0003800000 */
[----:B------:R-:W-:Y:S01]  /*02e0*/  MOV R2, UR5 ;  /* 0x0000000500027c02 */ /* 0x000fe20008000f00 */
[----:B------:R-:W-:Y:S01]  /*02f0*/  ULDC.64 UR8, c[0x0][0x278] ;  /* 0x00009e0000087ab9 */ /* 0x000fe20000000a00 */
[----:B------:R-:W-:Y:S01]  /*0300*/  ISETP.NE.AND P2, PT, R0, 0x1, PT ;  /* 0x000000010000780c */ /* 0x000fe20003f45270 */
[----:B------:R-:W-:Y:S01]  /*0310*/  ULDC.64 UR10, c[0x0][0x3a8] ;  /* 0x0000ea00000a7ab9 */ /* 0x000fe20000000a00 */
[----:B------:R-:W-:Y:S01]  /*0320*/  LEA R3, R2, R76, 0xa ;  /* 0x0000004c02037211 */ /* 0x000fe200078e50ff */
[----:B------:R-:W-:-:S10]  /*0330*/  HFMA2.MMA R2, -RZ, RZ, 0, 0 ;  /* 0x00000000ff027435 */ /* 0x000fd400000001ff */
        /* <DEDUP_REMOVED lines=349> */
[----:B------:R-:W-:-:S06]  /*1910*/  ULDC.64 UR8, c[0x0][0x510] ;  /* 0x0001440000087ab9 */ /* 0x000fcc0000000a00 */
[----:B------:R-:W1:Y:S08]  /*1920*/  @P2 LDC R13, c[0x0][0x394] ;  /* 0x0000e500ff0d2b82 */ /* 0x000e700000000800 */
[----:B------:R-:W2:Y:S08]  /*1930*/  @P2 LDC.64 R14, c[0x0][0x520] ;  /* 0x00014800ff0e2b82 */ /* 0x000eb00000000a00 */
[----:B------:R-:W3:Y:S01]  /*1940*/  @P2 LDC.64 R16, c[0x0][0x528] ;  /* 0x00014a00ff102b82 */ /* 0x000ee20000000a00 */
[----:B0-----:R-:W-:-:S05]  /*1950*/  @P2 IMAD.HI.U32 R6, R9, R10, R8 ;  /* 0x0000000a09062227 */ /* 0x001fca00078e0008 */
[----:B------:R-:W-:Y:S02]  /*1960*/  @P2 SHF.R.U32.HI R6, RZ, R11, R6 ;  /* 0x0000000bff062219 */ /* 0x000fe40000011606 */
[----:B------:R-:W-:Y:S02]  /*1970*/  IADD3 R11, -R9, RZ, RZ ;  /* 0x000000ff090b7210 */ /* 0x000fe40007ffe1ff */
[----:B------:R-:W-:-:S03]  /*1980*/  @P2 IADD3 R8, -R6, RZ, RZ ;  /* 0x000000ff06082210 */ /* 0x000fc60007ffe1ff */
[----:B------:R-:W-:Y:S01]  /*1990*/  IMAD R6, R11, UR10, R7 ;  /* 0x0000000a0b067c24 */ /* 0x000fe2000f8e0207 */
[----:B------:R-:W-:Y:S01]  /*19a0*/  ULDC.64 UR10, c[0x0][0x518] ;  /* 0x00014600000a7ab9 */ /* 0x000fe20000000a00 */
[----:B-1----:R-:W-:Y:S02]  /*19b0*/  @P2 IMAD R8, R8, R13, R9 ;  /* 0x0000000d08082224 */ /* 0x002fe400078e0209 */
[C---:B------:R-:W-:Y:S02]  /*19c0*/  IMAD R5, R6.reuse, UR8, R5 ;  /* 0x0000000806057c24 */ /* 0x040fe4000f8e0205 */
[C---:B------:R-:W-:Y:S02]  /*19d0*/  IMAD R4, R6.reuse, UR9, R4 ;  /* 0x0000000906047c24 */ /* 0x040fe4000f8e0204 */
[C---:B------:R-:W-:Y:S02]  /*19e0*/  IMAD R3, R6.reuse, UR10, R3 ;  /* 0x0000000a06037c24 */ /* 0x040fe4000f8e0203 */
[----:B------:R-:W-:-:S02]  /*19f0*/  IMAD R2, R6, UR11, R2 ;  /* 0x0000000b06027c24 */ /* 0x000fc4000f8e0202 */
[C---:B--2---:R-:W-:Y:S02]  /*1a00*/  @P2 IMAD R5, R8.reuse, R14, R5 ;  /* 0x0000000e08052224 */ /* 0x044fe400078e0205 */
[C---:B------:R-:W-:Y:S02]  /*1a10*/  @P2 IMAD R4, R8.reuse, R15, R4 ;  /* 0x0000000f08042224 */ /* 0x040fe400078e0204 */
[C---:B---3--:R-:W-:Y:S02]  /*1a20*/  @P2 IMAD R3, R8.reuse, R16, R3 ;  /* 0x0000001008032224 */ /* 0x048fe400078e0203 */
[----:B------:R-:W-:-:S07]  /*1a30*/  @P2 IMAD R2, R8, R17, R2 ;  /* 0x0000001108022224 */ /* 0x000fce00078e0202 */
.L_x_164:
[----:B------:R-:W0:Y:S08]  /*1a40*/  LDC.64 R72, c[0x0][0x258] ;  /* 0x00009600ff487b82 */ /* 0x000e300000000a00 */
[----:B------:R-:W1:Y:S08]  /*1a50*/  LDC.64 R70, c[0x0][0x260] ;  /* 0x00009800ff467b82 */ /* 0x000e700000000a00 */
[----:B------:R-:W2:Y:S01]  /*1a60*/  LDC.64 R68, c[0x0][0x268] ;  /* 0x00009a00ff447b82 */ /* 0x000ea20000000a00 */
[----:B0-----:R-:W-:-:S07]  /*1a70*/  IMAD.WIDE.U32 R6, R4, 0x8, R72 ;  /* 0x0000000804067825 */ /* 0x001fce00078e0048 */
[----:B------:R-:W0:Y:S01]  /*1a80*/  LDC.64 R74, c[0x0][0x250] ;  /* 0x00009400ff4a7b82 */ /* 0x000e220000000a00 */
[----:B------:R-:W5:Y:S01]  /*1a90*/  LDG.E.64 R6, desc[UR6][R6.64] ;  /* 0x0000000606067981 */ /* 0x000f62000c1e1b00 */
[----:B-1----:R-:W-:-:S06]  /*1aa0*/  IMAD.WIDE.U32 R64, R3, 0x8, R70 ;  /* 0x0000000803407825 */ /* 0x002fcc00078e0046 */
[----:B------:R-:W5:Y:S01]  /*1ab0*/  LDG.E.64 R64, desc[UR6][R64.64] ;  /* 0x0000000640407981 */ /* 0x000f62000c1e1b00 */
[----:B--2---:R-:W-:-:S06]  /*1ac0*/  IMAD.WIDE.U32 R66, R2, 0x8, R68 ;  /* 0x0000000802427825 */ /* 0x004fcc00078e0044 */
[----:B------:R-:W5:Y:S01]  /*1ad0*/  LDG.E.64 R66, desc[UR6][R66.64] ;  /* 0x0000000642427981 */ /* 0x000f62000c1e1b00 */
[----:B------:R-:W-:Y:S01]  /*1ae0*/  IADD3 R2, R76, 0x80, RZ ;  /* 0x000000804c027810 */ /* 0x000fe20007ffe0ff */
[----:B0-----:R-:W-:-:S03]  /*1af0*/  IMAD.WIDE.U32 R8, R5, 0x8, R74 ;  /* 0x0000000805087825 */ /* 0x001fc600078e004a */
[----:B------:R-:W-:Y:S02]  /*1b00*/  ISETP.GE.AND P2, PT, R2, UR4, PT ;  /* 0x0000000402007c0c */ /* 0x000fe4000bf46270 */
[----:B------:R-:W-:Y:S02]  /*1b10*/  CS2R R56, SRZ ;  /* 0x0000000000387805 */ /* 0x000fe4000001ff00 */
[----:B------:R-:W-:Y:S01]  /*1b20*/  CS2R R58, SRZ ;  /* 0x00000000003a7805 */ /* 0x000fe2000001ff00 */
[----:B------:R0:W5:Y:S01]  /*1b30*/  LDG.E.64 R4, desc[UR6][R8.64] ;  /* 0x0000000608047981 */ /* 0x000162000c1e1b00 */
        /* <DEDUP_REMOVED lines=25> */
[----:B0-----:R-:W-:Y:S01]  /*1cd0*/  CS2R R8, SRZ ;  /* 0x0000000000087805 */ /* 0x001fe2000001ff00 */
[----:B------:R-:W-:Y:S06]  /*1ce0*/  @P2 BRA `(.L_x_163) ;  /* 0x000000ac00cc2947 */ /* 0x000fec0003800000 */
[----:B------:R-:W-:Y:S01]  /*1cf0*/  HFMA2.MMA R11, -RZ, RZ, 0, 0 ;  /* 0x00000000ff0b7435 */ /* 0x000fe200000001ff */
[----:B------:R-:W-:Y:S02]  /*1d00*/  CS2R R8, SRZ ;  /* 0x0000000000087805 */ /* 0x000fe4000001ff00 */
[----:B------:R-:W-:Y:S01]  /*1d10*/  MOV R3, RZ ;  /* 0x000000ff00037202 */ /* 0x000fe20000000f00 */
[----:B------:R-:W-:Y:S07]  /*1d20*/  @!P1 BRA `(.L_x_165) ;  /* 0x0000001400d89947 */ /* 0x000fee0003800000 */
[----:B------:R-:W-:Y:S01]  /*1d30*/  MOV R3, UR5 ;  /* 0x0000000500037c02 */ /* 0x000fe20008000f00 */
[----:B------:R-:W-:Y:S01]  /*1d40*/  ULDC.64 UR8, c[0x0][0x278] ;  /* 0x00009e0000087ab9 */ /* 0x000fe20000000a00 */
[----:B------:R-:W-:Y:S01]  /*1d50*/  ISETP.NE.AND P2, PT, R0, 0x1, PT ;  /* 0x000000010000780c */ /* 0x000fe20003f45270 */
[----:B------:R-:W-:Y:S01]  /*1d60*/  ULDC.64 UR10, c[0x0][0x3a8] ;  /* 0x0000ea00000a7ab9 */ /* 0x000fe20000000a00 */
[----:B------:R-:W-:Y:S02]  /*1d70*/  LEA R3, R3, R2, 0xa ;  /* 0x0000000203037211 */ /* 0x000fe400078e50ff */
[----:B------:R-:W-:-:S05]  /*1d80*/  MOV R2, RZ ;  /* 0x000000ff00027202 */ /* 0x000fca0000000f00 */
        /* <DEDUP_REMOVED lines=368> */
.L_x_165:
[----:B------:R-:W-:-:S04]  /*3490*/  IMAD.WIDE.U32 R62, R11, 0x8, R74 ;  /* 0x000000080b3e7825 */ /* 0x000fc800078e004a */
[----:B------:R-:W-:Y:S02]  /*34a0*/  IMAD.WIDE.U32 R60, R8, 0x8, R72 ;  /* 0x00000008083c7825 */ /* 0x000fe400078e0048 */
[----:B------:R-:W5:Y:S02]  /*34b0*/  LDG.E.64 R62, desc[UR6][R62.64] ;  /* 0x000000063e3e7981 */ /* 0x000f64000c1e1b00 */
[----:B------:R-:W-:Y:S02]  /*34c0*/  IMAD.WIDE.U32 R58, R9, 0x8, R70 ;  /* 0x00000008093a7825 */ /* 0x000fe400078e0046 */
[----:B------:R-:W5:Y:S02]  /*34d0*/  LDG.E.64 R60, desc[UR6][R60.64] ;  /* 0x000000063c3c7981 */ /* 0x000f64000c1e1b00 */
[----:B------:R-:W-:Y:S02]  /*34e0*/  IMAD.WIDE.U32 R56, R3, 0x8, R68 ;  /* 0x0000000803387825 */ /* 0x000fe400078e0044 */
[----:B------:R-:W5:Y:S04]  /*34f0*/  LDG.E.64 R58, desc[UR6][R58.64] ;  /* 0x000000063a3a7981 */ /* 0x000f68000c1e1b00 */
[----:B------:R-:W5:Y:S01]  /*3500*/  LDG.E.64 R56, desc[UR6][R56.64] ;  /* 0x0000000638387981 */ /* 0x000f62000c1e1b00 */
[----:B------:R-:W-:-:S04]  /*3510*/  IADD3 R2, R76, 0x100, RZ ;  /* 0x000001004c027810 */ /* 0x000fc80007ffe0ff */
[----:B------:R-:W-:Y:S02]  /*3520*/  ISETP.GE.AND P2, PT, R2, UR4, PT ;  /* 0x0000000402007c0c */ /* 0x000fe4000bf46270 */
        /* <DEDUP_REMOVED lines=24> */
[----:B------:R-:W-:Y:S06]  /*36b0*/  @P2 BRA `(.L_x_163) ;  /* 0x0000009400582947 */ /* 0x000fec0003800000 */
[----:B------:R-:W-:Y:S01]  /*36c0*/  HFMA2.MMA R3, -RZ, RZ, 0, 0 ;  /* 0x00000000ff037435 */ /* 0x000fe200000001ff */
[----:B------:R-:W-:Y:S02]  /*36d0*/  MOV R11, RZ ;  /* 0x000000ff000b7202 */ /* 0x000fe40000000f00 */
[----:B------:R-:W-:Y:S01]  /*36e0*/  CS2R R8, SRZ ;  /* 0x0000000000087805 */ /* 0x000fe2000001ff00 */
        /* <DEDUP_REMOVED lines=361> */
[----:B------:R-:W2:Y:S01]  /*4d80*/  @P2 LDC.64 R20, c[0x0][0x520] ;  /* 0x00014800ff142b82 */ /* 0x000ea20000000a00 */
[C---:B------:R-:W-:Y:S02]  /*4d90*/  IMAD R11, R12.reuse, UR8, R11 ;  /* 0x000000080c0b7c24 */ /* 0x040fe4000f8e020b */
[C---:B------:R-:W-:Y:S02]  /*4da0*/  IMAD R8, R12.reuse, UR9, R8 ;  /* 0x000000090c087c24 */ /* 0x040fe4000f8e0208 */
[C---:B------:R-:W-:Y:S02]  /*4db0*/  IMAD R9, R12.reuse, UR10, R9 ;  /* 0x0000000a0c097c24 */ /* 0x040fe4000f8e0209 */
[----:B------:R-:W-:Y:S01]  /*4dc0*/  IMAD R3, R12, UR11, R3 ;  /* 0x0000000b0c037c24 */ /* 0x000fe2000f8e0203 */
        /* <DEDUP_REMOVED lines=9> */
.L_x_166:
        /* <DEDUP_REMOVED lines=29> */
[----:B------:R-:W-:Y:S01]  /*5030*/  CS2R R8, SRZ ;  /* 0x0000000000087805 */ /* 0x000fe2000001ff00 */
        /* <DEDUP_REMOVED lines=379> */
.L_x_167:
        /* <DEDUP_REMOVED lines=405> */
.L_x_168:
        /* <DEDUP_REMOVED lines=401> */
.L_x_169:
        /* <DEDUP_REMOVED lines=387> */
[----:B------:R-:W-:Y:S02]  /*b280*/  IMAD R3, R12, UR11, R3 ;  /* 0x0000000b0c037c24 */ /* 0x000fe4000f8e0203 */
[----:B0-----:R-:W-:-:S05]  /*b290*/  @P2 IMAD.HI.U32 R16, R15, R16, R14 ;  /* 0x000000100f102227 */ /* 0x001fca00078e000e */
[----:B------:R-:W-:Y:S02]  /*b2a0*/  @P2 SHF.R.U32.HI R2, RZ, R17, R16 ;  /* 0x00000011ff022219 */ /* 0x000fe40000011610 */
[----:B------:R-:W0:Y:S02]  /*b2b0*/  @P2 LDC.64 R16, c[0x0][0x528] ;  /* 0x00014a00ff102b82 */ /* 0x000e240000000a00 */
[----:B------:R-:W-:-:S05]  /*b2c0*/  @P2 IADD3 R14, -R2, RZ, RZ ;  /* 0x000000ff020e2210 */ /* 0x000fca0007ffe1ff */
[----:B-1----:R-:W-:-:S04]  /*b2d0*/  @P2 IMAD R2, R21, R14, R15 ;  /* 0x0000000e15022224 */ /* 0x002fc800078e020f */
[C---:B--2---:R-:W-:Y:S02]  /*b2e0*/  @P2 IMAD R11, R2.reuse, R18, R11 ;  /* 0x00000012020b2224 */ /* 0x044fe400078e020b */
[C---:B------:R-:W-:Y:S02]  /*b2f0*/  @P2 IMAD R8, R2.reuse, R19, R8 ;  /* 0x0000001302082224 */ /* 0x040fe400078e0208 */
[C---:B0-----:R-:W-:Y:S02]  /*b300*/  @P2 IMAD R9, R2.reuse, R16, R9 ;  /* 0x0000001002092224 */ /* 0x041fe400078e0209 */
[----:B------:R-:W-:-:S07]  /*b310*/  @P2 IMAD R3, R2, R17, R3 ;  /* 0x0000001102032224 */ /* 0x000fce00078e0203 */
.L_x_170:
        /* <DEDUP_REMOVED lines=13> */
[----:B------:R-:W-:-:S05]  /*b3f0*/  CS2R R8, SRZ ;  /* 0x0000000000087805 */ /* 0x000fca000001ff00 */
[----:B------:R-:W-:Y:S05]  /*b400*/  @P2 BRA `(.L_x_163) ;  /* 0x0000001800042947 */ /* 0x000fea0003800000 */
[----:B------:R-:W-:Y:S02]  /*b410*/  CS2R R8, SRZ ;  /* 0x0000000000087805 */ /* 0x000fe4000001ff00 */
[----:B------:R-:W-:Y:S01]  /*b420*/  CS2R R2, SRZ ;  /* 0x0000000000027805 */ /* 0x000fe2000001ff00 */
[----:B------:R-:W-:Y:S06]  /*b430*/  @!P1 BRA `(.L_x_171) ;  /* 0x0000001400d89947 */ /* 0x000fec0003800000 */
        /* <DEDUP_REMOVED lines=363> */
[----:B------:R-:W1:Y:S01]  /*caf0*/  @P1 LDC.64 R12, c[0x0][0x528] ;  /* 0x00014a00ff0c1b82 */ /* 0x000e620000000a00 */
[----:B0-----:R-:W-:-:S05]  /*cb00*/  @P1 IMAD.HI.U32 R10, R15, R10, R14 ;  /* 0x0000000a0f0a1227 */ /* 0x001fca00078e000e */
[----:B------:R-:W-:Y:S02]  /*cb10*/  @P1 SHF.R.U32.HI R10, RZ, R11, R10 ;  /* 0x0000000bff0a1219 */ /* 0x000fe4000001160a */
[----:B------:R-:W0:Y:S02]  /*cb20*/  @P1 LDC R11, c[0x0][0x394] ;  /* 0x0000e500ff0b1b82 */ /* 0x000e240000000800 */
[----:B------:R-:W-:-:S05]  /*cb30*/  @P1 IADD3 R14, -R10, RZ, RZ ;  /* 0x000000ff0a0e1210 */ /* 0x000fca0007ffe1ff */
[----:B0-----:R-:W-:Y:S02]  /*cb40*/  @P1 IMAD R14, R11, R14, R15 ;  /* 0x0000000e0b0e1224 */ /* 0x001fe400078e020f */
[----:B------:R-:W0:Y:S02]  /*cb50*/  @P1 LDC.64 R10, c[0x0][0x520] ;  /* 0x00014800ff0a1b82 */ /* 0x000e240000000a00 */
[C---:B-1----:R-:W-:Y:S02]  /*cb60*/  @P1 IMAD R3, R14.reuse, R12, R3 ;  /* 0x0000000c0e031224 */ /* 0x042fe400078e0203 */
[C---:B------:R-:W-:Y:S02]  /*cb70*/  @P1 IMAD R2, R14.reuse, R13, R2 ;  /* 0x0000000d0e021224 */ /* 0x040fe400078e0202 */
[C---:B0-----:R-:W-:Y:S02]  /*cb80*/  @P1 IMAD R9, R14.reuse, R10, R9 ;  /* 0x0000000a0e091224 */ /* 0x041fe400078e0209 */
[----:B------:R-:W-:-:S07]  /*cb90*/  @P1 IMAD R8, R14, R11, R8 ;  /* 0x0000000b0e081224 */ /* 0x000fce00078e0208 */
.L_x_171:
[----:B------:R-:W-:-:S04]  /*cba0*/  IMAD.WIDE.U32 R10, R8, 0x8, R72 ;  /* 0x00000008080a7825 */ /* 0x000fc800078e0048 */
[----:B------:R-:W-:Y:S02]  /*cbb0*/  IMAD.WIDE.U32 R12, R3, 0x8, R70 ;  /* 0x00000008030c7825 */ /* 0x000fe400078e0046 */
[----:B------:R-:W5:Y:S02]  /*cbc0*/  LDG.E.64 R10, desc[UR6][R10.64] ;  /* 0x000000060a0a7981 */ /* 0x000f64000c1e1b00 */
[----:B------:R-:W-:Y:S02]  /*cbd0*/  IMAD.WIDE.U32 R74, R9, 0x8, R74 ;  /* 0x00000008094a7825 */ /* 0x000fe400078e004a */
[----:B------:R-:W5:Y:S02]  /*cbe0*/  LDG.E.64 R12, desc[UR6][R12.64] ;  /* 0x000000060c0c7981 */ /* 0x000f64000c1e1b00 */
[----:B------:R-:W-:Y:S02]  /*cbf0*/  IMAD.WIDE.U32 R2, R2, 0x8, R68 ;  /* 0x0000000802027825 */ /* 0x000fe400078e0044 */
[----:B------:R0:W5:Y:S04]  /*cc00*/  LDG.E.64 R8, desc[UR6][R74.64] ;  /* 0x000000064a087981 */ /* 0x000168000c1e1b00 */
[----:B------:R0:W5:Y:S02]  /*cc10*/  LDG.E.64 R14, desc[UR6][R2.64] ;  /* 0x00000006020e7981 */ /* 0x000164000c1e1b00 */
.L_x_163:
[----:B------:R-:W-:Y:S05]  /*cc20*/  BSYNC B0 ;  /* 0x0000000000007941 */ /* 0x000fea0003800000 */
.L_x_162:
[----:B0-----:R-:W0:Y:S01]  /*cc30*/  LDC.64 R74, c[0x0][0x220] ;  /* 0x00008800ff4a7b82 */ /* 0x001e220000000a00 */
[----:B------:R-:W-:Y:S01]  /*cc40*/  BSSY B1, `(.L_x_172) ;  /* 0x0000022000017945 */ /* 0x000fe20003800000 */
[----:B------:R-:W-:Y:S02]  /*cc50*/  CS2R R72, SRZ ;  /* 0x0000000000487805 */ /* 0x000fe4000001ff00 */
[----:B------:R-:W-:Y:S02]  /*cc60*/  CS2R R70, SRZ ;  /* 0x0000000000467805 */ /* 0x000fe4000001ff00 */
[----:B------:R-:W-:Y:S01]  /*cc70*/  CS2R R68, SRZ ;  /* 0x0000000000447805 */ /* 0x000fe2000001ff00 */
[----:B0-----:R-:W-:Y:S01]  /*cc80*/  DADD R76, -R74, 1 ;  /* 0x3ff000004a4c7429 */ /* 0x001fe20000000100 */
[----:B------:R-:W-:Y:S10]  /*cc90*/  @P0 BRA `(.L_x_173) ;  /* 0x0000000000700947 */ /* 0x000ff40003800000 */
[----:B------:R-:W-:Y:S01]  /*cca0*/  ULDC.64 UR8, c[0x0][0x228] ;  /* 0x00008a0000087ab9 */ /* 0x000fe20000000a00 */
[----:B-----5:R-:W-:Y:S01]  /*ccb0*/  DMUL R64, R76, R64 ;  /* 0x000000404c407228 */ /* 0x020fe20000000000 */
[----:B------:R-:W-:Y:S01]  /*ccc0*/  MOV R68, RZ ;  /* 0x000000ff00447202 */ /* 0x000fe20000000f00 */
[----:B------:R-:W-:Y:S01]  /*ccd0*/  DADD R2, R6, UR8 ;  /* 0x0000000806027e29 */ /* 0x000fe20008000000 */
[----:B------:R-:W-:Y:S01]  /*cce0*/  ULDC.64 UR8, c[0x0][0x218] ;  /* 0x0000860000087ab9 */ /* 0x000fe20000000a00 */
[----:B------:R-:W-:Y:S01]  /*ccf0*/  DMUL R66, R76, R66 ;  /* 0x000000424c427228 */ /* 0x000fe20000000000 */
[----:B------:R-:W-:Y:S01]  /*cd00*/  BSSY B2, `(.L_x_173) ;  /* 0x0000015000027945 */ /* 0x000fe20003800000 */
[----:B------:R-:W-:Y:S02]  /*cd10*/  DMUL R6, R6, UR8 ;  /* 0x0000000806067c28 */ /* 0x000fe40008000000 */
[----:B------:R-:W0:Y:S01]  /*cd20*/  MUFU.RSQ64H R69, R3 ;  /* 0x0000000300457308 */ /* 0x000e220000001c00 */
[----:B------:R-:W-:-:S03]  /*cd30*/  DFMA R72, R4, R74, R64 ;  /* 0x0000004a0448722b */ /* 0x000fc60000000040 */
[----:B------:R-:W-:Y:S02]  /*cd40*/  IADD3 R0, R3, -0x100000, RZ ;  /* 0xfff0000003007810 */ /* 0x000fe40007ffe0ff */
[----:B------:R-:W-:Y:S01]  /*cd50*/  DFMA R70, R6, R74, R66 ;  /* 0x0000004a0646722b */ /* 0x000fe20000000042 */
[----:B------:R-:W-:Y:S02]  /*cd60*/  MOV R6, 0x0 ;  /* 0x0000000000067802 */ /* 0x000fe40000000f00 */
[----:B------:R-:W-:Y:S02]  /*cd70*/  MOV R7, 0x3fd80000 ;  /* 0x3fd8000000077802 */ /* 0x000fe40000000f00 */
[----:B------:R-:W-:Y:S01]  /*cd80*/  ISETP.GE.U32.AND P0, PT, R0, 0x7fe00000, PT ;  /* 0x7fe000000000780c */ /* 0x000fe20003f06070 */
[----:B0-----:R-:W-:-:S08]  /*cd90*/  DMUL R4, R68, R68 ;  /* 0x0000004444047228 */ /* 0x001fd00000000000 */
[----:B------:R-:W-:-:S08]  /*cda0*/  DFMA R4, R2, -R4, 1 ;  /* 0x3ff000000204742b */ /* 0x000fd00000000804 */
[----:B------:R-:W-:Y:S02]  /*cdb0*/  DFMA R6, R4, R6, 0.5 ;  /* 0x3fe000000406742b */ /* 0x000fe40000000006 */
[----:B------:R-:W-:-:S08]  /*cdc0*/  DMUL R4, R68, R4 ;  /* 0x0000000444047228 */ /* 0x000fd00000000000 */
[----:B------:R-:W-:Y:S01]  /*cdd0*/  DFMA R68, R6, R4, R68 ;  /* 0x000000040644722b */ /* 0x000fe20000000044 */
[----:B------:R-:W-:Y:S10]  /*cde0*/  @!P0 BRA `(.L_x_174) ;  /* 0x0000000000188947 */ /* 0x000ff40003800000 */
[----:B------:R-:W-:Y:S02]  /*cdf0*/  MOV R64, R2 ;  /* 0x0000000200407202 */ /* 0x000fe40000000f00 */
[----:B------:R-:W-:Y:S02]  /*ce00*/  MOV R2, R3 ;  /* 0x0000000300027202 */ /* 0x000fe40000000f00 */
[----:B------:R-:W-:-:S07]  /*ce10*/  MOV R0, 0xce30 ;  /* 0x0000ce3000007802 */ /* 0x000fce0000000f00 */
[----:B------:R-:W-:Y:S05]  /*ce20*/  CALL.REL.NOINC `($__internal_0_$__cuda_sm20_drsqrt_f64_slowpath_v2) ;  /* 0x000000c400687944 */ /* 0x000fea0003c00000 */
[----:B------:R-:W-:Y:S02]  /*ce30*/  MOV R68, R2 ;  /* 0x0000000200447202 */ /* 0x000fe40000000f00 */
[----:B------:R-:W-:-:S07]  /*ce40*/  MOV R69, R3 ;  /* 0x0000000300457202 */ /* 0x000fce0000000f00 */
.L_x_174:
[----:B------:R-:W-:Y:S05]  /*ce50*/  BSYNC B2 ;  /* 0x0000000000027941 */ /* 0x000fea0003800000 */
.L_x_173:
[----:B------:R-:W-:Y:S05]  /*ce60*/  BSYNC B1 ;  /* 0x0000000000017941 */ /* 0x000fea0003800000 */
.L_x_172:
[----:B------:R-:W0:Y:S01]  /*ce70*/  S2R R0, SR_TID.X ;  /* 0x0000000000007919 */ /* 0x000e220000002100 */
[----:B------:R-:W-:Y:S01]  /*ce80*/  BSSY B1, `(.L_x_175) ;  /* 0x0000023000017945 */ /* 0x000fe20003800000 */
[----:B-----5:R-:W-:Y:S02]  /*ce90*/  CS2R R66, SRZ ;  /* 0x0000000000427805 */ /* 0x020fe4000001ff00 */
[----:B------:R-:W-:Y:S02]  /*cea0*/  CS2R R6, SRZ ;  /* 0x0000000000067805 */ /* 0x000fe4000001ff00 */
[----:B------:R-:W-:Y:S02]  /*ceb0*/  CS2R R4, SRZ ;  /* 0x0000000000047805 */ /* 0x000fe4000001ff00 */
[----:B0-----:R-:W-:-:S04]  /*cec0*/  IADD3 R0, R0, 0x80, RZ ;  /* 0x0000008000007810 */ /* 0x001fc80007ffe0ff */
[----:B------:R-:W-:-:S13]  /*ced0*/  ISETP.GE.AND P0, PT, R0, UR4, PT ;  /* 0x0000000400007c0c */ /* 0x000fda000bf06270 */
[----:B------:R-:W-:Y:S05]  /*cee0*/  @P0 BRA `(.L_x_176) ;  /* 0x0000000000700947 */ /* 0x000fea0003800000 */
[----:B------:R-:W-:Y:S01]  /*cef0*/  ULDC.64 UR8, c[0x0][0x228] ;  /* 0x00008a0000087ab9 */ /* 0x000fe20000000a00 */
[----:B------:R-:W-:Y:S01]  /*cf00*/  MOV R2, RZ ;  /* 0x000000ff00027202 */ /* 0x000fe20000000f00 */
[----:B------:R-:W-:Y:S02]  /*cf10*/  DADD R64, R60, UR8 ;  /* 0x000000083c407e29 */ /* 0x000fe40008000000 */
[----:B------:R-:W-:Y:S01]  /*cf20*/  HFMA2.MMA R7, -RZ, RZ, 1.9609375, 0 ;  /* 0x3fd80000ff077435 */ /* 0x000fe200000001ff */
[----:B------:R-:W-:Y:S01]  /*cf30*/  MOV R6, 0x0 ;  /* 0x0000000000067802 */ /* 0x000fe20000000f00 */
[----:B------:R-:W-:Y:S01]  /*cf40*/  ULDC.64 UR8, c[0x0][0x218] ;  /* 0x0000860000087ab9 */ /* 0x000fe20000000a00 */
[C---:B------:R-:W-:Y:S01]  /*cf50*/  DMUL R58, R76.reuse, R58 ;  /* 0x0000003a4c3a7228 */ /* 0x040fe20000000000 */
[----:B------:R-:W-:Y:S01]  /*cf60*/  ULDC.64 UR10, c[0x0][0x220] ;  /* 0x00008800000a7ab9 */ /* 0x000fe20000000a00 */
[----:B------:R-:W0:Y:S01]  /*cf70*/  MUFU.RSQ64H R3, R65 ;  /* 0x0000004100037308 */ /* 0x000e220000001c00 */
[----:B------:R-:W-:Y:S01]  /*cf80*/  DMUL R56, R76, R56 ;  /* 0x000000384c387228 */ /* 0x000fe20000000000 */
[----:B------:R-:W-:Y:S01]  /*cf90*/  BSSY B2, `(.L_x_177) ;  /* 0x000000f000027945 */ /* 0x000fe20003800000 */
[----:B------:R-:W-:-:S03]  /*cfa0*/  IADD3 R0, R65, -0x100000, RZ ;  /* 0xfff0000041007810 */ /* 0x000fc60007ffe0ff */
[----:B------:R-:W-:Y:S01]  /*cfb0*/  DFMA R66, R62, UR10, R58 ;  /* 0x0000000a3e427c2b */ /* 0x000fe2000800003a */
[----:B------:R-:W-:Y:S01]  /*cfc0*/  ISETP.GE.U32.AND P0, PT, R0, 0x7fe00000, PT ;  /* 0x7fe000000000780c */ /* 0x000fe20003f06070 */
[----:B0-----:R-:W-:-:S08]  /*cfd0*/  DMUL R4, R2, R2 ;  /* 0x0000000202047228 */ /* 0x001fd00000000000 */
[----:B------:R-:W-:-:S08]  /*cfe0*/  DFMA R4, R64, -R4, 1 ;  /* 0x3ff000004004742b */ /* 0x000fd00000000804 */
[----:B------:R-:W-:Y:S02]  /*cff0*/  DFMA R6, R4, R6, 0.5 ;  /* 0x3fe000000406742b */ /* 0x000fe40000000006 */
[----:B------:R-:W-:-:S08]  /*d000*/  DMUL R4, R2, R4 ;  /* 0x0000000402047228 */ /* 0x000fd00000000000 */
[----:B------:R-:W-:Y:S02]  /*d010*/  DFMA R2, R6, R4, R2 ;  /* 0x000000040602722b */ /* 0x000fe40000000002 */
[----:B------:R-:W-:-:S08]  /*d020*/  DMUL R6, R60, UR8 ;  /* 0x000000083c067c28 */ /* 0x000fd00008000000 */
[----:B------:R-:W-:Y:S01]  /*d030*/  DFMA R6, R6, UR10, R56 ;  /* 0x0000000a06067c2b */ /* 0x000fe20008000038 */
[----:B------:R-:W-:Y:S10]  /*d040*/  @!P0 BRA `(.L_x_178) ;  /* 0x00000000000c8947 */ /* 0x000ff40003800000 */
[----:B------:R-:W-:Y:S02]  /*d050*/  MOV R2, R65 ;  /* 0x0000004100027202 */ /* 0x000fe40000000f00 */
[----:B------:R-:W-:-:S07]  /*d060*/  MOV R0, 0xd080 ;  /* 0x0000d08000007802 */ /* 0x000fce0000000f00 */
[----:B------:R-:W-:Y:S05]  /*d070*/  CALL.REL.NOINC `($__internal_0_$__cuda_sm20_drsqrt_f64_slowpath_v2) ;  /* 0x000000c000d47944 */ /* 0x000fea0003c00000 */
.L_x_178:
[----:B------:R-:W-:Y:S05]  /*d080*/  BSYNC B2 ;  /* 0x0000000000027941 */ /* 0x000fea0003800000 */
.L_x_177:
[----:B------:R-:W-:Y:S02]  /*d090*/  MOV R4, R2 ;  /* 0x0000000200047202 */ /* 0x000fe40000000f00 */
[----:B------:R-:W-:-:S07]  /*d0a0*/  MOV R5, R3 ;  /* 0x0000000300057202 */ /* 0x000fce0000000f00 */
.L_x_176:
[----:B------:R-:W-:Y:S05]  /*d0b0*/  BSYNC B1 ;  /* 0x0000000000017941 */ /* 0x000fea0003800000 */
.L_x_175:
[----:B------:R-:W0:Y:S01]  /*d0c0*/  S2R R0, SR_TID.X ;  /* 0x0000000000007919 */ /* 0x000e220000002100 */
[----:B------:R-:W-:Y:S01]  /*d0d0*/  BSSY B1, `(.L_x_179) ;  /* 0x0000023000017945 */ /* 0x000fe20003800000 */
[----:B------:R-:W-:Y:S02]  /*d0e0*/  CS2R R56, SRZ ;  /* 0x0000000000387805 */ /* 0x000fe4000001ff00 */
[----:B------:R-:W-:Y:S02]  /*d0f0*/  CS2R R58, SRZ ;  /* 0x00000000003a7805 */ /* 0x000fe4000001ff00 */
[----:B------:R-:W-:Y:S02]  /*d100*/  CS2R R60, SRZ ;  /* 0x00000000003c7805 */ /* 0x000fe4000001ff00 */
[----:B0-----:R-:W-:-:S04]  /*d110*/  IADD3 R0, R0, 0x100, RZ ;  /* 0x0000010000007810 */ /* 0x001fc80007ffe0ff */
[----:B------:R-:W-:-:S13]  /*d120*/  ISETP.GE.AND P0, PT, R0, UR4, PT ;  /* 0x0000000400007c0c */ /* 0x000fda000bf06270 */
[----:B------:R-:W-:Y:S05]  /*d130*/  @P0 BRA `(.L_x_180) ;  /* 0x0000000000700947 */ /* 0x000fea0003800000 */
[----:B------:R-:W-:Y:S01]  /*d140*/  ULDC.64 UR8, c[0x0][0x228] ;  /* 0x00008a0000087ab9 */ /* 0x000fe20000000a00 */
[----:B------:R-:W-:Y:S01]  /*d150*/  MOV R2, RZ ;  /* 0x000000ff00027202 */ /* 0x000fe20000000f00 */
[----:B------:R-:W-:Y:S01]  /*d160*/  DADD R64, R50, UR8 ;  /* 0x0000000832407e29 */ /* 0x000fe20008000000 */
[----:B------:R-:W-:Y:S01]  /*d170*/  ULDC.64 UR10, c[0x0][0x220] ;  /* 0x00008800000a7ab9 */ /* 0x000fe20000000a00 */
[C---:B------:R-:W-:Y:S01]  /*d180*/  DMUL R52, R76.reuse, R52 ;  /* 0x000000344c347228 */ /* 0x040fe20000000000 */
[----:B------:R-:W-:Y:S01]  /*d190*/  ULDC.64 UR8, c[0x0][0x218] ;  /* 0x0000860000087ab9 */ /* 0x000fe20000000a00 */
[----:B------:R-:W-:Y:S01]  /*d1a0*/  DMUL R54, R76, R54 ;  /* 0x000000364c367228 */ /* 0x000fe20000000000 */
[----:B------:R-:W-:Y:S01]  /*d1b0*/  BSSY B2, `(.L_x_181) ;  /* 0x0000012000027945 */ /* 0x000fe20003800000 */
[----:B------:R-:W0:Y:S01]  /*d1c0*/  MUFU.RSQ64H R3, R65 ;  /* 0x0000004100037308 */ /* 0x000e220000001c00 */
[----:B------:R-:W-:-:S03]  /*d1d0*/  DMUL R50, R50, UR8 ;  /* 0x0000000832327c28 */ /* 0x000fc60008000000 */
[----:B------:R-:W-:Y:S01]  /*d1e0*/  DFMA R56, R48, UR10, R52 ;  /* 0x0000000a30387c2b */ /* 0x000fe20008000034 */
[----:B------:R-:W-:Y:S01]  /*d1f0*/  IADD3 R0, R65, -0x100000, RZ ;  /* 0xfff0000041007810 */ /* 0x000fe20007ffe0ff */
[----:B------:R-:W-:Y:S01]  /*d200*/  HFMA2.MMA R53, -RZ, RZ, 1.9609375, 0 ;  /* 0x3fd80000ff357435 */ /* 0x000fe200000001ff */
[----:B------:R-:W-:Y:S02]  /*d210*/  MOV R52, 0x0 ;  /* 0x0000000000347802 */ /* 0x000fe40000000f00 */
[----:B------:R-:W-:Y:S01]  /*d220*/  ISETP.GE.U32.AND P0, PT, R0, 0x7fe00000, PT ;  /* 0x7fe000000000780c */ /* 0x000fe20003f06070 */
[----:B0-----:R-:W-:-:S08]  /*d230*/  DMUL R58, R2, R2 ;  /* 0x00000002023a7228 */ /* 0x001fd00000000000 */
[----:B------:R-:W-:Y:S02]  /*d240*/  DFMA R48, R64, -R58, 1 ;  /* 0x3ff000004030742b */ /* 0x000fe4000000083a */
[----:B------:R-:W-:-:S06]  /*d250*/  DFMA R58, R50, UR10, R54 ;  /* 0x0000000a323a7c2b */ /* 0x000fcc0008000036 */
[----:B------:R-:W-:Y:S02]  /*d260*/  DFMA R50, R48, R52, 0.5 ;  /* 0x3fe000003032742b */ /* 0x000fe40000000034 */
[----:B------:R-:W-:-:S08]  /*d270*/  DMUL R48, R2, R48 ;  /* 0x0000003002307228 */ /* 0x000fd00000000000 */
[----:B------:R-:W-:Y:S01]  /*d280*/  DFMA R2, R50, R48, R2 ;  /* 0x000000303202722b */ /* 0x000fe20000000002 */
[----:B------:R-:W-:Y:S10]  /*d290*/  @!P0 BRA `(.L_x_182) ;  /* 0x00000000000c8947 */ /* 0x000ff40003800000 */
[----:B------:R-:W-:Y:S02]  /*d2a0*/  MOV R2, R65 ;  /* 0x0000004100027202 */ /* 0x000fe40000000f00 */
[----:B------:R-:W-:-:S07]  /*d2b0*/  MOV R0, 0xd2d0 ;  /* 0x0000d2d000007802 */ /* 0x000fce0000000f00 */
[----:B------:R-:W-:Y:S05]  /*d2c0*/  CALL.REL.NOINC `($__internal_0_$__cuda_sm20_drsqrt_f64_slowpath_v2) ;  /* 0x000000c000407944 */ /* 0x000fea0003c00000 */
.L_x_182:
[----:B------:R-:W-:Y:S05]  /*d2d0*/  BSYNC B2 ;  /* 0x0000000000027941 */ /* 0x000fea0003800000 */
.L_x_181:
[----:B------:R-:W-:Y:S02]  /*d2e0*/  MOV R60, R2 ;  /* 0x00000002003c7202 */ /* 0x000fe40000000f00 */
[----:B------:R-:W-:-:S07]  /*d2f0*/  MOV R61, R3 ;  /* 0x00000003003d7202 */ /* 0x000fce0000000f00 */
.L_x_180:
[----:B------:R-:W-:Y:S05]  /*d300*/  BSYNC B1 ;  /* 0x0000000000017941 */ /* 0x000fea0003800000 */
.L_x_179:
        /* <DEDUP_REMOVED lines=33> */
.L_x_186:
[----:B------:R-:W-:Y:S05]  /*d520*/  BSYNC B2 ;  /* 0x0000000000027941 */ /* 0x000fea0003800000 */
.L_x_185:
[----:B------:R-:W-:Y:S02]  /*d530*/  MOV R52, R2 ;  /* 0x0000000200347202 */ /* 0x000fe40000000f00 */
[----:B------:R-:W-:-:S07]  /*d540*/  MOV R53, R3 ;  /* 0x0000000300357202 */ /* 0x000fce0000000f00 */
.L_x_184:
[----:B------:R-:W-:Y:S05]  /*d550*/  BSYNC B1 ;  /* 0x0000000000017941 */ /* 0x000fea0003800000 */
.L_x_183:
        /* <DEDUP_REMOVED lines=15> */
[----:B------:R-:W-:Y:S01]  /*d650*/  BSSY B2, `(.L_x_189) ;  /* 0x0000012000027945 */ /* 0x000fe20003800000 */
[----:B------:R-:W0:Y:S01]  /*d660*/  MUFU.RSQ64H R3, R65 ;  /* 0x0000004100037308 */ /* 0x000e220000001c00 */
[----:B------:R-:W-:-:S02]  /*d670*/  DMUL R38, R76, R38 ;  /* 0x000000264c267228 */ /* 0x000fc40000000000 */
[----:B------:R-:W-:Y:S01]  /*d680*/  DMUL R34, R34, UR8 ;  /* 0x0000000822227c28 */ /* 0x000fe20008000000 */
[----:B------:R-:W-:Y:S01]  /*d690*/  IADD3 R0, R65, -0x100000, RZ ;  /* 0xfff0000041007810 */ /* 0x000fe20007ffe0ff */
[----:B------:R-:W-:Y:S02]  /*d6a0*/  ULDC.64 UR8, c[0x0][0x220] ;  /* 0x0000880000087ab9 */ /* 0x000fe40000000a00 */
[----:B------:R-:W-:Y:S01]  /*d6b0*/  DFMA R44, R32, UR8, R36 ;  /* 0x00000008202c7c2b */ /* 0x000fe20008000024 */
[----:B------:R-:W-:-:S03]  /*d6c0*/  ISETP.GE.U32.AND P0, PT, R0, 0x7fe00000, PT ;  /* 0x7fe000000000780c */ /* 0x000fc60003f06070 */
[----:B------:R-:W-:Y:S02]  /*d6d0*/  DFMA R42, R34, UR8, R38 ;  /* 0x00000008222a7c2b */ /* 0x000fe40008000026 */
[----:B0-----:R-:W-:-:S08]  /*d6e0*/  DMUL R40, R2, R2 ;  /* 0x0000000202287228 */ /* 0x001fd00000000000 */
[----:B------:R-:W-:-:S08]  /*d6f0*/  DFMA R40, R64, -R40, 1 ;  /* 0x3ff000004028742b */ /* 0x000fd00000000828 */
[----:B------:R-:W-:Y:S02]  /*d700*/  DFMA R46, R40, R46, 0.5 ;  /* 0x3fe00000282e742b */ /* 0x000fe4000000002e */
[----:B------:R-:W-:-:S08]  /*d710*/  DMUL R40, R2, R40 ;  /* 0x0000002802287228 */ /* 0x000fd00000000000 */
[----:B------:R-:W-:Y:S01]  /*d720*/  DFMA R2, R46, R40, R2 ;  /* 0x000000282e02722b */ /* 0x000fe20000000002 */
[----:B------:R-:W-:Y:S10]  /*d730*/  @!P0 BRA `(.L_x_190) ;  /* 0x00000000000c8947 */ /* 0x000ff40003800000 */
[----:B------:R-:W-:Y:S02]  /*d740*/  MOV R2, R65 ;  /* 0x0000004100027202 */ /* 0x000fe40000000f00 */
[----:B------:R-:W-:-:S07]  /*d750*/  MOV R0, 0xd770 ;  /* 0x0000d77000007802 */ /* 0x000fce0000000f00 */
[----:B------:R-:W-:Y:S05]  /*d760*/  CALL.REL.NOINC `($__internal_0_$__cuda_sm20_drsqrt_f64_slowpath_v2) ;  /* 0x000000bc00187944 */ /* 0x000fea0003c00000 */
.L_x_190:
[----:B------:R-:W-:Y:S05]  /*d770*/  BSYNC B2 ;  /* 0x0000000000027941 */ /* 0x000fea0003800000 */
.L_x_189:
[----:B------:R-:W-:Y:S02]  /*d780*/  MOV R40, R2 ;  /* 0x0000000200287202 */ /* 0x000fe40000000f00 */
[----:B------:R-:W-:-:S07]  /*d790*/  MOV R41, R3 ;  /* 0x0000000300297202 */ /* 0x000fce0000000f00 */
.L_x_188:
[----:B------:R-:W-:Y:S05]  /*d7a0*/  BSYNC B1 ;  /* 0x0000000000017941 */ /* 0x000fea0003800000 */
.L_x_187:
[----:B------:R-:W0:Y:S01]  /*d7b0*/  S2R R0, SR_TID.X ;  /* 0x0000000000007919 */ /* 0x000e220000002100 */
[----:B------:R-:W-:Y:S01]  /*d7c0*/  BSSY B1, `(.L_x_191) ;  /* 0x0000024000017945 */ /* 0x000fe20003800000 */
[----:B------:R-:W-:Y:S02]  /*d7d0*/  CS2R R32, SRZ ;  /* 0x0000000000207805 */ /* 0x000fe4000001ff00 */
        /* <DEDUP_REMOVED lines=18> */
[----:B------:R-:W-:-:S03]  /*d900*/  ULDC.64 UR8, c[0x0][0x220] ;  /* 0x0000880000087ab9 */ /* 0x000fc60000000a00 */
[----:B------:R-:W-:-:S03]  /*d910*/  ISETP.GE.U32.AND P0, PT, R0, 0x7fe00000, PT ;  /* 0x7fe000000000780c */ /* 0x000fc60003f06070 */
[----:B------:R-:W-:Y:S02]  /*d920*/  DFMA R36, R26, UR8, R30 ;  /* 0x000000081a247c2b */ /* 0x000fe4000800001e */
[----:B0-----:R-:W-:-:S08]  /*d930*/  DMUL R34, R2, R2 ;  /* 0x0000000202227228 */ /* 0x001fd00000000000 */
[----:B------:R-:W-:-:S08]  /*d940*/  DFMA R34, R64, -R34, 1 ;  /* 0x3ff000004022742b */ /* 0x000fd00000000822 */
[----:B------:R-:W-:Y:S02]  /*d950*/  DFMA R38, R34, R38, 0.5 ;  /* 0x3fe000002226742b */ /* 0x000fe40000000026 */
[----:B------:R-:W-:Y:S02]  /*d960*/  DMUL R46, R2, R34 ;  /* 0x00000022022e7228 */ /* 0x000fe40000000000 */
[----:B------:R-:W-:-:S06]  /*d970*/  DFMA R34, R24, UR8, R28 ;  /* 0x0000000818227c2b */ /* 0x000fcc000800001c */
[----:B------:R-:W-:Y:S01]  /*d980*/  DFMA R2, R38, R46, R2 ;  /* 0x0000002e2602722b */ /* 0x000fe20000000002 */
[----:B------:R-:W-:Y:S10]  /*d990*/  @!P0 BRA `(.L_x_194) ;  /* 0x00000000000c8947 */ /* 0x000ff40003800000 */
[----:B------:R-:W-:Y:S02]  /*d9a0*/  MOV R2, R65 ;  /* 0x0000004100027202 */ /* 0x000fe40000000f00 */
[----:B------:R-:W-:-:S07]  /*d9b0*/  MOV R0, 0xd9d0 ;  /* 0x0000d9d000007802 */ /* 0x000fce0000000f00 */
[----:B------:R-:W-:Y:S05]  /*d9c0*/  CALL.REL.NOINC `($__internal_0_$__cuda_sm20_drsqrt_f64_slowpath_v2) ;  /* 0x000000b800807944 */ /* 0x000fea0003c00000 */
.L_x_194:
[----:B------:R-:W-:Y:S05]  /*d9d0*/  BSYNC B2 ;  /* 0x0000000000027941 */ /* 0x000fea0003800000 */
.L_x_193:
[----:B------:R-:W-:Y:S02]  /*d9e0*/  MOV R38, R2 ;  /* 0x0000000200267202 */ /* 0x000fe40000000f00 */
[----:B------:R-:W-:-:S07]  /*d9f0*/  MOV R39, R3 ;  /* 0x0000000300277202 */ /* 0x000fce0000000f00 */
.L_x_192:
[----:B------:R-:W-:Y:S05]  /*da00*/  BSYNC B1 ;  /* 0x0000000000017941 */ /* 0x000fea0003800000 */
.L_x_191:
[----:B------:R-:W0:Y:S01]  /*da10*/  S2R R0, SR_TID.X ;  /* 0x0000000000007919 */ /* 0x000e220000002100 */
[----:B------:R-:W-:Y:S01]  /*da20*/  BSSY B1, `(.L_x_195) ;  /* 0x0000022000017945 */ /* 0x000fe20003800000 */
        /* <DEDUP_REMOVED lines=19> */
[----:B------:R-:W-:Y:S01]  /*db60*/  ISETP.GE.U32.AND P1, PT, R0, 0x7fe00000, PT ;  /* 0x7fe000000000780c */ /* 0x000fe20003f26070 */
        /* <DEDUP_REMOVED lines=10> */
.L_x_198:
[----:B------:R-:W-:Y:S05]  /*dc10*/  BSYNC B2 ;  /* 0x0000000000027941 */ /* 0x000fea0003800000 */
.L_x_197:
[----:B------:R-:W-:Y:S02]  /*dc20*/  MOV R26, R2 ;  /* 0x00000002001a7202 */ /* 0x000fe40000000f00 */
[----:B------:R-:W-:-:S07]  /*dc30*/  MOV R27, R3 ;  /* 0x00000003001b7202 */ /* 0x000fce0000000f00 */
.L_x_196:
[----:B------:R-:W-:Y:S05]  /*dc40*/  BSYNC B1 ;  /* 0x0000000000017941 */ /* 0x000fea0003800000 */
.L_x_195:
        /* <DEDUP_REMOVED lines=33> */
.L_x_201:
[----:B------:R-:W-:Y:S05]  /*de60*/  BSYNC B2 ;  /* 0x0000000000027941 */ /* 0x000fea0003800000 */
.L_x_200:
[----:B------:R-:W-:Y:S05]  /*de70*/  BSYNC B1 ;  /* 0x0000000000017941 */ /* 0x000fea0003800000 */
.L_x_199:
[----:B------:R-:W0:Y:S01]  /*de80*/  S2R R15, SR_CTAID.X ;  /* 0x00000000000f7919 */ /* 0x000e220000002500 */
[----:B------:R-:W0:Y:S01]  /*de90*/  LDC R0, c[0x0][0x210] ;  /* 0x00008400ff007b82 */ /* 0x000e220000000800 */
[----:B------:R-:W1:Y:S01]  /*dea0*/  S2R R14, SR_TID.X ;  /* 0x00000000000e7919 */ /* 0x000e620000002100 */
[----:B0-----:R-:W-:-:S05]  /*deb0*/  IMAD R0, R15, -0x400, R0 ;  /* 0xfffffc000f007824 */ /* 0x001fca00078e0200 */
[----:B-1----:R-:W-:-:S13]  /*dec0*/  ISETP.GE.AND P2, PT, R14, R0, PT ;  /* 0x000000000e00720c */ /* 0x002fda0003f46270 */
[----:B------:R-:W-:Y:S05]  /*ded0*/  @P2 EXIT ;  /* 0x000000000000294d */ /* 0x000fea0003800000 */
[----:B------:R-:W0:Y:S01]  /*dee0*/  LDC R22, c[0x0][0x530] ;  /* 0x00014c00ff167b82 */ /* 0x000e220000000800 */
[----:B------:R-:W-:Y:S01]  /*def0*/  HFMA2.MMA R23, -RZ, RZ, 0, 0 ;  /* 0x00000000ff177435 */ /* 0x000fe200000001ff */
[----:B------:R-:W-:Y:S02]  /*df00*/  MOV R29, RZ ;  /* 0x000000ff001d7202 */ /* 0x000fe40000000f00 */
[----:B------:R-:W-:Y:S02]  /*df10*/  MOV R21, RZ ;  /* 0x000000ff00157202 */ /* 0x000fe40000000f00 */
[----:B0-----:R-:W-:-:S13]  /*df20*/  ISETP.NE.AND P2, PT, R22, RZ, PT ;  /* 0x000000ff1600720c */ /* 0x001fda0003f45270 */
        /* <DEDUP_REMOVED lines=350> */
.L_x_202:
[----:B------:R-:W0:Y:S01]  /*f510*/  LDC.64 R12, c[0x0][0x238] ;  /* 0x00008e00ff0c7b82 */ /* 0x000e220000000a00 */
[----:B------:R-:W-:-:S04]  /*f520*/  IADD3 R62, R14, 0x80, RZ ;  /* 0x000000800e3e7810 */ /* 0x000fc80007ffe0ff */
[----:B------:R-:W-:-:S03]  /*f530*/  ISETP.GE.AND P3, PT, R62, R0, PT ;  /* 0x000000003e00720c */ /* 0x000fc60003f66270 */
[----:B------:R-:W1:Y:S08]  /*f540*/  LDC.64 R10, c[0x0][0x240] ;  /* 0x00009000ff0a7b82 */ /* 0x000e700000000a00 */
[----:B------:R-:W2:Y:S01]  /*f550*/  LDC.64 R8, c[0x0][0x248] ;  /* 0x00009200ff087b82 */ /* 0x000ea20000000a00 */
[----:B0-----:R-:W-:-:S05]  /*f560*/  IMAD.WIDE.U32 R30, R29, 0x8, R12 ;  /* 0x000000081d1e7825 */ /* 0x001fca00078e000c */
[----:B------:R0:W-:Y:S01]  /*f570*/  STG.E.64 desc[UR6][R30.64], R72 ;  /* 0x000000481e007986 */ /* 0x0001e2000c101b06 */
[----:B-1----:R-:W-:-:S05]  /*f580*/  IMAD.WIDE.U32 R46, R23, 0x8, R10 ;  /* 0x00000008172e7825 */ /* 0x002fca00078e000a */
[----:B------:R0:W-:Y:S01]  /*f590*/  STG.E.64 desc[UR6][R46.64], R70 ;  /* 0x000000462e007986 */ /* 0x0001e2000c101b06 */
[----:B--2---:R-:W-:-:S05]  /*f5a0*/  IMAD.WIDE.U32 R54, R21, 0x8, R8 ;  /* 0x0000000815367825 */ /* 0x004fca00078e0008 */
[----:B------:R0:W-:Y:S01]  /*f5b0*/  STG.E.64 desc[UR6][R54.64], R68 ;  /* 0x0000004436007986 */ /* 0x0001e2000c101b06 */
[----:B------:R-:W-:Y:S05]  /*f5c0*/  @P3 EXIT ;  /* 0x000000000000394d */ /* 0x000fea0003800000 */
[----:B------:R-:W-:Y:S01]  /*f5d0*/  HFMA2.MMA R29, -RZ, RZ, 0, 0 ;  /* 0x00000000ff1d7435 */ /* 0x000fe200000001ff */
[----:B------:R-:W-:Y:S01]  /*f5e0*/  MOV R23, RZ ;  /* 0x000000ff00177202 */ /* 0x000fe20000000f00 */
[----:B------:R-:W-:Y:S01]  /*f5f0*/  HFMA2.MMA R21, -RZ, RZ, 0, 0 ;  /* 0x00000000ff157435 */ /* 0x000fe200000001ff */
[----:B------:R-:W-:Y:S10]  /*f600*/  @!P2 BRA `(.L_x_203) ;  /* 0x000000140074a947 */ /* 0x000ff40003800000 */
[----:B0-----:R-:W-:Y:S01]  /*f610*/  LEA R47, R15, R62, 0xa ;  /* 0x0000003e0f2f7211 */ /* 0x001fe200078e50ff */
        /* <DEDUP_REMOVED lines=348> */
.L_x_203:
[----:B0-----:R-:W-:Y:S01]  /*10be0*/  IMAD.WIDE.U32 R46, R23, 0x8, R10 ;  /* 0x00000008172e7825 */ /* 0x001fe200078e000a */
[----:B------:R-:W-:-:S03]  /*10bf0*/  IADD3 R23, R14, 0x100, RZ ;  /* 0x000001000e177810 */ /* 0x000fc60007ffe0ff */
[----:B------:R-:W-:Y:S01]  /*10c00*/  IMAD.WIDE.U32 R30, R29, 0x8, R12 ;  /* 0x000000081d1e7825 */ /* 0x000fe200078e000c */
[----:B------:R-:W-:-:S03]  /*10c10*/  ISETP.GE.AND P3, PT, R23, R0, PT ;  /* 0x000000001700720c */ /* 0x000fc60003f66270 */
[----:B------:R-:W-:Y:S01]  /*10c20*/  IMAD.WIDE.U32 R54, R21, 0x8, R8 ;  /* 0x0000000815367825 */ /* 0x000fe200078e0008 */
[----:B------:R0:W-:Y:S04]  /*10c30*/  STG.E.64 desc[UR6][R30.64], R66 ;  /* 0x000000421e007986 */ /* 0x0001e8000c101b06 */
[----:B------:R0:W-:Y:S04]  /*10c40*/  STG.E.64 desc[UR6][R46.64], R6 ;  /* 0x000000062e007986 */ /* 0x0001e8000c101b06 */
[----:B------:R0:W-:Y:S01]  /*10c50*/  STG.E.64 desc[UR6][R54.64], R4 ;  /* 0x0000000436007986 */ /* 0x0001e2000c101b06 */
        /* <DEDUP_REMOVED lines=354> */
.L_x_204:
[----:B------:R-:W-:Y:S01]  /*12280*/  IADD3 R23, R14, 0x180, RZ ;  /* 0x000001800e177810 */ /* 0x000fe20007ffe0ff */
[----:B------:R-:W-:-:S03]  /*12290*/  IMAD.WIDE.U32 R30, R21, 0x8, R12 ;  /* 0x00000008151e7825 */ /* 0x000fc600078e000c */
[----:B------:R-:W-:Y:S01]  /*122a0*/  ISETP.GE.AND P3, PT, R23, R0, PT ;  /* 0x000000001700720c */ /* 0x000fe20003f66270 */
[----:B------:R-:W-:Y:S01]  /*122b0*/  IMAD.WIDE.U32 R6, R7, 0x8, R10 ;  /* 0x0000000807067825 */ /* 0x000fe200078e000a */
[----:B------:R0:W-:Y:S03]  /*122c0*/  STG.E.64 desc[UR6][R30.64], R56 ;  /* 0x000000381e007986 */ /* 0x0001e6000c101b06 */
[----:B------:R-:W-:Y:S01]  /*122d0*/  IMAD.WIDE.U32 R4, R5, 0x8, R8 ;  /* 0x0000000805047825 */ /* 0x000fe200078e0008 */
[----:B------:R0:W-:Y:S04]  /*122e0*/  STG.E.64 desc[UR6][R6.64], R58 ;  /* 0x0000003a06007986 */ /* 0x0001e8000c101b06 */
[----:B------:R0:W-:Y:S03]  /*122f0*/  STG.E.64 desc[UR6][R4.64], R60 ;  /* 0x0000003c04007986 */ /* 0x0001e6000c101b06 */
        /* <DEDUP_REMOVED lines=354> */
.L_x_205:
        /* <DEDUP_REMOVED lines=362> */
.L_x_206:
        /* <DEDUP_REMOVED lines=362> */
.L_x_207:
[----:B------:R-:W-:-:S04]  /*16660*/  IMAD.WIDE.U32 R30, R21, 0x8, R12 ;  /* 0x00000008151e7825 */ /* 0x000fc800078e000c */
[----:B------:R-:W-:Y:S01]  /*16670*/  IMAD.WIDE.U32 R6, R7, 0x8, R10 ;  /* 0x0000000807067825 */ /* 0x000fe200078e000a */
[----:B------:R0:W-:Y:S03]  /*16680*/  STG.E.64 desc[UR6][R30.64], R34 ;  /* 0x000000221e007986 */ /* 0x0001e6000c101b06 */
[----:B------:R-:W-:Y:S01]  /*16690*/  IMAD.WIDE.U32 R4, R5, 0x8, R8 ;  /* 0x0000000805047825 */ /* 0x000fe200078e0008 */
        /* <DEDUP_REMOVED lines=356> */
.L_x_208:
[----:B------:R-:W-:-:S04]  /*17ce0*/  IMAD.WIDE.U32 R28, R21, 0x8, R12 ;  /* 0x00000008151c7825 */ /* 0x000fc800078e000c */
[----:B------:R-:W-:Y:S01]  /*17cf0*/  IMAD.WIDE.U32 R6, R7, 0x8, R10 ;  /* 0x0000000807067825 */ /* 0x000fe200078e000a */
[----:B------:R0:W-:Y:S03]  /*17d00*/  STG.E.64 desc[UR6][R28.64], R32 ;  /* 0x000000201c007986 */ /* 0x0001e6000c101b06 */
[----:B------:R-:W-:Y:S01]  /*17d10*/  IMAD.WIDE.U32 R4, R5, 0x8, R8 ;  /* 0x0000000805047825 */ /* 0x000fe200078e0008 */
[----:B------:R0:W-:Y:S04]  /*17d20*/  STG.E.64 desc[UR6][R6.64], R24 ;  /* 0x0000001806007986 */ /* 0x0001e8000c101b06 */
[----:B------:R0:W-:Y:S01]  /*17d30*/  STG.E.64 desc[UR6][R4.64], R26 ;  /* 0x0000001a04007986 */ /* 0x0001e2000c101b06 */
        /* <DEDUP_REMOVED lines=354> */
.L_x_209:
[----:B------:R-:W-:-:S04]  /*19360*/  IMAD.WIDE.U32 R12, R21, 0x8, R12 ;  /* 0x00000008150c7825 */ /* 0x000fc800078e000c */
[----:B------:R-:W-:Y:S01]  /*19370*/  IMAD.WIDE.U32 R10, R7, 0x8, R10 ;  /* 0x00000008070a7825 */ /* 0x000fe200078e000a */
[----:B------:R-:W-:Y:S03]  /*19380*/  STG.E.64 desc[UR6][R12.64], R16 ;  /* 0x000000100c007986 */ /* 0x000fe6000c101b06 */
[----:B------:R-:W-:Y:S01]  /*19390*/  IMAD.WIDE.U32 R8, R5, 0x8, R8 ;  /* 0x0000000805087825 */ /* 0x000fe200078e0008 */
[----:B------:R-:W-:Y:S04]  /*193a0*/  STG.E.64 desc[UR6][R10.64], R18 ;  /* 0x000000120a007986 */ /* 0x000fe8000c101b06 */
[----:B------:R-:W-:Y:S01]  /*193b0*/  STG.E.64 desc[UR6][R8.64], R2 ;  /* 0x0000000208007986 */ /* 0x000fe2000c101b06 */
[----:B------:R-:W-:Y:S05]  /*193c0*/  EXIT ;  /* 0x000000000000794d */ /* 0x000fea0003800000 */
        .weak           $__internal_0_$__cuda_sm20_drsqrt_f64_slowpath_v2
        .type           $__internal_0_$__cuda_sm20_drsqrt_f64_slowpath_v2,@function
        .size           $__internal_0_$__cuda_sm20_drsqrt_f64_slowpath_v2,(.L_x_28201 - $__internal_0_$__cuda_sm20_drsqrt_f64_slowpath_v2)
$__internal_0_$__cuda_sm20_drsqrt_f64_slowpath_v2:
[----:B------:R-:W-:Y:S01]  /*193d0*/  MOV R65, R2 ;  /* 0x0000000200417202 */ /* 0x000fe20000000f00 */
[----:B------:R-:W-:Y:S01]  /*193e0*/  BSSY B0, `(.L_x_210) ;  /* 0x000001d000007945 */ /* 0x000fe20003800000 */
[----:B------:R-:W-:-:S04]  /*193f0*/  LOP3.LUT R2, R2, 0x80000000, RZ, 0xc0, !PT ;  /* 0x8000000002027812 */ /* 0x000fc800078ec0ff */
[----:B------:R-:W-:-:S14]  /*19400*/  DSETP.NEU.AND P2, PT, R64, RZ, PT ;  /* 0x000000ff4000722a */ /* 0x000fdc0003f4d000 */
[----:B------:R-:W-:Y:S05]  /*19410*/  @!P2 BRA `(.L_x_211) ;  /* 0x00000000005ca947 */ /* 0x000fea0003800000 */
[----:B------:R-:W-:-:S14]  /*19420*/  DSETP.GTU.AND P2, PT, |R64|, +INF , PT ;  /* 0x7ff000004000742a */ /* 0x000fdc0003f4c200 */
[----:B------:R-:W-:Y:S05]  /*19430*/  @P2 BRA `(.L_x_212) ;  /* 0x00000000004c2947 */ /* 0x000fea0003800000 */
[----:B------:R-:W-:-:S13]  /*19440*/  ISETP.NE.AND P2, PT, R2, RZ, PT ;  /* 0x000000ff0200720c */ /* 0x000fda0003f45270 */
[----:B------:R-:W-:Y:S02]  /*19450*/  @P2 MOV R2, 0x0 ;  /* 0x0000000000022802 */ /* 0x000fe40000000f00 */
[----:B------:R-:W-:Y:S01]  /*19460*/  @P2 MOV R3, 0xfff80000 ;  /* 0xfff8000000032802 */ /* 0x000fe20000000f00 */
[----:B------:R-:W-:Y:S06]  /*19470*/  @P2 BRA `(.L_x_213) ;  /* 0x00000000004c2947 */ /* 0x000fec0003800000 */
[----:B------:R-:W-:-:S14]  /*19480*/  DSETP.NEU.AND P2, PT, |R64|, +INF , PT ;  /* 0x7ff000004000742a */ /* 0x000fdc0003f4d200 */
[----:B------:R-:W-:Y:S01]  /*19490*/  @!P2 CS2R R2, SRZ ;  /* 0x000000000002a805 */ /* 0x000fe2000001ff00 */
[----:B------:R-:W-:Y:S06]  /*194a0*/  @!P2 BRA `(.L_x_213) ;  /* 0x000000000040a947 */ /* 0x000fec0003800000 */
[----:B------:R-:W-:Y:S01]  /*194b0*/  DMUL R64, R64, 1.80143985094819840000e+16 ;  /* 0x4350000040407828 */ /* 0x000fe20000000000 */
[----:B------:R-:W-:-:S05]  /*194c0*/  MOV R2, RZ ;  /* 0x000000ff00027202 */ /* 0x000fca0000000f00 */
[----:B------:R-:W0:Y:S02]  /*194d0*/  MUFU.RSQ64H R3, R65 ;  /* 0x0000004100037308 */ /* 0x000e240000001c00 */
[----:B0-----:R-:W-:-:S08]  /*194e0*/  DMUL R74, R2, R2 ;  /* 0x00000002024a7228 */ /* 0x001fd00000000000 */
[----:B------:R-:W-:Y:S01]  /*194f0*/  DFMA R64, R64, -R74, 1 ;  /* 0x3ff000004040742b */ /* 0x000fe2000000084a */
[----:B------:R-:W-:Y:S02]  /*19500*/  MOV R74, 0x0 ;  /* 0x00000000004a7802 */ /* 0x000fe40000000f00 */
[----:B------:R-:W-:-:S06]  /*19510*/  MOV R75, 0x3fd80000 ;  /* 0x3fd80000004b7802 */ /* 0x000fcc0000000f00 */
[----:B------:R-:W-:Y:S02]  /*19520*/  DFMA R74, R64, R74, 0.5 ;  /* 0x3fe00000404a742b */ /* 0x000fe4000000004a */
[----:B------:R-:W-:-:S08]  /*19530*/  DMUL R64, R2, R64 ;  /* 0x0000004002407228 */ /* 0x000fd00000000000 */
[----:B------:R-:W-:-:S08]  /*19540*/  DFMA R2, R74, R64, R2 ;  /* 0x000000404a02722b */ /* 0x000fd00000000002 */
[----:B------:R-:W-:Y:S01]  /*19550*/  DMUL R2, R2, 134217728 ;  /* 0x41a0000002027828 */ /* 0x000fe20000000000 */
[----:B------:R-:W-:Y:S10]  /*19560*/  BRA `(.L_x_213) ;  /* 0x0000000000107947 */ /* 0x000ff40003800000 */
.L_x_212:
[----:B------:R-:W-:Y:S01]  /*19570*/  DADD R2, R64, R64 ;  /* 0x0000000040027229 */ /* 0x000fe20000000040 */
[----:B------:R-:W-:Y:S10]  /*19580*/  BRA `(.L_x_213) ;  /* 0x0000000000087947 */ /* 0x000ff40003800000 */
.L_x_211:
[----:B------:R-:W-:Y:S02]  /*19590*/  LOP3.LUT R3, R2, 0x7ff00000, RZ, 0xfc, !PT ;  /* 0x7ff0000002037812 */ /* 0x000fe400078efcff */
[----:B------:R-:W-:-:S07]  /*195a0*/  MOV R2, RZ ;  /* 0x000000ff00027202 */ /* 0x000fce0000000f00 */
.L_x_213:
[----:B------:R-:W-:Y:S05]  /*195b0*/  BSYNC B0 ;  /* 0x0000000000007941 */ /* 0x000fea0003800000 */
.L_x_210:
[----:B------:R-:W-:Y:S01]  /*195c0*/  HFMA2.MMA R65, -RZ, RZ, 0, 0 ;  /* 0x00000000ff417435 */ /* 0x000fe200000001ff */
[----:B------:R-:W-:-:S05]  /*195d0*/  MOV R64, R0 ;  /* 0x0000000000407202 */ /* 0x000fca0000000f00 */
[----:B------:R-:W-:Y:S05]  /*195e0*/  RET.REL.NODEC R64 `(_ZN2at6native49_GLOBAL__N__b919a28f_16_Normalization_cu_5c38458745unrolled_elementwise_kernel_for_multi_outputsILi3EZZZNS1_34batch_norm_update_stats_and_invertERKNS_6TensorES5_S5_S5_ddlENKUlvE_clEvENKUlvE_clEvEUlddddE_St5arrayIPcLm7EE16OffsetCalculatorILi4EjLb0EESC_ILi3EjLb0EEEEviT0_T1_T2_T3_) ;  /* 0xfffffe6840847950 */ /* 0x000fea0003c3ffff */
.L_x_214:
        /* <DEDUP_REMOVED lines=9> */
.L_x_28201:


//--------------------- .text._ZN2at6native49_GLOBAL__N__b919a28f_16_Normalization_cu_5c38458745unrolled_elementwise_kernel_for_multi_outputsILi3EZZZNS1_34batch_norm_update_stats_and_invertERKNS_6TensorES5_S5_S5_ddlENKUlvE_clEvENKUlvE_clEvEUlddddE_St5arrayIPcLm7EE23TrivialOffsetCalculatorILi4EjESC_ILi3EjEEEviT0_T1_T2_T3_ --------------------------
	.section	.text._ZN2at6native49_GLOBAL__N__b919a28f_16_Normalization_cu_5c38458745unrolled_elementwise_kernel_for_multi_outputsILi3EZZZNS1_34batch_norm_update_stats_and_invertERKNS_6TensorES5_S5_S5_ddlENKUlvE_clEvENKUlvE_clEvEUlddddE_St5arrayIPcLm7EE23TrivialOffsetCalculatorILi4EjESC_ILi3EjEEEviT0_T1_T2_T3_,"ax",@progbits
	.align	128
.text._ZN2at6native49_GLOBAL__N__b919a28f_16_Normalization_cu_5c38458745unrolled_elementwise_kernel_for_multi_outputsILi3EZZZNS1_34batch_norm_update_stats_and_invertERKNS_6TensorES5_S5_S5_ddlENKUlvE_clEvENKUlvE_clEvEUlddddE_St5arrayIPcLm7EE23TrivialOffsetCalculatorILi4EjESC_ILi3EjEEEviT0_T1_T2_T3_:
        .type           _ZN2at6native49_GLOBAL__N__b919a28f_16_Normalization_cu_5c38458745unrolled_elementwise_kernel_for_multi_outputsILi3EZZZNS1_34batch_norm_update_stats_and_invertERKNS_6TensorES5_S5_S5_ddlENKUlvE_clEvENKUlvE_clEvEUlddddE_St5arrayIPcLm7EE23TrivialOffsetCalculatorILi4EjESC_ILi3EjEEEviT0_T1_T2_T3_,@function
        .size           _ZN2at6native49_GLOBAL__N__b919a28f_16_Normalization_cu_5c38458745unrolled_elementwise_kernel_for_multi_outputsILi3EZZZNS1_34batch_norm_update_stats_and_invertERKNS_6TensorES5_S5_S5_ddlENKUlvE_clEvENKUlvE_clEvEUlddddE_St5arrayIPcLm7EE23TrivialOffsetCalculatorILi4EjESC_ILi3EjEEEviT0_T1_T2_T3_,(.L_x_28203 - _ZN2at6native49_GLOBAL__N__b919a28f_16_Normalization_cu_5c38458745unrolled_elementwise_kernel_for_multi_outputsILi3EZZZNS1_34batch_norm_update_stats_and_invertERKNS_6TensorES5_S5_S5_ddlENKUlvE_clEvENKUlvE_clEvEUlddddE_St5arrayIPcLm7EE23TrivialOffsetCalculatorILi4EjESC_ILi3EjEEEviT0_T1_T2_T3_)
        .other          _ZN2at6native49_GLOBAL__N__b919a28f_16_Normalization_cu_5c38458745unrolled_elementwise_kernel_for_multi_outputsILi3EZZZNS1_34batch_norm_update_stats_and_invertERKNS_6TensorES5_S5_S5_ddlENKUlvE_clEvENKUlvE_clEvEUlddddE_St5arrayIPcLm7EE23TrivialOffsetCalculatorILi4EjESC_ILi3EjEEEviT0_T1_T2_T3_,@"STO_CUDA_ENTRY STV_DEFAULT"
_ZN2at6native49_GLOBAL__N__b919a28f_16_Normalization_cu_5c38458745unrolled_elementwise_kernel_for_multi_outputsILi3EZZZNS1_34batch_norm_update_stats_and_invertERKNS_6TensorES5_S5_S5_ddlENKUlvE_clEvENKUlvE_clEvEUlddddE_St5arrayIPcLm7EE23TrivialOffsetCalculatorILi4EjESC_ILi3EjEEEviT0_T1_T2_T3_:
[----:B------:R-:W-:Y:S01]  /*0000*/  LDC R1, c[0x0][0x28] ;  /* 0x00000a00ff017b82 */ /* 0x000fe20000000800 */
[----:B------:R-:W0:Y:S07]  /*0010*/  S2R R3, SR_CTAID.X ;  /* 0x0000000000037919 */ /* 0x000e2e0000002500 */
[----:B------:R-:W0:Y:S01]  /*0020*/  LDC R0, c[0x0][0x210] ;  /* 0x00008400ff007b82 */ /* 0x000e220000000800 */
[----:B------:R-:W-:Y:S01]  /*0030*/  ULDC.64 UR4, c[0x0][0x208] ;  /* 0x0000820000047ab9 */ /* 0x000fe20000000a00 */
[----:B------:R-:W-:Y:S01]  /*0040*/  BSSY B0, `(.L_x_215) ;  /* 0x00000ce000007945 */ /* 0x000fe20003800000 */
[----:B------:R-:W1:Y:S01]  /*0050*/  S2R R2, SR_TID.X ;  /* 0x0000000000027919 */ /* 0x000e620000002100 */
        /* <DEDUP_REMOVED lines=28> */
[----:B------:R-:W-:Y:S02]  /*0220*/  CS2R R56, SRZ ;  /* 0x0000000000387805 */ /* 0x000fe4000001ff00 */
[----:B------:R-:W-:Y:S02]  /*0230*/  CS2R R58, SRZ ;  /* 0x00000000003a7805 */ /* 0x000fe4000001ff00 */
[----:B------:R-:W-:Y:S02]  /*0240*/  CS2R R74, SRZ ;  /* 0x00000000004a7805 */ /* 0x000fe4000001ff00 */
[----:B------:R-:W-:-:S02]  /*0250*/  CS2R R68, SRZ ;  /* 0x0000000000447805 */ /* 0x000fc4000001ff00 */
[----:B-1----:R-:W-:Y:S02]  /*0260*/  ISETP.GE.AND P0, PT, R2, R0, PT ;  /* 0x000000000200720c */ /* 0x002fe40003f06270 */
[----:B------:R-:W-:-:S11]  /*0270*/  CS2R R70, SRZ ;  /* 0x0000000000467805 */ /* 0x000fd6000001ff00 */
[----:B------:R-:W-:Y:S05]  /*0280*/  @P0 BRA `(.L_x_216) ;  /* 0x0000000800a40947 */ /* 0x000fea0003800000 */
[----:B------:R-:W0:Y:S01]  /*0290*/  LDC.64 R66, c[0x0][0x250] ;  /* 0x00009400ff427b82 */ /* 0x000e220000000a00 */
[----:B------:R-:W-:-:S07]  /*02a0*/  IMAD R73, R3, 0x400, R2 ;  /* 0x0000040003497824 */ /* 0x000fce00078e0202 */
[----:B------:R-:W1:Y:S08]  /*02b0*/  LDC.64 R60, c[0x0][0x258] ;  /* 0x00009600ff3c7b82 */ /* 0x000e700000000a00 */
[----:B------:R-:W2:Y:S08]  /*02c0*/  LDC.64 R62, c[0x0][0x260] ;  /* 0x00009800ff3e7b82 */ /* 0x000eb00000000a00 */
[----:B------:R-:W3:Y:S01]  /*02d0*/  LDC.64 R64, c[0x0][0x268] ;  /* 0x00009a00ff407b82 */ /* 0x000ee20000000a00 */
[----:B0-----:R-:W-:-:S06]  /*02e0*/  IMAD.WIDE.U32 R76, R73, 0x8, R66 ;  /* 0x00000008494c7825 */ /* 0x001fcc00078e0042 */
[----:B------:R-:W5:Y:S01]  /*02f0*/  LDG.E.64 R76, desc[UR4][R76.64] ;  /* 0x000000044c4c7981 */ /* 0x000f62000c1e1b00 */
[----:B-1----:R-:W-:-:S06]  /*0300*/  IMAD.WIDE.U32 R74, R73, 0x8, R60 ;  /* 0x00000008494a7825 */ /* 0x002fcc00078e003c */
[----:B------:R-:W5:Y:S01]  /*0310*/  LDG.E.64 R74, desc[UR4][R74.64] ;  /* 0x000000044a4a7981 */ /* 0x000f62000c1e1b00 */
[----:B--2---:R-:W-:-:S06]  /*0320*/  IMAD.WIDE.U32 R68, R73, 0x8, R62 ;  /* 0x0000000849447825 */ /* 0x004fcc00078e003e */
[----:B------:R-:W5:Y:S01]  /*0330*/  LDG.E.64 R68, desc[UR4][R68.64] ;  /* 0x0000000444447981 */ /* 0x000f62000c1e1b00 */
[----:B---3--:R-:W-:-:S06]  /*0340*/  IMAD.WIDE.U32 R70, R73, 0x8, R64 ;  /* 0x0000000849467825 */ /* 0x008fcc00078e0040 */
[----:B------:R-:W5:Y:S01]  /*0350*/  LDG.E.64 R70, desc[UR4][R70.64] ;  /* 0x0000000446467981 */ /* 0x000f62000c1e1b00 */
[----:B------:R-:W-:-:S05]  /*0360*/  VIADD R15, R2, 0x80 ;  /* 0x00000080020f7836 */ /* 0x000fca0000000000 */
[----:B------:R-:W-:Y:S02]  /*0370*/  ISETP.GE.AND P1, PT, R15, R0, PT ;  /* 0x000000000f00720c */ /* 0x000fe40003f26270 */
[----:B------:R-:W-:Y:S02]  /*0380*/  CS2R R22, SRZ ;  /* 0x0000000000167805 */ /* 0x000fe4000001ff00 */
[----:B------:R-:W-:Y:S02]  /*0390*/  CS2R R20, SRZ ;  /* 0x0000000000147805 */ /* 0x000fe4000001ff00 */
[----:B------:R-:W-:Y:S02]  /*03a0*/  CS2R R16, SRZ ;  /* 0x0000000000107805 */ /* 0x000fe4000001ff00 */
[----:B------:R-:W-:-:S05]  /*03b0*/  CS2R R14, SRZ ;  /* 0x00000000000e7805 */ /* 0x000fca000001ff00 */
[----:B------:R-:W-:Y:S05]  /*03c0*/  @P1 BRA `(.L_x_216) ;  /* 0x0000000800541947 */ /* 0x000fea0003800000 */
[----:B------:R-:W-:-:S04]  /*03d0*/  VIADD R59, R73, 0x80 ;  /* 0x00000080493b7836 */ /* 0x000fc80000000000 */
[----:B------:R-:W-:-:S04]  /*03e0*/  IMAD.WIDE.U32 R52, R59, 0x8, R66 ;  /* 0x000000083b347825 */ /* 0x000fc800078e0042 */
[C---:B------:R-:W-:Y:S02]  /*03f0*/  IMAD.WIDE.U32 R54, R59.reuse, 0x8, R60 ;  /* 0x000000083b367825 */ /* 0x040fe400078e003c */
[----:B------:R-:W5:Y:S02]  /*0400*/  LDG.E.64 R52, desc[UR4][R52.64] ;  /* 0x0000000434347981 */ /* 0x000f64000c1e1b00 */
[C---:B------:R-:W-:Y:S02]  /*0410*/  IMAD.WIDE.U32 R56, R59.reuse, 0x8, R62 ;  /* 0x000000083b387825 */ /* 0x040fe400078e003e */
[----:B------:R-:W5:Y:S02]  /*0420*/  LDG.E.64 R54, desc[UR4][R54.64] ;  /* 0x0000000436367981 */ /* 0x000f64000c1e1b00 */
[----:B------:R-:W-:Y:S02]  /*0430*/  IMAD.WIDE.U32 R58, R59, 0x8, R64 ;  /* 0x000000083b3a7825 */ /* 0x000fe400078e0040 */
[----:B------:R-:W5:Y:S04]  /*0440*/  LDG.E.64 R56, desc[UR4][R56.64] ;  /* 0x0000000438387981 */ /* 0x000f68000c1e1b00 */
[----:B------:R-:W5:Y:S01]  /*0450*/  LDG.E.64 R58, desc[UR4][R58.64] ;  /* 0x000000043a3a7981 */ /* 0x000f62000c1e1b00 */
[----:B------:R-:W-:-:S05]  /*0460*/  VIADD R15, R2, 0x100 ;  /* 0x00000100020f7836 */ /* 0x000fca0000000000 */
[----:B------:R-:W-:Y:S02]  /*0470*/  ISETP.GE.AND P1, PT, R15, R0, PT ;  /* 0x000000000f00720c */ /* 0x000fe40003f26270 */
        /* <DEDUP_REMOVED lines=14> */
[----:B------:R-:W-:Y:S01]  /*0560*/  CS2R R28, SRZ ;  /* 0x00000000001c7805 */ /* 0x000fe2000001ff00 */
[----:B------:R-:W-:Y:S06]  /*0570*/  @P1 BRA `(.L_x_216) ;  /* 0x0000000400e81947 */ /* 0x000fec0003800000 */
        /* <DEDUP_REMOVED lines=98> */
[----:B------:R-:W-:Y:S01]  /*0ba0*/  VIADD R5, R2, 0x380 ;  /* 0x0000038002057836 */ /* 0x000fe20000000000 */
[----:B------:R-:W-:Y:S02]  /*0bb0*/  CS2R R8, SRZ ;  /* 0x0000000000087805 */ /* 0x000fe4000001ff00 */
[----:B------:R-:W-:Y:S02]  /*0bc0*/  CS2R R6, SRZ ;  /* 0x0000000000067805 */ /* 0x000fe4000001ff00 */
[----:B------:R-:W-:Y:S01]  /*0bd0*/  ISETP.GE.AND P1, PT, R5, R0, PT ;  /* 0x000000000500720c */ /* 0x000fe20003f26270 */
[----:B------:R-:W-:Y:S01]  /*0be0*/  VIADD R81, R73, 0x300 ;  /* 0x0000030049517836 */ /* 0x000fe20000000000 */
[----:B------:R-:W-:-:S11]  /*0bf0*/  CS2R R4, SRZ ;  /* 0x0000000000047805 */ /* 0x000fd6000001ff00 */
[----:B------:R-:W-:-:S04]  /*0c00*/  @!P1 VIADD R11, R73, 0x380 ;  /* 0x00000380490b9836 */ /* 0x000fc80000000000 */
[----:B------:R-:W-:-:S04]  /*0c10*/  @!P1 IMAD.WIDE.U32 R12, R11, 0x8, R62 ;  /* 0x000000080b0c9825 */ /* 0x000fc800078e003e */
[C---:B------:R-:W-:Y:S01]  /*0c20*/  @!P1 IMAD.WIDE.U32 R18, R11.reuse, 0x8, R60 ;  /* 0x000000080b129825 */ /* 0x040fe200078e003c */
[----:B------:R0:W5:Y:S03]  /*0c30*/  @!P1 LDG.E.64 R8, desc[UR4][R12.64] ;  /* 0x000000040c089981 */ /* 0x000166000c1e1b00 */
[C---:B------:R-:W-:Y:S01]  /*0c40*/  @!P1 IMAD.WIDE.U32 R78, R11.reuse, 0x8, R66 ;  /* 0x000000080b4e9825 */ /* 0x040fe200078e0042 */
[----:B------:R1:W5:Y:S03]  /*0c50*/  @!P1 LDG.E.64 R6, desc[UR4][R18.64] ;  /* 0x0000000412069981 */ /* 0x000366000c1e1b00 */
[----:B------:R-:W-:Y:S01]  /*0c60*/  @!P1 IMAD.WIDE.U32 R72, R11, 0x8, R64 ;  /* 0x000000080b489825 */ /* 0x000fe200078e0040 */
[----:B------:R-:W-:Y:S01]  /*0c70*/  CS2R R10, SRZ ;  /* 0x00000000000a7805 */ /* 0x000fe2000001ff00 */
[----:B------:R2:W5:Y:S02]  /*0c80*/  @!P1 LDG.E.64 R4, desc[UR4][R78.64] ;  /* 0x000000044e049981 */ /* 0x000564000c1e1b00 */
[----:B------:R-:W-:-:S03]  /*0c90*/  IMAD.WIDE.U32 R16, R81, 0x8, R62 ;  /* 0x0000000851107825 */ /* 0x000fc600078e003e */
[----:B------:R2:W5:Y:S01]  /*0ca0*/  @!P1 LDG.E.64 R10, desc[UR4][R72.64] ;  /* 0x00000004480a9981 */ /* 0x000562000c1e1b00 */
[----:B------:R-:W-:-:S03]  /*0cb0*/  IMAD.WIDE.U32 R14, R81, 0x8, R60 ;  /* 0x00000008510e7825 */ /* 0x000fc600078e003c */
[----:B------:R-:W5:Y:S01]  /*0cc0*/  LDG.E.64 R16, desc[UR4][R16.64] ;  /* 0x0000000410107981 */ /* 0x000f62000c1e1b00 */
[----:B0-----:R-:W-:-:S03]  /*0cd0*/  IMAD.WIDE.U32 R12, R81, 0x8, R66 ;  /* 0x00000008510c7825 */ /* 0x001fc600078e0042 */
[----:B------:R-:W5:Y:S01]  /*0ce0*/  LDG.E.64 R14, desc[UR4][R14.64] ;  /* 0x000000040e0e7981 */ /* 0x000f62000c1e1b00 */
[----:B-1----:R-:W-:-:S03]  /*0cf0*/  IMAD.WIDE.U32 R18, R81, 0x8, R64 ;  /* 0x0000000851127825 */ /* 0x002fc600078e0040 */
[----:B------:R-:W5:Y:S04]  /*0d00*/  LDG.E.64 R12, desc[UR4][R12.64] ;  /* 0x000000040c0c7981 */ /* 0x000f68000c1e1b00 */
[----:B--2---:R-:W5:Y:S02]  /*0d10*/  LDG.E.64 R18, desc[UR4][R18.64] ;  /* 0x0000000412127981 */ /* 0x004f64000c1e1b00 */
.L_x_216:
[----:B------:R-:W-:Y:S05]  /*0d20*/  BSYNC B0 ;  /* 0x0000000000007941 */ /* 0x000fea0003800000 */
.L_x_215:
[----:B------:R-:W0:Y:S01]  /*0d30*/  LDC.64 R72, c[0x0][0x220] ;  /* 0x00008800ff487b82 */ /* 0x000e220000000a00 */
[----:B------:R-:W-:Y:S01]  /*0d40*/  BSSY B1, `(.L_x_217) ;  /* 0x0000024000017945 */ /* 0x000fe20003800000 */
[----:B------:R-:W-:Y:S02]  /*0d50*/  CS2R R62, SRZ ;  /* 0x00000000003e7805 */ /* 0x000fe4000001ff00 */
[----:B------:R-:W-:Y:S02]  /*0d60*/  CS2R R64, SRZ ;  /* 0x0000000000407805 */ /* 0x000fe4000001ff00 */
[----:B------:R-:W-:Y:S01]  /*0d70*/  CS2R R66, SRZ ;  /* 0x0000000000427805 */ /* 0x000fe2000001ff00 */
[----:B0-----:R-:W-:Y:S01]  /*0d80*/  DADD R60, -R72, 1 ;  /* 0x3ff00000483c7429 */ /* 0x001fe20000000100 */
[----:B------:R-:W-:Y:S10]  /*0d90*/  @P0 BRA `(.L_x_218) ;  /* 0x0000000000780947 */ /* 0x000ff40003800000 */
[C---:B-----5:R-:W-:Y:S01]  /*0da0*/  DMUL R68, R60.reuse, R68 ;  /* 0x000000443c447228 */ /* 0x060fe20000000000 */
[----:B------:R-:W-:Y:S01]  /*0db0*/  ULDC.64 UR6, c[0x0][0x228] ;  /* 0x00008a0000067ab9 */ /* 0x000fe20000000a00 */
[----:B------:R-:W-:Y:S01]  /*0dc0*/  DMUL R70, R60, R70 ;  /* 0x000000463c467228 */ /* 0x000fe20000000000 */
[----:B------:R-:W-:Y:S01]  /*0dd0*/  BSSY B2, `(.L_x_219) ;  /* 0x0000018000027945 */ /* 0x000fe20003800000 */
[C---:B------:R-:W-:Y:S01]  /*0de0*/  DADD R62, R74.reuse, UR6 ;  /* 0x000000064a3e7e29 */ /* 0x040fe20008000000 */
[----:B------:R-:W-:Y:S02]  /*0df0*/  ULDC.64 UR6, c[0x0][0x218] ;  /* 0x0000860000067ab9 */ /* 0x000fe40000000a00 */
[----:B------:R-:W-:Y:S02]  /*0e00*/  DMUL R64, R74, UR6 ;  /* 0x000000064a407c28 */ /* 0x000fe40008000000 */
[----:B------:R-:W-:Y:S01]  /*0e10*/  DFMA R66, R76, R72, R68 ;  /* 0x000000484c42722b */ /* 0x000fe20000000044 */
[----:B------:R-:W0:Y:S01]  /*0e20*/  MUFU.RSQ64H R69, R63 ;  /* 0x0000003f00457308 */ /* 0x000e220000001c00 */
[----:B------:R-:W-:-:S04]  /*0e30*/  IMAD.MOV.U32 R68, RZ, RZ, RZ ;  /* 0x000000ffff447224 */ /* 0x000fc800078e00ff */
[----:B------:R-:W-:Y:S01]  /*0e40*/  DFMA R64, R64, R72, R70 ;  /* 0x000000484040722b */ /* 0x000fe20000000046 */
[----:B------:R-:W-:Y:S02]  /*0e50*/  IMAD.MOV.U32 R70, RZ, RZ, 0x0 ;  /* 0x00000000ff467424 */ /* 0x000fe400078e00ff */
[----:B------:R-:W-:Y:S01]  /*0e60*/  IMAD.MOV.U32 R71, RZ, RZ, 0x3fd80000 ;  /* 0x3fd80000ff477424 */ /* 0x000fe200078e00ff */
[----:B0-----:R-:W-:-:S08]  /*0e70*/  DMUL R72, R68, R68 ;  /* 0x0000004444487228 */ /* 0x001fd00000000000 */
[----:B------:R-:W-:-:S08]  /*0e80*/  DFMA R72, R62, -R72, 1 ;  /* 0x3ff000003e48742b */ /* 0x000fd00000000848 */
[----:B------:R-:W-:Y:S02]  /*0e90*/  DFMA R70, R72, R70, 0.5 ;  /* 0x3fe000004846742b */ /* 0x000fe40000000046 */
[----:B------:R-:W-:-:S08]  /*0ea0*/  DMUL R72, R68, R72 ;  /* 0x0000004844487228 */ /* 0x000fd00000000000 */
[----:B------:R-:W-:Y:S01]  /*0eb0*/  DFMA R68, R70, R72, R68 ;  /* 0x000000484644722b */ /* 0x000fe20000000044 */
[----:B------:R-:W-:-:S05]  /*0ec0*/  VIADD R70, R63, 0xfff00000 ;  /* 0xfff000003f467836 */ /* 0x000fca0000000000 */
[----:B------:R-:W-:-:S13]  /*0ed0*/  ISETP.GE.U32.AND P0, PT, R70, 0x7fe00000, PT ;  /* 0x7fe000004600780c */ /* 0x000fda0003f06070 */
[----:B------:R-:W-:Y:S05]  /*0ee0*/  @!P0 BRA `(.L_x_220) ;  /* 0x0000000000188947 */ /* 0x000fea0003800000 */
[----:B------:R-:W-:Y:S01]  /*0ef0*/  IMAD.MOV.U32 R74, RZ, RZ, R62 ;  /* 0x000000ffff4a7224 */ /* 0x000fe200078e003e */
[----:B------:R-:W-:Y:S01]  /*0f00*/  MOV R76, 0xf30 ;  /* 0x00000f30004c7802 */ /* 0x000fe20000000f00 */
[----:B------:R-:W-:-:S07]  /*0f10*/  IMAD.MOV.U32 R75, RZ, RZ, R63 ;  /* 0x000000ffff4b7224 */ /* 0x000fce00078e003f */
[----:B------:R-:W-:Y:S05]  /*0f20*/  CALL.REL.NOINC `($__internal_1_$__cuda_sm20_drsqrt_f64_slowpath_v2) ;  /* 0x0000001400547944 */ /* 0x000fea0003c00000 */
[----:B------:R-:W-:Y:S02]  /*0f30*/  IMAD.MOV.U32 R68, RZ, RZ, R75 ;  /* 0x000000ffff447224 */ /* 0x000fe400078e004b */
[----:B------:R-:W-:-:S07]  /*0f40*/  IMAD.MOV.U32 R69, RZ, RZ, R74 ;  /* 0x000000ffff457224 */ /* 0x000fce00078e004a */
.L_x_220:
[----:B------:R-:W-:Y:S05]  /*0f50*/  BSYNC B2 ;  /* 0x0000000000027941 */ /* 0x000fea0003800000 */
.L_x_219:
[----:B------:R-:W-:Y:S02]  /*0f60*/  IMAD.MOV.U32 R62, RZ, RZ, R68 ;  /* 0x000000ffff3e7224 */ /* 0x000fe400078e0044 */
[----:B------:R-:W-:-:S07]  /*0f70*/  IMAD.MOV.U32 R63, RZ, RZ, R69 ;  /* 0x000000ffff3f7224 */ /* 0x000fce00078e0045 */
.L_x_218:
[----:B------:R-:W-:Y:S05]  /*0f80*/  BSYNC B1 ;  /* 0x0000000000017941 */ /* 0x000fea0003800000 */
.L_x_217:
[----:B-----5:R-:W-:Y:S01]  /*0f90*/  VIADD R69, R2, 0x80 ;  /* 0x0000008002457836 */ /* 0x020fe20000000000 */
[----:B------:R-:W-:Y:S01]  /*0fa0*/  BSSY B1, `(.L_x_221) ;  /* 0x0000026000017945 */ /* 0x000fe20003800000 */
[----:B------:R-:W-:Y:S02]  /*0fb0*/  CS2R R70, SRZ ;  /* 0x0000000000467805 */ /* 0x000fe4000001ff00 */
[----:B------:R-:W-:Y:S02]  /*0fc0*/  CS2R R72, SRZ ;  /* 0x0000000000487805 */ /* 0x000fe4000001ff00 */
[----:B------:R-:W-:Y:S02]  /*0fd0*/  ISETP.GE.AND P0, PT, R69, R0, PT ;  /* 0x000000004500720c */ /* 0x000fe40003f06270 */
[----:B------:R-:W-:-:S11]  /*0fe0*/  CS2R R68, SRZ ;  /* 0x0000000000447805 */ /* 0x000fd6000001ff00 */
[----:B------:R-:W-:Y:S05]  /*0ff0*/  @P0 BRA `(.L_x_222) ;  /* 0x0000000000800947 */ /* 0x000fea0003800000 */
[----:B------:R-:W-:Y:S01]  /*1000*/  ULDC.64 UR6, c[0x0][0x228] ;  /* 0x00008a0000067ab9 */ /* 0x000fe20000000a00 */
[----:B------:R-:W-:Y:S01]  /*1010*/  DMUL R56, R60, R56 ;  /* 0x000000383c387228 */ /* 0x000fe20000000000 */
[----:B------:R-:W-:Y:S01]  /*1020*/  IMAD.MOV.U32 R70, RZ, RZ, RZ ;  /* 0x000000ffff467224 */ /* 0x000fe200078e00ff */
[----:B------:R-:W-:Y:S01]  /*1030*/  DADD R68, R54, UR6 ;  /* 0x0000000636447e29 */ /* 0x000fe20008000000 */
[----:B------:R-:W-:Y:S01]  /*1040*/  ULDC.64 UR8, c[0x0][0x220] ;  /* 0x0000880000087ab9 */ /* 0x000fe20000000a00 */
[----:B------:R-:W-:Y:S01]  /*1050*/  IMAD.MOV.U32 R74, RZ, RZ, 0x0 ;  /* 0x00000000ff4a7424 */ /* 0x000fe200078e00ff */
[----:B------:R-:W-:Y:S01]  /*1060*/  ULDC.64 UR6, c[0x0][0x218] ;  /* 0x0000860000067ab9 */ /* 0x000fe20000000a00 */
[----:B------:R-:W-:Y:S01]  /*1070*/  IMAD.MOV.U32 R75, RZ, RZ, 0x3fd80000 ;  /* 0x3fd80000ff4b7424 */ /* 0x000fe200078e00ff */
[----:B------:R-:W-:Y:S01]  /*1080*/  DMUL R58, R60, R58 ;  /* 0x0000003a3c3a7228 */ /* 0x000fe20000000000 */
[----:B------:R-:W0:Y:S01]  /*1090*/  MUFU.RSQ64H R71, R69 ;  /* 0x0000004500477308 */ /* 0x000e220000001c00 */
[----:B------:R-:W-:Y:S01]  /*10a0*/  DFMA R72, R52, UR8, R56 ;  /* 0x0000000834487c2b */ /* 0x000fe20008000038 */
[----:B------:R-:W-:Y:S01]  /*10b0*/  BSSY B2, `(.L_x_223) ;  /* 0x0000012000027945 */ /* 0x000fe20003800000 */
[----:B------:R-:W-:-:S02]  /*10c0*/  DMUL R54, R54, UR6 ;  /* 0x0000000636367c28 */ /* 0x000fc40008000000 */
[----:B0-----:R-:W-:-:S08]  /*10d0*/  DMUL R52, R70, R70 ;  /* 0x0000004646347228 */ /* 0x001fd00000000000 */
[----:B------:R-:W-:-:S08]  /*10e0*/  DFMA R52, R68, -R52, 1 ;  /* 0x3ff000004434742b */ /* 0x000fd00000000834 */
[----:B------:R-:W-:Y:S02]  /*10f0*/  DFMA R74, R52, R74, 0.5 ;  /* 0x3fe00000344a742b */ /* 0x000fe4000000004a */
[----:B------:R-:W-:-:S08]  /*1100*/  DMUL R52, R70, R52 ;  /* 0x0000003446347228 */ /* 0x000fd00000000000 */
[----:B------:R-:W-:Y:S01]  /*1110*/  DFMA R74, R74, R52, R70 ;  /* 0x000000344a4a722b */ /* 0x000fe20000000046 */
[----:B------:R-:W-:Y:S01]  /*1120*/  VIADD R52, R69, 0xfff00000 ;  /* 0xfff0000045347836 */ /* 0x000fe20000000000 */
[----:B------:R-:W-:-:S04]  /*1130*/  DFMA R70, R54, UR8, R58 ;  /* 0x0000000836467c2b */ /* 0x000fc8000800003a */
[----:B------:R-:W-:-:S13]  /*1140*/  ISETP.GE.U32.AND P0, PT, R52, 0x7fe00000, PT ;  /* 0x7fe000003400780c */ /* 0x000fda0003f06070 */
[----:B------:R-:W-:Y:S05]  /*1150*/  @!P0 BRA `(.L_x_224) ;  /* 0x00000000001c8947 */ /* 0x000fea0003800000 */
[----:B------:R-:W-:Y:S01]  /*1160*/  IMAD.MOV.U32 R74, RZ, RZ, R68 ;  /* 0x000000ffff4a7224 */ /* 0x000fe200078e0044 */
[----:B------:R-:W-:Y:S01]  /*1170*/  MOV R76, 0x11a0 ;  /* 0x000011a0004c7802 */ /* 0x000fe20000000f00 */
[----:B------:R-:W-:-:S07]  /*1180*/  IMAD.MOV.U32 R75, RZ, RZ, R69 ;  /* 0x000000ffff4b7224 */ /* 0x000fce00078e0045 */
[----:B------:R-:W-:Y:S05]  /*1190*/  CALL.REL.NOINC `($__internal_1_$__cuda_sm20_drsqrt_f64_slowpath_v2) ;  /* 0x0000001000b87944 */ /* 0x000fea0003c00000 */
[----:B------:R-:W-:-:S04]  /*11a0*/  LOP3.LUT R75, R75, R74, RZ, 0x3c, !PT ;  /* 0x0000004a4b4b7212 */ /* 0x000fc800078e3cff */
[----:B------:R-:W-:-:S04]  /*11b0*/  LOP3.LUT R74, R75, R74, RZ, 0x3c, !PT ;  /* 0x0000004a4b4a7212 */ /* 0x000fc800078e3cff */
[----:B------:R-:W-:-:S07]  /*11c0*/  LOP3.LUT R75, R75, R74, RZ, 0x3c, !PT ;  /* 0x0000004a4b4b7212 */ /* 0x000fce00078e3cff */
.L_x_224:
[----:B------:R-:W-:Y:S05]  /*11d0*/  BSYNC B2 ;  /* 0x0000000000027941 */ /* 0x000fea0003800000 */
.L_x_223:
[----:B------:R-:W-:Y:S02]  /*11e0*/  IMAD.MOV.U32 R68, RZ, RZ, R74 ;  /* 0x000000ffff447224 */ /* 0x000fe400078e004a */
[----:B------:R-:W-:-:S07]  /*11f0*/  IMAD.MOV.U32 R69, RZ, RZ, R75 ;  /* 0x000000ffff457224 */ /* 0x000fce00078e004b */
.L_x_222:
[----:B------:R-:W-:Y:S05]  /*1200*/  BSYNC B1 ;  /* 0x0000000000017941 */ /* 0x000fea0003800000 */
.L_x_221:
[----:B------:R-:W-:Y:S01]  /*1210*/  VIADD R53, R2, 0x100 ;  /* 0x0000010002357836 */ /* 0x000fe20000000000 */
[----:B------:R-:W-:Y:S01]  /*1220*/  BSSY B1, `(.L_x_225) ;  /* 0x0000021000017945 */ /* 0x000fe20003800000 */
[----:B------:R-:W-:Y:S02]  /*1230*/  CS2R R56, SRZ ;  /* 0x0000000000387805 */ /* 0x000fe4000001ff00 */
[----:B------:R-:W-:Y:S02]  /*1240*/  CS2R R54, SRZ ;  /* 0x0000000000367805 */ /* 0x000fe4000001ff00 */
[----:B------:R-:W-:Y:S02]  /*1250*/  ISETP.GE.AND P0, PT, R53, R0, PT ;  /* 0x000000003500720c */ /* 0x000fe40003f06270 */
[----:B------:R-:W-:-:S11]  /*1260*/  CS2R R52, SRZ ;  /* 0x0000000000347805 */ /* 0x000fd6000001ff00 */
[----:B------:R-:W-:Y:S05]  /*1270*/  @P0 BRA `(.L_x_226) ;  /* 0x00000000006c0947 */ /* 0x000fea0003800000 */
[----:B------:R-:W-:Y:S01]  /*1280*/  ULDC.64 UR6, c[0x0][0x228] ;  /* 0x00008a0000067ab9 */ /* 0x000fe20000000a00 */
[----:B------:R-:W-:Y:S01]  /*1290*/  IMAD.MOV.U32 R56, RZ, RZ, RZ ;  /* 0x000000ffff387224 */ /* 0x000fe200078e00ff */
[----:B------:R-:W-:Y:S01]  /*12a0*/  DADD R74, R46, UR6 ;  /* 0x000000062e4a7e29 */ /* 0x000fe20008000000 */
[----:B------:R-:W-:Y:S01]  /*12b0*/  IMAD.MOV.U32 R52, RZ, RZ, 0x0 ;  /* 0x00000000ff347424 */ /* 0x000fe200078e00ff */
[C---:B------:R-:W-:Y:S01]  /*12c0*/  DMUL R48, R60.reuse, R48 ;  /* 0x000000303c307228 */ /* 0x040fe20000000000 */
[----:B------:R-:W-:Y:S01]  /*12d0*/  IMAD.MOV.U32 R53, RZ, RZ, 0x3fd80000 ;  /* 0x3fd80000ff357424 */ /* 0x000fe200078e00ff */
[----:B------:R-:W-:Y:S01]  /*12e0*/  ULDC.64 UR8, c[0x0][0x220] ;  /* 0x0000880000087ab9 */ /* 0x000fe20000000a00 */
[----:B------:R-:W-:Y:S01]  /*12f0*/  ULDC.64 UR6, c[0x0][0x218] ;  /* 0x0000860000067ab9 */ /* 0x000fe20000000a00 */
[----:B------:R-:W0:Y:S01]  /*1300*/  MUFU.RSQ64H R57, R75 ;  /* 0x0000004b00397308 */ /* 0x000e220000001c00 */
[----:B------:R-:W-:Y:S01]  /*1310*/  DMUL R50, R60, R50 ;  /* 0x000000323c327228 */ /* 0x000fe20000000000 */
[----:B------:R-:W-:Y:S01]  /*1320*/  BSSY B2, `(.L_x_226) ;  /* 0x0000010000027945 */ /* 0x000fe20003800000 */
[----:B------:R-:W-:-:S02]  /*1330*/  DMUL R46, R46, UR6 ;  /* 0x000000062e2e7c28 */ /* 0x000fc40008000000 */
[----:B0-----:R-:W-:-:S08]  /*1340*/  DMUL R54, R56, R56 ;  /* 0x0000003838367228 */ /* 0x001fd00000000000 */
[----:B------:R-:W-:-:S08]  /*1350*/  DFMA R54, R74, -R54, 1 ;  /* 0x3ff000004a36742b */ /* 0x000fd00000000836 */
[----:B------:R-:W-:Y:S02]  /*1360*/  DFMA R52, R54, R52, 0.5 ;  /* 0x3fe000003634742b */ /* 0x000fe40000000034 */
[----:B------:R-:W-:-:S08]  /*1370*/  DMUL R54, R56, R54 ;  /* 0x0000003638367228 */ /* 0x000fd00000000000 */
[----:B------:R-:W-:Y:S02]  /*1380*/  DFMA R56, R52, R54, R56 ;  /* 0x000000363438722b */ /* 0x000fe40000000038 */
[----:B------:R-:W-:Y:S01]  /*1390*/  DFMA R52, R44, UR8, R48 ;  /* 0x000000082c347c2b */ /* 0x000fe20008000030 */
[----:B------:R-:W-:Y:S01]  /*13a0*/  VIADD R44, R75, 0xfff00000 ;  /* 0xfff000004b2c7836 */ /* 0x000fe20000000000 */
[----:B------:R-:W-:-:S04]  /*13b0*/  DFMA R54, R46, UR8, R50 ;  /* 0x000000082e367c2b */ /* 0x000fc80008000032 */
[----:B------:R-:W-:-:S13]  /*13c0*/  ISETP.GE.U32.AND P0, PT, R44, 0x7fe00000, PT ;  /* 0x7fe000002c00780c */ /* 0x000fda0003f06070 */
[----:B------:R-:W-:Y:S05]  /*13d0*/  @!P0 BRA `(.L_x_227) ;  /* 0x0000000000108947 */ /* 0x000fea0003800000 */
[----:B------:R-:W-:-:S07]  /*13e0*/  MOV R76, 0x1400 ;  /* 0x00001400004c7802 */ /* 0x000fce0000000f00 */
[----:B------:R-:W-:Y:S05]  /*13f0*/  CALL.REL.NOINC `($__internal_1_$__cuda_sm20_drsqrt_f64_slowpath_v2) ;  /* 0x0000001000207944 */ /* 0x000fea0003c00000 */
[----:B------:R-:W-:Y:S02]  /*1400*/  IMAD.MOV.U32 R56, RZ, RZ, R75 ;  /* 0x000000ffff387224 */ /* 0x000fe400078e004b */
[----:B------:R-:W-:-:S07]  /*1410*/  IMAD.MOV.U32 R57, RZ, RZ, R74 ;  /* 0x000000ffff397224 */ /* 0x000fce00078e004a */
.L_x_227:
[----:B------:R-:W-:Y:S05]  /*1420*/  BSYNC B2 ;  /* 0x0000000000027941 */ /* 0x000fea0003800000 */
.L_x_226:
[----:B------:R-:W-:Y:S05]  /*1430*/  BSYNC B1 ;  /* 0x0000000000017941 */ /* 0x000fea0003800000 */
.L_x_225:
        /* <DEDUP_REMOVED lines=10> */
[----:B------:R-:W-:Y:S01]  /*14e0*/  ULDC.64 UR6, c[0x0][0x218] ;  /* 0x0000860000067ab9 */ /* 0x000fe20000000a00 */
[----:B------:R-:W-:Y:S01]  /*14f0*/  DMUL R42, R60, R42 ;  /* 0x0000002a3c2a7228 */ /* 0x000fe20000000000 */
[----:B------:R-:W-:Y:S01]  /*1500*/  ULDC.64 UR8, c[0x0][0x220] ;  /* 0x0000880000087ab9 */ /* 0x000fe20000000a00 */
[----:B------:R-:W-:Y:S01]  /*1510*/  DMUL R38, R38, UR6 ;  /* 0x0000000626267c28 */ /* 0x000fe20008000000 */
[----:B------:R-:W-:Y:S01]  /*1520*/  BSSY B2, `(.L_x_229) ;  /* 0x0000013000027945 */ /* 0x000fe20003800000 */
[----:B------:R-:W0:Y:S01]  /*1530*/  MUFU.RSQ64H R49, R75 ;  /* 0x0000004b00317308 */ /* 0x000e220000001c00 */
[----:B------:R-:W-:-:S05]  /*1540*/  DMUL R44, R60, R40 ;  /* 0x000000283c2c7228 */ /* 0x000fca0000000000 */
[----:B------:R-:W-:Y:S01]  /*1550*/  DFMA R46, R38, UR8, R42 ;  /* 0x00000008262e7c2b */ /* 0x000fe2000800002a */
[----:B------:R-:W-:Y:S02]  /*1560*/  VIADD R38, R75, 0xfff00000 ;  /* 0xfff000004b267836 */ /* 0x000fe40000000000 */
[----:B------:R-:W-:Y:S01]  /*1570*/  DFMA R44, R36, UR8, R44 ;  /* 0x00000008242c7c2b */ /* 0x000fe2000800002c */
[----:B------:R-:W-:Y:S02]  /*1580*/  IMAD.MOV.U32 R36, RZ, RZ, 0x0 ;  /* 0x00000000ff247424 */ /* 0x000fe400078e00ff */
[----:B------:R-:W-:Y:S01]  /*1590*/  IMAD.MOV.U32 R37, RZ, RZ, 0x3fd80000 ;  /* 0x3fd80000ff257424 */ /* 0x000fe200078e00ff */
[----:B------:R-:W-:Y:S01]  /*15a0*/  ISETP.GE.U32.AND P0, PT, R38, 0x7fe00000, PT ;  /* 0x7fe000002600780c */ /* 0x000fe20003f06070 */
[----:B0-----:R-:W-:-:S08]  /*15b0*/  DMUL R40, R48, R48 ;  /* 0x0000003030287228 */ /* 0x001fd00000000000 */
[----:B------:R-:W-:-:S08]  /*15c0*/  DFMA R40, R74, -R40, 1 ;  /* 0x3ff000004a28742b */ /* 0x000fd00000000828 */
[----:B------:R-:W-:Y:S02]  /*15d0*/  DFMA R36, R40, R36, 0.5 ;  /* 0x3fe000002824742b */ /* 0x000fe40000000024 */
[----:B------:R-:W-:-:S08]  /*15e0*/  DMUL R40, R48, R40 ;  /* 0x0000002830287228 */ /* 0x000fd00000000000 */
[----:B------:R-:W-:Y:S01]  /*15f0*/  DFMA R48, R36, R40, R48 ;  /* 0x000000282430722b */ /* 0x000fe20000000030 */
[----:B------:R-:W-:Y:S10]  /*1600*/  @!P0 BRA `(.L_x_230) ;  /* 0x0000000000108947 */ /* 0x000ff40003800000 */
[----:B------:R-:W-:-:S07]  /*1610*/  MOV R76, 0x1630 ;  /* 0x00001630004c7802 */ /* 0x000fce0000000f00 */
[----:B------:R-:W-:Y:S05]  /*1620*/  CALL.REL.NOINC `($__internal_1_$__cuda_sm20_drsqrt_f64_slowpath_v2) ;  /* 0x0000000c00947944 */ /* 0x000fea0003c00000 */
[----:B------:R-:W-:Y:S02]  /*1630*/  IMAD.MOV.U32 R48, RZ, RZ, R75 ;  /* 0x000000ffff307224 */ /* 0x000fe400078e004b */
[----:B------:R-:W-:-:S07]  /*1640*/  IMAD.MOV.U32 R49, RZ, RZ, R74 ;  /* 0x000000ffff317224 */ /* 0x000fce00078e004a */
.L_x_230:
[----:B------:R-:W-:Y:S05]  /*1650*/  BSYNC B2 ;  /* 0x0000000000027941 */ /* 0x000fea0003800000 */
.L_x_229:
[----:B------:R-:W-:Y:S05]  /*1660*/  BSYNC B1 ;  /* 0x0000000000017941 */ /* 0x000fea0003800000 */
.L_x_228:
        /* <DEDUP_REMOVED lines=17> */
[----:B------:R-:W-:Y:S01]  /*1780*/  VIADD R42, R75, 0xfff00000 ;  /* 0xfff000004b2a7836 */ /* 0x000fe20000000000 */
[----:B------:R-:W-:Y:S01]  /*1790*/  DFMA R36, R28, UR8, R36 ;  /* 0x000000081c247c2b */ /* 0x000fe20008000024 */
[----:B------:R-:W-:Y:S02]  /*17a0*/  IMAD.MOV.U32 R28, RZ, RZ, 0x0 ;  /* 0x00000000ff1c7424 */ /* 0x000fe400078e00ff */
[----:B------:R-:W-:Y:S01]  /*17b0*/  IMAD.MOV.U32 R29, RZ, RZ, 0x3fd80000 ;  /* 0x3fd80000ff1d7424 */ /* 0x000fe200078e00ff */
        /* <DEDUP_REMOVED lines=12> */
.L_x_233:
[----:B------:R-:W-:Y:S05]  /*1880*/  BSYNC B2 ;  /* 0x0000000000027941 */ /* 0x000fea0003800000 */
.L_x_232:
[----:B------:R-:W-:Y:S05]  /*1890*/  BSYNC B1 ;  /* 0x0000000000017941 */ /* 0x000fea0003800000 */
.L_x_231:
[----:B------:R-:W-:Y:S01]  /*18a0*/  VIADD R29, R2, 0x280 ;  /* 0x00000280021d7836 */ /* 0x000fe20000000000 */
[----:B------:R-:W-:Y:S01]  /*18b0*/  BSSY B1, `(.L_x_234) ;  /* 0x0000022000017945 */ /* 0x000fe20003800000 */
[----:B------:R-:W-:Y:S02]  /*18c0*/  CS2R R34, SRZ ;  /* 0x0000000000227805 */ /* 0x000fe4000001ff00 */
        /* <DEDUP_REMOVED lines=31> */
.L_x_236:
[----:B------:R-:W-:Y:S05]  /*1ac0*/  BSYNC B2 ;  /* 0x0000000000027941 */ /* 0x000fea0003800000 */
.L_x_235:
[----:B------:R-:W-:Y:S05]  /*1ad0*/  BSYNC B1 ;  /* 0x0000000000017941 */ /* 0x000fea0003800000 */
.L_x_234:
[----:B------:R-:W-:Y:S01]  /*1ae0*/  VIADD R21, R2, 0x300 ;  /* 0x0000030002157836 */ /* 0x000fe20000000000 */
[----:B------:R-:W-:Y:S01]  /*1af0*/  BSSY B1, `(.L_x_237) ;  /* 0x0000020000017945 */ /* 0x000fe20003800000 */
[----:B------:R-:W-:-:S03]  /*1b00*/  CS2R R22, SRZ ;  /* 0x0000000000167805 */ /* 0x000fc6000001ff00 */
[----:B------:R-:W-:Y:S02]  /*1b10*/  ISETP.GE.AND P0, PT, R21, R0, PT ;  /* 0x000000001500720c */ /* 0x000fe40003f06270 */
[----:B------:R-:W-:-:S11]  /*1b20*/  CS2R R20, SRZ ;  /* 0x0000000000147805 */ /* 0x000fd6000001ff00 */
[----:B------:R-:W-:Y:S05]  /*1b30*/  @P0 BRA `(.L_x_238) ;  /* 0x00000000006c0947 */ /* 0x000fea0003800000 */
[----:B------:R-:W-:Y:S01]  /*1b40*/  ULDC.64 UR6, c[0x0][0x228] ;  /* 0x00008a0000067ab9 */ /* 0x000fe20000000a00 */
[----:B------:R-:W-:Y:S01]  /*1b50*/  IMAD.MOV.U32 R24, RZ, RZ, RZ ;  /* 0x000000ffff187224 */ /* 0x000fe200078e00ff */
[----:B------:R-:W-:Y:S01]  /*1b60*/  DADD R74, R14, UR6 ;  /* 0x000000060e4a7e29 */ /* 0x000fe20008000000 */
[----:B------:R-:W-:Y:S01]  /*1b70*/  IMAD.MOV.U32 R26, RZ, RZ, 0x0 ;  /* 0x00000000ff1a7424 */ /* 0x000fe200078e00ff */
[----:B------:R-:W-:Y:S01]  /*1b80*/  ULDC.64 UR6, c[0x0][0x218] ;  /* 0x0000860000067ab9 */ /* 0x000fe20000000a00 */
[----:B------:R-:W-:Y:S01]  /*1b90*/  IMAD.MOV.U32 R27, RZ, RZ, 0x3fd80000 ;  /* 0x3fd80000ff1b7424 */ /* 0x000fe200078e00ff */
[C---:B------:R-:W-:Y:S01]  /*1ba0*/  DMUL R16, R60.reuse, R16 ;  /* 0x000000103c107228 */ /* 0x040fe20000000000 */
[----:B------:R-:W-:Y:S01]  /*1bb0*/  BSSY B2, `(.L_x_238) ;  /* 0x0000013000027945 */ /* 0x000fe20003800000 */
[----:B------:R-:W0:Y:S01]  /*1bc0*/  MUFU.RSQ64H R25, R75 ;  /* 0x0000004b00197308 */ /* 0x000e220000001c00 */
[----:B------:R-:W-:Y:S02]  /*1bd0*/  DMUL R18, R60, R18 ;  /* 0x000000123c127228 */ /* 0x000fe40000000000 */
[----:B------:R-:W-:Y:S01]  /*1be0*/  DMUL R14, R14, UR6 ;  /* 0x000000060e0e7c28 */ /* 0x000fe20008000000 */
[----:B------:R-:W-:Y:S01]  /*1bf0*/  VIADD R42, R75, 0xfff00000 ;  /* 0xfff000004b2a7836 */ /* 0x000fe20000000000 */
[----:B------:R-:W-:-:S04]  /*1c00*/  ULDC.64 UR6, c[0x0][0x220] ;  /* 0x0000880000067ab9 */ /* 0x000fc80000000a00 */
[----:B------:R-:W-:Y:S02]  /*1c10*/  ISETP.GE.U32.AND P0, PT, R42, 0x7fe00000, PT ;  /* 0x7fe000002a00780c */ /* 0x000fe40003f06070 */
        /* <DEDUP_REMOVED lines=8> */
[----:B------:R-:W-:-:S07]  /*1ca0*/  MOV R76, 0x1cc0 ;  /* 0x00001cc0004c7802 */ /* 0x000fce0000000f00 */
[----:B------:R-:W-:Y:S05]  /*1cb0*/  CALL.REL.NOINC `($__internal_1_$__cuda_sm20_drsqrt_f64_slowpath_v2) ;  /* 0x0000000400f07944 */ /* 0x000fea0003c00000 */
[----:B------:R-:W-:Y:S02]  /*1cc0*/  IMAD.MOV.U32 R34, RZ, RZ, R75 ;  /* 0x000000ffff227224 */ /* 0x000fe400078e004b */
[----:B------:R-:W-:-:S07]  /*1cd0*/  IMAD.MOV.U32 R35, RZ, RZ, R74 ;  /* 0x000000ffff237224 */ /* 0x000fce00078e004a */
.L_x_239:
[----:B------:R-:W-:Y:S05]  /*1ce0*/  BSYNC B2 ;  /* 0x0000000000027941 */ /* 0x000fea0003800000 */
.L_x_238:
[----:B------:R-:W-:Y:S05]  /*1cf0*/  BSYNC B1 ;  /* 0x0000000000017941 */ /* 0x000fea0003800000 */
.L_x_237:
        /* <DEDUP_REMOVED lines=33> */
.L_x_242:
[----:B------:R-:W-:Y:S05]  /*1f10*/  BSYNC B2 ;  /* 0x0000000000027941 */ /* 0x000fea0003800000 */
.L_x_241:
[----:B------:R-:W-:Y:S05]  /*1f20*/  BSYNC B1 ;  /* 0x0000000000017941 */ /* 0x000fea0003800000 */
.L_x_240:
[----:B------:R-:W-:-:S13]  /*1f30*/  ISETP.GE.AND P0, PT, R2, R0, PT ;  /* 0x000000000200720c */ /* 0x000fda0003f06270 */
[----:B------:R-:W-:Y:S05]  /*1f40*/  @P0 EXIT ;  /* 0x000000000000094d */ /* 0x000fea0003800000 */
[----:B------:R-:W0:Y:S01]  /*1f50*/  LDC.64 R4, c[0x0][0x238] ;  /* 0x00008e00ff047b82 */ /* 0x000e220000000a00 */
[----:B------:R-:W-:Y:S02]  /*1f60*/  VIADD R19, R2, 0x80 ;  /* 0x0000008002137836 */ /* 0x000fe40000000000 */
[----:B------:R-:W-:-:S03]  /*1f70*/  IMAD R11, R3, 0x400, R2 ;  /* 0x00000400030b7824 */ /* 0x000fc600078e0202 */
[----:B------:R-:W-:Y:S02]  /*1f80*/  ISETP.GE.AND P0, PT, R19, R0, PT ;  /* 0x000000001300720c */ /* 0x000fe40003f06270 */
        /* <DEDUP_REMOVED lines=9> */
[----:B0-----:R-:W-:Y:S02]  /*2020*/  VIADD R19, R2, 0x100 ;  /* 0x0000010002137836 */ /* 0x001fe40000000000 */
[----:B------:R-:W-:-:S03]  /*2030*/  VIADD R27, R11, 0x80 ;  /* 0x000000800b1b7836 */ /* 0x000fc60000000000 */
[----:B------:R-:W-:Y:S01]  /*2040*/  ISETP.GE.AND P0, PT, R19, R0, PT ;  /* 0x000000001300720c */ /* 0x000fe20003f06270 */
[----:B------:R-:W-:-:S04]  /*2050*/  IMAD.WIDE.U32 R18, R27, 0x8, R4 ;  /* 0x000000081b127825 */ /* 0x000fc800078e0004 */
[C---:B------:R-:W-:Y:S01]  /*2060*/  IMAD.WIDE.U32 R24, R27.reuse, 0x8, R6 ;  /* 0x000000081b187825 */ /* 0x040fe200078e0006 */
[----:B------:R0:W-:Y:S03]  /*2070*/  STG.E.64 desc[UR4][R18.64], R72 ;  /* 0x0000004812007986 */ /* 0x0001e6000c101b04 */
[----:B------:R-:W-:Y:S01]  /*2080*/  IMAD.WIDE.U32 R26, R27, 0x8, R8 ;  /* 0x000000081b1a7825 */ /* 0x000fe200078e0008 */
[----:B------:R0:W-:Y:S04]  /*2090*/  STG.E.64 desc[UR4][R24.64], R70 ;  /* 0x0000004618007986 */ /* 0x0001e8000c101b04 */
        /* <DEDUP_REMOVED lines=42> */
[----:B------:R-:W1:Y:S01]  /*2340*/  LDC R0, c[0x0][0x210] ;  /* 0x00008400ff007b82 */ /* 0x000e620000000800 */
[----:B0-----:R-:W-:Y:S02]  /*2350*/  VIADD R19, R2, 0x380 ;  /* 0x0000038002137836 */ /* 0x001fe40000000000 */
[----:B------:R-:W-:Y:S02]  /*2360*/  VIADD R25, R11, 0x300 ;  /* 0x000003000b197836 */ /* 0x000fe40000000000 */
[----:B-1----:R-:W-:Y:S02]  /*2370*/  IMAD R0, R3, -0x400, R0 ;  /* 0xfffffc0003007824 */ /* 0x002fe400078e0200 */
[----:B------:R-:W-:-:S03]  /*2380*/  IMAD.WIDE.U32 R2, R25, 0x8, R4 ;  /* 0x0000000819027825 */ /* 0x000fc600078e0004 */
[----:B------:R-:W-:Y:S01]  /*2390*/  ISETP.GE.AND P0, PT, R19, R0, PT ;  /* 0x000000001300720c */ /* 0x000fe20003f06270 */
[C---:B------:R-:W-:Y:S01]  /*23a0*/  IMAD.WIDE.U32 R18, R25.reuse, 0x8, R6 ;  /* 0x0000000819127825 */ /* 0x040fe200078e0006 */
[----:B------:R0:W-:Y:S03]  /*23b0*/  STG.E.64 desc[UR4][R2.64], R20 ;  /* 0x0000001402007986 */ /* 0x0001e6000c101b04 */
[----:B------:R-:W-:Y:S01]  /*23c0*/  IMAD.WIDE.U32 R24, R25, 0x8, R8 ;  /* 0x0000000819187825 */ /* 0x000fe200078e0008 */
[----:B------:R0:W-:Y:S04]  /*23d0*/  STG.E.64 desc[UR4][R18.64], R22 ;  /* 0x0000001612007986 */ /* 0x0001e8000c101b04 */
[----:B------:R0:W-:Y:S03]  /*23e0*/  STG.E.64 desc[UR4][R24.64], R34 ;  /* 0x0000002218007986 */ /* 0x0001e6000c101b04 */
[----:B------:R-:W-:Y:S05]  /*23f0*/  @P0 EXIT ;  /* 0x000000000000094d */ /* 0x000fea0003800000 */
[----:B------:R-:W-:-:S04]  /*2400*/  VIADD R11, R11, 0x380 ;  /* 0x000003800b0b7836 */ /* 0x000fc80000000000 */
[----:B------:R-:W-:-:S04]  /*2410*/  IMAD.WIDE.U32 R4, R11, 0x8, R4 ;  /* 0x000000080b047825 */ /* 0x000fc800078e0004 */
[C---:B------:R-:W-:Y:S01]  /*2420*/  IMAD.WIDE.U32 R6, R11.reuse, 0x8, R6 ;  /* 0x000000080b067825 */ /* 0x040fe200078e0006 */
[----:B------:R-:W-:Y:S03]  /*2430*/  STG.E.64 desc[UR4][R4.64], R12 ;  /* 0x0000000c04007986 */ /* 0x000fe6000c101b04 */
[----:B------:R-:W-:Y:S01]  /*2440*/  IMAD.WIDE.U32 R8, R11, 0x8, R8 ;  /* 0x000000080b087825 */ /* 0x000fe200078e0008 */
[----:B------:R-:W-:Y:S04]  /*2450*/  STG.E.64 desc[UR4][R6.64], R14 ;  /* 0x0000000e06007986 */ /* 0x000fe8000c101b04 */
[----:B------:R-:W-:Y:S01]  /*2460*/  STG.E.64 desc[UR4][R8.64], R16 ;  /* 0x0000001008007986 */ /* 0x000fe2000c101b04 */
[----:B------:R-:W-:Y:S05]  /*2470*/  EXIT ;  /* 0x000000000000794d */ /* 0x000fea0003800000 */
        .weak           $__internal_1_$__cuda_sm20_drsqrt_f64_slowpath_v2
        .type           $__internal_1_$__cuda_sm20_drsqrt_f64_slowpath_v2,@function
        .size           $__internal_1_$__cuda_sm20_drsqrt_f64_slowpath_v2,(.L_x_28203 - $__internal_1_$__cuda_sm20_drsqrt_f64_slowpath_v2)
$__internal_1_$__cuda_sm20_drsqrt_f64_slowpath_v2:
[----:B------:R-:W-:Y:S01]  /*2480*/  DSETP.NEU.AND P0, PT, R74, RZ, PT ;  /* 0x000000ff4a00722a */ /* 0x000fe20003f0d000 */
[----:B------:R-:W-:Y:S01]  /*2490*/  BSSY B0, `(.L_x_243) ;  /* 0x000001c000007945 */ /* 0x000fe20003800000 */
[----:B------:R-:W-:-:S12]  /*24a0*/  LOP3.LUT R77, R75, 0x80000000, RZ, 0xc0, !PT ;  /* 0x800000004b4d7812 */ /* 0x000fd800078ec0ff */
[----:B------:R-:W-:Y:S05]  /*24b0*/  @!P0 BRA `(.L_x_244) ;  /* 0x00000000005c8947 */ /* 0x000fea0003800000 */
[----:B------:R-:W-:-:S14]  /*24c0*/  DSETP.GTU.AND P0, PT, |R74|, +INF , PT ;  /* 0x7ff000004a00742a */ /* 0x000fdc0003f0c200 */
[----:B------:R-:W-:Y:S05]  /*24d0*/  @P0 BRA `(.L_x_245) ;  /* 0x00000000004c0947 */ /* 0x000fea0003800000 */
[----:B------:R-:W-:-:S13]  /*24e0*/  ISETP.NE.AND P0, PT, R77, RZ, PT ;  /* 0x000000ff4d00720c */ /* 0x000fda0003f05270 */
[----:B------:R-:W-:Y:S02]  /*24f0*/  @P0 IMAD.MOV.U32 R78, RZ, RZ, 0x0 ;  /* 0x00000000ff4e0424 */ /* 0x000fe400078e00ff */
[----:B------:R-:W-:Y:S01]  /*2500*/  @P0 IMAD.MOV.U32 R79, RZ, RZ, -0x80000 ;  /* 0xfff80000ff4f0424 */ /* 0x000fe200078e00ff */
[----:B------:R-:W-:Y:S06]  /*2510*/  @P0 BRA `(.L_x_246) ;  /* 0x00000000004c0947 */ /* 0x000fec0003800000 */
[----:B------:R-:W-:-:S14]  /*2520*/  DSETP.NEU.AND P0, PT, |R74|, +INF , PT ;  /* 0x7ff000004a00742a */ /* 0x000fdc0003f0d200 */
[----:B------:R-:W-:Y:S01]  /*2530*/  @!P0 CS2R R78, SRZ ;  /* 0x00000000004e8805 */ /* 0x000fe2000001ff00 */
[----:B------:R-:W-:Y:S06]  /*2540*/  @!P0 BRA `(.L_x_246) ;  /* 0x0000000000408947 */ /* 0x000fec0003800000 */
[----:B------:R-:W-:Y:S01]  /*2550*/  DMUL R74, R74, 1.80143985094819840000e+16 ;  /* 0x435000004a4a7828 */ /* 0x000fe20000000000 */
[----:B------:R-:W-:-:S05]  /*2560*/  IMAD.MOV.U32 R80, RZ, RZ, RZ ;  /* 0x000000ffff507224 */ /* 0x000fca00078e00ff */
[----:B------:R-:W0:Y:S02]  /*2570*/  MUFU.RSQ64H R81, R75 ;  /* 0x0000004b00517308 */ /* 0x000e240000001c00 */
[----:B0-----:R-:W-:-:S08]  /*2580*/  DMUL R78, R80, R80 ;  /* 0x00000050504e7228 */ /* 0x001fd00000000000 */
[----:B------:R-:W-:Y:S01]  /*2590*/  DFMA R78, R74, -R78, 1 ;  /* 0x3ff000004a4e742b */ /* 0x000fe2000000084e */
[----:B------:R-:W-:Y:S02]  /*25a0*/  IMAD.MOV.U32 R74, RZ, RZ, 0x0 ;  /* 0x00000000ff4a7424 */ /* 0x000fe400078e00ff */
[----:B------:R-:W-:-:S06]  /*25b0*/  IMAD.MOV.U32 R75, RZ, RZ, 0x3fd80000 ;  /* 0x3fd80000ff4b7424 */ /* 0x000fcc00078e00ff */
[----:B------:R-:W-:Y:S02]  /*25c0*/  DFMA R74, R78, R74, 0.5 ;  /* 0x3fe000004e4a742b */ /* 0x000fe4000000004a */
[----:B------:R-:W-:-:S08]  /*25d0*/  DMUL R78, R80, R78 ;  /* 0x0000004e504e7228 */ /* 0x000fd00000000000 */
[----:B------:R-:W-:-:S08]  /*25e0*/  DFMA R78, R74, R78, R80 ;  /* 0x0000004e4a4e722b */ /* 0x000fd00000000050 */
[----:B------:R-:W-:Y:S01]  /*25f0*/  DMUL R78, R78, 134217728 ;  /* 0x41a000004e4e7828 */ /* 0x000fe20000000000 */
[----:B------:R-:W-:Y:S10]  /*2600*/  BRA `(.L_x_246) ;  /* 0x0000000000107947 */ /* 0x000ff40003800000 */
.L_x_245:
[----:B------:R-:W-:Y:S01]  /*2610*/  DADD R78, R74, R74 ;  /* 0x000000004a4e7229 */ /* 0x000fe2000000004a */
[----:B------:R-:W-:Y:S10]  /*2620*/  BRA `(.L_x_246) ;  /* 0x0000000000087947 */ /* 0x000ff40003800000 */
.L_x_244:
[----:B------:R-:W-:Y:S01]  /*2630*/  LOP3.LUT R79, R77, 0x7ff00000, RZ, 0xfc, !PT ;  /* 0x7ff000004d4f7812 */ /* 0x000fe200078efcff */
[----:B------:R-:W-:-:S07]  /*2640*/  IMAD.MOV.U32 R78, RZ, RZ, RZ ;  /* 0x000000ffff4e7224 */ /* 0x000fce00078e00ff */
.L_x_246:
[----:B------:R-:W-:Y:S05]  /*2650*/  BSYNC B0 ;  /* 0x0000000000007941 */ /* 0x000fea0003800000 */
.L_x_243:
[----:B------:R-:W-:Y:S02]  /*2660*/  IMAD.MOV.U32 R77, RZ, RZ, 0x0 ;  /* 0x00000000ff4d7424 */ /* 0x000fe400078e00ff */
[----:B------:R-:W-:Y:S02]  /*2670*/  IMAD.MOV.U32 R75, RZ, RZ, R78 ;  /* 0x000000ffff4b7224 */ /* 0x000fe400078e004e */
[----:B------:R-:W-:Y:S01]  /*2680*/  IMAD.MOV.U32 R74, RZ, RZ, R79 ;  /* 0x000000ffff4a7224 */ /* 0x000fe200078e004f */
[----:B------:R-:W-:Y:S06]  /*2690*/  RET.REL.NODEC R76 `(_ZN2at6native49_GLOBAL__N__b919a28f_16_Normalization_cu_5c38458745unrolled_elementwise_kernel_for_multi_outputsILi3EZZZNS1_34batch_norm_update_stats_and_invertERKNS_6TensorES5_S5_S5_ddlENKUlvE_clEvENKUlvE_clEvEUlddddE_St5arrayIPcLm7EE23TrivialOffsetCalculatorILi4EjESC_ILi3EjEEEviT0_T1_T2_T3_) ;  /* 0xffffffd84c587950 */ /* 0x000fec0003c3ffff */
.L_x_247:
        /* <DEDUP_REMOVED lines=14> */
.L_x_28203:


//--------------------- .text._ZN2at6native49_GLOBAL__N__b919a28f_16_Normalization_cu_5c38458745unrolled_elementwise_kernel_for_multi_outputsILi2EZZZNS1_23batch_norm_update_statsERKNS_6TensorES5_S5_S5_dlENKUlvE_clEvENKUlvE2_clEvEUlffN3c108BFloat16ES9_E_St5arrayIPcLm6EE16OffsetCalculatorILi4EjLb0EESE_ILi2EjLb0EEEEviT0_T1_T2_T3_ --------------------------
	.section	.text._ZN2at6native49_GLOBAL__N__b919a28f_16_Normalization_cu_5c38458745unrolled_elementwise_kernel_for_multi_outputsILi2EZZZNS1_23batch_norm_update_statsERKNS_6TensorES5_S5_S5_dlENKUlvE_clEvENKUlvE2_clEvEUlffN3c108BFloat16ES9_E_St5arrayIPcLm6EE16OffsetCalculatorILi4EjLb0EESE_ILi2EjLb0EEEEviT0_T1_T2_T3_,"ax",@progbits
	.align	128
.text._ZN2at6native49_GLOBAL__N__b919a28f_16_Normalization_cu_5c38458745unrolled_elementwise_kernel_for_multi_outputsILi2EZZZNS1_23batch_norm_update_statsERKNS_6TensorES5_S5_S5_dlENKUlvE_clEvENKUlvE2_clEvEUlffN3c108BFloat16ES9_E_St5arrayIPcLm6EE16OffsetCalculatorILi4EjLb0EESE_ILi2EjLb0EEEEviT0_T1_T2_T3_:
        .type           _ZN2at6native49_GLOBAL__N__b919a28f_16_Normalization_cu_5c38458745unrolled_elementwise_kernel_for_multi_outputsILi2EZZZNS1_23batch_norm_update_statsERKNS_6TensorES5_S5_S5_dlENKUlvE_clEvENKUlvE2_clEvEUlffN3c108BFloat16ES9_E_St5arrayIPcLm6EE16OffsetCalculatorILi4EjLb0EESE_ILi2EjLb0EEEEviT0_T1_T2_T3_,@function
        .size           _ZN2at6native49_GLOBAL__N__b919a28f_16_Normalization_cu_5c38458745unrolled_elementwise_kernel_for_multi_outputsILi2EZZZNS1_23batch_norm_update_statsERKNS_6TensorES5_S5_S5_dlENKUlvE_clEvENKUlvE2_clEvEUlffN3c108BFloat16ES9_E_St5arrayIPcLm6EE16OffsetCalculatorILi4EjLb0EESE_ILi2EjLb0EEEEviT0_T1_T2_T3_,(.L_x_28205 - _ZN2at6native49_GLOBAL__N__b919a28f_16_Normalization_cu_5c38458745unrolled_elementwise_kernel_for_multi_outputsILi2EZZZNS1_23batch_norm_update_statsERKNS_6TensorES5_S5_S5_dlENKUlvE_clEvENKUlvE2_clEvEUlffN3c108BFloat16ES9_E_St5arrayIPcLm6EE16OffsetCalculatorILi4EjLb0EESE_ILi2EjLb0EEEEviT0_T1_T2_T3_)
        .other          _ZN2at6native49_GLOBAL__N__b919a28f_16_Normalization_cu_5c38458745unrolled_elementwise_kernel_for_multi_outputsILi2EZZZNS1_23batch_norm_update_statsERKNS_6TensorES5_S5_S5_dlENKUlvE_clEvENKUlvE2_clEvEUlffN3c108BFloat16ES9_E_St5arrayIPcLm6EE16OffsetCalculatorILi4EjLb0EESE_ILi2EjLb0EEEEviT0_T1_T2_T3_,@"STO_CUDA_ENTRY STV_DEFAULT"
_ZN2at6native49_GLOBAL__N__b919a28f_16_Normalization_cu_5c38458745unrolled_elementwise_kernel_for_multi_outputsILi2EZZZNS1_23batch_norm_update_statsERKNS_6TensorES5_S5_S5_dlENKUlvE_clEvENKUlvE2_clEvEUlffN3c108BFloat16ES9_E_St5arrayIPcLm6EE16OffsetCalculatorILi4EjLb0EESE_ILi2EjLb0EEEEviT0_T1_T2_T3_:
        /* <DEDUP_REMOVED lines=417> */
.L_x_250:
        /* <DEDUP_REMOVED lines=392> */
.L_x_251:
        /* <DEDUP_REMOVED lines=389> */
.L_x_252:
        /* <DEDUP_REMOVED lines=389> */
.L_x_253:
        /* <DEDUP_REMOVED lines=388> */
.L_x_254:
        /* <DEDUP_REMOVED lines=388> */
.L_x_255:
        /* <DEDUP_REMOVED lines=387> */
.L_x_256:
        /* <DEDUP_REMOVED lines=388> */
.L_x_257:
        /* <DEDUP_REMOVED lines=8> */
.L_x_249:
[----:B------:R-:W-:Y:S05]  /*c4a0*/  BSYNC B0 ;  /* 0x0000000000007941 */ /* 0x000fea0003800000 */
.L_x_248:
        /* <DEDUP_REMOVED lines=17> */
[----:B------:R-:W-:Y:S01]  /*c5c0*/  PRMT R12, RZ, 0x5410, RZ ;  /* 0x00005410ff0c7816 */ /* 0x000fe200000000ff */
[----:B------:R-:W-:Y:S10]  /*c5d0*/  @P0 BRA `(.L_x_259) ;  /* 0x0000000000240947 */ /* 0x000ff40003800000 */
[----:B-----5:R-:W-:Y:S01]  /*c5e0*/  SHF.L.U32 R29, R29, 0x10, RZ ;  /* 0x000000101d1d7819 */ /* 0x020fe200000006ff */
[----:B------:R-:W-:Y:S01]  /*c5f0*/  ULDC UR6, c[0x0][0x218] ;  /* 0x0000860000067ab9 */ /* 0x000fe20000000800 */
[----:B------:R-:W-:Y:S01]  /*c600*/  SHF.L.U32 R39, R39, 0x10, RZ ;  /* 0x0000001027277819 */ /* 0x000fe200000006ff */
[----:B------:R-:W-:Y:S02]  /*c610*/  FMUL.FTZ R40, R40, UR6 ;  /* 0x0000000628287c20 */ /* 0x000fe40008410000 */
[C---:B------:R-:W-:Y:S02]  /*c620*/  FMUL.FTZ R29, R42.reuse, R29 ;  /* 0x0000001d2a1d7220 */ /* 0x040fe40000410000 */
[----:B------:R-:W-:Y:S02]  /*c630*/  FMUL.FTZ R39, R42, R39 ;  /* 0x000000272a277220 */ /* 0x000fe40000410000 */
[-C--:B------:R-:W-:Y:S02]  /*c640*/  FFMA.FTZ R12, R28, R49.reuse, R29 ;  /* 0x000000311c0c7223 */ /* 0x080fe4000001001d */
[----:B------:R-:W-:-:S05]  /*c650*/  FFMA.FTZ R39, R40, R49, R39 ;  /* 0x0000003128277223 */ /* 0x000fca0000010027 */
[----:B------:R-:W-:-:S07]  /*c660*/  F2FP.BF16.F32.PACK_AB R12, R39, R12 ;  /* 0x0000000c270c723e */ /* 0x000fce00000010ff */
.L_x_259:
[----:B------:R-:W-:Y:S05]  /*c670*/  BSYNC B0 ;  /* 0x0000000000007941 */ /* 0x000fea0003800000 */
.L_x_258:
[----:B------:R-:W-:Y:S01]  /*c680*/  BSSY B0, `(.L_x_260) ;  /* 0x000000d000007945 */ /* 0x000fe20003800000 */
[----:B------:R-:W-:Y:S02]  /*c690*/  PRMT R26, RZ, 0x7610, R26 ;  /* 0x00007610ff1a7816 */ /* 0x000fe4000000001a */
[----:B------:R-:W-:Y:S01]  /*c6a0*/  PRMT R24, RZ, 0x5410, RZ ;  /* 0x00005410ff187816 */ /* 0x000fe200000000ff */
[----:B------:R-:W-:Y:S06]  /*c6b0*/  @P6 BRA `(.L_x_261) ;  /* 0x0000000000246947 */ /* 0x000fec0003800000 */
        /* <DEDUP_REMOVED lines=9> */
.L_x_261:
[----:B------:R-:W-:Y:S05]  /*c750*/  BSYNC B0 ;  /* 0x0000000000007941 */ /* 0x000fea0003800000 */
.L_x_260:
[----:B------:R-:W-:Y:S01]  /*c760*/  BSSY B0, `(.L_x_262) ;  /* 0x000000c000007945 */ /* 0x000fe20003800000 */
[----:B------:R-:W-:-:S03]  /*c770*/  PRMT R26, R26, 0x5410, RZ ;  /* 0x000054101a1a7816 */ /* 0x000fc600000000ff */
[----:B------:R-:W-:Y:S05]  /*c780*/  @P5 BRA `(.L_x_263) ;  /* 0x0000000000245947 */ /* 0x000fea0003800000 */
        /* <DEDUP_REMOVED lines=9> */
.L_x_263:
[----:B------:R-:W-:Y:S05]  /*c820*/  BSYNC B0 ;  /* 0x0000000000007941 */ /* 0x000fea0003800000 */
.L_x_262:
[----:B------:R-:W-:Y:S01]  /*c830*/  BSSY B0, `(.L_x_264) ;  /* 0x000000d000007945 */ /* 0x000fe20003800000 */
[----:B-----5:R-:W-:Y:S02]  /*c840*/  PRMT R13, RZ, 0x7610, R13 ;  /* 0x00007610ff0d7816 */ /* 0x020fe4000000000d */
[----:B------:R-:W-:Y:S01]  /*c850*/  PRMT R14, RZ, 0x5410, RZ ;  /* 0x00005410ff0e7816 */ /* 0x000fe200000000ff */
[----:B------:R-:W-:Y:S06]  /*c860*/  @P1 BRA `(.L_x_265) ;  /* 0x0000000000241947 */ /* 0x000fec0003800000 */
[----:B------:R-:W-:Y:S01]  /*c870*/  SHF.L.U32 R15, R18, 0x10, RZ ;  /* 0x00000010120f7819 */ /* 0x000fe200000006ff */
        /* <DEDUP_REMOVED lines=8> */
.L_x_265:
[----:B------:R-:W-:Y:S05]  /*c900*/  BSYNC B0 ;  /* 0x0000000000007941 */ /* 0x000fea0003800000 */
.L_x_264:
[----:B------:R-:W-:Y:S01]  /*c910*/  BSSY B0, `(.L_x_266) ;  /* 0x000000c000007945 */ /* 0x000fe20003800000 */
[----:B------:R-:W-:-:S03]  /*c920*/  PRMT R13, R13, 0x5410, RZ ;  /* 0x000054100d0d7816 */ /* 0x000fc600000000ff */
[----:B------:R-:W-:Y:S05]  /*c930*/  @P2 BRA `(.L_x_267) ;  /* 0x0000000000242947 */ /* 0x000fea0003800000 */
        /* <DEDUP_REMOVED lines=9> */
.L_x_267:
[----:B------:R-:W-:Y:S05]  /*c9d0*/  BSYNC B0 ;  /* 0x0000000000007941 */ /* 0x000fea0003800000 */
.L_x_266:
[----:B------:R-:W-:Y:S01]  /*c9e0*/  BSSY B0, `(.L_x_268) ;  /* 0x000000e000007945 */ /* 0x000fe20003800000 */
[----:B------:R-:W-:Y:S02]  /*c9f0*/  IADD3 R15, R3, 0x380, RZ ;  /* 0x00000380030f7810 */ /* 0x000fe40007ffe0ff */
[----:B------:R-:W-:Y:S02]  /*ca00*/  PRMT R16, RZ, 0x7610, R16 ;  /* 0x00007610ff107816 */ /* 0x000fe40000000010 */
        /* <DEDUP_REMOVED lines=11> */
.L_x_269:
[----:B------:R-:W-:Y:S05]  /*cac0*/  BSYNC B0 ;  /* 0x0000000000007941 */ /* 0x000fea0003800000 */
.L_x_268:
[----:B------:R-:W-:Y:S01]  /*cad0*/  BSSY B0, `(.L_x_270) ;  /* 0x000000d000007945 */ /* 0x000fe20003800000 */
[----:B------:R-:W-:Y:S02]  /*cae0*/  PRMT R17, RZ, 0x7610, R17 ;  /* 0x00007610ff117816 */ /* 0x000fe40000000011 */
[----:B------:R-:W-:Y:S01]  /*caf0*/  PRMT R16, R16, 0x5410, RZ ;  /* 0x0000541010107816 */ /* 0x000fe200000000ff */
        /* <DEDUP_REMOVED lines=10> */
.L_x_271:
[----:B------:R-:W-:Y:S05]  /*cba0*/  BSYNC B0 ;  /* 0x0000000000007941 */ /* 0x000fea0003800000 */
.L_x_270:
[----:B------:R-:W-:Y:S01]  /*cbb0*/  ISETP.GE.AND P5, PT, R15, R2, PT ;  /* 0x000000020f00720c */ /* 0x000fe20003fa6270 */
[----:B------:R-:W-:Y:S01]  /*cbc0*/  BSSY B0, `(.L_x_272) ;  /* 0x000000c000007945 */ /* 0x000fe20003800000 */
[----:B------:R-:W-:-:S11]  /*cbd0*/  PRMT R17, R17, 0x5410, RZ ;  /* 0x0000541011117816 */ /* 0x000fd600000000ff */
        /* <DEDUP_REMOVED lines=10> */
.L_x_273:
[----:B------:R-:W-:Y:S05]  /*cc80*/  BSYNC B0 ;  /* 0x0000000000007941 */ /* 0x000fea0003800000 */
.L_x_272:
[----:B------:R-:W-:Y:S05]  /*cc90*/  @P0 EXIT ;  /* 0x000000000000094d */ /* 0x000fea0003800000 */
[----:B------:R-:W0:Y:S01]  /*cca0*/  LDC R8, c[0x0][0x518] ;  /* 0x00014600ff087b82 */ /* 0x000e220000000800 */
[----:B------:R-:W-:Y:S01]  /*ccb0*/  HFMA2.MMA R11, -RZ, RZ, 0, 0 ;  /* 0x00000000ff0b7435 */ /* 0x000fe200000001ff */
[----:B------:R-:W-:Y:S02]  /*ccc0*/  MOV R9, RZ ;  /* 0x000000ff00097202 */ /* 0x000fe40000000f00 */
[----:B0-----:R-:W-:-:S13]  /*ccd0*/  ISETP.NE.AND P6, PT, R8, RZ, PT ;  /* 0x000000ff0800720c */ /* 0x001fda0003fc5270 */
[----:B------:R-:W-:Y:S05]  /*cce0*/  @!P6 BRA `(.L_x_274) ;  /* 0x0000001000ace947 */ /* 0x000fea0003800000 */
[----:B------:R-:W-:Y:S01]  /*ccf0*/  LEA R7, R0, R3, 0xa ;  /* 0x0000000300077211 */ /* 0x000fe200078e50ff */
[----:B------:R-:W-:Y:S01]  /*cd00*/  ULDC.64 UR6, c[0x0][0x520] ;  /* 0x0001480000067ab9 */ /* 0x000fe20000000a00 */
[----:B------:R-:W-:Y:S02]  /*cd10*/  MOV R6, RZ ;  /* 0x000000ff00067202 */ /* 0x000fe40000000f00 */
        /* <DEDUP_REMOVED lines=18> */
[----:B------:R-:W-:-:S04]  /*ce40*/  IMAD R4, R4, UR8, R5 ;  /* 0x0000000804047c24 */ /* 0x000fc8000f8e0205 */
[C---:B------:R-:W-:Y:S02]  /*ce50*/  IMAD R11, R4.reuse, UR6, R11 ;  /* 0x00000006040b7c24 */ /* 0x040fe4000f8e020b */
[----:B------:R-:W-:Y:S01]  /*ce60*/  IMAD R9, R4, UR7, R9 ;  /* 0x0000000704097c24 */ /* 0x000fe2000f8e0209 */
[----:B------:R-:W-:Y:S06]  /*ce70*/  @!P0 BRA `(.L_x_274) ;  /* 0x0000001000488947 */ /* 0x000fec0003800000 */
        /* <DEDUP_REMOVED lines=24> */
[----:B------:R-:W-:Y:S01]  /*d000*/  HFMA2.MMA R6, -RZ, RZ, 0, 0 ;  /* 0x00000000ff067435 */ /* 0x000fe200000001ff */
[----:B------:R-:W-:Y:S01]  /*d010*/  ULDC.64 UR6, c[0x0][0x550] ;  /* 0x0001540000067ab9 */ /* 0x000fe20000000a00 */
[----:B------:R-:W-:-:S08]  /*d020*/  ISETP.NE.AND P0, PT, R8, 0x5, PT ;  /* 0x000000050800780c */ /* 0x000fd00003f05270 */
        /* <DEDUP_REMOVED lines=238> */
[----:B------:R-:W-:-:S04]  /*df10*/  ULDC.64 UR6, c[0x0][0x640] ;  /* 0x0001900000067ab9 */ /* 0x000fc80000000a00 */
[----:B------:R-:W-:Y:S01]  /*df20*/  IMAD.HI.U32 R3, R7, UR6, R6 ;  /* 0x0000000607037c27 */ /* 0x000fe2000f8e0006 */
[----:B------:R-:W-:-:S04]  /*df30*/  ULDC UR6, c[0x0][0x63c] ;  /* 0x00018f0000067ab9 */ /* 0x000fc80000000800 */
[----:B------:R-:W-:-:S04]  /*df40*/  SHF.R.U32.HI R3, RZ, UR7, R3 ;  /* 0x00000007ff037c19 */ /* 0x000fc80008011603 */
[----:B------:R-:W-:-:S05]  /*df50*/  IADD3 R3, -R3, RZ, RZ ;  /* 0x000000ff03037210 */ /* 0x000fca0007ffe1ff */
[----:B------:R-:W-:Y:S01]  /*df60*/  IMAD R6, R3, UR6, R7 ;  /* 0x0000000603067c24 */ /* 0x000fe2000f8e0207 */
[----:B------:R-:W-:-:S03]  /*df70*/  ULDC.64 UR6, c[0x0][0x708] ;  /* 0x0001c20000067ab9 */ /* 0x000fc60000000a00 */
[C---:B------:R-:W-:Y:S02]  /*df80*/  IMAD R11, R6.reuse, UR6, R11 ;  /* 0x00000006060b7c24 */ /* 0x040fe4000f8e020b */
[----:B------:R-:W-:-:S07]  /*df90*/  IMAD R9, R6, UR7, R9 ;  /* 0x0000000706097c24 */ /* 0x000fce000f8e0209 */
.L_x_274:
[----:B------:R-:W0:Y:S01]  /*dfa0*/  LDC.64 R6, c[0x0][0x228] ;  /* 0x00008a00ff067b82 */ /* 0x000e220000000a00 */
[----:B------:R-:W-:Y:S02]  /*dfb0*/  ISETP.GE.AND P0, PT, R47, R2, PT ;  /* 0x000000022f00720c */ /* 0x000fe40003f06270 */
[----:B------:R-:W-:-:S05]  /*dfc0*/  PRMT R3, R12, 0x7632, R3 ;  /* 0x000076320c037816 */ /* 0x000fca0000000003 */
[----:B------:R-:W1:Y:S01]  /*dfd0*/  LDC.64 R4, c[0x0][0x230] ;  /* 0x00008c00ff047b82 */ /* 0x000e620000000a00 */
[----:B0-----:R-:W-:-:S05]  /*dfe0*/  IMAD.WIDE.U32 R10, R11, 0x2, R6 ;  /* 0x000000020b0a7825 */ /* 0x001fca00078e0006 */
[----:B------:R0:W-:Y:S01]  /*dff0*/  STG.E.U16 desc[UR4][R10.64], R12 ;  /* 0x0000000c0a007986 */ /* 0x0001e2000c101504 */
[----:B-1----:R-:W-:-:S05]  /*e000*/  IMAD.WIDE.U32 R20, R9, 0x2, R4 ;  /* 0x0000000209147825 */ /* 0x002fca00078e0004 */
[----:B------:R0:W-:Y:S01]  /*e010*/  STG.E.U16 desc[UR4][R20.64], R3 ;  /* 0x0000000314007986 */ /* 0x0001e2000c101504 */
[----:B------:R-:W-:Y:S05]  /*e020*/  @P0 EXIT ;  /* 0x000000000000094d */ /* 0x000fea0003800000 */
[----:B------:R-:W-:Y:S01]  /*e030*/  HFMA2.MMA R9, -RZ, RZ, 0, 0 ;  /* 0x00000000ff097435 */ /* 0x000fe200000001ff */
[----:B0-----:R-:W-:Y:S01]  /*e040*/  MOV R3, RZ ;  /* 0x000000ff00037202 */ /* 0x001fe20000000f00 */
[----:B------:R-:W-:Y:S09]  /*e050*/  @!P6 BRA `(.L_x_275) ;  /* 0x0000001000ace947 */ /* 0x000ff20003800000 */
        /* <DEDUP_REMOVED lines=299> */
.L_x_275:
[----:B------:R-:W-:Y:S01]  /*f310*/  ISETP.GE.AND P0, PT, R45, R2, PT ;  /* 0x000000022d00720c */ /* 0x000fe20003f06270 */
[----:B------:R-:W-:Y:S01]  /*f320*/  IMAD.WIDE.U32 R10, R9, 0x2, R6 ;  /* 0x00000002090a7825 */ /* 0x000fe200078e0006 */
[----:B------:R-:W-:-:S03]  /*f330*/  PRMT R12, R24, 0x7632, R12 ;  /* 0x00007632180c7816 */ /* 0x000fc6000000000c */
[----:B------:R-:W-:Y:S01]  /*f340*/  IMAD.WIDE.U32 R20, R3, 0x2, R4 ;  /* 0x0000000203147825 */ /* 0x000fe200078e0004 */
[----:B------:R0:W-:Y:S04]  /*f350*/  STG.E.U16 desc[UR4][R10.64], R24 ;  /* 0x000000180a007986 */ /* 0x0001e8000c101504 */
[----:B------:R0:W-:Y:S03]  /*f360*/  STG.E.U16 desc[UR4][R20.64], R12 ;  /* 0x0000000c14007986 */ /* 0x0001e6000c101504 */
[----:B------:R-:W-:Y:S05]  /*f370*/  @P0 EXIT ;  /* 0x000000000000094d */ /* 0x000fea0003800000 */
[----:B------:R-:W-:Y:S01]  /*f380*/  HFMA2.MMA R9, -RZ, RZ, 0, 0 ;  /* 0x00000000ff097435 */ /* 0x000fe200000001ff */
[----:B------:R-:W-:Y:S01]  /*f390*/  MOV R3, RZ ;  /* 0x000000ff00037202 */ /* 0x000fe20000000f00 */
[----:B------:R-:W-:Y:S09]  /*f3a0*/  @!P6 BRA `(.L_x_276) ;  /* 0x0000001000ace947 */ /* 0x000ff20003800000 */
[----:B------:R-:W-:Y:S01]  /*f3b0*/  LEA R3, R0, R45, 0xa ;  /* 0x0000002d00037211 */ /* 0x000fe200078e50ff */
[----:B------:R-:W-:Y:S01]  /*f3c0*/  ULDC.64 UR6, c[0x0][0x520] ;  /* 0x0001480000067ab9 */ /* 0x000fe20000000a00 */
[----:B------:R-:W-:Y:S02]  /*f3d0*/  MOV R2, RZ ;  /* 0x000000ff00027202 */ /* 0x000fe40000000f00 */
[----:B------:R-:W-:-:S03]  /*f3e0*/  ISETP.NE.AND P0, PT, R8, 0x1, PT ;  /* 0x000000010800780c */ /* 0x000fc60003f05270 */
[----:B0-----:R-:W-:Y:S01]  /*f3f0*/  IMAD.HI.U32 R10, R3, UR6, R2 ;  /* 0x00000006030a7c27 */ /* 0x001fe2000f8e0002 */
        /* <DEDUP_REMOVED lines=294> */
.L_x_276:
[----:B0-----:R-:W-:Y:S01]  /*10660*/  IMAD.WIDE.U32 R10, R9, 0x2, R6 ;  /* 0x00000002090a7825 */ /* 0x001fe200078e0006 */
[----:B------:R-:W-:-:S03]  /*10670*/  PRMT R12, R26, 0x7632, R12 ;  /* 0x000076321a0c7816 */ /* 0x000fc6000000000c */
[----:B------:R-:W-:Y:S01]  /*10680*/  IMAD.WIDE.U32 R2, R3, 0x2, R4 ;  /* 0x0000000203027825 */ /* 0x000fe200078e0004 */
[----:B------:R0:W-:Y:S04]  /*10690*/  STG.E.U16 desc[UR4][R10.64], R26 ;  /* 0x0000001a0a007986 */ /* 0x0001e8000c101504 */
        /* <DEDUP_REMOVED lines=304> */
.L_x_277:
[----:B------:R-:W-:Y:S01]  /*119a0*/  IMAD.WIDE.U32 R10, R9, 0x2, R6 ;  /* 0x00000002090a7825 */ /* 0x000fe200078e0006 */
        /* <DEDUP_REMOVED lines=307> */
.L_x_278:
        /* <DEDUP_REMOVED lines=308> */
.L_x_279:
        /* <DEDUP_REMOVED lines=308> */
.L_x_280:
        /* <DEDUP_REMOVED lines=308> */
.L_x_281:
[----:B------:R-:W-:Y:S01]  /*166a0*/  IMAD.WIDE.U32 R6, R9, 0x2, R6 ;  /* 0x0000000209067825 */ /* 0x000fe200078e0006 */
[----:B------:R-:W-:-:S03]  /*166b0*/  PRMT R2, R17, 0x7632, R2 ;  /* 0x0000763211027816 */ /* 0x000fc60000000002 */
[----:B------:R-:W-:Y:S01]  /*166c0*/  IMAD.WIDE.U32 R4, R3, 0x2, R4 ;  /* 0x0000000203047825 */ /* 0x000fe200078e0004 */
[----:B------:R-:W-:Y:S04]  /*166d0*/  STG.E.U16 desc[UR4][R6.64], R17 ;  /* 0x0000001106007986 */ /* 0x000fe8000c101504 */
[----:B------:R-:W-:Y:S01]  /*166e0*/  STG.E.U16 desc[UR4][R4.64], R2 ;  /* 0x0000000204007986 */ /* 0x000fe2000c101504 */
[----:B------:R-:W-:Y:S05]  /*166f0*/  EXIT ;  /* 0x000000000000794d */ /* 0x000fea0003800000 */
.L_x_282:
        /* <DEDUP_REMOVED lines=16> */
.L_x_28205:


//--------------------- .text._ZN2at6native49_GLOBAL__N__b919a28f_16_Normalization_cu_5c38458745unrolled_elementwise_kernel_for_multi_outputsILi2EZZZNS1_23batch_norm_update_statsERKNS_6TensorES5_S5_S5_dlENKUlvE_clEvENKUlvE2_clEvEUlffN3c108BFloat16ES9_E_St5arrayIPcLm6EE23TrivialOffsetCalculatorILi4EjESE_ILi2EjEEEviT0_T1_T2_T3_ --------------------------
	.section	.text._ZN2at6native49_GLOBAL__N__b919a28f_16_Normalization_cu_5c38458745unrolled_elementwise_kernel_for_multi_outputsILi2EZZZNS1_23batch_norm_update_statsERKNS_6TensorES5_S5_S5_dlENKUlvE_clEvENKUlvE2_clEvEUlffN3c108BFloat16ES9_E_St5arrayIPcLm6EE23TrivialOffsetCalculatorILi4EjESE_ILi2EjEEEviT0_T1_T2_T3_,"ax",@progbits
	.align	128
.text._ZN2at6native49_GLOBAL__N__b919a28f_16_Normalization_cu_5c38458745unrolled_elementwise_kernel_for_multi_outputsILi2EZZZNS1_23batch_norm_update_statsERKNS_6TensorES5_S5_S5_dlENKUlvE_clEvENKUlvE2_clEvEUlffN3c108BFloat16ES9_E_St5arrayIPcLm6EE23TrivialOffsetCalculatorILi4EjESE_ILi2EjEEEviT0_T1_T2_T3_:
        .type           _ZN2at6native49_GLOBAL__N__b919a28f_16_Normalization_cu_5c38458745unrolled_elementwise_kernel_for_multi_outputsILi2EZZZNS1_23batch_norm_update_statsERKNS_6TensorES5_S5_S5_dlENKUlvE_clEvENKUlvE2_clEvEUlffN3c108BFloat16ES9_E_St5arrayIPcLm6EE23TrivialOffsetCalculatorILi4EjESE_ILi2EjEEEviT0_T1_T2_T3_,@function
        .size           _ZN2at6native49_GLOBAL__N__b919a28f_16_Normalization_cu_5c38458745unrolled_elementwise_kernel_for_multi_outputsILi2EZZZNS1_23batch_norm_update_statsERKNS_6TensorES5_S5_S5_dlENKUlvE_clEvENKUlvE2_clEvEUlffN3c108BFloat16ES9_E_St5arrayIPcLm6EE23TrivialOffsetCalculatorILi4EjESE_ILi2EjEEEviT0_T1_T2_T3_,(.L_x_28206 - _ZN2at6native49_GLOBAL__N__b919a28f_16_Normalization_cu_5c38458745unrolled_elementwise_kernel_for_multi_outputsILi2EZZZNS1_23batch_norm_update_statsERKNS_6TensorES5_S5_S5_dlENKUlvE_clEvENKUlvE2_clEvEUlffN3c108BFloat16ES9_E_St5arrayIPcLm6EE23TrivialOffsetCalculatorILi4EjESE_ILi2EjEEEviT0_T1_T2_T3_)
        .other          _ZN2at6native49_GLOBAL__N__b919a28f_16_Normalization_cu_5c38458745unrolled_elementwise_kernel_for_multi_outputsILi2EZZZNS1_23batch_norm_update_statsERKNS_6TensorES5_S5_S5_dlENKUlvE_clEvENKUlvE2_clEvEUlffN3c108BFloat16ES9_E_St5arrayIPcLm6EE23TrivialOffsetCalculatorILi4EjESE_ILi2EjEEEviT0_T1_T2_T3_,@"STO_CUDA_ENTRY STV_DEFAULT"
_ZN2at6native49_GLOBAL__N__b919a28f_16_Normalization_cu_5c38458745unrolled_elementwise_kernel_for_multi_outputsILi2EZZZNS1_23batch_norm_update_statsERKNS_6TensorES5_S5_S5_dlENKUlvE_clEvENKUlvE2_clEvEUlffN3c108BFloat16ES9_E_St5arrayIPcLm6EE23TrivialOffsetCalculatorILi4EjESE_ILi2EjEEEviT0_T1_T2_T3_:
        /* <DEDUP_REMOVED lines=8> */
[----:B------:R-:W-:Y:S01]  /*0080*/  CS2R R8, SRZ ;  /* 0x0000000000087805 */ /* 0x000fe2000001ff00 */
[----:B------:R-:W-:Y:S01]  /*0090*/  IMAD.MOV.U32 R2, RZ, RZ, RZ ;  /* 0x000000ffff027224 */ /* 0x000fe200078e00ff */
[----:B------:R-:W-:Y:S02]  /*00a0*/  CS2R R10, SRZ ;  /* 0x00000000000a7805 */ /* 0x000fe4000001ff00 */
[----:B------:R-:W-:Y:S02]  /*00b0*/  CS2R R12, SRZ ;  /* 0x00000000000c7805 */ /* 0x000fe4000001ff00 */
[----:B------:R-:W-:Y:S02]  /*00c0*/  CS2R R14, SRZ ;  /* 0x00000000000e7805 */ /* 0x000fe4000001ff00 */
[----:B------:R-:W-:Y:S02]  /*00d0*/  CS2R R16, SRZ ;  /* 0x0000000000107805 */ /* 0x000fe4000001ff00 */
[----:B------:R-:W-:Y:S01]  /*00e0*/  MOV R18, RZ ;  /* 0x000000ff00127202 */ /* 0x000fe20000000f00 */
[----:B------:R-:W-:Y:S01]  /*00f0*/  IMAD.MOV.U32 R42, RZ, RZ, RZ ;  /* 0x000000ffff2a7224 */ /* 0x000fe200078e00ff */
        /* <DEDUP_REMOVED lines=30> */
[----:B------:R-:W5:Y:S01]  /*02e0*/  LDG.E.U16 R43, desc[UR4][R48.64] ;  /* 0x00000004302b7981 */ /* 0x000f62000c1e1500 */
[----:B0-----:R-:W-:-:S05]  /*02f0*/  IMAD.WIDE.U32 R46, R27, 0x2, R24 ;  /* 0x000000021b2e7825 */ /* 0x001fca00078e0018 */
[----:B------:R0:W5:Y:S02]  /*0300*/  LDG.E.U16 R44, desc[UR4][R46.64] ;  /* 0x000000042e2c7981 */ /* 0x000164000c1e1500 */
[----:B0-----:R-:W-:-:S05]  /*0310*/  VIADD R46, R4, 0x80 ;  /* 0x00000080042e7836 */ /* 0x001fca0000000000 */
        /* <DEDUP_REMOVED lines=9> */
[----:B------:R-:W5:Y:S04]  /*03b0*/  LDG.E.U16 R40, desc[UR4][R48.64] ;  /* 0x0000000430287981 */ /* 0x000f68000c1e1500 */
[----:B------:R0:W5:Y:S02]  /*03c0*/  LDG.E.U16 R41, desc[UR4][R46.64] ;  /* 0x000000042e297981 */ /* 0x000164000c1e1500 */
[----:B0-----:R-:W-:-:S04]  /*03d0*/  IADD3 R46, R4, 0x100, RZ ;  /* 0x00000100042e7810 */ /* 0x001fc80007ffe0ff */
[----:B------:R-:W-:-:S13]  /*03e0*/  ISETP.GE.AND P1, PT, R46, R35, PT ;  /* 0x000000232e00720c */ /* 0x000fda0003f26270 */
[----:B------:R-:W-:Y:S05]  /*03f0*/  @P1 BRA `(.L_x_284) ;  /* 0x0000000400101947 */ /* 0x000fea0003800000 */
[----:B------:R-:W-:-:S04]  /*0400*/  VIADD R47, R27, 0x100 ;  /* 0x000001001b2f7836 */ /* 0x000fc80000000000 */
        /* <DEDUP_REMOVED lines=47> */
[----:B------:R-:W-:Y:S01]  /*0700*/  IADD3 R0, R4, 0x380, RZ ;  /* 0x0000038004007810 */ /* 0x000fe20007ffe0ff */
[----:B------:R-:W-:-:S03]  /*0710*/  VIADD R26, R27, 0x300 ;  /* 0x000003001b1a7836 */ /* 0x000fc60000000000 */
[----:B------:R-:W-:Y:S01]  /*0720*/  ISETP.GE.AND P1, PT, R0, R35, PT ;  /* 0x000000230000720c */ /* 0x000fe20003f26270 */
[----:B------:R-:W-:-:S04]  /*0730*/  IMAD.WIDE.U32 R52, R26, 0x4, R28 ;  /* 0x000000041a347825 */ /* 0x000fc800078e001c */
[C---:B------:R-:W-:Y:S01]  /*0740*/  IMAD.WIDE.U32 R50, R26.reuse, 0x4, R30 ;  /* 0x000000041a327825 */ /* 0x040fe200078e001e */
[----:B------:R0:W5:Y:S03]  /*0750*/  LDG.E R8, desc[UR4][R52.64] ;  /* 0x0000000434087981 */ /* 0x000166000c1e1900 */
[C---:B------:R-:W-:Y:S01]  /*0760*/  IMAD.WIDE.U32 R48, R26.reuse, 0x2, R22 ;  /* 0x000000021a307825 */ /* 0x040fe200078e0016 */
[----:B------:R0:W5:Y:S03]  /*0770*/  LDG.E R2, desc[UR4][R50.64] ;  /* 0x0000000432027981 */ /* 0x000166000c1e1900 */
[----:B------:R-:W-:Y:S01]  /*0780*/  @!P1 IADD3 R47, R27, 0x380, RZ ;  /* 0x000003801b2f9810 */ /* 0x000fe20007ffe0ff */
        /* <DEDUP_REMOVED lines=11> */
.L_x_284:
[----:B------:R-:W-:Y:S05]  /*0840*/  BSYNC B0 ;  /* 0x0000000000007941 */ /* 0x000fea0003800000 */
.L_x_283:
[----:B0-----:R-:W0:Y:S01]  /*0850*/  LDC R22, c[0x0][0x21c] ;  /* 0x00008700ff167b82 */ /* 0x001e220000000800 */
[C---:B------:R-:W-:Y:S01]  /*0860*/  VIADD R24, R4.reuse, 0x100 ;  /* 0x0000010004187836 */ /* 0x040fe20000000000 */
[C---:B------:R-:W-:Y:S01]  /*0870*/  IADD3 R28, R4.reuse, 0x80, RZ ;  /* 0x00000080041c7810 */ /* 0x040fe20007ffe0ff */
[C---:B------:R-:W-:Y:S01]  /*0880*/  VIADD R46, R4.reuse, 0x280 ;  /* 0x00000280042e7836 */ /* 0x040fe20000000000 */
[----:B------:R-:W-:Y:S01]  /*0890*/  IADD3 R30, R4, 0x200, RZ ;  /* 0x00000200041e7810 */ /* 0x000fe20007ffe0ff */
[----:B------:R-:W-:Y:S01]  /*08a0*/  BSSY B0, `(.L_x_285) ;  /* 0x0000017000007945 */ /* 0x000fe20003800000 */
[-C--:B------:R-:W-:Y:S02]  /*08b0*/  ISETP.GE.AND P5, PT, R28, R35.reuse, PT ;  /* 0x000000231c00720c */ /* 0x080fe40003fa6270 */
[----:B------:R-:W-:Y:S02]  /*08c0*/  ISETP.GE.AND P1, PT, R24, R35, PT ;  /* 0x000000231800720c */ /* 0x000fe40003f26270 */
[----:B------:R-:W-:-:S02]  /*08d0*/  IADD3 R28, R4, 0x180, RZ ;  /* 0x00000180041c7810 */ /* 0x000fc40007ffe0ff */
[----:B------:R-:W-:Y:S02]  /*08e0*/  IADD3 R48, R4, 0x300, RZ ;  /* 0x0000030004307810 */ /* 0x000fe40007ffe0ff */
[----:B------:R-:W-:Y:S02]  /*08f0*/  P2R R23, PR, RZ, 0x2 ;  /* 0x00000002ff177803 */ /* 0x000fe40000000000 */
[----:B------:R-:W-:Y:S02]  /*0900*/  P2R R27, PR, RZ, 0x20 ;  /* 0x00000020ff1b7803 */ /* 0x000fe40000000000 */
[-C--:B------:R-:W-:Y:S02]  /*0910*/  ISETP.GE.AND P1, PT, R28, R35.reuse, PT ;  /* 0x000000231c00720c */ /* 0x080fe40003f26270 */
[-C--:B------:R-:W-:Y:S02]  /*0920*/  ISETP.GE.AND P2, PT, R30, R35.reuse, PT ;  /* 0x000000231e00720c */ /* 0x080fe40003f46270 */
[----:B------:R-:W-:-:S02]  /*0930*/  ISETP.GE.AND P3, PT, R46, R35, PT ;  /* 0x000000232e00720c */ /* 0x000fc40003f66270 */
[----:B------:R-:W-:Y:S01]  /*0940*/  ISETP.GE.AND P4, PT, R48, R35, PT ;  /* 0x000000233000720c */ /* 0x000fe20003f86270 */
[----:B0-----:R-:W-:Y:S01]  /*0950*/  FADD.FTZ R23, -R22, 1 ;  /* 0x3f80000016177421 */ /* 0x001fe20000010100 */
[----:B------:R-:W-:Y:S01]  /*0960*/  PRMT R45, RZ, 0x7610, R45 ;  /* 0x00007610ff2d7816 */ /* 0x000fe2000000002d */
[----:B------:R-:W-:Y:S10]  /*0970*/  @P0 BRA `(.L_x_286) ;  /* 0x0000000000240947 */ /* 0x000ff40003800000 */
[----:B-----5:R-:W-:Y:S01]  /*0980*/  SHF.L.U32 R28, R43, 0x10, RZ ;  /* 0x000000102b1c7819 */ /* 0x020fe200000006ff */
[----:B------:R-:W-:Y:S01]  /*0990*/  IMAD.U32 R44, R44, 0x10000, RZ ;  /* 0x000100002c2c7824 */ /* 0x000fe200078e00ff */
[----:B------:R-:W-:Y:S02]  /*09a0*/  ULDC UR6, c[0x0][0x218] ;  /* 0x0000860000067ab9 */ /* 0x000fe40000000800 */
[----:B------:R-:W-:Y:S01]  /*09b0*/  FMUL.FTZ R25, R42, UR6 ;  /* 0x000000062a197c20 */ /* 0x000fe20008410000 */
[C---:B------:R-:W-:Y:S01]  /*09c0*/  FMUL.FTZ R28, R23.reuse, R28 ;  /* 0x0000001c171c7220 */ /* 0x040fe20000410000 */
[----:B------:R-:W-:-:S03]  /*09d0*/  FMUL.FTZ R44, R23, R44 ;  /* 0x0000002c172c7220 */ /* 0x000fc60000410000 */
[-C--:B------:R-:W-:Y:S01]  /*09e0*/  FFMA.FTZ R5, R5, R22.reuse, R28 ;  /* 0x0000001605057223 */ /* 0x080fe2000001001c */
[----:B------:R-:W-:-:S05]  /*09f0*/  FFMA.FTZ R44, R25, R22, R44 ;  /* 0x00000016192c7223 */ /* 0x000fca000001002c */
[----:B------:R-:W-:-:S07]  /*0a00*/  F2FP.BF16.F32.PACK_AB R45, R44, R5 ;  /* 0x000000052c2d723e */ /* 0x000fce00000010ff */
.L_x_286:
[----:B------:R-:W-:Y:S05]  /*0a10*/  BSYNC B0 ;  /* 0x0000000000007941 */ /* 0x000fea0003800000 */
.L_x_285:
[----:B------:R-:W-:Y:S01]  /*0a20*/  BSSY B0, `(.L_x_287) ;  /* 0x000000d000007945 */ /* 0x000fe20003800000 */
[----:B-----5:R-:W-:Y:S02]  /*0a30*/  PRMT R5, R5, 0x5410, RZ ;  /* 0x0000541005057816 */ /* 0x020fe400000000ff */
        /* <DEDUP_REMOVED lines=11> */
.L_x_288:
[----:B------:R-:W-:Y:S05]  /*0af0*/  BSYNC B0 ;  /* 0x0000000000007941 */ /* 0x000fea0003800000 */
.L_x_287:
[----:B------:R-:W-:Y:S01]  /*0b00*/  ISETP.GE.AND P6, PT, R24, R35, PT ;  /* 0x000000231800720c */ /* 0x000fe20003fc6270 */
[----:B------:R-:W-:Y:S01]  /*0b10*/  BSSY B0, `(.L_x_289) ;  /* 0x000000c000007945 */ /* 0x000fe20003800000 */
[----:B------:R-:W-:-:S11]  /*0b20*/  PRMT R5, RZ, 0x7610, R5 ;  /* 0x00007610ff057816 */ /* 0x000fd60000000005 */
[----:B------:R-:W-:Y:S05]  /*0b30*/  @P6 BRA `(.L_x_290) ;  /* 0x0000000000246947 */ /* 0x000fea0003800000 */
[----:B------:R-:W-:Y:S01]  /*0b40*/  SHF.L.U32 R18, R39, 0x10, RZ ;  /* 0x0000001027127819 */ /* 0x000fe200000006ff */
        /* <DEDUP_REMOVED lines=8> */
.L_x_290:
[----:B------:R-:W-:Y:S05]  /*0bd0*/  BSYNC B0 ;  /* 0x0000000000007941 */ /* 0x000fea0003800000 */
.L_x_289:
[----:B------:R-:W-:Y:S01]  /*0be0*/  BSSY B0, `(.L_x_291) ;  /* 0x000000d000007945 */ /* 0x000fe20003800000 */
[----:B------:R-:W-:Y:S02]  /*0bf0*/  PRMT R15, R15, 0x5410, RZ ;  /* 0x000054100f0f7816 */ /* 0x000fe400000000ff */
[----:B------:R-:W-:Y:S01]  /*0c00*/  PRMT R16, RZ, 0x5410, RZ ;  /* 0x00005410ff107816 */ /* 0x000fe200000000ff */
[----:B------:R-:W-:Y:S06]  /*0c10*/  @P1 BRA `(.L_x_292) ;  /* 0x0000000000241947 */ /* 0x000fec0003800000 */
        /* <DEDUP_REMOVED lines=9> */
.L_x_292:
[----:B------:R-:W-:Y:S05]  /*0cb0*/  BSYNC B0 ;  /* 0x0000000000007941 */ /* 0x000fea0003800000 */
.L_x_291:
[----:B------:R-:W-:Y:S01]  /*0cc0*/  BSSY B0, `(.L_x_293) ;  /* 0x000000c000007945 */ /* 0x000fe20003800000 */
[----:B------:R-:W-:-:S03]  /*0cd0*/  PRMT R15, RZ, 0x7610, R15 ;  /* 0x00007610ff0f7816 */ /* 0x000fc6000000000f */
        /* <DEDUP_REMOVED lines=10> */
.L_x_294:
[----:B------:R-:W-:Y:S05]  /*0d80*/  BSYNC B0 ;  /* 0x0000000000007941 */ /* 0x000fea0003800000 */
.L_x_293:
[----:B------:R-:W-:Y:S01]  /*0d90*/  BSSY B0, `(.L_x_295) ;  /* 0x000000e000007945 */ /* 0x000fe20003800000 */
[----:B------:R-:W-:Y:S01]  /*0da0*/  VIADD R18, R4, 0x380 ;  /* 0x0000038004127836 */ /* 0x000fe20000000000 */
[----:B------:R-:W-:Y:S02]  /*0db0*/  PRMT R11, R11, 0x5410, RZ ;  /* 0x000054100b0b7816 */ /* 0x000fe400000000ff */
        /* <DEDUP_REMOVED lines=11> */
.L_x_296:
[----:B------:R-:W-:Y:S05]  /*0e70*/  BSYNC B0 ;  /* 0x0000000000007941 */ /* 0x000fea0003800000 */
.L_x_295:
[----:B------:R-:W-:Y:S01]  /*0e80*/  BSSY B0, `(.L_x_297) ;  /* 0x000000d000007945 */ /* 0x000fe20003800000 */
[----:B------:R-:W-:Y:S02]  /*0e90*/  PRMT R9, R9, 0x5410, RZ ;  /* 0x0000541009097816 */ /* 0x000fe400000000ff */
[----:B------:R-:W-:Y:S01]  /*0ea0*/  PRMT R11, RZ, 0x7610, R11 ;  /* 0x00007610ff0b7816 */ /* 0x000fe2000000000b */
        /* <DEDUP_REMOVED lines=10> */
.L_x_298:
[----:B------:R-:W-:Y:S05]  /*0f50*/  BSYNC B0 ;  /* 0x0000000000007941 */ /* 0x000fea0003800000 */
.L_x_297:
        /* <DEDUP_REMOVED lines=13> */
.L_x_300:
[----:B------:R-:W-:Y:S05]  /*1030*/  BSYNC B0 ;  /* 0x0000000000007941 */ /* 0x000fea0003800000 */
.L_x_299:
[----:B------:R-:W-:Y:S05]  /*1040*/  @P0 EXIT ;  /* 0x000000000000094d */ /* 0x000fea0003800000 */
[----:B------:R-:W0:Y:S01]  /*1050*/  LDC.64 R6, c[0x0][0x228] ;  /* 0x00008a00ff067b82 */ /* 0x000e220000000a00 */
[----:B------:R-:W-:Y:S02]  /*1060*/  ISETP.NE.AND P0, PT, R27, RZ, PT ;  /* 0x000000ff1b00720c */ /* 0x000fe40003f05270 */
[----:B------:R-:W-:Y:S02]  /*1070*/  LEA R3, R3, R4, 0xa ;  /* 0x0000000403037211 */ /* 0x000fe400078e50ff */
[----:B------:R-:W-:-:S03]  /*1080*/  PRMT R10, R45, 0x7632, R10 ;  /* 0x000076322d0a7816 */ /* 0x000fc6000000000a */
[----:B------:R-:W1:Y:S01]  /*1090*/  LDC.64 R12, c[0x0][0x230] ;  /* 0x00008c00ff0c7b82 */ /* 0x000e620000000a00 */
[----:B0-----:R-:W-:-:S05]  /*10a0*/  IMAD.WIDE.U32 R18, R3, 0x2, R6 ;  /* 0x0000000203127825 */ /* 0x001fca00078e0006 */
[----:B------:R0:W-:Y:S01]  /*10b0*/  STG.E.U16 desc[UR4][R18.64], R45 ;  /* 0x0000002d12007986 */ /* 0x0001e2000c101504 */
[----:B-1----:R-:W-:-:S05]  /*10c0*/  IMAD.WIDE.U32 R20, R3, 0x2, R12 ;  /* 0x0000000203147825 */ /* 0x002fca00078e000c */
[----:B------:R0:W-:Y:S01]  /*10d0*/  STG.E.U16 desc[UR4][R20.64], R10 ;  /* 0x0000000a14007986 */ /* 0x0001e2000c101504 */
[----:B------:R-:W-:Y:S05]  /*10e0*/  @P0 EXIT ;  /* 0x000000000000094d */ /* 0x000fea0003800000 */
[----:B0-----:R-:W-:Y:S02]  /*10f0*/  IADD3 R21, R3, 0x80, RZ ;  /* 0x0000008003157810 */ /* 0x001fe40007ffe0ff */
[----:B------:R-:W-:-:S03]  /*1100*/  PRMT R10, R25, 0x7632, R10 ;  /* 0x00007632190a7816 */ /* 0x000fc6000000000a */
[----:B------:R-:W-:-:S04]  /*1110*/  IMAD.WIDE.U32 R18, R21, 0x2, R6 ;  /* 0x0000000215127825 */ /* 0x000fc800078e0006 */
[----:B------:R-:W-:Y:S01]  /*1120*/  IMAD.WIDE.U32 R20, R21, 0x2, R12 ;  /* 0x0000000215147825 */ /* 0x000fe200078e000c */
[----:B------:R0:W-:Y:S04]  /*1130*/  STG.E.U16 desc[UR4][R18.64], R25 ;  /* 0x0000001912007986 */ /* 0x0001e8000c101504 */
[----:B------:R0:W-:Y:S01]  /*1140*/  STG.E.U16 desc[UR4][R20.64], R10 ;  /* 0x0000000a14007986 */ /* 0x0001e2000c101504 */
[----:B------:R-:W-:Y:S05]  /*1150*/  @P6 EXIT ;  /* 0x000000000000694d */ /* 0x000fea0003800000 */
[----:B0-----:R-:W-:Y:S01]  /*1160*/  VIADD R19, R3, 0x100 ;  /* 0x0000010003137836 */ /* 0x001fe20000000000 */
[C---:B------:R-:W-:Y:S02]  /*1170*/  PRMT R2, R5.reuse, 0x7610, R2 ;  /* 0x0000761005027816 */ /* 0x040fe40000000002 */
[----:B------:R-:W-:Y:S01]  /*1180*/  PRMT R0, R5, 0x7632, R0 ;  /* 0x0000763205007816 */ /* 0x000fe20000000000 */
[----:B------:R-:W-:-:S04]  /*1190*/  IMAD.WIDE.U32 R4, R19, 0x2, R6 ;  /* 0x0000000213047825 */ /* 0x000fc800078e0006 */
[----:B------:R-:W-:Y:S01]  /*11a0*/  IMAD.WIDE.U32 R18, R19, 0x2, R12 ;  /* 0x0000000213127825 */ /* 0x000fe200078e000c */
[----:B------:R0:W-:Y:S04]  /*11b0*/  STG.E.U16 desc[UR4][R4.64], R2 ;  /* 0x0000000204007986 */ /* 0x0001e8000c101504 */
[----:B------:R0:W-:Y:S01]  /*11c0*/  STG.E.U16 desc[UR4][R18.64], R0 ;  /* 0x0000000012007986 */ /* 0x0001e2000c101504 */
[----:B------:R-:W-:Y:S05]  /*11d0*/  @P1 EXIT ;  /* 0x000000000000194d */ /* 0x000fea0003800000 */
[----:B------:R-:W-:Y:S02]  /*11e0*/  IADD3 R17, R3, 0x180, RZ ;  /* 0x0000018003117810 */ /* 0x000fe40007ffe0ff */
[C---:B0-----:R-:W-:Y:S02]  /*11f0*/  PRMT R2, R16.reuse, 0x7610, R2 ;  /* 0x0000761010027816 */ /* 0x041fe40000000002 */
[----:B------:R-:W-:Y:S01]  /*1200*/  PRMT R8, R16, 0x7632, R8 ;  /* 0x0000763210087816 */ /* 0x000fe20000000008 */
[----:B------:R-:W-:-:S04]  /*1210*/  IMAD.WIDE.U32 R4, R17, 0x2, R6 ;  /* 0x0000000211047825 */ /* 0x000fc800078e0006 */
[----:B------:R-:W-:Y:S01]  /*1220*/  IMAD.WIDE.U32 R16, R17, 0x2, R12 ;  /* 0x0000000211107825 */ /* 0x000fe200078e000c */
[----:B------:R0:W-:Y:S04]  /*1230*/  STG.E.U16 desc[UR4][R4.64], R2 ;  /* 0x0000000204007986 */ /* 0x0001e8000c101504 */
        /* <DEDUP_REMOVED lines=17> */
[----:B0-----:R-:W-:Y:S02]  /*1350*/  IADD3 R15, R3, 0x300, RZ ;  /* 0x00000300030f7810 */ /* 0x001fe40007ffe0ff */
        /* <DEDUP_REMOVED lines=8> */
[----:B0-----:R-:W-:-:S03]  /*13e0*/  PRMT R0, R9, 0x7632, R0 ;  /* 0x0000763209007816 */ /* 0x001fc60000000000 */
[----:B------:R-:W-:-:S04]  /*13f0*/  IMAD.WIDE.U32 R6, R3, 0x2, R6 ;  /* 0x0000000203067825 */ /* 0x000fc800078e0006 */
[----:B------:R-:W-:Y:S01]  /*1400*/  IMAD.WIDE.U32 R12, R3, 0x2, R12 ;  /* 0x00000002030c7825 */ /* 0x000fe200078e000c */
[----:B------:R-:W-:Y:S04]  /*1410*/  STG.E.U16 desc[UR4][R6.64], R9 ;  /* 0x0000000906007986 */ /* 0x000fe8000c101504 */
[----:B------:R-:W-:Y:S01]  /*1420*/  STG.E.U16 desc[UR4][R12.64], R0 ;  /* 0x000000000c007986 */ /* 0x000fe2000c101504 */
[----:B------:R-:W-:Y:S05]  /*1430*/  EXIT ;  /* 0x000000000000794d */ /* 0x000fea0003800000 */
.L_x_301:
        /* <DEDUP_REMOVED lines=12> */
.L_x_28206:


//--------------------- .text._ZN2at6native49_GLOBAL__N__b919a28f_16_Normalization_cu_5c38458745unrolled_elementwise_kernel_for_multi_outputsILi2EZZZNS1_23batch_norm_update_statsERKNS_6TensorES5_S5_S5_dlENKUlvE_clEvENKUlvE1_clEvEUlffN3c104HalfES9_E_St5arrayIPcLm6EE16OffsetCalculatorILi4EjLb0EESE_ILi2EjLb0EEEEviT0_T1_T2_T3_ --------------------------
	.section	.text._ZN2at6native49_GLOBAL__N__b919a28f_16_Normalization_cu_5c38458745unrolled_elementwise_kernel_for_multi_outputsILi2EZZZNS1_23batch_norm_update_statsERKNS_6TensorES5_S5_S5_dlENKUlvE_clEvENKUlvE1_clEvEUlffN3c104HalfES9_E_St5arrayIPcLm6EE16OffsetCalculatorILi4EjLb0EESE_ILi2EjLb0EEEEviT0_T1_T2_T3_,"ax",@progbits
	.align	128
.text._ZN2at6native49_GLOBAL__N__b919a28f_16_Normalization_cu_5c38458745unrolled_elementwise_kernel_for_multi_outputsILi2EZZZNS1_23batch_norm_update_statsERKNS_6TensorES5_S5_S5_dlENKUlvE_clEvENKUlvE1_clEvEUlffN3c104HalfES9_E_St5arrayIPcLm6EE16OffsetCalculatorILi4EjLb0EESE_ILi2EjLb0EEEEviT0_T1_T2_T3_:
        .type           _ZN2at6native49_GLOBAL__N__b919a28f_16_Normalization_cu_5c38458745unrolled_elementwise_kernel_for_multi_outputsILi2EZZZNS1_23batch_norm_update_statsERKNS_6TensorES5_S5_S5_dlENKUlvE_clEvENKUlvE1_clEvEUlffN3c104HalfES9_E_St5arrayIPcLm6EE16OffsetCalculatorILi4EjLb0EESE_ILi2EjLb0EEEEviT0_T1_T2_T3_,@function
        .size           _ZN2at6native49_GLOBAL__N__b919a28f_16_Normalization_cu_5c38458745unrolled_elementwise_kernel_for_multi_outputsILi2EZZZNS1_23batch_norm_update_statsERKNS_6TensorES5_S5_S5_dlENKUlvE_clEvENKUlvE1_clEvEUlffN3c104HalfES9_E_St5arrayIPcLm6EE16OffsetCalculatorILi4EjLb0EESE_ILi2EjLb0EEEEviT0_T1_T2_T3_,(.L_x_28207 - _ZN2at6native49_GLOBAL__N__b919a28f_16_Normalization_cu_5c38458745unrolled_elementwise_kernel_for_multi_outputsILi2EZZZNS1_23batch_norm_update_statsERKNS_6TensorES5_S5_S5_dlENKUlvE_clEvENKUlvE1_clEvEUlffN3c104HalfES9_E_St5arrayIPcLm6EE16OffsetCalculatorILi4EjLb0EESE_ILi2EjLb0EEEEviT0_T1_T2_T3_)
        .other          _ZN2at6native49_GLOBAL__N__b919a28f_16_Normalization_cu_5c38458745unrolled_elementwise_kernel_for_multi_outputsILi2EZZZNS1_23batch_norm_update_statsERKNS_6TensorES5_S5_S5_dlENKUlvE_clEvENKUlvE1_clEvEUlffN3c104HalfES9_E_St5arrayIPcLm6EE16OffsetCalculatorILi4EjLb0EESE_ILi2EjLb0EEEEviT0_T1_T2_T3_,@"STO_CUDA_ENTRY STV_DEFAULT"
_ZN2at6native49_GLOBAL__N__b919a28f_16_Normalization_cu_5c38458745unrolled_elementwise_kernel_for_multi_outputsILi2EZZZNS1_23batch_norm_update_statsERKNS_6TensorES5_S5_S5_dlENKUlvE_clEvENKUlvE1_clEvEUlffN3c104HalfES9_E_St5arrayIPcLm6EE16OffsetCalculatorILi4EjLb0EESE_ILi2EjLb0EEEEviT0_T1_T2_T3_:
        /* <DEDUP_REMOVED lines=417> */
.L_x_304:
        /* <DEDUP_REMOVED lines=392> */
.L_x_305:
        /* <DEDUP_REMOVED lines=389> */
.L_x_306:
        /* <DEDUP_REMOVED lines=389> */
.L_x_307:
        /* <DEDUP_REMOVED lines=388> */
.L_x_308:
        /* <DEDUP_REMOVED lines=388> */
.L_x_309:
        /* <DEDUP_REMOVED lines=387> */
.L_x_310:
        /* <DEDUP_REMOVED lines=388> */
.L_x_311:
        /* <DEDUP_REMOVED lines=8> */
.L_x_303:
[----:B------:R-:W-:Y:S05]  /*c4a0*/  BSYNC B0 ;  /* 0x0000000000007941 */ /* 0x000fea0003800000 */
.L_x_302:
        /* <DEDUP_REMOVED lines=19> */
[----:B-----5:R-:W-:Y:S01]  /*c5e0*/  HADD2.F32 R29, -RZ, R29.H0_H0 ;  /* 0x2000001dff1d7230 */ /* 0x020fe20000004100 */
[----:B------:R-:W-:Y:S01]  /*c5f0*/  ULDC UR6, c[0x0][0x218] ;  /* 0x0000860000067ab9 */ /* 0x000fe20000000800 */
[----:B------:R-:W-:Y:S02]  /*c600*/  HADD2.F32 R39, -RZ, R39.H0_H0 ;  /* 0x20000027ff277230 */ /* 0x000fe40000004100 */
[----:B------:R-:W-:Y:S01]  /*c610*/  FMUL.FTZ R40, R40, UR6 ;  /* 0x0000000628287c20 */ /* 0x000fe20008410000 */
[C---:B------:R-:W-:Y:S02]  /*c620*/  FMUL.FTZ R29, R42.reuse, R29 ;  /* 0x0000001d2a1d7220 */ /* 0x040fe40000410000 */
[----:B------:R-:W-:Y:S02]  /*c630*/  FMUL.FTZ R39, R42, R39 ;  /* 0x000000272a277220 */ /* 0x000fe40000410000 */
[-C--:B------:R-:W-:Y:S02]  /*c640*/  FFMA.FTZ R12, R28, R49.reuse, R29 ;  /* 0x000000311c0c7223 */ /* 0x080fe4000001001d */
[----:B------:R-:W-:-:S05]  /*c650*/  FFMA.FTZ R39, R40, R49, R39 ;  /* 0x0000003128277223 */ /* 0x000fca0000010027 */
[----:B------:R-:W-:-:S07]  /*c660*/  F2FP.F16.F32.PACK_AB R12, R39, R12 ;  /* 0x0000000c270c723e */ /* 0x000fce00000000ff */
.L_x_313:
[----:B------:R-:W-:Y:S05]  /*c670*/  BSYNC B0 ;  /* 0x0000000000007941 */ /* 0x000fea0003800000 */
.L_x_312:
[----:B------:R-:W-:Y:S01]  /*c680*/  BSSY B0, `(.L_x_314) ;  /* 0x000000d000007945 */ /* 0x000fe20003800000 */
[----:B------:R-:W-:Y:S02]  /*c690*/  PRMT R26, RZ, 0x7610, R26 ;  /* 0x00007610ff1a7816 */ /* 0x000fe4000000001a */
[----:B------:R-:W-:Y:S01]  /*c6a0*/  PRMT R24, RZ, 0x5410, RZ ;  /* 0x00005410ff187816 */ /* 0x000fe200000000ff */
[----:B------:R-:W-:Y:S06]  /*c6b0*/  @P6 BRA `(.L_x_315) ;  /* 0x0000000000246947 */ /* 0x000fec0003800000 */
        /* <DEDUP_REMOVED lines=9> */
.L_x_315:
[----:B------:R-:W-:Y:S05]  /*c750*/  BSYNC B0 ;  /* 0x0000000000007941 */ /* 0x000fea0003800000 */
.L_x_314:
[----:B------:R-:W-:Y:S01]  /*c760*/  BSSY B0, `(.L_x_316) ;  /* 0x000000c000007945 */ /* 0x000fe20003800000 */
[----:B------:R-:W-:-:S03]  /*c770*/  PRMT R26, R26, 0x5410, RZ ;  /* 0x000054101a1a7816 */ /* 0x000fc600000000ff */
[----:B------:R-:W-:Y:S05]  /*c780*/  @P5 BRA `(.L_x_317) ;  /* 0x0000000000245947 */ /* 0x000fea0003800000 */
        /* <DEDUP_REMOVED lines=9> */
.L_x_317:
[----:B------:R-:W-:Y:S05]  /*c820*/  BSYNC B0 ;  /* 0x0000000000007941 */ /* 0x000fea0003800000 */
.L_x_316:
[----:B------:R-:W-:Y:S01]  /*c830*/  BSSY B0, `(.L_x_318) ;  /* 0x000000d000007945 */ /* 0x000fe20003800000 */
[----:B-----5:R-:W-:Y:S02]  /*c840*/  PRMT R13, RZ, 0x7610, R13 ;  /* 0x00007610ff0d7816 */ /* 0x020fe4000000000d */
[----:B------:R-:W-:Y:S01]  /*c850*/  PRMT R14, RZ, 0x5410, RZ ;  /* 0x00005410ff0e7816 */ /* 0x000fe200000000ff */
[----:B------:R-:W-:Y:S06]  /*c860*/  @P1 BRA `(.L_x_319) ;  /* 0x0000000000241947 */ /* 0x000fec0003800000 */
[----:B------:R-:W-:Y:S01]  /*c870*/  HADD2.F32 R15, -RZ, R18.H0_H0 ;  /* 0x20000012ff0f7230 */ /* 0x000fe20000004100 */
        /* <DEDUP_REMOVED lines=8> */
.L_x_319:
[----:B------:R-:W-:Y:S05]  /*c900*/  BSYNC B0 ;  /* 0x0000000000007941 */ /* 0x000fea0003800000 */
.L_x_318:
[----:B------:R-:W-:Y:S01]  /*c910*/  BSSY B0, `(.L_x_320) ;  /* 0x000000c000007945 */ /* 0x000fe20003800000 */
[----:B------:R-:W-:-:S03]  /*c920*/  PRMT R13, R13, 0x5410, RZ ;  /* 0x000054100d0d7816 */ /* 0x000fc600000000ff */
[----:B------:R-:W-:Y:S05]  /*c930*/  @P2 BRA `(.L_x_321) ;  /* 0x0000000000242947 */ /* 0x000fea0003800000 */
        /* <DEDUP_REMOVED lines=9> */
.L_x_321:
[----:B------:R-:W-:Y:S05]  /*c9d0*/  BSYNC B0 ;  /* 0x0000000000007941 */ /* 0x000fea0003800000 */
.L_x_320:
[----:B------:R-:W-:Y:S01]  /*c9e0*/  BSSY B0, `(.L_x_322) ;  /* 0x000000e000007945 */ /* 0x000fe20003800000 */
[----:B------:R-:W-:Y:S02]  /*c9f0*/  IADD3 R15, R3, 0x380, RZ ;  /* 0x00000380030f7810 */ /* 0x000fe40007ffe0ff */
[----:B------:R-:W-:Y:S02]  /*ca00*/  PRMT R16, RZ, 0x7610, R16 ;  /* 0x00007610ff107816 */ /* 0x000fe40000000010 */
        /* <DEDUP_REMOVED lines=11> */
.L_x_323:
[----:B------:R-:W-:Y:S05]  /*cac0*/  BSYNC B0 ;  /* 0x0000000000007941 */ /* 0x000fea0003800000 */
.L_x_322:
[----:B------:R-:W-:Y:S01]  /*cad0*/  BSSY B0, `(.L_x_324) ;  /* 0x000000d000007945 */ /* 0x000fe20003800000 */
[----:B------:R-:W-:Y:S02]  /*cae0*/  PRMT R17, RZ, 0x7610, R17 ;  /* 0x00007610ff117816 */ /* 0x000fe40000000011 */
[----:B------:R-:W-:Y:S01]  /*caf0*/  PRMT R16, R16, 0x5410, RZ ;  /* 0x0000541010107816 */ /* 0x000fe200000000ff */
        /* <DEDUP_REMOVED lines=10> */
.L_x_325:
[----:B------:R-:W-:Y:S05]  /*cba0*/  BSYNC B0 ;  /* 0x0000000000007941 */ /* 0x000fea0003800000 */
.L_x_324:
[----:B------:R-:W-:Y:S01]  /*cbb0*/  ISETP.GE.AND P5, PT, R15, R2, PT ;  /* 0x000000020f00720c */ /* 0x000fe20003fa6270 */
[----:B------:R-:W-:Y:S01]  /*cbc0*/  BSSY B0, `(.L_x_326) ;  /* 0x000000c000007945 */ /* 0x000fe20003800000 */
[----:B------:R-:W-:-:S11]  /*cbd0*/  PRMT R17, R17, 0x5410, RZ ;  /* 0x0000541011117816 */ /* 0x000fd600000000ff */
        /* <DEDUP_REMOVED lines=10> */
.L_x_327:
[----:B------:R-:W-:Y:S05]  /*cc80*/  BSYNC B0 ;  /* 0x0000000000007941 */ /* 0x000fea0003800000 */
.L_x_326:
        /* <DEDUP_REMOVED lines=305> */
.L_x_328:
        /* <DEDUP_REMOVED lines=311> */
.L_x_329:
        /* <DEDUP_REMOVED lines=309> */
.L_x_330:
        /* <DEDUP_REMOVED lines=308> */
.L_x_331:
        /* <DEDUP_REMOVED lines=308> */
.L_x_332:
        /* <DEDUP_REMOVED lines=308> */
.L_x_333:
        /* <DEDUP_REMOVED lines=308> */
.L_x_334:
        /* <DEDUP_REMOVED lines=308> */
.L_x_335:
[----:B------:R-:W-:Y:S01]  /*166a0*/  IMAD.WIDE.U32 R6, R9, 0x2, R6 ;  /* 0x0000000209067825 */ /* 0x000fe200078e0006 */
[----:B------:R-:W-:-:S03]  /*166b0*/  PRMT R2, R17, 0x7632, R2 ;  /* 0x0000763211027816 */ /* 0x000fc60000000002 */
[----:B------:R-:W-:Y:S01]  /*166c0*/  IMAD.WIDE.U32 R4, R3, 0x2, R4 ;  /* 0x0000000203047825 */ /* 0x000fe200078e0004 */
[----:B------:R-:W-:Y:S04]  /*166d0*/  STG.E.U16 desc[UR4][R6.64], R17 ;  /* 0x0000001106007986 */ /* 0x000fe8000c101504 */
[----:B------:R-:W-:Y:S01]  /*166e0*/  STG.E.U16 desc[UR4][R4.64], R2 ;  /* 0x0000000204007986 */ /* 0x000fe2000c101504 */
[----:B------:R-:W-:Y:S05]  /*166f0*/  EXIT ;  /* 0x000000000000794d */ /* 0x000fea0003800000 */
.L_x_336:
        /* <DEDUP_REMOVED lines=16> */
.L_x_28207:


//--------------------- .text._ZN2at6native49_GLOBAL__N__b919a28f_16_Normalization_cu_5c38458745unrolled_elementwise_kernel_for_multi_outputsILi2EZZZNS1_23batch_norm_update_statsERKNS_6TensorES5_S5_S5_dlENKUlvE_clEvENKUlvE1_clEvEUlffN3c104HalfES9_E_St5arrayIPcLm6EE23TrivialOffsetCalculatorILi4EjESE_ILi2EjEEEviT0_T1_T2_T3_ --------------------------
	.section	.text._ZN2at6native49_GLOBAL__N__b919a28f_16_Normalization_cu_5c38458745unrolled_elementwise_kernel_for_multi_outputsILi2EZZZNS1_23batch_norm_update_statsERKNS_6TensorES5_S5_S5_dlENKUlvE_clEvENKUlvE1_clEvEUlffN3c104HalfES9_E_St5arrayIPcLm6EE23TrivialOffsetCalculatorILi4EjESE_ILi2EjEEEviT0_T1_T2_T3_,"ax",@progbits
	.align	128
.text._ZN2at6native49_GLOBAL__N__b919a28f_16_Normalization_cu_5c38458745unrolled_elementwise_kernel_for_multi_outputsILi2EZZZNS1_23batch_norm_update_statsERKNS_6TensorES5_S5_S5_dlENKUlvE_clEvENKUlvE1_clEvEUlffN3c104HalfES9_E_St5arrayIPcLm6EE23TrivialOffsetCalculatorILi4EjESE_ILi2EjEEEviT0_T1_T2_T3_:
        .type           _ZN2at6native49_GLOBAL__N__b919a28f_16_Normalization_cu_5c38458745unrolled_elementwise_kernel_for_multi_outputsILi2EZZZNS1_23batch_norm_update_statsERKNS_6TensorES5_S5_S5_dlENKUlvE_clEvENKUlvE1_clEvEUlffN3c104HalfES9_E_St5arrayIPcLm6EE23TrivialOffsetCalculatorILi4EjESE_ILi2EjEEEviT0_T1_T2_T3_,@function
        .size           _ZN2at6native49_GLOBAL__N__b919a28f_16_Normalization_cu_5c38458745unrolled_elementwise_kernel_for_multi_outputsILi2EZZZNS1_23batch_norm_update_statsERKNS_6TensorES5_S5_S5_dlENKUlvE_clEvENKUlvE1_clEvEUlffN3c104HalfES9_E_St5arrayIPcLm6EE23TrivialOffsetCalculatorILi4EjESE_ILi2EjEEEviT0_T1_T2_T3_,(.L_x_28208 - _ZN2at6native49_GLOBAL__N__b919a28f_16_Normalization_cu_5c38458745unrolled_elementwise_kernel_for_multi_outputsILi2EZZZNS1_23batch_norm_update_statsERKNS_6TensorES5_S5_S5_dlENKUlvE_clEvENKUlvE1_clEvEUlffN3c104HalfES9_E_St5arrayIPcLm6EE23TrivialOffsetCalculatorILi4EjESE_ILi2EjEEEviT0_T1_T2_T3_)
        .other          _ZN2at6native49_GLOBAL__N__b919a28f_16_Normalization_cu_5c38458745unrolled_elementwise_kernel_for_multi_outputsILi2EZZZNS1_23batch_norm_update_statsERKNS_6TensorES5_S5_S5_dlENKUlvE_clEvENKUlvE1_clEvEUlffN3c104HalfES9_E_St5arrayIPcLm6EE23TrivialOffsetCalculatorILi4EjESE_ILi2EjEEEviT0_T1_T2_T3_,@"STO_CUDA_ENTRY STV_DEFAULT"
_ZN2at6native49_GLOBAL__N__b919a28f_16_Normalization_cu_5c38458745unrolled_elementwise_kernel_for_multi_outputsILi2EZZZNS1_23batch_norm_update_statsERKNS_6TensorES5_S5_S5_dlENKUlvE_clEvENKUlvE1_clEvEUlffN3c104HalfES9_E_St5arrayIPcLm6EE23TrivialOffsetCalculatorILi4EjESE_ILi2EjEEEviT0_T1_T2_T3_:
        /* <DEDUP_REMOVED lines=10> */
[----:B------:R-:W-:Y:S02]  /*00a0*/  MOV R2, RZ ;  /* 0x000000ff00027202 */ /* 0x000fe40000000f00 */
        /* <DEDUP_REMOVED lines=20> */
[----:B------:R-:W-:Y:S02]  /*01f0*/  MOV R42, RZ ;  /* 0x000000ff002a7202 */ /* 0x000fe40000000f00 */
        /* <DEDUP_REMOVED lines=100> */
.L_x_338:
[----:B------:R-:W-:Y:S05]  /*0840*/  BSYNC B0 ;  /* 0x0000000000007941 */ /* 0x000fea0003800000 */
.L_x_337:
        /* <DEDUP_REMOVED lines=28> */
.L_x_340:
[----:B------:R-:W-:Y:S05]  /*0a10*/  BSYNC B0 ;  /* 0x0000000000007941 */ /* 0x000fea0003800000 */
.L_x_339:
[----:B------:R-:W-:Y:S01]  /*0a20*/  BSSY B0, `(.L_x_341) ;  /* 0x000000d000007945 */ /* 0x000fe20003800000 */
[----:B-----5:R-:W-:Y:S02]  /*0a30*/  PRMT R5, R5, 0x5410, RZ ;  /* 0x0000541005057816 */ /* 0x020fe400000000ff */
        /* <DEDUP_REMOVED lines=11> */
.L_x_342:
[----:B------:R-:W-:Y:S05]  /*0af0*/  BSYNC B0 ;  /* 0x0000000000007941 */ /* 0x000fea0003800000 */
.L_x_341:
[----:B------:R-:W-:Y:S01]  /*0b00*/  ISETP.GE.AND P6, PT, R24, R35, PT ;  /* 0x000000231800720c */ /* 0x000fe20003fc6270 */
[----:B------:R-:W-:Y:S01]  /*0b10*/  BSSY B0, `(.L_x_343) ;  /* 0x000000c000007945 */ /* 0x000fe20003800000 */
[----:B------:R-:W-:-:S11]  /*0b20*/  PRMT R5, RZ, 0x7610, R5 ;  /* 0x00007610ff057816 */ /* 0x000fd60000000005 */
        /* <DEDUP_REMOVED lines=10> */
.L_x_344:
[----:B------:R-:W-:Y:S05]  /*0bd0*/  BSYNC B0 ;  /* 0x0000000000007941 */ /* 0x000fea0003800000 */
.L_x_343:
[----:B------:R-:W-:Y:S01]  /*0be0*/  BSSY B0, `(.L_x_345) ;  /* 0x000000d000007945 */ /* 0x000fe20003800000 */
[----:B------:R-:W-:Y:S02]  /*0bf0*/  PRMT R15, R15, 0x5410, RZ ;  /* 0x000054100f0f7816 */ /* 0x000fe400000000ff */
        /* <DEDUP_REMOVED lines=11> */
.L_x_346:
[----:B------:R-:W-:Y:S05]  /*0cb0*/  BSYNC B0 ;  /* 0x0000000000007941 */ /* 0x000fea0003800000 */
.L_x_345:
[----:B------:R-:W-:Y:S01]  /*0cc0*/  BSSY B0, `(.L_x_347) ;  /* 0x000000c000007945 */ /* 0x000fe20003800000 */
[----:B------:R-:W-:-:S03]  /*0cd0*/  PRMT R15, RZ, 0x7610, R15 ;  /* 0x00007610ff0f7816 */ /* 0x000fc6000000000f */
        /* <DEDUP_REMOVED lines=10> */
.L_x_348:
[----:B------:R-:W-:Y:S05]  /*0d80*/  BSYNC B0 ;  /* 0x0000000000007941 */ /* 0x000fea0003800000 */
.L_x_347:
[----:B------:R-:W-:Y:S01]  /*0d90*/  BSSY B0, `(.L_x_349) ;  /* 0x000000e000007945 */ /* 0x000fe20003800000 */
[----:B------:R-:W-:Y:S02]  /*0da0*/  IADD3 R18, R4, 0x380, RZ ;  /* 0x0000038004127810 */ /* 0x000fe40007ffe0ff */
        /* <DEDUP_REMOVED lines=12> */
.L_x_350:
[----:B------:R-:W-:Y:S05]  /*0e70*/  BSYNC B0 ;  /* 0x0000000000007941 */ /* 0x000fea0003800000 */
.L_x_349:
[----:B------:R-:W-:Y:S01]  /*0e80*/  BSSY B0, `(.L_x_351) ;  /* 0x000000d000007945 */ /* 0x000fe20003800000 */
[----:B------:R-:W-:Y:S02]  /*0e90*/  PRMT R9, R9, 0x5410, RZ ;  /* 0x0000541009097816 */ /* 0x000fe400000000ff */
[----:B------:R-:W-:Y:S01]  /*0ea0*/  PRMT R11, RZ, 0x7610, R11 ;  /* 0x00007610ff0b7816 */ /* 0x000fe2000000000b */
        /* <DEDUP_REMOVED lines=10> */
.L_x_352:
[----:B------:R-:W-:Y:S05]  /*0f50*/  BSYNC B0 ;  /* 0x0000000000007941 */ /* 0x000fea0003800000 */
.L_x_351:
        /* <DEDUP_REMOVED lines=13> */
.L_x_354:
[----:B------:R-:W-:Y:S05]  /*1030*/  BSYNC B0 ;  /* 0x0000000000007941 */ /* 0x000fea0003800000 */
.L_x_353:
        /* <DEDUP_REMOVED lines=64> */
.L_x_355:
        /* <DEDUP_REMOVED lines=12> */
.L_x_28208:


//--------------------- .text._ZN2at6native49_GLOBAL__N__b919a28f_16_Normalization_cu_5c38458745unrolled_elementwise_kernel_for_multi_outputsILi2EZZZNS1_23batch_norm_update_statsERKNS_6TensorES5_S5_S5_dlENKUlvE_clEvENKUlvE0_clEvEUlffffE_St5arrayIPcLm6EE16OffsetCalculatorILi4EjLb0EESC_ILi2EjLb0EEEEviT0_T1_T2_T3_ --------------------------
	.section	.text._ZN2at6native49_GLOBAL__N__b919a28f_16_Normalization_cu_5c38458745unrolled_elementwise_kernel_for_multi_outputsILi2EZZZNS1_23batch_norm_update_statsERKNS_6TensorES5_S5_S5_dlENKUlvE_clEvENKUlvE0_clEvEUlffffE_St5arrayIPcLm6EE16OffsetCalculatorILi4EjLb0EESC_ILi2EjLb0EEEEviT0_T1_T2_T3_,"ax",@progbits
	.align	128
.text._ZN2at6native49_GLOBAL__N__b919a28f_16_Normalization_cu_5c38458745unrolled_elementwise_kernel_for_multi_outputsILi2EZZZNS1_23batch_norm_update_statsERKNS_6TensorES5_S5_S5_dlENKUlvE_clEvENKUlvE0_clEvEUlffffE_St5arrayIPcLm6EE16OffsetCalculatorILi4EjLb0EESC_ILi2EjLb0EEEEviT0_T1_T2_T3_:
        .type           _ZN2at6native49_GLOBAL__N__b919a28f_16_Normalization_cu_5c38458745unrolled_elementwise_kernel_for_multi_outputsILi2EZZZNS1_23batch_norm_update_statsERKNS_6TensorES5_S5_S5_dlENKUlvE_clEvENKUlvE0_clEvEUlffffE_St5arrayIPcLm6EE16OffsetCalculatorILi4EjLb0EESC_ILi2EjLb0EEEEviT0_T1_T2_T3_,@function
        .size           _ZN2at6native49_GLOBAL__N__b919a28f_16_Normalization_cu_5c38458745unrolled_elementwise_kernel_for_multi_outputsILi2EZZZNS1_23batch_norm_update_statsERKNS_6TensorES5_S5_S5_dlENKUlvE_clEvENKUlvE0_clEvEUlffffE_St5arrayIPcLm6EE16OffsetCalculatorILi4EjLb0EESC_ILi2EjLb0EEEEviT0_T1_T2_T3_,(.L_x_28209 - _ZN2at6native49_GLOBAL__N__b919a28f_16_Normalization_cu_5c38458745unrolled_elementwise_kernel_for_multi_outputsILi2EZZZNS1_23batch_norm_update_statsERKNS_6TensorES5_S5_S5_dlENKUlvE_clEvENKUlvE0_clEvEUlffffE_St5arrayIPcLm6EE16OffsetCalculatorILi4EjLb0EESC_ILi2EjLb0EEEEviT0_T1_T2_T3_)
        .other          _ZN2at6native49_GLOBAL__N__b919a28f_16_Normalization_cu_5c38458745unrolled_elementwise_kernel_for_multi_outputsILi2EZZZNS1_23batch_norm_update_statsERKNS_6TensorES5_S5_S5_dlENKUlvE_clEvENKUlvE0_clEvEUlffffE_St5arrayIPcLm6EE16OffsetCalculatorILi4EjLb0EESC_ILi2EjLb0EEEEviT0_T1_T2_T3_,@"STO_CUDA_ENTRY STV_DEFAULT"
_ZN2at6native49_GLOBAL__N__b919a28f_16_Normalization_cu_5c38458745unrolled_elementwise_kernel_for_multi_outputsILi2EZZZNS1_23batch_norm_update_statsERKNS_6TensorES5_S5_S5_dlENKUlvE_clEvENKUlvE0_clEvEUlffffE_St5arrayIPcLm6EE16OffsetCalculatorILi4EjLb0EESC_ILi2EjLb0EEEEviT0_T1_T2_T3_:
        /* <DEDUP_REMOVED lines=405> */
.L_x_358:
        /* <DEDUP_REMOVED lines=392> */
.L_x_359:
        /* <DEDUP_REMOVED lines=389> */
.L_x_360:
        /* <DEDUP_REMOVED lines=389> */
.L_x_361:
        /* <DEDUP_REMOVED lines=388> */
.L_x_362:
        /* <DEDUP_REMOVED lines=388> */
.L_x_363:
        /* <DEDUP_REMOVED lines=387> */
.L_x_364:
        /* <DEDUP_REMOVED lines=388> */
.L_x_365:
        /* <DEDUP_REMOVED lines=8> */
.L_x_357:
[----:B------:R-:W-:Y:S05]  /*c3e0*/  BSYNC B0 ;  /* 0x0000000000007941 */ /* 0x000fea0003800000 */
.L_x_356:
[----:B------:R-:W1:Y:S01]  /*c3f0*/  LDC R25, c[0x0][0x21c] ;  /* 0x00008700ff197b82 */ /* 0x000e620000000800 */
[C---:B------:R-:W-:Y:S01]  /*c400*/  IADD3 R27, R3.reuse, 0x80, RZ ;  /* 0x00000080031b7810 */ /* 0x040fe20007ffe0ff */
[----:B------:R-:W-:Y:S01]  /*c410*/  HFMA2.MMA R12, -RZ, RZ, 0, 0 ;  /* 0x00000000ff0c7435 */ /* 0x000fe200000001ff */
[----:B0-----:R-:W-:Y:S02]  /*c420*/  IADD3 R49, R3, 0x380, RZ ;  /* 0x0000038003317810 */ /* 0x001fe40007ffe0ff */
[----:B------:R-:W-:Y:S02]  /*c430*/  ISETP.GE.AND P5, PT, R27, R2, PT ;  /* 0x000000021b00720c */ /* 0x000fe40003fa6270 */
[C---:B------:R-:W-:Y:S02]  /*c440*/  IADD3 R47, R3.reuse, 0x300, RZ ;  /* 0x00000300032f7810 */ /* 0x040fe40007ffe0ff */
[----:B------:R-:W-:Y:S02]  /*c450*/  P2R R26, PR, RZ, 0x20 ;  /* 0x00000020ff1a7803 */ /* 0x000fe40000000000 */
[----:B------:R-:W-:-:S02]  /*c460*/  IADD3 R43, R3, 0x200, RZ ;  /* 0x00000200032b7810 */ /* 0x000fc40007ffe0ff */
[----:B------:R-:W-:Y:S02]  /*c470*/  IADD3 R45, R3, 0x280, RZ ;  /* 0x00000280032d7810 */ /* 0x000fe40007ffe0ff */
[-C--:B------:R-:W-:Y:S02]  /*c480*/  ISETP.GE.AND P4, PT, R47, R2.reuse, PT ;  /* 0x000000022f00720c */ /* 0x080fe40003f86270 */
[-C--:B------:R-:W-:Y:S01]  /*c490*/  ISETP.GE.AND P2, PT, R43, R2.reuse, PT ;  /* 0x000000022b00720c */ /* 0x080fe20003f46270 */
[----:B------:R-:W0:Y:S01]  /*c4a0*/  @!P5 LDC R51, c[0x0][0x218] ;  /* 0x00008600ff33db82 */ /* 0x000e220000000800 */
[----:B------:R-:W-:Y:S02]  /*c4b0*/  ISETP.GE.AND P3, PT, R45, R2, PT ;  /* 0x000000022d00720c */ /* 0x000fe40003f66270 */
[----:B------:R-:W-:Y:S01]  /*c4c0*/  MOV R26, RZ ;  /* 0x000000ff001a7202 */ /* 0x000fe20000000f00 */
[----:B-1----:R-:W-:-:S04]  /*c4d0*/  FADD.FTZ R24, -R25, 1 ;  /* 0x3f80000019187421 */ /* 0x002fc80000010100 */
[C---:B-----5:R-:W-:Y:S01]  /*c4e0*/  @!P5 FMUL.FTZ R42, R24.reuse, R37 ;  /* 0x00000025182ad220 */ /* 0x060fe20000410000 */
[C---:B------:R-:W-:Y:S01]  /*c4f0*/  @!P5 FMUL.FTZ R38, R24.reuse, R38 ;  /* 0x000000261826d220 */ /* 0x040fe20000410000 */
[-C--:B------:R-:W-:Y:S01]  /*c500*/  ISETP.GE.AND P5, PT, R49, R2.reuse, PT ;  /* 0x000000023100720c */ /* 0x080fe20003fa6270 */
[C---:B------:R-:W-:Y:S01]  /*c510*/  @!P6 FMUL.FTZ R41, R24.reuse, R39 ;  /* 0x000000271829e220 */ /* 0x040fe20000410000 */
[C---:B------:R-:W-:Y:S01]  /*c520*/  IADD3 R39, R3.reuse, 0x100, RZ ;  /* 0x0000010003277810 */ /* 0x040fe20007ffe0ff */
[----:B------:R-:W-:Y:S01]  /*c530*/  @!P4 FMUL.FTZ R44, R24, R5 ;  /* 0x00000005182cc220 */ /* 0x000fe20000410000 */
[----:B------:R-:W-:Y:S01]  /*c540*/  P2R R50, PR, RZ, 0x20 ;  /* 0x00000020ff327803 */ /* 0x000fe20000000000 */
[----:B------:R-:W-:Y:S01]  /*c550*/  @!P6 FFMA.FTZ R12, R28, R25, R41 ;  /* 0x000000191c0ce223 */ /* 0x000fe20000010029 */
[----:B------:R-:W-:Y:S01]  /*c560*/  IADD3 R41, R3, 0x180, RZ ;  /* 0x0000018003297810 */ /* 0x000fe20007ffe0ff */
[----:B------:R-:W1:Y:S01]  /*c570*/  @!P6 LDC R28, c[0x0][0x218] ;  /* 0x00008600ff1ceb82 */ /* 0x000e620000000800 */
[-C--:B------:R-:W-:Y:S01]  /*c580*/  ISETP.GE.AND P0, PT, R39, R2.reuse, PT ;  /* 0x000000022700720c */ /* 0x080fe20003f06270 */
[----:B------:R-:W-:Y:S01]  /*c590*/  HFMA2.MMA R5, -RZ, RZ, 0, 0 ;  /* 0x00000000ff057435 */ /* 0x000fe200000001ff */
[----:B------:R-:W-:Y:S01]  /*c5a0*/  ISETP.GE.AND P1, PT, R41, R2, PT ;  /* 0x000000022900720c */ /* 0x000fe20003f26270 */
[C---:B------:R-:W-:Y:S01]  /*c5b0*/  @!P6 FMUL.FTZ R40, R24.reuse, R40 ;  /* 0x000000281828e220 */ /* 0x040fe20000410000 */
[C---:B------:R-:W-:Y:S01]  /*c5c0*/  @!P4 FMUL.FTZ R4, R24.reuse, R4 ;  /* 0x000000041804c220 */ /* 0x040fe20000410000 */
[C---:B------:R-:W-:Y:S01]  /*c5d0*/  @!P5 FMUL.FTZ R48, R24.reuse, R9 ;  /* 0x000000091830d220 */ /* 0x040fe20000410000 */
[----:B------:R-:W-:Y:S01]  /*c5e0*/  @!P5 FMUL.FTZ R8, R24, R8 ;  /* 0x000000081808d220 */ /* 0x000fe20000410000 */
[----:B------:R-:W-:Y:S01]  /*c5f0*/  ISETP.GE.AND P5, PT, R27, R2, PT ;  /* 0x000000021b00720c */ /* 0x000fe20003fa6270 */
[----:B------:R-:W-:-:S05]  /*c600*/  HFMA2.MMA R9, -RZ, RZ, 0, 0 ;  /* 0x00000000ff097435 */ /* 0x000fca00000001ff */
[C---:B------:R-:W-:Y:S01]  /*c610*/  @!P0 FMUL.FTZ R37, R24.reuse, R14 ;  /* 0x0000000e18258220 */ /* 0x040fe20000410000 */
[C---:B------:R-:W-:Y:S01]  /*c620*/  @!P0 FMUL.FTZ R14, R24.reuse, R13 ;  /* 0x0000000d180e8220 */ /* 0x040fe20000410000 */
[C---:B------:R-:W-:Y:S01]  /*c630*/  @!P1 FMUL.FTZ R13, R24.reuse, R18 ;  /* 0x00000012180d9220 */ /* 0x040fe20000410000 */
[C---:B------:R-:W-:Y:S01]  /*c640*/  @!P1 FMUL.FTZ R18, R24.reuse, R17 ;  /* 0x0000001118129220 */ /* 0x040fe20000410000 */
[C---:B------:R-:W-:Y:S01]  /*c650*/  @!P2 FMUL.FTZ R17, R24.reuse, R22 ;  /* 0x000000161811a220 */ /* 0x040fe20000410000 */
[C---:B------:R-:W-:Y:S01]  /*c660*/  @!P2 FMUL.FTZ R22, R24.reuse, R21 ;  /* 0x000000151816a220 */ /* 0x040fe20000410000 */
[----:B------:R-:W-:Y:S01]  /*c670*/  @!P3 FMUL.FTZ R21, R24, R32 ;  /* 0x000000201815b220 */ /* 0x000fe20000410000 */
[----:B------:R-:W-:Y:S01]  /*c680*/  @!P5 FFMA.FTZ R26, R35, R25, R42 ;  /* 0x00000019231ad223 */ /* 0x000fe2000001002a */
[----:B0-----:R-:W-:Y:S01]  /*c690*/  @!P5 FMUL.FTZ R51, R36, R51 ;  /* 0x000000332433d220 */ /* 0x001fe20000410000 */
[----:B------:R-:W-:Y:S01]  /*c6a0*/  ISETP.NE.AND P5, PT, R50, RZ, PT ;  /* 0x000000ff3200720c */ /* 0x000fe20003fa5270 */
[----:B------:R-:W-:Y:S01]  /*c6b0*/  @!P3 FMUL.FTZ R32, R24, R31 ;  /* 0x0000001f1820b220 */ /* 0x000fe20000410000 */
[----:B------:R-:W0:Y:S01]  /*c6c0*/  @!P0 LDC R46, c[0x0][0x218] ;  /* 0x00008600ff2e8b82 */ /* 0x000e220000000800 */
[----:B------:R-:W-:Y:S01]  /*c6d0*/  MOV R24, RZ ;  /* 0x000000ff00187202 */ /* 0x000fe20000000f00 */
[-C--:B------:R-:W-:Y:S01]  /*c6e0*/  @!P1 FFMA.FTZ R24, R20, R25.reuse, R13 ;  /* 0x0000001914189223 */ /* 0x080fe2000001000d */
[----:B------:R-:W-:Y:S01]  /*c6f0*/  MOV R31, RZ ;  /* 0x000000ff001f7202 */ /* 0x000fe20000000f00 */
[-C--:B------:R-:W-:Y:S01]  /*c700*/  @!P0 FFMA.FTZ R5, R16, R25.reuse, R37 ;  /* 0x0000001910058223 */ /* 0x080fe20000010025 */
[-C--:B------:R-:W-:Y:S01]  /*c710*/  @!P2 FFMA.FTZ R9, R30, R25.reuse, R17 ;  /* 0x000000191e09a223 */ /* 0x080fe20000010011 */
[----:B------:R-:W-:Y:S01]  /*c720*/  @!P3 FFMA.FTZ R31, R34, R25, R21 ;  /* 0x00000019221fb223 */ /* 0x000fe20000010015 */
[----:B-1----:R-:W-:Y:S01]  /*c730*/  @!P6 FMUL.FTZ R13, R29, R28 ;  /* 0x0000001c1d0de220 */ /* 0x002fe20000410000 */
[----:B------:R-:W1:Y:S01]  /*c740*/  @!P1 LDC R30, c[0x0][0x218] ;  /* 0x00008600ff1e9b82 */ /* 0x000e620000000800 */
[----:B------:R-:W-:-:S06]  /*c750*/  HFMA2.MMA R16, -RZ, RZ, 0, 0 ;  /* 0x00000000ff107435 */ /* 0x000fcc00000001ff */
[-C--:B------:R-:W-:Y:S01]  /*c760*/  @!P4 FFMA.FTZ R16, R7, R25.reuse, R44 ;  /* 0x000000190710c223 */ /* 0x080fe2000001002c */
[----:B------:R-:W2:Y:S01]  /*c770*/  @!P2 LDC R34, c[0x0][0x218] ;  /* 0x00008600ff22ab82 */ /* 0x000ea20000000800 */
[----:B------:R-:W-:Y:S01]  /*c780*/  MOV R7, RZ ;  /* 0x000000ff00077202 */ /* 0x000fe20000000f00 */
[----:B------:R-:W-:-:S06]  /*c790*/  @!P6 FFMA.FTZ R7, R13, R25, R40 ;  /* 0x000000190d07e223 */ /* 0x000fcc0000010028 */
[----:B------:R-:W3:Y:S01]  /*c7a0*/  @!P3 LDC R28, c[0x0][0x218] ;  /* 0x00008600ff1cbb82 */ /* 0x000ee20000000800 */
[----:B0-----:R-:W-:-:S07]  /*c7b0*/  @!P0 FMUL.FTZ R35, R15, R46 ;  /* 0x0000002e0f238220 */ /* 0x001fce0000410000 */
[----:B------:R-:W0:Y:S08]  /*c7c0*/  @!P4 LDC R29, c[0x0][0x218] ;  /* 0x00008600ff1dcb82 */ /* 0x000e300000000800 */
[----:B------:R-:W4:Y:S01]  /*c7d0*/  @!P5 LDC R37, c[0x0][0x218] ;  /* 0x00008600ff25db82 */ /* 0x000f220000000800 */
[----:B------:R-:W-:Y:S05]  /*c7e0*/  @P6 EXIT ;  /* 0x000000000000694d */ /* 0x000fea0003800000 */
[----:B------:R-:W5:Y:S01]  /*c7f0*/  LDC R21, c[0x0][0x518] ;  /* 0x00014600ff157b82 */ /* 0x000f620000000800 */
[----:B------:R-:W-:Y:S01]  /*c800*/  ISETP.GE.AND P6, PT, R27, R2, PT ;  /* 0x000000021b00720c */ /* 0x000fe20003fc6270 */
[----:B-1----:R-:W-:Y:S01]  /*c810*/  @!P1 FMUL.FTZ R19, R19, R30 ;  /* 0x0000001e13139220 */ /* 0x002fe20000410000 */
[----:B------:R-:W-:Y:S01]  /*c820*/  MOV R17, RZ ;  /* 0x000000ff00117202 */ /* 0x000fe20000000f00 */
[----:B0-----:R-:W-:Y:S01]  /*c830*/  @!P4 FMUL.FTZ R29, R6, R29 ;  /* 0x0000001d061dc220 */ /* 0x001fe20000410000 */
[----:B------:R-:W-:Y:S01]  /*c840*/  MOV R13, RZ ;  /* 0x000000ff000d7202 */ /* 0x000fe20000000f00 */
[----:B------:R-:W-:Y:S01]  /*c850*/  @!P1 FFMA.FTZ R13, R19, R25, R18 ;  /* 0x00000019130d9223 */ /* 0x000fe20000010012 */
[----:B----4-:R-:W-:Y:S01]  /*c860*/  @!P5 FMUL.FTZ R19, R10, R37 ;  /* 0x000000250a13d220 */ /* 0x010fe20000410000 */
[----:B------:R-:W-:Y:S01]  /*c870*/  MOV R20, RZ ;  /* 0x000000ff00147202 */ /* 0x000fe20000000f00 */
[----:B--2---:R-:W-:Y:S01]  /*c880*/  @!P2 FMUL.FTZ R23, R23, R34 ;  /* 0x000000221717a220 */ /* 0x004fe20000410000 */
[----:B---3--:R-:W-:Y:S01]  /*c890*/  @!P3 FMUL.FTZ R33, R33, R28 ;  /* 0x0000001c2121b220 */ /* 0x008fe20000410000 */
[----:B------:R-:W-:Y:S01]  /*c8a0*/  MOV R15, RZ ;  /* 0x000000ff000f7202 */ /* 0x000fe20000000f00 */
[-C--:B------:R-:W-:Y:S01]  /*c8b0*/  @!P5 FFMA.FTZ R20, R11, R25.reuse, R48 ;  /* 0x000000190b14d223 */ /* 0x080fe20000010030 */
[-C--:B------:R-:W-:Y:S01]  /*c8c0*/  @!P0 FFMA.FTZ R15, R35, R25.reuse, R14 ;  /* 0x00000019230f8223 */ /* 0x080fe2000001000e */
[-C--:B------:R-:W-:Y:S01]  /*c8d0*/  @!P6 FFMA.FTZ R17, R51, R25.reuse, R38 ;  /* 0x000000193311e223 */ /* 0x080fe20000010026 */
[----:B------:R-:W-:Y:S01]  /*c8e0*/  MOV R11, RZ ;  /* 0x000000ff000b7202 */ /* 0x000fe20000000f00 */
[-C--:B------:R-:W-:Y:S01]  /*c8f0*/  @!P4 FFMA.FTZ R11, R29, R25.reuse, R4 ;  /* 0x000000191d0bc223 */ /* 0x080fe20000010004 */
[----:B------:R-:W-:Y:S01]  /*c900*/  MOV R6, RZ ;  /* 0x000000ff00067202 */ /* 0x000fe20000000f00 */
[-C--:B------:R-:W-:Y:S01]  /*c910*/  @!P5 FFMA.FTZ R6, R19, R25.reuse, R8 ;  /* 0x000000191306d223 */ /* 0x080fe20000010008 */
[----:B------:R-:W-:Y:S01]  /*c920*/  MOV R28, RZ ;  /* 0x000000ff001c7202 */ /* 0x000fe20000000f00 */
[-C--:B------:R-:W-:Y:S01]  /*c930*/  @!P2 FFMA.FTZ R28, R23, R25.reuse, R22 ;  /* 0x00000019171ca223 */ /* 0x080fe20000010016 */
[----:B------:R-:W-:Y:S01]  /*c940*/  MOV R14, RZ ;  /* 0x000000ff000e7202 */ /* 0x000fe20000000f00 */
[----:B------:R-:W-:Y:S01]  /*c950*/  @!P3 FFMA.FTZ R14, R33, R25, R32 ;  /* 0x00000019210eb223 */ /* 0x000fe20000010020 */
[----:B------:R-:W-:-:S02]  /*c960*/  MOV R8, RZ ;  /* 0x000000ff00087202 */ /* 0x000fc40000000f00 */
[----:B-----5:R-:W-:Y:S02]  /*c970*/  ISETP.NE.AND P6, PT, R21, RZ, PT ;  /* 0x000000ff1500720c */ /* 0x020fe40003fc5270 */
[----:B------:R-:W-:Y:S02]  /*c980*/  MOV R4, RZ ;  /* 0x000000ff00047202 */ /* 0x000fe40000000f00 */
[----:B------:R-:W-:-:S09]  /*c990*/  P2R R10, PR, RZ, 0x40 ;  /* 0x00000040ff0a7803 */ /* 0x000fd20000000000 */
[----:B------:R-:W-:Y:S05]  /*c9a0*/  @!P6 BRA `(.L_x_366) ;  /* 0x0000001000ace947 */ /* 0x000fea0003800000 */
[----:B------:R-:W-:Y:S01]  /*c9b0*/  HFMA2.MMA R22, -RZ, RZ, 0, 0 ;  /* 0x00000000ff167435 */ /* 0x000fe200000001ff */
[----:B------:R-:W-:Y:S01]  /*c9c0*/  LEA R23, R0, R3, 0xa ;  /* 0x0000000300177211 */ /* 0x000fe200078e50ff */
[----:B------:R-:W-:Y:S01]  /*c9d0*/  ULDC.64 UR6, c[0x0][0x520] ;  /* 0x0001480000067ab9 */ /* 0x000fe20000000a00 */
[----:B------:R-:W-:-:S07]  /*c9e0*/  ISETP.NE.AND P6, PT, R21, 0x1, PT ;  /* 0x000000011500780c */ /* 0x000fce0003fc5270 */
        /* <DEDUP_REMOVED lines=286> */
[----:B------:R-:W-:-:S09]  /*dbd0*/  ULDC.64 UR6, c[0x0][0x640] ;  /* 0x0001900000067ab9 */ /* 0x000fd20000000a00 */
        /* <DEDUP_REMOVED lines=8> */
.L_x_366:
[----:B------:R-:W0:Y:S01]  /*dc60*/  LDC.64 R22, c[0x0][0x228] ;  /* 0x00008a00ff167b82 */ /* 0x000e220000000a00 */
[----:B------:R-:W-:-:S07]  /*dc70*/  ISETP.GE.AND P6, PT, R27, R2, PT ;  /* 0x000000021b00720c */ /* 0x000fce0003fc6270 */
[----:B------:R-:W1:Y:S01]  /*dc80*/  LDC.64 R18, c[0x0][0x230] ;  /* 0x00008c00ff127b82 */ /* 0x000e620000000a00 */
[----:B0-----:R-:W-:-:S05]  /*dc90*/  IMAD.WIDE.U32 R32, R8, 0x4, R22 ;  /* 0x0000000408207825 */ /* 0x001fca00078e0016 */
[----:B------:R0:W-:Y:S01]  /*dca0*/  STG.E desc[UR4][R32.64], R12 ;  /* 0x0000000c20007986 */ /* 0x0001e2000c101904 */
[----:B-1----:R-:W-:-:S05]  /*dcb0*/  IMAD.WIDE.U32 R34, R4, 0x4, R18 ;  /* 0x0000000404227825 */ /* 0x002fca00078e0012 */
[----:B------:R0:W-:Y:S01]  /*dcc0*/  STG.E desc[UR4][R34.64], R7 ;  /* 0x0000000722007986 */ /* 0x0001e2000c101904 */
[----:B------:R-:W-:Y:S05]  /*dcd0*/  @P6 EXIT ;  /* 0x000000000000694d */ /* 0x000fea0003800000 */
[----:B------:R-:W-:Y:S01]  /*dce0*/  ISETP.NE.AND P6, PT, R21, RZ, PT ;  /* 0x000000ff1500720c */ /* 0x000fe20003fc5270 */
[----:B0-----:R-:W-:Y:S01]  /*dcf0*/  HFMA2.MMA R7, -RZ, RZ, 0, 0 ;  /* 0x00000000ff077435 */ /* 0x001fe200000001ff */
[----:B------:R-:W-:-:S11]  /*dd00*/  MOV R25, RZ ;  /* 0x000000ff00197202 */ /* 0x000fd60000000f00 */
        /* <DEDUP_REMOVED lines=300> */
.L_x_367:
[----:B------:R-:W-:-:S04]  /*efd0*/  IMAD.WIDE.U32 R2, R25, 0x4, R22 ;  /* 0x0000000419027825 */ /* 0x000fc800078e0016 */
[----:B------:R-:W-:Y:S01]  /*efe0*/  IMAD.WIDE.U32 R32, R7, 0x4, R18 ;  /* 0x0000000407207825 */ /* 0x000fe200078e0012 */
[----:B------:R0:W-:Y:S04]  /*eff0*/  STG.E desc[UR4][R2.64], R26 ;  /* 0x0000001a02007986 */ /* 0x0001e8000c101904 */
        /* <DEDUP_REMOVED lines=305> */
.L_x_368:
[----:B------:R-:W-:-:S04]  /*10310*/  IMAD.WIDE.U32 R26, R7, 0x4, R22 ;  /* 0x00000004071a7825 */ /* 0x000fc800078e0016 */
[----:B------:R-:W-:Y:S01]  /*10320*/  IMAD.WIDE.U32 R2, R3, 0x4, R18 ;  /* 0x0000000403027825 */ /* 0x000fe200078e0012 */
[----:B------:R0:W-:Y:S04]  /*10330*/  STG.E desc[UR4][R26.64], R5 ;  /* 0x000000051a007986 */ /* 0x0001e8000c101904 */
[----:B------:R0:W-:Y:S01]  /*10340*/  STG.E desc[UR4][R2.64], R15 ;  /* 0x0000000f02007986 */ /* 0x0001e2000c101904 */
[----:B------:R-:W-:Y:S05]  /*10350*/  @P1 EXIT ;  /* 0x000000000000194d */ /* 0x000fea0003800000 */
[----:B0-----:R-:W-:Y:S01]  /*10360*/  HFMA2.MMA R3, -RZ, RZ, 0, 0 ;  /* 0x00000000ff037435 */ /* 0x001fe200000001ff */
[----:B------:R-:W-:Y:S01]  /*10370*/  MOV R5, RZ ;  /* 0x000000ff00057202 */ /* 0x000fe20000000f00 */
        /* <DEDUP_REMOVED lines=300> */
.L_x_369:
        /* <DEDUP_REMOVED lines=307> */
.L_x_370:
        /* <DEDUP_REMOVED lines=307> */
.L_x_371:
        /* <DEDUP_REMOVED lines=307> */
.L_x_372:
        /* <DEDUP_REMOVED lines=307> */
.L_x_373:
[----:B------:R-:W-:-:S04]  /*16300*/  IMAD.WIDE.U32 R22, R5, 0x4, R22 ;  /* 0x0000000405167825 */ /* 0x000fc800078e0016 */
[----:B------:R-:W-:Y:S01]  /*16310*/  IMAD.WIDE.U32 R18, R3, 0x4, R18 ;  /* 0x0000000403127825 */ /* 0x000fe200078e0012 */
[----:B------:R-:W-:Y:S04]  /*16320*/  STG.E desc[UR4][R22.64], R20 ;  /* 0x0000001416007986 */ /* 0x000fe8000c101904 */
[----:B------:R-:W-:Y:S01]  /*16330*/  STG.E desc[UR4][R18.64], R6 ;  /* 0x0000000612007986 */ /* 0x000fe2000c101904 */
[----:B------:R-:W-:Y:S05]  /*16340*/  EXIT ;  /* 0x000000000000794d */ /* 0x000fea0003800000 */
.L_x_374:
        /* <DEDUP_REMOVED lines=11> */
.L_x_28209:


//--------------------- .text._ZN2at6native49_GLOBAL__N__b919a28f_16_Normalization_cu_5c38458745unrolled_elementwise_kernel_for_multi_outputsILi2EZZZNS1_23batch_norm_update_statsERKNS_6TensorES5_S5_S5_dlENKUlvE_clEvENKUlvE0_clEvEUlffffE_St5arrayIPcLm6EE23TrivialOffsetCalculatorILi4EjESC_ILi2EjEEEviT0_T1_T2_T3_ --------------------------
	.section	.text._ZN2at6native49_GLOBAL__N__b919a28f_16_Normalization_cu_5c38458745unrolled_elementwise_kernel_for_multi_outputsILi2EZZZNS1_23batch_norm_update_statsERKNS_6TensorES5_S5_S5_dlENKUlvE_clEvENKUlvE0_clEvEUlffffE_St5arrayIPcLm6EE23TrivialOffsetCalculatorILi4EjESC_ILi2EjEEEviT0_T1_T2_T3_,"ax",@progbits
	.align	128
.text._ZN2at6native49_GLOBAL__N__b919a28f_16_Normalization_cu_5c38458745unrolled_elementwise_kernel_for_multi_outputsILi2EZZZNS1_23batch_norm_update_statsERKNS_6TensorES5_S5_S5_dlENKUlvE_clEvENKUlvE0_clEvEUlffffE_St5arrayIPcLm6EE23TrivialOffsetCalculatorILi4EjESC_ILi2EjEEEviT0_T1_T2_T3_:
        .type           _ZN2at6native49_GLOBAL__N__b919a28f_16_Normalization_cu_5c38458745unrolled_elementwise_kernel_for_multi_outputsILi2EZZZNS1_23batch_norm_update_statsERKNS_6TensorES5_S5_S5_dlENKUlvE_clEvENKUlvE0_clEvEUlffffE_St5arrayIPcLm6EE23TrivialOffsetCalculatorILi4EjESC_ILi2EjEEEviT0_T1_T2_T3_,@function
        .size           _ZN2at6native49_GLOBAL__N__b919a28f_16_Normalization_cu_5c38458745unrolled_elementwise_kernel_for_multi_outputsILi2EZZZNS1_23batch_norm_update_statsERKNS_6TensorES5_S5_S5_dlENKUlvE_clEvENKUlvE0_clEvEUlffffE_St5arrayIPcLm6EE23TrivialOffsetCalculatorILi4EjESC_ILi2EjEEEviT0_T1_T2_T3_,(.L_x_28210 - _ZN2at6native49_GLOBAL__N__b919a28f_16_Normalization_cu_5c38458745unrolled_elementwise_kernel_for_multi_outputsILi2EZZZNS1_23batch_norm_update_statsERKNS_6TensorES5_S5_S5_dlENKUlvE_clEvENKUlvE0_clEvEUlffffE_St5arrayIPcLm6EE23TrivialOffsetCalculatorILi4EjESC_ILi2EjEEEviT0_T1_T2_T3_)
        .other          _ZN2at6native49_GLOBAL__N__b919a28f_16_Normalization_cu_5c38458745unrolled_elementwise_kernel_for_multi_outputsILi2EZZZNS1_23batch_norm_update_statsERKNS_6TensorES5_S5_S5_dlENKUlvE_clEvENKUlvE0_clEvEUlffffE_St5arrayIPcLm6EE23TrivialOffsetCalculatorILi4EjESC_ILi2EjEEEviT0_T1_T2_T3_,@"STO_CUDA_ENTRY STV_DEFAULT"
_ZN2at6native49_GLOBAL__N__b919a28f_16_Normalization_cu_5c38458745unrolled_elementwise_kernel_for_multi_outputsILi2EZZZNS1_23batch_norm_update_statsERKNS_6TensorES5_S5_S5_dlENKUlvE_clEvENKUlvE0_clEvEUlffffE_St5arrayIPcLm6EE23TrivialOffsetCalculatorILi4EjESC_ILi2EjEEEviT0_T1_T2_T3_:
        /* <DEDUP_REMOVED lines=124> */
.L_x_376:
[----:B------:R-:W-:Y:S05]  /*07c0*/  BSYNC B0 ;  /* 0x0000000000007941 */ /* 0x000fea0003800000 */
.L_x_375:
[----:B------:R-:W1:Y:S01]  /*07d0*/  LDC R46, c[0x0][0x21c] ;  /* 0x00008700ff2e7b82 */ /* 0x000e620000000800 */
[----:B0-----:R-:W-:-:S04]  /*07e0*/  IADD3 R22, R4, 0x80, RZ ;  /* 0x0000008004167810 */ /* 0x001fc80007ffe0ff */
[----:B------:R-:W-:-:S03]  /*07f0*/  ISETP.GE.AND P2, PT, R22, R35, PT ;  /* 0x000000231600720c */ /* 0x000fc60003f46270 */
[----:B------:R-:W0:Y:S01]  /*0800*/  @!P1 LDC R28, c[0x0][0x218] ;  /* 0x00008600ff1c9b82 */ /* 0x000e220000000800 */
[----:B------:R-:W-:Y:S09]  /*0810*/  @P1 EXIT ;  /* 0x000000000000194d */ /* 0x000ff20003800000 */
[----:B------:R-:W-:Y:S01]  /*0820*/  IADD3 R30, R4, 0x100, RZ ;  /* 0x00000100041e7810 */ /* 0x000fe20007ffe0ff */
[----:B------:R-:W2:Y:S01]  /*0830*/  LDC.64 R24, c[0x0][0x228] ;  /* 0x00008a00ff187b82 */ /* 0x000ea20000000a00 */
[----:B-1----:R-:W-:Y:S01]  /*0840*/  FADD.FTZ R27, -R46, 1 ;  /* 0x3f8000002e1b7421 */ /* 0x002fe20000010100 */
[----:B0----5:R-:W-:Y:S01]  /*0850*/  @!P1 FMUL.FTZ R29, R43, R28 ;  /* 0x0000001c2b1d9220 */ /* 0x021fe20000410000 */
[----:B------:R-:W-:Y:S02]  /*0860*/  ISETP.GE.AND P0, PT, R30, R35, PT ;  /* 0x000000231e00720c */ /* 0x000fe40003f06270 */
[C---:B------:R-:W-:Y:S01]  /*0870*/  @!P1 FMUL.FTZ R44, R27.reuse, R44 ;  /* 0x0000002c1b2c9220 */ /* 0x040fe20000410000 */
[----:B------:R-:W-:Y:S01]  /*0880*/  MOV R43, RZ ;  /* 0x000000ff002b7202 */ /* 0x000fe20000000f00 */
[----:B------:R-:W-:Y:S01]  /*0890*/  @!P1 FMUL.FTZ R28, R27, R45 ;  /* 0x0000002d1b1c9220 */ /* 0x000fe20000410000 */
[----:B------:R-:W0:Y:S01]  /*08a0*/  LDC.64 R22, c[0x0][0x230] ;  /* 0x00008c00ff167b82 */ /* 0x000e220000000a00 */
[----:B------:R-:W-:Y:S01]  /*08b0*/  @!P1 FFMA.FTZ R43, R5, R46, R44 ;  /* 0x0000002e052b9223 */ /* 0x000fe2000001002c */
[----:B------:R-:W-:Y:S01]  /*08c0*/  LEA R3, R3, R4, 0xa ;  /* 0x0000000403037211 */ /* 0x000fe200078e50ff */
[----:B------:R-:W-:Y:S01]  /*08d0*/  @!P1 FFMA.FTZ R41, R29, R46, R28 ;  /* 0x0000002e1d299223 */ /* 0x000fe2000001001c */
[----:B------:R-:W-:Y:S01]  /*08e0*/  IADD3 R44, R4, 0x180, RZ ;  /* 0x00000180042c7810 */ /* 0x000fe20007ffe0ff */
[----:B------:R-:W-:Y:S01]  /*08f0*/  HFMA2.MMA R45, -RZ, RZ, 0, 0 ;  /* 0x00000000ff2d7435 */ /* 0x000fe200000001ff */
[C---:B------:R-:W-:Y:S01]  /*0900*/  @!P2 FMUL.FTZ R49, R27.reuse, R40 ;  /* 0x000000281b31a220 */ /* 0x040fe20000410000 */
[----:B------:R-:W-:Y:S01]  /*0910*/  @!P2 FMUL.FTZ R42, R27, R42 ;  /* 0x0000002a1b2aa220 */ /* 0x000fe20000410000 */
[----:B------:R-:W1:Y:S01]  /*0920*/  @!P2 LDC R48, c[0x0][0x218] ;  /* 0x00008600ff30ab82 */ /* 0x000e620000000800 */
[----:B------:R-:W-:-:S07]  /*0930*/  ISETP.GE.AND P1, PT, R44, R35, PT ;  /* 0x000000232c00720c */ /* 0x000fce0003f26270 */
[----:B------:R-:W3:Y:S01]  /*0940*/  @!P0 LDC R5, c[0x0][0x218] ;  /* 0x00008600ff058b82 */ /* 0x000ee20000000800 */
[----:B--2---:R-:W-:-:S05]  /*0950*/  IMAD.WIDE.U32 R30, R3, 0x4, R24 ;  /* 0x00000004031e7825 */ /* 0x004fca00078e0018 */
[----:B------:R2:W-:Y:S01]  /*0960*/  STG.E desc[UR4][R30.64], R43 ;  /* 0x0000002b1e007986 */ /* 0x0005e2000c101904 */
[----:B0-----:R-:W-:-:S05]  /*0970*/  IMAD.WIDE.U32 R28, R3, 0x4, R22 ;  /* 0x00000004031c7825 */ /* 0x001fca00078e0016 */
[----:B------:R2:W-:Y:S01]  /*0980*/  STG.E desc[UR4][R28.64], R41 ;  /* 0x000000291c007986 */ /* 0x0005e2000c101904 */
[----:B-1----:R-:W-:Y:S01]  /*0990*/  @!P2 FMUL.FTZ R47, R39, R48 ;  /* 0x00000030272fa220 */ /* 0x002fe20000410000 */
[----:B------:R-:W-:Y:S01]  /*09a0*/  MOV R39, RZ ;  /* 0x000000ff00277202 */ /* 0x000fe20000000f00 */
[----:B------:R-:W-:Y:S06]  /*09b0*/  @P2 EXIT ;  /* 0x000000000000294d */ /* 0x000fec0003800000 */
[-C--:B------:R-:W-:Y:S01]  /*09c0*/  @!P2 FFMA.FTZ R39, R47, R46.reuse, R42 ;  /* 0x0000002e2f27a223 */ /* 0x080fe2000001002a */
[----:B--2---:R-:W-:Y:S01]  /*09d0*/  IADD3 R29, R3, 0x80, RZ ;  /* 0x00000080031d7810 */ /* 0x004fe20007ffe0ff */
[----:B------:R-:W0:Y:S01]  /*09e0*/  @!P1 LDC R47, c[0x0][0x218] ;  /* 0x00008600ff2f9b82 */ /* 0x000e220000000800 */
[----:B------:R-:W-:Y:S01]  /*09f0*/  @!P2 FFMA.FTZ R45, R38, R46, R49 ;  /* 0x0000002e262da223 */ /* 0x000fe20000010031 */
[----:B------:R-:W-:Y:S01]  /*0a00*/  IADD3 R38, R4, 0x200, RZ ;  /* 0x0000020004267810 */ /* 0x000fe20007ffe0ff */
[----:B---3--:R-:W-:Y:S01]  /*0a10*/  @!P0 FMUL.FTZ R43, R34, R5 ;  /* 0x00000005222b8220 */ /* 0x008fe20000410000 */
[----:B------:R-:W-:Y:S01]  /*0a20*/  IMAD.WIDE.U32 R30, R29, 0x4, R24 ;  /* 0x000000041d1e7825 */ /* 0x000fe200078e0018 */
[----:B------:R-:W-:-:S03]  /*0a30*/  MOV R41, RZ ;  /* 0x000000ff00297202 */ /* 0x000fc60000000f00 */
[----:B------:R-:W-:Y:S01]  /*0a40*/  @!P0 FMUL.FTZ R36, R27, R36 ;  /* 0x000000241b248220 */ /* 0x000fe20000410000 */
[----:B------:R-:W-:Y:S01]  /*0a50*/  ISETP.GE.AND P2, PT, R38, R35, PT ;  /* 0x000000232600720c */ /* 0x000fe20003f46270 */
[----:B------:R-:W-:Y:S01]  /*0a60*/  IMAD.WIDE.U32 R28, R29, 0x4, R22 ;  /* 0x000000041d1c7825 */ /* 0x000fe200078e0016 */
[----:B------:R1:W-:Y:S01]  /*0a70*/  STG.E desc[UR4][R30.64], R45 ;  /* 0x0000002d1e007986 */ /* 0x0003e2000c101904 */
[----:B------:R-:W-:Y:S02]  /*0a80*/  MOV R5, RZ ;  /* 0x000000ff00057202 */ /* 0x000fe40000000f00 */
[----:B------:R-:W-:Y:S01]  /*0a90*/  @!P0 FMUL.FTZ R34, R27, R37 ;  /* 0x000000251b228220 */ /* 0x000fe20000410000 */
[----:B------:R1:W-:Y:S01]  /*0aa0*/  STG.E desc[UR4][R28.64], R39 ;  /* 0x000000271c007986 */ /* 0x0003e2000c101904 */
[----:B------:R-:W-:Y:S06]  /*0ab0*/  @P0 EXIT ;  /* 0x000000000000094d */ /* 0x000fec0003800000 */
[-C--:B------:R-:W-:Y:S01]  /*0ac0*/  @!P0 FFMA.FTZ R5, R43, R46.reuse, R34 ;  /* 0x0000002e2b058223 */ /* 0x080fe20000010022 */
[----:B-1----:R-:W-:Y:S01]  /*0ad0*/  IADD3 R29, R3, 0x100, RZ ;  /* 0x00000100031d7810 */ /* 0x002fe20007ffe0ff */
[----:B------:R-:W1:Y:S01]  /*0ae0*/  @!P2 LDC R43, c[0x0][0x218] ;  /* 0x00008600ff2bab82 */ /* 0x000e620000000800 */
[----:B------:R-:W-:Y:S01]  /*0af0*/  @!P0 FFMA.FTZ R41, R33, R46, R36 ;  /* 0x0000002e21298223 */ /* 0x000fe20000010024 */
[----:B------:R-:W-:Y:S01]  /*0b00*/  IADD3 R36, R4, 0x280, RZ ;  /* 0x0000028004247810 */ /* 0x000fe20007ffe0ff */
[----:B------:R-:W-:Y:S01]  /*0b10*/  HFMA2.MMA R37, -RZ, RZ, 0, 0 ;  /* 0x00000000ff257435 */ /* 0x000fe200000001ff */
[----:B------:R-:W-:-:S04]  /*0b20*/  IMAD.WIDE.U32 R30, R29, 0x4, R24 ;  /* 0x000000041d1e7825 */ /* 0x000fc800078e0018 */
[----:B0-----:R-:W-:Y:S01]  /*0b30*/  @!P1 FMUL.FTZ R39, R20, R47 ;  /* 0x0000002f14279220 */ /* 0x001fe20000410000 */
[----:B------:R-:W-:Y:S01]  /*0b40*/  ISETP.GE.AND P0, PT, R36, R35, PT ;  /* 0x000000232400720c */ /* 0x000fe20003f06270 */
[----:B------:R-:W-:Y:S01]  /*0b50*/  @!P1 FMUL.FTZ R20, R27, R21 ;  /* 0x000000151b149220 */ /* 0x000fe20000410000 */
[----:B------:R-:W-:Y:S01]  /*0b60*/  IMAD.WIDE.U32 R28, R29, 0x4, R22 ;  /* 0x000000041d1c7825 */ /* 0x000fe200078e0016 */
[----:B------:R0:W-:Y:S01]  /*0b70*/  STG.E desc[UR4][R30.64], R41 ;  /* 0x000000291e007986 */ /* 0x0001e2000c101904 */
[----:B------:R-:W-:Y:S02]  /*0b80*/  MOV R33, RZ ;  /* 0x000000ff00217202 */ /* 0x000fe40000000f00 */
[----:B------:R-:W-:Y:S01]  /*0b90*/  @!P1 FMUL.FTZ R32, R27, R32 ;  /* 0x000000201b209220 */ /* 0x000fe20000410000 */
[----:B------:R0:W-:Y:S01]  /*0ba0*/  STG.E desc[UR4][R28.64], R5 ;  /* 0x000000051c007986 */ /* 0x0001e2000c101904 */
[----:B------:R-:W-:Y:S05]  /*0bb0*/  @P1 EXIT ;  /* 0x000000000000194d */ /* 0x000fea0003800000 */
[-C--:B------:R-:W-:Y:S01]  /*0bc0*/  @!P1 FFMA.FTZ R33, R39, R46.reuse, R32 ;  /* 0x0000002e27219223 */ /* 0x080fe20000010020 */
[----:B0-----:R-:W-:Y:S01]  /*0bd0*/  IADD3 R29, R3, 0x180, RZ ;  /* 0x00000180031d7810 */ /* 0x001fe20007ffe0ff */
[----:B------:R-:W0:Y:S01]  /*0be0*/  @!P0 LDC R39, c[0x0][0x218] ;  /* 0x00008600ff278b82 */ /* 0x000e220000000800 */
[----:B------:R-:W-:Y:S01]  /*0bf0*/  @!P1 FFMA.FTZ R37, R19, R46, R20 ;  /* 0x0000002e13259223 */ /* 0x000fe20000010014 */
[----:B------:R-:W-:Y:S01]  /*0c00*/  IADD3 R30, R4, 0x300, RZ ;  /* 0x00000300041e7810 */ /* 0x000fe20007ffe0ff */
[----:B-1----:R-:W-:Y:S01]  /*0c10*/  @!P2 FMUL.FTZ R5, R16, R43 ;  /* 0x0000002b1005a220 */ /* 0x002fe20000410000 */
        /* <DEDUP_REMOVED lines=10> */
[----:B-1----:R-:W1:Y:S01]  /*0cc0*/  @!P1 LDC R33, c[0x0][0x218] ;  /* 0x00008600ff219b82 */ /* 0x002e620000000800 */
[----:B------:R-:W-:Y:S01]  /*0cd0*/  IADD3 R17, R3, 0x200, RZ ;  /* 0x0000020003117810 */ /* 0x000fe20007ffe0ff */
[-C--:B------:R-:W-:Y:S01]  /*0ce0*/  @!P2 FFMA.FTZ R19, R5, R46.reuse, R18 ;  /* 0x0000002e0513a223 */ /* 0x080fe20000010012 */
[----:B------:R-:W-:Y:S01]  /*0cf0*/  IADD3 R20, R4, 0x380, RZ ;  /* 0x0000038004147810 */ /* 0x000fe20007ffe0ff */
[----:B------:R-:W-:Y:S01]  /*0d00*/  @!P2 FFMA.FTZ R31, R15, R46, R16 ;  /* 0x0000002e0f1fa223 */ /* 0x000fe20000010010 */
        /* <DEDUP_REMOVED lines=12> */
[----:B------:R-:W-:Y:S01]  /*0dd0*/  IADD3 R13, R3, 0x280, RZ ;  /* 0x00000280030d7810 */ /* 0x000fe20007ffe0ff */
[----:B------:R-:W2:Y:S01]  /*0de0*/  @!P2 LDC R14, c[0x0][0x218] ;  /* 0x00008600ff0eab82 */ /* 0x000ea20000000800 */
[----:B------:R-:W-:Y:S01]  /*0df0*/  @!P0 FFMA.FTZ R29, R11, R46, R12 ;  /* 0x0000002e0b1d8223 */ /* 0x000fe2000001000c */
[----:B-1----:R-:W-:Y:S01]  /*0e00*/  @!P1 FMUL.FTZ R11, R2, R33 ;  /* 0x00000021020b9220 */ /* 0x002fe20000410000 */
[----:B0-----:R-:W-:Y:S01]  /*0e10*/  MOV R17, RZ ;  /* 0x000000ff00117202 */ /* 0x001fe20000000f00 */
[----:B------:R-:W-:Y:S01]  /*0e20*/  IMAD.WIDE.U32 R4, R13, 0x4, R24 ;  /* 0x000000040d047825 */ /* 0x000fe200078e0018 */
[----:B------:R-:W-:-:S03]  /*0e30*/  MOV R15, RZ ;  /* 0x000000ff000f7202 */ /* 0x000fc60000000f00 */
[C---:B------:R-:W-:Y:S01]  /*0e40*/  @!P1 FMUL.FTZ R19, R27.reuse, R0 ;  /* 0x000000001b139220 */ /* 0x040fe20000410000 */
[----:B------:R-:W-:Y:S01]  /*0e50*/  @!P1 FMUL.FTZ R26, R27, R26 ;  /* 0x0000001a1b1a9220 */ /* 0x000fe20000410000 */
[----:B------:R-:W-:Y:S01]  /*0e60*/  IMAD.WIDE.U32 R12, R13, 0x4, R22 ;  /* 0x000000040d0c7825 */ /* 0x000fe200078e0016 */
[----:B------:R0:W-:Y:S04]  /*0e70*/  STG.E desc[UR4][R4.64], R29 ;  /* 0x0000001d04007986 */ /* 0x0001e8000c101904 */
[----:B------:R0:W-:Y:S01]  /*0e80*/  STG.E desc[UR4][R12.64], R21 ;  /* 0x000000150c007986 */ /* 0x0001e2000c101904 */
[----:B------:R-:W-:Y:S05]  /*0e90*/  @P1 EXIT ;  /* 0x000000000000194d */ /* 0x000fea0003800000 */
[----:B0-----:R-:W-:Y:S01]  /*0ea0*/  IADD3 R13, R3, 0x300, RZ ;  /* 0x00000300030d7810 */ /* 0x001fe20007ffe0ff */
[-C--:B------:R-:W-:Y:S01]  /*0eb0*/  @!P1 FFMA.FTZ R17, R10, R46.reuse, R19 ;  /* 0x0000002e0a119223 */ /* 0x080fe20000010013 */
[----:B------:R-:W-:Y:S01]  /*0ec0*/  @!P1 FFMA.FTZ R15, R11, R46, R26 ;  /* 0x0000002e0b0f9223 */ /* 0x000fe2000001001a */
[----:B------:R-:W-:Y:S01]  /*0ed0*/  @!P2 FMUL.FTZ R0, R27, R9 ;  /* 0x000000091b00a220 */ /* 0x000fe20000410000 */
[----:B------:R-:W-:Y:S01]  /*0ee0*/  HFMA2.MMA R9, -RZ, RZ, 0, 0 ;  /* 0x00000000ff097435 */ /* 0x000fe200000001ff */
[----:B------:R-:W-:-:S04]  /*0ef0*/  IMAD.WIDE.U32 R4, R13, 0x4, R24 ;  /* 0x000000040d047825 */ /* 0x000fc800078e0018 */
[----:B------:R-:W-:Y:S01]  /*0f00*/  @!P2 FMUL.FTZ R19, R27, R8 ;  /* 0x000000081b13a220 */ /* 0x000fe20000410000 */
[----:B------:R-:W-:Y:S01]  /*0f10*/  IMAD.WIDE.U32 R10, R13, 0x4, R22 ;  /* 0x000000040d0a7825 */ /* 0x000fe200078e0016 */
[----:B------:R0:W-:Y:S03]  /*0f20*/  STG.E desc[UR4][R4.64], R17 ;  /* 0x0000001104007986 */ /* 0x0001e6000c101904 */
[----:B--2---:R-:W-:Y:S01]  /*0f30*/  @!P2 FMUL.FTZ R13, R7, R14 ;  /* 0x0000000e070da220 */ /* 0x004fe20000410000 */
[----:B------:R-:W-:Y:S01]  /*0f40*/  MOV R7, RZ ;  /* 0x000000ff00077202 */ /* 0x000fe20000000f00 */
[----:B------:R0:W-:Y:S01]  /*0f50*/  STG.E desc[UR4][R10.64], R15 ;  /* 0x0000000f0a007986 */ /* 0x0001e2000c101904 */
[----:B------:R-:W-:Y:S05]  /*0f60*/  @P2 EXIT ;  /* 0x000000000000294d */ /* 0x000fea0003800000 */
[----:B------:R-:W-:Y:S01]  /*0f70*/  IADD3 R3, R3, 0x380, RZ ;  /* 0x0000038003037810 */ /* 0x000fe20007ffe0ff */
[-C--:B------:R-:W-:Y:S01]  /*0f80*/  @!P2 FFMA.FTZ R9, R6, R46.reuse, R19 ;  /* 0x0000002e0609a223 */ /* 0x080fe20000010013 */
[----:B------:R-:W-:-:S03]  /*0f90*/  @!P2 FFMA.FTZ R7, R13, R46, R0 ;  /* 0x0000002e0d07a223 */ /* 0x000fc60000010000 */
[----:B------:R-:W-:-:S04]  /*0fa0*/  IMAD.WIDE.U32 R24, R3, 0x4, R24 ;  /* 0x0000000403187825 */ /* 0x000fc800078e0018 */
[----:B------:R-:W-:Y:S01]  /*0fb0*/  IMAD.WIDE.U32 R22, R3, 0x4, R22 ;  /* 0x0000000403167825 */ /* 0x000fe200078e0016 */
[----:B------:R-:W-:Y:S04]  /*0fc0*/  STG.E desc[UR4][R24.64], R9 ;  /* 0x0000000918007986 */ /* 0x000fe8000c101904 */
[----:B------:R-:W-:Y:S01]  /*0fd0*/  STG.E desc[UR4][R22.64], R7 ;  /* 0x0000000716007986 */ /* 0x000fe2000c101904 */
[----:B------:R-:W-:Y:S05]  /*0fe0*/  EXIT ;  /* 0x000000000000794d */ /* 0x000fea0003800000 */
.L_x_377:
        /* <DEDUP_REMOVED lines=9> */
.L_x_28210:


//--------------------- .text._ZN2at6native49_GLOBAL__N__b919a28f_16_Normalization_cu_5c38458745unrolled_elementwise_kernel_for_multi_outputsILi2EZZZNS1_23batch_norm_update_statsERKNS_6TensorES5_S5_S5_dlENKUlvE_clEvENKUlvE_clEvEUlddddE_St5arrayIPcLm6EE16OffsetCalculatorILi4EjLb0EESC_ILi2EjLb0EEEEviT0_T1_T2_T3_ --------------------------
	.section	.text._ZN2at6native49_GLOBAL__N__b919a28f_16_Normalization_cu_5c38458745unrolled_elementwise_kernel_for_multi_outputsILi2EZZZNS1_23batch_norm_update_statsERKNS_6TensorES5_S5_S5_dlENKUlvE_clEvENKUlvE_clEvEUlddddE_St5arrayIPcLm6EE16OffsetCalculatorILi4EjLb0EESC_ILi2EjLb0EEEEviT0_T1_T2_T3_,"ax",@progbits
	.align	128
.text._ZN2at6native49_GLOBAL__N__b919a28f_16_Normalization_cu_5c38458745unrolled_elementwise_kernel_for_multi_outputsILi2EZZZNS1_23batch_norm_update_statsERKNS_6TensorES5_S5_S5_dlENKUlvE_clEvENKUlvE_clEvEUlddddE_St5arrayIPcLm6EE16OffsetCalculatorILi4EjLb0EESC_ILi2EjLb0EEEEviT0_T1_T2_T3_:
        .type           _ZN2at6native49_GLOBAL__N__b919a28f_16_Normalization_cu_5c38458745unrolled_elementwise_kernel_for_multi_outputsILi2EZZZNS1_23batch_norm_update_statsERKNS_6TensorES5_S5_S5_dlENKUlvE_clEvENKUlvE_clEvEUlddddE_St5arrayIPcLm6EE16OffsetCalculatorILi4EjLb0EESC_ILi2EjLb0EEEEviT0_T1_T2_T3_,@function
        .size           _ZN2at6native49_GLOBAL__N__b919a28f_16_Normalization_cu_5c38458745unrolled_elementwise_kernel_for_multi_outputsILi2EZZZNS1_23batch_norm_update_statsERKNS_6TensorES5_S5_S5_dlENKUlvE_clEvENKUlvE_clEvEUlddddE_St5arrayIPcLm6EE16OffsetCalculatorILi4EjLb0EESC_ILi2EjLb0EEEEviT0_T1_T2_T3_,(.L_x_28211 - _ZN2at6native49_GLOBAL__N__b919a28f_16_Normalization_cu_5c38458745unrolled_elementwise_kernel_for_multi_outputsILi2EZZZNS1_23batch_norm_update_statsERKNS_6TensorES5_S5_S5_dlENKUlvE_clEvENKUlvE_clEvEUlddddE_St5arrayIPcLm6EE16OffsetCalculatorILi4EjLb0EESC_ILi2EjLb0EEEEviT0_T1_T2_T3_)
        .other          _ZN2at6native49_GLOBAL__N__b919a28f_16_Normalization_cu_5c38458745unrolled_elementwise_kernel_for_multi_outputsILi2EZZZNS1_23batch_norm_update_statsERKNS_6TensorES5_S5_S5_dlENKUlvE_clEvENKUlvE_clEvEUlddddE_St5arrayIPcLm6EE16OffsetCalculatorILi4EjLb0EESC_ILi2EjLb0EEEEviT0_T1_T2_T3_,@"STO_CUDA_ENTRY STV_DEFAULT"
_ZN2at6native49_GLOBAL__N__b919a28f_16_Normalization_cu_5c38458745unrolled_elementwise_kernel_for_multi_outputsILi2EZZZNS1_23batch_norm_update_statsERKNS_6TensorES5_S5_S5_dlENKUlvE_clEvENKUlvE_clEvEUlddddE_St5arrayIPcLm6EE16OffsetCalculatorILi4EjLb0EESC_ILi2EjLb0EEEEviT0_T1_T2_T3_:
        /* <DEDUP_REMOVED lines=41> */
[----:B------:R-:W0:Y:S01]  /*0290*/  LDC R3, c[0x0][0x260] ;  /* 0x00009800ff037b82 */ /* 0x000e220000000800 */
[----:B------:R-:W-:Y:S02]  /*02a0*/  CS2R R62, SRZ ;  /* 0x00000000003e7805 */ /* 0x000fe4000001ff00 */
[----:B------:R-:W-:Y:S02]  /*02b0*/  CS2R R30, SRZ ;  /* 0x00000000001e7805 */ /* 0x000fe4000001ff00 */
        /* <DEDUP_REMOVED lines=375> */
.L_x_380:
        /* <DEDUP_REMOVED lines=10> */
[----:B0-----:R-:W-:-:S05]  /*1ad0*/  IMAD.WIDE.U32 R30, R30, 0x8, R60 ;  /* 0x000000081e1e7825 */ /* 0x001fca00078e003c */
[----:B------:R0:W5:Y:S02]  /*1ae0*/  LDG.E.64 R62, desc[UR4][R30.64] ;  /* 0x000000041e3e7981 */ /* 0x000164000c1e1b00 */
[----:B0-----:R-:W-:-:S04]  /*1af0*/  IADD3 R30, R76, 0x80, RZ ;  /* 0x000000804c1e7810 */ /* 0x001fc80007ffe0ff */
[----:B------:R-:W-:-:S13]  /*1b00*/  ISETP.GE.AND P1, PT, R30, R0, PT ;  /* 0x000000001e00720c */ /* 0x000fda0003f26270 */
[----:B------:R-:W-:Y:S05]  /*1b10*/  @P1 BRA `(.L_x_379) ;  /* 0x000000a800b01947 */ /* 0x000fea0003800000 */
[----:B------:R-:W-:Y:S02]  /*1b20*/  CS2R R58, SRZ ;  /* 0x00000000003a7805 */ /* 0x000fe4000001ff00 */
[----:B------:R-:W-:Y:S01]  /*1b30*/  CS2R R24, SRZ ;  /* 0x0000000000187805 */ /* 0x000fe2000001ff00 */
[----:B------:R-:W-:Y:S06]  /*1b40*/  @!P0 BRA `(.L_x_381) ;  /* 0x0000001400d48947 */ /* 0x000fec0003800000 */
        /* <DEDUP_REMOVED lines=373> */
.L_x_381:
[----:B------:R-:W0:Y:S08]  /*32a0*/  LDC.64 R36, c[0x0][0x240] ;  /* 0x00009000ff247b82 */ /* 0x000e300000000a00 */
[----:B------:R-:W1:Y:S08]  /*32b0*/  LDC.64 R32, c[0x0][0x250] ;  /* 0x00009400ff207b82 */ /* 0x000e700000000a00 */
[----:B------:R-:W2:Y:S01]  /*32c0*/  LDC.64 R30, c[0x0][0x248] ;  /* 0x00009200ff1e7b82 */ /* 0x000ea20000000a00 */
[----:B0-----:R-:W-:-:S04]  /*32d0*/  IMAD.WIDE.U32 R42, R59, 0x8, R36 ;  /* 0x000000083b2a7825 */ /* 0x001fc800078e0024 */
[----:B------:R-:W-:Y:S02]  /*32e0*/  IMAD.WIDE.U32 R36, R24, 0x8, R60 ;  /* 0x0000000818247825 */ /* 0x000fe400078e003c */
[----:B------:R-:W5:Y:S02]  /*32f0*/  LDG.E.64 R42, desc[UR4][R42.64] ;  /* 0x000000042a2a7981 */ /* 0x000f64000c1e1b00 */
[----:B-1----:R-:W-:Y:S02]  /*3300*/  IMAD.WIDE.U32 R54, R25, 0x8, R32 ;  /* 0x0000000819367825 */ /* 0x002fe400078e0020 */
[----:B------:R-:W5:Y:S04]  /*3310*/  LDG.E.64 R36, desc[UR4][R36.64] ;  /* 0x0000000424247981 */ /* 0x000f68000c1e1b00 */
[----:B------:R-:W5:Y:S01]  /*3320*/  LDG.E.64 R54, desc[UR4][R54.64] ;  /* 0x0000000436367981 */ /* 0x000f62000c1e1b00 */
[----:B--2---:R-:W-:-:S05]  /*3330*/  IMAD.WIDE.U32 R30, R58, 0x8, R30 ;  /* 0x000000083a1e7825 */ /* 0x004fca00078e001e */
        /* <DEDUP_REMOVED lines=380> */
.L_x_382:
        /* <DEDUP_REMOVED lines=18> */
[----:B------:R-:W-:Y:S01]  /*4c20*/  LEA R31, R2, R30, 0xa ;  /* 0x0000001e021f7211 */ /* 0x000fe200078e50ff */
        /* <DEDUP_REMOVED lines=372> */
.L_x_383:
        /* <DEDUP_REMOVED lines=391> */
.L_x_384:
        /* <DEDUP_REMOVED lines=391> */
.L_x_385:
[----:B------:R-:W0:Y:S08]  /*9450*/  LDC.64 R30, c[0x0][0x240] ;  /* 0x00009000ff1e7b82 */ /* 0x000e300000000a00 */
[----:B------:R-:W1:Y:S08]  /*9460*/  LDC.64 R12, c[0x0][0x248] ;  /* 0x00009200ff0c7b82 */ /* 0x000e700000000a00 */
[----:B------:R-:W2:Y:S01]  /*9470*/  LDC.64 R32, c[0x0][0x250] ;  /* 0x00009400ff207b82 */ /* 0x000ea20000000a00 */
[----:B0-----:R-:W-:-:S04]  /*9480*/  IMAD.WIDE.U32 R30, R61, 0x8, R30 ;  /* 0x000000083d1e7825 */ /* 0x001fc800078e001e */
[----:B-1----:R-:W-:-:S03]  /*9490*/  IMAD.WIDE.U32 R12, R60, 0x8, R12 ;  /* 0x000000083c0c7825 */ /* 0x002fc600078e000c */
[----:B------:R-:W0:Y:S03]  /*94a0*/  LDC.64 R60, c[0x0][0x258] ;  /* 0x00009600ff3c7b82 */ /* 0x000e260000000a00 */
[----:B------:R-:W5:Y:S01]  /*94b0*/  LDG.E.64 R12, desc[UR4][R12.64] ;  /* 0x000000040c0c7981 */ /* 0x000f62000c1e1b00 */
[----:B--2---:R-:W-:-:S06]  /*94c0*/  IMAD.WIDE.U32 R68, R11, 0x8, R32 ;  /* 0x000000080b447825 */ /* 0x004fcc00078e0020 */
[----:B------:R-:W5:Y:S01]  /*94d0*/  LDG.E.64 R68, desc[UR4][R68.64] ;  /* 0x0000000444447981 */ /* 0x000f62000c1e1b00 */
[----:B0-----:R-:W-:-:S03]  /*94e0*/  IMAD.WIDE.U32 R50, R10, 0x8, R60 ;  /* 0x000000080a327825 */ /* 0x001fc600078e003c */
[----:B------:R0:W5:Y:S04]  /*94f0*/  LDG.E.64 R10, desc[UR4][R30.64] ;  /* 0x000000041e0a7981 */ /* 0x000168000c1e1b00 */
[----:B------:R-:W5:Y:S01]  /*9500*/  LDG.E.64 R50, desc[UR4][R50.64] ;  /* 0x0000000432327981 */ /* 0x000f62000c1e1b00 */
        /* <DEDUP_REMOVED lines=379> */
.L_x_386:
[----:B------:R-:W0:Y:S01]  /*acc0*/  LDC.64 R8, c[0x0][0x248] ;  /* 0x00009200ff087b82 */ /* 0x000e220000000a00 */
[----:B------:R-:W-:-:S06]  /*acd0*/  IMAD.WIDE.U32 R56, R6, 0x8, R60 ;  /* 0x0000000806387825 */ /* 0x000fcc00078e003c */
[----:B------:R-:W5:Y:S01]  /*ace0*/  LDG.E.64 R56, desc[UR4][R56.64] ;  /* 0x0000000438387981 */ /* 0x000f62000c1e1b00 */
[----:B------:R-:W1:Y:S08]  /*acf0*/  LDC.64 R32, c[0x0][0x250] ;  /* 0x00009400ff207b82 */ /* 0x000e700000000a00 */
[----:B------:R-:W2:Y:S01]  /*ad00*/  LDC.64 R30, c[0x0][0x240] ;  /* 0x00009000ff1e7b82 */ /* 0x000ea20000000a00 */
[----:B0-----:R-:W-:-:S06]  /*ad10*/  IMAD.WIDE.U32 R8, R58, 0x8, R8 ;  /* 0x000000083a087825 */ /* 0x001fcc00078e0008 */
[----:B------:R-:W5:Y:S01]  /*ad20*/  LDG.E.64 R8, desc[UR4][R8.64] ;  /* 0x0000000408087981 */ /* 0x000f62000c1e1b00 */
[----:B-1----:R-:W-:-:S06]  /*ad30*/  IMAD.WIDE.U32 R52, R7, 0x8, R32 ;  /* 0x0000000807347825 */ /* 0x002fcc00078e0020 */
        /* <DEDUP_REMOVED lines=382> */
.L_x_387:
[----:B------:R-:W0:Y:S08]  /*c520*/  LDC.64 R32, c[0x0][0x250] ;  /* 0x00009400ff207b82 */ /* 0x000e300000000a00 */
        /* <DEDUP_REMOVED lines=10> */
[----:B------:R-:W5:Y:S02]  /*c5d0*/  LDG.E.64 R4, desc[UR4][R4.64] ;  /* 0x0000000404047981 */ /* 0x000f64000c1e1b00 */
.L_x_379:
[----:B------:R-:W-:Y:S05]  /*c5e0*/  BSYNC B0 ;  /* 0x0000000000007941 */ /* 0x000fea0003800000 */
.L_x_378:
[----:B------:R-:W0:Y:S01]  /*c5f0*/  LDC.64 R30, c[0x0][0x220] ;  /* 0x00008800ff1e7b82 */ /* 0x000e220000000a00 */
[C---:B------:R-:W-:Y:S02]  /*c600*/  IADD3 R2, R76.reuse, 0x100, RZ ;  /* 0x000001004c027810 */ /* 0x040fe40007ffe0ff */
[----:B------:R-:W-:Y:S02]  /*c610*/  CS2R R32, SRZ ;  /* 0x0000000000207805 */ /* 0x000fe4000001ff00 */
[----:B------:R-:W-:Y:S02]  /*c620*/  IADD3 R77, R76, 0x80, RZ ;  /* 0x000000804c4d7810 */ /* 0x000fe40007ffe0ff */
[-C--:B------:R-:W-:Y:S02]  /*c630*/  ISETP.GE.AND P0, PT, R2, R0.reuse, PT ;  /* 0x000000000200720c */ /* 0x080fe40003f06270 */
[----:B------:R-:W-:Y:S01]  /*c640*/  ISETP.GE.AND P5, PT, R77, R0, PT ;  /* 0x000000004d00720c */ /* 0x000fe20003fa6270 */
[----:B------:R-:W1:Y:S08]  /*c650*/  LDC.64 R2, c[0x0][0x220] ;  /* 0x00008800ff027b82 */ /* 0x000e700000000a00 */
[----:B------:R-:W2:Y:S01]  /*c660*/  @!P6 LDC.64 R60, c[0x0][0x218] ;  /* 0x00008600ff3ceb82 */ /* 0x000ea20000000a00 */
[----:B0-----:R-:W-:Y:S01]  /*c670*/  DADD R58, -R30, 1 ;  /* 0x3ff000001e3a7429 */ /* 0x001fe20000000100 */
[----:B------:R-:W-:-:S07]  /*c680*/  CS2R R30, SRZ ;  /* 0x00000000001e7805 */ /* 0x000fce000001ff00 */
[C---:B-----5:R-:W-:Y:S02]  /*c690*/  @!P6 DMUL R72, R58.reuse, R72 ;  /* 0x000000483a48e228 */ /* 0x060fe40000000000 */
[C---:B------:R-:W-:Y:S02]  /*c6a0*/  @!P0 DMUL R70, R58.reuse, R70 ;  /* 0x000000463a468228 */ /* 0x040fe40000000000 */
[C---:B------:R-:W-:Y:S02]  /*c6b0*/  @!P5 DMUL R54, R58.reuse, R54 ;  /* 0x000000363a36d228 */ /* 0x040fe40000000000 */
[----:B------:R-:W-:Y:S02]  /*c6c0*/  @!P5 DMUL R36, R58, R36 ;  /* 0x000000243a24d228 */ /* 0x000fe40000000000 */
[----:B-1----:R-:W-:Y:S02]  /*c6d0*/  @!P6 DFMA R30, R34, R2, R72 ;  /* 0x00000002221ee22b */ /* 0x002fe40000000048 */
[----:B------:R-:W0:Y:S01]  /*c6e0*/  LDC.64 R72, c[0x0][0x220] ;  /* 0x00008800ff487b82 */ /* 0x000e220000000a00 */
[----:B------:R-:W-:-:S02]  /*c6f0*/  IADD3 R2, R76, 0x200, RZ ;  /* 0x000002004c027810 */ /* 0x000fc40007ffe0ff */
[----:B------:R-:W-:Y:S02]  /*c700*/  CS2R R34, SRZ ;  /* 0x0000000000227805 */ /* 0x000fe4000001ff00 */
[----:B------:R-:W-:Y:S01]  /*c710*/  IADD3 R3, R76, 0x180, RZ ;  /* 0x000001804c037810 */ /* 0x000fe20007ffe0ff */
[C---:B------:R-:W-:Y:S01]  /*c720*/  @!P6 DMUL R62, R58.reuse, R62 ;  /* 0x0000003e3a3ee228 */ /* 0x040fe20000000000 */
[-C--:B------:R-:W-:Y:S01]  /*c730*/  ISETP.GE.AND P2, PT, R2, R0.reuse, PT ;  /* 0x000000000200720c */ /* 0x080fe20003f46270 */
[----:B------:R-:W-:Y:S01]  /*c740*/  @!P0 DMUL R38, R58, R38 ;  /* 0x000000263a268228 */ /* 0x000fe20000000000 */
[----:B------:R-:W-:Y:S01]  /*c750*/  IADD3 R2, R76, 0x300, RZ ;  /* 0x000003004c027810 */ /* 0x000fe20007ffe0ff */
[----:B--2---:R-:W-:Y:S01]  /*c760*/  @!P6 DMUL R60, R46, R60 ;  /* 0x0000003c2e3ce228 */ /* 0x004fe20000000000 */
[----:B------:R-:W-:Y:S02]  /*c770*/  ISETP.GE.AND P1, PT, R3, R0, PT ;  /* 0x000000000300720c */ /* 0x000fe40003f26270 */
[----:B------:R-:W-:-:S02]  /*c780*/  CS2R R46, SRZ ;  /* 0x00000000002e7805 */ /* 0x000fc4000001ff00 */
[-C--:B------:R-:W-:Y:S02]  /*c790*/  ISETP.GE.AND P4, PT, R2, R0.reuse, PT ;  /* 0x000000000200720c */ /* 0x080fe40003f86270 */
[C---:B------:R-:W-:Y:S02]  /*c7a0*/  IADD3 R3, R76.reuse, 0x280, RZ ;  /* 0x000002804c037810 */ /* 0x040fe40007ffe0ff */
[----:B------:R-:W-:Y:S02]  /*c7b0*/  IADD3 R2, R76, 0x380, RZ ;  /* 0x000003804c027810 */ /* 0x000fe40007ffe0ff */
[----:B------:R-:W-:Y:S01]  /*c7c0*/  ISETP.GE.AND P3, PT, R3, R0, PT ;  /* 0x000000000300720c */ /* 0x000fe20003f66270 */
[C---:B------:R-:W-:Y:S01]  /*c7d0*/  @!P2 DMUL R66, R58.reuse, R66 ;  /* 0x000000423a42a228 */ /* 0x040fe20000000000 */
[----:B------:R-:W-:Y:S01]  /*c7e0*/  P2R R3, PR, RZ, 0x10 ;  /* 0x00000010ff037803 */ /* 0x000fe20000000000 */
[C---:B------:R-:W-:Y:S02]  /*c7f0*/  @!P2 DMUL R44, R58.reuse, R44 ;  /* 0x0000002c3a2ca228 */ /* 0x040fe40000000000 */
[----:B------:R-:W-:-:S02]  /*c800*/  @!P1 DMUL R64, R58, R64 ;  /* 0x000000403a409228 */ /* 0x000fc40000000000 */
[-C--:B0-----:R-:W-:Y:S02]  /*c810*/  @!P0 DFMA R34, R48, R72.reuse, R70 ;  /* 0x000000483022822b */ /* 0x081fe40000000046 */
[----:B------:R-:W-:Y:S01]  /*c820*/  @!P5 DFMA R32, R42, R72, R54 ;  /* 0x000000482a20d22b */ /* 0x000fe20000000036 */
[----:B------:R-:W0:Y:S01]  /*c830*/  @!P5 LDC.64 R70, c[0x0][0x218] ;  /* 0x00008600ff46db82 */ /* 0x000e220000000a00 */
[-C--:B------:R-:W-:Y:S01]  /*c840*/  ISETP.GE.AND P5, PT, R2, R0.reuse, PT ;  /* 0x000000000200720c */ /* 0x080fe20003fa6270 */
[C---:B------:R-:W-:Y:S01]  /*c850*/  @!P4 DMUL R52, R58.reuse, R52 ;  /* 0x000000343a34c228 */ /* 0x040fe20000000000 */
[----:B------:R-:W-:Y:S01]  /*c860*/  CS2R R42, SRZ ;  /* 0x00000000002a7805 */ /* 0x000fe2000001ff00 */
[C---:B------:R-:W-:Y:S01]  /*c870*/  @!P4 DMUL R56, R58.reuse, R56 ;  /* 0x000000383a38c228 */ /* 0x040fe20000000000 */
[----:B------:R-:W-:Y:S01]  /*c880*/  ISETP.GE.AND P4, PT, R77, R0, PT ;  /* 0x000000004d00720c */ /* 0x000fe20003f86270 */
[C---:B------:R-:W-:Y:S01]  /*c890*/  @!P1 DMUL R40, R58.reuse, R40 ;  /* 0x000000283a289228 */ /* 0x040fe20000000000 */
[----:B------:R-:W-:Y:S01]  /*c8a0*/  CS2R R48, SRZ ;  /* 0x0000000000307805 */ /* 0x000fe2000001ff00 */
[C---:B------:R-:W-:Y:S01]  /*c8b0*/  @!P3 DMUL R68, R58.reuse, R68 ;  /* 0x000000443a44b228 */ /* 0x040fe20000000000 */
[----:B------:R-:W1:Y:S01]  /*c8c0*/  @!P0 LDC.64 R72, c[0x0][0x218] ;  /* 0x00008600ff488b82 */ /* 0x000e620000000a00 */
[C---:B------:R-:W-:Y:S01]  /*c8d0*/  @!P3 DMUL R50, R58.reuse, R50 ;  /* 0x000000323a32b228 */ /* 0x040fe20000000000 */
[----:B------:R-:W-:Y:S01]  /*c8e0*/  CS2R R54, SRZ ;  /* 0x0000000000367805 */ /* 0x000fe2000001ff00 */
[----:B------:R-:W2:Y:S02]  /*c8f0*/  S2R R2, SR_CTAID.X ;  /* 0x0000000000027919 */ /* 0x000ea40000002500 */
[----:B------:R-:W-:-:S02]  /*c900*/  @!P5 DMUL R74, R58, R74 ;  /* 0x0000004a3a4ad228 */ /* 0x000fc40000000000 */
[----:B------:R-:W-:Y:S01]  /*c910*/  @!P5 DMUL R4, R58, R4 ;  /* 0x000000043a04d228 */ /* 0x000fe20000000000 */
[----:B------:R-:W3:Y:S01]  /*c920*/  LDC.64 R58, c[0x0][0x220] ;  /* 0x00008800ff3a7b82 */ /* 0x000ee20000000a00 */
[----:B0-----:R-:W-:Y:S01]  /*c930*/  @!P4 DMUL R24, R24, R70 ;  /* 0x000000461818c228 */ /* 0x001fe20000000000 */
[----:B------:R-:W-:Y:S01]  /*c940*/  ISETP.NE.AND P4, PT, R3, RZ, PT ;  /* 0x000000ff0300720c */ /* 0x000fe20003f85270 */
[----:B-1----:R-:W-:Y:S02]  /*c950*/  @!P0 DMUL R22, R22, R72 ;  /* 0x0000004816168228 */ /* 0x002fe40000000000 */
[-C--:B---3--:R-:W-:Y:S02]  /*c960*/  @!P1 DFMA R46, R18, R58.reuse, R64 ;  /* 0x0000003a122e922b */ /* 0x088fe40000000040 */
[-C--:B------:R-:W-:Y:S01]  /*c970*/  @!P2 DFMA R48, R14, R58.reuse, R66 ;  /* 0x0000003a0e30a22b */ /* 0x080fe20000000042 */
[----:B------:R-:W0:Y:S01]  /*c980*/  @!P3 LDC.64 R18, c[0x0][0x218] ;  /* 0x00008600ff12bb82 */ /* 0x000e220000000a00 */
[-C--:B------:R-:W-:Y:S01]  /*c990*/  @!P3 DFMA R54, R10, R58.reuse, R68 ;  /* 0x0000003a0a36b22b */ /* 0x080fe20000000044 */
[----:B------:R-:W-:Y:S01]  /*c9a0*/  CS2R R64, SRZ ;  /* 0x0000000000407805 */ /* 0x000fe2000001ff00 */
[----:B------:R-:W-:Y:S01]  /*c9b0*/  @!P6 DFMA R42, R60, R58, R62 ;  /* 0x0000003a3c2ae22b */ /* 0x000fe2000000003e */
[----:B------:R-:W-:-:S02]  /*c9c0*/  CS2R R66, SRZ ;  /* 0x0000000000427805 */ /* 0x000fc4000001ff00 */
[----:B------:R-:W-:Y:S02]  /*c9d0*/  CS2R R62, SRZ ;  /* 0x00000000003e7805 */ /* 0x000fe4000001ff00 */
[----:B------:R-:W-:Y:S01]  /*c9e0*/  CS2R R68, SRZ ;  /* 0x0000000000447805 */ /* 0x000fe2000001ff00 */
[----:B------:R-:W1:Y:S08]  /*c9f0*/  @!P1 LDC.64 R60, c[0x0][0x218] ;  /* 0x00008600ff3c9b82 */ /* 0x000e700000000a00 */
[----:B------:R-:W3:Y:S08]  /*ca00*/  @!P2 LDC.64 R58, c[0x0][0x218] ;  /* 0x00008600ff3aab82 */ /* 0x000ef00000000a00 */
[----:B------:R-:W4:Y:S08]  /*ca10*/  @!P4 LDC.64 R14, c[0x0][0x218] ;  /* 0x00008600ff0ecb82 */ /* 0x000f300000000a00 */
[----:B------:R-:W0:Y:S01]  /*ca20*/  @!P5 LDC.64 R10, c[0x0][0x218] ;  /* 0x00008600ff0adb82 */ /* 0x000e220000000a00 */
[----:B--2---:R-:W-:Y:S05]  /*ca30*/  @P6 EXIT ;  /* 0x000000000000694d */ /* 0x004fea0003800000 */
[----:B------:R-:W2:Y:S01]  /*ca40*/  LDC.64 R70, c[0x0][0x220] ;  /* 0x00008800ff467b82 */ /* 0x000ea20000000a00 */
[----:B------:R-:W-:Y:S01]  /*ca50*/  ISETP.GE.AND P6, PT, R77, R0, PT ;  /* 0x000000004d00720c */ /* 0x000fe20003fc6270 */
[----:B-1----:R-:W-:Y:S02]  /*ca60*/  @!P1 DMUL R20, R20, R60 ;  /* 0x0000003c14149228 */ /* 0x002fe40000000000 */
[----:B----4-:R-:W-:Y:S02]  /*ca70*/  @!P4 DMUL R8, R8, R14 ;  /* 0x0000000e0808c228 */ /* 0x010fe40000000000 */
[----:B0-----:R-:W-:Y:S01]  /*ca80*/  @!P5 DMUL R26, R26, R10 ;  /* 0x0000000a1a1ad228 */ /* 0x001fe20000000000 */
[----:B------:R-:W-:Y:S01]  /*ca90*/  CS2R R14, SRZ ;  /* 0x00000000000e7805 */ /* 0x000fe2000001ff00 */
[----:B------:R-:W0:Y:S01]  /*caa0*/  LDC R3, c[0x0][0x520] ;  /* 0x00014800ff037b82 */ /* 0x000e220000000800 */
[----:B---3--:R-:W-:Y:S01]  /*cab0*/  @!P2 DMUL R16, R16, R58 ;  /* 0x0000003a1010a228 */ /* 0x008fe20000000000 */
[----:B------:R-:W-:Y:S01]  /*cac0*/  CS2R R10, SRZ ;  /* 0x00000000000a7805 */ /* 0x000fe2000001ff00 */
[----:B------:R-:W-:Y:S01]  /*cad0*/  @!P3 DMUL R12, R12, R18 ;  /* 0x000000120c0cb228 */ /* 0x000fe20000000000 */
[----:B------:R-:W-:-:S02]  /*cae0*/  CS2R R18, SRZ ;  /* 0x0000000000127805 */ /* 0x000fc4000001ff00 */
[-C--:B--2---:R-:W-:Y:S02]  /*caf0*/  @!P6 DFMA R62, R24, R70.reuse, R36 ;  /* 0x00000046183ee22b */ /* 0x084fe40000000024 */
[-C--:B------:R-:W-:Y:S02]  /*cb00*/  @!P4 DFMA R66, R6, R70.reuse, R52 ;  /* 0x000000460642c22b */ /* 0x080fe40000000034 */
[-C--:B------:R-:W-:Y:S01]  /*cb10*/  @!P0 DFMA R64, R22, R70.reuse, R38 ;  /* 0x000000461640822b */ /* 0x080fe20000000026 */
[----:B------:R-:W-:Y:S02]  /*cb20*/  CS2R R6, SRZ ;  /* 0x0000000000067805 */ /* 0x000fe4000001ff00 */
[----:B------:R-:W-:Y:S01]  /*cb30*/  CS2R R22, SRZ ;  /* 0x0000000000167805 */ /* 0x000fe2000001ff00 */
[-C--:B------:R-:W-:Y:S01]  /*cb40*/  @!P5 DFMA R68, R28, R70.reuse, R74 ;  /* 0x000000461c44d22b */ /* 0x080fe2000000004a */
[----:B0-----:R-:W-:Y:S01]  /*cb50*/  ISETP.NE.AND P6, PT, R3, RZ, PT ;  /* 0x000000ff0300720c */ /* 0x001fe20003fc5270 */
[----:B------:R-:W-:-:S02]  /*cb60*/  @!P1 DFMA R22, R20, R70, R40 ;  /* 0x000000461416922b */ /* 0x000fc40000000028 */
[-C--:B------:R-:W-:Y:S02]  /*cb70*/  @!P4 DFMA R10, R8, R70.reuse, R56 ;  /* 0x00000046080ac22b */ /* 0x080fe40000000038 */
[-C--:B------:R-:W-:Y:S02]  /*cb80*/  @!P5 DFMA R6, R26, R70.reuse, R4 ;  /* 0x000000461a06d22b */ /* 0x080fe40000000004 */
[-C--:B------:R-:W-:Y:S02]  /*cb90*/  @!P2 DFMA R18, R16, R70.reuse, R44 ;  /* 0x000000461012a22b */ /* 0x080fe4000000002c */
[----:B------:R-:W-:Y:S01]  /*cba0*/  @!P3 DFMA R14, R12, R70, R50 ;  /* 0x000000460c0eb22b */ /* 0x000fe20000000032 */
[----:B------:R-:W-:Y:S02]  /*cbb0*/  MOV R17, RZ ;  /* 0x000000ff00117202 */ /* 0x000fe40000000f00 */
[----:B------:R-:W-:Y:S01]  /*cbc0*/  MOV R13, RZ ;  /* 0x000000ff000d7202 */ /* 0x000fe20000000f00 */
[----:B------:R-:W-:Y:S07]  /*cbd0*/  @!P6 BRA `(.L_x_388) ;  /* 0x0000001000ace947 */ /* 0x000fee0003800000 */
        /* <DEDUP_REMOVED lines=299> */
.L_x_388:
[----:B------:R-:W0:Y:S01]  /*de90*/  LDC.64 R8, c[0x0][0x230] ;  /* 0x00008c00ff087b82 */ /* 0x000e220000000a00 */
[----:B------:R-:W-:-:S07]  /*dea0*/  ISETP.GE.AND P6, PT, R77, R0, PT ;  /* 0x000000004d00720c */ /* 0x000fce0003fc6270 */
[----:B------:R-:W1:Y:S01]  /*deb0*/  LDC.64 R4, c[0x0][0x238] ;  /* 0x00008e00ff047b82 */ /* 0x000e620000000a00 */
[----:B0-----:R-:W-:-:S05]  /*dec0*/  IMAD.WIDE.U32 R16, R17, 0x8, R8 ;  /* 0x0000000811107825 */ /* 0x001fca00078e0008 */
[----:B------:R0:W-:Y:S01]  /*ded0*/  STG.E.64 desc[UR4][R16.64], R30 ;  /* 0x0000001e10007986 */ /* 0x0001e2000c101b04 */
[----:B-1----:R-:W-:-:S05]  /*dee0*/  IMAD.WIDE.U32 R12, R13, 0x8, R4 ;  /* 0x000000080d0c7825 */ /* 0x002fca00078e0004 */
[----:B------:R0:W-:Y:S01]  /*def0*/  STG.E.64 desc[UR4][R12.64], R42 ;  /* 0x0000002a0c007986 */ /* 0x0001e2000c101b04 */
        /* <DEDUP_REMOVED lines=304> */
.L_x_389:
[----:B------:R-:W-:-:S04]  /*f200*/  IMAD.WIDE.U32 R16, R17, 0x8, R8 ;  /* 0x0000000811107825 */ /* 0x000fc800078e0008 */
[----:B------:R-:W-:Y:S01]  /*f210*/  IMAD.WIDE.U32 R12, R13, 0x8, R4 ;  /* 0x000000080d0c7825 */ /* 0x000fe200078e0004 */
[----:B------:R0:W-:Y:S04]  /*f220*/  STG.E.64 desc[UR4][R16.64], R32 ;  /* 0x0000002010007986 */ /* 0x0001e8000c101b04 */
[----:B------:R0:W-:Y:S01]  /*f230*/  STG.E.64 desc[UR4][R12.64], R62 ;  /* 0x0000003e0c007986 */ /* 0x0001e2000c101b04 */
[----:B------:R-:W-:Y:S05]  /*f240*/  @P0 EXIT ;  /* 0x000000000000094d */ /* 0x000fea0003800000 */
[----:B------:R-:W-:Y:S01]  /*f250*/  ISETP.NE.AND P6, PT, R3, RZ, PT ;  /* 0x000000ff0300720c */ /* 0x000fe20003fc5270 */
[----:B0-----:R-:W-:Y:S01]  /*f260*/  HFMA2.MMA R13, -RZ, RZ, 0, 0 ;  /* 0x00000000ff0d7435 */ /* 0x001fe200000001ff */
[----:B------:R-:W-:-:S11]  /*f270*/  MOV R17, RZ ;  /* 0x000000ff00117202 */ /* 0x000fd60000000f00 */
[----:B------:R-:W-:Y:S05]  /*f280*/  @!P6 BRA `(.L_x_390) ;  /* 0x0000001000b4e947 */ /* 0x000fea0003800000 */
[----:B------:R-:W0:Y:S01]  /*f290*/  S2R R0, SR_TID.X ;  /* 0x0000000000007919 */ /* 0x000e220000002100 */
[----:B------:R-:W-:Y:S01]  /*f2a0*/  MOV R12, RZ ;  /* 0x000000ff000c7202 */ /* 0x000fe20000000f00 */
[----:B------:R-:W-:Y:S01]  /*f2b0*/  ULDC.64 UR6, c[0x0][0x528] ;  /* 0x00014a0000067ab9 */ /* 0x000fe20000000a00 */
[----:B------:R-:W-:Y:S02]  /*f2c0*/  ISETP.NE.AND P0, PT, R3, 0x1, PT ;  /* 0x000000010300780c */ /* 0x000fe40003f05270 */
[----:B0-----:R-:W-:-:S04]  /*f2d0*/  IADD3 R0, R0, 0x100, RZ ;  /* 0x0000010000007810 */ /* 0x001fc80007ffe0ff */
[----:B------:R-:W-:-:S05]  /*f2e0*/  LEA R13, R2, R0, 0xa ;  /* 0x00000000020d7211 */ /* 0x000fca00078e50ff */
        /* <DEDUP_REMOVED lines=295> */
.L_x_390:
[----:B------:R-:W-:-:S04]  /*10560*/  IMAD.WIDE.U32 R16, R17, 0x8, R8 ;  /* 0x0000000811107825 */ /* 0x000fc800078e0008 */
[----:B------:R-:W-:Y:S01]  /*10570*/  IMAD.WIDE.U32 R12, R13, 0x8, R4 ;  /* 0x000000080d0c7825 */ /* 0x000fe200078e0004 */
[----:B------:R0:W-:Y:S04]  /*10580*/  STG.E.64 desc[UR4][R16.64], R34 ;  /* 0x0000002210007986 */ /* 0x0001e8000c101b04 */
[----:B------:R0:W-:Y:S01]  /*10590*/  STG.E.64 desc[UR4][R12.64], R64 ;  /* 0x000000400c007986 */ /* 0x0001e2000c101b04 */
[----:B------:R-:W-:Y:S05]  /*105a0*/  @P1 EXIT ;  /* 0x000000000000194d */ /* 0x000fea0003800000 */
[----:B0-----:R-:W-:Y:S01]  /*105b0*/  HFMA2.MMA R13, -RZ, RZ, 0, 0 ;  /* 0x00000000ff0d7435 */ /* 0x001fe200000001ff */
[----:B------:R-:W-:Y:S01]  /*105c0*/  MOV R17, RZ ;  /* 0x000000ff00117202 */ /* 0x000fe20000000f00 */
[----:B------:R-:W-:Y:S09]  /*105d0*/  @!P6 BRA `(.L_x_391) ;  /* 0x0000001000b4e947 */ /* 0x000ff20003800000 */
        /* <DEDUP_REMOVED lines=301> */
.L_x_391:
        /* <DEDUP_REMOVED lines=309> */
.L_x_392:
        /* <DEDUP_REMOVED lines=309> */
.L_x_393:
        /* <DEDUP_REMOVED lines=309> */
.L_x_394:
        /* <DEDUP_REMOVED lines=309> */
.L_x_395:
[----:B------:R-:W-:-:S04]  /*165f0*/  IMAD.WIDE.U32 R8, R13, 0x8, R8 ;  /* 0x000000080d087825 */ /* 0x000fc800078e0008 */
[----:B------:R-:W-:Y:S01]  /*16600*/  IMAD.WIDE.U32 R4, R11, 0x8, R4 ;  /* 0x000000080b047825 */ /* 0x000fe200078e0004 */
[----:B------:R-:W-:Y:S04]  /*16610*/  STG.E.64 desc[UR4][R8.64], R68 ;  /* 0x0000004408007986 */ /* 0x000fe8000c101b04 */
[----:B------:R-:W-:Y:S01]  /*16620*/  STG.E.64 desc[UR4][R4.64], R6 ;  /* 0x0000000604007986 */ /* 0x000fe2000c101b04 */
[----:B------:R-:W-:Y:S05]  /*16630*/  EXIT ;  /* 0x000000000000794d */ /* 0x000fea0003800000 */
.L_x_396:
        /* <DEDUP_REMOVED lines=12> */
.L_x_28211:


//--------------------- .text._ZN2at6native49_GLOBAL__N__b919a28f_16_Normalization_cu_5c38458745unrolled_elementwise_kernel_for_multi_outputsILi2EZZZNS1_23batch_norm_update_statsERKNS_6TensorES5_S5_S5_dlENKUlvE_clEvENKUlvE_clEvEUlddddE_St5arrayIPcLm6EE23TrivialOffsetCalculatorILi4EjESC_ILi2EjEEEviT0_T1_T2_T3_ --------------------------
	.section	.text._ZN2at6native49_GLOBAL__N__b919a28f_16_Normalization_cu_5c38458745unrolled_elementwise_kernel_for_multi_outputsILi2EZZZNS1_23batch_norm_update_statsERKNS_6TensorES5_S5_S5_dlENKUlvE_clEvENKUlvE_clEvEUlddddE_St5arrayIPcLm6EE23TrivialOffsetCalculatorILi4EjESC_ILi2EjEEEviT0_T1_T2_T3_,"ax",@progbits
	.align	128
.text._ZN2at6native49_GLOBAL__N__b919a28f_16_Normalization_cu_5c38458745unrolled_elementwise_kernel_for_multi_outputsILi2EZZZNS1_23batch_norm_update_statsERKNS_6TensorES5_S5_S5_dlENKUlvE_clEvENKUlvE_clEvEUlddddE_St5arrayIPcLm6EE23TrivialOffsetCalculatorILi4EjESC_ILi2EjEEEviT0_T1_T2_T3_:
        .type           _ZN2at6native49_GLOBAL__N__b919a28f_16_Normalization_cu_5c38458745unrolled_elementwise_kernel_for_multi_outputsILi2EZZZNS1_23batch_norm_update_statsERKNS_6TensorES5_S5_S5_dlENKUlvE_clEvENKUlvE_clEvEUlddddE_St5arrayIPcLm6EE23TrivialOffsetCalculatorILi4EjESC_ILi2EjEEEviT0_T1_T2_T3_,@function
        .size           _ZN2at6native49_GLOBAL__N__b919a28f_16_Normalization_cu_5c38458745unrolled_elementwise_kernel_for_multi_outputsILi2EZZZNS1_23batch_norm_update_statsERKNS_6TensorES5_S5_S5_dlENKUlvE_clEvENKUlvE_clEvEUlddddE_St5arrayIPcLm6EE23TrivialOffsetCalculatorILi4EjESC_ILi2EjEEEviT0_T1_T2_T3_,(.L_x_28212 - _ZN2at6native49_GLOBAL__N__b919a28f_16_Normalization_cu_5c38458745unrolled_elementwise_kernel_for_multi_outputsILi2EZZZNS1_23batch_norm_update_statsERKNS_6TensorES5_S5_S5_dlENKUlvE_clEvENKUlvE_clEvEUlddddE_St5arrayIPcLm6EE23TrivialOffsetCalculatorILi4EjESC_ILi2EjEEEviT0_T1_T2_T3_)
        .other          _ZN2at6native49_GLOBAL__N__b919a28f_16_Normalization_cu_5c38458745unrolled_elementwise_kernel_for_multi_outputsILi2EZZZNS1_23batch_norm_update_statsERKNS_6TensorES5_S5_S5_dlENKUlvE_clEvENKUlvE_clEvEUlddddE_St5arrayIPcLm6EE23TrivialOffsetCalculatorILi4EjESC_ILi2EjEEEviT0_T1_T2_T3_,@"STO_CUDA_ENTRY STV_DEFAULT"
_ZN2at6native49_GLOBAL__N__b919a28f_16_Normalization_cu_5c38458745unrolled_elementwise_kernel_for_multi_outputsILi2EZZZNS1_23batch_norm_update_statsERKNS_6TensorES5_S5_S5_dlENKUlvE_clEvENKUlvE_clEvEUlddddE_St5arrayIPcLm6EE23TrivialOffsetCalculatorILi4EjESC_ILi2EjEEEviT0_T1_T2_T3_:
        /* <DEDUP_REMOVED lines=42> */
[----:B------:R-:W-:Y:S02]  /*02a0*/  VIADD R38, R0, 0x80 ;  /* 0x0000008000267836 */ /* 0x000fe40000000000 */
[----:B------:R-:W-:-:S03]  /*02b0*/  IMAD R2, R3, 0x400, R0 ;  /* 0x0000040003027824 */ /* 0x000fc600078e0200 */
[----:B------:R-:W-:Y:S02]  /*02c0*/  ISETP.GE.AND P1, PT, R38, R77, PT ;  /* 0x0000004d2600720c */ /* 0x000fe40003f26270 */
        /* <DEDUP_REMOVED lines=11> */
[----:B------:R-:W-:Y:S05]  /*0380*/  @P1 BRA `(.L_x_398) ;  /* 0x0000000400401947 */ /* 0x000fea0003800000 */
[----:B------:R-:W-:Y:S01]  /*0390*/  VIADD R46, R0, 0x100 ;  /* 0x00000100002e7836 */ /* 0x000fe20000000000 */
[----:B------:R-:W-:-:S04]  /*03a0*/  IADD3 R53, R2, 0x80, RZ ;  /* 0x0000008002357810 */ /* 0x000fc80007ffe0ff */
[----:B------:R-:W-:Y:S01]  /*03b0*/  ISETP.GE.AND P1, PT, R46, R77, PT ;  /* 0x0000004d2e00720c */ /* 0x000fe20003f26270 */
        /* <DEDUP_REMOVED lines=8> */
[----:B------:R-:W-:Y:S05]  /*0440*/  @P1 BRA `(.L_x_398) ;  /* 0x0000000400101947 */ /* 0x000fea0003800000 */
[----:B------:R-:W-:Y:S02]  /*0450*/  VIADD R4, R0, 0x180 ;  /* 0x0000018000047836 */ /* 0x000fe40000000000 */
[----:B------:R-:W-:-:S03]  /*0460*/  VIADD R45, R2, 0x100 ;  /* 0x00000100022d7836 */ /* 0x000fc60000000000 */
        /* <DEDUP_REMOVED lines=34> */
[----:B------:R-:W-:Y:S01]  /*0690*/  IADD3 R68, R0, 0x300, RZ ;  /* 0x0000030000447810 */ /* 0x000fe20007ffe0ff */
        /* <DEDUP_REMOVED lines=11> */
[----:B------:R-:W-:-:S05]  /*0750*/  VIADD R22, R0, 0x380 ;  /* 0x0000038000167836 */ /* 0x000fca0000000000 */
[----:B------:R-:W-:-:S13]  /*0760*/  ISETP.GE.AND P1, PT, R22, R77, PT ;  /* 0x0000004d1600720c */ /* 0x000fda0003f26270 */
[----:B------:R-:W-:-:S05]  /*0770*/  @!P1 IADD3 R27, R2, 0x380, RZ ;  /* 0x00000380021b9810 */ /* 0x000fca0007ffe0ff */
[----:B------:R-:W-:-:S04]  /*0780*/  @!P1 IMAD.WIDE.U32 R22, R27, 0x8, R60 ;  /* 0x000000081b169825 */ /* 0x000fc800078e003c */
[C---:B------:R-:W-:Y:S01]  /*0790*/  @!P1 IMAD.WIDE.U32 R24, R27.reuse, 0x8, R62 ;  /* 0x000000081b189825 */ /* 0x040fe200078e003e */
[----:B------:R0:W5:Y:S03]  /*07a0*/  @!P1 LDG.E.64 R36, desc[UR4][R22.64] ;  /* 0x0000000416249981 */ /* 0x000166000c1e1b00 */
[----:B------:R-:W-:Y:S01]  /*07b0*/  VIADD R2, R2, 0x300 ;  /* 0x0000030002027836 */ /* 0x000fe20000000000 */
[----:B------:R1:W5:Y:S01]  /*07c0*/  @!P1 LDG.E.64 R34, desc[UR4][R24.64] ;  /* 0x0000000418229981 */ /* 0x000362000c1e1b00 */
[----:B0-----:R-:W-:-:S04]  /*07d0*/  @!P1 IMAD.WIDE.U32 R22, R27, 0x8, R64 ;  /* 0x000000081b169825 */ /* 0x001fc800078e0040 */
[----:B------:R-:W-:Y:S01]  /*07e0*/  @!P1 IMAD.WIDE.U32 R26, R27, 0x8, R66 ;  /* 0x000000081b1a9825 */ /* 0x000fe200078e0042 */
[----:B------:R0:W5:Y:S03]  /*07f0*/  @!P1 LDG.E.64 R32, desc[UR4][R22.64] ;  /* 0x0000000416209981 */ /* 0x000166000c1e1b00 */
[C---:B------:R-:W-:Y:S01]  /*0800*/  IMAD.WIDE.U32 R28, R2.reuse, 0x8, R60 ;  /* 0x00000008021c7825 */ /* 0x040fe200078e003c */
[----:B------:R2:W5:Y:S03]  /*0810*/  @!P1 LDG.E.64 R30, desc[UR4][R26.64] ;  /* 0x000000041a1e9981 */ /* 0x000566000c1e1b00 */
[C---:B-1----:R-:W-:Y:S02]  /*0820*/  IMAD.WIDE.U32 R24, R2.reuse, 0x8, R64 ;  /* 0x0000000802187825 */ /* 0x042fe400078e0040 */
[----:B------:R-:W5:Y:S02]  /*0830*/  LDG.E.64 R28, desc[UR4][R28.64] ;  /* 0x000000041c1c7981 */ /* 0x000f64000c1e1b00 */
[----:B0-----:R-:W-:-:S02]  /*0840*/  IMAD.WIDE.U32 R22, R2, 0x8, R66 ;  /* 0x0000000802167825 */ /* 0x001fc400078e0042 */
[----:B------:R-:W5:Y:S02]  /*0850*/  LDG.E.64 R24, desc[UR4][R24.64] ;  /* 0x0000000418187981 */ /* 0x000f64000c1e1b00 */
[----:B--2---:R-:W-:Y:S02]  /*0860*/  IMAD.WIDE.U32 R26, R2, 0x8, R62 ;  /* 0x00000008021a7825 */ /* 0x004fe400078e003e */
[----:B------:R-:W5:Y:S04]  /*0870*/  LDG.E.64 R22, desc[UR4][R22.64] ;  /* 0x0000000416167981 */ /* 0x000f68000c1e1b00 */
[----:B------:R-:W5:Y:S02]  /*0880*/  LDG.E.64 R26, desc[UR4][R26.64] ;  /* 0x000000041a1a7981 */ /* 0x000f64000c1e1b00 */
.L_x_398:
[----:B------:R-:W-:Y:S05]  /*0890*/  BSYNC B0 ;  /* 0x0000000000007941 */ /* 0x000fea0003800000 */
.L_x_397:
[----:B------:R-:W0:Y:S01]  /*08a0*/  LDC.64 R62, c[0x0][0x220] ;  /* 0x00008800ff3e7b82 */ /* 0x000e220000000a00 */
[----:B------:R-:W-:-:S05]  /*08b0*/  VIADD R2, R0, 0x80 ;  /* 0x0000008000027836 */ /* 0x000fca0000000000 */
[----:B------:R-:W-:Y:S01]  /*08c0*/  ISETP.GE.AND P1, PT, R2, R77, PT ;  /* 0x0000004d0200720c */ /* 0x000fe20003f26270 */
[----:B0-----:R-:W-:-:S08]  /*08d0*/  DADD R60, -R62, 1 ;  /* 0x3ff000003e3c7429 */ /* 0x001fd00000000100 */
[----:B-----5:R-:W-:Y:S01]  /*08e0*/  @!P0 DMUL R64, R60, R56 ;  /* 0x000000383c408228 */ /* 0x020fe20000000000 */
[----:B------:R-:W-:-:S03]  /*08f0*/  CS2R R56, SRZ ;  /* 0x0000000000387805 */ /* 0x000fc6000001ff00 */
[C---:B------:R-:W-:Y:S02]  /*0900*/  @!P1 DMUL R50, R60.reuse, R50 ;  /* 0x000000323c329228 */ /* 0x040fe40000000000 */
[----:B------:R-:W-:Y:S02]  /*0910*/  @!P0 DMUL R58, R60, R58 ;  /* 0x0000003a3c3a8228 */ /* 0x000fe40000000000 */
[-C--:B------:R-:W-:Y:S02]  /*0920*/  @!P0 DFMA R56, R38, R62.reuse, R64 ;  /* 0x0000003e2638822b */ /* 0x080fe40000000040 */
[----:B------:R-:W0:Y:S01]  /*0930*/  @!P0 LDC.64 R64, c[0x0][0x218] ;  /* 0x00008600ff408b82 */ /* 0x000e220000000a00 */
[----:B------:R-:W-:Y:S01]  /*0940*/  CS2R R38, SRZ ;  /* 0x0000000000267805 */ /* 0x000fe2000001ff00 */
[----:B------:R-:W-:Y:S01]  /*0950*/  @!P1 DFMA R38, R46, R62, R50 ;  /* 0x0000003e2e26922b */ /* 0x000fe20000000032 */
[----:B------:R-:W-:Y:S01]  /*0960*/  CS2R R46, SRZ ;  /* 0x00000000002e7805 */ /* 0x000fe2000001ff00 */
[----:B0-----:R-:W-:-:S04]  /*0970*/  @!P0 DMUL R64, R54, R64 ;  /* 0x0000004036408228 */ /* 0x001fc80000000000 */
[----:B------:R-:W0:Y:S04]  /*0980*/  @!P1 LDC.64 R54, c[0x0][0x218] ;  /* 0x00008600ff369b82 */ /* 0x000e280000000a00 */
[----:B------:R-:W-:Y:S01]  /*0990*/  @!P0 DFMA R46, R64, R62, R58 ;  /* 0x0000003e402e822b */ /* 0x000fe2000000003a */
[----:B------:R-:W-:Y:S10]  /*09a0*/  @P0 EXIT ;  /* 0x000000000000094d */ /* 0x000ff40003800000 */
[----:B------:R-:W-:Y:S01]  /*09b0*/  IADD3 R2, R0, 0x100, RZ ;  /* 0x0000010000027810 */ /* 0x000fe20007ffe0ff */
[----:B------:R-:W1:Y:S01]  /*09c0*/  LDC.64 R50, c[0x0][0x230] ;  /* 0x00008c00ff327b82 */ /* 0x000e620000000a00 */
[----:B0-----:R-:W-:Y:S01]  /*09d0*/  @!P1 DMUL R54, R48, R54 ;  /* 0x0000003630369228 */ /* 0x001fe20000000000 */
[----:B------:R-:W-:Y:S01]  /*09e0*/  IMAD R3, R3, 0x400, R0 ;  /* 0x0000040003037824 */ /* 0x000fe200078e0200 */
[----:B------:R-:W-:Y:S01]  /*09f0*/  ISETP.GE.AND P2, PT, R2, R77, PT ;  /* 0x0000004d0200720c */ /* 0x000fe20003f46270 */
[----:B------:R-:W-:Y:S01]  /*0a00*/  @!P1 DMUL R58, R60, R52 ;  /* 0x000000343c3a9228 */ /* 0x000fe20000000000 */
[----:B------:R-:W-:Y:S01]  /*0a10*/  VIADD R2, R0, 0x180 ;  /* 0x0000018000027836 */ /* 0x000fe20000000000 */
[----:B------:R-:W-:Y:S02]  /*0a20*/  CS2R R52, SRZ ;  /* 0x0000000000347805 */ /* 0x000fe4000001ff00 */
[----:B------:R-:W0:Y:S04]  /*0a30*/  LDC.64 R48, c[0x0][0x238] ;  /* 0x00008e00ff307b82 */ /* 0x000e280000000a00 */
[----:B------:R-:W-:-:S04]  /*0a40*/  @!P1 DFMA R52, R54, R62, R58 ;  /* 0x0000003e3634922b */ /* 0x000fc8000000003a */
[----:B------:R-:W2:Y:S01]  /*0a50*/  @!P2 LDC.64 R54, c[0x0][0x218] ;  /* 0x00008600ff36ab82 */ /* 0x000ea20000000a00 */
[----:B-1----:R-:W-:-:S05]  /*0a60*/  IMAD.WIDE.U32 R58, R3, 0x8, R50 ;  /* 0x00000008033a7825 */ /* 0x002fca00078e0032 */
[----:B------:R1:W-:Y:S01]  /*0a70*/  STG.E.64 desc[UR4][R58.64], R56 ;  /* 0x000000383a007986 */ /* 0x0003e2000c101b04 */
[----:B0-----:R-:W-:-:S05]  /*0a80*/  IMAD.WIDE.U32 R64, R3, 0x8, R48 ;  /* 0x0000000803407825 */ /* 0x001fca00078e0030 */
[----:B------:R1:W-:Y:S01]  /*0a90*/  STG.E.64 desc[UR4][R64.64], R46 ;  /* 0x0000002e40007986 */ /* 0x0003e2000c101b04 */
[----:B------:R-:W-:Y:S05]  /*0aa0*/  @P1 EXIT ;  /* 0x000000000000194d */ /* 0x000fea0003800000 */
[-C--:B------:R-:W-:Y:S01]  /*0ab0*/  ISETP.GE.AND P0, PT, R2, R77.reuse, PT ;  /* 0x0000004d0200720c */ /* 0x080fe20003f06270 */
[----:B------:R-:W-:Y:S01]  /*0ac0*/  VIADD R2, R0, 0x200 ;  /* 0x0000020000027836 */ /* 0x000fe20000000000 */
[----:B-1----:R-:W-:Y:S01]  /*0ad0*/  IADD3 R65, R3, 0x80, RZ ;  /* 0x0000008003417810 */ /* 0x002fe20007ffe0ff */
[----:B------:R-:W-:Y:S02]  /*0ae0*/  @!P2 DMUL R44, R60, R44 ;  /* 0x0000002c3c2ca228 */ /* 0x000fe40000000000 */
[----:B--2---:R-:W-:Y:S01]  /*0af0*/  @!P2 DMUL R54, R40, R54 ;  /* 0x000000362836a228 */ /* 0x004fe20000000000 */
[----:B------:R-:W-:Y:S01]  /*0b00*/  ISETP.GE.AND P1, PT, R2, R77, PT ;  /* 0x0000004d0200720c */ /* 0x000fe20003f26270 */
[C---:B------:R-:W-:Y:S01]  /*0b10*/  IMAD.WIDE.U32 R58, R65.reuse, 0x8, R50 ;  /* 0x00000008413a7825 */ /* 0x040fe200078e0032 */
[----:B------:R-:W-:Y:S01]  /*0b20*/  @!P2 DMUL R56, R60, R42 ;  /* 0x0000002a3c38a228 */ /* 0x000fe20000000000 */
[----:B------:R-:W-:Y:S02]  /*0b30*/  CS2R R40, SRZ ;  /* 0x0000000000287805 */ /* 0x000fe4000001ff00 */
[----:B------:R-:W-:Y:S01]  /*0b40*/  CS2R R42, SRZ ;  /* 0x00000000002a7805 */ /* 0x000fe2000001ff00 */
[----:B------:R-:W-:Y:S01]  /*0b50*/  IMAD.WIDE.U32 R64, R65, 0x8, R48 ;  /* 0x0000000841407825 */ /* 0x000fe200078e0030 */
[----:B------:R0:W-:Y:S01]  /*0b60*/  STG.E.64 desc[UR4][R58.64], R38 ;  /* 0x000000263a007986 */ /* 0x0001e2000c101b04 */
[----:B------:R-:W1:Y:S03]  /*0b70*/  @!P0 LDC.64 R46, c[0x0][0x218] ;  /* 0x00008600ff2e8b82 */ /* 0x000e660000000a00 */
[----:B------:R0:W-:Y:S01]  /*0b80*/  STG.E.64 desc[UR4][R64.64], R52 ;  /* 0x0000003440007986 */ /* 0x0001e2000c101b04 */
[----:B------:R-:W-:Y:S05]  /*0b90*/  @P2 EXIT ;  /* 0x000000000000294d */ /* 0x000fea0003800000 */
[-C--:B------:R-:W-:Y:S01]  /*0ba0*/  @!P2 DFMA R40, R4, R62.reuse, R56 ;  /* 0x0000003e0428a22b */ /* 0x080fe20000000038 */
[----:B0-----:R-:W-:Y:S01]  /*0bb0*/  VIADD R53, R3, 0x100 ;  /* 0x0000010003357836 */ /* 0x001fe20000000000 */
[----:B------:R-:W0:Y:S01]  /*0bc0*/  @!P1 LDC.64 R4, c[0x0][0x218] ;  /* 0x00008600ff049b82 */ /* 0x000e220000000a00 */
[----:B------:R-:W-:Y:S01]  /*0bd0*/  @!P2 DFMA R42, R54, R62, R44 ;  /* 0x0000003e362aa22b */ /* 0x000fe2000000002c */
[----:B------:R-:W-:Y:S01]  /*0be0*/  IADD3 R2, R0, 0x280, RZ ;  /* 0x0000028000027810 */ /* 0x000fe20007ffe0ff */
[C---:B------:R-:W-:Y:S01]  /*0bf0*/  IMAD.WIDE.U32 R44, R53.reuse, 0x8, R50 ;  /* 0x00000008352c7825 */ /* 0x040fe200078e0032 */
[----:B------:R-:W-:Y:S02]  /*0c00*/  @!P0 DMUL R6, R60, R6 ;  /* 0x000000063c068228 */ /* 0x000fe40000000000 */
[----:B-1----:R-:W-:Y:S01]  /*0c10*/  @!P0 DMUL R46, R10, R46 ;  /* 0x0000002e0a2e8228 */ /* 0x002fe20000000000 */
[----:B------:R-:W-:Y:S01]  /*0c20*/  IMAD.WIDE.U32 R52, R53, 0x8, R48 ;  /* 0x0000000835347825 */ /* 0x000fe200078e0030 */
[----:B------:R1:W-:Y:S01]  /*0c30*/  STG.E.64 desc[UR4][R44.64], R40 ;  /* 0x000000282c007986 */ /* 0x0003e2000c101b04 */
[----:B------:R-:W-:Y:S01]  /*0c40*/  @!P0 DMUL R38, R60, R8 ;  /* 0x000000083c268228 */ /* 0x000fe20000000000 */
[----:B------:R-:W-:-:S02]  /*0c50*/  ISETP.GE.AND P2, PT, R2, R77, PT ;  /* 0x0000004d0200720c */ /* 0x000fc40003f46270 */
[----:B------:R-:W-:Y:S01]  /*0c60*/  CS2R R10, SRZ ;  /* 0x00000000000a7805 */ /* 0x000fe2000001ff00 */
[----:B------:R1:W-:Y:S01]  /*0c70*/  STG.E.64 desc[UR4][R52.64], R42 ;  /* 0x0000002a34007986 */ /* 0x0003e2000c101b04 */
[----:B------:R-:W-:Y:S01]  /*0c80*/  CS2R R8, SRZ ;  /* 0x0000000000087805 */ /* 0x000fe2000001ff00 */
[----:B------:R-:W-:Y:S08]  /*0c90*/  @P0 EXIT ;  /* 0x000000000000094d */ /* 0x000ff00003800000 */
[-C--:B------:R-:W-:Y:S01]  /*0ca0*/  @!P0 DFMA R8, R46, R62.reuse, R6 ;  /* 0x0000003e2e08822b */ /* 0x080fe20000000006 */
[----:B-1----:R-:W-:Y:S01]  /*0cb0*/  VIADD R41, R3, 0x180 ;  /* 0x0000018003297836 */ /* 0x002fe20000000000 */
[----:B------:R-:W1:Y:S01]  /*0cc0*/  @!P2 LDC.64 R6, c[0x0][0x218] ;  /* 0x00008600ff06ab82 */ /* 0x000e620000000a00 */
[----:B------:R-:W-:Y:S01]  /*0cd0*/  @!P0 DFMA R10, R12, R62, R38 ;  /* 0x0000003e0c0a822b */ /* 0x000fe20000000026 */
[----:B------:R-:W-:Y:S01]  /*0ce0*/  VIADD R2, R0, 0x300 ;  /* 0x0000030000027836 */ /* 0x000fe20000000000 */
[C---:B------:R-:W-:Y:S01]  /*0cf0*/  @!P1 DMUL R16, R60.reuse, R16 ;  /* 0x000000103c109228 */ /* 0x040fe20000000000 */
[C---:B------:R-:W-:Y:S01]  /*0d00*/  IMAD.WIDE.U32 R38, R41.reuse, 0x8, R50 ;  /* 0x0000000829267825 */ /* 0x040fe200078e0032 */
[----:B------:R-:W-:Y:S01]  /*0d10*/  @!P1 DMUL R14, R60, R14 ;  /* 0x0000000e3c0e9228 */ /* 0x000fe20000000000 */
[----:B------:R-:W-:Y:S01]  /*0d20*/  CS2R R12, SRZ ;  /* 0x00000000000c7805 */ /* 0x000fe2000001ff00 */
[----:B0-----:R-:W-:Y:S01]  /*0d30*/  @!P1 DMUL R18, R18, R4 ;  /* 0x0000000412129228 */ /* 0x001fe20000000000 */
[----:B------:R-:W-:Y:S01]  /*0d40*/  IMAD.WIDE.U32 R40, R41, 0x8, R48 ;  /* 0x0000000829287825 */ /* 0x000fe200078e0030 */
[----:B------:R0:W-:Y:S01]  /*0d50*/  STG.E.64 desc[UR4][R38.64], R10 ;  /* 0x0000000a26007986 */ /* 0x0001e2000c101b04 */
[----:B------:R-:W-:-:S02]  /*0d60*/  ISETP.GE.AND P0, PT, R2, R77, PT ;  /* 0x0000004d0200720c */ /* 0x000fc40003f06270 */
[----:B------:R-:W-:Y:S01]  /*0d70*/  CS2R R4, SRZ ;  /* 0x0000000000047805 */ /* 0x000fe2000001ff00 */
[----:B------:R0:W-:Y:S01]  /*0d80*/  STG.E.64 desc[UR4][R40.64], R8 ;  /* 0x0000000828007986 */ /* 0x0001e2000c101b04 */
[----:B------:R-:W-:Y:S09]  /*0d90*/  @P1 EXIT ;  /* 0x000000000000194d */ /* 0x000ff20003800000 */
[-C--:B------:R-:W-:Y:S01]  /*0da0*/  @!P1 DFMA R12, R20, R62.reuse, R16 ;  /* 0x0000003e140c922b */ /* 0x080fe20000000010 */
[----:B0-----:R-:W-:Y:S01]  /*0db0*/  IADD3 R9, R3, 0x200, RZ ;  /* 0x0000020003097810 */ /* 0x001fe20007ffe0ff */
[----:B------:R-:W0:Y:S01]  /*0dc0*/  @!P0 LDC.64 R16, c[0x0][0x218] ;  /* 0x00008600ff108b82 */ /* 0x000e220000000a00 */
[----:B------:R-:W-:Y:S01]  /*0dd0*/  @!P1 DFMA R4, R18, R62, R14 ;  /* 0x0000003e1204922b */ /* 0x000fe2000000000e */
[----:B------:R-:W-:Y:S01]  /*0de0*/  VIADD R0, R0, 0x380 ;  /* 0x0000038000007836 */ /* 0x000fe20000000000 */
[C---:B------:R-:W-:Y:S01]  /*0df0*/  @!P2 DMUL R72, R60.reuse, R72 ;  /* 0x000000483c48a228 */ /* 0x040fe20000000000 */
[C---:B------:R-:W-:Y:S01]  /*0e00*/  IMAD.WIDE.U32 R10, R9.reuse, 0x8, R50 ;  /* 0x00000008090a7825 */ /* 0x040fe200078e0032 */
[----:B------:R-:W-:Y:S02]  /*0e10*/  @!P2 DMUL R74, R60, R74 ;  /* 0x0000004a3c4aa228 */ /* 0x000fe40000000000 */
[----:B-1----:R-:W-:Y:S01]  /*0e20*/  @!P2 DMUL R70, R70, R6 ;  /* 0x000000064646a228 */ /* 0x002fe20000000000 */
[----:B------:R-:W-:Y:S01]  /*0e30*/  IMAD.WIDE.U32 R14, R9, 0x8, R48 ;  /* 0x00000008090e7825 */ /* 0x000fe200078e0030 */
[----:B------:R1:W-:Y:S01]  /*0e40*/  STG.E.64 desc[UR4][R10.64], R12 ;  /* 0x0000000c0a007986 */ /* 0x0003e2000c101b04 */
[----:B------:R-:W-:-:S02]  /*0e50*/  ISETP.GE.AND P1, PT, R0, R77, PT ;  /* 0x0000004d0000720c */ /* 0x000fc40003f26270 */
[----:B------:R-:W-:Y:S02]  /*0e60*/  CS2R R8, SRZ ;  /* 0x0000000000087805 */ /* 0x000fe4000001ff00 */
[----:B------:R-:W-:Y:S01]  /*0e70*/  CS2R R6, SRZ ;  /* 0x0000000000067805 */ /* 0x000fe2000001ff00 */
[----:B------:R1:W-:Y:S01]  /*0e80*/  STG.E.64 desc[UR4][R14.64], R4 ;  /* 0x000000040e007986 */ /* 0x0003e2000c101b04 */
[----:B------:R-:W-:Y:S07]  /*0e90*/  @P2 EXIT ;  /* 0x000000000000294d */ /* 0x000fee0003800000 */
[----:B------:R-:W2:Y:S01]  /*0ea0*/  @!P1 LDC.64 R18, c[0x0][0x218] ;  /* 0x00008600ff129b82 */ /* 0x000ea20000000a00 */
[----:B-1----:R-:W-:Y:S01]  /*0eb0*/  VIADD R15, R3, 0x280 ;  /* 0x00000280030f7836 */ /* 0x002fe20000000000 */
[-C--:B------:R-:W-:Y:S01]  /*0ec0*/  @!P2 DFMA R8, R68, R62.reuse, R72 ;  /* 0x0000003e4408a22b */ /* 0x080fe20000000048 */
[----:B------:R-:W-:Y:S01]  /*0ed0*/  CS2R R10, SRZ ;  /* 0x00000000000a7805 */ /* 0x000fe2000001ff00 */
[----:B------:R-:W-:Y:S01]  /*0ee0*/  @!P2 DFMA R6, R70, R62, R74 ;  /* 0x0000003e4606a22b */ /* 0x000fe2000000004a */
[C---:B------:R-:W-:Y:S01]  /*0ef0*/  IMAD.WIDE.U32 R12, R15.reuse, 0x8, R50 ;  /* 0x000000080f0c7825 */ /* 0x040fe200078e0032 */
[----:B0-----:R-:W-:Y:S01]  /*0f00*/  @!P0 DMUL R26, R26, R16 ;  /* 0x000000101a1a8228 */ /* 0x001fe20000000000 */
[----:B------:R-:W-:Y:S01]  /*0f10*/  CS2R R4, SRZ ;  /* 0x0000000000047805 */ /* 0x000fe2000001ff00 */
[C---:B------:R-:W-:Y:S01]  /*0f20*/  @!P0 DMUL R24, R60.reuse, R24 ;  /* 0x000000183c188228 */ /* 0x040fe20000000000 */
[----:B------:R-:W-:Y:S01]  /*0f30*/  IMAD.WIDE.U32 R14, R15, 0x8, R48 ;  /* 0x000000080f0e7825 */ /* 0x000fe200078e0030 */
[----:B------:R0:W-:Y:S01]  /*0f40*/  STG.E.64 desc[UR4][R12.64], R8 ;  /* 0x000000080c007986 */ /* 0x0001e2000c101b04 */
[----:B------:R-:W-:-:S03]  /*0f50*/  @!P0 DMUL R22, R60, R22 ;  /* 0x000000163c168228 */ /* 0x000fc60000000000 */
[----:B------:R0:W-:Y:S01]  /*0f60*/  STG.E.64 desc[UR4][R14.64], R6 ;  /* 0x000000060e007986 */ /* 0x0001e2000c101b04 */
[----:B------:R-:W-:Y:S07]  /*0f70*/  @P0 EXIT ;  /* 0x000000000000094d */ /* 0x000fee0003800000 */
[----:B0-----:R-:W-:Y:S01]  /*0f80*/  IADD3 R15, R3, 0x300, RZ ;  /* 0x00000300030f7810 */ /* 0x001fe20007ffe0ff */
[-C--:B------:R-:W-:Y:S01]  /*0f90*/  @!P0 DFMA R10, R28, R62.reuse, R24 ;  /* 0x0000003e1c0a822b */ /* 0x080fe20000000018 */
[----:B------:R-:W-:Y:S01]  /*0fa0*/  CS2R R8, SRZ ;  /* 0x0000000000087805 */ /* 0x000fe2000001ff00 */
[----:B------:R-:W-:Y:S01]  /*0fb0*/  @!P0 DFMA R4, R26, R62, R22 ;  /* 0x0000003e1a04822b */ /* 0x000fe20000000016 */
[----:B------:R-:W-:Y:S01]  /*0fc0*/  CS2R R6, SRZ ;  /* 0x0000000000067805 */ /* 0x000fe2000001ff00 */
[C---:B------:R-:W-:Y:S01]  /*0fd0*/  IMAD.WIDE.U32 R12, R15.reuse, 0x8, R50 ;  /* 0x000000080f0c7825 */ /* 0x040fe200078e0032 */
[C---:B------:R-:W-:Y:S02]  /*0fe0*/  @!P1 DMUL R32, R60.reuse, R32 ;  /* 0x000000203c209228 */ /* 0x040fe40000000000 */
[----:B------:R-:W-:Y:S01]  /*0ff0*/  @!P1 DMUL R30, R60, R30 ;  /* 0x0000001e3c1e9228 */ /* 0x000fe20000000000 */
[----:B------:R-:W-:Y:S01]  /*1000*/  IMAD.WIDE.U32 R14, R15, 0x8, R48 ;  /* 0x000000080f0e7825 */ /* 0x000fe200078e0030 */
[----:B------:R0:W-:Y:S01]  /*1010*/  STG.E.64 desc[UR4][R12.64], R10 ;  /* 0x0000000a0c007986 */ /* 0x0001e2000c101b04 */
[----:B--2---:R-:W-:-:S03]  /*1020*/  @!P1 DMUL R34, R34, R18 ;  /* 0x0000001222229228 */ /* 0x004fc60000000000 */
[----:B------:R0:W-:Y:S01]  /*1030*/  STG.E.64 desc[UR4][R14.64], R4 ;  /* 0x000000040e007986 */ /* 0x0001e2000c101b04 */
[----:B------:R-:W-:Y:S07]  /*1040*/  @P1 EXIT ;  /* 0x000000000000194d */ /* 0x000fee0003800000 */
[----:B------:R-:W-:Y:S01]  /*1050*/  VIADD R3, R3, 0x380 ;  /* 0x0000038003037836 */ /* 0x000fe20000000000 */
[-C--:B------:R-:W-:Y:S02]  /*1060*/  @!P1 DFMA R8, R36, R62.reuse, R32 ;  /* 0x0000003e2408922b */ /* 0x080fe40000000020 */
[----:B------:R-:W-:Y:S01]  /*1070*/  @!P1 DFMA R6, R34, R62, R30 ;  /* 0x0000003e2206922b */ /* 0x000fe2000000001e */
[----:B------:R-:W-:-:S04]  /*1080*/  IMAD.WIDE.U32 R50, R3, 0x8, R50 ;  /* 0x0000000803327825 */ /* 0x000fc800078e0032 */
[----:B------:R-:W-:Y:S01]  /*1090*/  IMAD.WIDE.U32 R48, R3, 0x8, R48 ;  /* 0x0000000803307825 */ /* 0x000fe200078e0030 */
[----:B------:R-:W-:Y:S04]  /*10a0*/  STG.E.64 desc[UR4][R50.64], R8 ;  /* 0x0000000832007986 */ /* 0x000fe8000c101b04 */
[----:B------:R-:W-:Y:S01]  /*10b0*/  STG.E.64 desc[UR4][R48.64], R6 ;  /* 0x0000000630007986 */ /* 0x000fe2000c101b04 */
[----:B------:R-:W-:Y:S05]  /*10c0*/  EXIT ;  /* 0x000000000000794d */ /* 0x000fea0003800000 */
.L_x_399:
        /* <DEDUP_REMOVED lines=11> */
.L_x_28212:


//--------------------- .text._ZN2at6native32batch_norm_backward_elemt_kernelIN3c108BFloat16ES3_flEEvNS_27GenericPackedTensorAccessorIT_Lm3ENS_16DefaultPtrTraitsET2_EES8_NS4_IT1_Lm1ES6_S7_EESA_NS4_IT0_Lm1ES6_S7_EESA_SA_S8_PKii --------------------------
	.section	.text._ZN2at6native32batch_norm_backward_elemt_kernelIN3c108BFloat16ES3_flEEvNS_27GenericPackedTensorAccessorIT_Lm3ENS_16DefaultPtrTraitsET2_EES8_NS4_IT1_Lm1ES6_S7_EESA_NS4_IT0_Lm1ES6_S7_EESA_SA_S8_PKii,"ax",@progbits
	.align	128
        .global         _ZN2at6native32batch_norm_backward_elemt_kernelIN3c108BFloat16ES3_flEEvNS_27GenericPackedTensorAccessorIT_Lm3ENS_16DefaultPtrTraitsET2_EES8_NS4_IT1_Lm1ES6_S7_EESA_NS4_IT0_Lm1ES6_S7_EESA_SA_S8_PKii
        .type           _ZN2at6native32batch_norm_backward_elemt_kernelIN3c108BFloat16ES3_flEEvNS_27GenericPackedTensorAccessorIT_Lm3ENS_16DefaultPtrTraitsET2_EES8_NS4_IT1_Lm1ES6_S7_EESA_NS4_IT0_Lm1ES6_S7_EESA_SA_S8_PKii,@function
        .size           _ZN2at6native32batch_norm_backward_elemt_kernelIN3c108BFloat16ES3_flEEvNS_27GenericPackedTensorAccessorIT_Lm3ENS_16DefaultPtrTraitsET2_EES8_NS4_IT1_Lm1ES6_S7_EESA_NS4_IT0_Lm1ES6_S7_EESA_SA_S8_PKii,(.L_x_28276 - _ZN2at6native32batch_norm_backward_elemt_kernelIN3c108BFloat16ES3_flEEvNS_27GenericPackedTensorAccessorIT_Lm3ENS_16DefaultPtrTraitsET2_EES8_NS4_IT1_Lm1ES6_S7_EESA_NS4_IT0_Lm1ES6_S7_EESA_SA_S8_PKii)
        .other          _ZN2at6native32batch_norm_backward_elemt_kernelIN3c108BFloat16ES3_flEEvNS_27GenericPackedTensorAccessorIT_Lm3ENS_16DefaultPtrTraitsET2_EES8_NS4_IT1_Lm1ES6_S7_EESA_NS4_IT0_Lm1ES6_S7_EESA_SA_S8_PKii,@"STO_CUDA_ENTRY STV_DEFAULT"
_ZN2at6native32batch_norm_backward_elemt_kernelIN3c108BFloat16ES3_flEEvNS_27GenericPackedTensorAccessorIT_Lm3ENS_16DefaultPtrTraitsET2_EES8_NS4_IT1_Lm1ES6_S7_EESA_NS4_IT0_Lm1ES6_S7_EESA_SA_S8_PKii:
.text._ZN2at6native32batch_norm_backward_elemt_kernelIN3c108BFloat16ES3_flEEvNS_27GenericPackedTensorAccessorIT_Lm3ENS_16DefaultPtrTraitsET2_EES8_NS4_IT1_Lm1ES6_S7_EESA_NS4_IT0_Lm1ES6_S7_EESA_SA_S8_PKii:
[----:B------:R-:W-:Y:S08]  /*0000*/  LDC R1, c[0x0][0x28] ;  /* 0x00000a00ff017b82 */ /* 0x000ff00000000800 */
[----:B------:R-:W0:Y:S01]  /*0010*/  LDC R3, c[0x0][0x338] ;  /* 0x0000ce00ff037b82 */ /* 0x000e220000000800 */
[----:B------:R-:W-:Y:S01]  /*0020*/  ULDC.64 UR16, c[0x0][0x208] ;  /* 0x0000820000107ab9 */ /* 0x000fe20000000a00 */
[----:B------:R-:W-:Y:S01]  /*0030*/  IMAD.MOV.U32 R2, RZ, RZ, RZ ;  /* 0x000000ffff027224 */ /* 0x000fe200078e00ff */
[----:B0-----:R-:W-:-:S13]  /*0040*/  ISETP.GE.AND P0, PT, R3, 0x1, PT ;  /* 0x000000010300780c */ /* 0x001fda0003f06270 */
[----:B------:R-:W-:Y:S05]  /*0050*/  @!P0 BRA `(.L_x_400) ;  /* 0x00000008002c8947 */ /* 0x000fea0003800000 */
[----:B------:R-:W-:Y:S01]  /*0060*/  VIADD R0, R3, 0xffffffff ;  /* 0xffffffff03007836 */ /* 0x000fe20000000000 */
[----:B------:R-:W-:Y:S01]  /*0070*/  UMOV UR4, URZ ;  /* 0x0000003f00047c82 */ /* 0x000fe20008000000 */
[----:B------:R-:W-:-:S03]  /*0080*/  CS2R R4, SRZ ;  /* 0x0000000000047805 */ /* 0x000fc6000001ff00 */
[----:B------:R-:W-:Y:S02]  /*0090*/  ISETP.GE.U32.AND P0, PT, R0, 0x3, PT ;  /* 0x000000030000780c */ /* 0x000fe40003f06070 */
[----:B------:R-:W-:-:S11]  /*00a0*/  LOP3.LUT R0, R3, 0x3, RZ, 0xc0, !PT ;  /* 0x0000000303007812 */ /* 0x000fd600078ec0ff */
[----:B------:R-:W-:Y:S05]  /*00b0*/  @!P0 BRA `(.L_x_401) ;  /* 0x0000000400d88947 */ /* 0x000fea0003800000 */
[----:B------:R-:W-:Y:S01]  /*00c0*/  IMAD.IADD R6, R3, 0x1, -R0 ;  /* 0x0000000103067824 */ /* 0x000fe200078e0a00 */
[----:B------:R-:W-:Y:S01]  /*00d0*/  ULDC.64 UR4, c[0x0][0x330] ;  /* 0x0000cc0000047ab9 */ /* 0x000fe20000000a00 */
[----:B------:R-:W-:Y:S01]  /*00e0*/  CS2R R4, SRZ ;  /* 0x0000000000047805 */ /* 0x000fe2000001ff00 */
[----:B------:R-:W-:Y:S01]  /*00f0*/  IMAD.U32 R2, RZ, RZ, UR4 ;  /* 0x00000004ff027e24 */ /* 0x000fe2000f8e00ff */
[----:B------:R-:W-:Y:S01]  /*0100*/  UMOV UR4, URZ ;  /* 0x0000003f00047c82 */ /* 0x000fe20008000000 */
[----:B------:R-:W-:Y:S01]  /*0110*/  ISETP.GT.AND P0, PT, R6, RZ, PT ;  /* 0x000000ff0600720c */ /* 0x000fe20003f04270 */
[----:B------:R-:W-:-:S12]  /*0120*/  IMAD.U32 R3, RZ, RZ, UR5 ;  /* 0x00000005ff037e24 */ /* 0x000fd8000f8e00ff */
[----:B------:R-:W-:Y:S05]  /*0130*/  @!P0 BRA `(.L_x_402) ;  /* 0x00000004006c8947 */ /* 0x000fea0003800000 */
[----:B------:R-:W-:Y:S02]  /*0140*/  ISETP.GT.AND P1, PT, R6, 0xc, PT ;  /* 0x0000000c0600780c */ /* 0x000fe40003f24270 */
[----:B------:R-:W-:-:S11]  /*0150*/  PLOP3.LUT P0, PT, PT, PT, PT, 0x80, 0x0 ;  /* 0x000000000000781c */ /* 0x000fd60003f0f070 */
[----:B------:R-:W-:Y:S05]  /*0160*/  @!P1 BRA `(.L_x_403) ;  /* 0x0000000000dc9947 */ /* 0x000fea0003800000 */
[----:B------:R-:W-:-:S13]  /*0170*/  PLOP3.LUT P0, PT, PT, PT, PT, 0x8, 0x0 ;  /* 0x000000000000781c */ /* 0x000fda0003f0e170 */
.L_x_404:
[----:B------:R-:W2:Y:S04]  /*0180*/  LDG.E.CONSTANT R19, desc[UR16][R2.64] ;  /* 0x0000001002137981 */ /* 0x000ea8000c1e9900 */
[----:B------:R-:W2:Y:S04]  /*0190*/  LDG.E.CONSTANT R20, desc[UR16][R2.64+0x4] ;  /* 0x0000041002147981 */ /* 0x000ea8000c1e9900 */
[----:B------:R-:W3:Y:S04]  /*01a0*/  LDG.E.CONSTANT R21, desc[UR16][R2.64+0x8] ;  /* 0x0000081002157981 */ /* 0x000ee8000c1e9900 */
[----:B------:R-:W3:Y:S04]  /*01b0*/  LDG.E.CONSTANT R22, desc[UR16][R2.64+0xc] ;  /* 0x00000c1002167981 */ /* 0x000ee8000c1e9900 */
[----:B------:R-:W4:Y:S04]  /*01c0*/  LDG.E.CONSTANT R18, desc[UR16][R2.64+0x10] ;  /* 0x0000101002127981 */ /* 0x000f28000c1e9900 */
[----:B------:R-:W4:Y:S04]  /*01d0*/  LDG.E.CONSTANT R17, desc[UR16][R2.64+0x14] ;  /* 0x0000141002117981 */ /* 0x000f28000c1e9900 */
[----:B------:R-:W5:Y:S04]  /*01e0*/  LDG.E.CONSTANT R16, desc[UR16][R2.64+0x18] ;  /* 0x0000181002107981 */ /* 0x000f68000c1e9900 */
        /* <DEDUP_REMOVED lines=8> */
[----:B------:R0:W5:Y:S01]  /*0270*/  LDG.E.CONSTANT R8, desc[UR16][R2.64+0x3c] ;  /* 0x00003c1002087981 */ /* 0x000162000c1e9900 */
[----:B------:R-:W-:Y:S01]  /*0280*/  VIADD R6, R6, 0xfffffff0 ;  /* 0xfffffff006067836 */ /* 0x000fe20000000000 */
[----:B------:R-:W-:Y:S01]  /*0290*/  UIADD3 UR4, UR4, 0x10, URZ ;  /* 0x0000001004047890 */ /* 0x000fe2000fffe03f */
[----:B0-----:R-:W-:-:S05]  /*02a0*/  IADD3 R2, P4, R2, 0x40, RZ ;  /* 0x0000004002027810 */ /* 0x001fca0007f9e0ff */
[----:B------:R-:W-:Y:S01]  /*02b0*/  IMAD.X R3, RZ, RZ, R3, P4 ;  /* 0x000000ffff037224 */ /* 0x000fe200020e0603 */
[--C-:B--2---:R-:W-:Y:S02]  /*02c0*/  IADD3 R23, P1, P2, R20, R4, R19.reuse ;  /* 0x0000000414177210 */ /* 0x104fe40007a3e013 */
[----:B------:R-:W-:Y:S02]  /*02d0*/  SHF.R.S32.HI R4, RZ, 0x1f, R19 ;  /* 0x0000001fff047819 */ /* 0x000fe40000011413 */
[----:B------:R-:W-:-:S04]  /*02e0*/  SHF.R.S32.HI R20, RZ, 0x1f, R20 ;  /* 0x0000001fff147819 */ /* 0x000fc80000011414 */
[----:B------:R-:W-:Y:S02]  /*02f0*/  IADD3.X R20, R20, R5, R4, P1, P2 ;  /* 0x0000000514147210 */ /* 0x000fe40000fe4404 */
[--C-:B---3--:R-:W-:Y:S02]  /*0300*/  IADD3 R4, P1, P2, R22, R23, R21.reuse ;  /* 0x0000001716047210 */ /* 0x108fe40007a3e015 */
[----:B------:R-:W-:Y:S02]  /*0310*/  SHF.R.S32.HI R21, RZ, 0x1f, R21 ;  /* 0x0000001fff157819 */ /* 0x000fe40000011415 */
[----:B------:R-:W-:-:S04]  /*0320*/  SHF.R.S32.HI R22, RZ, 0x1f, R22 ;  /* 0x0000001fff167819 */ /* 0x000fc80000011416 */
[----:B------:R-:W-:Y:S02]  /*0330*/  IADD3.X R21, R22, R20, R21, P1, P2 ;  /* 0x0000001416157210 */ /* 0x000fe40000fe4415 */
[--C-:B----4-:R-:W-:Y:S02]  /*0340*/  IADD3 R4, P1, P2, R17, R4, R18.reuse ;  /* 0x0000000411047210 */ /* 0x110fe40007a3e012 */
[----:B------:R-:W-:Y:S02]  /*0350*/  SHF.R.S32.HI R18, RZ, 0x1f, R18 ;  /* 0x0000001fff127819 */ /* 0x000fe40000011412 */
[----:B------:R-:W-:-:S04]  /*0360*/  SHF.R.S32.HI R17, RZ, 0x1f, R17 ;  /* 0x0000001fff117819 */ /* 0x000fc80000011411 */
[----:B------:R-:W-:Y:S02]  /*0370*/  IADD3.X R17, R17, R21, R18, P1, P2 ;  /* 0x0000001511117210 */ /* 0x000fe40000fe4412 */
[--C-:B-----5:R-:W-:Y:S02]  /*0380*/  IADD3 R4, P1, P2, R15, R4, R16.reuse ;  /* 0x000000040f047210 */ /* 0x120fe40007a3e010 */
[----:B------:R-:W-:Y:S02]  /*0390*/  SHF.R.S32.HI R16, RZ, 0x1f, R16 ;  /* 0x0000001fff107819 */ /* 0x000fe40000011410 */
[----:B------:R-:W-:-:S04]  /*03a0*/  SHF.R.S32.HI R15, RZ, 0x1f, R15 ;  /* 0x0000001fff0f7819 */ /* 0x000fc8000001140f */
[----:B------:R-:W-:Y:S02]  /*03b0*/  IADD3.X R15, R15, R17, R16, P1, P2 ;  /* 0x000000110f0f7210 */ /* 0x000fe40000fe4410 */
[--C-:B------:R-:W-:Y:S02]  /*03c0*/  IADD3 R4, P1, P2, R14, R4, R13.reuse ;  /* 0x000000040e047210 */ /* 0x100fe40007a3e00d */
[----:B------:R-:W-:Y:S02]  /*03d0*/  SHF.R.S32.HI R13, RZ, 0x1f, R13 ;  /* 0x0000001fff0d7819 */ /* 0x000fe4000001140d */
[----:B------:R-:W-:-:S04]  /*03e0*/  SHF.R.S32.HI R14, RZ, 0x1f, R14 ;  /* 0x0000001fff0e7819 */ /* 0x000fc8000001140e */
[----:B------:R-:W-:Y:S02]  /*03f0*/  IADD3.X R13, R14, R15, R13, P1, P2 ;  /* 0x0000000f0e0d7210 */ /* 0x000fe40000fe440d */
[--C-:B------:R-:W-:Y:S02]  /*0400*/  IADD3 R4, P1, P2, R12, R4, R11.reuse ;  /* 0x000000040c047210 */ /* 0x100fe40007a3e00b */
[----:B------:R-:W-:Y:S02]  /*0410*/  SHF.R.S32.HI R11, RZ, 0x1f, R11 ;  /* 0x0000001fff0b7819 */ /* 0x000fe4000001140b */
[----:B------:R-:W-:Y:S02]  /*0420*/  SHF.R.S32.HI R12, RZ, 0x1f, R12 ;  /* 0x0000001fff0c7819 */ /* 0x000fe4000001140c */
[----:B------:R-:W-:Y:S02]  /*0430*/  SHF.R.S32.HI R5, RZ, 0x1f, R7 ;  /* 0x0000001fff057819 */ /* 0x000fe40000011407 */
[----:B------:R-:W-:-:S02]  /*0440*/  IADD3.X R11, R12, R13, R11, P1, P2 ;  /* 0x0000000d0c0b7210 */ /* 0x000fc40000fe440b */
[--C-:B------:R-:W-:Y:S02]  /*0450*/  IADD3 R4, P1, P2, R9, R4, R10.reuse ;  /* 0x0000000409047210 */ /* 0x100fe40007a3e00a */
[----:B------:R-:W-:Y:S02]  /*0460*/  SHF.R.S32.HI R10, RZ, 0x1f, R10 ;  /* 0x0000001fff0a7819 */ /* 0x000fe4000001140a */
[----:B------:R-:W-:-:S04]  /*0470*/  SHF.R.S32.HI R9, RZ, 0x1f, R9 ;  /* 0x0000001fff097819 */ /* 0x000fc80000011409 */
[----:B------:R-:W-:Y:S02]  /*0480*/  IADD3.X R9, R9, R11, R10, P1, P2 ;  /* 0x0000000b09097210 */ /* 0x000fe40000fe440a */
[----:B------:R-:W-:Y:S02]  /*0490*/  ISETP.GT.AND P1, PT, R6, 0xc, PT ;  /* 0x0000000c0600780c */ /* 0x000fe40003f24270 */
[----:B------:R-:W-:Y:S02]  /*04a0*/  IADD3 R4, P2, P3, R8, R4, R7 ;  /* 0x0000000408047210 */ /* 0x000fe40007b5e007 */
[----:B------:R-:W-:-:S04]  /*04b0*/  SHF.R.S32.HI R8, RZ, 0x1f, R8 ;  /* 0x0000001fff087819 */ /* 0x000fc80000011408 */
[----:B------:R-:W-:-:S05]  /*04c0*/  IADD3.X R5, R8, R9, R5, P2, P3 ;  /* 0x0000000908057210 */ /* 0x000fca00017e6405 */
[----:B------:R-:W-:Y:S05]  /*04d0*/  @P1 BRA `(.L_x_404) ;  /* 0xfffffffc00281947 */ /* 0x000fea000383ffff */
.L_x_403:
[----:B------:R-:W-:-:S13]  /*04e0*/  ISETP.GT.AND P1, PT, R6, 0x4, PT ;  /* 0x000000040600780c */ /* 0x000fda0003f24270 */
[----:B------:R-:W-:Y:S05]  /*04f0*/  @!P1 BRA `(.L_x_405) ;  /* 0x0000000000749947 */ /* 0x000fea0003800000 */
[----:B------:R-:W2:Y:S04]  /*0500*/  LDG.E.CONSTANT R7, desc[UR16][R2.64] ;  /* 0x0000001002077981 */ /* 0x000ea8000c1e9900 */
[----:B------:R-:W2:Y:S04]  /*0510*/  LDG.E.CONSTANT R8, desc[UR16][R2.64+0x4] ;  /* 0x0000041002087981 */ /* 0x000ea8000c1e9900 */
[----:B------:R-:W3:Y:S04]  /*0520*/  LDG.E.CONSTANT R9, desc[UR16][R2.64+0x8] ;  /* 0x0000081002097981 */ /* 0x000ee8000c1e9900 */
[----:B------:R-:W3:Y:S04]  /*0530*/  LDG.E.CONSTANT R10, desc[UR16][R2.64+0xc] ;  /* 0x00000c10020a7981 */ /* 0x000ee8000c1e9900 */
[----:B------:R-:W4:Y:S04]  /*0540*/  LDG.E.CONSTANT R11, desc[UR16][R2.64+0x10] ;  /* 0x00001010020b7981 */ /* 0x000f28000c1e9900 */
[----:B------:R-:W4:Y:S04]  /*0550*/  LDG.E.CONSTANT R12, desc[UR16][R2.64+0x14] ;  /* 0x00001410020c7981 */ /* 0x000f28000c1e9900 */
        /* <DEDUP_REMOVED lines=16> */
[----:B------:R-:W-:Y:S02]  /*0660*/  SHF.R.S32.HI R12, RZ, 0x1f, R12 ;  /* 0x0000001fff0c7819 */ /* 0x000fe4000001140c */
[----:B-----5:R-:W-:Y:S02]  /*0670*/  SHF.R.S32.HI R5, RZ, 0x1f, R13 ;  /* 0x0000001fff057819 */ /* 0x020fe4000001140d */
[----:B------:R-:W-:-:S02]  /*0680*/  IADD3.X R11, R12, R9, R11, P0, P1 ;  /* 0x000000090c0b7210 */ /* 0x000fc400007e240b */
[----:B------:R-:W-:Y:S02]  /*0690*/  IADD3 R4, P1, P2, R14, R4, R13 ;  /* 0x000000040e047210 */ /* 0x000fe40007a3e00d */
[----:B------:R-:W-:Y:S02]  /*06a0*/  SHF.R.S32.HI R14, RZ, 0x1f, R14 ;  /* 0x0000001fff0e7819 */ /* 0x000fe4000001140e */
[----:B------:R-:W-:Y:S02]  /*06b0*/  PLOP3.LUT P0, PT, PT, PT, PT, 0x8, 0x0 ;  /* 0x000000000000781c */ /* 0x000fe40003f0e170 */
[----:B------:R-:W-:-:S11]  /*06c0*/  IADD3.X R5, R14, R11, R5, P1, P2 ;  /* 0x0000000b0e057210 */ /* 0x000fd60000fe4405 */
.L_x_405:
[----:B------:R-:W-:-:S13]  /*06d0*/  ISETP.NE.OR P0, PT, R6, RZ, P0 ;  /* 0x000000ff0600720c */ /* 0x000fda0000705670 */
[----:B------:R-:W-:Y:S05]  /*06e0*/  @!P0 BRA `(.L_x_401) ;  /* 0x00000000004c8947 */ /* 0x000fea0003800000 */
.L_x_402:
[----:B------:R-:W2:Y:S04]  /*06f0*/  LDG.E.CONSTANT R7, desc[UR16][R2.64] ;  /* 0x0000001002077981 */ /* 0x000ea8000c1e9900 */
[----:B------:R-:W2:Y:S04]  /*0700*/  LDG.E.CONSTANT R8, desc[UR16][R2.64+0x4] ;  /* 0x0000041002087981 */ /* 0x000ea8000c1e9900 */
[----:B------:R-:W3:Y:S04]  /*0710*/  LDG.E.CONSTANT R10, desc[UR16][R2.64+0x8] ;  /* 0x00000810020a7981 */ /* 0x000ee8000c1e9900 */
[----:B------:R-:W3:Y:S01]  /*0720*/  LDG.E.CONSTANT R11, desc[UR16][R2.64+0xc] ;  /* 0x00000c10020b7981 */ /* 0x000ee2000c1e9900 */
[----:B------:R-:W-:Y:S01]  /*0730*/  VIADD R6, R6, 0xfffffffc ;  /* 0xfffffffc06067836 */ /* 0x000fe20000000000 */
[----:B------:R-:W-:Y:S01]  /*0740*/  UIADD3 UR4, UR4, 0x4, URZ ;  /* 0x0000000404047890 */ /* 0x000fe2000fffe03f */
[----:B--2---:R-:W-:-:S02]  /*0750*/  IADD3 R9, P0, P1, R8, R4, R7 ;  /* 0x0000000408097210 */ /* 0x004fc4000791e007 */
[----:B------:R-:W-:Y:S02]  /*0760*/  SHF.R.S32.HI R4, RZ, 0x1f, R7 ;  /* 0x0000001fff047819 */ /* 0x000fe40000011407 */
[----:B------:R-:W-:-:S04]  /*0770*/  SHF.R.S32.HI R8, RZ, 0x1f, R8 ;  /* 0x0000001fff087819 */ /* 0x000fc80000011408 */
[----:B------:R-:W-:Y:S02]  /*0780*/  IADD3.X R5, R8, R5, R4, P0, P1 ;  /* 0x0000000508057210 */ /* 0x000fe400007e2404 */
[----:B------:R-:W-:Y:S02]  /*0790*/  ISETP.NE.AND P0, PT, R6, RZ, PT ;  /* 0x000000ff0600720c */ /* 0x000fe40003f05270 */
[----:B------:R-:W-:Y:S02]  /*07a0*/  IADD3 R7, P1, R2, 0x10, RZ ;  /* 0x0000001002077810 */ /* 0x000fe40007f3e0ff */
[--C-:B---3--:R-:W-:Y:S02]  /*07b0*/  IADD3 R4, P2, P3, R11, R9, R10.reuse ;  /* 0x000000090b047210 */ /* 0x108fe40007b5e00a */
[----:B------:R-:W-:Y:S01]  /*07c0*/  SHF.R.S32.HI R10, RZ, 0x1f, R10 ;  /* 0x0000001fff0a7819 */ /* 0x000fe2000001140a */
[----:B------:R-:W-:Y:S01]  /*07d0*/  IMAD.X R3, RZ, RZ, R3, P1 ;  /* 0x000000ffff037224 */ /* 0x000fe200008e0603 */
[----:B------:R-:W-:Y:S01]  /*07e0*/  SHF.R.S32.HI R11, RZ, 0x1f, R11 ;  /* 0x0000001fff0b7819 */ /* 0x000fe2000001140b */
[----:B------:R-:W-:-:S03]  /*07f0*/  IMAD.MOV.U32 R2, RZ, RZ, R7 ;  /* 0x000000ffff027224 */ /* 0x000fc600078e0007 */
[----:B------:R-:W-:Y:S01]  /*0800*/  IADD3.X R5, R11, R5, R10, P2, P3 ;  /* 0x000000050b057210 */ /* 0x000fe200017e640a */
[----:B------:R-:W-:Y:S06]  /*0810*/  @P0 BRA `(.L_x_402) ;  /* 0xfffffffc00b40947 */ /* 0x000fec000383ffff */
.L_x_401:
[----:B------:R-:W-:-:S13]  /*0820*/  ISETP.NE.AND P0, PT, R0, RZ, PT ;  /* 0x000000ff0000720c */ /* 0x000fda0003f05270 */
[----:B------:R-:W-:Y:S05]  /*0830*/  @!P0 BRA `(.L_x_406) ;  /* 0x0000000000308947 */ /* 0x000fea0003800000 */
[----:B------:R-:W-:Y:S02]  /*0840*/  ULDC.64 UR6, c[0x0][0x330] ;  /* 0x0000cc0000067ab9 */ /* 0x000fe40000000a00 */
[----:B------:R-:W-:-:S12]  /*0850*/  UIMAD.WIDE UR4, UR4, 0x4, UR6 ;  /* 0x00000004040478a5 */ /* 0x000fd8000f8e0206 */
.L_x_407:
[----:B------:R-:W-:Y:S02]  /*0860*/  IMAD.U32 R2, RZ, RZ, UR4 ;  /* 0x00000004ff027e24 */ /* 0x000fe4000f8e00ff */
[----:B------:R-:W-:-:S05]  /*0870*/  IMAD.U32 R3, RZ, RZ, UR5 ;  /* 0x00000005ff037e24 */ /* 0x000fca000f8e00ff */
[----:B------:R-:W2:Y:S01]  /*0880*/  LDG.E.CONSTANT R2, desc[UR16][R2.64] ;  /* 0x0000001002027981 */ /* 0x000ea2000c1e9900 */
[----:B------:R-:W-:Y:S01]  /*0890*/  VIADD R0, R0, 0xffffffff ;  /* 0xffffffff00007836 */ /* 0x000fe20000000000 */
[----:B------:R-:W-:-:S04]  /*08a0*/  UIADD3 UR4, UP0, UR4, 0x4, URZ ;  /* 0x0000000404047890 */ /* 0x000fc8000ff1e03f */
[----:B------:R-:W-:Y:S01]  /*08b0*/  ISETP.NE.AND P0, PT, R0, RZ, PT ;  /* 0x000000ff0000720c */ /* 0x000fe20003f05270 */
[----:B------:R-:W-:Y:S01]  /*08c0*/  UIADD3.X UR5, URZ, UR5, URZ, UP0, !UPT ;  /* 0x000000053f057290 */ /* 0x000fe200087fe43f */
[----:B--2---:R-:W-:-:S04]  /*08d0*/  IADD3 R4, P1, R2, R4, RZ ;  /* 0x0000000402047210 */ /* 0x004fc80007f3e0ff */
[----:B------:R-:W-:-:S07]  /*08e0*/  LEA.HI.X.SX32 R5, R2, R5, 0x1, P1 ;  /* 0x0000000502057211 */ /* 0x000fce00008f0eff */
[----:B------:R-:W-:Y:S05]  /*08f0*/  @P0 BRA `(.L_x_407) ;  /* 0xfffffffc00d80947 */ /* 0x000fea000383ffff */
.L_x_406:
[----:B------:R0:W1:Y:S02]  /*0900*/  I2F.S64 R2, R4 ;  /* 0x0000000400027312 */ /* 0x0000640000301400 */
.L_x_400:
[----:B------:R-:W2:Y:S08]  /*0910*/  S2UR UR10, SR_CTAID.X ;  /* 0x00000000000a79c3 */ /* 0x000eb00000002500 */
[----:B0-----:R-:W2:Y:S02]  /*0920*/  LDC.64 R4, c[0x0][0x220] ;  /* 0x00008800ff047b82 */ /* 0x001ea40000000a00 */
[----:B--2---:R-:W-:-:S04]  /*0930*/  ISETP.LE.U32.AND P0, PT, R4, UR10, PT ;  /* 0x0000000a04007c0c */ /* 0x004fc8000bf03070 */
[----:B------:R-:W-:-:S13]  /*0940*/  ISETP.GE.AND.EX P0, PT, RZ, R5, PT, P0 ;  /* 0x00000005ff00720c */ /* 0x000fda0003f06300 */
[----:B------:R-:W-:Y:S05]  /*0950*/  @P0 EXIT ;  /* 0x000000000000094d */ /* 0x000fea0003800000 */
[----:B------:R-:W0:Y:S01]  /*0960*/  LDC.64 R4, c[0x0][0x2b8] ;  /* 0x0000ae00ff047b82 */ /* 0x000e220000000a00 */
[----:B------:R-:W2:Y:S01]  /*0970*/  S2R R14, SR_CTAID.Y ;  /* 0x00000000000e7919 */ /* 0x000ea20000002600 */
[----:B------:R-:W-:Y:S01]  /*0980*/  ULDC.64 UR12, c[0x0][0x290] ;  /* 0x0000a400000c7ab9 */ /* 0x000fe20000000a00 */
[----:B------:R-:W-:Y:S01]  /*0990*/  ULDC.64 UR18, c[0x0][0x2a8] ;  /* 0x0000aa0000127ab9 */ /* 0x000fe20000000a00 */
[----:B------:R-:W-:Y:S01]  /*09a0*/  UIMAD.WIDE.U32 UR4, UR10, UR12, URZ ;  /* 0x0000000c0a0472a5 */ /* 0x000fe2000f8e003f */
[----:B------:R-:W2:Y:S01]  /*09b0*/  S2R R3, SR_TID.Y ;  /* 0x0000000000037919 */ /* 0x000ea20000002200 */
[----:B------:R-:W-:Y:S01]  /*09c0*/  ULDC.64 UR14, c[0x0][0x2d8] ;  /* 0x0000b600000e7ab9 */ /* 0x000fe20000000a00 */
[----:B------:R-:W-:Y:S02]  /*09d0*/  UIMAD.WIDE.U32 UR8, UR10, UR18, URZ ;  /* 0x000000120a0872a5 */ /* 0x000fe4000f8e003f */
[----:B------:R-:W-:Y:S02]  /*09e0*/  UIMAD.WIDE.U32 UR6, UR10, UR14, URZ ;  /* 0x0000000e0a0672a5 */ /* 0x000fe4000f8e003f */
[----:B------:R-:W-:-:S02]  /*09f0*/  UIMAD UR13, UR10, UR13, UR5 ;  /* 0x0000000d0a0d72a4 */ /* 0x000fc4000f8e0205 */
[----:B------:R-:W-:Y:S02]  /*0a00*/  UIMAD UR5, UR10, UR19, UR9 ;  /* 0x000000130a0572a4 */ /* 0x000fe4000f8e0209 */
[----:B------:R-:W-:Y:S01]  /*0a10*/  UIMAD UR11, UR10, UR15, UR7 ;  /* 0x0000000f0a0b72a4 */ /* 0x000fe2000f8e0207 */
[----:B------:R-:W-:Y:S01]  /*0a20*/  ULDC.64 UR18, c[0x0][0x2c8] ;  /* 0x0000b20000127ab9 */ /* 0x000fe20000000a00 */
[----:B------:R-:W-:Y:S01]  /*0a30*/  ULDC UR12, c[0x0][0x4] ;  /* 0x00000100000c7ab9 */ /* 0x000fe20000000800 */
[----:B------:R-:W-:Y:S01]  /*0a40*/  ULEA UR7, UP1, UR6, UR18, 0x2 ;  /* 0x0000001206077291 */ /* 0x000fe2000f82103f */
[----:B------:R-:W-:-:S03]  /*0a50*/  ULDC.64 UR14, c[0x0][0x280] ;  /* 0x0000a000000e7ab9 */ /* 0x000fc60000000a00 */
[----:B------:R-:W-:Y:S01]  /*0a60*/  ULEA.HI.X UR6, UR6, UR19, UR11, 0x2, UP1 ;  /* 0x0000001306067291 */ /* 0x000fe200088f140b */
[----:B0-----:R-:W-:Y:S01]  /*0a70*/  ISETP.GE.U32.AND P0, PT, R4, 0x1, PT ;  /* 0x000000010400780c */ /* 0x001fe20003f06070 */
[----:B------:R-:W-:Y:S01]  /*0a80*/  ULEA UR9, UP0, UR4, UR14, 0x2 ;  /* 0x0000000e04097291 */ /* 0x000fe2000f80103f */
[----:B------:R-:W-:Y:S02]  /*0a90*/  ULDC.64 UR18, c[0x0][0x218] ;  /* 0x0000860000127ab9 */ /* 0x000fe40000000a00 */
[----:B------:R-:W-:Y:S01]  /*0aa0*/  ISETP.GE.AND.EX P0, PT, R5, RZ, PT, P0 ;  /* 0x000000ff0500720c */ /* 0x000fe20003f06300 */
[----:B------:R-:W-:-:S03]  /*0ab0*/  ULEA.HI.X UR13, UR4, UR15, UR13, 0x2, UP0 ;  /* 0x0000000f040d7291 */ /* 0x000fc600080f140d */
[----:B------:R-:W-:Y:S02]  /*0ac0*/  ULDC.64 UR14, c[0x0][0x298] ;  /* 0x0000a600000e7ab9 */ /* 0x000fe40000000a00 */
[----:B------:R-:W-:Y:S01]  /*0ad0*/  ULEA UR4, UP0, UR8, UR14, 0x2 ;  /* 0x0000000e08047291 */ /* 0x000fe2000f80103f */
[----:B--2---:R-:W-:-:S06]  /*0ae0*/  IMAD R14, R14, UR12, R3 ;  /* 0x0000000c0e0e7c24 */ /* 0x004fcc000f8e0203 */
[----:B------:R-:W0:Y:S08]  /*0af0*/  @P0 LDC.64 R6, c[0x0][0x2c0] ;  /* 0x0000b000ff060b82 */ /* 0x000e300000000a00 */
[----:B------:R-:W2:Y:S01]  /*0b00*/  @P0 LDC.64 R10, c[0x0][0x2b0] ;  /* 0x0000ac00ff0a0b82 */ /* 0x000ea20000000a00 */
[----:B0-----:R-:W-:-:S04]  /*0b10*/  @P0 IMAD.WIDE.U32 R4, R6, UR10, RZ ;  /* 0x0000000a06040c25 */ /* 0x001fc8000f8e00ff */
[----:B------:R-:W-:Y:S01]  /*0b20*/  @P0 IMAD R0, R7, UR10, R5 ;  /* 0x0000000a07000c24 */ /* 0x000fe2000f8e0205 */
[----:B--2---:R-:W-:-:S04]  /*0b30*/  @P0 LEA R10, P1, R4, R10, 0x1 ;  /* 0x0000000a040a0211 */ /* 0x004fc800078208ff */
[----:B------:R-:W-:Y:S02]  /*0b40*/  @P0 LEA.HI.X R11, R4, R11, R0, 0x1, P1 ;  /* 0x0000000b040b0211 */ /* 0x000fe400008f0c00 */
[----:B------:R-:W-:-:S03]  /*0b50*/  ISETP.GE.U32.AND P1, PT, R14, UR18, PT ;  /* 0x000000120e007c0c */ /* 0x000fc6000bf26070 */
[----:B------:R0:W5:Y:S01]  /*0b60*/  @P0 LDG.E.U16 R12, desc[UR16][R10.64] ;  /* 0x000000100a0c0981 */ /* 0x000162000c1e1500 */
[----:B------:R-:W-:Y:S01]  /*0b70*/  ISETP.GE.AND.EX P1, PT, RZ, UR19, PT, P1 ;  /* 0x00000013ff007c0c */ /* 0x000fe2000bf26310 */
[----:B------:R-:W-:Y:S01]  /*0b80*/  ULEA.HI.X UR8, UR8, UR15, UR5, 0x2, UP0 ;  /* 0x0000000f08087291 */ /* 0x000fe200080f1405 */
[----:B------:R-:W-:Y:S02]  /*0b90*/  IMAD.U32 R4, RZ, RZ, UR9 ;  /* 0x00000009ff047e24 */ /* 0x000fe4000f8e00ff */
[----:B------:R-:W-:Y:S02]  /*0ba0*/  IMAD.U32 R6, RZ, RZ, UR7 ;  /* 0x00000007ff067e24 */ /* 0x000fe4000f8e00ff */
[----:B------:R-:W-:Y:S02]  /*0bb0*/  IMAD.U32 R8, RZ, RZ, UR4 ;  /* 0x00000004ff087e24 */ /* 0x000fe4000f8e00ff */
[----:B------:R-:W-:Y:S02]  /*0bc0*/  IMAD.U32 R5, RZ, RZ, UR13 ;  /* 0x0000000dff057e24 */ /* 0x000fe4000f8e00ff */
[----:B------:R-:W-:-:S02]  /*0bd0*/  IMAD.U32 R7, RZ, RZ, UR6 ;  /* 0x00000006ff077e24 */ /* 0x000fc4000f8e00ff */
[----:B------:R-:W-:Y:S01]  /*0be0*/  IMAD.U32 R9, RZ, RZ, UR8 ;  /* 0x00000008ff097e24 */ /* 0x000fe2000f8e00ff */
[----:B0-----:R-:W-:Y:S06]  /*0bf0*/  @P1 EXIT ;  /* 0x000000000000194d */ /* 0x001fec0003800000 */
[----:B------:R-:W-:Y:S01]  /*0c00*/  ULDC.64 UR6, c[0x0][0x2f0] ;  /* 0x0000bc0000067ab9 */ /* 0x000fe20000000a00 */
[----:B------:R-:W-:Y:S01]  /*0c10*/  ULDC.64 UR8, c[0x0][0x2e0] ;  /* 0x0000b80000087ab9 */ /* 0x000fe20000000a00 */
[----:B------:R-:W-:Y:S01]  /*0c20*/  UIMAD.WIDE.U32 UR4, UR10, UR6, URZ ;  /* 0x000000060a0472a5 */ /* 0x000fe2000f8e003f */
[----:B------:R-:W2:Y:S04]  /*0c30*/  LDG.E R8, desc[UR16][R8.64] ;  /* 0x0000001008087981 */ /* 0x000ea8000c1e1900 */
[----:B------:R0:W3:Y:S01]  /*0c40*/  LDG.E R6, desc[UR16][R6.64] ;  /* 0x0000001006067981 */ /* 0x0000e2000c1e1900 */
[----:B------:R-:W-:Y:S02]  /*0c50*/  UIMAD UR6, UR10, UR7, UR5 ;  /* 0x000000070a0672a4 */ /* 0x000fe4000f8e0205 */
[----:B------:R-:W-:Y:S01]  /*0c60*/  ULEA UR5, UP0, UR4, UR8, 0x2 ;  /* 0x0000000804057291 */ /* 0x000fe2000f80103f */
[----:B------:R-:W4:Y:S01]  /*0c70*/  S2R R3, SR_TID.X ;  /* 0x0000000000037919 */ /* 0x000f220000002100 */
[----:B-1----:R1:W3:Y:S01]  /*0c80*/  MUFU.RCP R15, R2 ;  /* 0x00000002000f7308 */ /* 0x0022e20000001000 */
[----:B------:R-:W-:Y:S01]  /*0c90*/  ULDC.64 UR14, c[0x0][0x320] ;  /* 0x0000c800000e7ab9 */ /* 0x000fe20000000a00 */
[----:B------:R-:W-:Y:S01]  /*0ca0*/  ULEA.HI.X UR4, UR4, UR9, UR6, 0x2, UP0 ;  /* 0x0000000904047291 */ /* 0x000fe200080f1406 */
[----:B------:R3:W5:Y:S01]  /*0cb0*/  LDG.E R0, desc[UR16][R4.64] ;  /* 0x0000001004007981 */ /* 0x000762000c1e1900 */
[----:B------:R-:W-:Y:S01]  /*0cc0*/  IMAD.U32 R10, RZ, RZ, UR5 ;  /* 0x00000005ff0a7e24 */ /* 0x000fe2000f8e00ff */
[----:B------:R-:W-:Y:S01]  /*0cd0*/  ULDC.64 UR18, c[0x0][0x270] ;  /* 0x00009c0000127ab9 */ /* 0x000fe20000000a00 */
[----:B------:R-:W-:Y:S01]  /*0ce0*/  ULDC.64 UR20, c[0x0][0x238] ;  /* 0x00008e0000147ab9 */ /* 0x000fe20000000a00 */
[----:B------:R-:W-:Y:S01]  /*0cf0*/  IMAD.MOV.U32 R13, RZ, RZ, 0x3f800000 ;  /* 0x3f800000ff0d7424 */ /* 0x000fe200078e00ff */
[----:B------:R-:W-:Y:S01]  /*0d00*/  ULDC.64 UR22, c[0x0][0x248] ;  /* 0x0000920000167ab9 */ /* 0x000fe20000000a00 */
[----:B------:R-:W-:Y:S01]  /*0d10*/  IMAD.U32 R11, RZ, RZ, UR4 ;  /* 0x00000004ff0b7e24 */ /* 0x000fe2000f8e00ff */
[----:B------:R-:W-:Y:S01]  /*0d20*/  ULDC.64 UR24, c[0x0][0x240] ;  /* 0x0000900000187ab9 */ /* 0x000fe20000000a00 */
[----:B------:R-:W-:Y:S01]  /*0d30*/  ULDC.64 UR26, c[0x0][0x210] ;  /* 0x00008400001a7ab9 */ /* 0x000fe20000000a00 */
[----:B------:R-:W-:Y:S01]  /*0d40*/  ULDC.64 UR28, c[0x0][0x328] ;  /* 0x0000ca00001c7ab9 */ /* 0x000fe20000000a00 */
[----:B------:R-:W-:Y:S01]  /*0d50*/  ULDC.64 UR30, c[0x0][0x2f8] ;  /* 0x0000be00001e7ab9 */ /* 0x000fe20000000a00 */
[----:B------:R-:W4:Y:S01]  /*0d60*/  LDG.E R10, desc[UR16][R10.64] ;  /* 0x000000100a0a7981 */ /* 0x000f22000c1e1900 */
[----:B------:R-:W-:Y:S01]  /*0d70*/  UIMAD.WIDE.U32 UR4, UR10, UR14, URZ ;  /* 0x0000000e0a0472a5 */ /* 0x000fe2000f8e003f */
[----:B-----5:R-:W-:Y:S01]  /*0d80*/  @P0 IMAD.U32 R13, R12, 0x10000, RZ ;  /* 0x000100000c0d0824 */ /* 0x020fe200078e00ff */
[----:B------:R-:W-:-:S02]  /*0d90*/  UIMAD.WIDE.U32 UR6, UR10, UR18, URZ ;  /* 0x000000120a0672a5 */ /* 0x000fc4000f8e003f */
[----:B------:R-:W-:Y:S01]  /*0da0*/  UIMAD.WIDE.U32 UR8, UR10, UR20, URZ ;  /* 0x000000140a0872a5 */ /* 0x000fe2000f8e003f */
[----:B------:R-:W-:Y:S01]  /*0db0*/  BSSY B0, `(.L_x_408) ;  /* 0x0000057000007945 */ /* 0x000fe20003800000 */
[----:B------:R-:W-:Y:S01]  /*0dc0*/  UIMAD UR15, UR10, UR15, UR5 ;  /* 0x0000000f0a0f72a4 */ /* 0x000fe2000f8e0205 */
[----:B0-----:R-:W-:Y:S01]  /*0dd0*/  IMAD.MOV.U32 R7, RZ, RZ, RZ ;  /* 0x000000ffff077224 */ /* 0x001fe200078e00ff */
[----:B------:R-:W-:Y:S02]  /*0de0*/  UIMAD UR14, UR10, UR19, UR7 ;  /* 0x000000130a0e72a4 */ /* 0x000fe4000f8e0207 */
[----:B------:R-:W-:Y:S01]  /*0df0*/  UIMAD UR13, UR10, UR21, UR9 ;  /* 0x000000150a0d72a4 */ /* 0x000fe2000f8e0209 */
[----:B------:R-:W-:Y:S02]  /*0e00*/  ULDC UR18, c[0x0][0x0] ;  /* 0x0000000000127ab9 */ /* 0x000fe40000000800 */
[----:B------:R-:W-:Y:S01]  /*0e10*/  ULDC UR10, c[0x0][0x10] ;  /* 0x00000400000a7ab9 */ /* 0x000fe20000000800 */
[----:B------:R-:W-:Y:S01]  /*0e20*/  ULDC.64 UR20, c[0x0][0x278] ;  /* 0x00009e0000147ab9 */ /* 0x000fe20000000a00 */
[----:B------:R-:W-:Y:S01]  /*0e30*/  UIMAD UR12, UR12, UR10, URZ ;  /* 0x0000000a0c0c72a4 */ /* 0x000fe2000f8e023f */
[C---:B--2---:R-:W-:Y:S01]  /*0e40*/  FMUL.FTZ R9, R8.reuse, R8 ;  /* 0x0000000808097220 */ /* 0x044fe20000410000 */
[----:B-1----:R-:W-:Y:S01]  /*0e50*/  FMUL.FTZ R2, R8, R13 ;  /* 0x0000000d08027220 */ /* 0x002fe20000410000 */
[----:B---3--:R-:W-:Y:S01]  /*0e60*/  FMUL.FTZ R4, R15, R6 ;  /* 0x000000060f047220 */ /* 0x008fe20000410000 */
[----:B------:R-:W-:-:S02]  /*0e70*/  IMAD.MOV.U32 R6, RZ, RZ, R14 ;  /* 0x000000ffff067224 */ /* 0x000fc400078e000e */
[----:B----4-:R-:W-:-:S04]  /*0e80*/  FMUL.FTZ R5, R10, R9 ;  /* 0x000000090a057220 */ /* 0x010fc80000410000 */
[----:B------:R-:W-:-:S07]  /*0e90*/  FMUL.FTZ R5, R15, R5 ;  /* 0x000000050f057220 */ /* 0x000fce0000410000 */
.L_x_412:
[----:B------:R-:W0:Y:S01]  /*0ea0*/  LDC.64 R14, c[0x0][0x228] ;  /* 0x00008a00ff0e7b82 */ /* 0x000e220000000a00 */
[----:B------:R-:W-:Y:S01]  /*0eb0*/  BSSY B1, `(.L_x_409) ;  /* 0x0000040000017945 */ /* 0x000fe20003800000 */
[----:B0-----:R-:W-:-:S04]  /*0ec0*/  ISETP.GE.U32.AND P0, PT, R3, R14, PT ;  /* 0x0000000e0300720c */ /* 0x001fc80003f06070 */
[----:B------:R-:W-:-:S13]  /*0ed0*/  ISETP.GE.AND.EX P0, PT, RZ, R15, PT, P0 ;  /* 0x0000000fff00720c */ /* 0x000fda0003f06300 */
[----:B------:R-:W-:Y:S05]  /*0ee0*/  @P0 BRA `(.L_x_410) ;  /* 0x0000000000f00947 */ /* 0x000fea0003800000 */
[----:B------:R-:W0:Y:S01]  /*0ef0*/  LDC.64 R12, c[0x0][0x230] ;  /* 0x00008c00ff0c7b82 */ /* 0x000e220000000a00 */
[----:B------:R-:W-:Y:S01]  /*0f00*/  UMOV UR10, UR8 ;  /* 0x00000008000a7c82 */ /* 0x000fe20008000000 */
[----:B------:R-:W-:Y:S01]  /*0f10*/  UMOV UR11, UR13 ;  /* 0x0000000d000b7c82 */ /* 0x000fe20008000000 */
[----:B------:R-:W-:Y:S02]  /*0f20*/  IMAD.MOV.U32 R29, RZ, RZ, R3 ;  /* 0x000000ffff1d7224 */ /* 0x000fe400078e0003 */
[----:B------:R-:W-:-:S03]  /*0f30*/  IMAD.MOV.U32 R22, RZ, RZ, RZ ;  /* 0x000000ffff167224 */ /* 0x000fc600078e00ff */
[----:B------:R-:W1:Y:S08]  /*0f40*/  LDC.64 R10, c[0x0][0x268] ;  /* 0x00009a00ff0a7b82 */ /* 0x000e700000000a00 */
[----:B------:R-:W2:Y:S01]  /*0f50*/  LDC.64 R8, c[0x0][0x318] ;  /* 0x0000c600ff087b82 */ /* 0x000ea20000000a00 */
[----:B0-----:R-:W-:-:S04]  /*0f60*/  IMAD R16, R7, R12, RZ ;  /* 0x0000000c07107224 */ /* 0x001fc800078e02ff */
[C---:B------:R-:W-:Y:S02]  /*0f70*/  IMAD R25, R6.reuse, R13, R16 ;  /* 0x0000000d06197224 */ /* 0x040fe400078e0210 */
[C---:B------:R-:W-:Y:S01]  /*0f80*/  IMAD.WIDE.U32 R12, R6.reuse, R12, UR10 ;  /* 0x0000000a060c7e25 */ /* 0x040fe2000f8e000c */
[----:B------:R-:W-:Y:S01]  /*0f90*/  UMOV UR10, UR6 ;  /* 0x00000006000a7c82 */ /* 0x000fe20008000000 */
[----:B------:R-:W-:Y:S02]  /*0fa0*/  UMOV UR11, UR14 ;  /* 0x0000000e000b7c82 */ /* 0x000fe40008000000 */
[----:B-1----:R-:W-:Y:S02]  /*0fb0*/  IMAD R17, R7, R10, RZ ;  /* 0x0000000a07117224 */ /* 0x002fe400078e02ff */
[----:B------:R-:W-:Y:S02]  /*0fc0*/  IMAD.IADD R25, R13, 0x1, R25 ;  /* 0x000000010d197824 */ /* 0x000fe400078e0219 */
[----:B------:R-:W-:-:S02]  /*0fd0*/  IMAD R17, R6, R11, R17 ;  /* 0x0000000b06117224 */ /* 0x000fc400078e0211 */
[----:B--2---:R-:W-:Y:S02]  /*0fe0*/  IMAD R18, R7, R8, RZ ;  /* 0x0000000807127224 */ /* 0x004fe400078e02ff */
[C---:B------:R-:W-:Y:S01]  /*0ff0*/  IMAD.WIDE.U32 R10, R6.reuse, R10, UR10 ;  /* 0x0000000a060a7e25 */ /* 0x040fe2000f8e000a */
[----:B------:R-:W-:Y:S01]  /*1000*/  UMOV UR10, UR4 ;  /* 0x00000004000a7c82 */ /* 0x000fe20008000000 */
[----:B------:R-:W-:Y:S02]  /*1010*/  UMOV UR11, UR15 ;  /* 0x0000000f000b7c82 */ /* 0x000fe40008000000 */
[C---:B------:R-:W-:Y:S02]  /*1020*/  IMAD R23, R6.reuse, R9, R18 ;  /* 0x0000000906177224 */ /* 0x040fe400078e0212 */
[----:B------:R-:W-:-:S04]  /*1030*/  IMAD.WIDE.U32 R8, R6, R8, UR10 ;  /* 0x0000000a06087e25 */ /* 0x000fc8000f8e0008 */
[----:B------:R-:W-:Y:S02]  /*1040*/  IMAD.IADD R27, R11, 0x1, R17 ;  /* 0x000000010b1b7824 */ /* 0x000fe400078e0211 */
[----:B------:R-:W-:-:S07]  /*1050*/  IMAD.IADD R23, R9, 0x1, R23 ;  /* 0x0000000109177824 */ /* 0x000fce00078e0217 */
.L_x_411:
[----:B------:R-:W-:Y:S02]  /*1060*/  IMAD R16, R22, UR20, RZ ;  /* 0x0000001416107c24 */ /* 0x000fe4000f8e02ff */
[----:B------:R-:W-:Y:S02]  /*1070*/  IMAD.MOV.U32 R26, RZ, RZ, R10 ;  /* 0x000000ffff1a7224 */ /* 0x000fe400078e000a */
[C---:B------:R-:W-:Y:S02]  /*1080*/  IMAD R17, R29.reuse, UR21, R16 ;  /* 0x000000151d117c24 */ /* 0x040fe4000f8e0210 */
[----:B------:R-:W-:-:S04]  /*1090*/  IMAD.WIDE.U32 R18, R29, UR20, R26 ;  /* 0x000000141d127c25 */ /* 0x000fc8000f8e001a */
[----:B------:R-:W-:Y:S01]  /*10a0*/  IMAD.IADD R17, R19, 0x1, R17 ;  /* 0x0000000113117824 */ /* 0x000fe200078e0211 */
[----:B------:R-:W-:Y:S01]  /*10b0*/  LEA R16, P0, R18, UR22, 0x1 ;  /* 0x0000001612107c11 */ /* 0x000fe2000f8008ff */
[----:B------:R-:W-:Y:S02]  /*10c0*/  IMAD R20, R22, UR24, RZ ;  /* 0x0000001816147c24 */ /* 0x000fe4000f8e02ff */
[----:B------:R-:W-:Y:S01]  /*10d0*/  IMAD.MOV.U32 R24, RZ, RZ, R12 ;  /* 0x000000ffff187224 */ /* 0x000fe200078e000c */
[----:B------:R-:W-:Y:S01]  /*10e0*/  LEA.HI.X R17, R18, UR23, R17, 0x1, P0 ;  /* 0x0000001712117c11 */ /* 0x000fe200080f0c11 */
[C---:B------:R-:W-:Y:S02]  /*10f0*/  IMAD R21, R29.reuse, UR25, R20 ;  /* 0x000000191d157c24 */ /* 0x040fe4000f8e0214 */
[----:B------:R-:W-:Y:S02]  /*1100*/  IMAD.WIDE.U32 R18, R29, UR24, R24 ;  /* 0x000000181d127c25 */ /* 0x000fe4000f8e0018 */
[----:B------:R0:W2:Y:S02]  /*1110*/  LDG.E.U16 R16, desc[UR16][R16.64] ;  /* 0x0000001010107981 */ /* 0x0000a4000c1e1500 */
[----:B------:R-:W-:Y:S01]  /*1120*/  IMAD.IADD R19, R19, 0x1, R21 ;  /* 0x0000000113137824 */ /* 0x000fe200078e0215 */
[----:B------:R-:W-:-:S04]  /*1130*/  LEA R20, P0, R18, UR26, 0x1 ;  /* 0x0000001a12147c11 */ /* 0x000fc8000f8008ff */
[----:B------:R-:W-:-:S05]  /*1140*/  LEA.HI.X R21, R18, UR27, R19, 0x1, P0 ;  /* 0x0000001b12157c11 */ /* 0x000fca00080f0c13 */
[----:B------:R-:W3:Y:S01]  /*1150*/  LDG.E.U16 R20, desc[UR16][R20.64] ;  /* 0x0000001014147981 */ /* 0x000ee2000c1e1500 */
[----:B------:R-:W-:Y:S02]  /*1160*/  IMAD R26, R22, UR28, RZ ;  /* 0x0000001c161a7c24 */ /* 0x000fe4000f8e02ff */
[----:B0-----:R-:W-:Y:S02]  /*1170*/  IMAD.MOV.U32 R17, RZ, RZ, R23 ;  /* 0x000000ffff117224 */ /* 0x001fe400078e0017 */
[----:B------:R-:W-:Y:S02]  /*1180*/  IMAD R26, R29, UR29, R26 ;  /* 0x0000001d1d1a7c24 */ /* 0x000fe4000f8e021a */
[----:B--2---:R-:W-:Y:S02]  /*1190*/  IMAD.U32 R19, R16, 0x10000, RZ ;  /* 0x0001000010137824 */ /* 0x004fe400078e00ff */
[----:B------:R-:W-:Y:S02]  /*11a0*/  IMAD.MOV.U32 R16, RZ, RZ, R8 ;  /* 0x000000ffff107224 */ /* 0x000fe400078e0008 */
[----:B------:R-:W-:Y:S01]  /*11b0*/  FADD.FTZ R18, -R4, R19 ;  /* 0x0000001304127221 */ /* 0x000fe20000010100 */
[----:B---3--:R-:W-:-:S04]  /*11c0*/  IMAD.U32 R24, R20, 0x10000, RZ ;  /* 0x0001000014187824 */ /* 0x008fc800078e00ff */
[----:B------:R-:W-:-:S04]  /*11d0*/  FADD.FTZ R24, -R0, R24 ;  /* 0x0000001800187221 */ /* 0x000fc80000010100 */
[----:B------:R-:W-:Y:S01]  /*11e0*/  FFMA.FTZ R24, -R5, R24, R18 ;  /* 0x0000001805187223 */ /* 0x000fe20000010112 */
[----:B------:R-:W-:-:S04]  /*11f0*/  IMAD.WIDE.U32 R18, R29, UR28, R16 ;  /* 0x0000001c1d127c25 */ /* 0x000fc8000f8e0010 */
[----:B------:R-:W-:Y:S01]  /*1200*/  FMUL.FTZ R24, R2, R24 ;  /* 0x0000001802187220 */ /* 0x000fe20000410000 */
[----:B------:R-:W-:Y:S01]  /*1210*/  IMAD.IADD R17, R19, 0x1, R26 ;  /* 0x0000000113117824 */ /* 0x000fe200078e021a */
[----:B------:R-:W-:-:S03]  /*1220*/  LEA R16, P0, R18, UR30, 0x1 ;  /* 0x0000001e12107c11 */ /* 0x000fc6000f8008ff */
[----:B------:R-:W-:Y:S02]  /*1230*/  F2FP.BF16.F32.PACK_AB R24, RZ, R24 ;  /* 0x00000018ff18723e */ /* 0x000fe400000010ff */
[----:B------:R-:W-:Y:S02]  /*1240*/  LEA.HI.X R17, R18, UR31, R17, 0x1, P0 ;  /* 0x0000001f12117c11 */ /* 0x000fe400080f0c11 */
[----:B------:R-:W-:-:S03]  /*1250*/  IADD3 R29, P0, R29, UR18, RZ ;  /* 0x000000121d1d7c10 */ /* 0x000fc6000ff1e0ff */
[----:B------:R0:W-:Y:S02]  /*1260*/  STG.E.U16 desc[UR16][R16.64], R24 ;  /* 0x0000001810007986 */ /* 0x0001e4000c101510 */
[----:B------:R-:W-:Y:S01]  /*1270*/  IMAD.X R22, RZ, RZ, R22, P0 ;  /* 0x000000ffff167224 */ /* 0x000fe200000e0616 */
[----:B------:R-:W-:-:S04]  /*1280*/  ISETP.GE.U32.AND P0, PT, R29, R14, PT ;  /* 0x0000000e1d00720c */ /* 0x000fc80003f06070 */
[----:B------:R-:W-:-:S13]  /*1290*/  ISETP.GE.AND.EX P0, PT, R22, R15, PT, P0 ;  /* 0x0000000f1600720c */ /* 0x000fda0003f06300 */
[----:B0-----:R-:W-:Y:S05]  /*12a0*/  @!P0 BRA `(.L_x_411) ;  /* 0xfffffffc006c8947 */ /* 0x001fea000383ffff */
.L_x_410:
[----:B------:R-:W-:Y:S05]  /*12b0*/  BSYNC B1 ;  /* 0x0000000000017941 */ /* 0x000fea0003800000 */
.L_x_409:
[----:B------:R-:W-:Y:S01]  /*12c0*/  IADD3 R6, P0, R6, UR12, RZ ;  /* 0x0000000c06067c10 */ /* 0x000fe2000ff1e0ff */
[----:B------:R-:W-:-:S04]  /*12d0*/  ULDC.64 UR10, c[0x0][0x218] ;  /* 0x00008600000a7ab9 */ /* 0x000fc80000000a00 */
[----:B------:R-:W-:Y:S01]  /*12e0*/  IMAD.X R7, RZ, RZ, R7, P0 ;  /* 0x000000ffff077224 */ /* 0x000fe200000e0607 */
[----:B------:R-:W-:-:S04]  /*12f0*/  ISETP.GE.U32.AND P0, PT, R6, UR10, PT ;  /* 0x0000000a06007c0c */ /* 0x000fc8000bf06070 */
[----:B------:R-:W-:-:S13]  /*1300*/  ISETP.GE.AND.EX P0, PT, R7, UR11, PT, P0 ;  /* 0x0000000b07007c0c */ /* 0x000fda000bf06300 */
[----:B------:R-:W-:Y:S05]  /*1310*/  @!P0 BRA `(.L_x_412) ;  /* 0xfffffff800e08947 */ /* 0x000fea000383ffff */
[----:B------:R-:W-:Y:S05]  /*1320*/  BSYNC B0 ;  /* 0x0000000000007941 */ /* 0x000fea0003800000 */
.L_x_408:
[----:B------:R-:W-:Y:S05]  /*1330*/  EXIT ;  /* 0x000000000000794d */ /* 0x000fea0003800000 */
.L_x_413:
        /* <DEDUP_REMOVED lines=12> */
.L_x_28276:


//--------------------- .text._ZN2at6native32batch_norm_backward_elemt_kernelIN3c108BFloat16EfflEEvNS_27GenericPackedTensorAccessorIT_Lm3ENS_16DefaultPtrTraitsET2_EES8_NS4_IT1_Lm1ES6_S7_EESA_NS4_IT0_Lm1ES6_S7_EESA_SA_S8_PKii --------------------------
	.section	.text._ZN2at6native32batch_norm_backward_elemt_kernelIN3c108BFloat16EfflEEvNS_27GenericPackedTensorAccessorIT_Lm3ENS_16DefaultPtrTraitsET2_EES8_NS4_IT1_Lm1ES6_S7_EESA_NS4_IT0_Lm1ES6_S7_EESA_SA_S8_PKii,"ax",@progbits
	.align	128
        .global         _ZN2at6native32batch_norm_backward_elemt_kernelIN3c108BFloat16EfflEEvNS_27GenericPackedTensorAccessorIT_Lm3ENS_16DefaultPtrTraitsET2_EES8_NS4_IT1_Lm1ES6_S7_EESA_NS4_IT0_Lm1ES6_S7_EESA_SA_S8_PKii
        .type           _ZN2at6native32batch_norm_backward_elemt_kernelIN3c108BFloat16EfflEEvNS_27GenericPackedTensorAccessorIT_Lm3ENS_16DefaultPtrTraitsET2_EES8_NS4_IT1_Lm1ES6_S7_EESA_NS4_IT0_Lm1ES6_S7_EESA_SA_S8_PKii,@function
        .size           _ZN2at6native32batch_norm_backward_elemt_kernelIN3c108BFloat16EfflEEvNS_27GenericPackedTensorAccessorIT_Lm3ENS_16DefaultPtrTraitsET2_EES8_NS4_IT1_Lm1ES6_S7_EESA_NS4_IT0_Lm1ES6_S7_EESA_SA_S8_PKii,(.L_x_28277 - _ZN2at6native32batch_norm_backward_elemt_kernelIN3c108BFloat16EfflEEvNS_27GenericPackedTensorAccessorIT_Lm3ENS_16DefaultPtrTraitsET2_EES8_NS4_IT1_Lm1ES6_S7_EESA_NS4_IT0_Lm1ES6_S7_EESA_SA_S8_PKii)
        .other          _ZN2at6native32batch_norm_backward_elemt_kernelIN3c108BFloat16EfflEEvNS_27GenericPackedTensorAccessorIT_Lm3ENS_16DefaultPtrTraitsET2_EES8_NS4_IT1_Lm1ES6_S7_EESA_NS4_IT0_Lm1ES6_S7_EESA_SA_S8_PKii,@"STO_CUDA_ENTRY STV_DEFAULT"
_ZN2at6native32batch_norm_backward_elemt_kernelIN3c108BFloat16EfflEEvNS_27GenericPackedTensorAccessorIT_Lm3ENS_16DefaultPtrTraitsET2_EES8_NS4_IT1_Lm1ES6_S7_EESA_NS4_IT0_Lm1ES6_S7_EESA_SA_S8_PKii:
.text._ZN2at6native32batch_norm_backward_elemt_kernelIN3c108BFloat16EfflEEvNS_27GenericPackedTensorAccessorIT_Lm3ENS_16DefaultPtrTraitsET2_EES8_NS4_IT1_Lm1ES6_S7_EESA_NS4_IT0_Lm1ES6_S7_EESA_SA_S8_PKii:
        /* <DEDUP_REMOVED lines=24> */
.L_x_418:
        /* <DEDUP_REMOVED lines=54> */
.L_x_417:
        /* <DEDUP_REMOVED lines=31> */
.L_x_419:
[----:B------:R-:W-:-:S13]  /*06d0*/  ISETP.NE.OR P0, PT, R6, RZ, P0 ;  /* 0x000000ff0600720c */ /* 0x000fda0000705670 */
[----:B------:R-:W-:Y:S05]  /*06e0*/  @!P0 BRA `(.L_x_415) ;  /* 0x00000000004c8947 */ /* 0x000fea0003800000 */
.L_x_416:
        /* <DEDUP_REMOVED lines=19> */
.L_x_415:
[----:B------:R-:W-:-:S13]  /*0820*/  ISETP.NE.AND P0, PT, R0, RZ, PT ;  /* 0x000000ff0000720c */ /* 0x000fda0003f05270 */
[----:B------:R-:W-:Y:S05]  /*0830*/  @!P0 BRA `(.L_x_420) ;  /* 0x0000000000308947 */ /* 0x000fea0003800000 */
[----:B------:R-:W-:Y:S02]  /*0840*/  ULDC.64 UR6, c[0x0][0x330] ;  /* 0x0000cc0000067ab9 */ /* 0x000fe40000000a00 */
[----:B------:R-:W-:-:S12]  /*0850*/  UIMAD.WIDE UR4, UR4, 0x4, UR6 ;  /* 0x00000004040478a5 */ /* 0x000fd8000f8e0206 */
.L_x_421:
        /* <DEDUP_REMOVED lines=10> */
.L_x_420:
[----:B------:R0:W1:Y:S02]  /*0900*/  I2F.S64 R2, R4 ;  /* 0x0000000400027312 */ /* 0x0000640000301400 */
.L_x_414:
        /* <DEDUP_REMOVED lines=12> */
[----:B------:R-:W-:Y:S01]  /*09d0*/  UIMAD.WIDE.U32 UR8, UR10, UR18, URZ ;  /* 0x000000120a0872a5 */ /* 0x000fe2000f8e003f */
[----:B------:R-:W-:Y:S01]  /*09e0*/  IMAD.MOV.U32 R13, RZ, RZ, 0x3f800000 ;  /* 0x3f800000ff0d7424 */ /* 0x000fe200078e00ff */
        /* <DEDUP_REMOVED lines=24> */
[----:B------:R0:W5:Y:S01]  /*0b70*/  @P0 LDG.E R13, desc[UR16][R10.64] ;  /* 0x000000100a0d0981 */ /* 0x000162000c1e1900 */
        /* <DEDUP_REMOVED lines=24> */
[----:B------:R-:W-:Y:S01]  /*0d00*/  ULDC.64 UR22, c[0x0][0x248] ;  /* 0x0000920000167ab9 */ /* 0x000fe20000000a00 */
[----:B------:R-:W-:Y:S01]  /*0d10*/  IMAD.U32 R11, RZ, RZ, UR4 ;  /* 0x00000004ff0b7e24 */ /* 0x000fe2000f8e00ff */
[----:B------:R-:W-:Y:S01]  /*0d20*/  ULDC.64 UR24, c[0x0][0x240] ;  /* 0x0000900000187ab9 */ /* 0x000fe20000000a00 */
[----:B------:R-:W-:Y:S01]  /*0d30*/  ULDC.64 UR26, c[0x0][0x210] ;  /* 0x00008400001a7ab9 */ /* 0x000fe20000000a00 */
[----:B------:R-:W-:Y:S01]  /*0d40*/  ULDC.64 UR28, c[0x0][0x328] ;  /* 0x0000ca00001c7ab9 */ /* 0x000fe20000000a00 */
[----:B------:R-:W-:Y:S01]  /*0d50*/  ULDC.64 UR30, c[0x0][0x2f8] ;  /* 0x0000be00001e7ab9 */ /* 0x000fe20000000a00 */
[----:B------:R-:W4:Y:S01]  /*0d60*/  LDG.E R10, desc[UR16][R10.64] ;  /* 0x000000100a0a7981 */ /* 0x000f22000c1e1900 */
[----:B------:R-:W-:-:S02]  /*0d70*/  UIMAD.WIDE.U32 UR4, UR10, UR14, URZ ;  /* 0x0000000e0a0472a5 */ /* 0x000fc4000f8e003f */
[----:B------:R-:W-:Y:S02]  /*0d80*/  UIMAD.WIDE.U32 UR6, UR10, UR18, URZ ;  /* 0x000000120a0672a5 */ /* 0x000fe4000f8e003f */
        /* <DEDUP_REMOVED lines=11> */
[----:B-1---5:R-:W-:Y:S01]  /*0e40*/  FMUL.FTZ R2, R8, R13 ;  /* 0x0000000d08027220 */ /* 0x022fe20000410000 */
[----:B---3--:R-:W-:Y:S01]  /*0e50*/  FMUL.FTZ R4, R17, R6 ;  /* 0x0000000611047220 */ /* 0x008fe20000410000 */
[----:B------:R-:W-:-:S02]  /*0e60*/  IMAD.MOV.U32 R6, RZ, RZ, R12 ;  /* 0x000000ffff067224 */ /* 0x000fc400078e000c */
[----:B----4-:R-:W-:-:S04]  /*0e70*/  FMUL.FTZ R10, R10, R15 ;  /* 0x0000000f0a0a7220 */ /* 0x010fc80000410000 */
[----:B------:R-:W-:-:S07]  /*0e80*/  FMUL.FTZ R5, R17, R10 ;  /* 0x0000000a11057220 */ /* 0x000fce0000410000 */
.L_x_426:
        /* <DEDUP_REMOVED lines=28> */
.L_x_425:
        /* <DEDUP_REMOVED lines=37> */
.L_x_424:
[----:B------:R-:W-:Y:S05]  /*12a0*/  BSYNC B1 ;  /* 0x0000000000017941 */ /* 0x000fea0003800000 */
.L_x_423:
[----:B------:R-:W-:Y:S01]  /*12b0*/  IADD3 R6, P0, R6, UR12, RZ ;  /* 0x0000000c06067c10 */ /* 0x000fe2000ff1e0ff */
[----:B------:R-:W-:-:S04]  /*12c0*/  ULDC.64 UR10, c[0x0][0x218] ;  /* 0x00008600000a7ab9 */ /* 0x000fc80000000a00 */
[----:B------:R-:W-:Y:S01]  /*12d0*/  IMAD.X R7, RZ, RZ, R7, P0 ;  /* 0x000000ffff077224 */ /* 0x000fe200000e0607 */
[----:B------:R-:W-:-:S04]  /*12e0*/  ISETP.GE.U32.AND P0, PT, R6, UR10, PT ;  /* 0x0000000a06007c0c */ /* 0x000fc8000bf06070 */
[----:B------:R-:W-:-:S13]  /*12f0*/  ISETP.GE.AND.EX P0, PT, R7, UR11, PT, P0 ;  /* 0x0000000b07007c0c */ /* 0x000fda000bf06300 */
[----:B------:R-:W-:Y:S05]  /*1300*/  @!P0 BRA `(.L_x_426) ;  /* 0xfffffff800e08947 */ /* 0x000fea000383ffff */
[----:B------:R-:W-:Y:S05]  /*1310*/  BSYNC B0 ;  /* 0x0000000000007941 */ /* 0x000fea0003800000 */
.L_x_422:
[----:B------:R-:W-:Y:S05]  /*1320*/  EXIT ;  /* 0x000000000000794d */ /* 0x000fea0003800000 */
.L_x_427:
        /* <DEDUP_REMOVED lines=13> */
.L_x_28277:


//--------------------- .text._ZN2at6native32batch_norm_backward_elemt_kernelIN3c108BFloat16ES3_fiEEvNS_27GenericPackedTensorAccessorIT_Lm3ENS_16DefaultPtrTraitsET2_EES8_NS4_IT1_Lm1ES6_S7_EESA_NS4_IT0_Lm1ES6_S7_EESA_SA_S8_PKii --------------------------
	.section	.text._ZN2at6native32batch_norm_backward_elemt_kernelIN3c108BFloat16ES3_fiEEvNS_27GenericPackedTensorAccessorIT_Lm3ENS_16DefaultPtrTraitsET2_EES8_NS4_IT1_Lm1ES6_S7_EESA_NS4_IT0_Lm1ES6_S7_EESA_SA_S8_PKii,"ax",@progbits
	.align	128
        .global         _ZN2at6native32batch_norm_backward_elemt_kernelIN3c108BFloat16ES3_fiEEvNS_27GenericPackedTensorAccessorIT_Lm3ENS_16DefaultPtrTraitsET2_EES8_NS4_IT1_Lm1ES6_S7_EESA_NS4_IT0_Lm1ES6_S7_EESA_SA_S8_PKii
        .type           _ZN2at6native32batch_norm_backward_elemt_kernelIN3c108BFloat16ES3_fiEEvNS_27GenericPackedTensorAccessorIT_Lm3ENS_16DefaultPtrTraitsET2_EES8_NS4_IT1_Lm1ES6_S7_EESA_NS4_IT0_Lm1ES6_S7_EESA_SA_S8_PKii,@function
        .size           _ZN2at6native32batch_norm_backward_elemt_kernelIN3c108BFloat16ES3_fiEEvNS_27GenericPackedTensorAccessorIT_Lm3ENS_16DefaultPtrTraitsET2_EES8_NS4_IT1_Lm1ES6_S7_EESA_NS4_IT0_Lm1ES6_S7_EESA_SA_S8_PKii,(.L_x_28278 - _ZN2at6native32batch_norm_backward_elemt_kernelIN3c108BFloat16ES3_fiEEvNS_27GenericPackedTensorAccessorIT_Lm3ENS_16DefaultPtrTraitsET2_EES8_NS4_IT1_Lm1ES6_S7_EESA_NS4_IT0_Lm1ES6_S7_EESA_SA_S8_PKii)
        .other          _ZN2at6native32batch_norm_backward_elemt_kernelIN3c108BFloat16ES3_fiEEvNS_27GenericPackedTensorAccessorIT_Lm3ENS_16DefaultPtrTraitsET2_EES8_NS4_IT1_Lm1ES6_S7_EESA_NS4_IT0_Lm1ES6_S7_EESA_SA_S8_PKii,@"STO_CUDA_ENTRY STV_DEFAULT"
_ZN2at6native32batch_norm_backward_elemt_kernelIN3c108BFloat16ES3_fiEEvNS_27GenericPackedTensorAccessorIT_Lm3ENS_16DefaultPtrTraitsET2_EES8_NS4_IT1_Lm1ES6_S7_EESA_NS4_IT0_Lm1ES6_S7_EESA_SA_S8_PKii:
.text._ZN2at6native32batch_norm_backward_elemt_kernelIN3c108BFloat16ES3_fiEEvNS_27GenericPackedTensorAccessorIT_Lm3ENS_16DefaultPtrTraitsET2_EES8_NS4_IT1_Lm1ES6_S7_EESA_NS4_IT0_Lm1ES6_S7_EESA_SA_S8_PKii:
        /* <DEDUP_REMOVED lines=24> */
.L_x_432:
        /* <DEDUP_REMOVED lines=54> */
.L_x_431:
        /* <DEDUP_REMOVED lines=31> */
.L_x_433:
[----:B------:R-:W-:-:S13]  /*06d0*/  ISETP.NE.OR P0, PT, R6, RZ, P0 ;  /* 0x000000ff0600720c */ /* 0x000fda0000705670 */
[----:B------:R-:W-:Y:S05]  /*06e0*/  @!P0 BRA `(.L_x_429) ;  /* 0x00000000004c8947 */ /* 0x000fea0003800000 */
.L_x_430:
        /* <DEDUP_REMOVED lines=19> */
.L_x_429:
[----:B------:R-:W-:-:S13]  /*0820*/  ISETP.NE.AND P0, PT, R0, RZ, PT ;  /* 0x000000ff0000720c */ /* 0x000fda0003f05270 */
[----:B------:R-:W-:Y:S05]  /*0830*/  @!P0 BRA `(.L_x_434) ;  /* 0x0000000000308947 */ /* 0x000fea0003800000 */
[----:B------:R-:W-:Y:S02]  /*0840*/  ULDC.64 UR6, c[0x0][0x2c0] ;  /* 0x0000b00000067ab9 */ /* 0x000fe40000000a00 */
[----:B------:R-:W-:-:S12]  /*0850*/  UIMAD.WIDE UR4, UR4, 0x4, UR6 ;  /* 0x00000004040478a5 */ /* 0x000fd8000f8e0206 */
.L_x_435:
        /* <DEDUP_REMOVED lines=10> */
.L_x_434:
[----:B------:R0:W1:Y:S02]  /*0900*/  I2F.S64 R2, R4 ;  /* 0x0000000400027312 */ /* 0x0000640000301400 */
.L_x_428:
[----:B------:R-:W2:Y:S08]  /*0910*/  S2UR UR6, SR_CTAID.X ;  /* 0x00000000000679c3 */ /* 0x000eb00000002500 */
[----:B------:R-:W2:Y:S02]  /*0920*/  LDC R0, c[0x0][0x21c] ;  /* 0x00008700ff007b82 */ /* 0x000ea40000000800 */
[----:B--2---:R-:W-:-:S13]  /*0930*/  ISETP.LE.AND P0, PT, R0, UR6, PT ;  /* 0x0000000600007c0c */ /* 0x004fda000bf03270 */
[----:B------:R-:W-:Y:S05]  /*0940*/  @P0 EXIT ;  /* 0x000000000000094d */ /* 0x000fea0003800000 */
[----:B------:R-:W2:Y:S01]  /*0950*/  LDC R0, c[0x0][0x278] ;  /* 0x00009e00ff007b82 */ /* 0x000ea20000000800 */
[----:B------:R-:W3:Y:S01]  /*0960*/  S2R R7, SR_TID.Y ;  /* 0x0000000000077919 */ /* 0x000ee20000002200 */
[----:B------:R-:W-:Y:S01]  /*0970*/  ULDC UR4, c[0x0][0x4] ;  /* 0x0000010000047ab9 */ /* 0x000fe20000000800 */
[----:B------:R-:W-:-:S05]  /*0980*/  ULDC UR5, c[0x0][0x218] ;  /* 0x0000860000057ab9 */ /* 0x000fca0000000800 */
[----:B------:R-:W4:Y:S08]  /*0990*/  LDC R15, c[0x0][0x25c] ;  /* 0x00009700ff0f7b82 */ /* 0x000f300000000800 */
[----:B------:R-:W1:Y:S01]  /*09a0*/  LDC R9, c[0x0][0x28c] ;  /* 0x0000a300ff097b82 */ /* 0x000e620000000800 */
[----:B--2---:R-:W-:-:S07]  /*09b0*/  ISETP.GE.AND P0, PT, R0, 0x1, PT ;  /* 0x000000010000780c */ /* 0x004fce0003f06270 */
[----:B------:R-:W2:Y:S01]  /*09c0*/  LDC R17, c[0x0][0x26c] ;  /* 0x00009b00ff117b82 */ /* 0x000ea20000000800 */
[----:B------:R-:W3:Y:S07]  /*09d0*/  S2R R0, SR_CTAID.Y ;  /* 0x0000000000007919 */ /* 0x000eee0000002600 */
[----:B------:R-:W1:Y:S08]  /*09e0*/  LDC.64 R10, c[0x0][0x260] ;  /* 0x00009800ff0a7b82 */ /* 0x000e700000000a00 */
[----:B------:R-:W4:Y:S08]  /*09f0*/  @P0 LDC R3, c[0x0][0x27c] ;  /* 0x00009f00ff030b82 */ /* 0x000f300000000800 */
[----:B0-----:R-:W0:Y:S01]  /*0a00*/  @P0 LDC.64 R4, c[0x0][0x270] ;  /* 0x00009c00ff040b82 */ /* 0x001e220000000a00 */
[----:B---3--:R-:W-:-:S05]  /*0a10*/  IMAD R0, R0, UR4, R7 ;  /* 0x0000000400007c24 */ /* 0x008fca000f8e0207 */
[----:B------:R-:W-:Y:S01]  /*0a20*/  ISETP.GE.AND P1, PT, R0, UR5, PT ;  /* 0x0000000500007c0c */ /* 0x000fe2000bf26270 */
[----:B----4-:R-:W-:-:S04]  /*0a30*/  @P0 IMAD R3, R3, UR6, RZ ;  /* 0x0000000603030c24 */ /* 0x010fc8000f8e02ff */
[----:B0-----:R-:W-:-:S05]  /*0a40*/  @P0 IMAD.WIDE R4, R3, 0x2, R4 ;  /* 0x0000000203040825 */ /* 0x001fca00078e0204 */
[----:B------:R0:W5:Y:S01]  /*0a50*/  @P0 LDG.E.U16 R3, desc[UR8][R4.64] ;  /* 0x0000000804030981 */ /* 0x000162000c1e1500 */
[----:B------:R-:W-:Y:S02]  /*0a60*/  IMAD R15, R15, UR6, RZ ;  /* 0x000000060f0f7c24 */ /* 0x000fe4000f8e02ff */
[----:B-1----:R-:W-:Y:S02]  /*0a70*/  IMAD R9, R9, UR6, RZ ;  /* 0x0000000609097c24 */ /* 0x002fe4000f8e02ff */
[----:B--2---:R-:W-:Y:S01]  /*0a80*/  IMAD R17, R17, UR6, RZ ;  /* 0x0000000611117c24 */ /* 0x004fe2000f8e02ff */
[----:B------:R-:W-:Y:S06]  /*0a90*/  @P1 EXIT ;  /* 0x000000000000194d */ /* 0x000fec0003800000 */
[----:B0-----:R-:W0:Y:S01]  /*0aa0*/  LDC R4, c[0x0][0x29c] ;  /* 0x0000a700ff047b82 */ /* 0x001e220000000800 */
[----:B------:R-:W-:-:S07]  /*0ab0*/  IMAD.WIDE R10, R17, 0x4, R10 ;  /* 0x00000004110a7825 */ /* 0x000fce00078e020a */
[----:B------:R-:W1:Y:S01]  /*0ac0*/  LDC.64 R12, c[0x0][0x290] ;  /* 0x0000a400ff0c7b82 */ /* 0x000e620000000a00 */
[----:B------:R2:W3:Y:S07]  /*0ad0*/  LDG.E R10, desc[UR8][R10.64] ;  /* 0x000000080a0a7981 */ /* 0x0004ee000c1e1900 */
[----:B------:R-:W4:Y:S01]  /*0ae0*/  LDC.64 R6, c[0x0][0x280] ;  /* 0x0000a000ff067b82 */ /* 0x000f220000000a00 */
[----:B------:R-:W3:Y:S07]  /*0af0*/  MUFU.RCP R2, R2 ;  /* 0x0000000200027308 */ /* 0x000eee0000001000 */
[----:B------:R-:W3:Y:S01]  /*0b00*/  LDC R14, c[0x0][0x2b8] ;  /* 0x0000ae00ff0e7b82 */ /* 0x000ee20000000800 */
[----:B0-----:R-:W-:-:S07]  /*0b10*/  IMAD R17, R4, UR6, RZ ;  /* 0x0000000604117c24 */ /* 0x001fce000f8e02ff */
[----:B------:R-:W0:Y:S01]  /*0b20*/  LDC R16, c[0x0][0x248] ;  /* 0x00009200ff107b82 */ /* 0x000e220000000800 */
[----:B-1----:R-:W-:Y:S01]  /*0b30*/  IMAD.WIDE R12, R17, 0x4, R12 ;  /* 0x00000004110c7825 */ /* 0x002fe200078e020c */
[----:B------:R-:W-:Y:S01]  /*0b40*/  ULDC UR7, c[0x0][0x0] ;  /* 0x0000000000077ab9 */ /* 0x000fe20000000800 */
[----:B------:R-:W-:Y:S01]  /*0b50*/  ULDC UR10, c[0x0][0x24c] ;  /* 0x00009300000a7ab9 */ /* 0x000fe20000000800 */
[----:B------:R-:W-:Y:S01]  /*0b60*/  ULDC UR11, c[0x0][0x22c] ;  /* 0x00008b00000b7ab9 */ /* 0x000fe20000000800 */
[----:B------:R-:W-:Y:S01]  /*0b70*/  ULDC UR16, c[0x0][0x2bc] ;  /* 0x0000af0000107ab9 */ /* 0x000fe20000000800 */
[----:B------:R-:W-:Y:S01]  /*0b80*/  ULDC.64 UR12, c[0x0][0x230] ;  /* 0x00008c00000c7ab9 */ /* 0x000fe20000000a00 */
[----:B------:R1:W3:Y:S01]  /*0b90*/  LDG.E R12, desc[UR8][R12.64] ;  /* 0x000000080c0c7981 */ /* 0x0002e2000c1e1900 */
[----:B------:R-:W2:Y:S01]  /*0ba0*/  LDC.64 R4, c[0x0][0x250] ;  /* 0x00009400ff047b82 */ /* 0x000ea20000000a00 */
[----:B----4-:R-:W-:Y:S01]  /*0bb0*/  IMAD.WIDE R8, R9, 0x4, R6 ;  /* 0x0000000409087825 */ /* 0x010fe200078e0206 */
[----:B------:R-:W-:Y:S01]  /*0bc0*/  ULDC.64 UR14, c[0x0][0x210] ;  /* 0x00008400000e7ab9 */ /* 0x000fe20000000a00 */
[----:B------:R-:W-:-:S04]  /*0bd0*/  ULDC.64 UR18, c[0x0][0x2a0] ;  /* 0x0000a80000127ab9 */ /* 0x000fc80000000a00 */
[----:B------:R4:W4:Y:S01]  /*0be0*/  LDG.E R9, desc[UR8][R8.64] ;  /* 0x0000000808097981 */ /* 0x000922000c1e1900 */
[----:B------:R-:W1:Y:S01]  /*0bf0*/  LDC R17, c[0x0][0x228] ;  /* 0x00008a00ff117b82 */ /* 0x000e620000000800 */
[----:B--2---:R-:W-:-:S05]  /*0c00*/  IMAD.WIDE R4, R15, 0x4, R4 ;  /* 0x000000040f047825 */ /* 0x004fca00078e0204 */
[----:B------:R2:W5:Y:S01]  /*0c10*/  LDG.E R6, desc[UR8][R4.64] ;  /* 0x0000000804067981 */ /* 0x000562000c1e1900 */
[----:B------:R-:W0:Y:S01]  /*0c20*/  S2R R7, SR_TID.X ;  /* 0x0000000000077919 */ /* 0x000e220000002100 */
[----:B------:R-:W-:Y:S02]  /*0c30*/  IMAD.MOV.U32 R11, RZ, RZ, 0x3f800000 ;  /* 0x3f800000ff0b7424 */ /* 0x000fe400078e00ff */
[----:B-----5:R-:W-:Y:S01]  /*0c40*/  @P0 IMAD.U32 R11, R3, 0x10000, RZ ;  /* 0x00010000030b0824 */ /* 0x020fe200078e00ff */
[----:B------:R-:W-:Y:S01]  /*0c50*/  BSSY B0, `(.L_x_436) ;  /* 0x0000040000007945 */ /* 0x000fe20003800000 */
[----:B-1----:R-:W-:Y:S01]  /*0c60*/  IMAD R13, R17, UR6, RZ ;  /* 0x00000006110d7c24 */ /* 0x002fe2000f8e02ff */
[----:B------:R-:W-:Y:S02]  /*0c70*/  ULDC UR5, c[0x0][0x10] ;  /* 0x0000040000057ab9 */ /* 0x000fe40000000800 */
[----:B------:R-:W-:Y:S01]  /*0c80*/  UIMAD UR4, UR4, UR5, URZ ;  /* 0x00000005040472a4 */ /* 0x000fe2000f8e023f */
[C---:B---3--:R-:W-:Y:S01]  /*0c90*/  FMUL.FTZ R15, R10.reuse, R10 ;  /* 0x0000000a0a0f7220 */ /* 0x048fe20000410000 */
[----:B----4-:R-:W-:Y:S01]  /*0ca0*/  FMUL.FTZ R8, R10, R11 ;  /* 0x0000000b0a087220 */ /* 0x010fe20000410000 */
[----:B------:R-:W-:-:S02]  /*0cb0*/  IMAD R11, R14, UR6, RZ ;  /* 0x000000060e0b7c24 */ /* 0x000fc4000f8e02ff */
[----:B------:R-:W-:-:S04]  /*0cc0*/  FMUL.FTZ R12, R12, R15 ;  /* 0x0000000f0c0c7220 */ /* 0x000fc80000410000 */
[----:B------:R-:W-:Y:S01]  /*0cd0*/  FMUL.FTZ R10, R2, R12 ;  /* 0x0000000c020a7220 */ /* 0x000fe20000410000 */
[----:B0-----:R-:W-:Y:S02]  /*0ce0*/  IMAD R12, R16, UR6, RZ ;  /* 0x00000006100c7c24 */ /* 0x001fe4000f8e02ff */
[----:B--2---:R-:W-:-:S07]  /*0cf0*/  FMUL.FTZ R9, R2, R9 ;  /* 0x0000000902097220 */ /* 0x004fce0000410000 */
.L_x_440:
[----:B0-----:R-:W0:Y:S01]  /*0d00*/  LDC R14, c[0x0][0x220] ;  /* 0x00008800ff0e7b82 */ /* 0x001e220000000800 */
[----:B------:R-:W-:Y:S01]  /*0d10*/  BSSY B1, `(.L_x_437) ;  /* 0x000002f000017945 */ /* 0x000fe20003800000 */
[----:B0-----:R-:W-:-:S13]  /*0d20*/  ISETP.GE.AND P0, PT, R7, R14, PT ;  /* 0x0000000e0700720c */ /* 0x001fda0003f06270 */
[----:B------:R-:W-:Y:S05]  /*0d30*/  @P0 BRA `(.L_x_438) ;  /* 0x0000000000b00947 */ /* 0x000fea0003800000 */
[----:B------:R-:W-:Y:S01]  /*0d40*/  ULDC UR5, c[0x0][0x224] ;  /* 0x0000890000057ab9 */ /* 0x000fe20000000800 */
[----:B------:R-:W-:Y:S01]  /*0d50*/  ULDC UR6, c[0x0][0x244] ;  /* 0x0000910000067ab9 */ /* 0x000fe20000000800 */
[C---:B------:R-:W-:Y:S01]  /*0d60*/  IMAD R2, R0.reuse, UR5, RZ ;  /* 0x0000000500027c24 */ /* 0x040fe2000f8e02ff */
[----:B------:R-:W-:Y:S01]  /*0d70*/  ULDC UR5, c[0x0][0x2b4] ;  /* 0x0000ad0000057ab9 */ /* 0x000fe20000000800 */
[C---:B------:R-:W-:Y:S02]  /*0d80*/  IMAD R3, R0.reuse, UR6, RZ ;  /* 0x0000000600037c24 */ /* 0x040fe4000f8e02ff */
[----:B------:R-:W-:Y:S01]  /*0d90*/  IMAD R4, R0, UR5, RZ ;  /* 0x0000000500047c24 */ /* 0x000fe2000f8e02ff */
[----:B------:R-:W-:Y:S01]  /*0da0*/  SHF.R.S32.HI R18, RZ, 0x1f, R2 ;  /* 0x0000001fff127819 */ /* 0x000fe20000011402 */
[----:B------:R-:W-:Y:S01]  /*0db0*/  IMAD.MOV.U32 R21, RZ, RZ, R7 ;  /* 0x000000ffff157224 */ /* 0x000fe200078e0007 */
[----:B------:R-:W-:Y:S02]  /*0dc0*/  IADD3 R15, P0, R13, R2, RZ ;  /* 0x000000020d0f7210 */ /* 0x000fe40007f1e0ff */
[----:B------:R-:W-:-:S02]  /*0dd0*/  IADD3 R16, P1, R12, R3, RZ ;  /* 0x000000030c107210 */ /* 0x000fc40007f3e0ff */
[----:B------:R-:W-:Y:S02]  /*0de0*/  IADD3 R17, P2, R11, R4, RZ ;  /* 0x000000040b117210 */ /* 0x000fe40007f5e0ff */
[----:B------:R-:W-:Y:S02]  /*0df0*/  SHF.R.S32.HI R3, RZ, 0x1f, R3 ;  /* 0x0000001fff037819 */ /* 0x000fe40000011403 */
[----:B------:R-:W-:Y:S02]  /*0e00*/  SHF.R.S32.HI R4, RZ, 0x1f, R4 ;  /* 0x0000001fff047819 */ /* 0x000fe40000011404 */
[----:B------:R-:W-:Y:S02]  /*0e10*/  LEA.HI.X.SX32 R19, R13, R18, 0x1, P0 ;  /* 0x000000120d137211 */ /* 0x000fe400000f0eff */
[----:B------:R-:W-:Y:S02]  /*0e20*/  LEA.HI.X.SX32 R20, R12, R3, 0x1, P1 ;  /* 0x000000030c147211 */ /* 0x000fe400008f0eff */
[----:B------:R-:W-:-:S07]  /*0e30*/  LEA.HI.X.SX32 R18, R11, R4, 0x1, P2 ;  /* 0x000000040b127211 */ /* 0x000fce00010f0eff */
.L_x_439:
[C---:B0-----:R-:W-:Y:S02]  /*0e40*/  IMAD R3, R21.reuse, UR10, RZ ;  /* 0x0000000a15037c24 */ /* 0x041fe4000f8e02ff */
[----:B------:R-:W-:-:S03]  /*0e50*/  IMAD R2, R21, UR11, RZ ;  /* 0x0000000b15027c24 */ /* 0x000fc6000f8e02ff */
[C---:B------:R-:W-:Y:S02]  /*0e60*/  IADD3 R23, P0, R3.reuse, R16, RZ ;  /* 0x0000001003177210 */ /* 0x040fe40007f1e0ff */
[C---:B------:R-:W-:Y:S02]  /*0e70*/  IADD3 R5, P1, R2.reuse, R15, RZ ;  /* 0x0000000f02057210 */ /* 0x040fe40007f3e0ff */
[----:B------:R-:W-:Y:S02]  /*0e80*/  LEA.HI.X.SX32 R24, R3, R20, 0x1, P0 ;  /* 0x0000001403187211 */ /* 0x000fe400000f0eff */
[----:B------:R-:W-:Y:S02]  /*0e90*/  LEA.HI.X.SX32 R22, R2, R19, 0x1, P1 ;  /* 0x0000001302167211 */ /* 0x000fe400008f0eff */
[----:B------:R-:W-:Y:S02]  /*0ea0*/  LEA R2, P0, R23, UR12, 0x1 ;  /* 0x0000000c17027c11 */ /* 0x000fe4000f8008ff */
[----:B------:R-:W-:-:S02]  /*0eb0*/  LEA R4, P1, R5, UR14, 0x1 ;  /* 0x0000000e05047c11 */ /* 0x000fc4000f8208ff */
[----:B------:R-:W-:Y:S02]  /*0ec0*/  LEA.HI.X R3, R23, UR13, R24, 0x1, P0 ;  /* 0x0000000d17037c11 */ /* 0x000fe400080f0c18 */
[----:B------:R-:W-:-:S03]  /*0ed0*/  LEA.HI.X R5, R5, UR15, R22, 0x1, P1 ;  /* 0x0000000f05057c11 */ /* 0x000fc600088f0c16 */
[----:B------:R-:W2:Y:S04]  /*0ee0*/  LDG.E.U16 R2, desc[UR8][R2.64] ;  /* 0x0000000802027981 */ /* 0x000ea8000c1e1500 */
[----:B------:R-:W3:Y:S01]  /*0ef0*/  LDG.E.U16 R4, desc[UR8][R4.64] ;  /* 0x0000000804047981 */ /* 0x000ee2000c1e1500 */
[----:B--2---:R-:W-:Y:S02]  /*0f00*/  IMAD.U32 R22, R2, 0x10000, RZ ;  /* 0x0001000002167824 */ /* 0x004fe400078e00ff */
[----:B---3--:R-:W-:Y:S02]  /*0f10*/  IMAD.U32 R25, R4, 0x10000, RZ ;  /* 0x0001000004197824 */ /* 0x008fe400078e00ff */
[----:B------:R-:W-:Y:S01]  /*0f20*/  FADD.FTZ R23, -R9, R22 ;  /* 0x0000001609177221 */ /* 0x000fe20000010100 */
[----:B------:R-:W-:-:S02]  /*0f30*/  IMAD R22, R21, UR16, RZ ;  /* 0x0000001015167c24 */ /* 0x000fc4000f8e02ff */
[----:B------:R-:W-:Y:S01]  /*0f40*/  FADD.FTZ R25, -R6, R25 ;  /* 0x0000001906197221 */ /* 0x000fe20000010100 */
[----:B------:R-:W-:Y:S02]  /*0f50*/  VIADD R21, R21, UR7 ;  /* 0x0000000715157c36 */ /* 0x000fe40008000000 */
[----:B------:R-:W-:Y:S01]  /*0f60*/  IADD3 R24, P0, R22, R17, RZ ;  /* 0x0000001116187210 */ /* 0x000fe20007f1e0ff */
[----:B------:R-:W-:-:S03]  /*0f70*/  FFMA.FTZ R23, -R10, R25, R23 ;  /* 0x000000190a177223 */ /* 0x000fc60000010117 */
[----:B------:R-:W-:Y:S01]  /*0f80*/  LEA.HI.X.SX32 R25, R22, R18, 0x1, P0 ;  /* 0x0000001216197211 */ /* 0x000fe200000f0eff */
[----:B------:R-:W-:Y:S01]  /*0f90*/  FMUL.FTZ R23, R8, R23 ;  /* 0x0000001708177220 */ /* 0x000fe20000410000 */
[----:B------:R-:W-:-:S04]  /*0fa0*/  LEA R2, P0, R24, UR18, 0x1 ;  /* 0x0000001218027c11 */ /* 0x000fc8000f8008ff */
[----:B------:R-:W-:Y:S02]  /*0fb0*/  F2FP.BF16.F32.PACK_AB R23, RZ, R23 ;  /* 0x00000017ff17723e */ /* 0x000fe400000010ff */
[----:B------:R-:W-:Y:S02]  /*0fc0*/  LEA.HI.X R3, R24, UR19, R25, 0x1, P0 ;  /* 0x0000001318037c11 */ /* 0x000fe400080f0c19 */
[----:B------:R-:W-:-:S03]  /*0fd0*/  ISETP.GE.AND P0, PT, R21, R14, PT ;  /* 0x0000000e1500720c */ /* 0x000fc60003f06270 */
[----:B------:R0:W-:Y:S10]  /*0fe0*/  STG.E.U16 desc[UR8][R2.64], R23 ;  /* 0x0000001702007986 */ /* 0x0001f4000c101508 */
[----:B------:R-:W-:Y:S05]  /*0ff0*/  @!P0 BRA `(.L_x_439) ;  /* 0xfffffffc00908947 */ /* 0x000fea000383ffff */
.L_x_438:
[----:B------:R-:W-:Y:S05]  /*1000*/  BSYNC B1 ;  /* 0x0000000000017941 */ /* 0x000fea0003800000 */
.L_x_437:
[----:B------:R-:W-:Y:S01]  /*1010*/  VIADD R0, R0, UR4 ;  /* 0x0000000400007c36 */ /* 0x000fe20008000000 */
[----:B------:R-:W-:-:S04]  /*1020*/  ULDC UR5, c[0x0][0x218] ;  /* 0x0000860000057ab9 */ /* 0x000fc80000000800 */
[----:B------:R-:W-:-:S13]  /*1030*/  ISETP.GE.AND P0, PT, R0, UR5, PT ;  /* 0x0000000500007c0c */ /* 0x000fda000bf06270 */
[----:B------:R-:W-:Y:S05]  /*1040*/  @!P0 BRA `(.L_x_440) ;  /* 0xfffffffc002c8947 */ /* 0x000fea000383ffff */
[----:B------:R-:W-:Y:S05]  /*1050*/  BSYNC B0 ;  /* 0x0000000000007941 */ /* 0x000fea0003800000 */
.L_x_436:
[----:B------:R-:W-:Y:S05]  /*1060*/  EXIT ;  /* 0x000000000000794d */ /* 0x000fea0003800000 */
.L_x_441:
        /* <DEDUP_REMOVED lines=9> */
.L_x_28278:


//--------------------- .text._ZN2at6native32batch_norm_backward_elemt_kernelIN3c108BFloat16EffiEEvNS_27GenericPackedTensorAccessorIT_Lm3ENS_16DefaultPtrTraitsET2_EES8_NS4_IT1_Lm1ES6_S7_EESA_NS4_IT0_Lm1ES6_S7_EESA_SA_S8_PKii --------------------------
	.section	.text._ZN2at6native32batch_norm_backward_elemt_kernelIN3c108BFloat16EffiEEvNS_27GenericPackedTensorAccessorIT_Lm3ENS_16DefaultPtrTraitsET2_EES8_NS4_IT1_Lm1ES6_S7_EESA_NS4_IT0_Lm1ES6_S7_EESA_SA_S8_PKii,"ax",@progbits
	.align	128
        .global         _ZN2at6native32batch_norm_backward_elemt_kernelIN3c108BFloat16EffiEEvNS_27GenericPackedTensorAccessorIT_Lm3ENS_16DefaultPtrTraitsET2_EES8_NS4_IT1_Lm1ES6_S7_EESA_NS4_IT0_Lm1ES6_S7_EESA_SA_S8_PKii
        .type           _ZN2at6native32batch_norm_backward_elemt_kernelIN3c108BFloat16EffiEEvNS_27GenericPackedTensorAccessorIT_Lm3ENS_16DefaultPtrTraitsET2_EES8_NS4_IT1_Lm1ES6_S7_EESA_NS4_IT0_Lm1ES6_S7_EESA_SA_S8_PKii,@function
        .size           _ZN2at6native32batch_norm_backward_elemt_kernelIN3c108BFloat16EffiEEvNS_27GenericPackedTensorAccessorIT_Lm3ENS_16DefaultPtrTraitsET2_EES8_NS4_IT1_Lm1ES6_S7_EESA_NS4_IT0_Lm1ES6_S7_EESA_SA_S8_PKii,(.L_x_28279 - _ZN2at6native32batch_norm_backward_elemt_kernelIN3c108BFloat16EffiEEvNS_27GenericPackedTensorAccessorIT_Lm3ENS_16DefaultPtrTraitsET2_EES8_NS4_IT1_Lm1ES6_S7_EESA_NS4_IT0_Lm1ES6_S7_EESA_SA_S8_PKii)
        .other          _ZN2at6native32batch_norm_backward_elemt_kernelIN3c108BFloat16EffiEEvNS_27GenericPackedTensorAccessorIT_Lm3ENS_16DefaultPtrTraitsET2_EES8_NS4_IT1_Lm1ES6_S7_EESA_NS4_IT0_Lm1ES6_S7_EESA_SA_S8_PKii,@"STO_CUDA_ENTRY STV_DEFAULT"
_ZN2at6native32batch_norm_backward_elemt_kernelIN3c108BFloat16EffiEEvNS_27GenericPackedTensorAccessorIT_Lm3ENS_16DefaultPtrTraitsET2_EES8_NS4_IT1_Lm1ES6_S7_EESA_NS4_IT0_Lm1ES6_S7_EESA_SA_S8_PKii:
.text._ZN2at6native32batch_norm_backward_elemt_kernelIN3c108BFloat16EffiEEvNS_27GenericPackedTensorAccessorIT_Lm3ENS_16DefaultPtrTraitsET2_EES8_NS4_IT1_Lm1ES6_S7_EESA_NS4_IT0_Lm1ES6_S7_EESA_SA_S8_PKii:
        /* <DEDUP_REMOVED lines=24> */
.L_x_446:
        /* <DEDUP_REMOVED lines=54> */
.L_x_445:
        /* <DEDUP_REMOVED lines=31> */
.L_x_447:
[----:B------:R-:W-:-:S13]  /*06d0*/  ISETP.NE.OR P0, PT, R6, RZ, P0 ;  /* 0x000000ff0600720c */ /* 0x000fda0000705670 */
[----:B------:R-:W-:Y:S05]  /*06e0*/  @!P0 BRA `(.L_x_443) ;  /* 0x00000000004c8947 */ /* 0x000fea0003800000 */
.L_x_444:
        /* <DEDUP_REMOVED lines=19> */
.L_x_443:
[----:B------:R-:W-:-:S13]  /*0820*/  ISETP.NE.AND P0, PT, R0, RZ, PT ;  /* 0x000000ff0000720c */ /* 0x000fda0003f05270 */
[----:B------:R-:W-:Y:S05]  /*0830*/  @!P0 BRA `(.L_x_448) ;  /* 0x0000000000308947 */ /* 0x000fea0003800000 */
[----:B------:R-:W-:Y:S02]  /*0840*/  ULDC.64 UR6, c[0x0][0x2c0] ;  /* 0x0000b00000067ab9 */ /* 0x000fe40000000a00 */
[----:B------:R-:W-:-:S12]  /*0850*/  UIMAD.WIDE UR4, UR4, 0x4, UR6 ;  /* 0x00000004040478a5 */ /* 0x000fd8000f8e0206 */
.L_x_449:
        /* <DEDUP_REMOVED lines=10> */
.L_x_448:
[----:B------:R0:W1:Y:S02]  /*0900*/  I2F.S64 R2, R4 ;  /* 0x0000000400027312 */ /* 0x0000640000301400 */
.L_x_442:
        /* <DEDUP_REMOVED lines=19> */
[----:B0-----:R-:W-:-:S04]  /*0a40*/  @P0 IMAD.WIDE R4, R3, 0x4, R4 ;  /* 0x0000000403040825 */ /* 0x001fc800078e0204 */
[----:B------:R-:W-:-:S06]  /*0a50*/  IMAD.MOV.U32 R3, RZ, RZ, 0x3f800000 ;  /* 0x3f800000ff037424 */ /* 0x000fcc00078e00ff */
[----:B------:R0:W5:Y:S01]  /*0a60*/  @P0 LDG.E R3, desc[UR8][R4.64] ;  /* 0x0000000804030981 */ /* 0x000162000c1e1900 */
[----:B------:R-:W-:Y:S02]  /*0a70*/  IMAD R15, R15, UR6, RZ ;  /* 0x000000060f0f7c24 */ /* 0x000fe4000f8e02ff */
[----:B-1----:R-:W-:Y:S02]  /*0a80*/  IMAD R11, R11, UR6, RZ ;  /* 0x000000060b0b7c24 */ /* 0x002fe4000f8e02ff */
[----:B--2---:R-:W-:Y:S01]  /*0a90*/  IMAD R17, R17, UR6, RZ ;  /* 0x0000000611117c24 */ /* 0x004fe2000f8e02ff */
[----:B------:R-:W-:Y:S06]  /*0aa0*/  @P1 EXIT ;  /* 0x000000000000194d */ /* 0x000fec0003800000 */
[----:B0-----:R-:W0:Y:S01]  /*0ab0*/  LDC R4, c[0x0][0x29c] ;  /* 0x0000a700ff047b82 */ /* 0x001e220000000800 */
[----:B------:R-:W-:-:S07]  /*0ac0*/  IMAD.WIDE R8, R17, 0x4, R8 ;  /* 0x0000000411087825 */ /* 0x000fce00078e0208 */
[----:B------:R-:W1:Y:S01]  /*0ad0*/  LDC.64 R12, c[0x0][0x290] ;  /* 0x0000a400ff0c7b82 */ /* 0x000e620000000a00 */
[----:B------:R-:W2:Y:S07]  /*0ae0*/  LDG.E R8, desc[UR8][R8.64] ;  /* 0x0000000808087981 */ /* 0x000eae000c1e1900 */
[----:B------:R-:W3:Y:S01]  /*0af0*/  LDC.64 R6, c[0x0][0x280] ;  /* 0x0000a000ff067b82 */ /* 0x000ee20000000a00 */
[----:B------:R-:W4:Y:S07]  /*0b00*/  MUFU.RCP R19, R2 ;  /* 0x0000000200137308 */ /* 0x000f2e0000001000 */
[----:B------:R-:W4:Y:S01]  /*0b10*/  LDC R16, c[0x0][0x248] ;  /* 0x00009200ff107b82 */ /* 0x000f220000000800 */
[----:B0-----:R-:W-:Y:S01]  /*0b20*/  IMAD R17, R4, UR6, RZ ;  /* 0x0000000604117c24 */ /* 0x001fe2000f8e02ff */
[----:B------:R-:W-:Y:S01]  /*0b30*/  ULDC UR7, c[0x0][0x0] ;  /* 0x0000000000077ab9 */ /* 0x000fe20000000800 */
[----:B------:R-:W-:Y:S01]  /*0b40*/  ULDC UR10, c[0x0][0x24c] ;  /* 0x00009300000a7ab9 */ /* 0x000fe20000000800 */
[----:B------:R-:W-:Y:S01]  /*0b50*/  ULDC UR11, c[0x0][0x22c] ;  /* 0x00008b00000b7ab9 */ /* 0x000fe20000000800 */
[----:B------:R-:W-:Y:S01]  /*0b60*/  ULDC UR16, c[0x0][0x2bc] ;  /* 0x0000af0000107ab9 */ /* 0x000fe20000000800 */
[----:B------:R-:W-:Y:S01]  /*0b70*/  ULDC.64 UR12, c[0x0][0x230] ;  /* 0x00008c00000c7ab9 */ /* 0x000fe20000000a00 */
[----:B------:R-:W-:Y:S01]  /*0b80*/  ULDC.64 UR14, c[0x0][0x210] ;  /* 0x00008400000e7ab9 */ /* 0x000fe20000000a00 */
[----:B------:R-:W0:Y:S01]  /*0b90*/  LDC.64 R4, c[0x0][0x250] ;  /* 0x00009400ff047b82 */ /* 0x000e220000000a00 */
[----:B-1----:R-:W-:Y:S01]  /*0ba0*/  IMAD.WIDE R12, R17, 0x4, R12 ;  /* 0x00000004110c7825 */ /* 0x002fe200078e020c */
[----:B------:R-:W-:-:S05]  /*0bb0*/  ULDC.64 UR18, c[0x0][0x2a0] ;  /* 0x0000a80000127ab9 */ /* 0x000fca0000000a00 */
[----:B------:R1:W4:Y:S01]  /*0bc0*/  LDG.E R12, desc[UR8][R12.64] ;  /* 0x000000080c0c7981 */ /* 0x000322000c1e1900 */
[----:B---3--:R-:W-:Y:S01]  /*0bd0*/  IMAD.WIDE R10, R11, 0x4, R6 ;  /* 0x000000040b0a7825 */ /* 0x008fe200078e0206 */
[----:B------:R-:W1:Y:S05]  /*0be0*/  LDC R17, c[0x0][0x228] ;  /* 0x00008a00ff117b82 */ /* 0x000e6a0000000800 */
[----:B------:R3:W4:Y:S01]  /*0bf0*/  LDG.E R10, desc[UR8][R10.64] ;  /* 0x000000080a0a7981 */ /* 0x000722000c1e1900 */
[----:B0-----:R-:W-:Y:S02]  /*0c00*/  IMAD.WIDE R4, R15, 0x4, R4 ;  /* 0x000000040f047825 */ /* 0x001fe400078e0204 */
[----:B------:R-:W3:Y:S03]  /*0c10*/  LDC R15, c[0x0][0x2b8] ;  /* 0x0000ae00ff0f7b82 */ /* 0x000ee60000000800 */
[----:B------:R0:W5:Y:S01]  /*0c20*/  LDG.E R6, desc[UR8][R4.64] ;  /* 0x0000000804067981 */ /* 0x000162000c1e1900 */
[----:B------:R-:W0:Y:S01]  /*0c30*/  S2R R7, SR_TID.X ;  /* 0x0000000000077919 */ /* 0x000e220000002100 */
[----:B------:R-:W-:Y:S01]  /*0c40*/  BSSY B0, `(.L_x_450) ;  /* 0x0000040000007945 */ /* 0x000fe20003800000 */
[----:B-1----:R-:W-:Y:S01]  /*0c50*/  IMAD R13, R17, UR6, RZ ;  /* 0x00000006110d7c24 */ /* 0x002fe2000f8e02ff */
[----:B------:R-:W-:-:S02]  /*0c60*/  ULDC UR5, c[0x0][0x10] ;  /* 0x0000040000057ab9 */ /* 0x000fc40000000800 */
[----:B------:R-:W-:Y:S01]  /*0c70*/  UIMAD UR4, UR4, UR5, URZ ;  /* 0x00000005040472a4 */ /* 0x000fe2000f8e023f */
[----:B---3--:R-:W-:Y:S02]  /*0c80*/  IMAD R11, R15, UR6, RZ ;  /* 0x000000060f0b7c24 */ /* 0x008fe4000f8e02ff */
[C---:B--2---:R-:W-:Y:S01]  /*0c90*/  FMUL.FTZ R9, R8.reuse, R8 ;  /* 0x0000000808097220 */ /* 0x044fe20000410000 */
[----:B-----5:R-:W-:-:S03]  /*0ca0*/  FMUL.FTZ R8, R8, R3 ;  /* 0x0000000308087220 */ /* 0x020fc60000410000 */
[----:B----4-:R-:W-:Y:S01]  /*0cb0*/  FMUL.FTZ R14, R12, R9 ;  /* 0x000000090c0e7220 */ /* 0x010fe20000410000 */
[----:B------:R-:W-:Y:S02]  /*0cc0*/  IMAD R12, R16, UR6, RZ ;  /* 0x00000006100c7c24 */ /* 0x000fe4000f8e02ff */
[C---:B------:R-:W-:Y:S01]  /*0cd0*/  FMUL.FTZ R9, R19.reuse, R10 ;  /* 0x0000000a13097220 */ /* 0x040fe20000410000 */
[----:B0-----:R-:W-:-:S07]  /*0ce0*/  FMUL.FTZ R10, R19, R14 ;  /* 0x0000000e130a7220 */ /* 0x001fce0000410000 */
.L_x_454:
        /* <DEDUP_REMOVED lines=20> */
.L_x_453:
        /* <DEDUP_REMOVED lines=28> */
.L_x_452:
[----:B------:R-:W-:Y:S05]  /*0ff0*/  BSYNC B1 ;  /* 0x0000000000017941 */ /* 0x000fea0003800000 */
.L_x_451:
[----:B------:R-:W-:Y:S01]  /*1000*/  VIADD R0, R0, UR4 ;  /* 0x0000000400007c36 */ /* 0x000fe20008000000 */
[----:B------:R-:W-:-:S04]  /*1010*/  ULDC UR5, c[0x0][0x218] ;  /* 0x0000860000057ab9 */ /* 0x000fc80000000800 */
[----:B------:R-:W-:-:S13]  /*1020*/  ISETP.GE.AND P0, PT, R0, UR5, PT ;  /* 0x0000000500007c0c */ /* 0x000fda000bf06270 */
[----:B------:R-:W-:Y:S05]  /*1030*/  @!P0 BRA `(.L_x_454) ;  /* 0xfffffffc002c8947 */ /* 0x000fea000383ffff */
[----:B------:R-:W-:Y:S05]  /*1040*/  BSYNC B0 ;  /* 0x0000000000007941 */ /* 0x000fea0003800000 */
.L_x_450:
[----:B------:R-:W-:Y:S05]  /*1050*/  EXIT ;  /* 0x000000000000794d */ /* 0x000fea0003800000 */
.L_x_455:
        /* <DEDUP_REMOVED lines=10> */
.L_x_28279:


//--------------------- .text._ZN2at6native32batch_norm_backward_elemt_kernelIN3c104HalfES3_flEEvNS_27GenericPackedTensorAccessorIT_Lm3ENS_16DefaultPtrTraitsET2_EES8_NS4_IT1_Lm1ES6_S7_EESA_NS4_IT0_Lm1ES6_S7_EESA_SA_S8_PKii --------------------------
	.section	.text._ZN2at6native32batch_norm_backward_elemt_kernelIN3c104HalfES3_flEEvNS_27GenericPackedTensorAccessorIT_Lm3ENS_16DefaultPtrTraitsET2_EES8_NS4_IT1_Lm1ES6_S7_EESA_NS4_IT0_Lm1ES6_S7_EESA_SA_S8_PKii,"ax",@progbits
	.align	128
        .global         _ZN2at6native32batch_norm_backward_elemt_kernelIN3c104HalfES3_flEEvNS_27GenericPackedTensorAccessorIT_Lm3ENS_16DefaultPtrTraitsET2_EES8_NS4_IT1_Lm1ES6_S7_EESA_NS4_IT0_Lm1ES6_S7_EESA_SA_S8_PKii
        .type           _ZN2at6native32batch_norm_backward_elemt_kernelIN3c104HalfES3_flEEvNS_27GenericPackedTensorAccessorIT_Lm3ENS_16DefaultPtrTraitsET2_EES8_NS4_IT1_Lm1ES6_S7_EESA_NS4_IT0_Lm1ES6_S7_EESA_SA_S8_PKii,@function
        .size           _ZN2at6native32batch_norm_backward_elemt_kernelIN3c104HalfES3_flEEvNS_27GenericPackedTensorAccessorIT_Lm3ENS_16DefaultPtrTraitsET2_EES8_NS4_IT1_Lm1ES6_S7_EESA_NS4_IT0_Lm1ES6_S7_EESA_SA_S8_PKii,(.L_x_28280 - _ZN2at6native32batch_norm_backward_elemt_kernelIN3c104HalfES3_flEEvNS_27GenericPackedTensorAccessorIT_Lm3ENS_16DefaultPtrTraitsET2_EES8_NS4_IT1_Lm1ES6_S7_EESA_NS4_IT0_Lm1ES6_S7_EESA_SA_S8_PKii)
        .other          _ZN2at6native32batch_norm_backward_elemt_kernelIN3c104HalfES3_flEEvNS_27GenericPackedTensorAccessorIT_Lm3ENS_16DefaultPtrTraitsET2_EES8_NS4_IT1_Lm1ES6_S7_EESA_NS4_IT0_Lm1ES6_S7_EESA_SA_S8_PKii,@"STO_CUDA_ENTRY STV_DEFAULT"
_ZN2at6native32batch_norm_backward_elemt_kernelIN3c104HalfES3_flEEvNS_27GenericPackedTensorAccessorIT_Lm3ENS_16DefaultPtrTraitsET2_EES8_NS4_IT1_Lm1ES6_S7_EESA_NS4_IT0_Lm1ES6_S7_EESA_SA_S8_PKii:
.text._ZN2at6native32batch_norm_backward_elemt_kernelIN3c104HalfES3_flEEvNS_27GenericPackedTensorAccessorIT_Lm3ENS_16DefaultPtrTraitsET2_EES8_NS4_IT1_Lm1ES6_S7_EESA_NS4_IT0_Lm1ES6_S7_EESA_SA_S8_PKii:
        /* <DEDUP_REMOVED lines=24> */
.L_x_460:
        /* <DEDUP_REMOVED lines=54> */
.L_x_459:
        /* <DEDUP_REMOVED lines=31> */
.L_x_461:
[----:B------:R-:W-:-:S13]  /*06d0*/  ISETP.NE.OR P0, PT, R6, RZ, P0 ;  /* 0x000000ff0600720c */ /* 0x000fda0000705670 */
[----:B------:R-:W-:Y:S05]  /*06e0*/  @!P0 BRA `(.L_x_457) ;  /* 0x00000000004c8947 */ /* 0x000fea0003800000 */
.L_x_458:
        /* <DEDUP_REMOVED lines=19> */
.L_x_457:
[----:B------:R-:W-:-:S13]  /*0820*/  ISETP.NE.AND P0, PT, R0, RZ, PT ;  /* 0x000000ff0000720c */ /* 0x000fda0003f05270 */
[----:B------:R-:W-:Y:S05]  /*0830*/  @!P0 BRA `(.L_x_462) ;  /* 0x0000000000308947 */ /* 0x000fea0003800000 */
[----:B------:R-:W-:Y:S02]  /*0840*/  ULDC.64 UR6, c[0x0][0x330] ;  /* 0x0000cc0000067ab9 */ /* 0x000fe40000000a00 */
[----:B------:R-:W-:-:S12]  /*0850*/  UIMAD.WIDE UR4, UR4, 0x4, UR6 ;  /* 0x00000004040478a5 */ /* 0x000fd8000f8e0206 */
.L_x_463:
        /* <DEDUP_REMOVED lines=10> */
.L_x_462:
[----:B------:R0:W1:Y:S02]  /*0900*/  I2F.S64 R2, R4 ;  /* 0x0000000400027312 */ /* 0x0000640000301400 */
.L_x_456:
        /* <DEDUP_REMOVED lines=56> */
[----:B------:R-:W-:Y:S01]  /*0c90*/  IMAD.MOV.U32 R13, RZ, RZ, 0x3f800000 ;  /* 0x3f800000ff0d7424 */ /* 0x000fe200078e00ff */
        /* <DEDUP_REMOVED lines=12> */
[----:B-----5:R-:W-:Y:S01]  /*0d60*/  @P0 HADD2.F32 R13, -RZ, R12.H0_H0 ;  /* 0x2000000cff0d0230 */ /* 0x020fe20000004100 */
        /* <DEDUP_REMOVED lines=12> */
[----:B------:R-:W-:Y:S01]  /*0e30*/  ULDC.64 UR30, c[0x0][0x2f8] ;  /* 0x0000be00001e7ab9 */ /* 0x000fe20000000a00 */
[C---:B--2---:R-:W-:Y:S01]  /*0e40*/  FMUL.FTZ R9, R8.reuse, R8 ;  /* 0x0000000808097220 */ /* 0x044fe20000410000 */
[----:B-1----:R-:W-:Y:S01]  /*0e50*/  FMUL.FTZ R2, R8, R13 ;  /* 0x0000000d08027220 */ /* 0x002fe20000410000 */
[----:B---3--:R-:W-:Y:S01]  /*0e60*/  FMUL.FTZ R4, R15, R6 ;  /* 0x000000060f047220 */ /* 0x008fe20000410000 */
[----:B------:R-:W-:-:S02]  /*0e70*/  IMAD.MOV.U32 R6, RZ, RZ, R14 ;  /* 0x000000ffff067224 */ /* 0x000fc400078e000e */
[----:B----4-:R-:W-:-:S04]  /*0e80*/  FMUL.FTZ R5, R10, R9 ;  /* 0x000000090a057220 */ /* 0x010fc80000410000 */
[----:B------:R-:W-:-:S07]  /*0e90*/  FMUL.FTZ R5, R15, R5 ;  /* 0x000000050f057220 */ /* 0x000fce0000410000 */
.L_x_468:
        /* <DEDUP_REMOVED lines=28> */
.L_x_467:
        /* <DEDUP_REMOVED lines=19> */
[----:B--2---:R-:W-:Y:S02]  /*1190*/  HADD2.F32 R19, -RZ, R16.H0_H0 ;  /* 0x20000010ff137230 */ /* 0x004fe40000004100 */
[----:B------:R-:W-:-:S03]  /*11a0*/  IMAD.MOV.U32 R16, RZ, RZ, R8 ;  /* 0x000000ffff107224 */ /* 0x000fc600078e0008 */
[----:B------:R-:W-:Y:S01]  /*11b0*/  FADD.FTZ R18, -R4, R19 ;  /* 0x0000001304127221 */ /* 0x000fe20000010100 */
[----:B---3--:R-:W-:-:S05]  /*11c0*/  HADD2.F32 R24, -RZ, R20.H0_H0 ;  /* 0x20000014ff187230 */ /* 0x008fca0000004100 */
[----:B------:R-:W-:-:S04]  /*11d0*/  FADD.FTZ R24, -R0, R24 ;  /* 0x0000001800187221 */ /* 0x000fc80000010100 */
[----:B------:R-:W-:Y:S01]  /*11e0*/  FFMA.FTZ R24, -R5, R24, R18 ;  /* 0x0000001805187223 */ /* 0x000fe20000010112 */
[----:B------:R-:W-:-:S04]  /*11f0*/  IMAD.WIDE.U32 R18, R29, UR28, R16 ;  /* 0x0000001c1d127c25 */ /* 0x000fc8000f8e0010 */
[----:B------:R-:W-:Y:S01]  /*1200*/  FMUL.FTZ R24, R2, R24 ;  /* 0x0000001802187220 */ /* 0x000fe20000410000 */
[----:B------:R-:W-:Y:S01]  /*1210*/  IMAD.IADD R17, R19, 0x1, R26 ;  /* 0x0000000113117824 */ /* 0x000fe200078e021a */
[----:B------:R-:W-:-:S03]  /*1220*/  LEA R16, P0, R18, UR30, 0x1 ;  /* 0x0000001e12107c11 */ /* 0x000fc6000f8008ff */
[----:B------:R-:W-:Y:S02]  /*1230*/  F2FP.F16.F32.PACK_AB R24, RZ, R24 ;  /* 0x00000018ff18723e */ /* 0x000fe400000000ff */
[----:B------:R-:W-:Y:S02]  /*1240*/  LEA.HI.X R17, R18, UR31, R17, 0x1, P0 ;  /* 0x0000001f12117c11 */ /* 0x000fe400080f0c11 */
[----:B------:R-:W-:-:S03]  /*1250*/  IADD3 R29, P0, R29, UR18, RZ ;  /* 0x000000121d1d7c10 */ /* 0x000fc6000ff1e0ff */
[----:B------:R0:W-:Y:S02]  /*1260*/  STG.E.U16 desc[UR16][R16.64], R24 ;  /* 0x0000001810007986 */ /* 0x0001e4000c101510 */
[----:B------:R-:W-:Y:S01]  /*1270*/  IMAD.X R22, RZ, RZ, R22, P0 ;  /* 0x000000ffff167224 */ /* 0x000fe200000e0616 */
[----:B------:R-:W-:-:S04]  /*1280*/  ISETP.GE.U32.AND P0, PT, R29, R14, PT ;  /* 0x0000000e1d00720c */ /* 0x000fc80003f06070 */
[----:B------:R-:W-:-:S13]  /*1290*/  ISETP.GE.AND.EX P0, PT, R22, R15, PT, P0 ;  /* 0x0000000f1600720c */ /* 0x000fda0003f06300 */
[----:B0-----:R-:W-:Y:S05]  /*12a0*/  @!P0 BRA `(.L_x_467) ;  /* 0xfffffffc006c8947 */ /* 0x001fea000383ffff */
.L_x_466:
[----:B------:R-:W-:Y:S05]  /*12b0*/  BSYNC B1 ;  /* 0x0000000000017941 */ /* 0x000fea0003800000 */
.L_x_465:
[----:B------:R-:W-:Y:S01]  /*12c0*/  IADD3 R6, P0, R6, UR12, RZ ;  /* 0x0000000c06067c10 */ /* 0x000fe2000ff1e0ff */
[----:B------:R-:W-:-:S04]  /*12d0*/  ULDC.64 UR10, c[0x0][0x218] ;  /* 0x00008600000a7ab9 */ /* 0x000fc80000000a00 */
[----:B------:R-:W-:Y:S01]  /*12e0*/  IMAD.X R7, RZ, RZ, R7, P0 ;  /* 0x000000ffff077224 */ /* 0x000fe200000e0607 */
[----:B------:R-:W-:-:S04]  /*12f0*/  ISETP.GE.U32.AND P0, PT, R6, UR10, PT ;  /* 0x0000000a06007c0c */ /* 0x000fc8000bf06070 */
[----:B------:R-:W-:-:S13]  /*1300*/  ISETP.GE.AND.EX P0, PT, R7, UR11, PT, P0 ;  /* 0x0000000b07007c0c */ /* 0x000fda000bf06300 */
[----:B------:R-:W-:Y:S05]  /*1310*/  @!P0 BRA `(.L_x_468) ;  /* 0xfffffff800e08947 */ /* 0x000fea000383ffff */
[----:B------:R-:W-:Y:S05]  /*1320*/  BSYNC B0 ;  /* 0x0000000000007941 */ /* 0x000fea0003800000 */
.L_x_464:
[----:B------:R-:W-:Y:S05]  /*1330*/  EXIT ;  /* 0x000000000000794d */ /* 0x000fea0003800000 */
.L_x_469:
        /* <DEDUP_REMOVED lines=12> */
.L_x_28280:


//--------------------- .text._ZN2at6native32batch_norm_backward_elemt_kernelIN3c104HalfEfflEEvNS_27GenericPackedTensorAccessorIT_Lm3ENS_16DefaultPtrTraitsET2_EES8_NS4_IT1_Lm1ES6_S7_EESA_NS4_IT0_Lm1ES6_S7_EESA_SA_S8_PKii --------------------------
	.section	.text._ZN2at6native32batch_norm_backward_elemt_kernelIN3c104HalfEfflEEvNS_27GenericPackedTensorAccessorIT_Lm3ENS_16DefaultPtrTraitsET2_EES8_NS4_IT1_Lm1ES6_S7_EESA_NS4_IT0_Lm1ES6_S7_EESA_SA_S8_PKii,"ax",@progbits
	.align	128
        .global         _ZN2at6native32batch_norm_backward_elemt_kernelIN3c104HalfEfflEEvNS_27GenericPackedTensorAccessorIT_Lm3ENS_16DefaultPtrTraitsET2_EES8_NS4_IT1_Lm1ES6_S7_EESA_NS4_IT0_Lm1ES6_S7_EESA_SA_S8_PKii
        .type           _ZN2at6native32batch_norm_backward_elemt_kernelIN3c104HalfEfflEEvNS_27GenericPackedTensorAccessorIT_Lm3ENS_16DefaultPtrTraitsET2_EES8_NS4_IT1_Lm1ES6_S7_EESA_NS4_IT0_Lm1ES6_S7_EESA_SA_S8_PKii,@function
        .size           _ZN2at6native32batch_norm_backward_elemt_kernelIN3c104HalfEfflEEvNS_27GenericPackedTensorAccessorIT_Lm3ENS_16DefaultPtrTraitsET2_EES8_NS4_IT1_Lm1ES6_S7_EESA_NS4_IT0_Lm1ES6_S7_EESA_SA_S8_PKii,(.L_x_28281 - _ZN2at6native32batch_norm_backward_elemt_kernelIN3c104HalfEfflEEvNS_27GenericPackedTensorAccessorIT_Lm3ENS_16DefaultPtrTraitsET2_EES8_NS4_IT1_Lm1ES6_S7_EESA_NS4_IT0_Lm1ES6_S7_EESA_SA_S8_PKii)
        .other          _ZN2at6native32batch_norm_backward_elemt_kernelIN3c104HalfEfflEEvNS_27GenericPackedTensorAccessorIT_Lm3ENS_16DefaultPtrTraitsET2_EES8_NS4_IT1_Lm1ES6_S7_EESA_NS4_IT0_Lm1ES6_S7_EESA_SA_S8_PKii,@"STO_CUDA_ENTRY STV_DEFAULT"
_ZN2at6native32batch_norm_backward_elemt_kernelIN3c104HalfEfflEEvNS_27GenericPackedTensorAccessorIT_Lm3ENS_16DefaultPtrTraitsET2_EES8_NS4_IT1_Lm1ES6_S7_EESA_NS4_IT0_Lm1ES6_S7_EESA_SA_S8_PKii:
.text._ZN2at6native32batch_norm_backward_elemt_kernelIN3c104HalfEfflEEvNS_27GenericPackedTensorAccessorIT_Lm3ENS_16DefaultPtrTraitsET2_EES8_NS4_IT1_Lm1ES6_S7_EESA_NS4_IT0_Lm1ES6_S7_EESA_SA_S8_PKii:
        /* <DEDUP_REMOVED lines=24> */
.L_x_474:
        /* <DEDUP_REMOVED lines=54> */
.L_x_473:
        /* <DEDUP_REMOVED lines=31> */
.L_x_475:
[----:B------:R-:W-:-:S13]  /*06d0*/  ISETP.NE.OR P0, PT, R6, RZ, P0 ;  /* 0x000000ff0600720c */ /* 0x000fda0000705670 */
[----:B------:R-:W-:Y:S05]  /*06e0*/  @!P0 BRA `(.L_x_471) ;  /* 0x00000000004c8947 */ /* 0x000fea0003800000 */
.L_x_472:
        /* <DEDUP_REMOVED lines=19> */
.L_x_471:
[----:B------:R-:W-:-:S13]  /*0820*/  ISETP.NE.AND P0, PT, R0, RZ, PT ;  /* 0x000000ff0000720c */ /* 0x000fda0003f05270 */
[----:B------:R-:W-:Y:S05]  /*0830*/  @!P0 BRA `(.L_x_476) ;  /* 0x0000000000308947 */ /* 0x000fea0003800000 */
[----:B------:R-:W-:Y:S02]  /*0840*/  ULDC.64 UR6, c[0x0][0x330] ;  /* 0x0000cc0000067ab9 */ /* 0x000fe40000000a00 */
[----:B------:R-:W-:-:S12]  /*0850*/  UIMAD.WIDE UR4, UR4, 0x4, UR6 ;  /* 0x00000004040478a5 */ /* 0x000fd8000f8e0206 */
.L_x_477:
        /* <DEDUP_REMOVED lines=10> */
.L_x_476:
[----:B------:R0:W1:Y:S02]  /*0900*/  I2F.S64 R2, R4 ;  /* 0x0000000400027312 */ /* 0x0000640000301400 */
.L_x_470:
        /* <DEDUP_REMOVED lines=88> */
.L_x_482:
        /* <DEDUP_REMOVED lines=28> */
.L_x_481:
        /* <DEDUP_REMOVED lines=37> */
.L_x_480:
[----:B------:R-:W-:Y:S05]  /*12a0*/  BSYNC B1 ;  /* 0x0000000000017941 */ /* 0x000fea0003800000 */
.L_x_479:
[----:B------:R-:W-:Y:S01]  /*12b0*/  IADD3 R6, P0, R6, UR12, RZ ;  /* 0x0000000c06067c10 */ /* 0x000fe2000ff1e0ff */
[----:B------:R-:W-:-:S04]  /*12c0*/  ULDC.64 UR10, c[0x0][0x218] ;  /* 0x00008600000a7ab9 */ /* 0x000fc80000000a00 */
[----:B------:R-:W-:Y:S01]  /*12d0*/  IMAD.X R7, RZ, RZ, R7, P0 ;  /* 0x000000ffff077224 */ /* 0x000fe200000e0607 */
[----:B------:R-:W-:-:S04]  /*12e0*/  ISETP.GE.U32.AND P0, PT, R6, UR10, PT ;  /* 0x0000000a06007c0c */ /* 0x000fc8000bf06070 */
[----:B------:R-:W-:-:S13]  /*12f0*/  ISETP.GE.AND.EX P0, PT, R7, UR11, PT, P0 ;  /* 0x0000000b07007c0c */ /* 0x000fda000bf06300 */
[----:B------:R-:W-:Y:S05]  /*1300*/  @!P0 BRA `(.L_x_482) ;  /* 0xfffffff800e08947 */ /* 0x000fea000383ffff */
[----:B------:R-:W-:Y:S05]  /*1310*/  BSYNC B0 ;  /* 0x0000000000007941 */ /* 0x000fea0003800000 */
.L_x_478:
[----:B------:R-:W-:Y:S05]  /*1320*/  EXIT ;  /* 0x000000000000794d */ /* 0x000fea0003800000 */
.L_x_483:
        /* <DEDUP_REMOVED lines=13> */
.L_x_28281:


//--------------------- .text._ZN2at6native32batch_norm_backward_elemt_kernelIN3c104HalfES3_fiEEvNS_27GenericPackedTensorAccessorIT_Lm3ENS_16DefaultPtrTraitsET2_EES8_NS4_IT1_Lm1ES6_S7_EESA_NS4_IT0_Lm1ES6_S7_EESA_SA_S8_PKii --------------------------
	.section	.text._ZN2at6native32batch_norm_backward_elemt_kernelIN3c104HalfES3_fiEEvNS_27GenericPackedTensorAccessorIT_Lm3ENS_16DefaultPtrTraitsET2_EES8_NS4_IT1_Lm1ES6_S7_EESA_NS4_IT0_Lm1ES6_S7_EESA_SA_S8_PKii,"ax",@progbits
	.align	128
        .global         _ZN2at6native32batch_norm_backward_elemt_kernelIN3c104HalfES3_fiEEvNS_27GenericPackedTensorAccessorIT_Lm3ENS_16DefaultPtrTraitsET2_EES8_NS4_IT1_Lm1ES6_S7_EESA_NS4_IT0_Lm1ES6_S7_EESA_SA_S8_PKii
        .type           _ZN2at6native32batch_norm_backward_elemt_kernelIN3c104HalfES3_fiEEvNS_27GenericPackedTensorAccessorIT_Lm3ENS_16DefaultPtrTraitsET2_EES8_NS4_IT1_Lm1ES6_S7_EESA_NS4_IT0_Lm1ES6_S7_EESA_SA_S8_PKii,@function
        .size           _ZN2at6native32batch_norm_backward_elemt_kernelIN3c104HalfES3_fiEEvNS_27GenericPackedTensorAccessorIT_Lm3ENS_16DefaultPtrTraitsET2_EES8_NS4_IT1_Lm1ES6_S7_EESA_NS4_IT0_Lm1ES6_S7_EESA_SA_S8_PKii,(.L_x_28282 - _ZN2at6native32batch_norm_backward_elemt_kernelIN3c104HalfES3_fiEEvNS_27GenericPackedTensorAccessorIT_Lm3ENS_16DefaultPtrTraitsET2_EES8_NS4_IT1_Lm1ES6_S7_EESA_NS4_IT0_Lm1ES6_S7_EESA_SA_S8_PKii)
        .other          _ZN2at6native32batch_norm_backward_elemt_kernelIN3c104HalfES3_fiEEvNS_27GenericPackedTensorAccessorIT_Lm3ENS_16DefaultPtrTraitsET2_EES8_NS4_IT1_Lm1ES6_S7_EESA_NS4_IT0_Lm1ES6_S7_EESA_SA_S8_PKii,@"STO_CUDA_ENTRY STV_DEFAULT"
_ZN2at6native32batch_norm_backward_elemt_kernelIN3c104HalfES3_fiEEvNS_27GenericPackedTensorAccessorIT_Lm3ENS_16DefaultPtrTraitsET2_EES8_NS4_IT1_Lm1ES6_S7_EESA_NS4_IT0_Lm1ES6_S7_EESA_SA_S8_PKii:
.text._ZN2at6native32batch_norm_backward_elemt_kernelIN3c104HalfES3_fiEEvNS_27GenericPackedTensorAccessorIT_Lm3ENS_16DefaultPtrTraitsET2_EES8_NS4_IT1_Lm1ES6_S7_EESA_NS4_IT0_Lm1ES6_S7_EESA_SA_S8_PKii:
        /* <DEDUP_REMOVED lines=24> */
.L_x_488:
        /* <DEDUP_REMOVED lines=54> */
.L_x_487:
        /* <DEDUP_REMOVED lines=31> */
.L_x_489:
[----:B------:R-:W-:-:S13]  /*06d0*/  ISETP.NE.OR P0, PT, R6, RZ, P0 ;  /* 0x000000ff0600720c */ /* 0x000fda0000705670 */
[----:B------:R-:W-:Y:S05]  /*06e0*/  @!P0 BRA `(.L_x_485) ;  /* 0x00000000004c8947 */ /* 0x000fea0003800000 */
.L_x_486:
        /* <DEDUP_REMOVED lines=19> */
.L_x_485:
[----:B------:R-:W-:-:S13]  /*0820*/  ISETP.NE.AND P0, PT, R0, RZ, PT ;  /* 0x000000ff0000720c */ /* 0x000fda0003f05270 */
[----:B------:R-:W-:Y:S05]  /*0830*/  @!P0 BRA `(.L_x_490) ;  /* 0x0000000000308947 */ /* 0x000fea0003800000 */
[----:B------:R-:W-:Y:S02]  /*0840*/  ULDC.64 UR6, c[0x0][0x2c0] ;  /* 0x0000b00000067ab9 */ /* 0x000fe40000000a00 */
[----:B------:R-:W-:-:S12]  /*0850*/  UIMAD.WIDE UR4, UR4, 0x4, UR6 ;  /* 0x00000004040478a5 */ /* 0x000fd8000f8e0206 */
.L_x_491:
        /* <DEDUP_REMOVED lines=10> */
.L_x_490:
[----:B------:R0:W1:Y:S02]  /*0900*/  I2F.S64 R2, R4 ;  /* 0x0000000400027312 */ /* 0x0000640000301400 */
.L_x_484:
        /* <DEDUP_REMOVED lines=51> */
[----:B-----5:R-:W-:Y:S01]  /*0c40*/  @P0 HADD2.F32 R11, -RZ, R3.H0_H0 ;  /* 0x20000003ff0b0230 */ /* 0x020fe20000004100 */
        /* <DEDUP_REMOVED lines=11> */
.L_x_496:
        /* <DEDUP_REMOVED lines=20> */
.L_x_495:
        /* <DEDUP_REMOVED lines=12> */
[----:B--2---:R-:W-:Y:S02]  /*0f00*/  HADD2.F32 R22, -RZ, R2.H0_H0 ;  /* 0x20000002ff167230 */ /* 0x004fe40000004100 */
[----:B---3--:R-:W-:-:S03]  /*0f10*/  HADD2.F32 R25, -RZ, R4.H0_H0 ;  /* 0x20000004ff197230 */ /* 0x008fc60000004100 */
[----:B------:R-:W-:Y:S01]  /*0f20*/  FADD.FTZ R23, -R9, R22 ;  /* 0x0000001609177221 */ /* 0x000fe20000010100 */
[C---:B------:R-:W-:Y:S02]  /*0f30*/  IMAD R22, R21.reuse, UR16, RZ ;  /* 0x0000001015167c24 */ /* 0x040fe4000f8e02ff */
[----:B------:R-:W-:Y:S02]  /*0f40*/  VIADD R21, R21, UR7 ;  /* 0x0000000715157c36 */ /* 0x000fe40008000000 */
[----:B------:R-:W-:Y:S01]  /*0f50*/  FADD.FTZ R25, -R6, R25 ;  /* 0x0000001906197221 */ /* 0x000fe20000010100 */
[----:B------:R-:W-:-:S03]  /*0f60*/  IADD3 R24, P0, R22, R17, RZ ;  /* 0x0000001116187210 */ /* 0x000fc60007f1e0ff */
[----:B------:R-:W-:Y:S01]  /*0f70*/  FFMA.FTZ R23, -R10, R25, R23 ;  /* 0x000000190a177223 */ /* 0x000fe20000010117 */
[----:B------:R-:W-:-:S03]  /*0f80*/  LEA.HI.X.SX32 R25, R22, R18, 0x1, P0 ;  /* 0x0000001216197211 */ /* 0x000fc600000f0eff */
[----:B------:R-:W-:Y:S01]  /*0f90*/  FMUL.FTZ R23, R8, R23 ;  /* 0x0000001708177220 */ /* 0x000fe20000410000 */
[----:B------:R-:W-:-:S04]  /*0fa0*/  LEA R2, P0, R24, UR18, 0x1 ;  /* 0x0000001218027c11 */ /* 0x000fc8000f8008ff */
[----:B------:R-:W-:Y:S02]  /*0fb0*/  F2FP.F16.F32.PACK_AB R23, RZ, R23 ;  /* 0x00000017ff17723e */ /* 0x000fe400000000ff */
[----:B------:R-:W-:Y:S02]  /*0fc0*/  LEA.HI.X R3, R24, UR19, R25, 0x1, P0 ;  /* 0x0000001318037c11 */ /* 0x000fe400080f0c19 */
[----:B------:R-:W-:-:S03]  /*0fd0*/  ISETP.GE.AND P0, PT, R21, R14, PT ;  /* 0x0000000e1500720c */ /* 0x000fc60003f06270 */
[----:B------:R0:W-:Y:S10]  /*0fe0*/  STG.E.U16 desc[UR8][R2.64], R23 ;  /* 0x0000001702007986 */ /* 0x0001f4000c101508 */
[----:B------:R-:W-:Y:S05]  /*0ff0*/  @!P0 BRA `(.L_x_495) ;  /* 0xfffffffc00908947 */ /* 0x000fea000383ffff */
.L_x_494:
[----:B------:R-:W-:Y:S05]  /*1000*/  BSYNC B1 ;  /* 0x0000000000017941 */ /* 0x000fea0003800000 */
.L_x_493:
[----:B------:R-:W-:Y:S01]  /*1010*/  VIADD R0, R0, UR4 ;  /* 0x0000000400007c36 */ /* 0x000fe20008000000 */
[----:B------:R-:W-:-:S04]  /*1020*/  ULDC UR5, c[0x0][0x218] ;  /* 0x0000860000057ab9 */ /* 0x000fc80000000800 */
[----:B------:R-:W-:-:S13]  /*1030*/  ISETP.GE.AND P0, PT, R0, UR5, PT ;  /* 0x0000000500007c0c */ /* 0x000fda000bf06270 */
[----:B------:R-:W-:Y:S05]  /*1040*/  @!P0 BRA `(.L_x_496) ;  /* 0xfffffffc002c8947 */ /* 0x000fea000383ffff */
[----:B------:R-:W-:Y:S05]  /*1050*/  BSYNC B0 ;  /* 0x0000000000007941 */ /* 0x000fea0003800000 */
.L_x_492:
[----:B------:R-:W-:Y:S05]  /*1060*/  EXIT ;  /* 0x000000000000794d */ /* 0x000fea0003800000 */
.L_x_497:
        /* <DEDUP_REMOVED lines=9> */
.L_x_28282:


//--------------------- .text._ZN2at6native32batch_norm_backward_elemt_kernelIN3c104HalfEffiEEvNS_27GenericPackedTensorAccessorIT_Lm3ENS_16DefaultPtrTraitsET2_EES8_NS4_IT1_Lm1ES6_S7_EESA_NS4_IT0_Lm1ES6_S7_EESA_SA_S8_PKii --------------------------
	.section	.text._ZN2at6native32batch_norm_backward_elemt_kernelIN3c104HalfEffiEEvNS_27GenericPackedTensorAccessorIT_Lm3ENS_16DefaultPtrTraitsET2_EES8_NS4_IT1_Lm1ES6_S7_EESA_NS4_IT0_Lm1ES6_S7_EESA_SA_S8_PKii,"ax",@progbits
	.align	128
        .global         _ZN2at6native32batch_norm_backward_elemt_kernelIN3c104HalfEffiEEvNS_27GenericPackedTensorAccessorIT_Lm3ENS_16DefaultPtrTraitsET2_EES8_NS4_IT1_Lm1ES6_S7_EESA_NS4_IT0_Lm1ES6_S7_EESA_SA_S8_PKii
        .type           _ZN2at6native32batch_norm_backward_elemt_kernelIN3c104HalfEffiEEvNS_27GenericPackedTensorAccessorIT_Lm3ENS_16DefaultPtrTraitsET2_EES8_NS4_IT1_Lm1ES6_S7_EESA_NS4_IT0_Lm1ES6_S7_EESA_SA_S8_PKii,@function
        .size           _ZN2at6native32batch_norm_backward_elemt_kernelIN3c104HalfEffiEEvNS_27GenericPackedTensorAccessorIT_Lm3ENS_16DefaultPtrTraitsET2_EES8_NS4_IT1_Lm1ES6_S7_EESA_NS4_IT0_Lm1ES6_S7_EESA_SA_S8_PKii,(.L_x_28283 - _ZN2at6native32batch_norm_backward_elemt_kernelIN3c104HalfEffiEEvNS_27GenericPackedTensorAccessorIT_Lm3ENS_16DefaultPtrTraitsET2_EES8_NS4_IT1_Lm1ES6_S7_EESA_NS4_IT0_Lm1ES6_S7_EESA_SA_S8_PKii)
        .other          _ZN2at6native32batch_norm_backward_elemt_kernelIN3c104HalfEffiEEvNS_27GenericPackedTensorAccessorIT_Lm3ENS_16DefaultPtrTraitsET2_EES8_NS4_IT1_Lm1ES6_S7_EESA_NS4_IT0_Lm1ES6_S7_EESA_SA_S8_PKii,@"STO_CUDA_ENTRY STV_DEFAULT"
_ZN2at6native32batch_norm_backward_elemt_kernelIN3c104HalfEffiEEvNS_27GenericPackedTensorAccessorIT_Lm3ENS_16DefaultPtrTraitsET2_EES8_NS4_IT1_Lm1ES6_S7_EESA_NS4_IT0_Lm1ES6_S7_EESA_SA_S8_PKii:
.text._ZN2at6native32batch_norm_backward_elemt_kernelIN3c104HalfEffiEEvNS_27GenericPackedTensorAccessorIT_Lm3ENS_16DefaultPtrTraitsET2_EES8_NS4_IT1_Lm1ES6_S7_EESA_NS4_IT0_Lm1ES6_S7_EESA_SA_S8_PKii:
        /* <DEDUP_REMOVED lines=24> */
.L_x_502:
        /* <DEDUP_REMOVED lines=54> */
.L_x_501:
        /* <DEDUP_REMOVED lines=31> */
.L_x_503:
[----:B------:R-:W-:-:S13]  /*06d0*/  ISETP.NE.OR P0, PT, R6, RZ, P0 ;  /* 0x000000ff0600720c */ /* 0x000fda0000705670 */
[----:B------:R-:W-:Y:S05]  /*06e0*/  @!P0 BRA `(.L_x_499) ;  /* 0x00000000004c8947 */ /* 0x000fea0003800000 */
.L_x_500:
        /* <DEDUP_REMOVED lines=19> */
.L_x_499:
[----:B------:R-:W-:-:S13]  /*0820*/  ISETP.NE.AND P0, PT, R0, RZ, PT ;  /* 0x000000ff0000720c */ /* 0x000fda0003f05270 */
[----:B------:R-:W-:Y:S05]  /*0830*/  @!P0 BRA `(.L_x_504) ;  /* 0x0000000000308947 */ /* 0x000fea0003800000 */
[----:B------:R-:W-:Y:S02]  /*0840*/  ULDC.64 UR6, c[0x0][0x2c0] ;  /* 0x0000b00000067ab9 */ /* 0x000fe40000000a00 */
[----:B------:R-:W-:-:S12]  /*0850*/  UIMAD.WIDE UR4, UR4, 0x4, UR6 ;  /* 0x00000004040478a5 */ /* 0x000fd8000f8e0206 */
.L_x_505:
        /* <DEDUP_REMOVED lines=10> */
.L_x_504:
[----:B------:R0:W1:Y:S02]  /*0900*/  I2F.S64 R2, R4 ;  /* 0x0000000400027312 */ /* 0x0000640000301400 */
.L_x_498:
        /* <DEDUP_REMOVED lines=62> */
.L_x_510:
        /* <DEDUP_REMOVED lines=20> */
.L_x_509:
        /* <DEDUP_REMOVED lines=28> */
.L_x_508:
[----:B------:R-:W-:Y:S05]  /*0ff0*/  BSYNC B1 ;  /* 0x0000000000017941 */ /* 0x000fea0003800000 */
.L_x_507:
[----:B------:R-:W-:Y:S01]  /*1000*/  VIADD R0, R0, UR4 ;  /* 0x0000000400007c36 */ /* 0x000fe20008000000 */
[----:B------:R-:W-:-:S04]  /*1010*/  ULDC UR5, c[0x0][0x218] ;  /* 0x0000860000057ab9 */ /* 0x000fc80000000800 */
[----:B------:R-:W-:-:S13]  /*1020*/  ISETP.GE.AND P0, PT, R0, UR5, PT ;  /* 0x0000000500007c0c */ /* 0x000fda000bf06270 */
[----:B------:R-:W-:Y:S05]  /*1030*/  @!P0 BRA `(.L_x_510) ;  /* 0xfffffffc002c8947 */ /* 0x000fea000383ffff */
[----:B------:R-:W-:Y:S05]  /*1040*/  BSYNC B0 ;  /* 0x0000000000007941 */ /* 0x000fea0003800000 */
.L_x_506:
[----:B------:R-:W-:Y:S05]  /*1050*/  EXIT ;  /* 0x000000000000794d */ /* 0x000fea0003800000 */
.L_x_511:
        /* <DEDUP_REMOVED lines=10> */
.L_x_28283:


//--------------------- .text._ZN2at6native32batch_norm_backward_elemt_kernelIffflEEvNS_27GenericPackedTensorAccessorIT_Lm3ENS_16DefaultPtrTraitsET2_EES6_NS2_IT1_Lm1ES4_S5_EES8_NS2_IT0_Lm1ES4_S5_EES8_S8_S6_PKii --------------------------
	.section	.text._ZN2at6native32batch_norm_backward_elemt_kernelIffflEEvNS_27GenericPackedTensorAccessorIT_Lm3ENS_16DefaultPtrTraitsET2_EES6_NS2_IT1_Lm1ES4_S5_EES8_NS2_IT0_Lm1ES4_S5_EES8_S8_S6_PKii,"ax",@progbits
	.align	128
        .global         _ZN2at6native32batch_norm_backward_elemt_kernelIffflEEvNS_27GenericPackedTensorAccessorIT_Lm3ENS_16DefaultPtrTraitsET2_EES6_NS2_IT1_Lm1ES4_S5_EES8_NS2_IT0_Lm1ES4_S5_EES8_S8_S6_PKii
        .type           _ZN2at6native32batch_norm_backward_elemt_kernelIffflEEvNS_27GenericPackedTensorAccessorIT_Lm3ENS_16DefaultPtrTraitsET2_EES6_NS2_IT1_Lm1ES4_S5_EES8_NS2_IT0_Lm1ES4_S5_EES8_S8_S6_PKii,@function
        .size           _ZN2at6native32batch_norm_backward_elemt_kernelIffflEEvNS_27GenericPackedTensorAccessorIT_Lm3ENS_16DefaultPtrTraitsET2_EES6_NS2_IT1_Lm1ES4_S5_EES8_NS2_IT0_Lm1ES4_S5_EES8_S8_S6_PKii,(.L_x_28284 - _ZN2at6native32batch_norm_backward_elemt_kernelIffflEEvNS_27GenericPackedTensorAccessorIT_Lm3ENS_16DefaultPtrTraitsET2_EES6_NS2_IT1_Lm1ES4_S5_EES8_NS2_IT0_Lm1ES4_S5_EES8_S8_S6_PKii)
        .other          _ZN2at6native32batch_norm_backward_elemt_kernelIffflEEvNS_27GenericPackedTensorAccessorIT_Lm3ENS_16DefaultPtrTraitsET2_EES6_NS2_IT1_Lm1ES4_S5_EES8_NS2_IT0_Lm1ES4_S5_EES8_S8_S6_PKii,@"STO_CUDA_ENTRY STV_DEFAULT"
_ZN2at6native32batch_norm_backward_elemt_kernelIffflEEvNS_27GenericPackedTensorAccessorIT_Lm3ENS_16DefaultPtrTraitsET2_EES6_NS2_IT1_Lm1ES4_S5_EES8_NS2_IT0_Lm1ES4_S5_EES8_S8_S6_PKii:
.text._ZN2at6native32batch_norm_backward_elemt_kernelIffflEEvNS_27GenericPackedTensorAccessorIT_Lm3ENS_16DefaultPtrTraitsET2_EES6_NS2_IT1_Lm1ES4_S5_EES8_NS2_IT0_Lm1ES4_S5_EES8_S8_S6_PKii:
        /* <DEDUP_REMOVED lines=24> */
.L_x_516:
        /* <DEDUP_REMOVED lines=54> */
.L_x_515:
        /* <DEDUP_REMOVED lines=31> */
.L_x_517:
[----:B------:R-:W-:-:S13]  /*06d0*/  ISETP.NE.OR P0, PT, R6, RZ, P0 ;  /* 0x000000ff0600720c */ /* 0x000fda0000705670 */
[----:B------:R-:W-:Y:S05]  /*06e0*/  @!P0 BRA `(.L_x_513) ;  /* 0x00000000004c8947 */ /* 0x000fea0003800000 */
.L_x_514:
        /* <DEDUP_REMOVED lines=19> */
.L_x_513:
[----:B------:R-:W-:-:S13]  /*0820*/  ISETP.NE.AND P0, PT, R0, RZ, PT ;  /* 0x000000ff0000720c */ /* 0x000fda0003f05270 */
[----:B------:R-:W-:Y:S05]  /*0830*/  @!P0 BRA `(.L_x_518) ;  /* 0x0000000000308947 */ /* 0x000fea0003800000 */
[----:B------:R-:W-:Y:S02]  /*0840*/  ULDC.64 UR6, c[0x0][0x330] ;  /* 0x0000cc0000067ab9 */ /* 0x000fe40000000a00 */
[----:B------:R-:W-:-:S12]  /*0850*/  UIMAD.WIDE UR4, UR4, 0x4, UR6 ;  /* 0x00000004040478a5 */ /* 0x000fd8000f8e0206 */
.L_x_519:
        /* <DEDUP_REMOVED lines=10> */
.L_x_518:
[----:B------:R0:W1:Y:S02]  /*0900*/  I2F.S64 R2, R4 ;  /* 0x0000000400027312 */ /* 0x0000640000301400 */
.L_x_512:
        /* <DEDUP_REMOVED lines=88> */
.L_x_524:
        /* <DEDUP_REMOVED lines=28> */
.L_x_523:
        /* <DEDUP_REMOVED lines=10> */
[----:B------:R-:W-:-:S04]  /*10f0*/  IMAD.WIDE.U32 R18, R29, UR24, R24 ;  /* 0x000000181d127c25 */ /* 0x000fc8000f8e0018 */
[----:B------:R-:W-:Y:S01]  /*1100*/  IMAD.IADD R19, R19, 0x1, R21 ;  /* 0x0000000113137824 */ /* 0x000fe200078e0215 */
[----:B------:R-:W-:-:S04]  /*1110*/  LEA R20, P0, R18, UR26, 0x2 ;  /* 0x0000001a12147c11 */ /* 0x000fc8000f8010ff */
[----:B------:R-:W-:Y:S02]  /*1120*/  LEA.HI.X R21, R18, UR27, R19, 0x2, P0 ;  /* 0x0000001b12157c11 */ /* 0x000fe400080f1413 */
[----:B------:R0:W2:Y:S04]  /*1130*/  LDG.E R19, desc[UR16][R16.64] ;  /* 0x0000001010137981 */ /* 0x0000a8000c1e1900 */
[----:B------:R-:W3:Y:S01]  /*1140*/  LDG.E R21, desc[UR16][R20.64] ;  /* 0x0000001014157981 */ /* 0x000ee2000c1e1900 */
[----:B------:R-:W-:-:S04]  /*1150*/  IMAD R18, R22, UR28, RZ ;  /* 0x0000001c16127c24 */ /* 0x000fc8000f8e02ff */
[C---:B------:R-:W-:Y:S02]  /*1160*/  IMAD R26, R29.reuse, UR29, R18 ;  /* 0x0000001d1d1a7c24 */ /* 0x040fe4000f8e0212 */
[----:B0-----:R-:W-:Y:S02]  /*1170*/  IMAD.MOV.U32 R16, RZ, RZ, R8 ;  /* 0x000000ffff107224 */ /* 0x001fe400078e0008 */
[----:B------:R-:W-:Y:S02]  /*1180*/  IMAD.MOV.U32 R17, RZ, RZ, R23 ;  /* 0x000000ffff117224 */ /* 0x000fe400078e0017 */
[----:B------:R-:W-:-:S04]  /*1190*/  IMAD.WIDE.U32 R16, R29, UR28, R16 ;  /* 0x0000001c1d107c25 */ /* 0x000fc8000f8e0010 */
[----:B--2---:R-:W-:Y:S01]  /*11a0*/  FADD.FTZ R18, -R4, R19 ;  /* 0x0000001304127221 */ /* 0x004fe20000010100 */
[----:B---3--:R-:W-:-:S04]  /*11b0*/  FADD.FTZ R19, -R0, R21 ;  /* 0x0000001500137221 */ /* 0x008fc80000010100 */
[----:B------:R-:W-:Y:S01]  /*11c0*/  FFMA.FTZ R24, -R5, R19, R18 ;  /* 0x0000001305187223 */ /* 0x000fe20000010112 */
[----:B------:R-:W-:Y:S01]  /*11d0*/  IMAD.IADD R19, R17, 0x1, R26 ;  /* 0x0000000111137824 */ /* 0x000fe200078e021a */
[----:B------:R-:W-:Y:S02]  /*11e0*/  LEA R18, P0, R16, UR30, 0x2 ;  /* 0x0000001e10127c11 */ /* 0x000fe4000f8010ff */
[----:B------:R-:W-:Y:S02]  /*11f0*/  FMUL.FTZ R17, R2, R24 ;  /* 0x0000001802117220 */ /* 0x000fe40000410000 */
[----:B------:R-:W-:Y:S02]  /*1200*/  LEA.HI.X R19, R16, UR31, R19, 0x2, P0 ;  /* 0x0000001f10137c11 */ /* 0x000fe400080f1413 */
[----:B------:R-:W-:-:S03]  /*1210*/  IADD3 R29, P0, R29, UR18, RZ ;  /* 0x000000121d1d7c10 */ /* 0x000fc6000ff1e0ff */
[----:B------:R0:W-:Y:S02]  /*1220*/  STG.E desc[UR16][R18.64], R17 ;  /* 0x0000001112007986 */ /* 0x0001e4000c101910 */
[----:B------:R-:W-:Y:S01]  /*1230*/  IMAD.X R22, RZ, RZ, R22, P0 ;  /* 0x000000ffff167224 */ /* 0x000fe200000e0616 */
[----:B------:R-:W-:-:S04]  /*1240*/  ISETP.GE.U32.AND P0, PT, R29, R14, PT ;  /* 0x0000000e1d00720c */ /* 0x000fc80003f06070 */
[----:B------:R-:W-:-:S13]  /*1250*/  ISETP.GE.AND.EX P0, PT, R22, R15, PT, P0 ;  /* 0x0000000f1600720c */ /* 0x000fda0003f06300 */
[----:B0-----:R-:W-:Y:S05]  /*1260*/  @!P0 BRA `(.L_x_523) ;  /* 0xfffffffc00788947 */ /* 0x001fea000383ffff */
.L_x_522:
[----:B------:R-:W-:Y:S05]  /*1270*/  BSYNC B1 ;  /* 0x0000000000017941 */ /* 0x000fea0003800000 */
.L_x_521:
[----:B------:R-:W-:Y:S01]  /*1280*/  IADD3 R6, P0, R6, UR12, RZ ;  /* 0x0000000c06067c10 */ /* 0x000fe2000ff1e0ff */
[----:B------:R-:W-:-:S04]  /*1290*/  ULDC.64 UR10, c[0x0][0x218] ;  /* 0x00008600000a7ab9 */ /* 0x000fc80000000a00 */
[----:B------:R-:W-:Y:S01]  /*12a0*/  IMAD.X R7, RZ, RZ, R7, P0 ;  /* 0x000000ffff077224 */ /* 0x000fe200000e0607 */
[----:B------:R-:W-:-:S04]  /*12b0*/  ISETP.GE.U32.AND P0, PT, R6, UR10, PT ;  /* 0x0000000a06007c0c */ /* 0x000fc8000bf06070 */
[----:B------:R-:W-:-:S13]  /*12c0*/  ISETP.GE.AND.EX P0, PT, R7, UR11, PT, P0 ;  /* 0x0000000b07007c0c */ /* 0x000fda000bf06300 */
[----:B------:R-:W-:Y:S05]  /*12d0*/  @!P0 BRA `(.L_x_524) ;  /* 0xfffffff800ec8947 */ /* 0x000fea000383ffff */
[----:B------:R-:W-:Y:S05]  /*12e0*/  BSYNC B0 ;  /* 0x0000000000007941 */ /* 0x000fea0003800000 */
.L_x_520:
[----:B------:R-:W-:Y:S05]  /*12f0*/  EXIT ;  /* 0x000000000000794d */ /* 0x000fea0003800000 */
.L_x_525:
        /* <DEDUP_REMOVED lines=16> */
.L_x_28284:


//--------------------- .text._ZN2at6native32batch_norm_backward_elemt_kernelIfffiEEvNS_27GenericPackedTensorAccessorIT_Lm3ENS_16DefaultPtrTraitsET2_EES6_NS2_IT1_Lm1ES4_S5_EES8_NS2_IT0_Lm1ES4_S5_EES8_S8_S6_PKii --------------------------
	.section	.text._ZN2at6native32batch_norm_backward_elemt_kernelIfffiEEvNS_27GenericPackedTensorAccessorIT_Lm3ENS_16DefaultPtrTraitsET2_EES6_NS2_IT1_Lm1ES4_S5_EES8_NS2_IT0_Lm1ES4_S5_EES8_S8_S6_PKii,"ax",@progbits
	.align	128
        .global         _ZN2at6native32batch_norm_backward_elemt_kernelIfffiEEvNS_27GenericPackedTensorAccessorIT_Lm3ENS_16DefaultPtrTraitsET2_EES6_NS2_IT1_Lm1ES4_S5_EES8_NS2_IT0_Lm1ES4_S5_EES8_S8_S6_PKii
        .type           _ZN2at6native32batch_norm_backward_elemt_kernelIfffiEEvNS_27GenericPackedTensorAccessorIT_Lm3ENS_16DefaultPtrTraitsET2_EES6_NS2_IT1_Lm1ES4_S5_EES8_NS2_IT0_Lm1ES4_S5_EES8_S8_S6_PKii,@function
        .size           _ZN2at6native32batch_norm_backward_elemt_kernelIfffiEEvNS_27GenericPackedTensorAccessorIT_Lm3ENS_16DefaultPtrTraitsET2_EES6_NS2_IT1_Lm1ES4_S5_EES8_NS2_IT0_Lm1ES4_S5_EES8_S8_S6_PKii,(.L_x_28285 - _ZN2at6native32batch_norm_backward_elemt_kernelIfffiEEvNS_27GenericPackedTensorAccessorIT_Lm3ENS_16DefaultPtrTraitsET2_EES6_NS2_IT1_Lm1ES4_S5_EES8_NS2_IT0_Lm1ES4_S5_EES8_S8_S6_PKii)
        .other          _ZN2at6native32batch_norm_backward_elemt_kernelIfffiEEvNS_27GenericPackedTensorAccessorIT_Lm3ENS_16DefaultPtrTraitsET2_EES6_NS2_IT1_Lm1ES4_S5_EES8_NS2_IT0_Lm1ES4_S5_EES8_S8_S6_PKii,@"STO_CUDA_ENTRY STV_DEFAULT"
_ZN2at6native32batch_norm_backward_elemt_kernelIfffiEEvNS_27GenericPackedTensorAccessorIT_Lm3ENS_16DefaultPtrTraitsET2_EES6_NS2_IT1_Lm1ES4_S5_EES8_NS2_IT0_Lm1ES4_S5_EES8_S8_S6_PKii:
.text._ZN2at6native32batch_norm_backward_elemt_kernelIfffiEEvNS_27GenericPackedTensorAccessorIT_Lm3ENS_16DefaultPtrTraitsET2_EES6_NS2_IT1_Lm1ES4_S5_EES8_NS2_IT0_Lm1ES4_S5_EES8_S8_S6_PKii:
        /* <DEDUP_REMOVED lines=24> */
.L_x_530:
        /* <DEDUP_REMOVED lines=54> */
.L_x_529:
        /* <DEDUP_REMOVED lines=31> */
.L_x_531:
[----:B------:R-:W-:-:S13]  /*06d0*/  ISETP.NE.OR P0, PT, R6, RZ, P0 ;  /* 0x000000ff0600720c */ /* 0x000fda0000705670 */
[----:B------:R-:W-:Y:S05]  /*06e0*/  @!P0 BRA `(.L_x_527) ;  /* 0x00000000004c8947 */ /* 0x000fea0003800000 */
.L_x_528:
        /* <DEDUP_REMOVED lines=19> */
.L_x_527:
[----:B------:R-:W-:-:S13]  /*0820*/  ISETP.NE.AND P0, PT, R0, RZ, PT ;  /* 0x000000ff0000720c */ /* 0x000fda0003f05270 */
[----:B------:R-:W-:Y:S05]  /*0830*/  @!P0 BRA `(.L_x_532) ;  /* 0x0000000000308947 */ /* 0x000fea0003800000 */
[----:B------:R-:W-:Y:S02]  /*0840*/  ULDC.64 UR6, c[0x0][0x2c0] ;  /* 0x0000b00000067ab9 */ /* 0x000fe40000000a00 */
[----:B------:R-:W-:-:S12]  /*0850*/  UIMAD.WIDE UR4, UR4, 0x4, UR6 ;  /* 0x00000004040478a5 */ /* 0x000fd8000f8e0206 */
.L_x_533:
        /* <DEDUP_REMOVED lines=10> */
.L_x_532:
[----:B------:R0:W1:Y:S02]  /*0900*/  I2F.S64 R2, R4 ;  /* 0x0000000400027312 */ /* 0x0000640000301400 */
.L_x_526:
        /* <DEDUP_REMOVED lines=45> */
[----:B------:R-:W3:Y:S05]  /*0be0*/  LDC R17, c[0x0][0x228] ;  /* 0x00008a00ff117b82 */ /* 0x000eea0000000800 */
[----:B------:R-:W4:Y:S03]  /*0bf0*/  LDG.E R6, desc[UR8][R6.64] ;  /* 0x0000000806067981 */ /* 0x000f26000c1e1900 */
[----:B------:R-:W1:Y:S01]  /*0c00*/  LDC R15, c[0x0][0x2b8] ;  /* 0x0000ae00ff0f7b82 */ /* 0x000e620000000800 */
[----:B0-----:R-:W-:-:S05]  /*0c10*/  IMAD.WIDE R4, R9, 0x4, R4 ;  /* 0x0000000409047825 */ /* 0x001fca00078e0204 */
[----:B------:R0:W5:Y:S01]  /*0c20*/  LDG.E R8, desc[UR8][R4.64] ;  /* 0x0000000804087981 */ /* 0x000162000c1e1900 */
[----:B------:R-:W0:Y:S01]  /*0c30*/  S2R R9, SR_TID.X ;  /* 0x0000000000097919 */ /* 0x000e220000002100 */
[----:B------:R-:W-:Y:S01]  /*0c40*/  BSSY B0, `(.L_x_534) ;  /* 0x000003d000007945 */ /* 0x000fe20003800000 */
[----:B------:R-:W-:Y:S02]  /*0c50*/  ULDC UR5, c[0x0][0x10] ;  /* 0x0000040000057ab9 */ /* 0x000fe40000000800 */
[----:B------:R-:W-:Y:S01]  /*0c60*/  UIMAD UR4, UR4, UR5, URZ ;  /* 0x00000005040472a4 */ /* 0x000fe2000f8e023f */
[----:B-1----:R-:W-:Y:S02]  /*0c70*/  IMAD R13, R15, UR6, RZ ;  /* 0x000000060f0d7c24 */ /* 0x002fe4000f8e02ff */
[----:B---3--:R-:W-:Y:S02]  /*0c80*/  IMAD R15, R17, UR6, RZ ;  /* 0x00000006110f7c24 */ /* 0x008fe4000f8e02ff */
[C---:B--2---:R-:W-:Y:S01]  /*0c90*/  FMUL.FTZ R11, R10.reuse, R10 ;  /* 0x0000000a0a0b7220 */ /* 0x044fe20000410000 */
[----:B-----5:R-:W-:-:S03]  /*0ca0*/  FMUL.FTZ R10, R10, R3 ;  /* 0x000000030a0a7220 */ /* 0x020fc60000410000 */
[----:B----4-:R-:W-:-:S04]  /*0cb0*/  FMUL.FTZ R14, R12, R11 ;  /* 0x0000000b0c0e7220 */ /* 0x010fc80000410000 */
[C---:B------:R-:W-:Y:S01]  /*0cc0*/  FMUL.FTZ R12, R19.reuse, R14 ;  /* 0x0000000e130c7220 */ /* 0x040fe20000410000 */
[----:B------:R-:W-:Y:S02]  /*0cd0*/  IMAD R14, R16, UR6, RZ ;  /* 0x00000006100e7c24 */ /* 0x000fe4000f8e02ff */
[----:B0-----:R-:W-:-:S07]  /*0ce0*/  FMUL.FTZ R11, R19, R6 ;  /* 0x00000006130b7220 */ /* 0x001fce0000410000 */
.L_x_538:
[----:B------:R-:W0:Y:S01]  /*0cf0*/  LDC R16, c[0x0][0x220] ;  /* 0x00008800ff107b82 */ /* 0x000e220000000800 */
        /* <DEDUP_REMOVED lines=19> */
.L_x_537:
[C---:B------:R-:W-:Y:S02]  /*0e30*/  IMAD R2, R23.reuse, UR11, RZ ;  /* 0x0000000b17027c24 */ /* 0x040fe4000f8e02ff */
        /* <DEDUP_REMOVED lines=8> */
[----:B------:R-:W-:-:S04]  /*0ec0*/  LEA.HI.X R3, R7, UR13, R24, 0x2, P0 ;  /* 0x0000000d07037c11 */ /* 0x000fc800080f1418 */
[----:B------:R-:W2:Y:S04]  /*0ed0*/  LDG.E R5, desc[UR8][R4.64] ;  /* 0x0000000804057981 */ /* 0x000ea8000c1e1900 */
[----:B------:R-:W3:Y:S01]  /*0ee0*/  LDG.E R2, desc[UR8][R2.64] ;  /* 0x0000000802027981 */ /* 0x000ee2000c1e1900 */
[----:B------:R-:W-:-:S05]  /*0ef0*/  IMAD R6, R23, UR16, RZ ;  /* 0x0000001017067c24 */ /* 0x000fca000f8e02ff */
[----:B------:R-:W-:-:S04]  /*0f00*/  IADD3 R26, P0, R6, R19, RZ ;  /* 0x00000013061a7210 */ /* 0x000fc80007f1e0ff */
[----:B------:R-:W-:Y:S02]  /*0f10*/  LEA.HI.X.SX32 R27, R6, R20, 0x1, P0 ;  /* 0x00000014061b7211 */ /* 0x000fe400000f0eff */
[----:B------:R-:W-:Y:S01]  /*0f20*/  LEA R6, P0, R26, UR18, 0x2 ;  /* 0x000000121a067c11 */ /* 0x000fe2000f8010ff */
[----:B------:R-:W-:Y:S02]  /*0f30*/  VIADD R23, R23, UR7 ;  /* 0x0000000717177c36 */ /* 0x000fe40008000000 */
[----:B--2---:R-:W-:Y:S01]  /*0f40*/  FADD.FTZ R24, -R8, R5 ;  /* 0x0000000508187221 */ /* 0x004fe20000010100 */
[----:B---3--:R-:W-:-:S04]  /*0f50*/  FADD.FTZ R7, -R11, R2 ;  /* 0x000000020b077221 */ /* 0x008fc80000010100 */
[----:B------:R-:W-:Y:S01]  /*0f60*/  FFMA.FTZ R25, -R12, R24, R7 ;  /* 0x000000180c197223 */ /* 0x000fe20000010107 */
[----:B------:R-:W-:-:S03]  /*0f70*/  LEA.HI.X R7, R26, UR19, R27, 0x2, P0 ;  /* 0x000000131a077c11 */ /* 0x000fc600080f141b */
[----:B------:R-:W-:-:S05]  /*0f80*/  FMUL.FTZ R25, R10, R25 ;  /* 0x000000190a197220 */ /* 0x000fca0000410000 */
[----:B------:R0:W-:Y:S01]  /*0f90*/  STG.E desc[UR8][R6.64], R25 ;  /* 0x0000001906007986 */ /* 0x0001e2000c101908 */
[----:B------:R-:W-:-:S13]  /*0fa0*/  ISETP.GE.AND P0, PT, R23, R16, PT ;  /* 0x000000101700720c */ /* 0x000fda0003f06270 */
[----:B0-----:R-:W-:Y:S05]  /*0fb0*/  @!P0 BRA `(.L_x_537) ;  /* 0xfffffffc009c8947 */ /* 0x001fea000383ffff */
.L_x_536:
[----:B------:R-:W-:Y:S05]  /*0fc0*/  BSYNC B1 ;  /* 0x0000000000017941 */ /* 0x000fea0003800000 */
.L_x_535:
[----:B------:R-:W-:Y:S01]  /*0fd0*/  VIADD R0, R0, UR4 ;  /* 0x0000000400007c36 */ /* 0x000fe20008000000 */
[----:B------:R-:W-:-:S04]  /*0fe0*/  ULDC UR5, c[0x0][0x218] ;  /* 0x0000860000057ab9 */ /* 0x000fc80000000800 */
[----:B------:R-:W-:-:S13]  /*0ff0*/  ISETP.GE.AND P0, PT, R0, UR5, PT ;  /* 0x0000000500007c0c */ /* 0x000fda000bf06270 */
[----:B------:R-:W-:Y:S05]  /*1000*/  @!P0 BRA `(.L_x_538) ;  /* 0xfffffffc00388947 */ /* 0x000fea000383ffff */
[----:B------:R-:W-:Y:S05]  /*1010*/  BSYNC B0 ;  /* 0x0000000000007941 */ /* 0x000fea0003800000 */
.L_x_534:
[----:B------:R-:W-:Y:S05]  /*1020*/  EXIT ;  /* 0x000000000000794d */ /* 0x000fea0003800000 */
.L_x_539:
        /* <DEDUP_REMOVED lines=13> */
.L_x_28285:


//--------------------- .text._ZN2at6native32batch_norm_backward_elemt_kernelIdddlEEvNS_27GenericPackedTensorAccessorIT_Lm3ENS_16DefaultPtrTraitsET2_EES6_NS2_IT1_Lm1ES4_S5_EES8_NS2_IT0_Lm1ES4_S5_EES8_S8_S6_PKii --------------------------
	.section	.text._ZN2at6native32batch_norm_backward_elemt_kernelIdddlEEvNS_27GenericPackedTensorAccessorIT_Lm3ENS_16DefaultPtrTraitsET2_EES6_NS2_IT1_Lm1ES4_S5_EES8_NS2_IT0_Lm1ES4_S5_EES8_S8_S6_PKii,"ax",@progbits
	.align	128
        .global         _ZN2at6native32batch_norm_backward_elemt_kernelIdddlEEvNS_27GenericPackedTensorAccessorIT_Lm3ENS_16DefaultPtrTraitsET2_EES6_NS2_IT1_Lm1ES4_S5_EES8_NS2_IT0_Lm1ES4_S5_EES8_S8_S6_PKii
        .type           _ZN2at6native32batch_norm_backward_elemt_kernelIdddlEEvNS_27GenericPackedTensorAccessorIT_Lm3ENS_16DefaultPtrTraitsET2_EES6_NS2_IT1_Lm1ES4_S5_EES8_NS2_IT0_Lm1ES4_S5_EES8_S8_S6_PKii,@function
        .size           _ZN2at6native32batch_norm_backward_elemt_kernelIdddlEEvNS_27GenericPackedTensorAccessorIT_Lm3ENS_16DefaultPtrTraitsET2_EES6_NS2_IT1_Lm1ES4_S5_EES8_NS2_IT0_Lm1ES4_S5_EES8_S8_S6_PKii,(.L_x_28213 - _ZN2at6native32batch_norm_backward_elemt_kernelIdddlEEvNS_27GenericPackedTensorAccessorIT_Lm3ENS_16DefaultPtrTraitsET2_EES6_NS2_IT1_Lm1ES4_S5_EES8_NS2_IT0_Lm1ES4_S5_EES8_S8_S6_PKii)
        .other          _ZN2at6native32batch_norm_backward_elemt_kernelIdddlEEvNS_27GenericPackedTensorAccessorIT_Lm3ENS_16DefaultPtrTraitsET2_EES6_NS2_IT1_Lm1ES4_S5_EES8_NS2_IT0_Lm1ES4_S5_EES8_S8_S6_PKii,@"STO_CUDA_ENTRY STV_DEFAULT"
_ZN2at6native32batch_norm_backward_elemt_kernelIdddlEEvNS_27GenericPackedTensorAccessorIT_Lm3ENS_16DefaultPtrTraitsET2_EES6_NS2_IT1_Lm1ES4_S5_EES8_NS2_IT0_Lm1ES4_S5_EES8_S8_S6_PKii:
.text._ZN2at6native32batch_norm_backward_elemt_kernelIdddlEEvNS_27GenericPackedTensorAccessorIT_Lm3ENS_16DefaultPtrTraitsET2_EES6_NS2_IT1_Lm1ES4_S5_EES8_NS2_IT0_Lm1ES4_S5_EES8_S8_S6_PKii:
[----:B------:R-:W-:Y:S08]  /*0000*/  LDC R1, c[0x0][0x28] ;  /* 0x00000a00ff017b82 */ /* 0x000ff00000000800 */
[----:B------:R-:W0:Y:S01]  /*0010*/  LDC R7, c[0x0][0x338] ;  /* 0x0000ce00ff077b82 */ /* 0x000e220000000800 */
[----:B------:R-:W-:Y:S01]  /*0020*/  ULDC.64 UR16, c[0x0][0x208] ;  /* 0x0000820000107ab9 */ /* 0x000fe20000000a00 */
[----:B------:R-:W-:-:S02]  /*0030*/  CS2R R2, SRZ ;  /* 0x0000000000027805 */ /* 0x000fc4000001ff00 */
[----:B0-----:R-:W-:-:S13]  /*0040*/  ISETP.GE.AND P0, PT, R7, 0x1, PT ;  /* 0x000000010700780c */ /* 0x001fda0003f06270 */
[----:B------:R-:W-:Y:S05]  /*0050*/  @!P0 BRA `(.L_x_540) ;  /* 0x00000008003c8947 */ /* 0x000fea0003800000 */
[C---:B------:R-:W-:Y:S01]  /*0060*/  VIADD R0, R7.reuse, 0xffffffff ;  /* 0xffffffff07007836 */ /* 0x040fe20000000000 */
[----:B------:R-:W-:Y:S01]  /*0070*/  UMOV UR4, URZ ;  /* 0x0000003f00047c82 */ /* 0x000fe20008000000 */
[----:B------:R-:W-:Y:S02]  /*0080*/  IMAD.MOV.U32 R6, RZ, RZ, RZ ;  /* 0x000000ffff067224 */ /* 0x000fe400078e00ff */
[----:B------:R-:W-:Y:S01]  /*0090*/  IMAD.MOV.U32 R5, RZ, RZ, RZ ;  /* 0x000000ffff057224 */ /* 0x000fe200078e00ff */
[----:B------:R-:W-:Y:S02]  /*00a0*/  ISETP.GE.U32.AND P0, PT, R0, 0x3, PT ;  /* 0x000000030000780c */ /* 0x000fe40003f06070 */
[----:B------:R-:W-:-:S11]  /*00b0*/  LOP3.LUT R0, R7, 0x3, RZ, 0xc0, !PT ;  /* 0x0000000307007812 */ /* 0x000fd600078ec0ff */
[----:B------:R-:W-:Y:S05]  /*00c0*/  @!P0 BRA `(.L_x_541) ;  /* 0x0000000400e08947 */ /* 0x000fea0003800000 */
[----:B------:R-:W-:Y:S01]  /*00d0*/  IMAD.IADD R4, R7, 0x1, -R0 ;  /* 0x0000000107047824 */ /* 0x000fe200078e0a00 */
[----:B------:R-:W-:Y:S01]  /*00e0*/  ULDC.64 UR4, c[0x0][0x330] ;  /* 0x0000cc0000047ab9 */ /* 0x000fe20000000a00 */
[----:B------:R-:W-:Y:S02]  /*00f0*/  IMAD.MOV.U32 R6, RZ, RZ, RZ ;  /* 0x000000ffff067224 */ /* 0x000fe400078e00ff */
[----:B------:R-:W-:Y:S01]  /*0100*/  IMAD.U32 R2, RZ, RZ, UR4 ;  /* 0x00000004ff027e24 */ /* 0x000fe2000f8e00ff */
[----:B------:R-:W-:Y:S01]  /*0110*/  ISETP.GT.AND P0, PT, R4, RZ, PT ;  /* 0x000000ff0400720c */ /* 0x000fe20003f04270 */
[----:B------:R-:W-:Y:S01]  /*0120*/  IMAD.U32 R3, RZ, RZ, UR5 ;  /* 0x00000005ff037e24 */ /* 0x000fe2000f8e00ff */
[----:B------:R-:W-:Y:S01]  /*0130*/  UMOV UR4, URZ ;  /* 0x0000003f00047c82 */ /* 0x000fe20008000000 */
[----:B------:R-:W-:-:S10]  /*0140*/  IMAD.MOV.U32 R5, RZ, RZ, RZ ;  /* 0x000000ffff057224 */ /* 0x000fd400078e00ff */
[----:B------:R-:W-:Y:S05]  /*0150*/  @!P0 BRA `(.L_x_542) ;  /* 0x0000000400708947 */ /* 0x000fea0003800000 */
[----:B------:R-:W-:Y:S02]  /*0160*/  ISETP.GT.AND P1, PT, R4, 0xc, PT ;  /* 0x0000000c0400780c */ /* 0x000fe40003f24270 */
[----:B------:R-:W-:-:S11]  /*0170*/  PLOP3.LUT P0, PT, PT, PT, PT, 0x80, 0x0 ;  /* 0x000000000000781c */ /* 0x000fd60003f0f070 */
[----:B------:R-:W-:Y:S05]  /*0180*/  @!P1 BRA `(.L_x_543) ;  /* 0x0000000000e09947 */ /* 0x000fea0003800000 */
[----:B------:R-:W-:-:S13]  /*0190*/  PLOP3.LUT P0, PT, PT, PT, PT, 0x8, 0x0 ;  /* 0x000000000000781c */ /* 0x000fda0003f0e170 */
.L_x_544:
        /* <DEDUP_REMOVED lines=15> */
[----:B------:R-:W5:Y:S01]  /*0290*/  LDG.E.CONSTANT R7, desc[UR16][R2.64+0x3c] ;  /* 0x00003c1002077981 */ /* 0x000f62000c1e9900 */
[----:B------:R-:W-:Y:S01]  /*02a0*/  VIADD R4, R4, 0xfffffff0 ;  /* 0xfffffff004047836 */ /* 0x000fe20000000000 */
[----:B------:R-:W-:Y:S01]  /*02b0*/  UIADD3 UR4, UR4, 0x10, URZ ;  /* 0x0000001004047890 */ /* 0x000fe2000fffe03f */
[----:B--2---:R-:W-:-:S02]  /*02c0*/  IADD3 R23, P1, P2, R16, R6, R15 ;  /* 0x0000000610177210 */ /* 0x004fc40007a3e00f */
        /* <DEDUP_REMOVED lines=29> */
[----:B------:R-:W-:Y:S02]  /*04a0*/  IADD3 R9, P4, R2, 0x40, RZ ;  /* 0x0000004002097810 */ /* 0x000fe40007f9e0ff */
[----:B------:R-:W-:Y:S02]  /*04b0*/  IADD3 R6, P2, P3, R7, R6, R8 ;  /* 0x0000000607067210 */ /* 0x000fe40007b5e008 */
[----:B------:R-:W-:Y:S01]  /*04c0*/  SHF.R.S32.HI R2, RZ, 0x1f, R7 ;  /* 0x0000001fff027819 */ /* 0x000fe20000011407 */
[----:B------:R-:W-:-:S03]  /*04d0*/  IMAD.X R3, RZ, RZ, R3, P4 ;  /* 0x000000ffff037224 */ /* 0x000fc600020e0603 */
[----:B------:R-:W-:Y:S01]  /*04e0*/  IADD3.X R5, R2, R10, R5, P2, P3 ;  /* 0x0000000a02057210 */ /* 0x000fe200017e6405 */
[----:B------:R-:W-:Y:S02]  /*04f0*/  IMAD.MOV.U32 R2, RZ, RZ, R9 ;  /* 0x000000ffff027224 */ /* 0x000fe400078e0009 */
[----:B------:R-:W-:Y:S05]  /*0500*/  @P1 BRA `(.L_x_544) ;  /* 0xfffffffc00241947 */ /* 0x000fea000383ffff */
.L_x_543:
        /* <DEDUP_REMOVED lines=31> */
.L_x_545:
[----:B------:R-:W-:-:S13]  /*0700*/  ISETP.NE.OR P0, PT, R4, RZ, P0 ;  /* 0x000000ff0400720c */ /* 0x000fda0000705670 */
[----:B------:R-:W-:Y:S05]  /*0710*/  @!P0 BRA `(.L_x_541) ;  /* 0x00000000004c8947 */ /* 0x000fea0003800000 */
.L_x_542:
        /* <DEDUP_REMOVED lines=19> */
.L_x_541:
[----:B------:R-:W-:-:S13]  /*0850*/  ISETP.NE.AND P0, PT, R0, RZ, PT ;  /* 0x000000ff0000720c */ /* 0x000fda0003f05270 */
[----:B------:R-:W-:Y:S05]  /*0860*/  @!P0 BRA `(.L_x_546) ;  /* 0x0000000000308947 */ /* 0x000fea0003800000 */
[----:B------:R-:W-:Y:S02]  /*0870*/  ULDC.64 UR6, c[0x0][0x330] ;  /* 0x0000cc0000067ab9 */ /* 0x000fe40000000a00 */
[----:B------:R-:W-:-:S12]  /*0880*/  UIMAD.WIDE UR4, UR4, 0x4, UR6 ;  /* 0x00000004040478a5 */ /* 0x000fd8000f8e0206 */
.L_x_547:
        /* <DEDUP_REMOVED lines=10> */
.L_x_546:
[----:B------:R-:W-:-:S04]  /*0930*/  IMAD.MOV.U32 R7, RZ, RZ, R5 ;  /* 0x000000ffff077224 */ /* 0x000fc800078e0005 */
[----:B------:R0:W1:Y:S03]  /*0940*/  I2F.F64.S64 R2, R6 ;  /* 0x0000000600027312 */ /* 0x0000660000301c00 */
.L_x_540:
[----:B-1----:R-:W0:Y:S01]  /*0950*/  MUFU.RCP64H R5, R3 ;  /* 0x0000000300057308 */ /* 0x002e220000001800 */
[----:B------:R-:W-:-:S05]  /*0960*/  VIADD R4, R3, 0x300402 ;  /* 0x0030040203047836 */ /* 0x000fca0000000000 */
[----:B------:R-:W-:Y:S01]  /*0970*/  FSETP.GEU.AND P0, PT, |R4|, 5.8789094863358348022e-39, PT ;  /* 0x004004020400780b */ /* 0x000fe20003f0e200 */
[----:B0-----:R-:W-:-:S08]  /*0980*/  DFMA R6, R4, -R2, 1 ;  /* 0x3ff000000406742b */ /* 0x001fd00000000802 */
[----:B------:R-:W-:-:S08]  /*0990*/  DFMA R6, R6, R6, R6 ;  /* 0x000000060606722b */ /* 0x000fd00000000006 */
[----:B------:R-:W-:-:S08]  /*09a0*/  DFMA R6, R4, R6, R4 ;  /* 0x000000060406722b */ /* 0x000fd00000000004 */
[----:B------:R-:W-:-:S08]  /*09b0*/  DFMA R18, R6, -R2, 1 ;  /* 0x3ff000000612742b */ /* 0x000fd00000000802 */
[----:B------:R-:W-:Y:S01]  /*09c0*/  DFMA R18, R6, R18, R6 ;  /* 0x000000120612722b */ /* 0x000fe20000000006 */
[----:B------:R-:W-:Y:S10]  /*09d0*/  @P0 BRA `(.L_x_548) ;  /* 0x0000000000180947 */ /* 0x000ff40003800000 */
[----:B------:R-:W-:Y:S01]  /*09e0*/  LOP3.LUT R0, R3, 0x7fffffff, RZ, 0xc0, !PT ;  /* 0x7fffffff03007812 */ /* 0x000fe200078ec0ff */
[----:B------:R-:W-:Y:S02]  /*09f0*/  IMAD.MOV.U32 R8, RZ, RZ, R2 ;  /* 0x000000ffff087224 */ /* 0x000fe400078e0002 */
[----:B------:R-:W-:Y:S02]  /*0a00*/  IMAD.MOV.U32 R9, RZ, RZ, R3 ;  /* 0x000000ffff097224 */ /* 0x000fe400078e0003 */
[----:B------:R-:W-:Y:S01]  /*0a10*/  VIADD R7, R0, 0xfff00000 ;  /* 0xfff0000000077836 */ /* 0x000fe20000000000 */
[----:B------:R-:W-:-:S07]  /*0a20*/  MOV R0, 0xa40 ;  /* 0x00000a4000007802 */ /* 0x000fce0000000f00 */
[----:B------:R-:W-:Y:S05]  /*0a30*/  CALL.REL.NOINC `($__internal_2_$__cuda_sm20_dblrcp_rn_slowpath_v3) ;  /* 0x0000000800747944 */ /* 0x000fea0003c00000 */
.L_x_548:
[----:B------:R-:W0:Y:S08]  /*0a40*/  S2UR UR10, SR_CTAID.X ;  /* 0x00000000000a79c3 */ /* 0x000e300000002500 */
[----:B------:R-:W0:Y:S02]  /*0a50*/  LDC.64 R2, c[0x0][0x220] ;  /* 0x00008800ff027b82 */ /* 0x000e240000000a00 */
[----:B0-----:R-:W-:-:S04]  /*0a60*/  ISETP.LE.U32.AND P0, PT, R2, UR10, PT ;  /* 0x0000000a02007c0c */ /* 0x001fc8000bf03070 */
[----:B------:R-:W-:-:S13]  /*0a70*/  ISETP.GE.AND.EX P0, PT, RZ, R3, PT, P0 ;  /* 0x00000003ff00720c */ /* 0x000fda0003f06300 */
[----:B------:R-:W-:Y:S05]  /*0a80*/  @P0 EXIT ;  /* 0x000000000000094d */ /* 0x000fea0003800000 */
[----:B------:R-:W0:Y:S01]  /*0a90*/  LDC.64 R2, c[0x0][0x2b8] ;  /* 0x0000ae00ff027b82 */ /* 0x000e220000000a00 */
[----:B------:R-:W1:Y:S01]  /*0aa0*/  S2R R0, SR_CTAID.Y ;  /* 0x0000000000007919 */ /* 0x000e620000002600 */
[----:B------:R-:W-:Y:S01]  /*0ab0*/  ULDC.64 UR12, c[0x0][0x290] ;  /* 0x0000a400000c7ab9 */ /* 0x000fe20000000a00 */
[----:B------:R-:W-:Y:S01]  /*0ac0*/  ULDC.64 UR18, c[0x0][0x2a8] ;  /* 0x0000aa0000127ab9 */ /* 0x000fe20000000a00 */
[----:B------:R-:W-:Y:S01]  /*0ad0*/  UIMAD.WIDE.U32 UR4, UR10, UR12, URZ ;  /* 0x0000000c0a0472a5 */ /* 0x000fe2000f8e003f */
[----:B------:R-:W1:Y:S01]  /*0ae0*/  S2R R5, SR_TID.Y ;  /* 0x0000000000057919 */ /* 0x000e620000002200 */
        /* <DEDUP_REMOVED lines=19> */
[----:B-1----:R-:W-:Y:S02]  /*0c20*/  IMAD R0, R0, UR12, R5 ;  /* 0x0000000c00007c24 */ /* 0x002fe4000f8e0205 */
[----:B------:R-:W-:-:S04]  /*0c30*/  IMAD.MOV.U32 R5, RZ, RZ, 0x3ff00000 ;  /* 0x3ff00000ff057424 */ /* 0x000fc800078e00ff */
[----:B------:R-:W0:Y:S08]  /*0c40*/  @P0 LDC.64 R6, c[0x0][0x2c0] ;  /* 0x0000b000ff060b82 */ /* 0x000e300000000a00 */
[----:B------:R-:W1:Y:S01]  /*0c50*/  @P0 LDC.64 R8, c[0x0][0x2b0] ;  /* 0x0000ac00ff080b82 */ /* 0x000e620000000a00 */
[----:B0-----:R-:W-:-:S04]  /*0c60*/  @P0 IMAD.WIDE.U32 R2, R6, UR10, RZ ;  /* 0x0000000a06020c25 */ /* 0x001fc8000f8e00ff */
[----:B------:R-:W-:Y:S01]  /*0c70*/  @P0 IMAD R3, R7, UR10, R3 ;  /* 0x0000000a07030c24 */ /* 0x000fe2000f8e0203 */
[----:B-1----:R-:W-:-:S04]  /*0c80*/  @P0 LEA R6, P1, R2, R8, 0x3 ;  /* 0x0000000802060211 */ /* 0x002fc800078218ff */
[----:B------:R-:W-:Y:S02]  /*0c90*/  @P0 LEA.HI.X R7, R2, R9, R3, 0x3, P1 ;  /* 0x0000000902070211 */ /* 0x000fe400008f1c03 */
[----:B------:R-:W-:-:S03]  /*0ca0*/  ISETP.GE.U32.AND P1, PT, R0, UR18, PT ;  /* 0x0000001200007c0c */ /* 0x000fc6000bf26070 */
[----:B------:R0:W5:Y:S01]  /*0cb0*/  @P0 LDG.E.64 R4, desc[UR16][R6.64] ;  /* 0x0000001006040981 */ /* 0x000162000c1e1b00 */
        /* <DEDUP_REMOVED lines=12> */
[----:B------:R-:W2:Y:S01]  /*0d80*/  LDG.E.64 R22, desc[UR16][R22.64] ;  /* 0x0000001016167981 */ /* 0x000ea2000c1e1b00 */
[----:B------:R-:W-:Y:S01]  /*0d90*/  ULDC.64 UR14, c[0x0][0x320] ;  /* 0x0000c800000e7ab9 */ /* 0x000fe20000000a00 */
[----:B------:R-:W-:Y:S01]  /*0da0*/  ULDC.64 UR18, c[0x0][0x270] ;  /* 0x00009c0000127ab9 */ /* 0x000fe20000000a00 */
[----:B------:R-:W-:Y:S01]  /*0db0*/  UIMAD UR6, UR10, UR7, UR5 ;  /* 0x000000070a0672a4 */ /* 0x000fe2000f8e0205 */
[----:B------:R-:W3:Y:S01]  /*0dc0*/  LDG.E.64 R20, desc[UR16][R20.64] ;  /* 0x0000001014147981 */ /* 0x000ee2000c1e1b00 */
[----:B------:R-:W-:Y:S01]  /*0dd0*/  ULEA UR5, UP0, UR4, UR8, 0x3 ;  /* 0x0000000804057291 */ /* 0x000fe2000f80183f */
[----:B------:R-:W-:Y:S02]  /*0de0*/  ULDC.64 UR20, c[0x0][0x238] ;  /* 0x00008e0000147ab9 */ /* 0x000fe40000000a00 */
[----:B------:R-:W5:Y:S01]  /*0df0*/  LDG.E.64 R24, desc[UR16][R24.64] ;  /* 0x0000001018187981 */ /* 0x000f62000c1e1b00 */
[----:B------:R-:W-:-:S02]  /*0e00*/  ULEA.HI.X UR4, UR4, UR9, UR6, 0x3, UP0 ;  /* 0x0000000904047291 */ /* 0x000fc400080f1c06 */
[----:B------:R-:W-:Y:S01]  /*0e10*/  IMAD.U32 R10, RZ, RZ, UR5 ;  /* 0x00000005ff0a7e24 */ /* 0x000fe2000f8e00ff */
[----:B------:R-:W0:Y:S01]  /*0e20*/  S2R R3, SR_TID.X ;  /* 0x0000000000037919 */ /* 0x000e220000002100 */
[----:B------:R-:W-:Y:S01]  /*0e30*/  ULDC.64 UR22, c[0x0][0x248] ;  /* 0x0000920000167ab9 */ /* 0x000fe20000000a00 */
[----:B------:R-:W-:Y:S01]  /*0e40*/  ULDC.64 UR24, c[0x0][0x240] ;  /* 0x0000900000187ab9 */ /* 0x000fe20000000a00 */
[----:B------:R-:W-:Y:S01]  /*0e50*/  IMAD.U32 R11, RZ, RZ, UR4 ;  /* 0x00000004ff0b7e24 */ /* 0x000fe2000f8e00ff */
[----:B------:R-:W-:Y:S01]  /*0e60*/  ULDC.64 UR26, c[0x0][0x210] ;  /* 0x00008400001a7ab9 */ /* 0x000fe20000000a00 */
[----:B------:R-:W-:Y:S01]  /*0e70*/  ULDC.64 UR28, c[0x0][0x328] ;  /* 0x0000ca00001c7ab9 */ /* 0x000fe20000000a00 */
[----:B------:R-:W-:Y:S02]  /*0e80*/  ULDC.64 UR30, c[0x0][0x2f8] ;  /* 0x0000be00001e7ab9 */ /* 0x000fe40000000a00 */
[----:B------:R-:W4:Y:S01]  /*0e90*/  LDG.E.64 R6, desc[UR16][R10.64] ;  /* 0x000000100a067981 */ /* 0x000f22000c1e1b00 */
[----:B------:R-:W-:-:S02]  /*0ea0*/  UIMAD.WIDE.U32 UR4, UR10, UR14, URZ ;  /* 0x0000000e0a0472a5 */ /* 0x000fc4000f8e003f */
[----:B------:R-:W-:Y:S02]  /*0eb0*/  UIMAD.WIDE.U32 UR6, UR10, UR18, URZ ;  /* 0x000000120a0672a5 */ /* 0x000fe4000f8e003f */
[----:B------:R-:W-:Y:S01]  /*0ec0*/  UIMAD.WIDE.U32 UR8, UR10, UR20, URZ ;  /* 0x000000140a0872a5 */ /* 0x000fe2000f8e003f */
[----:B------:R-:W-:Y:S01]  /*0ed0*/  BSSY B0, `(.L_x_549) ;  /* 0x0000052000007945 */ /* 0x000fe20003800000 */
[----:B------:R-:W-:Y:S02]  /*0ee0*/  UIMAD UR15, UR10, UR15, UR5 ;  /* 0x0000000f0a0f72a4 */ /* 0x000fe4000f8e0205 */
[----:B------:R-:W-:Y:S02]  /*0ef0*/  UIMAD UR14, UR10, UR19, UR7 ;  /* 0x000000130a0e72a4 */ /* 0x000fe4000f8e0207 */
[----:B------:R-:W-:Y:S01]  /*0f00*/  UIMAD UR13, UR10, UR21, UR9 ;  /* 0x000000150a0d72a4 */ /* 0x000fe2000f8e0209 */
[----:B------:R-:W-:Y:S02]  /*0f10*/  ULDC UR18, c[0x0][0x0] ;  /* 0x0000000000127ab9 */ /* 0x000fe40000000800 */
[----:B------:R-:W-:Y:S01]  /*0f20*/  ULDC UR10, c[0x0][0x10] ;  /* 0x00000400000a7ab9 */ /* 0x000fe20000000800 */
[----:B------:R-:W-:Y:S01]  /*0f30*/  ULDC.64 UR20, c[0x0][0x278] ;  /* 0x00009e0000147ab9 */ /* 0x000fe20000000a00 */
[----:B------:R-:W-:Y:S01]  /*0f40*/  UIMAD UR12, UR12, UR10, URZ ;  /* 0x0000000a0c0c72a4 */ /* 0x000fe2000f8e023f */
[----:B--2---:R-:W-:-:S02]  /*0f50*/  DMUL R8, R22, R22 ;  /* 0x0000001616087228 */ /* 0x004fc40000000000 */
[----:B-----5:R-:W-:Y:S02]  /*0f60*/  DMUL R22, R22, R4 ;  /* 0x0000000416167228 */ /* 0x020fe40000000000 */
[----:B---3--:R-:W-:Y:S01]  /*0f70*/  DMUL R20, R20, R18 ;  /* 0x0000001214147228 */ /* 0x008fe20000000000 */
[----:B------:R-:W-:-:S03]  /*0f80*/  IMAD.MOV.U32 R5, RZ, RZ, RZ ;  /* 0x000000ffff057224 */ /* 0x000fc600078e00ff */
[----:B----4-:R-:W-:-:S08]  /*0f90*/  DMUL R6, R6, R8 ;  /* 0x0000000806067228 */ /* 0x010fd00000000000 */
[----:B0-----:R-:W-:-:S11]  /*0fa0*/  DMUL R18, R6, R18 ;  /* 0x0000001206127228 */ /* 0x001fd60000000000 */
.L_x_553:
        /* <DEDUP_REMOVED lines=8> */
[----:B------:R-:W-:-:S05]  /*1030*/  IMAD.MOV.U32 R37, RZ, RZ, R3 ;  /* 0x000000ffff257224 */ /* 0x000fca00078e0003 */
[----:B------:R-:W1:Y:S08]  /*1040*/  LDC.64 R10, c[0x0][0x318] ;  /* 0x0000c600ff0a7b82 */ /* 0x000e700000000a00 */
[----:B------:R-:W2:Y:S01]  /*1050*/  LDC.64 R34, c[0x0][0x268] ;  /* 0x00009a00ff227b82 */ /* 0x000ea20000000a00 */
[----:B0-----:R-:W-:Y:S01]  /*1060*/  IMAD.WIDE.U32 R14, R0, R8, UR10 ;  /* 0x0000000a000e7e25 */ /* 0x001fe2000f8e0008 */
[----:B------:R-:W-:Y:S01]  /*1070*/  UMOV UR10, UR6 ;  /* 0x00000006000a7c82 */ /* 0x000fe20008000000 */
[----:B------:R-:W-:-:S02]  /*1080*/  UMOV UR11, UR14 ;  /* 0x0000000e000b7c82 */ /* 0x000fc40008000000 */
[C---:B------:R-:W-:Y:S02]  /*1090*/  IMAD R2, R5.reuse, R8, RZ ;  /* 0x0000000805027224 */ /* 0x040fe400078e02ff */
[C---:B-1----:R-:W-:Y:S02]  /*10a0*/  IMAD R6, R5.reuse, R10, RZ ;  /* 0x0000000a05067224 */ /* 0x042fe400078e02ff */
[C---:B------:R-:W-:Y:S02]  /*10b0*/  IMAD R9, R0.reuse, R9, R2 ;  /* 0x0000000900097224 */ /* 0x040fe400078e0202 */
[----:B------:R-:W-:Y:S02]  /*10c0*/  IMAD R7, R0, R11, R6 ;  /* 0x0000000b00077224 */ /* 0x000fe400078e0206 */
[----:B------:R-:W-:Y:S02]  /*10d0*/  IMAD.MOV.U32 R2, RZ, RZ, RZ ;  /* 0x000000ffff027224 */ /* 0x000fe400078e00ff */
[----:B--2---:R-:W-:-:S02]  /*10e0*/  IMAD R4, R5, R34, RZ ;  /* 0x0000002205047224 */ /* 0x004fc400078e02ff */
[C---:B------:R-:W-:Y:S01]  /*10f0*/  IMAD.WIDE.U32 R12, R0.reuse, R34, UR10 ;  /* 0x0000000a000c7e25 */ /* 0x040fe2000f8e0022 */
[----:B------:R-:W-:Y:S01]  /*1100*/  UMOV UR10, UR4 ;  /* 0x00000004000a7c82 */ /* 0x000fe20008000000 */
[----:B------:R-:W-:Y:S02]  /*1110*/  UMOV UR11, UR15 ;  /* 0x0000000f000b7c82 */ /* 0x000fe40008000000 */
[C---:B------:R-:W-:Y:S02]  /*1120*/  IMAD R35, R0.reuse, R35, R4 ;  /* 0x0000002300237224 */ /* 0x040fe400078e0204 */
[----:B------:R-:W-:-:S04]  /*1130*/  IMAD.WIDE.U32 R10, R0, R10, UR10 ;  /* 0x0000000a000a7e25 */ /* 0x000fc8000f8e000a */
[----:B------:R-:W-:Y:S02]  /*1140*/  IMAD.IADD R9, R15, 0x1, R9 ;  /* 0x000000010f097824 */ /* 0x000fe400078e0209 */
[----:B------:R-:W-:Y:S02]  /*1150*/  IMAD.IADD R35, R13, 0x1, R35 ;  /* 0x000000010d237824 */ /* 0x000fe400078e0223 */
[----:B------:R-:W-:-:S07]  /*1160*/  IMAD.IADD R7, R11, 0x1, R7 ;  /* 0x000000010b077824 */ /* 0x000fce00078e0207 */
.L_x_552:
[C---:B------:R-:W-:Y:S02]  /*1170*/  IMAD R4, R2.reuse, UR20, RZ ;  /* 0x0000001402047c24 */ /* 0x040fe4000f8e02ff */
[----:B------:R-:W-:Y:S02]  /*1180*/  IMAD.MOV.U32 R34, RZ, RZ, R12 ;  /* 0x000000ffff227224 */ /* 0x000fe400078e000c */
[----:B------:R-:W-:Y:S02]  /*1190*/  IMAD R6, R2, UR24, RZ ;  /* 0x0000001802067c24 */ /* 0x000fe4000f8e02ff */
[----:B------:R-:W-:Y:S02]  /*11a0*/  IMAD.MOV.U32 R8, RZ, RZ, R14 ;  /* 0x000000ffff087224 */ /* 0x000fe400078e000e */
[----:B------:R-:W-:-:S04]  /*11b0*/  IMAD.WIDE.U32 R26, R37, UR20, R34 ;  /* 0x00000014251a7c25 */ /* 0x000fc8000f8e0022 */
[C---:B------:R-:W-:Y:S01]  /*11c0*/  IMAD R31, R37.reuse, UR21, R4 ;  /* 0x00000015251f7c24 */ /* 0x040fe2000f8e0204 */
[----:B------:R-:W-:Y:S01]  /*11d0*/  LEA R30, P0, R26, UR22, 0x3 ;  /* 0x000000161a1e7c11 */ /* 0x000fe2000f8018ff */
[----:B------:R-:W-:-:S04]  /*11e0*/  IMAD.WIDE.U32 R28, R37, UR24, R8 ;  /* 0x00000018251c7c25 */ /* 0x000fc8000f8e0008 */
[----:B------:R-:W-:Y:S01]  /*11f0*/  IMAD R33, R37, UR25, R6 ;  /* 0x0000001925217c24 */ /* 0x000fe2000f8e0206 */
[----:B------:R-:W-:Y:S01]  /*1200*/  LEA R32, P1, R28, UR26, 0x3 ;  /* 0x0000001a1c207c11 */ /* 0x000fe2000f8218ff */
[----:B------:R-:W-:Y:S02]  /*1210*/  IMAD.IADD R31, R27, 0x1, R31 ;  /* 0x000000011b1f7824 */ /* 0x000fe400078e021f */
[----:B------:R-:W-:-:S03]  /*1220*/  IMAD.IADD R27, R29, 0x1, R33 ;  /* 0x000000011d1b7824 */ /* 0x000fc600078e0221 */
[----:B------:R-:W-:Y:S02]  /*1230*/  LEA.HI.X R31, R26, UR23, R31, 0x3, P0 ;  /* 0x000000171a1f7c11 */ /* 0x000fe400080f1c1f */
[----:B------:R-:W-:-:S03]  /*1240*/  LEA.HI.X R33, R28, UR27, R27, 0x3, P1 ;  /* 0x0000001b1c217c11 */ /* 0x000fc600088f1c1b */
[----:B------:R0:W2:Y:S04]  /*1250*/  LDG.E.64 R28, desc[UR16][R30.64] ;  /* 0x000000101e1c7981 */ /* 0x0000a8000c1e1b00 */
[----:B------:R-:W3:Y:S01]  /*1260*/  LDG.E.64 R26, desc[UR16][R32.64] ;  /* 0x00000010201a7981 */ /* 0x000ee2000c1e1b00 */
[----:B------:R-:W-:Y:S02]  /*1270*/  IMAD R4, R2, UR28, RZ ;  /* 0x0000001c02047c24 */ /* 0x000fe4000f8e02ff */
[----:B------:R-:W-:Y:S02]  /*1280*/  IMAD.MOV.U32 R6, RZ, RZ, R10 ;  /* 0x000000ffff067224 */ /* 0x000fe400078e000a */
[C---:B------:R-:W-:Y:S02]  /*1290*/  IMAD R4, R37.reuse, UR29, R4 ;  /* 0x0000001d25047c24 */ /* 0x040fe4000f8e0204 */
[----:B0-----:R-:W-:Y:S01]  /*12a0*/  IMAD.WIDE.U32 R30, R37, UR28, R6 ;  /* 0x0000001c251e7c25 */ /* 0x001fe2000f8e0006 */
[----:B--2---:R-:W-:-:S02]  /*12b0*/  DADD R28, -R20, R28 ;  /* 0x00000000141c7229 */ /* 0x004fc4000000011c */
[----:B---3--:R-:W-:-:S08]  /*12c0*/  DADD R26, -R24, R26 ;  /* 0x00000000181a7229 */ /* 0x008fd0000000011a */
[----:B------:R-:W-:Y:S01]  /*12d0*/  DFMA R28, -R18, R26, R28 ;  /* 0x0000001a121c722b */ /* 0x000fe2000000011c */
[----:B------:R-:W-:Y:S01]  /*12e0*/  IMAD.IADD R27, R31, 0x1, R4 ;  /* 0x000000011f1b7824 */ /* 0x000fe200078e0204 */
[----:B------:R-:W-:-:S04]  /*12f0*/  LEA R26, P0, R30, UR30, 0x3 ;  /* 0x0000001e1e1a7c11 */ /* 0x000fc8000f8018ff */
[----:B------:R-:W-:Y:S02]  /*1300*/  LEA.HI.X R27, R30, UR31, R27, 0x3, P0 ;  /* 0x0000001f1e1b7c11 */ /* 0x000fe400080f1c1b */
[----:B------:R-:W-:Y:S01]  /*1310*/  DMUL R28, R22, R28 ;  /* 0x0000001c161c7228 */ /* 0x000fe20000000000 */
[----:B------:R-:W-:-:S05]  /*1320*/  IADD3 R37, P0, R37, UR18, RZ ;  /* 0x0000001225257c10 */ /* 0x000fca000ff1e0ff */
[----:B------:R-:W-:Y:S01]  /*1330*/  IMAD.X R2, RZ, RZ, R2, P0 ;  /* 0x000000ffff027224 */ /* 0x000fe200000e0602 */
[----:B------:R0:W-:Y:S01]  /*1340*/  STG.E.64 desc[UR16][R26.64], R28 ;  /* 0x0000001c1a007986 */ /* 0x0001e2000c101b10 */
[----:B------:R-:W-:-:S04]  /*1350*/  ISETP.GE.U32.AND P0, PT, R37, R16, PT ;  /* 0x000000102500720c */ /* 0x000fc80003f06070 */
[----:B------:R-:W-:-:S13]  /*1360*/  ISETP.GE.AND.EX P0, PT, R2, R17, PT, P0 ;  /* 0x000000110200720c */ /* 0x000fda0003f06300 */
[----:B0-----:R-:W-:Y:S05]  /*1370*/  @!P0 BRA `(.L_x_552) ;  /* 0xfffffffc007c8947 */ /* 0x001fea000383ffff */
.L_x_551:
[----:B------:R-:W-:Y:S05]  /*1380*/  BSYNC B1 ;  /* 0x0000000000017941 */ /* 0x000fea0003800000 */
.L_x_550:
[----:B------:R-:W-:Y:S01]  /*1390*/  IADD3 R0, P0, R0, UR12, RZ ;  /* 0x0000000c00007c10 */ /* 0x000fe2000ff1e0ff */
[----:B------:R-:W-:-:S04]  /*13a0*/  ULDC.64 UR10, c[0x0][0x218] ;  /* 0x00008600000a7ab9 */ /* 0x000fc80000000a00 */
[----:B------:R-:W-:Y:S01]  /*13b0*/  IMAD.X R5, RZ, RZ, R5, P0 ;  /* 0x000000ffff057224 */ /* 0x000fe200000e0605 */
[----:B------:R-:W-:-:S04]  /*13c0*/  ISETP.GE.U32.AND P0, PT, R0, UR10, PT ;  /* 0x0000000a00007c0c */ /* 0x000fc8000bf06070 */
[----:B------:R-:W-:-:S13]  /*13d0*/  ISETP.GE.AND.EX P0, PT, R5, UR11, PT, P0 ;  /* 0x0000000b05007c0c */ /* 0x000fda000bf06300 */
[----:B------:R-:W-:Y:S05]  /*13e0*/  @!P0 BRA `(.L_x_553) ;  /* 0xfffffff800f08947 */ /* 0x000fea000383ffff */
[----:B------:R-:W-:Y:S05]  /*13f0*/  BSYNC B0 ;  /* 0x0000000000007941 */ /* 0x000fea0003800000 */
.L_x_549:
[----:B------:R-:W-:Y:S05]  /*1400*/  EXIT ;  /* 0x000000000000794d */ /* 0x000fea0003800000 */
        .weak           $__internal_2_$__cuda_sm20_dblrcp_rn_slowpath_v3
        .type           $__internal_2_$__cuda_sm20_dblrcp_rn_slowpath_v3,@function
        .size           $__internal_2_$__cuda_sm20_dblrcp_rn_slowpath_v3,(.L_x_28213 - $__internal_2_$__cuda_sm20_dblrcp_rn_slowpath_v3)
$__internal_2_$__cuda_sm20_dblrcp_rn_slowpath_v3:
[----:B------:R-:W-:-:S14]  /*1410*/  DSETP.GTU.AND P0, PT, |R8|, +INF , PT ;  /* 0x7ff000000800742a */ /* 0x000fdc0003f0c200 */
[----:B------:R-:W-:Y:S05]  /*1420*/  @P0 BRA `(.L_x_554) ;  /* 0x0000000000800947 */ /* 0x000fea0003800000 */
[----:B------:R-:W-:-:S05]  /*1430*/  LOP3.LUT R4, R9, 0x7fffffff, RZ, 0xc0, !PT ;  /* 0x7fffffff09047812 */ /* 0x000fca00078ec0ff */
[----:B------:R-:W-:-:S05]  /*1440*/  VIADD R2, R4, 0xffffffff ;  /* 0xffffffff04027836 */ /* 0x000fca0000000000 */
[----:B------:R-:W-:-:S13]  /*1450*/  ISETP.GE.U32.AND P0, PT, R2, 0x7fefffff, PT ;  /* 0x7fefffff0200780c */ /* 0x000fda0003f06070 */
[----:B------:R-:W-:Y:S01]  /*1460*/  @P0 LOP3.LUT R3, R9, 0x7ff00000, RZ, 0x3c, !PT ;  /* 0x7ff0000009030812 */ /* 0x000fe200078e3cff */
[----:B------:R-:W-:Y:S01]  /*1470*/  @P0 IMAD.MOV.U32 R2, RZ, RZ, RZ ;  /* 0x000000ffff020224 */ /* 0x000fe200078e00ff */
[----:B------:R-:W-:Y:S06]  /*1480*/  @P0 BRA `(.L_x_555) ;  /* 0x0000000000700947 */ /* 0x000fec0003800000 */
[----:B------:R-:W-:-:S13]  /*1490*/  ISETP.GE.U32.AND P0, PT, R4, 0x1000001, PT ;  /* 0x010000010400780c */ /* 0x000fda0003f06070 */
[----:B------:R-:W-:Y:S05]  /*14a0*/  @!P0 BRA `(.L_x_556) ;  /* 0x0000000000388947 */ /* 0x000fea0003800000 */
[----:B------:R-:W-:Y:S02]  /*14b0*/  VIADD R3, R9, 0xc0200000 ;  /* 0xc020000009037836 */ /* 0x000fe40000000000 */
[----:B------:R-:W-:Y:S02]  /*14c0*/  IMAD.MOV.U32 R2, RZ, RZ, R8 ;  /* 0x000000ffff027224 */ /* 0x000fe400078e0008 */
[----:B------:R-:W0:Y:S01]  /*14d0*/  MUFU.RCP64H R5, R3 ;  /* 0x0000000300057308 */ /* 0x000e220000001800 */
[----:B------:R-:W-:-:S06]  /*14e0*/  IMAD.MOV.U32 R4, RZ, RZ, R7 ;  /* 0x000000ffff047224 */ /* 0x000fcc00078e0007 */
[----:B0-----:R-:W-:-:S08]  /*14f0*/  DFMA R6, -R2, R4, 1 ;  /* 0x3ff000000206742b */ /* 0x001fd00000000104 */
[----:B------:R-:W-:-:S08]  /*1500*/  DFMA R6, R6, R6, R6 ;  /* 0x000000060606722b */ /* 0x000fd00000000006 */
[----:B------:R-:W-:-:S08]  /*1510*/  DFMA R6, R4, R6, R4 ;  /* 0x000000060406722b */ /* 0x000fd00000000004 */
[----:B------:R-:W-:-:S08]  /*1520*/  DFMA R4, -R2, R6, 1 ;  /* 0x3ff000000204742b */ /* 0x000fd00000000106 */
[----:B------:R-:W-:-:S08]  /*1530*/  DFMA R4, R6, R4, R6 ;  /* 0x000000040604722b */ /* 0x000fd00000000006 */
[----:B------:R-:W-:-:S08]  /*1540*/  DMUL R4, R4, 2.2250738585072013831e-308 ;  /* 0x0010000004047828 */ /* 0x000fd00000000000 */
[----:B------:R-:W-:-:S08]  /*1550*/  DFMA R6, -R8, R4, 1 ;  /* 0x3ff000000806742b */ /* 0x000fd00000000104 */
[----:B------:R-:W-:-:S08]  /*1560*/  DFMA R6, R6, R6, R6 ;  /* 0x000000060606722b */ /* 0x000fd00000000006 */
[----:B------:R-:W-:Y:S01]  /*1570*/  DFMA R2, R4, R6, R4 ;  /* 0x000000060402722b */ /* 0x000fe20000000004 */
[----:B------:R-:W-:Y:S10]  /*1580*/  BRA `(.L_x_555) ;  /* 0x0000000000307947 */ /* 0x000ff40003800000 */
.L_x_556:
[----:B------:R-:W-:Y:S01]  /*1590*/  DMUL R4, R8, 8.11296384146066816958e+31 ;  /* 0x4690000008047828 */ /* 0x000fe20000000000 */
[----:B------:R-:W-:-:S05]  /*15a0*/  IMAD.MOV.U32 R2, RZ, RZ, R7 ;  /* 0x000000ffff027224 */ /* 0x000fca00078e0007 */
[----:B------:R-:W0:Y:S02]  /*15b0*/  MUFU.RCP64H R3, R5 ;  /* 0x0000000500037308 */ /* 0x000e240000001800 */
[----:B0-----:R-:W-:-:S08]  /*15c0*/  DFMA R6, -R4, R2, 1 ;  /* 0x3ff000000406742b */ /* 0x001fd00000000102 */
[----:B------:R-:W-:-:S08]  /*15d0*/  DFMA R6, R6, R6, R6 ;  /* 0x000000060606722b */ /* 0x000fd00000000006 */
[----:B------:R-:W-:-:S08]  /*15e0*/  DFMA R6, R2, R6, R2 ;  /* 0x000000060206722b */ /* 0x000fd00000000002 */
[----:B------:R-:W-:-:S08]  /*15f0*/  DFMA R2, -R4, R6, 1 ;  /* 0x3ff000000402742b */ /* 0x000fd00000000106 */
[----:B------:R-:W-:-:S08]  /*1600*/  DFMA R2, R6, R2, R6 ;  /* 0x000000020602722b */ /* 0x000fd00000000006 */
[----:B------:R-:W-:Y:S01]  /*1610*/  DMUL R2, R2, 8.11296384146066816958e+31 ;  /* 0x4690000002027828 */ /* 0x000fe20000000000 */
[----:B------:R-:W-:Y:S10]  /*1620*/  BRA `(.L_x_555) ;  /* 0x0000000000087947 */ /* 0x000ff40003800000 */
.L_x_554:
[----:B------:R-:W-:Y:S01]  /*1630*/  LOP3.LUT R3, R9, 0x80000, RZ, 0xfc, !PT ;  /* 0x0008000009037812 */ /* 0x000fe200078efcff */
[----:B------:R-:W-:-:S07]  /*1640*/  IMAD.MOV.U32 R2, RZ, RZ, R8 ;  /* 0x000000ffff027224 */ /* 0x000fce00078e0008 */
.L_x_555:
[----:B------:R-:W-:Y:S02]  /*1650*/  IMAD.MOV.U32 R18, RZ, RZ, R2 ;  /* 0x000000ffff127224 */ /* 0x000fe400078e0002 */
[----:B------:R-:W-:Y:S02]  /*1660*/  IMAD.MOV.U32 R19, RZ, RZ, R3 ;  /* 0x000000ffff137224 */ /* 0x000fe400078e0003 */
[----:B------:R-:W-:Y:S02]  /*1670*/  IMAD.MOV.U32 R2, RZ, RZ, R0 ;  /* 0x000000ffff027224 */ /* 0x000fe400078e0000 */
[----:B------:R-:W-:-:S04]  /*1680*/  IMAD.MOV.U32 R3, RZ, RZ, 0x0 ;  /* 0x00000000ff037424 */ /* 0x000fc800078e00ff */
[----:B------:R-:W-:Y:S05]  /*1690*/  RET.REL.NODEC R2 `(_ZN2at6native32batch_norm_backward_elemt_kernelIdddlEEvNS_27GenericPackedTensorAccessorIT_Lm3ENS_16DefaultPtrTraitsET2_EES6_NS2_IT1_Lm1ES4_S5_EES8_NS2_IT0_Lm1ES4_S5_EES8_S8_S6_PKii) ;  /* 0xffffffe802587950 */ /* 0x000fea0003c3ffff */
.L_x_557:
        /* <DEDUP_REMOVED lines=14> */
.L_x_28213:


//--------------------- .text._ZN2at6native32batch_norm_backward_elemt_kernelIdddiEEvNS_27GenericPackedTensorAccessorIT_Lm3ENS_16DefaultPtrTraitsET2_EES6_NS2_IT1_Lm1ES4_S5_EES8_NS2_IT0_Lm1ES4_S5_EES8_S8_S6_PKii --------------------------
	.section	.text._ZN2at6native32batch_norm_backward_elemt_kernelIdddiEEvNS_27GenericPackedTensorAccessorIT_Lm3ENS_16DefaultPtrTraitsET2_EES6_NS2_IT1_Lm1ES4_S5_EES8_NS2_IT0_Lm1ES4_S5_EES8_S8_S6_PKii,"ax",@progbits
	.align	128
        .global         _ZN2at6native32batch_norm_backward_elemt_kernelIdddiEEvNS_27GenericPackedTensorAccessorIT_Lm3ENS_16DefaultPtrTraitsET2_EES6_NS2_IT1_Lm1ES4_S5_EES8_NS2_IT0_Lm1ES4_S5_EES8_S8_S6_PKii
        .type           _ZN2at6native32batch_norm_backward_elemt_kernelIdddiEEvNS_27GenericPackedTensorAccessorIT_Lm3ENS_16DefaultPtrTraitsET2_EES6_NS2_IT1_Lm1ES4_S5_EES8_NS2_IT0_Lm1ES4_S5_EES8_S8_S6_PKii,@function
        .size           _ZN2at6native32batch_norm_backward_elemt_kernelIdddiEEvNS_27GenericPackedTensorAccessorIT_Lm3ENS_16DefaultPtrTraitsET2_EES6_NS2_IT1_Lm1ES4_S5_EES8_NS2_IT0_Lm1ES4_S5_EES8_S8_S6_PKii,(.L_x_28214 - _ZN2at6native32batch_norm_backward_elemt_kernelIdddiEEvNS_27GenericPackedTensorAccessorIT_Lm3ENS_16DefaultPtrTraitsET2_EES6_NS2_IT1_Lm1ES4_S5_EES8_NS2_IT0_Lm1ES4_S5_EES8_S8_S6_PKii)
        .other          _ZN2at6native32batch_norm_backward_elemt_kernelIdddiEEvNS_27GenericPackedTensorAccessorIT_Lm3ENS_16DefaultPtrTraitsET2_EES6_NS2_IT1_Lm1ES4_S5_EES8_NS2_IT0_Lm1ES4_S5_EES8_S8_S6_PKii,@"STO_CUDA_ENTRY STV_DEFAULT"
_ZN2at6native32batch_norm_backward_elemt_kernelIdddiEEvNS_27GenericPackedTensorAccessorIT_Lm3ENS_16DefaultPtrTraitsET2_EES6_NS2_IT1_Lm1ES4_S5_EES8_NS2_IT0_Lm1ES4_S5_EES8_S8_S6_PKii:
.text._ZN2at6native32batch_norm_backward_elemt_kernelIdddiEEvNS_27GenericPackedTensorAccessorIT_Lm3ENS_16DefaultPtrTraitsET2_EES6_NS2_IT1_Lm1ES4_S5_EES8_NS2_IT0_Lm1ES4_S5_EES8_S8_S6_PKii:
[----:B------:R-:W-:Y:S08]  /*0000*/  LDC R1, c[0x0][0x28] ;  /* 0x00000a00ff017b82 */ /* 0x000ff00000000800 */
[----:B------:R-:W0:Y:S01]  /*0010*/  LDC R7, c[0x0][0x2c8] ;  /* 0x0000b200ff077b82 */ /* 0x000e220000000800 */
[----:B------:R-:W-:Y:S01]  /*0020*/  ULDC.64 UR8, c[0x0][0x208] ;  /* 0x0000820000087ab9 */ /* 0x000fe20000000a00 */
[----:B------:R-:W-:-:S02]  /*0030*/  CS2R R2, SRZ ;  /* 0x0000000000027805 */ /* 0x000fc4000001ff00 */
        /* <DEDUP_REMOVED lines=20> */
.L_x_562:
        /* <DEDUP_REMOVED lines=54> */
.L_x_561:
        /* <DEDUP_REMOVED lines=31> */
.L_x_563:
[----:B------:R-:W-:-:S13]  /*06d0*/  ISETP.NE.OR P0, PT, R6, RZ, P0 ;  /* 0x000000ff0600720c */ /* 0x000fda0000705670 */
[----:B------:R-:W-:Y:S05]  /*06e0*/  @!P0 BRA `(.L_x_559) ;  /* 0x00000000004c8947 */ /* 0x000fea0003800000 */
.L_x_560:
        /* <DEDUP_REMOVED lines=19> */
.L_x_559:
[----:B------:R-:W-:-:S13]  /*0820*/  ISETP.NE.AND P0, PT, R0, RZ, PT ;  /* 0x000000ff0000720c */ /* 0x000fda0003f05270 */
[----:B------:R-:W-:Y:S05]  /*0830*/  @!P0 BRA `(.L_x_564) ;  /* 0x0000000000308947 */ /* 0x000fea0003800000 */
[----:B------:R-:W-:Y:S02]  /*0840*/  ULDC.64 UR6, c[0x0][0x2c0] ;  /* 0x0000b00000067ab9 */ /* 0x000fe40000000a00 */
[----:B------:R-:W-:-:S12]  /*0850*/  UIMAD.WIDE UR4, UR4, 0x4, UR6 ;  /* 0x00000004040478a5 */ /* 0x000fd8000f8e0206 */
.L_x_565:
        /* <DEDUP_REMOVED lines=10> */
.L_x_564:
[----:B------:R0:W1:Y:S02]  /*0900*/  I2F.F64.S64 R2, R4 ;  /* 0x0000000400027312 */ /* 0x0000640000301c00 */
.L_x_558:
[----:B01----:R-:W0:Y:S01]  /*0910*/  MUFU.RCP64H R5, R3 ;  /* 0x0000000300057308 */ /* 0x003e220000001800 */
        /* <DEDUP_REMOVED lines=8> */
[----:B------:R-:W-:-:S05]  /*09a0*/  LOP3.LUT R0, R3, 0x7fffffff, RZ, 0xc0, !PT ;  /* 0x7fffffff03007812 */ /* 0x000fca00078ec0ff */
[----:B------:R-:W-:Y:S01]  /*09b0*/  VIADD R6, R0, 0xfff00000 ;  /* 0xfff0000000067836 */ /* 0x000fe20000000000 */
[----:B------:R-:W-:-:S07]  /*09c0*/  MOV R0, 0x9e0 ;  /* 0x000009e000007802 */ /* 0x000fce0000000f00 */
[----:B------:R-:W-:Y:S05]  /*09d0*/  CALL.REL.NOINC `($__internal_3_$__cuda_sm20_dblrcp_rn_slowpath_v3) ;  /* 0x0000000400c87944 */ /* 0x000fea0003c00000 */
.L_x_566:
[----:B------:R-:W0:Y:S08]  /*09e0*/  S2UR UR6, SR_CTAID.X ;  /* 0x00000000000679c3 */ /* 0x000e300000002500 */
[----:B------:R-:W0:Y:S02]  /*09f0*/  LDC R0, c[0x0][0x21c] ;  /* 0x00008700ff007b82 */ /* 0x000e240000000800 */
[----:B0-----:R-:W-:-:S13]  /*0a00*/  ISETP.LE.AND P0, PT, R0, UR6, PT ;  /* 0x0000000600007c0c */ /* 0x001fda000bf03270 */
[----:B------:R-:W-:Y:S05]  /*0a10*/  @P0 EXIT ;  /* 0x000000000000094d */ /* 0x000fea0003800000 */
[----:B------:R-:W0:Y:S01]  /*0a20*/  LDC R0, c[0x0][0x278] ;  /* 0x00009e00ff007b82 */ /* 0x000e220000000800 */
[----:B------:R-:W-:Y:S01]  /*0a30*/  IMAD.MOV.U32 R12, RZ, RZ, 0x0 ;  /* 0x00000000ff0c7424 */ /* 0x000fe200078e00ff */
[----:B------:R-:W1:Y:S01]  /*0a40*/  S2R R2, SR_CTAID.Y ;  /* 0x0000000000027919 */ /* 0x000e620000002600 */
[----:B------:R-:W-:Y:S01]  /*0a50*/  IMAD.MOV.U32 R13, RZ, RZ, 0x3ff00000 ;  /* 0x3ff00000ff0d7424 */ /* 0x000fe200078e00ff */
[----:B------:R-:W-:Y:S01]  /*0a60*/  ULDC UR4, c[0x0][0x4] ;  /* 0x0000010000047ab9 */ /* 0x000fe20000000800 */
[----:B------:R-:W-:Y:S01]  /*0a70*/  ULDC UR5, c[0x0][0x218] ;  /* 0x0000860000057ab9 */ /* 0x000fe20000000800 */
[----:B------:R-:W1:Y:S02]  /*0a80*/  S2R R7, SR_TID.Y ;  /* 0x0000000000077919 */ /* 0x000e640000002200 */
[----:B------:R-:W2:Y:S08]  /*0a90*/  LDC R19, c[0x0][0x28c] ;  /* 0x0000a300ff137b82 */ /* 0x000eb00000000800 */
[----:B------:R-:W3:Y:S01]  /*0aa0*/  LDC R8, c[0x0][0x26c] ;  /* 0x00009b00ff087b82 */ /* 0x000ee20000000800 */
[----:B0-----:R-:W-:-:S07]  /*0ab0*/  ISETP.GE.AND P0, PT, R0, 0x1, PT ;  /* 0x000000010000780c */ /* 0x001fce0003f06270 */
[----:B------:R-:W0:Y:S08]  /*0ac0*/  LDC R0, c[0x0][0x25c] ;  /* 0x00009700ff007b82 */ /* 0x000e300000000800 */
[----:B------:R-:W4:Y:S01]  /*0ad0*/  @P0 LDC R3, c[0x0][0x27c] ;  /* 0x00009f00ff030b82 */ /* 0x000f220000000800 */
[----:B-1----:R-:W-:-:S05]  /*0ae0*/  IMAD R2, R2, UR4, R7 ;  /* 0x0000000402027c24 */ /* 0x002fca000f8e0207 */
[----:B------:R-:W-:Y:S02]  /*0af0*/  ISETP.GE.AND P1, PT, R2, UR5, PT ;  /* 0x0000000502007c0c */ /* 0x000fe4000bf26270 */
[----:B------:R-:W1:Y:S08]  /*0b00*/  @P0 LDC.64 R4, c[0x0][0x270] ;  /* 0x00009c00ff040b82 */ /* 0x000e700000000a00 */
[----:B------:R-:W2:Y:S01]  /*0b10*/  LDC.64 R6, c[0x0][0x260] ;  /* 0x00009800ff067b82 */ /* 0x000ea20000000a00 */
[----:B----4-:R-:W-:-:S04]  /*0b20*/  @P0 IMAD R3, R3, UR6, RZ ;  /* 0x0000000603030c24 */ /* 0x010fc8000f8e02ff */
[----:B-1----:R-:W-:-:S05]  /*0b30*/  @P0 IMAD.WIDE R4, R3, 0x8, R4 ;  /* 0x0000000803040825 */ /* 0x002fca00078e0204 */
[----:B------:R1:W5:Y:S01]  /*0b40*/  @P0 LDG.E.64 R12, desc[UR8][R4.64] ;  /* 0x00000008040c0981 */ /* 0x000362000c1e1b00 */
[----:B0-----:R-:W-:Y:S02]  /*0b50*/  IMAD R0, R0, UR6, RZ ;  /* 0x0000000600007c24 */ /* 0x001fe4000f8e02ff */
[----:B--2---:R-:W-:Y:S02]  /*0b60*/  IMAD R19, R19, UR6, RZ ;  /* 0x0000000613137c24 */ /* 0x004fe4000f8e02ff */
[----:B---3--:R-:W-:Y:S01]  /*0b70*/  IMAD R3, R8, UR6, RZ ;  /* 0x0000000608037c24 */ /* 0x008fe2000f8e02ff */
[----:B------:R-:W-:Y:S06]  /*0b80*/  @P1 EXIT ;  /* 0x000000000000194d */ /* 0x000fec0003800000 */
[----:B------:R-:W0:Y:S01]  /*0b90*/  LDC R14, c[0x0][0x29c] ;  /* 0x0000a700ff0e7b82 */ /* 0x000e220000000800 */
[----:B-1----:R-:W-:-:S07]  /*0ba0*/  IMAD.WIDE R4, R3, 0x8, R6 ;  /* 0x0000000803047825 */ /* 0x002fce00078e0206 */
[----:B------:R-:W1:Y:S01]  /*0bb0*/  LDC.64 R10, c[0x0][0x290] ;  /* 0x0000a400ff0a7b82 */ /* 0x000e620000000a00 */
[----:B------:R-:W2:Y:S07]  /*0bc0*/  LDG.E.64 R4, desc[UR8][R4.64] ;  /* 0x0000000804047981 */ /* 0x000eae000c1e1b00 */
[----:B------:R-:W3:Y:S01]  /*0bd0*/  LDC.64 R8, c[0x0][0x280] ;  /* 0x0000a000ff087b82 */ /* 0x000ee20000000a00 */
[----:B------:R-:W-:Y:S01]  /*0be0*/  ULDC UR7, c[0x0][0x0] ;  /* 0x0000000000077ab9 */ /* 0x000fe20000000800 */
[----:B------:R-:W-:Y:S01]  /*0bf0*/  ULDC UR10, c[0x0][0x24c] ;  /* 0x00009300000a7ab9 */ /* 0x000fe20000000800 */
[----:B------:R-:W-:Y:S01]  /*0c00*/  ULDC UR11, c[0x0][0x22c] ;  /* 0x00008b00000b7ab9 */ /* 0x000fe20000000800 */
[----:B------:R-:W-:Y:S01]  /*0c10*/  ULDC UR16, c[0x0][0x2bc] ;  /* 0x0000af0000107ab9 */ /* 0x000fe20000000800 */
[----:B------:R-:W-:Y:S01]  /*0c20*/  ULDC.64 UR12, c[0x0][0x230] ;  /* 0x00008c00000c7ab9 */ /* 0x000fe20000000a00 */
[----:B------:R-:W-:Y:S01]  /*0c30*/  ULDC.64 UR14, c[0x0][0x210] ;  /* 0x00008400000e7ab9 */ /* 0x000fe20000000a00 */
[----:B------:R-:W-:Y:S01]  /*0c40*/  ULDC.64 UR18, c[0x0][0x2a0] ;  /* 0x0000a80000127ab9 */ /* 0x000fe20000000a00 */
[----:B0-----:R-:W-:Y:S01]  /*0c50*/  IMAD R7, R14, UR6, RZ ;  /* 0x000000060e077c24 */ /* 0x001fe2000f8e02ff */
[----:B------:R-:W0:Y:S03]  /*0c60*/  LDC R3, c[0x0][0x2b8] ;  /* 0x0000ae00ff037b82 */ /* 0x000e260000000800 */
[----:B-1----:R-:W-:-:S05]  /*0c70*/  IMAD.WIDE R6, R7, 0x8, R10 ;  /* 0x0000000807067825 */ /* 0x002fca00078e020a */
[----:B------:R-:W1:Y:S01]  /*0c80*/  LDC.64 R10, c[0x0][0x250] ;  /* 0x00009400ff0a7b82 */ /* 0x000e620000000a00 */
[----:B------:R-:W4:Y:S01]  /*0c90*/  LDG.E.64 R6, desc[UR8][R6.64] ;  /* 0x0000000806067981 */ /* 0x000f22000c1e1b00 */
[----:B---3--:R-:W-:-:S06]  /*0ca0*/  IMAD.WIDE R18, R19, 0x8, R8 ;  /* 0x0000000813127825 */ /* 0x008fcc00078e0208 */
[----:B------:R-:W3:Y:S01]  /*0cb0*/  LDC R9, c[0x0][0x248] ;  /* 0x00009200ff097b82 */ /* 0x000ee20000000800 */
[----:B------:R-:W4:Y:S07]  /*0cc0*/  LDG.E.64 R14, desc[UR8][R18.64] ;  /* 0x00000008120e7981 */ /* 0x000f2e000c1e1b00 */
[----:B------:R-:W3:Y:S01]  /*0cd0*/  LDC R8, c[0x0][0x228] ;  /* 0x00008a00ff087b82 */ /* 0x000ee20000000800 */
[----:B-1----:R-:W-:-:S06]  /*0ce0*/  IMAD.WIDE R10, R0, 0x8, R10 ;  /* 0x00000008000a7825 */ /* 0x002fcc00078e020a */
[----:B------:R-:W5:Y:S01]  /*0cf0*/  LDG.E.64 R10, desc[UR8][R10.64] ;  /* 0x000000080a0a7981 */ /* 0x000f62000c1e1b00 */
[----:B------:R-:W1:Y:S01]  /*0d00*/  S2R R0, SR_TID.X ;  /* 0x0000000000007919 */ /* 0x000e620000002100 */
[----:B------:R-:W-:Y:S01]  /*0d10*/  BSSY B0, `(.L_x_567) ;  /* 0x000003d000007945 */ /* 0x000fe20003800000 */
[----:B0-----:R-:W-:Y:S01]  /*0d20*/  IMAD R3, R3, UR6, RZ ;  /* 0x0000000603037c24 */ /* 0x001fe2000f8e02ff */
[----:B------:R-:W-:Y:S02]  /*0d30*/  ULDC UR5, c[0x0][0x10] ;  /* 0x0000040000057ab9 */ /* 0x000fe40000000800 */
[----:B------:R-:W-:Y:S01]  /*0d40*/  UIMAD UR4, UR4, UR5, URZ ;  /* 0x00000005040472a4 */ /* 0x000fe2000f8e023f */
[C---:B--2---:R-:W-:Y:S02]  /*0d50*/  DMUL R20, R4.reuse, R4 ;  /* 0x0000000404147228 */ /* 0x044fe40000000000 */
[----:B-----5:R-:W-:Y:S01]  /*0d60*/  DMUL R12, R4, R12 ;  /* 0x0000000c040c7228 */ /* 0x020fe20000000000 */
[----:B---3--:R-:W-:-:S02]  /*0d70*/  IMAD R4, R9, UR6, RZ ;  /* 0x0000000609047c24 */ /* 0x008fc4000f8e02ff */
[----:B------:R-:W-:-:S03]  /*0d80*/  IMAD R5, R8, UR6, RZ ;  /* 0x0000000608057c24 */ /* 0x000fc6000f8e02ff */
[----:B----4-:R-:W-:Y:S02]  /*0d90*/  DMUL R20, R6, R20 ;  /* 0x0000001406147228 */ /* 0x010fe40000000000 */
[----:B------:R-:W-:-:S06]  /*0da0*/  DMUL R14, R14, R16 ;  /* 0x000000100e0e7228 */ /* 0x000fcc0000000000 */
[----:B-1----:R-:W-:-:S11]  /*0db0*/  DMUL R16, R20, R16 ;  /* 0x0000001014107228 */ /* 0x002fd60000000000 */
.L_x_571:
        /* <DEDUP_REMOVED lines=20> */
.L_x_570:
[C---:B------:R-:W-:Y:S02]  /*0f00*/  IMAD R19, R29.reuse, UR10, RZ ;  /* 0x0000000a1d137c24 */ /* 0x040fe4000f8e02ff */
[----:B------:R-:W-:-:S03]  /*0f10*/  IMAD R20, R29, UR11, RZ ;  /* 0x0000000b1d147c24 */ /* 0x000fc6000f8e02ff */
[C---:B------:R-:W-:Y:S02]  /*0f20*/  IADD3 R22, P0, R19.reuse, R8, RZ ;  /* 0x0000000813167210 */ /* 0x040fe40007f1e0ff */
[----:B------:R-:W-:Y:S02]  /*0f30*/  IADD3 R21, P1, R20, R6, RZ ;  /* 0x0000000614157210 */ /* 0x000fe40007f3e0ff */
[----:B------:R-:W-:Y:S02]  /*0f40*/  LEA.HI.X.SX32 R19, R19, R28, 0x1, P0 ;  /* 0x0000001c13137211 */ /* 0x000fe400000f0eff */
[----:B------:R-:W-:-:S04]  /*0f50*/  LEA R18, P0, R22, UR12, 0x3 ;  /* 0x0000000c16127c11 */ /* 0x000fc8000f8018ff */
[----:B------:R-:W-:Y:S02]  /*0f60*/  LEA.HI.X R19, R22, UR13, R19, 0x3, P0 ;  /* 0x0000000d16137c11 */ /* 0x000fe400080f1c13 */
[----:B------:R-:W-:Y:S02]  /*0f70*/  LEA.HI.X.SX32 R22, R20, R27, 0x1, P1 ;  /* 0x0000001b14167211 */ /* 0x000fe400008f0eff */
[C---:B------:R-:W-:Y:S02]  /*0f80*/  LEA R20, P0, R21.reuse, UR14, 0x3 ;  /* 0x0000000e15147c11 */ /* 0x040fe4000f8018ff */
[----:B------:R-:W2:Y:S02]  /*0f90*/  LDG.E.64 R18, desc[UR8][R18.64] ;  /* 0x0000000812127981 */ /* 0x000ea4000c1e1b00 */
[----:B------:R-:W-:-:S06]  /*0fa0*/  LEA.HI.X R21, R21, UR15, R22, 0x3, P0 ;  /* 0x0000000f15157c11 */ /* 0x000fcc00080f1c16 */
[----:B------:R-:W3:Y:S01]  /*0fb0*/  LDG.E.64 R20, desc[UR8][R20.64] ;  /* 0x0000000814147981 */ /* 0x000ee2000c1e1b00 */
[----:B--2---:R-:W-:Y:S01]  /*0fc0*/  DADD R24, -R14, R18 ;  /* 0x000000000e187229 */ /* 0x004fe20000000112 */
[----:B------:R-:W-:Y:S01]  /*0fd0*/  IMAD R18, R29, UR16, RZ ;  /* 0x000000101d127c24 */ /* 0x000fe2000f8e02ff */
[----:B---3--:R-:W-:-:S08]  /*0fe0*/  DADD R22, -R10, R20 ;  /* 0x000000000a167229 */ /* 0x008fd00000000114 */
[----:B------:R-:W-:Y:S01]  /*0ff0*/  DFMA R24, -R16, R22, R24 ;  /* 0x000000161018722b */ /* 0x000fe20000000118 */
[----:B------:R-:W-:-:S04]  /*1000*/  IADD3 R23, P0, R18, R9, RZ ;  /* 0x0000000912177210 */ /* 0x000fc80007f1e0ff */
[----:B------:R-:W-:Y:S02]  /*1010*/  LEA.HI.X.SX32 R18, R18, R26, 0x1, P0 ;  /* 0x0000001a12127211 */ /* 0x000fe400000f0eff */
[----:B------:R-:W-:Y:S01]  /*1020*/  LEA R22, P0, R23, UR18, 0x3 ;  /* 0x0000001217167c11 */ /* 0x000fe2000f8018ff */
[----:B------:R-:W-:-:S03]  /*1030*/  DMUL R24, R12, R24 ;  /* 0x000000180c187228 */ /* 0x000fc60000000000 */
[----:B------:R-:W-:Y:S01]  /*1040*/  LEA.HI.X R23, R23, UR19, R18, 0x3, P0 ;  /* 0x0000001317177c11 */ /* 0x000fe200080f1c12 */
[----:B------:R-:W-:-:S04]  /*1050*/  VIADD R29, R29, UR7 ;  /* 0x000000071d1d7c36 */ /* 0x000fc80008000000 */
[----:B------:R0:W-:Y:S01]  /*1060*/  STG.E.64 desc[UR8][R22.64], R24 ;  /* 0x0000001816007986 */ /* 0x0001e2000c101b08 */
[----:B------:R-:W-:-:S13]  /*1070*/  ISETP.GE.AND P0, PT, R29, R7, PT ;  /* 0x000000071d00720c */ /* 0x000fda0003f06270 */
[----:B0-----:R-:W-:Y:S05]  /*1080*/  @!P0 BRA `(.L_x_570) ;  /* 0xfffffffc009c8947 */ /* 0x001fea000383ffff */
.L_x_569:
[----:B------:R-:W-:Y:S05]  /*1090*/  BSYNC B1 ;  /* 0x0000000000017941 */ /* 0x000fea0003800000 */
.L_x_568:
[----:B------:R-:W-:Y:S01]  /*10a0*/  VIADD R2, R2, UR4 ;  /* 0x0000000402027c36 */ /* 0x000fe20008000000 */
[----:B------:R-:W-:-:S04]  /*10b0*/  ULDC UR5, c[0x0][0x218] ;  /* 0x0000860000057ab9 */ /* 0x000fc80000000800 */
[----:B------:R-:W-:-:S13]  /*10c0*/  ISETP.GE.AND P0, PT, R2, UR5, PT ;  /* 0x0000000502007c0c */ /* 0x000fda000bf06270 */
[----:B------:R-:W-:Y:S05]  /*10d0*/  @!P0 BRA `(.L_x_571) ;  /* 0xfffffffc00388947 */ /* 0x000fea000383ffff */
[----:B------:R-:W-:Y:S05]  /*10e0*/  BSYNC B0 ;  /* 0x0000000000007941 */ /* 0x000fea0003800000 */
.L_x_567:
[----:B------:R-:W-:Y:S05]  /*10f0*/  EXIT ;  /* 0x000000000000794d */ /* 0x000fea0003800000 */
        .weak           $__internal_3_$__cuda_sm20_dblrcp_rn_slowpath_v3
        .type           $__internal_3_$__cuda_sm20_dblrcp_rn_slowpath_v3,@function
        .size           $__internal_3_$__cuda_sm20_dblrcp_rn_slowpath_v3,(.L_x_28214 - $__internal_3_$__cuda_sm20_dblrcp_rn_slowpath_v3)
$__internal_3_$__cuda_sm20_dblrcp_rn_slowpath_v3:
        /* <DEDUP_REMOVED lines=12> */
[----:B------:R-:W0:Y:S04]  /*11c0*/  MUFU.RCP64H R7, R5 ;  /* 0x0000000500077308 */ /* 0x000e280000001800 */
        /* <DEDUP_REMOVED lines=10> */
.L_x_574:
        /* <DEDUP_REMOVED lines=10> */
.L_x_572:
[----:B------:R-:W-:Y:S01]  /*1310*/  LOP3.LUT R5, R3, 0x80000, RZ, 0xfc, !PT ;  /* 0x0008000003057812 */ /* 0x000fe200078efcff */
[----:B------:R-:W-:-:S07]  /*1320*/  IMAD.MOV.U32 R4, RZ, RZ, R2 ;  /* 0x000000ffff047224 */ /* 0x000fce00078e0002 */
.L_x_573:
[----:B------:R-:W-:Y:S02]  /*1330*/  IMAD.MOV.U32 R2, RZ, RZ, R0 ;  /* 0x000000ffff027224 */ /* 0x000fe400078e0000 */
[----:B------:R-:W-:Y:S02]  /*1340*/  IMAD.MOV.U32 R3, RZ, RZ, 0x0 ;  /* 0x00000000ff037424 */ /* 0x000fe400078e00ff */
[----:B------:R-:W-:Y:S02]  /*1350*/  IMAD.MOV.U32 R16, RZ, RZ, R4 ;  /* 0x000000ffff107224 */ /* 0x000fe400078e0004 */
[----:B------:R-:W-:Y:S01]  /*1360*/  IMAD.MOV.U32 R17, RZ, RZ, R5 ;  /* 0x000000ffff117224 */ /* 0x000fe200078e0005 */
[----:B------:R-:W-:Y:S06]  /*1370*/  RET.REL.NODEC R2 `(_ZN2at6native32batch_norm_backward_elemt_kernelIdddiEEvNS_27GenericPackedTensorAccessorIT_Lm3ENS_16DefaultPtrTraitsET2_EES6_NS2_IT1_Lm1ES4_S5_EES8_NS2_IT0_Lm1ES4_S5_EES8_S8_S6_PKii) ;  /* 0xffffffec02207950 */ /* 0x000fec0003c3ffff */
.L_x_575:
        /* <DEDUP_REMOVED lines=16> */
.L_x_28214:


//--------------------- .text._ZN2at6native33batch_norm_backward_reduce_kernelIN3c108BFloat16ES3_flEEvNS_27GenericPackedTensorAccessorIT_Lm3ENS_16DefaultPtrTraitsET2_EES8_NS4_IT1_Lm1ES6_S7_EESA_SA_SA_NS4_IT0_Lm1ES6_S7_EESC_ --------------------------
	.section	.text._ZN2at6native33batch_norm_backward_reduce_kernelIN3c108BFloat16ES3_flEEvNS_27GenericPackedTensorAccessorIT_Lm3ENS_16DefaultPtrTraitsET2_EES8_NS4_IT1_Lm1ES6_S7_EESA_SA_SA_NS4_IT0_Lm1ES6_S7_EESC_,"ax",@progbits
	.align	128
        .global         _ZN2at6native33batch_norm_backward_reduce_kernelIN3c108BFloat16ES3_flEEvNS_27GenericPackedTensorAccessorIT_Lm3ENS_16DefaultPtrTraitsET2_EES8_NS4_IT1_Lm1ES6_S7_EESA_SA_SA_NS4_IT0_Lm1ES6_S7_EESC_
        .type           _ZN2at6native33batch_norm_backward_reduce_kernelIN3c108BFloat16ES3_flEEvNS_27GenericPackedTensorAccessorIT_Lm3ENS_16DefaultPtrTraitsET2_EES8_NS4_IT1_Lm1ES6_S7_EESA_SA_SA_NS4_IT0_Lm1ES6_S7_EESC_,@function
        .size           _ZN2at6native33batch_norm_backward_reduce_kernelIN3c108BFloat16ES3_flEEvNS_27GenericPackedTensorAccessorIT_Lm3ENS_16DefaultPtrTraitsET2_EES8_NS4_IT1_Lm1ES6_S7_EESA_SA_SA_NS4_IT0_Lm1ES6_S7_EESC_,(.L_x_28288 - _ZN2at6native33batch_norm_backward_reduce_kernelIN3c108BFloat16ES3_flEEvNS_27GenericPackedTensorAccessorIT_Lm3ENS_16DefaultPtrTraitsET2_EES8_NS4_IT1_Lm1ES6_S7_EESA_SA_SA_NS4_IT0_Lm1ES6_S7_EESC_)
        .other          _ZN2at6native33batch_norm_backward_reduce_kernelIN3c108BFloat16ES3_flEEvNS_27GenericPackedTensorAccessorIT_Lm3ENS_16DefaultPtrTraitsET2_EES8_NS4_IT1_Lm1ES6_S7_EESA_SA_SA_NS4_IT0_Lm1ES6_S7_EESC_,@"STO_CUDA_ENTRY STV_DEFAULT"
_ZN2at6native33batch_norm_backward_reduce_kernelIN3c108BFloat16ES3_flEEvNS_27GenericPackedTensorAccessorIT_Lm3ENS_16DefaultPtrTraitsET2_EES8_NS4_IT1_Lm1ES6_S7_EESA_SA_SA_NS4_IT0_Lm1ES6_S7_EESC_:
.text._ZN2at6native33batch_norm_backward_reduce_kernelIN3c108BFloat16ES3_flEEvNS_27GenericPackedTensorAccessorIT_Lm3ENS_16DefaultPtrTraitsET2_EES8_NS4_IT1_Lm1ES6_S7_EESA_SA_SA_NS4_IT0_Lm1ES6_S7_EESC_:
[----:B------:R-:W-:Y:S08]  /*0000*/  LDC R1, c[0x0][0x28] ;  /* 0x00000a00ff017b82 */ /* 0x000ff00000000800 */
[----:B------:R-:W0:Y:S01]  /*0010*/  S2UR UR12, SR_CTAID.X ;  /* 0x00000000000c79c3 */ /* 0x000e220000002500 */
[----:B------:R-:W-:Y:S01]  /*0020*/  ULDC.64 UR6, c[0x0][0x2a8] ;  /* 0x0000aa0000067ab9 */ /* 0x000fe20000000a00 */
[----:B------:R-:W-:Y:S01]  /*0030*/  ULDC.64 UR8, c[0x0][0x298] ;  /* 0x0000a60000087ab9 */ /* 0x000fe20000000a00 */
[----:B------:R-:W-:Y:S01]  /*0040*/  ULDC.64 UR10, c[0x0][0x208] ;  /* 0x00008200000a7ab9 */ /* 0x000fe20000000a00 */
[----:B------:R-:W1:Y:S01]  /*0050*/  S2R R8, SR_TID.Y ;  /* 0x0000000000087919 */ /* 0x000e620000002200 */
[----:B------:R-:W-:Y:S01]  /*0060*/  ULDC.64 UR14, c[0x0][0x278] ;  /* 0x00009e00000e7ab9 */ /* 0x000fe20000000a00 */
[----:B------:R-:W-:Y:S01]  /*0070*/  ULDC.64 UR16, c[0x0][0x248] ;  /* 0x0000920000107ab9 */ /* 0x000fe20000000a00 */
[----:B------:R-:W-:Y:S01]  /*0080*/  ULDC.64 UR18, c[0x0][0x240] ;  /* 0x0000900000127ab9 */ /* 0x000fe20000000a00 */
[----:B------:R-:W-:Y:S01]  /*0090*/  ULDC.64 UR20, c[0x0][0x210] ;  /* 0x0000840000147ab9 */ /* 0x000fe20000000a00 */
[----:B0-----:R-:W-:-:S04]  /*00a0*/  UIMAD.WIDE.U32 UR4, UR12, UR6, URZ ;  /* 0x000000060c0472a5 */ /* 0x001fc8000f8e003f */
[----:B------:R-:W-:Y:S02]  /*00b0*/  UIMAD UR6, UR12, UR7, UR5 ;  /* 0x000000070c0672a4 */ /* 0x000fe4000f8e0205 */
[----:B------:R-:W-:-:S04]  /*00c0*/  ULEA UR5, UP0, UR4, UR8, 0x2 ;  /* 0x0000000804057291 */ /* 0x000fc8000f80103f */
[----:B------:R-:W-:Y:S02]  /*00d0*/  ULEA.HI.X UR4, UR4, UR9, UR6, 0x2, UP0 ;  /* 0x0000000904047291 */ /* 0x000fe400080f1406 */
[----:B------:R-:W-:-:S04]  /*00e0*/  MOV R4, UR5 ;  /* 0x0000000500047c02 */ /* 0x000fc80008000f00 */
[----:B------:R-:W-:Y:S01]  /*00f0*/  IMAD.U32 R5, RZ, RZ, UR4 ;  /* 0x00000004ff057e24 */ /* 0x000fe2000f8e00ff */
[----:B------:R-:W-:-:S04]  /*0100*/  ULDC.64 UR4, c[0x0][0x250] ;  /* 0x0000940000047ab9 */ /* 0x000fc80000000a00 */
[----:B------:R0:W5:Y:S01]  /*0110*/  LDG.E R0, desc[UR10][R4.64] ;  /* 0x0000000a04007981 */ /* 0x000162000c1e1900 */
[----:B-1----:R-:W-:Y:S01]  /*0120*/  ISETP.GE.U32.AND P0, PT, R8, UR4, PT ;  /* 0x0000000408007c0c */ /* 0x002fe2000bf06070 */
[----:B------:R-:W-:Y:S01]  /*0130*/  BSSY B0, `(.L_x_576) ;  /* 0x0000060000007945 */ /* 0x000fe20003800000 */
[----:B------:R-:W-:-:S04]  /*0140*/  SHF.R.S32.HI R7, RZ, 0x1f, R8 ;  /* 0x0000001fff077819 */ /* 0x000fc80000011408 */
[----:B------:R-:W-:-:S13]  /*0150*/  ISETP.GE.AND.EX P0, PT, R7, UR5, PT, P0 ;  /* 0x0000000507007c0c */ /* 0x000fda000bf06300 */
[----:B------:R-:W-:Y:S01]  /*0160*/  @P0 MOV R24, RZ ;  /* 0x000000ff00180202 */ /* 0x000fe20000000f00 */
[----:B------:R-:W-:Y:S01]  /*0170*/  @P0 IMAD.MOV.U32 R2, RZ, RZ, RZ ;  /* 0x000000ffff020224 */ /* 0x000fe200078e00ff */
[----:B0-----:R-:W-:Y:S06]  /*0180*/  @P0 BRA `(.L_x_577) ;  /* 0x0000000400680947 */ /* 0x001fec0003800000 */
[----:B------:R-:W-:Y:S01]  /*0190*/  ULDC.64 UR6, c[0x0][0x290] ;  /* 0x0000a40000067ab9 */ /* 0x000fe20000000a00 */
[----:B------:R-:W0:Y:S01]  /*01a0*/  LDC.64 R14, c[0x0][0x270] ;  /* 0x00009c00ff0e7b82 */ /* 0x000e220000000a00 */
[----:B------:R-:W-:Y:S01]  /*01b0*/  UIMAD.WIDE.U32 UR4, UR12, UR6, URZ ;  /* 0x000000060c0472a5 */ /* 0x000fe2000f8e003f */
[----:B------:R-:W-:-:S03]  /*01c0*/  ULDC.64 UR8, c[0x0][0x280] ;  /* 0x0000a00000087ab9 */ /* 0x000fc60000000a00 */
[----:B------:R-:W-:Y:S02]  /*01d0*/  UIMAD UR6, UR12, UR7, UR5 ;  /* 0x000000070c0672a4 */ /* 0x000fe4000f8e0205 */
[----:B------:R-:W-:Y:S01]  /*01e0*/  ULEA UR5, UP0, UR4, UR8, 0x2 ;  /* 0x0000000804057291 */ /* 0x000fe2000f80103f */
[----:B------:R-:W1:Y:S03]  /*01f0*/  LDC.64 R16, c[0x0][0x238] ;  /* 0x00008e00ff107b82 */ /* 0x000e660000000a00 */
[----:B------:R-:W-:Y:S02]  /*0200*/  ULEA.HI.X UR4, UR4, UR9, UR6, 0x2, UP0 ;  /* 0x0000000904047291 */ /* 0x000fe400080f1406 */
[----:B------:R-:W-:-:S03]  /*0210*/  MOV R2, UR5 ;  /* 0x0000000500027c02 */ /* 0x000fc60008000f00 */
[----:B------:R-:W2:Y:S01]  /*0220*/  LDC R5, c[0x0][0x4] ;  /* 0x00000100ff057b82 */ /* 0x000ea20000000800 */
[----:B------:R-:W-:Y:S01]  /*0230*/  IMAD.U32 R3, RZ, RZ, UR4 ;  /* 0x00000004ff037e24 */ /* 0x000fe2000f8e00ff */
[----:B------:R-:W-:Y:S01]  /*0240*/  USHF.R.S32.HI UR4, URZ, 0x1f, UR12 ;  /* 0x0000001f3f047899 */ /* 0x000fe2000801140c */
[----:B------:R-:W-:-:S03]  /*0250*/  MOV R18, R7 ;  /* 0x0000000700127202 */ /* 0x000fc60000000f00 */
[----:B------:R3:W5:Y:S01]  /*0260*/  LDG.E R4, desc[UR10][R2.64] ;  /* 0x0000000a02047981 */ /* 0x000762000c1e1900 */
[----:B------:R-:W-:Y:S01]  /*0270*/  IMAD.MOV.U32 R24, RZ, RZ, RZ ;  /* 0x000000ffff187224 */ /* 0x000fe200078e00ff */
[----:B------:R-:W4:Y:S01]  /*0280*/  LDC R6, c[0x0][RZ] ;  /* 0x00000000ff067b82 */ /* 0x000f220000000800 */
[----:B0-----:R-:W-:-:S04]  /*0290*/  IMAD R10, R14, UR4, RZ ;  /* 0x000000040e0a7c24 */ /* 0x001fc8000f8e02ff */
[----:B------:R-:W-:Y:S02]  /*02a0*/  IMAD R9, R15, UR12, R10 ;  /* 0x0000000c0f097c24 */ /* 0x000fe4000f8e020a */
[C---:B-1----:R-:W-:Y:S01]  /*02b0*/  IMAD R12, R16.reuse, UR4, RZ ;  /* 0x00000004100c7c24 */ /* 0x042fe2000f8e02ff */
[----:B---3--:R-:W-:Y:S01]  /*02c0*/  HFMA2.MMA R2, -RZ, RZ, 0, 0 ;  /* 0x00000000ff027435 */ /* 0x008fe200000001ff */
[----:B------:R-:W-:-:S04]  /*02d0*/  IMAD.WIDE.U32 R10, R16, UR12, RZ ;  /* 0x0000000c100a7c25 */ /* 0x000fc8000f8e00ff */
[----:B------:R-:W-:Y:S02]  /*02e0*/  IMAD R15, R17, UR12, R12 ;  /* 0x0000000c110f7c24 */ /* 0x000fe4000f8e020c */
[----:B------:R-:W-:-:S04]  /*02f0*/  IMAD.WIDE.U32 R12, R14, UR12, RZ ;  /* 0x0000000c0e0c7c25 */ /* 0x000fc8000f8e00ff */
[----:B------:R-:W-:Y:S01]  /*0300*/  IMAD.MOV.U32 R3, RZ, RZ, R8 ;  /* 0x000000ffff037224 */ /* 0x000fe200078e0008 */
[----:B------:R-:W-:Y:S01]  /*0310*/  IADD3 R7, R13, R9, RZ ;  /* 0x000000090d077210 */ /* 0x000fe20007ffe0ff */
[----:B--2---:R-:W-:-:S07]  /*0320*/  IMAD.IADD R9, R11, 0x1, R15 ;  /* 0x000000010b097824 */ /* 0x004fce00078e020f */
.L_x_581:
[----:B------:R-:W0:Y:S01]  /*0330*/  S2R R25, SR_TID.X ;  /* 0x0000000000197919 */ /* 0x000e220000002100 */
[----:B------:R-:W1:Y:S01]  /*0340*/  LDC.64 R14, c[0x0][0x260] ;  /* 0x00009800ff0e7b82 */ /* 0x000e620000000a00 */
[----:B------:R-:W-:Y:S01]  /*0350*/  BSSY B1, `(.L_x_578) ;  /* 0x0000036000017945 */ /* 0x000fe20003800000 */
[----:B0-----:R-:W-:Y:S02]  /*0360*/  SHF.R.S32.HI R22, RZ, 0x1f, R25 ;  /* 0x0000001fff167819 */ /* 0x001fe40000011419 */
[----:B-1----:R-:W-:-:S04]  /*0370*/  ISETP.GE.U32.AND P0, PT, R25, R14, PT ;  /* 0x0000000e1900720c */ /* 0x002fc80003f06070 */
[----:B------:R-:W-:-:S13]  /*0380*/  ISETP.GE.AND.EX P0, PT, R22, R15, PT, P0 ;  /* 0x0000000f1600720c */ /* 0x000fda0003f06300 */
[----:B------:R-:W-:Y:S05]  /*0390*/  @P0 BRA `(.L_x_579) ;  /* 0x0000000000c40947 */ /* 0x000fea0003800000 */
[----:B------:R-:W-:Y:S01]  /*03a0*/  ULDC.64 UR4, c[0x0][0x268] ;  /* 0x00009a0000047ab9 */ /* 0x000fe20000000a00 */
[----:B------:R-:W-:Y:S01]  /*03b0*/  ULDC.64 UR6, c[0x0][0x230] ;  /* 0x00008c0000067ab9 */ /* 0x000fe20000000a00 */
[C---:B------:R-:W-:Y:S01]  /*03c0*/  IMAD R20, R18.reuse, UR4, RZ ;  /* 0x0000000412147c24 */ /* 0x040fe2000f8e02ff */
[----:B------:R-:W-:Y:S01]  /*03d0*/  MOV R16, R12 ;  /* 0x0000000c00107202 */ /* 0x000fe20000000f00 */
[----:B------:R-:W-:Y:S01]  /*03e0*/  IMAD R26, R18, UR6, RZ ;  /* 0x00000006121a7c24 */ /* 0x000fe2000f8e02ff */
[----:B------:R-:W-:Y:S01]  /*03f0*/  MOV R18, R10 ;  /* 0x0000000a00127202 */ /* 0x000fe20000000f00 */
[----:B------:R-:W-:Y:S02]  /*0400*/  IMAD.MOV.U32 R19, RZ, RZ, R9 ;  /* 0x000000ffff137224 */ /* 0x000fe400078e0009 */
[----:B------:R-:W-:Y:S02]  /*0410*/  IMAD.MOV.U32 R17, RZ, RZ, R7 ;  /* 0x000000ffff117224 */ /* 0x000fe400078e0007 */
[----:B------:R-:W-:-:S04]  /*0420*/  IMAD.WIDE.U32 R18, R3, UR6, R18 ;  /* 0x0000000603127c25 */ /* 0x000fc8000f8e0012 */
[C---:B------:R-:W-:Y:S01]  /*0430*/  IMAD R27, R3.reuse, UR7, R26 ;  /* 0x00000007031b7c24 */ /* 0x040fe2000f8e021a */
[----:B------:R-:W-:Y:S01]  /*0440*/  MOV R26, R25 ;  /* 0x00000019001a7202 */ /* 0x000fe20000000f00 */
[----:B------:R-:W-:-:S03]  /*0450*/  IMAD.WIDE.U32 R16, R3, UR4, R16 ;  /* 0x0000000403107c25 */ /* 0x000fc6000f8e0010 */
[----:B------:R-:W-:Y:S01]  /*0460*/  IADD3 R27, R19, R27, RZ ;  /* 0x0000001b131b7210 */ /* 0x000fe20007ffe0ff */
[----:B------:R-:W-:-:S04]  /*0470*/  IMAD R21, R3, UR5, R20 ;  /* 0x0000000503157c24 */ /* 0x000fc8000f8e0214 */
[----:B------:R-:W-:-:S07]  /*0480*/  IMAD.IADD R3, R17, 0x1, R21 ;  /* 0x0000000111037824 */ /* 0x000fce00078e0215 */
.L_x_580:
[----:B------:R-:W-:Y:S02]  /*0490*/  IMAD R21, R22, UR14, RZ ;  /* 0x0000000e16157c24 */ /* 0x000fe4000f8e02ff */
[----:B------:R-:W-:Y:S02]  /*04a0*/  IMAD.MOV.U32 R20, RZ, RZ, R16 ;  /* 0x000000ffff147224 */ /* 0x000fe400078e0010 */
[----:B------:R-:W-:Y:S01]  /*04b0*/  IMAD R23, R26, UR15, R21 ;  /* 0x0000000f1a177c24 */ /* 0x000fe2000f8e0215 */
[----:B------:R-:W-:-:S03]  /*04c0*/  MOV R21, R3 ;  /* 0x0000000300157202 */ /* 0x000fc60000000f00 */
[----:B------:R-:W-:-:S04]  /*04d0*/  IMAD.WIDE.U32 R20, R26, UR14, R20 ;  /* 0x0000000e1a147c25 */ /* 0x000fc8000f8e0014 */
[----:B------:R-:W-:Y:S01]  /*04e0*/  IMAD.IADD R21, R21, 0x1, R23 ;  /* 0x0000000115157824 */ /* 0x000fe200078e0217 */
[----:B------:R-:W-:-:S04]  /*04f0*/  LEA R28, P0, R20, UR16, 0x1 ;  /* 0x00000010141c7c11 */ /* 0x000fc8000f8008ff */
[----:B------:R-:W-:Y:S01]  /*0500*/  LEA.HI.X R29, R20, UR17, R21, 0x1, P0 ;  /* 0x00000011141d7c11 */ /* 0x000fe200080f0c15 */
[----:B------:R-:W-:Y:S01]  /*0510*/  IMAD R21, R22, UR18, RZ ;  /* 0x0000001216157c24 */ /* 0x000fe2000f8e02ff */
[----:B------:R-:W-:-:S03]  /*0520*/  MOV R20, R18 ;  /* 0x0000001200147202 */ /* 0x000fc60000000f00 */
[C---:B------:R-:W-:Y:S01]  /*0530*/  IMAD R23, R26.reuse, UR19, R21 ;  /* 0x000000131a177c24 */ /* 0x040fe2000f8e0215 */
[----:B------:R-:W2:Y:S01]  /*0540*/  LDG.E.U16 R28, desc[UR10][R28.64] ;  /* 0x0000000a1c1c7981 */ /* 0x000ea2000c1e1500 */
[----:B------:R-:W-:Y:S02]  /*0550*/  IMAD.MOV.U32 R21, RZ, RZ, R27 ;  /* 0x000000ffff157224 */ /* 0x000fe400078e001b */
[----:B------:R-:W-:-:S05]  /*0560*/  IMAD.WIDE.U32 R20, R26, UR18, R20 ;  /* 0x000000121a147c25 */ /* 0x000fca000f8e0014 */
[----:B------:R-:W-:Y:S02]  /*0570*/  IADD3 R21, R21, R23, RZ ;  /* 0x0000001715157210 */ /* 0x000fe40007ffe0ff */
[----:B------:R-:W-:-:S04]  /*0580*/  LEA R22, P0, R20, UR20, 0x1 ;  /* 0x0000001414167c11 */ /* 0x000fc8000f8008ff */
[----:B------:R-:W-:-:S05]  /*0590*/  LEA.HI.X R23, R20, UR21, R21, 0x1, P0 ;  /* 0x0000001514177c11 */ /* 0x000fca00080f0c15 */
[----:B------:R0:W3:Y:S01]  /*05a0*/  LDG.E.U16 R22, desc[UR10][R22.64] ;  /* 0x0000000a16167981 */ /* 0x0000e2000c1e1500 */
[----:B----4-:R-:W-:-:S05]  /*05b0*/  IMAD.IADD R26, R6, 0x1, R25 ;  /* 0x00000001061a7824 */ /* 0x010fca00078e0219 */
[----:B------:R-:W-:Y:S02]  /*05c0*/  ISETP.GE.U32.AND P0, PT, R26, R14, PT ;  /* 0x0000000e1a00720c */ /* 0x000fe40003f06070 */
[----:B--2---:R-:W-:-:S04]  /*05d0*/  SHF.L.U32 R20, R28, 0x10, RZ ;  /* 0x000000101c147819 */ /* 0x004fc800000006ff */
[----:B------:R-:W0:Y:S02]  /*05e0*/  F2F.BF16.F32 R28, R20 ;  /* 0x00000014001c7304 */ /* 0x000e240000202000 */
[----:B0-----:R-:W-:Y:S01]  /*05f0*/  SHF.L.U32 R23, R28, 0x10, RZ ;  /* 0x000000101c177819 */ /* 0x001fe200000006ff */
[----:B---3--:R-:W-:Y:S01]  /*0600*/  IMAD.U32 R21, R22, 0x10000, RZ ;  /* 0x0001000016157824 */ /* 0x008fe200078e00ff */
[----:B------:R-:W-:-:S03]  /*0610*/  SHF.R.S32.HI R22, RZ, 0x1f, R26 ;  /* 0x0000001fff167819 */ /* 0x000fc6000001141a */
[----:B------:R-:W-:Y:S01]  /*0620*/  FADD.FTZ R24, R23, R24 ;  /* 0x0000001817187221 */ /* 0x000fe20000010000 */
[----:B-----5:R-:W-:Y:S01]  /*0630*/  FADD.FTZ R21, -R4, R21 ;  /* 0x0000001504157221 */ /* 0x020fe20000010100 */
[----:B------:R-:W-:-:S03]  /*0640*/  ISETP.GE.AND.EX P0, PT, R22, R15, PT, P0 ;  /* 0x0000000f1600720c */ /* 0x000fc60003f06300 */
[----:B------:R-:W-:-:S06]  /*0650*/  FMUL.FTZ R21, R20, R21 ;  /* 0x0000001514157220 */ /* 0x000fcc0000410000 */
[----:B------:R-:W0:Y:S02]  /*0660*/  F2F.BF16.F32 R21, R21 ;  /* 0x0000001500157304 */ /* 0x000e240000202000 */
[----:B0-----:R-:W-:-:S04]  /*0670*/  IMAD.U32 R25, R21, 0x10000, RZ ;  /* 0x0001000015197824 */ /* 0x001fc800078e00ff */
[----:B------:R-:W-:Y:S01]  /*0680*/  FADD.FTZ R2, R25, R2 ;  /* 0x0000000219027221 */ /* 0x000fe20000010000 */
[----:B------:R-:W-:Y:S01]  /*0690*/  MOV R25, R26 ;  /* 0x0000001a00197202 */ /* 0x000fe20000000f00 */
[----:B------:R-:W-:Y:S06]  /*06a0*/  @!P0 BRA `(.L_x_580) ;  /* 0xfffffffc00788947 */ /* 0x000fec000383ffff */
.L_x_579:
[----:B------:R-:W-:Y:S05]  /*06b0*/  BSYNC B1 ;  /* 0x0000000000017941 */ /* 0x000fea0003800000 */
.L_x_578:
[----:B------:R-:W-:Y:S01]  /*06c0*/  IMAD.IADD R3, R5, 0x1, R8 ;  /* 0x0000000105037824 */ /* 0x000fe200078e0208 */
[----:B------:R-:W-:-:S04]  /*06d0*/  ULDC.64 UR4, c[0x0][0x250] ;  /* 0x0000940000047ab9 */ /* 0x000fc80000000a00 */
[----:B------:R-:W-:Y:S02]  /*06e0*/  ISETP.GE.U32.AND P0, PT, R3, UR4, PT ;  /* 0x0000000403007c0c */ /* 0x000fe4000bf06070 */
[----:B------:R-:W-:Y:S02]  /*06f0*/  SHF.R.S32.HI R18, RZ, 0x1f, R3 ;  /* 0x0000001fff127819 */ /* 0x000fe40000011403 */
[----:B------:R-:W-:Y:S02]  /*0700*/  MOV R8, R3 ;  /* 0x0000000300087202 */ /* 0x000fe40000000f00 */
[----:B------:R-:W-:-:S13]  /*0710*/  ISETP.GE.AND.EX P0, PT, R18, UR5, PT, P0 ;  /* 0x0000000512007c0c */ /* 0x000fda000bf06300 */
[----:B------:R-:W-:Y:S05]  /*0720*/  @!P0 BRA `(.L_x_581) ;  /* 0xfffffffc00008947 */ /* 0x000fea000383ffff */
.L_x_577:
[----:B------:R-:W-:Y:S05]  /*0730*/  BSYNC B0 ;  /* 0x0000000000007941 */ /* 0x000fea0003800000 */
.L_x_576:
[----:B------:R-:W0:Y:S01]  /*0740*/  SHFL.DOWN PT, R3, R24, 0x10, 0x1f ;  /* 0x0a001f0018037f89 */ /* 0x000e2200000e0000 */
[----:B------:R-:W-:Y:S01]  /*0750*/  ULDC UR4, c[0x0][0x0] ;  /* 0x0000000000047ab9 */ /* 0x000fe20000000800 */
[----:B------:R-:W-:Y:S02]  /*0760*/  ULDC UR5, c[0x0][0x4] ;  /* 0x0000010000057ab9 */ /* 0x000fe40000000800 */
[----:B-----5:R-:W1:Y:S01]  /*0770*/  SHFL.DOWN PT, R4, R2, 0x10, 0x1f ;  /* 0x0a001f0002047f89 */ /* 0x020e6200000e0000 */
[----:B------:R-:W-:Y:S06]  /*0780*/  BAR.SYNC.DEFER_BLOCKING 0x0 ;  /* 0x0000000000007b1d */ /* 0x000fec0000010000 */
[----:B0-----:R-:W0:Y:S08]  /*0790*/  F2F.BF16.F32 R3, R3 ;  /* 0x0000000300037304 */ /* 0x001e300000202000 */
[----:B-1----:R-:W1:Y:S01]  /*07a0*/  F2F.BF16.F32 R4, R4 ;  /* 0x0000000400047304 */ /* 0x002e620000202000 */
[----:B0-----:R-:W-:-:S02]  /*07b0*/  IMAD.U32 R5, R3, 0x10000, RZ ;  /* 0x0001000003057824 */ /* 0x001fc400078e00ff */
[----:B------:R-:W0:Y:S02]  /*07c0*/  S2R R3, SR_TID.X ;  /* 0x0000000000037919 */ /* 0x000e240000002100 */
[----:B----4-:R-:W-:Y:S01]  /*07d0*/  FADD.FTZ R6, R5, R24 ;  /* 0x0000001805067221 */ /* 0x010fe20000010000 */
[----:B-1----:R-:W-:-:S04]  /*07e0*/  SHF.L.U32 R5, R4, 0x10, RZ ;  /* 0x0000001004057819 */ /* 0x002fc800000006ff */
[----:B------:R-:W1:Y:S01]  /*07f0*/  SHFL.DOWN PT, R7, R6, 0x8, 0x1f ;  /* 0x09001f0006077f89 */ /* 0x000e6200000e0000 */
[----:B------:R-:W-:-:S05]  /*0800*/  FADD.FTZ R5, R5, R2 ;  /* 0x0000000205057221 */ /* 0x000fca0000010000 */
[----:B------:R-:W2:Y:S01]  /*0810*/  SHFL.DOWN PT, R8, R5, 0x8, 0x1f ;  /* 0x09001f0005087f89 */ /* 0x000ea200000e0000 */
[----:B-1----:R-:W1:Y:S08]  /*0820*/  F2F.BF16.F32 R7, R7 ;  /* 0x0000000700077304 */ /* 0x002e700000202000 */
[----:B--2---:R-:W2:Y:S01]  /*0830*/  F2F.BF16.F32 R8, R8 ;  /* 0x0000000800087304 */ /* 0x004ea20000202000 */
[----:B-1----:R-:W-:-:S04]  /*0840*/  IMAD.U32 R9, R7, 0x10000, RZ ;  /* 0x0001000007097824 */ /* 0x002fc800078e00ff */
[----:B------:R-:W-:Y:S01]  /*0850*/  FADD.FTZ R9, R6, R9 ;  /* 0x0000000906097221 */ /* 0x000fe20000010000 */
[----:B--2---:R-:W-:-:S04]  /*0860*/  SHF.L.U32 R2, R8, 0x10, RZ ;  /* 0x0000001008027819 */ /* 0x004fc800000006ff */
[----:B------:R-:W1:Y:S01]  /*0870*/  SHFL.DOWN PT, R10, R9, 0x4, 0x1f ;  /* 0x08801f00090a7f89 */ /* 0x000e6200000e0000 */
[----:B------:R-:W-:Y:S02]  /*0880*/  FADD.FTZ R4, R5, R2 ;  /* 0x0000000205047221 */ /* 0x000fe40000010000 */
[----:B------:R-:W0:Y:S03]  /*0890*/  S2R R2, SR_TID.Y ;  /* 0x0000000000027919 */ /* 0x000e260000002200 */
[----:B------:R-:W2:Y:S01]  /*08a0*/  SHFL.DOWN PT, R11, R4, 0x4, 0x1f ;  /* 0x08801f00040b7f89 */ /* 0x000ea200000e0000 */
[----:B-1----:R-:W1:Y:S08]  /*08b0*/  F2F.BF16.F32 R10, R10 ;  /* 0x0000000a000a7304 */ /* 0x002e700000202000 */
[----:B--2---:R-:W2:Y:S01]  /*08c0*/  F2F.BF16.F32 R11, R11 ;  /* 0x0000000b000b7304 */ /* 0x004ea20000202000 */
[----:B-1----:R-:W-:-:S04]  /*08d0*/  IMAD.U32 R6, R10, 0x10000, RZ ;  /* 0x000100000a067824 */ /* 0x002fc800078e00ff */
[----:B------:R-:W-:Y:S01]  /*08e0*/  FADD.FTZ R7, R9, R6 ;  /* 0x0000000609077221 */ /* 0x000fe20000010000 */
[----:B0-----:R-:W-:Y:S01]  /*08f0*/  IMAD R6, R2, UR4, R3 ;  /* 0x0000000402067c24 */ /* 0x001fe2000f8e0203 */
[----:B------:R-:W-:-:S03]  /*0900*/  UIMAD UR4, UR4, UR5, URZ ;  /* 0x00000005040472a4 */ /* 0x000fc6000f8e023f */
[----:B------:R-:W0:Y:S01]  /*0910*/  SHFL.DOWN PT, R8, R7, 0x2, 0x1f ;  /* 0x08401f0007087f89 */ /* 0x000e2200000e0000 */
[----:B--2---:R-:W-:Y:S01]  /*0920*/  SHF.L.U32 R5, R11, 0x10, RZ ;  /* 0x000000100b057819 */ /* 0x004fe200000006ff */
[----:B------:R-:W-:Y:S01]  /*0930*/  USHF.R.U32.HI UR4, URZ, 0x5, UR4 ;  /* 0x000000053f047899 */ /* 0x000fe20008011604 */
[----:B------:R-:W-:-:S03]  /*0940*/  SHF.R.S32.HI R11, RZ, 0x1f, R6 ;  /* 0x0000001fff0b7819 */ /* 0x000fc60000011406 */
[----:B------:R-:W-:Y:S01]  /*0950*/  FADD.FTZ R5, R4, R5 ;  /* 0x0000000504057221 */ /* 0x000fe20000010000 */
[----:B------:R-:W-:Y:S02]  /*0960*/  LEA.HI R11, R11, R6, RZ, 0x5 ;  /* 0x000000060b0b7211 */ /* 0x000fe400078f28ff */
[----:B------:R-:W-:Y:S02]  /*0970*/  ISETP.GE.AND P1, PT, R6, UR4, PT ;  /* 0x0000000406007c0c */ /* 0x000fe4000bf26270 */
[----:B------:R-:W1:Y:S01]  /*0980*/  SHFL.DOWN PT, R9, R5, 0x2, 0x1f ;  /* 0x08401f0005097f89 */ /* 0x000e6200000e0000 */
[----:B------:R-:W-:-:S05]  /*0990*/  LOP3.LUT R13, R11, 0xffffffe0, RZ, 0xc0, !PT ;  /* 0xffffffe00b0d7812 */ /* 0x000fca00078ec0ff */
[C---:B------:R-:W-:Y:S01]  /*09a0*/  IMAD.IADD R13, R6.reuse, 0x1, -R13 ;  /* 0x00000001060d7824 */ /* 0x040fe200078e0a0d */
[----:B------:R-:W-:-:S04]  /*09b0*/  IADD3 R6, R6, 0x1f, RZ ;  /* 0x0000001f06067810 */ /* 0x000fc80007ffe0ff */
[----:B------:R-:W-:Y:S01]  /*09c0*/  ISETP.NE.AND P0, PT, R13, RZ, PT ;  /* 0x000000ff0d00720c */ /* 0x000fe20003f05270 */
[----:B------:R-:W2:Y:S01]  /*09d0*/  @!P1 S2R R15, SR_CgaCtaId ;  /* 0x00000000000f9919 */ /* 0x000ea20000008800 */
[----:B0-----:R-:W0:Y:S01]  /*09e0*/  F2F.BF16.F32 R8, R8 ;  /* 0x0000000800087304 */ /* 0x001e220000202000 */
[----:B------:R-:W-:-:S07]  /*09f0*/  @!P1 MOV R12, 0x400 ;  /* 0x00000400000c9802 */ /* 0x000fce0000000f00 */
[----:B-1----:R-:W1:Y:S03]  /*0a00*/  F2F.BF16.F32 R9, R9 ;  /* 0x0000000900097304 */ /* 0x002e660000202000 */
[----:B------:R-:W-:Y:S02]  /*0a10*/  @!P0 SHF.R.S32.HI R11, RZ, 0x5, R11 ;  /* 0x00000005ff0b8819 */ /* 0x000fe4000001140b */
[----:B0-----:R-:W-:-:S05]  /*0a20*/  SHF.L.U32 R8, R8, 0x10, RZ ;  /* 0x0000001008087819 */ /* 0x001fca00000006ff */
[----:B------:R-:W-:Y:S01]  /*0a30*/  FADD.FTZ R10, R7, R8 ;  /* 0x00000008070a7221 */ /* 0x000fe20000010000 */
[----:B------:R-:W-:Y:S01]  /*0a40*/  @!P0 MOV R7, 0x400 ;  /* 0x0000040000078802 */ /* 0x000fe20000000f00 */
[----:B------:R-:W0:Y:S01]  /*0a50*/  @!P0 S2R R8, SR_CgaCtaId ;  /* 0x0000000000088919 */ /* 0x000e220000008800 */
[----:B-1----:R-:W-:-:S04]  /*0a60*/  IMAD.U32 R4, R9, 0x10000, RZ ;  /* 0x0001000009047824 */ /* 0x002fc800078e00ff */
[----:B------:R-:W-:Y:S01]  /*0a70*/  FADD.FTZ R9, R5, R4 ;  /* 0x0000000405097221 */ /* 0x000fe20000010000 */
[----:B--2---:R-:W-:Y:S01]  /*0a80*/  @!P1 LEA R14, R15, R12, 0x18 ;  /* 0x0000000c0f0e9211 */ /* 0x004fe200078ec0ff */
[----:B------:R-:W1:Y:S03]  /*0a90*/  SHFL.DOWN PT, R4, R10, 0x1, 0x1f ;  /* 0x08201f000a047f89 */ /* 0x000e6600000e0000 */
[----:B------:R-:W-:Y:S01]  /*0aa0*/  @!P1 LEA R13, R13, R14, 0x3 ;  /* 0x0000000e0d0d9211 */ /* 0x000fe200078e18ff */
[----:B------:R-:W2:Y:S01]  /*0ab0*/  SHFL.DOWN PT, R5, R9, 0x1, 0x1f ;  /* 0x08201f0009057f89 */ /* 0x000ea200000e0000 */
[----:B0-----:R-:W-:Y:S01]  /*0ac0*/  @!P0 LEA R8, R8, R7, 0x18 ;  /* 0x0000000708088211 */ /* 0x001fe200078ec0ff */
[----:B-1----:R-:W0:Y:S04]  /*0ad0*/  F2F.BF16.F32 R4, R4 ;  /* 0x0000000400047304 */ /* 0x002e280000202000 */
[----:B------:R-:W-:-:S04]  /*0ae0*/  @!P0 IMAD R8, R11, 0x8, R8 ;  /* 0x000000080b088824 */ /* 0x000fc800078e0208 */
[----:B--2---:R-:W1:Y:S01]  /*0af0*/  F2F.BF16.F32 R5, R5 ;  /* 0x0000000500057304 */ /* 0x004e620000202000 */
[----:B0-----:R-:W-:-:S05]  /*0b00*/  SHF.L.U32 R7, R4, 0x10, RZ ;  /* 0x0000001004077819 */ /* 0x001fca00000006ff */
[----:B------:R-:W-:Y:S01]  /*0b10*/  @!P0 FADD.FTZ R10, R10, R7 ;  /* 0x000000070a0a8221 */ /* 0x000fe20000010000 */
[----:B-1----:R-:W-:Y:S01]  /*0b20*/  IMAD.U32 R12, R5, 0x10000, RZ ;  /* 0x00010000050c7824 */ /* 0x002fe200078e00ff */
[----:B------:R-:W-:-:S03]  /*0b30*/  CS2R R4, SRZ ;  /* 0x0000000000047805 */ /* 0x000fc6000001ff00 */
[----:B------:R-:W-:-:S05]  /*0b40*/  @!P0 FADD.FTZ R11, R9, R12 ;  /* 0x0000000c090b8221 */ /* 0x000fca0000010000 */
[----:B------:R0:W-:Y:S01]  /*0b50*/  @!P0 STS.64 [R8], R10 ;  /* 0x0000000a08008388 */ /* 0x0001e20000000a00 */
[----:B------:R-:W-:Y:S01]  /*0b60*/  BAR.SYNC.DEFER_BLOCKING 0x0 ;  /* 0x0000000000007b1d */ /* 0x000fe20000010000 */
[----:B------:R-:W-:-:S05]  /*0b70*/  ISETP.GT.U32.AND P0, PT, R6, 0x3e, PT ;  /* 0x0000003e0600780c */ /* 0x000fca0003f04070 */
[----:B------:R0:W1:Y:S08]  /*0b80*/  @!P1 LDS.64 R4, [R13] ;  /* 0x000000000d049984 */ /* 0x0000700000000a00 */
[----:B0-----:R-:W-:Y:S05]  /*0b90*/  @P0 BRA `(.L_x_582) ;  /* 0x0000000000a80947 */ /* 0x001fea0003800000 */
[----:B------:R-:W-:-:S03]  /*0ba0*/  UMOV UR4, 0xffffffff ;  /* 0xffffffff00047882 */ /* 0x000fc60000000000 */
[----:B------:R-:W-:Y:S05]  /*0bb0*/  BRA.DIV UR4, `(.L_x_583) ;  /* 0x0000000604a87947 */ /* 0x000fea000b800000 */
[----:B-1----:R-:W0:Y:S04]  /*0bc0*/  SHFL.DOWN PT, R6, R4, 0x10, 0x1f ;  /* 0x0a001f0004067f89 */ /* 0x002e2800000e0000 */
[----:B------:R-:W1:Y:S01]  /*0bd0*/  SHFL.DOWN PT, R7, R5, 0x10, 0x1f ;  /* 0x0a001f0005077f89 */ /* 0x000e6200000e0000 */
[----:B0-----:R-:W0:Y:S08]  /*0be0*/  F2F.BF16.F32 R6, R6 ;  /* 0x0000000600067304 */ /* 0x001e300000202000 */
[----:B-1----:R-:W1:Y:S01]  /*0bf0*/  F2F.BF16.F32 R7, R7 ;  /* 0x0000000700077304 */ /* 0x002e620000202000 */
[----:B0-----:R-:W-:-:S04]  /*0c00*/  IMAD.U32 R9, R6, 0x10000, RZ ;  /* 0x0001000006097824 */ /* 0x001fc800078e00ff */
[----:B------:R-:W-:Y:S01]  /*0c10*/  FADD.FTZ R9, R4, R9 ;  /* 0x0000000904097221 */ /* 0x000fe20000010000 */
[----:B-1----:R-:W-:-:S04]  /*0c20*/  SHF.L.U32 R8, R7, 0x10, RZ ;  /* 0x0000001007087819 */ /* 0x002fc800000006ff */
[----:B------:R-:W0:Y:S01]  /*0c30*/  SHFL.DOWN PT, R10, R9, 0x8, 0x1f ;  /* 0x09001f00090a7f89 */ /* 0x000e2200000e0000 */
[----:B------:R-:W-:-:S05]  /*0c40*/  FADD.FTZ R8, R5, R8 ;  /* 0x0000000805087221 */ /* 0x000fca0000010000 */
[----:B------:R-:W1:Y:S01]  /*0c50*/  SHFL.DOWN PT, R11, R8, 0x8, 0x1f ;  /* 0x09001f00080b7f89 */ /* 0x000e6200000e0000 */
[----:B0-----:R-:W0:Y:S08]  /*0c60*/  F2F.BF16.F32 R10, R10 ;  /* 0x0000000a000a7304 */ /* 0x001e300000202000 */
[----:B-1----:R-:W1:Y:S01]  /*0c70*/  F2F.BF16.F32 R11, R11 ;  /* 0x0000000b000b7304 */ /* 0x002e620000202000 */
[----:B0-----:R-:W-:-:S04]  /*0c80*/  IMAD.U32 R4, R10, 0x10000, RZ ;  /* 0x000100000a047824 */ /* 0x001fc800078e00ff */
[----:B------:R-:W-:-:S05]  /*0c90*/  FADD.FTZ R4, R9, R4 ;  /* 0x0000000409047221 */ /* 0x000fca0000010000 */
[----:B------:R-:W0:Y:S01]  /*0ca0*/  SHFL.DOWN PT, R6, R4, 0x4, 0x1f ;  /* 0x08801f0004067f89 */ /* 0x000e2200000e0000 */
[----:B-1----:R-:W-:-:S05]  /*0cb0*/  SHF.L.U32 R5, R11, 0x10, RZ ;  /* 0x000000100b057819 */ /* 0x002fca00000006ff */
        /* <DEDUP_REMOVED lines=17> */
[----:B------:R1:W2:Y:S02]  /*0dd0*/  SHFL.DOWN PT, R7, R5, 0x1, 0x1f ;  /* 0x08201f0005077f89 */ /* 0x0002a400000e0000 */
[----:B01----:R-:W0:Y:S02]  /*0de0*/  F2F.BF16.F32 R6, R6 ;  /* 0x0000000600067304 */ /* 0x003e240000202000 */
.L_x_597:
[----:B--2---:R-:W2:Y:S01]  /*0df0*/  F2F.BF16.F32 R7, R7 ;  /* 0x0000000700077304 */ /* 0x004ea20000202000 */
[----:B01----:R-:W-:-:S04]  /*0e00*/  IMAD.U32 R9, R6, 0x10000, RZ ;  /* 0x0001000006097824 */ /* 0x003fc800078e00ff */
[----:B------:R-:W-:Y:S01]  /*0e10*/  FADD.FTZ R4, R12, R9 ;  /* 0x000000090c047221 */ /* 0x000fe20000010000 */
[----:B--2---:R-:W-:-:S05]  /*0e20*/  SHF.L.U32 R6, R7, 0x10, RZ ;  /* 0x0000001007067819 */ /* 0x004fca00000006ff */
[----:B------:R-:W-:-:S07]  /*0e30*/  FADD.FTZ R5, R5, R6 ;  /* 0x0000000605057221 */ /* 0x000fce0000010000 */
.L_x_582:
[----:B------:R-:W0:Y:S01]  /*0e40*/  S2R R7, SR_CgaCtaId ;  /* 0x0000000000077919 */ /* 0x000e220000008800 */
[C---:B------:R-:W-:Y:S01]  /*0e50*/  LOP3.LUT P0, RZ, R3.reuse, R2, RZ, 0xfc, !PT ;  /* 0x0000000203ff7212 */ /* 0x040fe2000780fcff */
[----:B------:R-:W-:Y:S05]  /*0e60*/  WARPSYNC.ALL ;  /* 0x0000000000007948 */ /* 0x000fea0003800000 */
[----:B------:R-:W-:Y:S02]  /*0e70*/  MOV R2, 0x400 ;  /* 0x0000040000027802 */ /* 0x000fe40000000f00 */
[----:B------:R-:W-:Y:S02]  /*0e80*/  ISETP.NE.AND P1, PT, R3, RZ, PT ;  /* 0x000000ff0300720c */ /* 0x000fe40003f25270 */
[----:B0-----:R-:W-:-:S05]  /*0e90*/  LEA R2, R7, R2, 0x18 ;  /* 0x0000000207027211 */ /* 0x001fca00078ec0ff */
[----:B-1----:R0:W-:Y:S01]  /*0ea0*/  @!P0 STS.64 [R2], R4 ;  /* 0x0000000402008388 */ /* 0x0021e20000000a00 */
[----:B------:R-:W-:Y:S06]  /*0eb0*/  BAR.SYNC.DEFER_BLOCKING 0x0 ;  /* 0x0000000000007b1d */ /* 0x000fec0000010000 */
[----:B------:R-:W-:Y:S05]  /*0ec0*/  @P1 EXIT ;  /* 0x000000000000194d */ /* 0x000fea0003800000 */
[----:B0-----:R-:W0:Y:S08]  /*0ed0*/  LDC.64 R4, c[0x0][0x2e8] ;  /* 0x0000ba00ff047b82 */ /* 0x001e300000000a00 */
[----:B------:R-:W1:Y:S08]  /*0ee0*/  LDC.64 R6, c[0x0][0x300] ;  /* 0x0000c000ff067b82 */ /* 0x000e700000000a00 */
[----:B------:R-:W2:Y:S01]  /*0ef0*/  LDC.64 R8, c[0x0][0x2b8] ;  /* 0x0000ae00ff087b82 */ /* 0x000ea20000000a00 */
[----:B0-----:R-:W-:-:S07]  /*0f00*/  ISETP.GE.U32.AND P2, PT, R4, 0x1, PT ;  /* 0x000000010400780c */ /* 0x001fce0003f46070 */
[----:B------:R-:W0:Y:S01]  /*0f10*/  LDC.64 R10, c[0x0][0x2d0] ;  /* 0x0000b400ff0a7b82 */ /* 0x000e220000000a00 */
[----:B------:R-:W-:Y:S02]  /*0f20*/  ISETP.GE.AND.EX P2, PT, R5, RZ, PT, P2 ;  /* 0x000000ff0500720c */ /* 0x000fe40003f46320 */
[----:B------:R3:W4:Y:S01]  /*0f30*/  LDS.64 R4, [R2] ;  /* 0x0000000002047984 */ /* 0x0007220000000a00 */
[----:B-1----:R-:W-:-:S04]  /*0f40*/  ISETP.GE.U32.AND P0, PT, R6, 0x1, PT ;  /* 0x000000010600780c */ /* 0x002fc80003f06070 */
[----:B------:R-:W-:Y:S02]  /*0f50*/  ISETP.GE.AND.EX P0, PT, R7, RZ, PT, P0 ;  /* 0x000000ff0700720c */ /* 0x000fe40003f06300 */
[----:B--2---:R-:W-:-:S04]  /*0f60*/  ISETP.GE.U32.AND P3, PT, R8, 0x1, PT ;  /* 0x000000010800780c */ /* 0x004fc80003f66070 */
[----:B------:R-:W-:Y:S02]  /*0f70*/  ISETP.GE.AND.EX P3, PT, R9, RZ, PT, P3 ;  /* 0x000000ff0900720c */ /* 0x000fe40003f66330 */
[----:B0-----:R-:W-:-:S04]  /*0f80*/  ISETP.GE.U32.AND P1, PT, R10, 0x1, PT ;  /* 0x000000010a00780c */ /* 0x001fc80003f26070 */
[----:B------:R-:W-:Y:S01]  /*0f90*/  ISETP.GE.AND.EX P1, PT, R11, RZ, PT, P1 ;  /* 0x000000ff0b00720c */ /* 0x000fe20003f26310 */
[----:B---34-:R-:W-:-:S12]  /*0fa0*/  @!P2 BRA `(.L_x_584) ;  /* 0x00000000002ca947 */ /* 0x018fd80003800000 */
[----:B------:R-:W-:Y:S01]  /*0fb0*/  ULDC.64 UR6, c[0x0][0x2f0] ;  /* 0x0000bc0000067ab9 */ /* 0x000fe20000000a00 */
[----:B------:R-:W-:Y:S01]  /*0fc0*/  ULDC.64 UR8, c[0x0][0x2e0] ;  /* 0x0000b80000087ab9 */ /* 0x000fe20000000a00 */
[----:B------:R-:W-:Y:S01]  /*0fd0*/  UIMAD.WIDE.U32 UR4, UR12, UR6, URZ ;  /* 0x000000060c0472a5 */ /* 0x000fe2000f8e003f */
[----:B------:R-:W-:-:S03]  /*0fe0*/  FMUL.FTZ R0, R0, R5 ;  /* 0x0000000500007220 */ /* 0x000fc60000410000 */
[----:B------:R-:W-:Y:S02]  /*0ff0*/  UIMAD UR6, UR12, UR7, UR5 ;  /* 0x000000070c0672a4 */ /* 0x000fe4000f8e0205 */
[----:B------:R-:W-:Y:S01]  /*1000*/  ULEA UR5, UP0, UR4, UR8, 0x1 ;  /* 0x0000000804057291 */ /* 0x000fe2000f80083f */
[----:B------:R-:W-:-:S03]  /*1010*/  F2FP.BF16.F32.PACK_AB R0, RZ, R0 ;  /* 0x00000000ff00723e */ /* 0x000fc600000010ff */
[----:B------:R-:W-:Y:S02]  /*1020*/  ULEA.HI.X UR4, UR4, UR9, UR6, 0x1, UP0 ;  /* 0x0000000904047291 */ /* 0x000fe400080f0c06 */
[----:B------:R-:W-:-:S04]  /*1030*/  IMAD.U32 R2, RZ, RZ, UR5 ;  /* 0x00000005ff027e24 */ /* 0x000fc8000f8e00ff */
[----:B------:R-:W-:-:S05]  /*1040*/  MOV R3, UR4 ;  /* 0x0000000400037c02 */ /* 0x000fca0008000f00 */
[----:B------:R0:W-:Y:S02]  /*1050*/  STG.E.U16 desc[UR10][R2.64], R0 ;  /* 0x0000000002007986 */ /* 0x0001e4000c10150a */
.L_x_584:
[----:B------:R-:W-:Y:S05]  /*1060*/  @!P0 BRA `(.L_x_585) ;  /* 0x0000000000288947 */ /* 0x000fea0003800000 */
[----:B------:R-:W-:Y:S01]  /*1070*/  ULDC.64 UR6, c[0x0][0x308] ;  /* 0x0000c20000067ab9 */ /* 0x000fe20000000a00 */
[----:B------:R-:W-:Y:S01]  /*1080*/  ULDC.64 UR8, c[0x0][0x2f8] ;  /* 0x0000be0000087ab9 */ /* 0x000fe20000000a00 */
[----:B------:R-:W-:Y:S01]  /*1090*/  UIMAD.WIDE.U32 UR4, UR12, UR6, URZ ;  /* 0x000000060c0472a5 */ /* 0x000fe2000f8e003f */
[----:B0-----:R-:W-:-:S03]  /*10a0*/  F2FP.BF16.F32.PACK_AB R0, RZ, R4 ;  /* 0x00000004ff00723e */ /* 0x001fc600000010ff */
[----:B------:R-:W-:Y:S02]  /*10b0*/  UIMAD UR6, UR12, UR7, UR5 ;  /* 0x000000070c0672a4 */ /* 0x000fe4000f8e0205 */
[----:B------:R-:W-:-:S04]  /*10c0*/  ULEA UR5, UP0, UR4, UR8, 0x1 ;  /* 0x0000000804057291 */ /* 0x000fc8000f80083f */
[----:B------:R-:W-:Y:S02]  /*10d0*/  ULEA.HI.X UR4, UR4, UR9, UR6, 0x1, UP0 ;  /* 0x0000000904047291 */ /* 0x000fe400080f0c06 */
[----:B------:R-:W-:-:S04]  /*10e0*/  IMAD.U32 R2, RZ, RZ, UR5 ;  /* 0x00000005ff027e24 */ /* 0x000fc8000f8e00ff */
[----:B------:R-:W-:-:S05]  /*10f0*/  MOV R3, UR4 ;  /* 0x0000000400037c02 */ /* 0x000fca0008000f00 */
[----:B------:R1:W-:Y:S02]  /*1100*/  STG.E.U16 desc[UR10][R2.64], R0 ;  /* 0x0000000002007986 */ /* 0x0003e4000c10150a */
.L_x_585:
[----:B------:R-:W-:Y:S05]  /*1110*/  @!P3 BRA `(.L_x_586) ;  /* 0x000000000024b947 */ /* 0x000fea0003800000 */
[----:B------:R-:W-:Y:S01]  /*1120*/  ULDC.64 UR6, c[0x0][0x2c0] ;  /* 0x0000b00000067ab9 */ /* 0x000fe20000000a00 */
[----:B------:R-:W-:Y:S01]  /*1130*/  ULDC.64 UR8, c[0x0][0x2b0] ;  /* 0x0000ac0000087ab9 */ /* 0x000fe20000000a00 */
[----:B------:R-:W-:-:S04]  /*1140*/  UIMAD.WIDE.U32 UR4, UR12, UR6, URZ ;  /* 0x000000060c0472a5 */ /* 0x000fc8000f8e003f */
[----:B------:R-:W-:Y:S02]  /*1150*/  UIMAD UR6, UR12, UR7, UR5 ;  /* 0x000000070c0672a4 */ /* 0x000fe4000f8e0205 */
[----:B------:R-:W-:-:S04]  /*1160*/  ULEA UR5, UP0, UR4, UR8, 0x2 ;  /* 0x0000000804057291 */ /* 0x000fc8000f80103f */
[----:B------:R-:W-:Y:S02]  /*1170*/  ULEA.HI.X UR4, UR4, UR9, UR6, 0x2, UP0 ;  /* 0x0000000904047291 */ /* 0x000fe400080f1406 */
[----:B01----:R-:W-:-:S04]  /*1180*/  IMAD.U32 R2, RZ, RZ, UR5 ;  /* 0x00000005ff027e24 */ /* 0x003fc8000f8e00ff */
[----:B------:R-:W-:-:S05]  /*1190*/  MOV R3, UR4 ;  /* 0x0000000400037c02 */ /* 0x000fca0008000f00 */
[----:B------:R2:W-:Y:S02]  /*11a0*/  STG.E desc[UR10][R2.64], R4 ;  /* 0x0000000402007986 */ /* 0x0005e4000c10190a */
.L_x_586:
[----:B------:R-:W-:Y:S05]  /*11b0*/  @!P1 EXIT ;  /* 0x000000000000994d */ /* 0x000fea0003800000 */
[----:B------:R-:W-:Y:S01]  /*11c0*/  ULDC.64 UR6, c[0x0][0x2d8] ;  /* 0x0000b60000067ab9 */ /* 0x000fe20000000a00 */
[----:B------:R-:W-:Y:S01]  /*11d0*/  ULDC.64 UR8, c[0x0][0x2c8] ;  /* 0x0000b20000087ab9 */ /* 0x000fe20000000a00 */
[----:B------:R-:W-:-:S04]  /*11e0*/  UIMAD.WIDE.U32 UR4, UR12, UR6, URZ ;  /* 0x000000060c0472a5 */ /* 0x000fc8000f8e003f */
[----:B------:R-:W-:Y:S02]  /*11f0*/  UIMAD UR6, UR12, UR7, UR5 ;  /* 0x000000070c0672a4 */ /* 0x000fe4000f8e0205 */
[----:B------:R-:W-:-:S04]  /*1200*/  ULEA UR5, UP0, UR4, UR8, 0x2 ;  /* 0x0000000804057291 */ /* 0x000fc8000f80103f */
[----:B------:R-:W-:Y:S02]  /*1210*/  ULEA.HI.X UR4, UR4, UR9, UR6, 0x2, UP0 ;  /* 0x0000000904047291 */ /* 0x000fe400080f1406 */
[----:B012---:R-:W-:-:S04]  /*1220*/  IMAD.U32 R2, RZ, RZ, UR5 ;  /* 0x00000005ff027e24 */ /* 0x007fc8000f8e00ff */
[----:B------:R-:W-:-:S05]  /*1230*/  MOV R3, UR4 ;  /* 0x0000000400037c02 */ /* 0x000fca0008000f00 */
[----:B------:R-:W-:Y:S01]  /*1240*/  STG.E desc[UR10][R2.64], R5 ;  /* 0x0000000502007986 */ /* 0x000fe2000c10190a */
[----:B------:R-:W-:Y:S05]  /*1250*/  EXIT ;  /* 0x000000000000794d */ /* 0x000fea0003800000 */
.L_x_583:
[----:B------:R-:W-:Y:S01]  /*1260*/  HFMA2.MMA R15, -RZ, RZ, 0, 9.5367431640625e-07 ;  /* 0x00000010ff0f7435 */ /* 0x000fe200000001ff */
[----:B-1----:R-:W-:Y:S01]  /*1270*/  IMAD.MOV.U32 R16, RZ, RZ, R4 ;  /* 0x000000ffff107224 */ /* 0x002fe200078e0004 */
[----:B------:R-:W-:Y:S01]  /*1280*/  MOV R13, 0xffffffff ;  /* 0xffffffff000d7802 */ /* 0x000fe20000000f00 */
[----:B------:R-:W-:-:S08]  /*1290*/  IMAD.MOV.U32 R18, RZ, RZ, 0x1f ;  /* 0x0000001fff127424 */ /* 0x000fd000078e00ff */
[----:B------:R-:W-:Y:S05]  /*12a0*/  WARPSYNC.COLLECTIVE R13, `(.L_x_587) ;  /* 0x000000000d087348 */ /* 0x000fea0003c00000 */
[----:B------:R0:W1:Y:S02]  /*12b0*/  SHFL.DOWN P0, R14, R16, R15, R18 ;  /* 0x0800000f100e7389 */ /* 0x0000640000000012 */
[----:B01----:R-:W-:Y:S01]  /*12c0*/  ENDCOLLECTIVE ;  /* 0x000000000000791b */ /* 0x003fe20003800000 */
.L_x_587:
[----:B------:R-:W-:Y:S01]  /*12d0*/  MOV R16, R5 ;  /* 0x0000000500107202 */ /* 0x000fe20000000f00 */
[----:B------:R-:W-:-:S07]  /*12e0*/  IMAD.MOV.U32 R6, RZ, RZ, R14 ;  /* 0x000000ffff067224 */ /* 0x000fce00078e000e */
[----:B------:R-:W-:Y:S05]  /*12f0*/  WARPSYNC.COLLECTIVE R13, `(.L_x_588) ;  /* 0x000000000d087348 */ /* 0x000fea0003c00000 */
[----:B------:R0:W1:Y:S02]  /*1300*/  SHFL.DOWN P0, R14, R16, R15, R18 ;  /* 0x0800000f100e7389 */ /* 0x0000640000000012 */
[----:B01----:R-:W-:Y:S01]  /*1310*/  ENDCOLLECTIVE ;  /* 0x000000000000791b */ /* 0x003fe20003800000 */
.L_x_588:
[----:B------:R-:W0:Y:S01]  /*1320*/  F2F.BF16.F32 R6, R6 ;  /* 0x0000000600067304 */ /* 0x000e220000202000 */
[----:B------:R-:W-:Y:S01]  /*1330*/  HFMA2.MMA R15, -RZ, RZ, 0, 4.76837158203125e-07 ;  /* 0x00000008ff0f7435 */ /* 0x000fe200000001ff */
[----:B0-----:R-:W-:Y:S01]  /*1340*/  SHF.L.U32 R9, R6, 0x10, RZ ;  /* 0x0000001006097819 */ /* 0x001fe200000006ff */
[----:B------:R-:W-:-:S04]  /*1350*/  IMAD.MOV.U32 R7, RZ, RZ, R14 ;  /* 0x000000ffff077224 */ /* 0x000fc800078e000e */
[----:B------:R-:W-:-:S04]  /*1360*/  FADD.FTZ R9, R4, R9 ;  /* 0x0000000904097221 */ /* 0x000fc80000010000 */
[----:B------:R-:W-:Y:S01]  /*1370*/  IMAD.MOV.U32 R16, RZ, RZ, R9 ;  /* 0x000000ffff107224 */ /* 0x000fe200078e0009 */
[----:B------:R-:W0:Y:S06]  /*1380*/  F2F.BF16.F32 R7, R7 ;  /* 0x0000000700077304 */ /* 0x000e2c0000202000 */
[----:B0-----:R-:W-:Y:S05]  /*1390*/  WARPSYNC.COLLECTIVE R13, `(.L_x_589) ;  /* 0x000000000d087348 */ /* 0x001fea0003c00000 */
[----:B------:R1:W2:Y:S02]  /*13a0*/  SHFL.DOWN P0, R14, R16, R15, R18 ;  /* 0x0800000f100e7389 */ /* 0x0002a40000000012 */
[----:B012---:R-:W-:Y:S01]  /*13b0*/  ENDCOLLECTIVE ;  /* 0x000000000000791b */ /* 0x007fe20003800000 */
.L_x_589:
[----:B------:R-:W-:-:S04]  /*13c0*/  IMAD.U32 R8, R7, 0x10000, RZ ;  /* 0x0001000007087824 */ /* 0x000fc800078e00ff */
[----:B------:R-:W-:-:S05]  /*13d0*/  FADD.FTZ R8, R5, R8 ;  /* 0x0000000805087221 */ /* 0x000fca0000010000 */
[----:B------:R-:W-:Y:S02]  /*13e0*/  MOV R16, R8 ;  /* 0x0000000800107202 */ /* 0x000fe40000000f00 */
[----:B------:R-:W-:-:S07]  /*13f0*/  MOV R10, R14 ;  /* 0x0000000e000a7202 */ /* 0x000fce0000000f00 */
[----:B------:R-:W-:Y:S05]  /*1400*/  WARPSYNC.COLLECTIVE R13, `(.L_x_590) ;  /* 0x000000000d087348 */ /* 0x000fea0003c00000 */
[----:B------:R0:W1:Y:S02]  /*1410*/  SHFL.DOWN P0, R14, R16, R15, R18 ;  /* 0x0800000f100e7389 */ /* 0x0000640000000012 */
[----:B01----:R-:W-:Y:S01]  /*1420*/  ENDCOLLECTIVE ;  /* 0x000000000000791b */ /* 0x003fe20003800000 */
.L_x_590:
[----:B------:R-:W0:Y:S01]  /*1430*/  F2F.BF16.F32 R10, R10 ;  /* 0x0000000a000a7304 */ /* 0x000e220000202000 */
[----:B------:R-:W-:Y:S01]  /*1440*/  HFMA2.MMA R15, -RZ, RZ, 0, 2.384185791015625e-07 ;  /* 0x00000004ff0f7435 */ /* 0x000fe200000001ff */
[----:B0-----:R-:W-:-:S04]  /*1450*/  IMAD.U32 R4, R10, 0x10000, RZ ;  /* 0x000100000a047824 */ /* 0x001fc800078e00ff */
[----:B------:R-:W-:Y:S01]  /*1460*/  FADD.FTZ R4, R9, R4 ;  /* 0x0000000409047221 */ /* 0x000fe20000010000 */
[----:B------:R-:W-:-:S04]  /*1470*/  MOV R11, R14 ;  /* 0x0000000e000b7202 */ /* 0x000fc80000000f00 */
[----:B------:R-:W-:Y:S02]  /*1480*/  MOV R16, R4 ;  /* 0x0000000400107202 */ /* 0x000fe40000000f00 */
[----:B------:R-:W0:Y:S05]  /*1490*/  F2F.BF16.F32 R11, R11 ;  /* 0x0000000b000b7304 */ /* 0x000e2a0000202000 */
[----:B0-----:R-:W-:Y:S05]  /*14a0*/  WARPSYNC.COLLECTIVE R13, `(.L_x_591) ;  /* 0x000000000d087348 */ /* 0x001fea0003c00000 */
[----:B------:R1:W2:Y:S02]  /*14b0*/  SHFL.DOWN P0, R14, R16, R15, R18 ;  /* 0x0800000f100e7389 */ /* 0x0002a40000000012 */
[----:B012---:R-:W-:Y:S01]  /*14c0*/  ENDCOLLECTIVE ;  /* 0x000000000000791b */ /* 0x007fe20003800000 */
.L_x_591:
[----:B------:R-:W-:-:S05]  /*14d0*/  SHF.L.U32 R5, R11, 0x10, RZ ;  /* 0x000000100b057819 */ /* 0x000fca00000006ff */
[----:B------:R-:W-:-:S05]  /*14e0*/  FADD.FTZ R5, R8, R5 ;  /* 0x0000000508057221 */ /* 0x000fca0000010000 */
[----:B------:R-:W-:Y:S01]  /*14f0*/  MOV R16, R5 ;  /* 0x0000000500107202 */ /* 0x000fe20000000f00 */
[----:B------:R-:W-:-:S07]  /*1500*/  IMAD.MOV.U32 R6, RZ, RZ, R14 ;  /* 0x000000ffff067224 */ /* 0x000fce00078e000e */
[----:B------:R-:W-:Y:S05]  /*1510*/  WARPSYNC.COLLECTIVE R13, `(.L_x_592) ;  /* 0x000000000d087348 */ /* 0x000fea0003c00000 */
[----:B------:R0:W1:Y:S02]  /*1520*/  SHFL.DOWN P0, R14, R16, R15, R18 ;  /* 0x0800000f100e7389 */ /* 0x0000640000000012 */
[----:B01----:R-:W-:Y:S01]  /*1530*/  ENDCOLLECTIVE ;  /* 0x000000000000791b */ /* 0x003fe20003800000 */
.L_x_592:
[----:B------:R-:W0:Y:S01]  /*1540*/  F2F.BF16.F32 R6, R6 ;  /* 0x0000000600067304 */ /* 0x000e220000202000 */
[----:B------:R-:W-:Y:S01]  /*1550*/  IMAD.MOV.U32 R15, RZ, RZ, 0x2 ;  /* 0x00000002ff0f7424 */ /* 0x000fe200078e00ff */
[----:B0-----:R-:W-:-:S05]  /*1560*/  SHF.L.U32 R9, R6, 0x10, RZ ;  /* 0x0000001006097819 */ /* 0x001fca00000006ff */
[----:B------:R-:W-:Y:S01]  /*1570*/  FADD.FTZ R9, R4, R9 ;  /* 0x0000000904097221 */ /* 0x000fe20000010000 */
[----:B------:R-:W-:-:S04]  /*1580*/  IMAD.MOV.U32 R7, RZ, RZ, R14 ;  /* 0x000000ffff077224 */ /* 0x000fc800078e000e */
[----:B------:R-:W-:Y:S02]  /*1590*/  MOV R16, R9 ;  /* 0x0000000900107202 */ /* 0x000fe40000000f00 */
[----:B------:R-:W0:Y:S05]  /*15a0*/  F2F.BF16.F32 R7, R7 ;  /* 0x0000000700077304 */ /* 0x000e2a0000202000 */
[----:B0-----:R-:W-:Y:S05]  /*15b0*/  WARPSYNC.COLLECTIVE R13, `(.L_x_593) ;  /* 0x000000000d087348 */ /* 0x001fea0003c00000 */
[----:B------:R1:W2:Y:S02]  /*15c0*/  SHFL.DOWN P0, R14, R16, R15, R18 ;  /* 0x0800000f100e7389 */ /* 0x0002a40000000012 */
[----:B012---:R-:W-:Y:S01]  /*15d0*/  ENDCOLLECTIVE ;  /* 0x000000000000791b */ /* 0x007fe20003800000 */
.L_x_593:
[----:B------:R-:W-:-:S05]  /*15e0*/  SHF.L.U32 R8, R7, 0x10, RZ ;  /* 0x0000001007087819 */ /* 0x000fca00000006ff */
[----:B------:R-:W-:-:S04]  /*15f0*/  FADD.FTZ R8, R5, R8 ;  /* 0x0000000805087221 */ /* 0x000fc80000010000 */
[----:B------:R-:W-:Y:S01]  /*1600*/  IMAD.MOV.U32 R16, RZ, RZ, R8 ;  /* 0x000000ffff107224 */ /* 0x000fe200078e0008 */
[----:B------:R-:W-:-:S07]  /*1610*/  MOV R10, R14 ;  /* 0x0000000e000a7202 */ /* 0x000fce0000000f00 */
[----:B------:R-:W-:Y:S05]  /*1620*/  WARPSYNC.COLLECTIVE R13, `(.L_x_594) ;  /* 0x000000000d087348 */ /* 0x000fea0003c00000 */
[----:B------:R0:W1:Y:S02]  /*1630*/  SHFL.DOWN P0, R14, R16, R15, R18 ;  /* 0x0800000f100e7389 */ /* 0x0000640000000012 */
[----:B01----:R-:W-:Y:S01]  /*1640*/  ENDCOLLECTIVE ;  /* 0x000000000000791b */ /* 0x003fe20003800000 */
.L_x_594:
[----:B------:R-:W0:Y:S01]  /*1650*/  F2F.BF16.F32 R10, R10 ;  /* 0x0000000a000a7304 */ /* 0x000e220000202000 */
[----:B------:R-:W-:Y:S01]  /*1660*/  HFMA2.MMA R15, -RZ, RZ, 0, 5.9604644775390625e-08 ;  /* 0x00000001ff0f7435 */ /* 0x000fe200000001ff */
[----:B0-----:R-:W-:Y:S02]  /*1670*/  SHF.L.U32 R12, R10, 0x10, RZ ;  /* 0x000000100a0c7819 */ /* 0x001fe400000006ff */
[----:B------:R-:W-:-:S03]  /*1680*/  MOV R4, R14 ;  /* 0x0000000e00047202 */ /* 0x000fc60000000f00 */
[----:B------:R-:W-:-:S04]  /*1690*/  FADD.FTZ R12, R9, R12 ;  /* 0x0000000c090c7221 */ /* 0x000fc80000010000 */
[----:B------:R-:W-:Y:S01]  /*16a0*/  IMAD.MOV.U32 R16, RZ, RZ, R12 ;  /* 0x000000ffff107224 */ /* 0x000fe200078e000c */
[----:B------:R-:W0:Y:S06]  /*16b0*/  F2F.BF16.F32 R4, R4 ;  /* 0x0000000400047304 */ /* 0x000e2c0000202000 */
[----:B0-----:R-:W-:Y:S05]  /*16c0*/  WARPSYNC.COLLECTIVE R13, `(.L_x_595) ;  /* 0x000000000d087348 */ /* 0x001fea0003c00000 */
[----:B------:R1:W2:Y:S02]  /*16d0*/  SHFL.DOWN P0, R14, R16, R15, R18 ;  /* 0x0800000f100e7389 */ /* 0x0002a40000000012 */
[----:B012---:R-:W-:Y:S01]  /*16e0*/  ENDCOLLECTIVE ;  /* 0x000000000000791b */ /* 0x007fe20003800000 */
.L_x_595:
[----:B------:R-:W-:-:S04]  /*16f0*/  IMAD.U32 R5, R4, 0x10000, RZ ;  /* 0x0001000004057824 */ /* 0x000fc800078e00ff */
[----:B------:R-:W-:-:S05]  /*1700*/  FADD.FTZ R5, R8, R5 ;  /* 0x0000000508057221 */ /* 0x000fca0000010000 */
[----:B------:R-:W-:Y:S02]  /*1710*/  MOV R16, R5 ;  /* 0x0000000500107202 */ /* 0x000fe40000000f00 */
[----:B------:R-:W-:-:S07]  /*1720*/  MOV R6, R14 ;  /* 0x0000000e00067202 */ /* 0x000fce0000000f00 */
[----:B------:R-:W-:Y:S05]  /*1730*/  WARPSYNC.COLLECTIVE R13, `(.L_x_596) ;  /* 0x000000000d087348 */ /* 0x000fea0003c00000 */
[----:B------:R0:W1:Y:S02]  /*1740*/  SHFL.DOWN P0, R14, R16, R15, R18 ;  /* 0x0800000f100e7389 */ /* 0x0000640000000012 */
[----:B01----:R-:W-:Y:S01]  /*1750*/  ENDCOLLECTIVE ;  /* 0x000000000000791b */ /* 0x003fe20003800000 */
.L_x_596:
[----:B------:R-:W1:Y:S01]  /*1760*/  F2F.BF16.F32 R6, R6 ;  /* 0x0000000600067304 */ /* 0x000e620000202000 */
[----:B------:R-:W-:Y:S01]  /*1770*/  MOV R7, R14 ;  /* 0x0000000e00077202 */ /* 0x000fe20000000f00 */
[----:B------:R-:W-:Y:S06]  /*1780*/  BRA `(.L_x_597) ;  /* 0xfffffff400987947 */ /* 0x000fec000383ffff */
.L_x_598:
        /* <DEDUP_REMOVED lines=15> */
.L_x_28288:


//--------------------- .text._ZN2at6native33batch_norm_backward_reduce_kernelIN3c108BFloat16EfflEEvNS_27GenericPackedTensorAccessorIT_Lm3ENS_16DefaultPtrTraitsET2_EES8_NS4_IT1_Lm1ES6_S7_EESA_SA_SA_NS4_IT0_Lm1ES6_S7_EESC_ --------------------------
	.section	.text._ZN2at6native33batch_norm_backward_reduce_kernelIN3c108BFloat16EfflEEvNS_27GenericPackedTensorAccessorIT_Lm3ENS_16DefaultPtrTraitsET2_EES8_NS4_IT1_Lm1ES6_S7_EESA_SA_SA_NS4_IT0_Lm1ES6_S7_EESC_,"ax",@progbits
	.align	128
        .global         _ZN2at6native33batch_norm_backward_reduce_kernelIN3c108BFloat16EfflEEvNS_27GenericPackedTensorAccessorIT_Lm3ENS_16DefaultPtrTraitsET2_EES8_NS4_IT1_Lm1ES6_S7_EESA_SA_SA_NS4_IT0_Lm1ES6_S7_EESC_
        .type           _ZN2at6native33batch_norm_backward_reduce_kernelIN3c108BFloat16EfflEEvNS_27GenericPackedTensorAccessorIT_Lm3ENS_16DefaultPtrTraitsET2_EES8_NS4_IT1_Lm1ES6_S7_EESA_SA_SA_NS4_IT0_Lm1ES6_S7_EESC_,@function
        .size           _ZN2at6native33batch_norm_backward_reduce_kernelIN3c108BFloat16EfflEEvNS_27GenericPackedTensorAccessorIT_Lm3ENS_16DefaultPtrTraitsET2_EES8_NS4_IT1_Lm1ES6_S7_EESA_SA_SA_NS4_IT0_Lm1ES6_S7_EESC_,(.L_x_28289 - _ZN2at6native33batch_norm_backward_reduce_kernelIN3c108BFloat16EfflEEvNS_27GenericPackedTensorAccessorIT_Lm3ENS_16DefaultPtrTraitsET2_EES8_NS4_IT1_Lm1ES6_S7_EESA_SA_SA_NS4_IT0_Lm1ES6_S7_EESC_)
        .other          _ZN2at6native33batch_norm_backward_reduce_kernelIN3c108BFloat16EfflEEvNS_27GenericPackedTensorAccessorIT_Lm3ENS_16DefaultPtrTraitsET2_EES8_NS4_IT1_Lm1ES6_S7_EESA_SA_SA_NS4_IT0_Lm1ES6_S7_EESC_,@"STO_CUDA_ENTRY STV_DEFAULT"
_ZN2at6native33batch_norm_backward_reduce_kernelIN3c108BFloat16EfflEEvNS_27GenericPackedTensorAccessorIT_Lm3ENS_16DefaultPtrTraitsET2_EES8_NS4_IT1_Lm1ES6_S7_EESA_SA_SA_NS4_IT0_Lm1ES6_S7_EESC_:
.text._ZN2at6native33batch_norm_backward_reduce_kernelIN3c108BFloat16EfflEEvNS_27GenericPackedTensorAccessorIT_Lm3ENS_16DefaultPtrTraitsET2_EES8_NS4_IT1_Lm1ES6_S7_EESA_SA_SA_NS4_IT0_Lm1ES6_S7_EESC_:
        /* <DEDUP_REMOVED lines=51> */
.L_x_604:
        /* <DEDUP_REMOVED lines=22> */
.L_x_603:
        /* <DEDUP_REMOVED lines=34> */
.L_x_602:
[----:B------:R-:W-:Y:S05]  /*06b0*/  BSYNC B1 ;  /* 0x0000000000017941 */ /* 0x000fea0003800000 */
.L_x_601:
[----:B------:R-:W-:Y:S01]  /*06c0*/  IMAD.IADD R3, R5, 0x1, R8 ;  /* 0x0000000105037824 */ /* 0x000fe200078e0208 */
[----:B------:R-:W-:-:S04]  /*06d0*/  ULDC.64 UR4, c[0x0][0x250] ;  /* 0x0000940000047ab9 */ /* 0x000fc80000000a00 */
[----:B------:R-:W-:Y:S02]  /*06e0*/  ISETP.GE.U32.AND P0, PT, R3, UR4, PT ;  /* 0x0000000403007c0c */ /* 0x000fe4000bf06070 */
[----:B------:R-:W-:Y:S02]  /*06f0*/  SHF.R.S32.HI R18, RZ, 0x1f, R3 ;  /* 0x0000001fff127819 */ /* 0x000fe40000011403 */
[----:B------:R-:W-:Y:S02]  /*0700*/  MOV R8, R3 ;  /* 0x0000000300087202 */ /* 0x000fe40000000f00 */
[----:B------:R-:W-:-:S13]  /*0710*/  ISETP.GE.AND.EX P0, PT, R18, UR5, PT, P0 ;  /* 0x0000000512007c0c */ /* 0x000fda000bf06300 */
[----:B------:R-:W-:Y:S05]  /*0720*/  @!P0 BRA `(.L_x_604) ;  /* 0xfffffffc00008947 */ /* 0x000fea000383ffff */
.L_x_600:
[----:B------:R-:W-:Y:S05]  /*0730*/  BSYNC B0 ;  /* 0x0000000000007941 */ /* 0x000fea0003800000 */
.L_x_599:
        /* <DEDUP_REMOVED lines=107> */
.L_x_620:
[----:B--2---:R-:W2:Y:S01]  /*0df0*/  F2F.BF16.F32 R7, R7 ;  /* 0x0000000700077304 */ /* 0x004ea20000202000 */
[----:B01----:R-:W-:-:S04]  /*0e00*/  IMAD.U32 R9, R6, 0x10000, RZ ;  /* 0x0001000006097824 */ /* 0x003fc800078e00ff */
[----:B------:R-:W-:Y:S01]  /*0e10*/  FADD.FTZ R4, R12, R9 ;  /* 0x000000090c047221 */ /* 0x000fe20000010000 */
[----:B--2---:R-:W-:-:S05]  /*0e20*/  SHF.L.U32 R6, R7, 0x10, RZ ;  /* 0x0000001007067819 */ /* 0x004fca00000006ff */
[----:B------:R-:W-:-:S07]  /*0e30*/  FADD.FTZ R5, R5, R6 ;  /* 0x0000000605057221 */ /* 0x000fce0000010000 */
.L_x_605:
        /* <DEDUP_REMOVED lines=28> */
[----:B------:R-:W-:-:S04]  /*1000*/  ULEA UR5, UP0, UR4, UR8, 0x2 ;  /* 0x0000000804057291 */ /* 0x000fc8000f80103f */
[----:B------:R-:W-:Y:S02]  /*1010*/  ULEA.HI.X UR4, UR4, UR9, UR6, 0x2, UP0 ;  /* 0x0000000904047291 */ /* 0x000fe400080f1406 */
[----:B------:R-:W-:-:S04]  /*1020*/  IMAD.U32 R2, RZ, RZ, UR5 ;  /* 0x00000005ff027e24 */ /* 0x000fc8000f8e00ff */
[----:B------:R-:W-:-:S05]  /*1030*/  MOV R3, UR4 ;  /* 0x0000000400037c02 */ /* 0x000fca0008000f00 */
[----:B------:R0:W-:Y:S02]  /*1040*/  STG.E desc[UR10][R2.64], R7 ;  /* 0x0000000702007986 */ /* 0x0001e4000c10190a */
.L_x_607:
[----:B------:R-:W-:Y:S05]  /*1050*/  @!P0 BRA `(.L_x_608) ;  /* 0x0000000000248947 */ /* 0x000fea0003800000 */
[----:B------:R-:W-:Y:S01]  /*1060*/  ULDC.64 UR6, c[0x0][0x308] ;  /* 0x0000c20000067ab9 */ /* 0x000fe20000000a00 */
[----:B------:R-:W-:Y:S01]  /*1070*/  ULDC.64 UR8, c[0x0][0x2f8] ;  /* 0x0000be0000087ab9 */ /* 0x000fe20000000a00 */
[----:B------:R-:W-:-:S04]  /*1080*/  UIMAD.WIDE.U32 UR4, UR12, UR6, URZ ;  /* 0x000000060c0472a5 */ /* 0x000fc8000f8e003f */
[----:B------:R-:W-:Y:S02]  /*1090*/  UIMAD UR6, UR12, UR7, UR5 ;  /* 0x000000070c0672a4 */ /* 0x000fe4000f8e0205 */
[----:B------:R-:W-:-:S04]  /*10a0*/  ULEA UR5, UP0, UR4, UR8, 0x2 ;  /* 0x0000000804057291 */ /* 0x000fc8000f80103f */
[----:B------:R-:W-:Y:S02]  /*10b0*/  ULEA.HI.X UR4, UR4, UR9, UR6, 0x2, UP0 ;  /* 0x0000000904047291 */ /* 0x000fe400080f1406 */
[----:B0-----:R-:W-:-:S04]  /*10c0*/  IMAD.U32 R2, RZ, RZ, UR5 ;  /* 0x00000005ff027e24 */ /* 0x001fc8000f8e00ff */
[----:B------:R-:W-:-:S05]  /*10d0*/  MOV R3, UR4 ;  /* 0x0000000400037c02 */ /* 0x000fca0008000f00 */
[----:B------:R1:W-:Y:S02]  /*10e0*/  STG.E desc[UR10][R2.64], R4 ;  /* 0x0000000402007986 */ /* 0x0003e4000c10190a */
.L_x_608:
        /* <DEDUP_REMOVED lines=10> */
.L_x_609:
        /* <DEDUP_REMOVED lines=11> */
.L_x_606:
[----:B------:R-:W-:Y:S01]  /*1240*/  HFMA2.MMA R15, -RZ, RZ, 0, 9.5367431640625e-07 ;  /* 0x00000010ff0f7435 */ /* 0x000fe200000001ff */
[----:B-1----:R-:W-:Y:S01]  /*1250*/  IMAD.MOV.U32 R16, RZ, RZ, R4 ;  /* 0x000000ffff107224 */ /* 0x002fe200078e0004 */
[----:B------:R-:W-:Y:S01]  /*1260*/  MOV R13, 0xffffffff ;  /* 0xffffffff000d7802 */ /* 0x000fe20000000f00 */
[----:B------:R-:W-:-:S08]  /*1270*/  IMAD.MOV.U32 R18, RZ, RZ, 0x1f ;  /* 0x0000001fff127424 */ /* 0x000fd000078e00ff */
[----:B------:R-:W-:Y:S05]  /*1280*/  WARPSYNC.COLLECTIVE R13, `(.L_x_610) ;  /* 0x000000000d087348 */ /* 0x000fea0003c00000 */
[----:B------:R0:W1:Y:S02]  /*1290*/  SHFL.DOWN P0, R14, R16, R15, R18 ;  /* 0x0800000f100e7389 */ /* 0x0000640000000012 */
[----:B01----:R-:W-:Y:S01]  /*12a0*/  ENDCOLLECTIVE ;  /* 0x000000000000791b */ /* 0x003fe20003800000 */
.L_x_610:
[----:B------:R-:W-:Y:S01]  /*12b0*/  IMAD.MOV.U32 R16, RZ, RZ, R5 ;  /* 0x000000ffff107224 */ /* 0x000fe200078e0005 */
[----:B------:R-:W-:-:S07]  /*12c0*/  MOV R6, R14 ;  /* 0x0000000e00067202 */ /* 0x000fce0000000f00 */
[----:B------:R-:W-:Y:S05]  /*12d0*/  WARPSYNC.COLLECTIVE R13, `(.L_x_611) ;  /* 0x000000000d087348 */ /* 0x000fea0003c00000 */
[----:B------:R0:W1:Y:S02]  /*12e0*/  SHFL.DOWN P0, R14, R16, R15, R18 ;  /* 0x0800000f100e7389 */ /* 0x0000640000000012 */
[----:B01----:R-:W-:Y:S01]  /*12f0*/  ENDCOLLECTIVE ;  /* 0x000000000000791b */ /* 0x003fe20003800000 */
.L_x_611:
[----:B------:R-:W0:Y:S01]  /*1300*/  F2F.BF16.F32 R6, R6 ;  /* 0x0000000600067304 */ /* 0x000e220000202000 */
[----:B------:R-:W-:Y:S01]  /*1310*/  HFMA2.MMA R15, -RZ, RZ, 0, 4.76837158203125e-07 ;  /* 0x00000008ff0f7435 */ /* 0x000fe200000001ff */
        /* <DEDUP_REMOVED lines=8> */
.L_x_612:
[----:B------:R-:W-:-:S04]  /*13a0*/  IMAD.U32 R8, R7, 0x10000, RZ ;  /* 0x0001000007087824 */ /* 0x000fc800078e00ff */
[----:B------:R-:W-:-:S05]  /*13b0*/  FADD.FTZ R8, R5, R8 ;  /* 0x0000000805087221 */ /* 0x000fca0000010000 */
[----:B------:R-:W-:Y:S02]  /*13c0*/  MOV R16, R8 ;  /* 0x0000000800107202 */ /* 0x000fe40000000f00 */
[----:B------:R-:W-:-:S07]  /*13d0*/  MOV R10, R14 ;  /* 0x0000000e000a7202 */ /* 0x000fce0000000f00 */
[----:B------:R-:W-:Y:S05]  /*13e0*/  WARPSYNC.COLLECTIVE R13, `(.L_x_613) ;  /* 0x000000000d087348 */ /* 0x000fea0003c00000 */
[----:B------:R0:W1:Y:S02]  /*13f0*/  SHFL.DOWN P0, R14, R16, R15, R18 ;  /* 0x0800000f100e7389 */ /* 0x0000640000000012 */
[----:B01----:R-:W-:Y:S01]  /*1400*/  ENDCOLLECTIVE ;  /* 0x000000000000791b */ /* 0x003fe20003800000 */
.L_x_613:
        /* <DEDUP_REMOVED lines=10> */
.L_x_614:
[----:B------:R-:W-:-:S05]  /*14b0*/  SHF.L.U32 R5, R11, 0x10, RZ ;  /* 0x000000100b057819 */ /* 0x000fca00000006ff */
[----:B------:R-:W-:-:S05]  /*14c0*/  FADD.FTZ R5, R8, R5 ;  /* 0x0000000508057221 */ /* 0x000fca0000010000 */
[----:B------:R-:W-:Y:S01]  /*14d0*/  MOV R16, R5 ;  /* 0x0000000500107202 */ /* 0x000fe20000000f00 */
[----:B------:R-:W-:-:S07]  /*14e0*/  IMAD.MOV.U32 R6, RZ, RZ, R14 ;  /* 0x000000ffff067224 */ /* 0x000fce00078e000e */
[----:B------:R-:W-:Y:S05]  /*14f0*/  WARPSYNC.COLLECTIVE R13, `(.L_x_615) ;  /* 0x000000000d087348 */ /* 0x000fea0003c00000 */
[----:B------:R0:W1:Y:S02]  /*1500*/  SHFL.DOWN P0, R14, R16, R15, R18 ;  /* 0x0800000f100e7389 */ /* 0x0000640000000012 */
[----:B01----:R-:W-:Y:S01]  /*1510*/  ENDCOLLECTIVE ;  /* 0x000000000000791b */ /* 0x003fe20003800000 */
.L_x_615:
        /* <DEDUP_REMOVED lines=10> */
.L_x_616:
[----:B------:R-:W-:-:S05]  /*15c0*/  SHF.L.U32 R8, R7, 0x10, RZ ;  /* 0x0000001007087819 */ /* 0x000fca00000006ff */
[----:B------:R-:W-:-:S04]  /*15d0*/  FADD.FTZ R8, R5, R8 ;  /* 0x0000000805087221 */ /* 0x000fc80000010000 */
[----:B------:R-:W-:Y:S01]  /*15e0*/  IMAD.MOV.U32 R16, RZ, RZ, R8 ;  /* 0x000000ffff107224 */ /* 0x000fe200078e0008 */
[----:B------:R-:W-:-:S07]  /*15f0*/  MOV R10, R14 ;  /* 0x0000000e000a7202 */ /* 0x000fce0000000f00 */
[----:B------:R-:W-:Y:S05]  /*1600*/  WARPSYNC.COLLECTIVE R13, `(.L_x_617) ;  /* 0x000000000d087348 */ /* 0x000fea0003c00000 */
[----:B------:R0:W1:Y:S02]  /*1610*/  SHFL.DOWN P0, R14, R16, R15, R18 ;  /* 0x0800000f100e7389 */ /* 0x0000640000000012 */
[----:B01----:R-:W-:Y:S01]  /*1620*/  ENDCOLLECTIVE ;  /* 0x000000000000791b */ /* 0x003fe20003800000 */
.L_x_617:
        /* <DEDUP_REMOVED lines=10> */
.L_x_618:
[----:B------:R-:W-:-:S04]  /*16d0*/  IMAD.U32 R5, R4, 0x10000, RZ ;  /* 0x0001000004057824 */ /* 0x000fc800078e00ff */
[----:B------:R-:W-:-:S05]  /*16e0*/  FADD.FTZ R5, R8, R5 ;  /* 0x0000000508057221 */ /* 0x000fca0000010000 */
[----:B------:R-:W-:Y:S02]  /*16f0*/  MOV R16, R5 ;  /* 0x0000000500107202 */ /* 0x000fe40000000f00 */
[----:B------:R-:W-:-:S07]  /*1700*/  MOV R6, R14 ;  /* 0x0000000e00067202 */ /* 0x000fce0000000f00 */
[----:B------:R-:W-:Y:S05]  /*1710*/  WARPSYNC.COLLECTIVE R13, `(.L_x_619) ;  /* 0x000000000d087348 */ /* 0x000fea0003c00000 */
[----:B------:R0:W1:Y:S02]  /*1720*/  SHFL.DOWN P0, R14, R16, R15, R18 ;  /* 0x0800000f100e7389 */ /* 0x0000640000000012 */
[----:B01----:R-:W-:Y:S01]  /*1730*/  ENDCOLLECTIVE ;  /* 0x000000000000791b */ /* 0x003fe20003800000 */
.L_x_619:
[----:B------:R-:W1:Y:S01]  /*1740*/  F2F.BF16.F32 R6, R6 ;  /* 0x0000000600067304 */ /* 0x000e620000202000 */
[----:B------:R-:W-:Y:S01]  /*1750*/  MOV R7, R14 ;  /* 0x0000000e00077202 */ /* 0x000fe20000000f00 */
[----:B------:R-:W-:Y:S06]  /*1760*/  BRA `(.L_x_620) ;  /* 0xfffffff400a07947 */ /* 0x000fec000383ffff */
.L_x_621:
        /* <DEDUP_REMOVED lines=9> */
.L_x_28289:


//--------------------- .text._ZN2at6native33batch_norm_backward_reduce_kernelIN3c108BFloat16ES3_fiEEvNS_27GenericPackedTensorAccessorIT_Lm3ENS_16DefaultPtrTraitsET2_EES8_NS4_IT1_Lm1ES6_S7_EESA_SA_SA_NS4_IT0_Lm1ES6_S7_EESC_ --------------------------
	.section	.text._ZN2at6native33batch_norm_backward_reduce_kernelIN3c108BFloat16ES3_fiEEvNS_27GenericPackedTensorAccessorIT_Lm3ENS_16DefaultPtrTraitsET2_EES8_NS4_IT1_Lm1ES6_S7_EESA_SA_SA_NS4_IT0_Lm1ES6_S7_EESC_,"ax",@progbits
	.align	128
        .global         _ZN2at6native33batch_norm_backward_reduce_kernelIN3c108BFloat16ES3_fiEEvNS_27GenericPackedTensorAccessorIT_Lm3ENS_16DefaultPtrTraitsET2_EES8_NS4_IT1_Lm1ES6_S7_EESA_SA_SA_NS4_IT0_Lm1ES6_S7_EESC_
        .type           _ZN2at6native33batch_norm_backward_reduce_kernelIN3c108BFloat16ES3_fiEEvNS_27GenericPackedTensorAccessorIT_Lm3ENS_16DefaultPtrTraitsET2_EES8_NS4_IT1_Lm1ES6_S7_EESA_SA_SA_NS4_IT0_Lm1ES6_S7_EESC_,@function
        .size           _ZN2at6native33batch_norm_backward_reduce_kernelIN3c108BFloat16ES3_fiEEvNS_27GenericPackedTensorAccessorIT_Lm3ENS_16DefaultPtrTraitsET2_EES8_NS4_IT1_Lm1ES6_S7_EESA_SA_SA_NS4_IT0_Lm1ES6_S7_EESC_,(.L_x_28290 - _ZN2at6native33batch_norm_backward_reduce_kernelIN3c108BFloat16ES3_fiEEvNS_27GenericPackedTensorAccessorIT_Lm3ENS_16DefaultPtrTraitsET2_EES8_NS4_IT1_Lm1ES6_S7_EESA_SA_SA_NS4_IT0_Lm1ES6_S7_EESC_)
        .other          _ZN2at6native33batch_norm_backward_reduce_kernelIN3c108BFloat16ES3_fiEEvNS_27GenericPackedTensorAccessorIT_Lm3ENS_16DefaultPtrTraitsET2_EES8_NS4_IT1_Lm1ES6_S7_EESA_SA_SA_NS4_IT0_Lm1ES6_S7_EESC_,@"STO_CUDA_ENTRY STV_DEFAULT"
_ZN2at6native33batch_norm_backward_reduce_kernelIN3c108BFloat16ES3_fiEEvNS_27GenericPackedTensorAccessorIT_Lm3ENS_16DefaultPtrTraitsET2_EES8_NS4_IT1_Lm1ES6_S7_EESA_SA_SA_NS4_IT0_Lm1ES6_S7_EESC_:
.text._ZN2at6native33batch_norm_backward_reduce_kernelIN3c108BFloat16ES3_fiEEvNS_27GenericPackedTensorAccessorIT_Lm3ENS_16DefaultPtrTraitsET2_EES8_NS4_IT1_Lm1ES6_S7_EESA_SA_SA_NS4_IT0_Lm1ES6_S7_EESC_:
[----:B------:R-:W-:Y:S08]  /*0000*/  LDC R1, c[0x0][0x28] ;  /* 0x00000a00ff017b82 */ /* 0x000ff00000000800 */
[----:B------:R-:W0:Y:S01]  /*0010*/  S2UR UR8, SR_CTAID.X ;  /* 0x00000000000879c3 */ /* 0x000e220000002500 */
[----:B------:R-:W-:-:S07]  /*0020*/  ULDC.64 UR6, c[0x0][0x208] ;  /* 0x0000820000067ab9 */ /* 0x000fce0000000a00 */
[----:B------:R-:W0:Y:S08]  /*0030*/  LDC R5, c[0x0][0x26c] ;  /* 0x00009b00ff057b82 */ /* 0x000e300000000800 */
[----:B------:R-:W1:Y:S01]  /*0040*/  LDC.64 R2, c[0x0][0x260] ;  /* 0x00009800ff027b82 */ /* 0x000e620000000a00 */
[----:B------:R-:W2:Y:S01]  /*0050*/  S2R R6, SR_TID.Y ;  /* 0x0000000000067919 */ /* 0x000ea20000002200 */
[----:B------:R-:W-:Y:S01]  /*0060*/  ULDC UR4, c[0x0][0x238] ;  /* 0x00008e0000047ab9 */ /* 0x000fe20000000800 */
[----:B------:R-:W-:Y:S01]  /*0070*/  ULDC UR9, c[0x0][0x24c] ;  /* 0x0000930000097ab9 */ /* 0x000fe20000000800 */
[----:B------:R-:W-:Y:S01]  /*0080*/  ULDC UR12, c[0x0][0x22c] ;  /* 0x00008b00000c7ab9 */ /* 0x000fe20000000800 */
[----:B------:R-:W-:Y:S01]  /*0090*/  ULDC.64 UR10, c[0x0][0x230] ;  /* 0x00008c00000a7ab9 */ /* 0x000fe20000000a00 */
[----:B------:R-:W-:Y:S01]  /*00a0*/  ULDC.64 UR14, c[0x0][0x210] ;  /* 0x00008400000e7ab9 */ /* 0x000fe20000000a00 */
[----:B0-----:R-:W-:-:S04]  /*00b0*/  IMAD R5, R5, UR8, RZ ;  /* 0x0000000805057c24 */ /* 0x001fc8000f8e02ff */
[----:B-1----:R-:W-:-:S05]  /*00c0*/  IMAD.WIDE R2, R5, 0x4, R2 ;  /* 0x0000000405027825 */ /* 0x002fca00078e0202 */
[----:B------:R0:W5:Y:S01]  /*00d0*/  LDG.E R0, desc[UR6][R2.64] ;  /* 0x0000000602007981 */ /* 0x000162000c1e1900 */
[----:B------:R-:W-:Y:S01]  /*00e0*/  BSSY B0, `(.L_x_622) ;  /* 0x0000041000007945 */ /* 0x000fe20003800000 */
[----:B--2---:R-:W-:-:S13]  /*00f0*/  ISETP.GE.AND P0, PT, R6, UR4, PT ;  /* 0x0000000406007c0c */ /* 0x004fda000bf06270 */
[----:B------:R-:W-:Y:S01]  /*0100*/  @P0 MOV R18, RZ ;  /* 0x000000ff00120202 */ /* 0x000fe20000000f00 */
[----:B------:R-:W-:Y:S01]  /*0110*/  @P0 IMAD.MOV.U32 R7, RZ, RZ, RZ ;  /* 0x000000ffff070224 */ /* 0x000fe200078e00ff */
[----:B0-----:R-:W-:Y:S06]  /*0120*/  @P0 BRA `(.L_x_623) ;  /* 0x0000000000f00947 */ /* 0x001fec0003800000 */
[----:B------:R-:W0:Y:S08]  /*0130*/  LDC R5, c[0x0][0x25c] ;  /* 0x00009700ff057b82 */ /* 0x000e300000000800 */
[----:B------:R-:W1:Y:S01]  /*0140*/  LDC.64 R2, c[0x0][0x250] ;  /* 0x00009400ff027b82 */ /* 0x000e620000000a00 */
[----:B------:R-:W2:Y:S07]  /*0150*/  S2R R9, SR_TID.X ;  /* 0x0000000000097919 */ /* 0x000eae0000002100 */
[----:B------:R-:W3:Y:S01]  /*0160*/  LDC R12, c[0x0][0x248] ;  /* 0x00009200ff0c7b82 */ /* 0x000ee20000000800 */
[----:B0-----:R-:W-:-:S07]  /*0170*/  IMAD R5, R5, UR8, RZ ;  /* 0x0000000805057c24 */ /* 0x001fce000f8e02ff */
[----:B------:R-:W0:Y:S01]  /*0180*/  LDC R14, c[0x0][0x228] ;  /* 0x00008a00ff0e7b82 */ /* 0x000e220000000800 */
[----:B-1----:R-:W-:-:S05]  /*0190*/  IMAD.WIDE R2, R5, 0x4, R2 ;  /* 0x0000000405027825 */ /* 0x002fca00078e0202 */
[----:B------:R1:W5:Y:S02]  /*01a0*/  LDG.E R8, desc[UR6][R2.64] ;  /* 0x0000000602087981 */ /* 0x000364000c1e1900 */
[----:B------:R-:W4:Y:S01]  /*01b0*/  LDC R10, c[0x0][0x4] ;  /* 0x00000100ff0a7b82 */ /* 0x000f220000000800 */
[----:B------:R-:W-:Y:S01]  /*01c0*/  HFMA2.MMA R7, -RZ, RZ, 0, 0 ;  /* 0x00000000ff077435 */ /* 0x000fe200000001ff */
[----:B------:R-:W-:Y:S01]  /*01d0*/  IMAD.MOV.U32 R13, RZ, RZ, R6 ;  /* 0x000000ffff0d7224 */ /* 0x000fe200078e0006 */
[----:B------:R-:W-:Y:S01]  /*01e0*/  MOV R18, RZ ;  /* 0x000000ff00127202 */ /* 0x000fe20000000f00 */
[----:B---3--:R-:W-:-:S04]  /*01f0*/  IMAD R12, R12, UR8, RZ ;  /* 0x000000080c0c7c24 */ /* 0x008fc8000f8e02ff */
[----:B------:R-:W3:Y:S01]  /*0200*/  LDC R11, c[0x0][RZ] ;  /* 0x00000000ff0b7b82 */ /* 0x000ee20000000800 */
[----:B012---:R-:W-:-:S07]  /*0210*/  IMAD R14, R14, UR8, RZ ;  /* 0x000000080e0e7c24 */ /* 0x007fce000f8e02ff */
.L_x_627:
[----:B------:R-:W0:Y:S01]  /*0220*/  LDC R16, c[0x0][0x240] ;  /* 0x00009000ff107b82 */ /* 0x000e220000000800 */
[----:B------:R-:W-:Y:S01]  /*0230*/  BSSY B1, `(.L_x_624) ;  /* 0x0000027000017945 */ /* 0x000fe20003800000 */
[----:B0-----:R-:W-:-:S13]  /*0240*/  ISETP.GE.AND P0, PT, R9, R16, PT ;  /* 0x000000100900720c */ /* 0x001fda0003f06270 */
[----:B------:R-:W-:Y:S05]  /*0250*/  @P0 BRA `(.L_x_625) ;  /* 0x0000000000900947 */ /* 0x000fea0003800000 */
[----:B------:R-:W-:Y:S01]  /*0260*/  ULDC UR4, c[0x0][0x244] ;  /* 0x0000910000047ab9 */ /* 0x000fe20000000800 */
[----:B------:R-:W-:Y:S01]  /*0270*/  ULDC UR5, c[0x0][0x224] ;  /* 0x0000890000057ab9 */ /* 0x000fe20000000800 */
[C---:B------:R-:W-:Y:S02]  /*0280*/  IMAD R3, R13.reuse, UR4, RZ ;  /* 0x000000040d037c24 */ /* 0x040fe4000f8e02ff */
[----:B------:R-:W-:Y:S02]  /*0290*/  IMAD R5, R13, UR5, RZ ;  /* 0x000000050d057c24 */ /* 0x000fe4000f8e02ff */
[----:B------:R-:W-:Y:S01]  /*02a0*/  IMAD.MOV.U32 R21, RZ, RZ, R9 ;  /* 0x000000ffff157224 */ /* 0x000fe200078e0009 */
[----:B------:R-:W-:Y:S02]  /*02b0*/  IADD3 R15, P0, R12, R3, RZ ;  /* 0x000000030c0f7210 */ /* 0x000fe40007f1e0ff */
[----:B------:R-:W-:Y:S02]  /*02c0*/  IADD3 R17, P1, R14, R5, RZ ;  /* 0x000000050e117210 */ /* 0x000fe40007f3e0ff */
[----:B------:R-:W-:-:S02]  /*02d0*/  SHF.R.S32.HI R3, RZ, 0x1f, R3 ;  /* 0x0000001fff037819 */ /* 0x000fc40000011403 */
[----:B------:R-:W-:Y:S02]  /*02e0*/  SHF.R.S32.HI R19, RZ, 0x1f, R5 ;  /* 0x0000001fff137819 */ /* 0x000fe40000011405 */
[----:B------:R-:W-:Y:S02]  /*02f0*/  LEA.HI.X.SX32 R20, R12, R3, 0x1, P0 ;  /* 0x000000030c147211 */ /* 0x000fe400000f0eff */
[----:B------:R-:W-:-:S07]  /*0300*/  LEA.HI.X.SX32 R19, R14, R19, 0x1, P1 ;  /* 0x000000130e137211 */ /* 0x000fce00008f0eff */
.L_x_626:
[C---:B------:R-:W-:Y:S02]  /*0310*/  IMAD R4, R21.reuse, UR12, RZ ;  /* 0x0000000c15047c24 */ /* 0x040fe4000f8e02ff */
[----:B------:R-:W-:-:S03]  /*0320*/  IMAD R2, R21, UR9, RZ ;  /* 0x0000000915027c24 */ /* 0x000fc6000f8e02ff */
[----:B------:R-:W-:Y:S02]  /*0330*/  IADD3 R5, P1, R4, R17, RZ ;  /* 0x0000001104057210 */ /* 0x000fe40007f3e0ff */
[----:B------:R-:W-:Y:S02]  /*0340*/  IADD3 R3, P0, R2, R15, RZ ;  /* 0x0000000f02037210 */ /* 0x000fe40007f1e0ff */
[----:B------:R-:W-:Y:S02]  /*0350*/  LEA.HI.X.SX32 R22, R4, R19, 0x1, P1 ;  /* 0x0000001304167211 */ /* 0x000fe400008f0eff */
[----:B------:R-:W-:Y:S02]  /*0360*/  LEA R4, P1, R5, UR14, 0x1 ;  /* 0x0000000e05047c11 */ /* 0x000fe4000f8208ff */
[----:B------:R-:W-:Y:S02]  /*0370*/  LEA.HI.X.SX32 R24, R2, R20, 0x1, P0 ;  /* 0x0000001402187211 */ /* 0x000fe400000f0eff */
[----:B------:R-:W-:-:S02]  /*0380*/  LEA R2, P0, R3, UR10, 0x1 ;  /* 0x0000000a03027c11 */ /* 0x000fc4000f8008ff */
[----:B------:R-:W-:Y:S02]  /*0390*/  LEA.HI.X R5, R5, UR15, R22, 0x1, P1 ;  /* 0x0000000f05057c11 */ /* 0x000fe400088f0c16 */
[----:B------:R-:W-:-:S03]  /*03a0*/  LEA.HI.X R3, R3, UR11, R24, 0x1, P0 ;  /* 0x0000000b03037c11 */ /* 0x000fc600080f0c18 */
[----:B------:R-:W2:Y:S04]  /*03b0*/  LDG.E.U16 R4, desc[UR6][R4.64] ;  /* 0x0000000604047981 */ /* 0x000ea8000c1e1500 */
[----:B------:R-:W4:Y:S01]  /*03c0*/  LDG.E.U16 R2, desc[UR6][R2.64] ;  /* 0x0000000602027981 */ /* 0x000f22000c1e1500 */
[----:B---3--:R-:W-:-:S04]  /*03d0*/  IADD3 R21, R11, R21, RZ ;  /* 0x000000150b157210 */ /* 0x008fc80007ffe0ff */
[----:B------:R-:W-:Y:S01]  /*03e0*/  ISETP.GE.AND P0, PT, R21, R16, PT ;  /* 0x000000101500720c */ /* 0x000fe20003f06270 */
[----:B--2---:R-:W-:Y:S01]  /*03f0*/  IMAD.U32 R23, R4, 0x10000, RZ ;  /* 0x0001000004177824 */ /* 0x004fe200078e00ff */
[----:B----4-:R-:W-:-:S03]  /*0400*/  SHF.L.U32 R22, R2, 0x10, RZ ;  /* 0x0000001002167819 */ /* 0x010fc600000006ff */
[----:B-----5:R-:W-:-:S04]  /*0410*/  FADD.FTZ R23, -R8, R23 ;  /* 0x0000001708177221 */ /* 0x020fc80000010100 */
[----:B------:R-:W-:Y:S01]  /*0420*/  FMUL.FTZ R23, R22, R23 ;  /* 0x0000001716177220 */ /* 0x000fe20000410000 */
[----:B------:R-:W0:Y:S08]  /*0430*/  F2F.BF16.F32 R24, R22 ;  /* 0x0000001600187304 */ /* 0x000e300000202000 */
[----:B------:R-:W1:Y:S01]  /*0440*/  F2F.BF16.F32 R23, R23 ;  /* 0x0000001700177304 */ /* 0x000e620000202000 */
[----:B0-----:R-:W-:Y:S01]  /*0450*/  IMAD.U32 R25, R24, 0x10000, RZ ;  /* 0x0001000018197824 */ /* 0x001fe200078e00ff */
[----:B-1----:R-:W-:-:S03]  /*0460*/  SHF.L.U32 R2, R23, 0x10, RZ ;  /* 0x0000001017027819 */ /* 0x002fc600000006ff */
[----:B------:R-:W-:Y:S02]  /*0470*/  FADD.FTZ R18, R25, R18 ;  /* 0x0000001219127221 */ /* 0x000fe40000010000 */
[----:B------:R-:W-:Y:S01]  /*0480*/  FADD.FTZ R7, R2, R7 ;  /* 0x0000000702077221 */ /* 0x000fe20000010000 */
[----:B------:R-:W-:Y:S06]  /*0490*/  @!P0 BRA `(.L_x_626) ;  /* 0xfffffffc009c8947 */ /* 0x000fec000383ffff */
.L_x_625:
[----:B------:R-:W-:Y:S05]  /*04a0*/  BSYNC B1 ;  /* 0x0000000000017941 */ /* 0x000fea0003800000 */
.L_x_624:
[----:B----4-:R-:W-:Y:S01]  /*04b0*/  IMAD.IADD R13, R10, 0x1, R13 ;  /* 0x000000010a0d7824 */ /* 0x010fe200078e020d */
[----:B------:R-:W-:-:S04]  /*04c0*/  ULDC UR4, c[0x0][0x238] ;  /* 0x00008e0000047ab9 */ /* 0x000fc80000000800 */
[----:B------:R-:W-:-:S13]  /*04d0*/  ISETP.GE.AND P0, PT, R13, UR4, PT ;  /* 0x000000040d007c0c */ /* 0x000fda000bf06270 */
[----:B------:R-:W-:Y:S05]  /*04e0*/  @!P0 BRA `(.L_x_627) ;  /* 0xfffffffc004c8947 */ /* 0x000fea000383ffff */
.L_x_623:
[----:B------:R-:W-:Y:S05]  /*04f0*/  BSYNC B0 ;  /* 0x0000000000007941 */ /* 0x000fea0003800000 */
.L_x_622:
[----:B------:R-:W0:Y:S01]  /*0500*/  SHFL.DOWN PT, R2, R18, 0x10, 0x1f ;  /* 0x0a001f0012027f89 */ /* 0x000e2200000e0000 */
[----:B------:R-:W-:Y:S01]  /*0510*/  ULDC UR4, c[0x0][0x0] ;  /* 0x0000000000047ab9 */ /* 0x000fe20000000800 */
[----:B------:R-:W-:Y:S02]  /*0520*/  ULDC UR5, c[0x0][0x4] ;  /* 0x0000010000057ab9 */ /* 0x000fe40000000800 */
[----:B------:R-:W1:Y:S01]  /*0530*/  SHFL.DOWN PT, R3, R7, 0x10, 0x1f ;  /* 0x0a001f0007037f89 */ /* 0x000e6200000e0000 */
[----:B------:R-:W-:Y:S06]  /*0540*/  BAR.SYNC.DEFER_BLOCKING 0x0 ;  /* 0x0000000000007b1d */ /* 0x000fec0000010000 */
[----:B0-----:R-:W0:Y:S08]  /*0550*/  F2F.BF16.F32 R2, R2 ;  /* 0x0000000200027304 */ /* 0x001e300000202000 */
[----:B-1----:R-:W1:Y:S01]  /*0560*/  F2F.BF16.F32 R3, R3 ;  /* 0x0000000300037304 */ /* 0x002e620000202000 */
[----:B0-----:R-:W-:-:S05]  /*0570*/  SHF.L.U32 R5, R2, 0x10, RZ ;  /* 0x0000001002057819 */ /* 0x001fca00000006ff */
[----:B------:R-:W-:Y:S01]  /*0580*/  FADD.FTZ R5, R5, R18 ;  /* 0x0000001205057221 */ /* 0x000fe20000010000 */
[----:B-1----:R-:W-:-:S04]  /*0590*/  IMAD.U32 R4, R3, 0x10000, RZ ;  /* 0x0001000003047824 */ /* 0x002fc800078e00ff */
[----:B-----5:R-:W0:Y:S01]  /*05a0*/  SHFL.DOWN PT, R8, R5, 0x8, 0x1f ;  /* 0x09001f0005087f89 */ /* 0x020e2200000e0000 */
[----:B------:R-:W-:-:S05]  /*05b0*/  FADD.FTZ R4, R4, R7 ;  /* 0x0000000704047221 */ /* 0x000fca0000010000 */
[----:B------:R-:W1:Y:S01]  /*05c0*/  SHFL.DOWN PT, R9, R4, 0x8, 0x1f ;  /* 0x09001f0004097f89 */ /* 0x000e6200000e0000 */
[----:B0-----:R-:W0:Y:S08]  /*05d0*/  F2F.BF16.F32 R8, R8 ;  /* 0x0000000800087304 */ /* 0x001e300000202000 */
[----:B-1----:R-:W1:Y:S01]  /*05e0*/  F2F.BF16.F32 R9, R9 ;  /* 0x0000000900097304 */ /* 0x002e620000202000 */
[----:B0-----:R-:W-:-:S05]  /*05f0*/  SHF.L.U32 R10, R8, 0x10, RZ ;  /* 0x00000010080a7819 */ /* 0x001fca00000006ff */
[----:B------:R-:W-:Y:S01]  /*0600*/  FADD.FTZ R10, R5, R10 ;  /* 0x0000000a050a7221 */ /* 0x000fe20000010000 */
[----:B-1----:R-:W-:-:S04]  /*0610*/  IMAD.U32 R3, R9, 0x10000, RZ ;  /* 0x0001000009037824 */ /* 0x002fc800078e00ff */
[----:B------:R-:W0:Y:S01]  /*0620*/  SHFL.DOWN PT, R7, R10, 0x4, 0x1f ;  /* 0x08801f000a077f89 */ /* 0x000e2200000e0000 */
[----:B------:R-:W-:Y:S02]  /*0630*/  FADD.FTZ R2, R4, R3 ;  /* 0x0000000304027221 */ /* 0x000fe40000010000 */
[----:B------:R-:W1:Y:S03]  /*0640*/  S2R R3, SR_TID.X ;  /* 0x0000000000037919 */ /* 0x000e660000002100 */
[----:B---3--:R-:W2:Y:S01]  /*0650*/  SHFL.DOWN PT, R11, R2, 0x4, 0x1f ;  /* 0x08801f00020b7f89 */ /* 0x008ea200000e0000 */
[----:B0-----:R-:W0:Y:S08]  /*0660*/  F2F.BF16.F32 R7, R7 ;  /* 0x0000000700077304 */ /* 0x001e300000202000 */
[----:B--2---:R-:W2:Y:S01]  /*0670*/  F2F.BF16.F32 R11, R11 ;  /* 0x0000000b000b7304 */ /* 0x004ea20000202000 */
[----:B0-----:R-:W-:-:S05]  /*0680*/  SHF.L.U32 R5, R7, 0x10, RZ ;  /* 0x0000001007057819 */ /* 0x001fca00000006ff */
[----:B------:R-:W-:Y:S01]  /*0690*/  FADD.FTZ R4, R10, R5 ;  /* 0x000000050a047221 */ /* 0x000fe20000010000 */
[----:B--2---:R-:W-:-:S04]  /*06a0*/  IMAD.U32 R5, R11, 0x10000, RZ ;  /* 0x000100000b057824 */ /* 0x004fc800078e00ff */
[----:B------:R-:W0:Y:S01]  /*06b0*/  SHFL.DOWN PT, R8, R4, 0x2, 0x1f ;  /* 0x08401f0004087f89 */ /* 0x000e2200000e0000 */
[----:B------:R-:W-:Y:S01]  /*06c0*/  FADD.FTZ R5, R2, R5 ;  /* 0x0000000502057221 */ /* 0x000fe20000010000 */
[----:B-1----:R-:W-:Y:S01]  /*06d0*/  IMAD R2, R6, UR4, R3 ;  /* 0x0000000406027c24 */ /* 0x002fe2000f8e0203 */
[----:B------:R-:W-:-:S03]  /*06e0*/  UIMAD UR4, UR4, UR5, URZ ;  /* 0x00000005040472a4 */ /* 0x000fc6000f8e023f */
[----:B------:R-:W1:Y:S01]  /*06f0*/  SHFL.DOWN PT, R9, R5, 0x2, 0x1f ;  /* 0x08401f0005097f89 */ /* 0x000e6200000e0000 */
[----:B------:R-:W-:Y:S01]  /*0700*/  SHF.R.S32.HI R7, RZ, 0x1f, R2 ;  /* 0x0000001fff077819 */ /* 0x000fe20000011402 */
[----:B------:R-:W-:-:S03]  /*0710*/  USHF.R.U32.HI UR4, URZ, 0x5, UR4 ;  /* 0x000000053f047899 */ /* 0x000fc60008011604 */
[----:B------:R-:W-:-:S03]  /*0720*/  LEA.HI R10, R7, R2, RZ, 0x5 ;  /* 0x00000002070a7211 */ /* 0x000fc600078f28ff */
[----:B------:R-:W-:Y:S02]  /*0730*/  ISETP.GE.AND P1, PT, R2, UR4, PT ;  /* 0x0000000402007c0c */ /* 0x000fe4000bf26270 */
[----:B------:R-:W-:-:S04]  /*0740*/  LOP3.LUT R7, R10, 0xffffffe0, RZ, 0xc0, !PT ;  /* 0xffffffe00a077812 */ /* 0x000fc800078ec0ff */
[C---:B------:R-:W-:Y:S01]  /*0750*/  IADD3 R11, R2.reuse, -R7, RZ ;  /* 0x80000007020b7210 */ /* 0x040fe20007ffe0ff */
[----:B------:R-:W-:Y:S01]  /*0760*/  VIADD R2, R2, 0x1f ;  /* 0x0000001f02027836 */ /* 0x000fe20000000000 */
[----:B0-----:R-:W0:Y:S02]  /*0770*/  F2F.BF16.F32 R8, R8 ;  /* 0x0000000800087304 */ /* 0x001e240000202000 */
[----:B------:R-:W-:-:S03]  /*0780*/  ISETP.NE.AND P0, PT, R11, RZ, PT ;  /* 0x000000ff0b00720c */ /* 0x000fc60003f05270 */
[----:B------:R-:W2:Y:S01]  /*0790*/  @!P1 S2R R14, SR_CgaCtaId ;  /* 0x00000000000e9919 */ /* 0x000ea20000008800 */
[----:B------:R-:W-:Y:S02]  /*07a0*/  @!P1 MOV R13, 0x400 ;  /* 0x00000400000d9802 */ /* 0x000fe40000000f00 */
[----:B-1----:R-:W1:Y:S07]  /*07b0*/  F2F.BF16.F32 R9, R9 ;  /* 0x0000000900097304 */ /* 0x002e6e0000202000 */
[----:B------:R-:W-:Y:S01]  /*07c0*/  @!P0 SHF.R.S32.HI R10, RZ, 0x5, R10 ;  /* 0x00000005ff0a8819 */ /* 0x000fe2000001140a */
[----:B0-----:R-:W-:Y:S01]  /*07d0*/  IMAD.U32 R7, R8, 0x10000, RZ ;  /* 0x0001000008077824 */ /* 0x001fe200078e00ff */
[----:B-1----:R-:W-:-:S03]  /*07e0*/  SHF.L.U32 R8, R9, 0x10, RZ ;  /* 0x0000001009087819 */ /* 0x002fc600000006ff */
[----:B------:R-:W-:Y:S01]  /*07f0*/  FADD.FTZ R9, R4, R7 ;  /* 0x0000000704097221 */ /* 0x000fe20000010000 */
[----:B------:R-:W-:Y:S01]  /*0800*/  @!P0 MOV R7, 0x400 ;  /* 0x0000040000078802 */ /* 0x000fe20000000f00 */
[----:B------:R-:W-:-:S03]  /*0810*/  FADD.FTZ R12, R5, R8 ;  /* 0x00000008050c7221 */ /* 0x000fc60000010000 */
[----:B------:R-:W0:Y:S04]  /*0820*/  SHFL.DOWN PT, R4, R9, 0x1, 0x1f ;  /* 0x08201f0009047f89 */ /* 0x000e2800000e0000 */
[----:B------:R-:W1:Y:S01]  /*0830*/  SHFL.DOWN PT, R5, R12, 0x1, 0x1f ;  /* 0x08201f000c057f89 */ /* 0x000e6200000e0000 */
[----:B--2---:R-:W-:Y:S01]  /*0840*/  @!P1 LEA R14, R14, R13, 0x18 ;  /* 0x0000000d0e0e9211 */ /* 0x004fe200078ec0ff */
[----:B------:R-:W2:Y:S04]  /*0850*/  @!P0 S2R R8, SR_CgaCtaId ;  /* 0x0000000000088919 */ /* 0x000ea80000008800 */
[----:B------:R-:W-:Y:S01]  /*0860*/  @!P1 IMAD R11, R11, 0x8, R14 ;  /* 0x000000080b0b9824 */ /* 0x000fe200078e020e */
[----:B0-----:R-:W0:Y:S08]  /*0870*/  F2F.BF16.F32 R4, R4 ;  /* 0x0000000400047304 */ /* 0x001e300000202000 */
[----:B-1----:R-:W1:Y:S01]  /*0880*/  F2F.BF16.F32 R5, R5 ;  /* 0x0000000500057304 */ /* 0x002e620000202000 */
[----:B--2---:R-:W-:Y:S01]  /*0890*/  @!P0 LEA R7, R8, R7, 0x18 ;  /* 0x0000000708078211 */ /* 0x004fe200078ec0ff */
[----:B0-----:R-:W-:-:S03]  /*08a0*/  IMAD.U32 R8, R4, 0x10000, RZ ;  /* 0x0001000004087824 */ /* 0x001fc600078e00ff */
[----:B------:R-:W-:Y:S01]  /*08b0*/  @!P0 LEA R7, R10, R7, 0x3 ;  /* 0x000000070a078211 */ /* 0x000fe200078e18ff */
[----:B------:R-:W-:Y:S01]  /*08c0*/  @!P0 FADD.FTZ R8, R9, R8 ;  /* 0x0000000809088221 */ /* 0x000fe20000010000 */
[----:B-1----:R-:W-:Y:S02]  /*08d0*/  SHF.L.U32 R13, R5, 0x10, RZ ;  /* 0x00000010050d7819 */ /* 0x002fe400000006ff */
        /* <DEDUP_REMOVED lines=13> */
[----:B0-----:R-:W-:-:S05]  /*09b0*/  SHF.L.U32 R9, R2, 0x10, RZ ;  /* 0x0000001002097819 */ /* 0x001fca00000006ff */
[----:B------:R-:W-:Y:S01]  /*09c0*/  FADD.FTZ R9, R4, R9 ;  /* 0x0000000904097221 */ /* 0x000fe20000010000 */
[----:B-1----:R-:W-:-:S04]  /*09d0*/  IMAD.U32 R8, R7, 0x10000, RZ ;  /* 0x0001000007087824 */ /* 0x002fc800078e00ff */
[----:B------:R-:W0:Y:S01]  /*09e0*/  SHFL.DOWN PT, R10, R9, 0x8, 0x1f ;  /* 0x09001f00090a7f89 */ /* 0x000e2200000e0000 */
        /* <DEDUP_REMOVED lines=25> */
[----:B------:R1:W2:Y:S02]  /*0b80*/  SHFL.DOWN PT, R7, R5, 0x1, 0x1f ;  /* 0x08201f0005077f89 */ /* 0x0002a400000e0000 */
[----:B01----:R-:W0:Y:S02]  /*0b90*/  F2F.BF16.F32 R2, R2 ;  /* 0x0000000200027304 */ /* 0x003e240000202000 */
.L_x_641:
[----:B--2---:R-:W2:Y:S01]  /*0ba0*/  F2F.BF16.F32 R7, R7 ;  /* 0x0000000700077304 */ /* 0x004ea20000202000 */
[----:B01----:R-:W-:-:S05]  /*0bb0*/  SHF.L.U32 R9, R2, 0x10, RZ ;  /* 0x0000001002097819 */ /* 0x003fca00000006ff */
[----:B------:R-:W-:Y:S01]  /*0bc0*/  FADD.FTZ R4, R12, R9 ;  /* 0x000000090c047221 */ /* 0x000fe20000010000 */
[----:B--2---:R-:W-:-:S04]  /*0bd0*/  IMAD.U32 R2, R7, 0x10000, RZ ;  /* 0x0001000007027824 */ /* 0x004fc800078e00ff */
[----:B------:R-:W-:-:S07]  /*0be0*/  FADD.FTZ R5, R5, R2 ;  /* 0x0000000205057221 */ /* 0x000fce0000010000 */
.L_x_628:
        /* <DEDUP_REMOVED lines=9> */
[----:B0-----:R-:W0:Y:S01]  /*0c80*/  LDC R4, c[0x0][0x2a8] ;  /* 0x0000aa00ff047b82 */ /* 0x001e220000000800 */
[----:B------:R-:W1:Y:S07]  /*0c90*/  LDS.64 R2, [R2] ;  /* 0x0000000002027984 */ /* 0x000e6e0000000a00 */
[----:B------:R-:W2:Y:S08]  /*0ca0*/  LDC R5, c[0x0][0x278] ;  /* 0x00009e00ff057b82 */ /* 0x000eb00000000800 */
[----:B------:R-:W3:Y:S01]  /*0cb0*/  LDC R6, c[0x0][0x298] ;  /* 0x0000a600ff067b82 */ /* 0x000ee20000000800 */
[----:B0-----:R-:W-:-:S07]  /*0cc0*/  ISETP.GE.AND P1, PT, R4, 0x1, PT ;  /* 0x000000010400780c */ /* 0x001fce0003f26270 */
[----:B------:R-:W0:Y:S01]  /*0cd0*/  LDC R10, c[0x0][0x288] ;  /* 0x0000a200ff0a7b82 */ /* 0x000e220000000800 */
[----:B--2---:R-:W-:-:S07]  /*0ce0*/  ISETP.GE.AND P2, PT, R5, 0x1, PT ;  /* 0x000000010500780c */ /* 0x004fce0003f46270 */
[----:B------:R-:W2:Y:S01]  /*0cf0*/  @P1 LDC R7, c[0x0][0x2ac] ;  /* 0x0000ab00ff071b82 */ /* 0x000ea20000000800 */
[----:B---3--:R-:W-:Y:S02]  /*0d00*/  ISETP.GE.AND P0, PT, R6, 0x1, PT ;  /* 0x000000010600780c */ /* 0x008fe40003f06270 */
[----:B-1----:R-:W-:-:S05]  /*0d10*/  @P1 F2FP.BF16.F32.PACK_AB R6, RZ, R2 ;  /* 0x00000002ff06123e */ /* 0x002fca00000010ff */
[----:B------:R-:W1:Y:S01]  /*0d20*/  @P2 LDC R11, c[0x0][0x27c] ;  /* 0x00009f00ff0b2b82 */ /* 0x000e620000000800 */
[----:B0-----:R-:W-:Y:S02]  /*0d30*/  ISETP.GE.AND P3, PT, R10, 0x1, PT ;  /* 0x000000010a00780c */ /* 0x001fe40003f66270 */
[----:B------:R-:W-:-:S05]  /*0d40*/  PRMT R10, R6, 0x7610, R10 ;  /* 0x00007610060a7816 */ /* 0x000fca000000000a */
[----:B------:R-:W0:Y:S08]  /*0d50*/  @P1 LDC.64 R4, c[0x0][0x2a0] ;  /* 0x0000a800ff041b82 */ /* 0x000e300000000a00 */
[----:B------:R-:W3:Y:S01]  /*0d60*/  @P2 LDC.64 R8, c[0x0][0x270] ;  /* 0x00009c00ff082b82 */ /* 0x000ee20000000a00 */
[----:B--2---:R-:W-:Y:S02]  /*0d70*/  @P1 IMAD R7, R7, UR8, RZ ;  /* 0x0000000807071c24 */ /* 0x004fe4000f8e02ff */
[----:B-1----:R-:W-:-:S02]  /*0d80*/  @P2 IMAD R11, R11, UR8, RZ ;  /* 0x000000080b0b2c24 */ /* 0x002fc4000f8e02ff */
[----:B0-----:R-:W-:-:S04]  /*0d90*/  @P1 IMAD.WIDE R4, R7, 0x2, R4 ;  /* 0x0000000207041825 */ /* 0x001fc800078e0204 */
[----:B---3--:R-:W-:Y:S01]  /*0da0*/  @P2 IMAD.WIDE R8, R11, 0x4, R8 ;  /* 0x000000040b082825 */ /* 0x008fe200078e0208 */
[----:B------:R-:W-:Y:S06]  /*0db0*/  @!P0 BRA `(.L_x_630) ;  /* 0x00000000001c8947 */ /* 0x000fec0003800000 */
[----:B------:R-:W0:Y:S01]  /*0dc0*/  LDC R11, c[0x0][0x29c] ;  /* 0x0000a700ff0b7b82 */ /* 0x000e220000000800 */
[----:B------:R-:W-:-:S05]  /*0dd0*/  FMUL.FTZ R0, R0, R3 ;  /* 0x0000000300007220 */ /* 0x000fca0000410000 */
[----:B------:R-:W-:Y:S02]  /*0de0*/  F2FP.BF16.F32.PACK_AB R0, RZ, R0 ;  /* 0x00000000ff00723e */ /* 0x000fe400000010ff */
[----:B------:R-:W1:Y:S01]  /*0df0*/  LDC.64 R6, c[0x0][0x290] ;  /* 0x0000a400ff067b82 */ /* 0x000e620000000a00 */
[----:B0-----:R-:W-:-:S04]  /*0e00*/  IMAD R11, R11, UR8, RZ ;  /* 0x000000080b0b7c24 */ /* 0x001fc8000f8e02ff */
[----:B-1----:R-:W-:-:S05]  /*0e10*/  IMAD.WIDE R6, R11, 0x2, R6 ;  /* 0x000000020b067825 */ /* 0x002fca00078e0206 */
[----:B------:R0:W-:Y:S02]  /*0e20*/  STG.E.U16 desc[UR6][R6.64], R0 ;  /* 0x0000000006007986 */ /* 0x0001e4000c101506 */
.L_x_630:
[----:B------:R1:W-:Y:S04]  /*0e30*/  @P1 STG.E.U16 desc[UR6][R4.64], R10 ;  /* 0x0000000a04001986 */ /* 0x0003e8000c101506 */
[----:B------:R1:W-:Y:S01]  /*0e40*/  @P2 STG.E desc[UR6][R8.64], R2 ;  /* 0x0000000208002986 */ /* 0x0003e2000c101906 */
[----:B------:R-:W-:Y:S05]  /*0e50*/  @!P3 EXIT ;  /* 0x000000000000b94d */ /* 0x000fea0003800000 */
[----:B0-----:R-:W0:Y:S08]  /*0e60*/  LDC R7, c[0x0][0x28c] ;  /* 0x0000a300ff077b82 */ /* 0x001e300000000800 */
[----:B-1----:R-:W1:Y:S01]  /*0e70*/  LDC.64 R4, c[0x0][0x280] ;  /* 0x0000a000ff047b82 */ /* 0x002e620000000a00 */
[----:B0-----:R-:W-:-:S04]  /*0e80*/  IMAD R7, R7, UR8, RZ ;  /* 0x0000000807077c24 */ /* 0x001fc8000f8e02ff */
[----:B-1----:R-:W-:-:S05]  /*0e90*/  IMAD.WIDE R4, R7, 0x4, R4 ;  /* 0x0000000407047825 */ /* 0x002fca00078e0204 */
[----:B------:R-:W-:Y:S01]  /*0ea0*/  STG.E desc[UR6][R4.64], R3 ;  /* 0x0000000304007986 */ /* 0x000fe2000c101906 */
[----:B------:R-:W-:Y:S05]  /*0eb0*/  EXIT ;  /* 0x000000000000794d */ /* 0x000fea0003800000 */
.L_x_629:
[----:B------:R-:W-:Y:S01]  /*0ec0*/  HFMA2.MMA R18, -RZ, RZ, 0, 1.847743988037109375e-06 ;  /* 0x0000001fff127435 */ /* 0x000fe200000001ff */
[----:B-1----:R-:W-:Y:S01]  /*0ed0*/  MOV R16, R4 ;  /* 0x0000000400107202 */ /* 0x002fe20000000f00 */
[----:B------:R-:W-:Y:S02]  /*0ee0*/  IMAD.MOV.U32 R15, RZ, RZ, 0x10 ;  /* 0x00000010ff0f7424 */ /* 0x000fe400078e00ff */
[----:B------:R-:W-:-:S07]  /*0ef0*/  IMAD.MOV.U32 R13, RZ, RZ, -0x1 ;  /* 0xffffffffff0d7424 */ /* 0x000fce00078e00ff */
[----:B------:R-:W-:Y:S05]  /*0f00*/  WARPSYNC.COLLECTIVE R13, `(.L_x_631) ;  /* 0x000000000d087348 */ /* 0x000fea0003c00000 */
[----:B------:R0:W1:Y:S02]  /*0f10*/  SHFL.DOWN P0, R14, R16, R15, R18 ;  /* 0x0800000f100e7389 */ /* 0x0000640000000012 */
[----:B01----:R-:W-:Y:S01]  /*0f20*/  ENDCOLLECTIVE ;  /* 0x000000000000791b */ /* 0x003fe20003800000 */
.L_x_631:
[----:B------:R-:W-:Y:S01]  /*0f30*/  IMAD.MOV.U32 R16, RZ, RZ, R5 ;  /* 0x000000ffff107224 */ /* 0x000fe200078e0005 */
[----:B------:R-:W-:-:S07]  /*0f40*/  MOV R2, R14 ;  /* 0x0000000e00027202 */ /* 0x000fce0000000f00 */
[----:B------:R-:W-:Y:S05]  /*0f50*/  WARPSYNC.COLLECTIVE R13, `(.L_x_632) ;  /* 0x000000000d087348 */ /* 0x000fea0003c00000 */
[----:B------:R0:W1:Y:S02]  /*0f60*/  SHFL.DOWN P0, R14, R16, R15, R18 ;  /* 0x0800000f100e7389 */ /* 0x0000640000000012 */
[----:B01----:R-:W-:Y:S01]  /*0f70*/  ENDCOLLECTIVE ;  /* 0x000000000000791b */ /* 0x003fe20003800000 */
.L_x_632:
        /* <DEDUP_REMOVED lines=10> */
.L_x_633:
[----:B------:R-:W-:-:S04]  /*1020*/  IMAD.U32 R8, R7, 0x10000, RZ ;  /* 0x0001000007087824 */ /* 0x000fc800078e00ff */
[----:B------:R-:W-:-:S05]  /*1030*/  FADD.FTZ R8, R5, R8 ;  /* 0x0000000805087221 */ /* 0x000fca0000010000 */
[----:B------:R-:W-:Y:S02]  /*1040*/  MOV R16, R8 ;  /* 0x0000000800107202 */ /* 0x000fe40000000f00 */
[----:B------:R-:W-:-:S07]  /*1050*/  MOV R10, R14 ;  /* 0x0000000e000a7202 */ /* 0x000fce0000000f00 */
[----:B------:R-:W-:Y:S05]  /*1060*/  WARPSYNC.COLLECTIVE R13, `(.L_x_634) ;  /* 0x000000000d087348 */ /* 0x000fea0003c00000 */
[----:B------:R0:W1:Y:S02]  /*1070*/  SHFL.DOWN P0, R14, R16, R15, R18 ;  /* 0x0800000f100e7389 */ /* 0x0000640000000012 */
[----:B01----:R-:W-:Y:S01]  /*1080*/  ENDCOLLECTIVE ;  /* 0x000000000000791b */ /* 0x003fe20003800000 */
.L_x_634:
        /* <DEDUP_REMOVED lines=10> */
.L_x_635:
[----:B------:R-:W-:-:S05]  /*1130*/  SHF.L.U32 R5, R11, 0x10, RZ ;  /* 0x000000100b057819 */ /* 0x000fca00000006ff */
[----:B------:R-:W-:-:S05]  /*1140*/  FADD.FTZ R5, R8, R5 ;  /* 0x0000000508057221 */ /* 0x000fca0000010000 */
[----:B------:R-:W-:Y:S01]  /*1150*/  MOV R16, R5 ;  /* 0x0000000500107202 */ /* 0x000fe20000000f00 */
[----:B------:R-:W-:-:S07]  /*1160*/  IMAD.MOV.U32 R2, RZ, RZ, R14 ;  /* 0x000000ffff027224 */ /* 0x000fce00078e000e */
[----:B------:R-:W-:Y:S05]  /*1170*/  WARPSYNC.COLLECTIVE R13, `(.L_x_636) ;  /* 0x000000000d087348 */ /* 0x000fea0003c00000 */
[----:B------:R0:W1:Y:S02]  /*1180*/  SHFL.DOWN P0, R14, R16, R15, R18 ;  /* 0x0800000f100e7389 */ /* 0x0000640000000012 */
[----:B01----:R-:W-:Y:S01]  /*1190*/  ENDCOLLECTIVE ;  /* 0x000000000000791b */ /* 0x003fe20003800000 */
.L_x_636:
        /* <DEDUP_REMOVED lines=10> */
.L_x_637:
[----:B------:R-:W-:-:S05]  /*1240*/  SHF.L.U32 R8, R7, 0x10, RZ ;  /* 0x0000001007087819 */ /* 0x000fca00000006ff */
[----:B------:R-:W-:-:S04]  /*1250*/  FADD.FTZ R8, R5, R8 ;  /* 0x0000000805087221 */ /* 0x000fc80000010000 */
[----:B------:R-:W-:Y:S01]  /*1260*/  IMAD.MOV.U32 R16, RZ, RZ, R8 ;  /* 0x000000ffff107224 */ /* 0x000fe200078e0008 */
[----:B------:R-:W-:-:S07]  /*1270*/  MOV R10, R14 ;  /* 0x0000000e000a7202 */ /* 0x000fce0000000f00 */
[----:B------:R-:W-:Y:S05]  /*1280*/  WARPSYNC.COLLECTIVE R13, `(.L_x_638) ;  /* 0x000000000d087348 */ /* 0x000fea0003c00000 */
[----:B------:R0:W1:Y:S02]  /*1290*/  SHFL.DOWN P0, R14, R16, R15, R18 ;  /* 0x0800000f100e7389 */ /* 0x0000640000000012 */
[----:B01----:R-:W-:Y:S01]  /*12a0*/  ENDCOLLECTIVE ;  /* 0x000000000000791b */ /* 0x003fe20003800000 */
.L_x_638:
        /* <DEDUP_REMOVED lines=10> */
.L_x_639:
[----:B------:R-:W-:-:S04]  /*1350*/  IMAD.U32 R5, R4, 0x10000, RZ ;  /* 0x0001000004057824 */ /* 0x000fc800078e00ff */
[----:B------:R-:W-:-:S05]  /*1360*/  FADD.FTZ R5, R8, R5 ;  /* 0x0000000508057221 */ /* 0x000fca0000010000 */
[----:B------:R-:W-:Y:S02]  /*1370*/  MOV R16, R5 ;  /* 0x0000000500107202 */ /* 0x000fe40000000f00 */
[----:B------:R-:W-:-:S07]  /*1380*/  MOV R2, R14 ;  /* 0x0000000e00027202 */ /* 0x000fce0000000f00 */
[----:B------:R-:W-:Y:S05]  /*1390*/  WARPSYNC.COLLECTIVE R13, `(.L_x_640) ;  /* 0x000000000d087348 */ /* 0x000fea0003c00000 */
[----:B------:R0:W1:Y:S02]  /*13a0*/  SHFL.DOWN P0, R14, R16, R15, R18 ;  /* 0x0800000f100e7389 */ /* 0x0000640000000012 */
[----:B01----:R-:W-:Y:S01]  /*13b0*/  ENDCOLLECTIVE ;  /* 0x000000000000791b */ /* 0x003fe20003800000 */
.L_x_640:
[----:B------:R-:W1:Y:S01]  /*13c0*/  F2F.BF16.F32 R2, R2 ;  /* 0x0000000200027304 */ /* 0x000e620000202000 */
[----:B------:R-:W-:Y:S01]  /*13d0*/  MOV R7, R14 ;  /* 0x0000000e00077202 */ /* 0x000fe20000000f00 */
[----:B------:R-:W-:Y:S06]  /*13e0*/  BRA `(.L_x_641) ;  /* 0xfffffff400ec7947 */ /* 0x000fec000383ffff */
.L_x_642:
        /* <DEDUP_REMOVED lines=9> */
.L_x_28290:


//--------------------- .text._ZN2at6native33batch_norm_backward_reduce_kernelIN3c108BFloat16EffiEEvNS_27GenericPackedTensorAccessorIT_Lm3ENS_16DefaultPtrTraitsET2_EES8_NS4_IT1_Lm1ES6_S7_EESA_SA_SA_NS4_IT0_Lm1ES6_S7_EESC_ --------------------------
	.section	.text._ZN2at6native33batch_norm_backward_reduce_kernelIN3c108BFloat16EffiEEvNS_27GenericPackedTensorAccessorIT_Lm3ENS_16DefaultPtrTraitsET2_EES8_NS4_IT1_Lm1ES6_S7_EESA_SA_SA_NS4_IT0_Lm1ES6_S7_EESC_,"ax",@progbits
	.align	128
        .global         _ZN2at6native33batch_norm_backward_reduce_kernelIN3c108BFloat16EffiEEvNS_27GenericPackedTensorAccessorIT_Lm3ENS_16DefaultPtrTraitsET2_EES8_NS4_IT1_Lm1ES6_S7_EESA_SA_SA_NS4_IT0_Lm1ES6_S7_EESC_
        .type           _ZN2at6native33batch_norm_backward_reduce_kernelIN3c108BFloat16EffiEEvNS_27GenericPackedTensorAccessorIT_Lm3ENS_16DefaultPtrTraitsET2_EES8_NS4_IT1_Lm1ES6_S7_EESA_SA_SA_NS4_IT0_Lm1ES6_S7_EESC_,@function
        .size           _ZN2at6native33batch_norm_backward_reduce_kernelIN3c108BFloat16EffiEEvNS_27GenericPackedTensorAccessorIT_Lm3ENS_16DefaultPtrTraitsET2_EES8_NS4_IT1_Lm1ES6_S7_EESA_SA_SA_NS4_IT0_Lm1ES6_S7_EESC_,(.L_x_28291 - _ZN2at6native33batch_norm_backward_reduce_kernelIN3c108BFloat16EffiEEvNS_27GenericPackedTensorAccessorIT_Lm3ENS_16DefaultPtrTraitsET2_EES8_NS4_IT1_Lm1ES6_S7_EESA_SA_SA_NS4_IT0_Lm1ES6_S7_EESC_)
        .other          _ZN2at6native33batch_norm_backward_reduce_kernelIN3c108BFloat16EffiEEvNS_27GenericPackedTensorAccessorIT_Lm3ENS_16DefaultPtrTraitsET2_EES8_NS4_IT1_Lm1ES6_S7_EESA_SA_SA_NS4_IT0_Lm1ES6_S7_EESC_,@"STO_CUDA_ENTRY STV_DEFAULT"
_ZN2at6native33batch_norm_backward_reduce_kernelIN3c108BFloat16EffiEEvNS_27GenericPackedTensorAccessorIT_Lm3ENS_16DefaultPtrTraitsET2_EES8_NS4_IT1_Lm1ES6_S7_EESA_SA_SA_NS4_IT0_Lm1ES6_S7_EESC_:
.text._ZN2at6native33batch_norm_backward_reduce_kernelIN3c108BFloat16EffiEEvNS_27GenericPackedTensorAccessorIT_Lm3ENS_16DefaultPtrTraitsET2_EES8_NS4_IT1_Lm1ES6_S7_EESA_SA_SA_NS4_IT0_Lm1ES6_S7_EESC_:
        /* <DEDUP_REMOVED lines=34> */
.L_x_648:
        /* <DEDUP_REMOVED lines=15> */
.L_x_647:
        /* <DEDUP_REMOVED lines=25> */
.L_x_646:
[----:B------:R-:W-:Y:S05]  /*04a0*/  BSYNC B1 ;  /* 0x0000000000017941 */ /* 0x000fea0003800000 */
.L_x_645:
[----:B----4-:R-:W-:Y:S01]  /*04b0*/  IMAD.IADD R13, R10, 0x1, R13 ;  /* 0x000000010a0d7824 */ /* 0x010fe200078e020d */
[----:B------:R-:W-:-:S04]  /*04c0*/  ULDC UR4, c[0x0][0x238] ;  /* 0x00008e0000047ab9 */ /* 0x000fc80000000800 */
[----:B------:R-:W-:-:S13]  /*04d0*/  ISETP.GE.AND P0, PT, R13, UR4, PT ;  /* 0x000000040d007c0c */ /* 0x000fda000bf06270 */
[----:B------:R-:W-:Y:S05]  /*04e0*/  @!P0 BRA `(.L_x_648) ;  /* 0xfffffffc004c8947 */ /* 0x000fea000383ffff */
.L_x_644:
[----:B------:R-:W-:Y:S05]  /*04f0*/  BSYNC B0 ;  /* 0x0000000000007941 */ /* 0x000fea0003800000 */
.L_x_643:
        /* <DEDUP_REMOVED lines=104> */
[----:B------:R1:W2:Y:S02]  /*0b80*/  SHFL.DOWN PT, R7, R5, 0x1, 0x1f ;  /* 0x08201f0005077f89 */ /* 0x0002a400000e0000 */
[----:B01----:R-:W0:Y:S02]  /*0b90*/  F2F.BF16.F32 R2, R2 ;  /* 0x0000000200027304 */ /* 0x003e240000202000 */
.L_x_661:
[----:B--2---:R-:W2:Y:S01]  /*0ba0*/  F2F.BF16.F32 R7, R7 ;  /* 0x0000000700077304 */ /* 0x004ea20000202000 */
[----:B01----:R-:W-:-:S05]  /*0bb0*/  SHF.L.U32 R9, R2, 0x10, RZ ;  /* 0x0000001002097819 */ /* 0x003fca00000006ff */
[----:B------:R-:W-:Y:S01]  /*0bc0*/  FADD.FTZ R4, R12, R9 ;  /* 0x000000090c047221 */ /* 0x000fe20000010000 */
[----:B--2---:R-:W-:-:S04]  /*0bd0*/  IMAD.U32 R2, R7, 0x10000, RZ ;  /* 0x0001000007027824 */ /* 0x004fc800078e00ff */
[----:B------:R-:W-:-:S07]  /*0be0*/  FADD.FTZ R5, R5, R2 ;  /* 0x0000000205057221 */ /* 0x000fce0000010000 */
.L_x_649:
        /* <DEDUP_REMOVED lines=9> */
[----:B------:R-:W1:Y:S08]  /*0c80*/  LDC R3, c[0x0][0x298] ;  /* 0x0000a600ff037b82 */ /* 0x000e700000000800 */
[----:B0-----:R-:W0:Y:S08]  /*0c90*/  LDC R4, c[0x0][0x2a8] ;  /* 0x0000aa00ff047b82 */ /* 0x001e300000000800 */
[----:B------:R-:W2:Y:S01]  /*0ca0*/  LDC R5, c[0x0][0x278] ;  /* 0x00009e00ff057b82 */ /* 0x000ea20000000800 */
[----:B-1----:R-:W-:-:S07]  /*0cb0*/  ISETP.GE.AND P0, PT, R3, 0x1, PT ;  /* 0x000000010300780c */ /* 0x002fce0003f06270 */
[----:B------:R-:W1:Y:S01]  /*0cc0*/  LDC R10, c[0x0][0x288] ;  /* 0x0000a200ff0a7b82 */ /* 0x000e620000000800 */
[----:B------:R-:W3:Y:S01]  /*0cd0*/  LDS.64 R2, [R2] ;  /* 0x0000000002027984 */ /* 0x000ee20000000a00 */
[----:B0-----:R-:W-:-:S06]  /*0ce0*/  ISETP.GE.AND P1, PT, R4, 0x1, PT ;  /* 0x000000010400780c */ /* 0x001fcc0003f26270 */
[----:B------:R-:W0:Y:S01]  /*0cf0*/  @P0 LDC R11, c[0x0][0x29c] ;  /* 0x0000a700ff0b0b82 */ /* 0x000e220000000800 */
[----:B--2---:R-:W-:-:S07]  /*0d00*/  ISETP.GE.AND P2, PT, R5, 0x1, PT ;  /* 0x000000010500780c */ /* 0x004fce0003f46270 */
[----:B------:R-:W2:Y:S01]  /*0d10*/  @P1 LDC R13, c[0x0][0x2ac] ;  /* 0x0000ab00ff0d1b82 */ /* 0x000ea20000000800 */
[----:B-1----:R-:W-:-:S07]  /*0d20*/  ISETP.GE.AND P3, PT, R10, 0x1, PT ;  /* 0x000000010a00780c */ /* 0x002fce0003f66270 */
[----:B------:R-:W1:Y:S08]  /*0d30*/  @P2 LDC R15, c[0x0][0x27c] ;  /* 0x00009f00ff0f2b82 */ /* 0x000e700000000800 */
[----:B------:R-:W4:Y:S01]  /*0d40*/  @P0 LDC.64 R6, c[0x0][0x290] ;  /* 0x0000a400ff060b82 */ /* 0x000f220000000a00 */
[----:B0-----:R-:W-:-:S07]  /*0d50*/  @P0 IMAD R11, R11, UR8, RZ ;  /* 0x000000080b0b0c24 */ /* 0x001fce000f8e02ff */
[----:B------:R-:W0:Y:S01]  /*0d60*/  @P1 LDC.64 R8, c[0x0][0x2a0] ;  /* 0x0000a800ff081b82 */ /* 0x000e220000000a00 */
[----:B--2---:R-:W-:-:S07]  /*0d70*/  @P1 IMAD R13, R13, UR8, RZ ;  /* 0x000000080d0d1c24 */ /* 0x004fce000f8e02ff */
[----:B------:R-:W2:Y:S01]  /*0d80*/  @P2 LDC.64 R4, c[0x0][0x270] ;  /* 0x00009c00ff042b82 */ /* 0x000ea20000000a00 */
[----:B-1----:R-:W-:Y:S02]  /*0d90*/  @P2 IMAD R15, R15, UR8, RZ ;  /* 0x000000080f0f2c24 */ /* 0x002fe4000f8e02ff */
[----:B----4-:R-:W-:-:S04]  /*0da0*/  @P0 IMAD.WIDE R6, R11, 0x4, R6 ;  /* 0x000000040b060825 */ /* 0x010fc800078e0206 */
[----:B---3--:R-:W-:-:S05]  /*0db0*/  @P0 FMUL.FTZ R11, R0, R3 ;  /* 0x00000003000b0220 */ /* 0x008fca0000410000 */
[----:B------:R1:W-:Y:S01]  /*0dc0*/  @P0 STG.E desc[UR6][R6.64], R11 ;  /* 0x0000000b06000986 */ /* 0x0003e2000c101906 */
[----:B0-----:R-:W-:-:S05]  /*0dd0*/  @P1 IMAD.WIDE R8, R13, 0x4, R8 ;  /* 0x000000040d081825 */ /* 0x001fca00078e0208 */
[----:B------:R1:W-:Y:S01]  /*0de0*/  @P1 STG.E desc[UR6][R8.64], R2 ;  /* 0x0000000208001986 */ /* 0x0003e2000c101906 */
[----:B--2---:R-:W-:-:S05]  /*0df0*/  @P2 IMAD.WIDE R4, R15, 0x4, R4 ;  /* 0x000000040f042825 */ /* 0x004fca00078e0204 */
[----:B------:R1:W-:Y:S01]  /*0e00*/  @P2 STG.E desc[UR6][R4.64], R2 ;  /* 0x0000000204002986 */ /* 0x0003e2000c101906 */
[----:B------:R-:W-:Y:S05]  /*0e10*/  @!P3 EXIT ;  /* 0x000000000000b94d */ /* 0x000fea0003800000 */
[----:B-1----:R-:W0:Y:S08]  /*0e20*/  LDC R7, c[0x0][0x28c] ;  /* 0x0000a300ff077b82 */ /* 0x002e300000000800 */
[----:B------:R-:W1:Y:S01]  /*0e30*/  LDC.64 R4, c[0x0][0x280] ;  /* 0x0000a000ff047b82 */ /* 0x000e620000000a00 */
[----:B0-----:R-:W-:-:S04]  /*0e40*/  IMAD R7, R7, UR8, RZ ;  /* 0x0000000807077c24 */ /* 0x001fc8000f8e02ff */
[----:B-1----:R-:W-:-:S05]  /*0e50*/  IMAD.WIDE R4, R7, 0x4, R4 ;  /* 0x0000000407047825 */ /* 0x002fca00078e0204 */
[----:B------:R-:W-:Y:S01]  /*0e60*/  STG.E desc[UR6][R4.64], R3 ;  /* 0x0000000304007986 */ /* 0x000fe2000c101906 */
[----:B------:R-:W-:Y:S05]  /*0e70*/  EXIT ;  /* 0x000000000000794d */ /* 0x000fea0003800000 */
.L_x_650:
[----:B------:R-:W-:Y:S01]  /*0e80*/  HFMA2.MMA R15, -RZ, RZ, 0, 9.5367431640625e-07 ;  /* 0x00000010ff0f7435 */ /* 0x000fe200000001ff */
[----:B-1----:R-:W-:Y:S01]  /*0e90*/  MOV R16, R4 ;  /* 0x0000000400107202 */ /* 0x002fe20000000f00 */
[----:B------:R-:W-:Y:S01]  /*0ea0*/  IMAD.MOV.U32 R18, RZ, RZ, 0x1f ;  /* 0x0000001fff127424 */ /* 0x000fe200078e00ff */
[----:B------:R-:W-:-:S08]  /*0eb0*/  MOV R13, 0xffffffff ;  /* 0xffffffff000d7802 */ /* 0x000fd00000000f00 */
[----:B------:R-:W-:Y:S05]  /*0ec0*/  WARPSYNC.COLLECTIVE R13, `(.L_x_651) ;  /* 0x000000000d087348 */ /* 0x000fea0003c00000 */
[----:B------:R0:W1:Y:S02]  /*0ed0*/  SHFL.DOWN P0, R14, R16, R15, R18 ;  /* 0x0800000f100e7389 */ /* 0x0000640000000012 */
[----:B01----:R-:W-:Y:S01]  /*0ee0*/  ENDCOLLECTIVE ;  /* 0x000000000000791b */ /* 0x003fe20003800000 */
.L_x_651:
[----:B------:R-:W-:Y:S01]  /*0ef0*/  IMAD.MOV.U32 R16, RZ, RZ, R5 ;  /* 0x000000ffff107224 */ /* 0x000fe200078e0005 */
[----:B------:R-:W-:-:S07]  /*0f00*/  MOV R2, R14 ;  /* 0x0000000e00027202 */ /* 0x000fce0000000f00 */
[----:B------:R-:W-:Y:S05]  /*0f10*/  WARPSYNC.COLLECTIVE R13, `(.L_x_652) ;  /* 0x000000000d087348 */ /* 0x000fea0003c00000 */
[----:B------:R0:W1:Y:S02]  /*0f20*/  SHFL.DOWN P0, R14, R16, R15, R18 ;  /* 0x0800000f100e7389 */ /* 0x0000640000000012 */
[----:B01----:R-:W-:Y:S01]  /*0f30*/  ENDCOLLECTIVE ;  /* 0x000000000000791b */ /* 0x003fe20003800000 */
.L_x_652:
        /* <DEDUP_REMOVED lines=10> */
.L_x_653:
[----:B------:R-:W-:-:S04]  /*0fe0*/  IMAD.U32 R8, R7, 0x10000, RZ ;  /* 0x0001000007087824 */ /* 0x000fc800078e00ff */
[----:B------:R-:W-:-:S05]  /*0ff0*/  FADD.FTZ R8, R5, R8 ;  /* 0x0000000805087221 */ /* 0x000fca0000010000 */
[----:B------:R-:W-:Y:S02]  /*1000*/  MOV R16, R8 ;  /* 0x0000000800107202 */ /* 0x000fe40000000f00 */
[----:B------:R-:W-:-:S07]  /*1010*/  MOV R10, R14 ;  /* 0x0000000e000a7202 */ /* 0x000fce0000000f00 */
[----:B------:R-:W-:Y:S05]  /*1020*/  WARPSYNC.COLLECTIVE R13, `(.L_x_654) ;  /* 0x000000000d087348 */ /* 0x000fea0003c00000 */
[----:B------:R0:W1:Y:S02]  /*1030*/  SHFL.DOWN P0, R14, R16, R15, R18 ;  /* 0x0800000f100e7389 */ /* 0x0000640000000012 */
[----:B01----:R-:W-:Y:S01]  /*1040*/  ENDCOLLECTIVE ;  /* 0x000000000000791b */ /* 0x003fe20003800000 */
.L_x_654:
        /* <DEDUP_REMOVED lines=10> */
.L_x_655:
[----:B------:R-:W-:-:S05]  /*10f0*/  SHF.L.U32 R5, R11, 0x10, RZ ;  /* 0x000000100b057819 */ /* 0x000fca00000006ff */
[----:B------:R-:W-:-:S05]  /*1100*/  FADD.FTZ R5, R8, R5 ;  /* 0x0000000508057221 */ /* 0x000fca0000010000 */
[----:B------:R-:W-:Y:S01]  /*1110*/  MOV R16, R5 ;  /* 0x0000000500107202 */ /* 0x000fe20000000f00 */
[----:B------:R-:W-:-:S07]  /*1120*/  IMAD.MOV.U32 R2, RZ, RZ, R14 ;  /* 0x000000ffff027224 */ /* 0x000fce00078e000e */
[----:B------:R-:W-:Y:S05]  /*1130*/  WARPSYNC.COLLECTIVE R13, `(.L_x_656) ;  /* 0x000000000d087348 */ /* 0x000fea0003c00000 */
[----:B------:R0:W1:Y:S02]  /*1140*/  SHFL.DOWN P0, R14, R16, R15, R18 ;  /* 0x0800000f100e7389 */ /* 0x0000640000000012 */
[----:B01----:R-:W-:Y:S01]  /*1150*/  ENDCOLLECTIVE ;  /* 0x000000000000791b */ /* 0x003fe20003800000 */
.L_x_656:
        /* <DEDUP_REMOVED lines=10> */
.L_x_657:
[----:B------:R-:W-:-:S05]  /*1200*/  SHF.L.U32 R8, R7, 0x10, RZ ;  /* 0x0000001007087819 */ /* 0x000fca00000006ff */
[----:B------:R-:W-:-:S04]  /*1210*/  FADD.FTZ R8, R5, R8 ;  /* 0x0000000805087221 */ /* 0x000fc80000010000 */
[----:B------:R-:W-:Y:S01]  /*1220*/  IMAD.MOV.U32 R16, RZ, RZ, R8 ;  /* 0x000000ffff107224 */ /* 0x000fe200078e0008 */
[----:B------:R-:W-:-:S07]  /*1230*/  MOV R10, R14 ;  /* 0x0000000e000a7202 */ /* 0x000fce0000000f00 */
[----:B------:R-:W-:Y:S05]  /*1240*/  WARPSYNC.COLLECTIVE R13, `(.L_x_658) ;  /* 0x000000000d087348 */ /* 0x000fea0003c00000 */
[----:B------:R0:W1:Y:S02]  /*1250*/  SHFL.DOWN P0, R14, R16, R15, R18 ;  /* 0x0800000f100e7389 */ /* 0x0000640000000012 */
[----:B01----:R-:W-:Y:S01]  /*1260*/  ENDCOLLECTIVE ;  /* 0x000000000000791b */ /* 0x003fe20003800000 */
.L_x_658:
        /* <DEDUP_REMOVED lines=10> */
.L_x_659:
[----:B------:R-:W-:-:S04]  /*1310*/  IMAD.U32 R5, R4, 0x10000, RZ ;  /* 0x0001000004057824 */ /* 0x000fc800078e00ff */
[----:B------:R-:W-:-:S05]  /*1320*/  FADD.FTZ R5, R8, R5 ;  /* 0x0000000508057221 */ /* 0x000fca0000010000 */
[----:B------:R-:W-:Y:S02]  /*1330*/  MOV R16, R5 ;  /* 0x0000000500107202 */ /* 0x000fe40000000f00 */
[----:B------:R-:W-:-:S07]  /*1340*/  MOV R2, R14 ;  /* 0x0000000e00027202 */ /* 0x000fce0000000f00 */
[----:B------:R-:W-:Y:S05]  /*1350*/  WARPSYNC.COLLECTIVE R13, `(.L_x_660) ;  /* 0x000000000d087348 */ /* 0x000fea0003c00000 */
[----:B------:R0:W1:Y:S02]  /*1360*/  SHFL.DOWN P0, R14, R16, R15, R18 ;  /* 0x0800000f100e7389 */ /* 0x0000640000000012 */
[----:B01----:R-:W-:Y:S01]  /*1370*/  ENDCOLLECTIVE ;  /* 0x000000000000791b */ /* 0x003fe20003800000 */
.L_x_660:
[----:B------:R-:W1:Y:S01]  /*1380*/  F2F.BF16.F32 R2, R2 ;  /* 0x0000000200027304 */ /* 0x000e620000202000 */
[----:B------:R-:W-:Y:S01]  /*1390*/  MOV R7, R14 ;  /* 0x0000000e00077202 */ /* 0x000fe20000000f00 */
[----:B------:R-:W-:Y:S06]  /*13a0*/  BRA `(.L_x_661) ;  /* 0xfffffff400fc7947 */ /* 0x000fec000383ffff */
.L_x_662:
        /* <DEDUP_REMOVED lines=13> */
.L_x_28291:


//--------------------- .text._ZN2at6native33batch_norm_backward_reduce_kernelIN3c104HalfES3_flEEvNS_27GenericPackedTensorAccessorIT_Lm3ENS_16DefaultPtrTraitsET2_EES8_NS4_IT1_Lm1ES6_S7_EESA_SA_SA_NS4_IT0_Lm1ES6_S7_EESC_ --------------------------
	.section	.text._ZN2at6native33batch_norm_backward_reduce_kernelIN3c104HalfES3_flEEvNS_27GenericPackedTensorAccessorIT_Lm3ENS_16DefaultPtrTraitsET2_EES8_NS4_IT1_Lm1ES6_S7_EESA_SA_SA_NS4_IT0_Lm1ES6_S7_EESC_,"ax",@progbits
	.align	128
        .global         _ZN2at6native33batch_norm_backward_reduce_kernelIN3c104HalfES3_flEEvNS_27GenericPackedTensorAccessorIT_Lm3ENS_16DefaultPtrTraitsET2_EES8_NS4_IT1_Lm1ES6_S7_EESA_SA_SA_NS4_IT0_Lm1ES6_S7_EESC_
        .type           _ZN2at6native33batch_norm_backward_reduce_kernelIN3c104HalfES3_flEEvNS_27GenericPackedTensorAccessorIT_Lm3ENS_16DefaultPtrTraitsET2_EES8_NS4_IT1_Lm1ES6_S7_EESA_SA_SA_NS4_IT0_Lm1ES6_S7_EESC_,@function
        .size           _ZN2at6native33batch_norm_backward_reduce_kernelIN3c104HalfES3_flEEvNS_27GenericPackedTensorAccessorIT_Lm3ENS_16DefaultPtrTraitsET2_EES8_NS4_IT1_Lm1ES6_S7_EESA_SA_SA_NS4_IT0_Lm1ES6_S7_EESC_,(.L_x_28292 - _ZN2at6native33batch_norm_backward_reduce_kernelIN3c104HalfES3_flEEvNS_27GenericPackedTensorAccessorIT_Lm3ENS_16DefaultPtrTraitsET2_EES8_NS4_IT1_Lm1ES6_S7_EESA_SA_SA_NS4_IT0_Lm1ES6_S7_EESC_)
        .other          _ZN2at6native33batch_norm_backward_reduce_kernelIN3c104HalfES3_flEEvNS_27GenericPackedTensorAccessorIT_Lm3ENS_16DefaultPtrTraitsET2_EES8_NS4_IT1_Lm1ES6_S7_EESA_SA_SA_NS4_IT0_Lm1ES6_S7_EESC_,@"STO_CUDA_ENTRY STV_DEFAULT"
_ZN2at6native33batch_norm_backward_reduce_kernelIN3c104HalfES3_flEEvNS_27GenericPackedTensorAccessorIT_Lm3ENS_16DefaultPtrTraitsET2_EES8_NS4_IT1_Lm1ES6_S7_EESA_SA_SA_NS4_IT0_Lm1ES6_S7_EESC_:
.text._ZN2at6native33batch_norm_backward_reduce_kernelIN3c104HalfES3_flEEvNS_27GenericPackedTensorAccessorIT_Lm3ENS_16DefaultPtrTraitsET2_EES8_NS4_IT1_Lm1ES6_S7_EESA_SA_SA_NS4_IT0_Lm1ES6_S7_EESC_:
        /* <DEDUP_REMOVED lines=15> */
[----:B------:R-:W-:Y:S01]  /*00f0*/  MOV R5, UR4 ;  /* 0x0000000400057c02 */ /* 0x000fe20008000f00 */
[----:B------:R-:W-:-:S04]  /*0100*/  ULDC.64 UR4, c[0x0][0x250] ;  /* 0x0000940000047ab9 */ /* 0x000fc80000000a00 */
[----:B------:R0:W5:Y:S01]  /*0110*/  LDG.E R0, desc[UR10][R4.64] ;  /* 0x0000000a04007981 */ /* 0x000162000c1e1900 */
[----:B-1----:R-:W-:Y:S01]  /*0120*/  ISETP.GE.U32.AND P0, PT, R8, UR4, PT ;  /* 0x0000000408007c0c */ /* 0x002fe2000bf06070 */
[----:B------:R-:W-:Y:S01]  /*0130*/  BSSY B0, `(.L_x_663) ;  /* 0x000005f000007945 */ /* 0x000fe20003800000 */
[----:B------:R-:W-:-:S04]  /*0140*/  SHF.R.S32.HI R7, RZ, 0x1f, R8 ;  /* 0x0000001fff077819 */ /* 0x000fc80000011408 */
[----:B------:R-:W-:-:S13]  /*0150*/  ISETP.GE.AND.EX P0, PT, R7, UR5, PT, P0 ;  /* 0x0000000507007c0c */ /* 0x000fda000bf06300 */
[----:B------:R-:W-:Y:S01]  /*0160*/  @P0 IMAD.MOV.U32 R24, RZ, RZ, RZ ;  /* 0x000000ffff180224 */ /* 0x000fe200078e00ff */
[----:B------:R-:W-:Y:S01]  /*0170*/  @P0 MOV R2, RZ ;  /* 0x000000ff00020202 */ /* 0x000fe20000000f00 */
        /* <DEDUP_REMOVED lines=13> */
[----:B------:R-:W-:Y:S01]  /*0250*/  MOV R18, R7 ;  /* 0x0000000700127202 */ /* 0x000fe20000000f00 */
[----:B------:R-:W-:Y:S02]  /*0260*/  HFMA2.MMA R24, -RZ, RZ, 0, 0 ;  /* 0x00000000ff187435 */ /* 0x000fe400000001ff */
[----:B------:R3:W5:Y:S02]  /*0270*/  LDG.E R4, desc[UR10][R2.64] ;  /* 0x0000000a02047981 */ /* 0x000764000c1e1900 */
[----:B------:R-:W4:Y:S01]  /*0280*/  LDC R6, c[0x0][RZ] ;  /* 0x00000000ff067b82 */ /* 0x000f220000000800 */
[----:B0-----:R-:W-:-:S04]  /*0290*/  IMAD R10, R14, UR4, RZ ;  /* 0x000000040e0a7c24 */ /* 0x001fc8000f8e02ff */
[----:B------:R-:W-:Y:S02]  /*02a0*/  IMAD R9, R15, UR12, R10 ;  /* 0x0000000c0f097c24 */ /* 0x000fe4000f8e020a */
[C---:B-1----:R-:W-:Y:S01]  /*02b0*/  IMAD R12, R16.reuse, UR4, RZ ;  /* 0x00000004100c7c24 */ /* 0x042fe2000f8e02ff */
[----:B---3--:R-:W-:Y:S01]  /*02c0*/  MOV R3, R8 ;  /* 0x0000000800037202 */ /* 0x008fe20000000f00 */
[----:B------:R-:W-:-:S04]  /*02d0*/  IMAD.WIDE.U32 R10, R16, UR12, RZ ;  /* 0x0000000c100a7c25 */ /* 0x000fc8000f8e00ff */
[----:B------:R-:W-:Y:S02]  /*02e0*/  IMAD R15, R17, UR12, R12 ;  /* 0x0000000c110f7c24 */ /* 0x000fe4000f8e020c */
[----:B------:R-:W-:-:S04]  /*02f0*/  IMAD.WIDE.U32 R12, R14, UR12, RZ ;  /* 0x0000000c0e0c7c25 */ /* 0x000fc8000f8e00ff */
[----:B------:R-:W-:Y:S01]  /*0300*/  IMAD.MOV.U32 R2, RZ, RZ, RZ ;  /* 0x000000ffff027224 */ /* 0x000fe200078e00ff */
[----:B------:R-:W-:Y:S01]  /*0310*/  IADD3 R7, R13, R9, RZ ;  /* 0x000000090d077210 */ /* 0x000fe20007ffe0ff */
[----:B--2---:R-:W-:-:S07]  /*0320*/  IMAD.IADD R9, R11, 0x1, R15 ;  /* 0x000000010b097824 */ /* 0x004fce00078e020f */
.L_x_668:
        /* <DEDUP_REMOVED lines=13> */
[----:B------:R-:W-:Y:S01]  /*0400*/  IMAD.MOV.U32 R18, RZ, RZ, R10 ;  /* 0x000000ffff127224 */ /* 0x000fe200078e000a */
[----:B------:R-:W-:Y:S01]  /*0410*/  MOV R17, R7 ;  /* 0x0000000700117202 */ /* 0x000fe20000000f00 */
[C---:B------:R-:W-:Y:S01]  /*0420*/  IMAD R27, R3.reuse, UR7, R26 ;  /* 0x00000007031b7c24 */ /* 0x040fe2000f8e021a */
[----:B------:R-:W-:Y:S01]  /*0430*/  MOV R26, R25 ;  /* 0x00000019001a7202 */ /* 0x000fe20000000f00 */
[----:B------:R-:W-:-:S04]  /*0440*/  IMAD.WIDE.U32 R18, R3, UR6, R18 ;  /* 0x0000000603127c25 */ /* 0x000fc8000f8e0012 */
[----:B------:R-:W-:Y:S01]  /*0450*/  IMAD.WIDE.U32 R16, R3, UR4, R16 ;  /* 0x0000000403107c25 */ /* 0x000fe2000f8e0010 */
[----:B------:R-:W-:-:S03]  /*0460*/  IADD3 R27, R19, R27, RZ ;  /* 0x0000001b131b7210 */ /* 0x000fc60007ffe0ff */
[----:B------:R-:W-:-:S04]  /*0470*/  IMAD R21, R3, UR5, R20 ;  /* 0x0000000503157c24 */ /* 0x000fc8000f8e0214 */
[----:B------:R-:W-:-:S07]  /*0480*/  IMAD.IADD R3, R17, 0x1, R21 ;  /* 0x0000000111037824 */ /* 0x000fce00078e0215 */
.L_x_667:
[----:B------:R-:W-:Y:S01]  /*0490*/  IMAD R21, R22, UR14, RZ ;  /* 0x0000000e16157c24 */ /* 0x000fe2000f8e02ff */
[----:B------:R-:W-:-:S03]  /*04a0*/  MOV R20, R16 ;  /* 0x0000001000147202 */ /* 0x000fc60000000f00 */
[C---:B------:R-:W-:Y:S02]  /*04b0*/  IMAD R23, R26.reuse, UR15, R21 ;  /* 0x0000000f1a177c24 */ /* 0x040fe4000f8e0215 */
[----:B------:R-:W-:Y:S02]  /*04c0*/  IMAD.MOV.U32 R21, RZ, RZ, R3 ;  /* 0x000000ffff157224 */ /* 0x000fe400078e0003 */
[----:B------:R-:W-:-:S05]  /*04d0*/  IMAD.WIDE.U32 R20, R26, UR14, R20 ;  /* 0x0000000e1a147c25 */ /* 0x000fca000f8e0014 */
[----:B------:R-:W-:Y:S02]  /*04e0*/  IADD3 R21, R21, R23, RZ ;  /* 0x0000001715157210 */ /* 0x000fe40007ffe0ff */
        /* <DEDUP_REMOVED lines=11> */
[----:B------:R-:W3:Y:S01]  /*05a0*/  LDG.E.U16 R22, desc[UR10][R22.64] ;  /* 0x0000000a16167981 */ /* 0x000ee2000c1e1500 */
[----:B----4-:R-:W-:-:S04]  /*05b0*/  IADD3 R26, R6, R25, RZ ;  /* 0x00000019061a7210 */ /* 0x010fc80007ffe0ff */
[----:B------:R-:W-:Y:S01]  /*05c0*/  ISETP.GE.U32.AND P0, PT, R26, R14, PT ;  /* 0x0000000e1a00720c */ /* 0x000fe20003f06070 */
[--C-:B------:R-:W-:Y:S02]  /*05d0*/  IMAD.MOV.U32 R25, RZ, RZ, R26.reuse ;  /* 0x000000ffff197224 */ /* 0x100fe400078e001a */
[----:B--2---:R-:W-:Y:S02]  /*05e0*/  HADD2.F32 R20, -RZ, R28.H0_H0 ;  /* 0x2000001cff147230 */ /* 0x004fe40000004100 */
[----:B---3--:R-:W-:Y:S01]  /*05f0*/  HADD2.F32 R21, -RZ, R22.H0_H0 ;  /* 0x20000016ff157230 */ /* 0x008fe20000004100 */
[----:B------:R-:W-:-:S04]  /*0600*/  SHF.R.S32.HI R22, RZ, 0x1f, R26 ;  /* 0x0000001fff167819 */ /* 0x000fc8000001141a */
[----:B-----5:R-:W-:Y:S01]  /*0610*/  FADD.FTZ R21, -R4, R21 ;  /* 0x0000001504157221 */ /* 0x020fe20000010100 */
[----:B------:R-:W-:-:S03]  /*0620*/  ISETP.GE.AND.EX P0, PT, R22, R15, PT, P0 ;  /* 0x0000000f1600720c */ /* 0x000fc60003f06300 */
[----:B------:R-:W-:-:S05]  /*0630*/  FMUL.FTZ R21, R20, R21 ;  /* 0x0000001514157220 */ /* 0x000fca0000410000 */
[----:B------:R-:W-:-:S05]  /*0640*/  F2FP.F16.F32.PACK_AB R20, R21, R20 ;  /* 0x000000141514723e */ /* 0x000fca00000000ff */
[--C-:B------:R-:W-:Y:S02]  /*0650*/  HADD2.F32 R21, -RZ, R20.reuse.H0_H0 ;  /* 0x20000014ff157230 */ /* 0x100fe40000004100 */
[----:B------:R-:W-:-:S03]  /*0660*/  HADD2.F32 R23, -RZ, R20.H1_H1 ;  /* 0x30000014ff177230 */ /* 0x000fc60000004100 */
[----:B------:R-:W-:Y:S02]  /*0670*/  FADD.FTZ R24, R21, R24 ;  /* 0x0000001815187221 */ /* 0x000fe40000010000 */
[----:B------:R-:W-:Y:S01]  /*0680*/  FADD.FTZ R2, R23, R2 ;  /* 0x0000000217027221 */ /* 0x000fe20000010000 */
[----:B------:R-:W-:Y:S06]  /*0690*/  @!P0 BRA `(.L_x_667) ;  /* 0xfffffffc007c8947 */ /* 0x000fec000383ffff */
.L_x_666:
[----:B------:R-:W-:Y:S05]  /*06a0*/  BSYNC B1 ;  /* 0x0000000000017941 */ /* 0x000fea0003800000 */
.L_x_665:
[----:B------:R-:W-:Y:S01]  /*06b0*/  IADD3 R3, R5, R8, RZ ;  /* 0x0000000805037210 */ /* 0x000fe20007ffe0ff */
[----:B------:R-:W-:-:S03]  /*06c0*/  ULDC.64 UR4, c[0x0][0x250] ;  /* 0x0000940000047ab9 */ /* 0x000fc60000000a00 */
[----:B------:R-:W-:Y:S02]  /*06d0*/  ISETP.GE.U32.AND P0, PT, R3, UR4, PT ;  /* 0x0000000403007c0c */ /* 0x000fe4000bf06070 */
[----:B------:R-:W-:Y:S02]  /*06e0*/  SHF.R.S32.HI R18, RZ, 0x1f, R3 ;  /* 0x0000001fff127819 */ /* 0x000fe40000011403 */
[----:B------:R-:W-:Y:S02]  /*06f0*/  MOV R8, R3 ;  /* 0x0000000300087202 */ /* 0x000fe40000000f00 */
[----:B------:R-:W-:-:S13]  /*0700*/  ISETP.GE.AND.EX P0, PT, R18, UR5, PT, P0 ;  /* 0x0000000512007c0c */ /* 0x000fda000bf06300 */
[----:B------:R-:W-:Y:S05]  /*0710*/  @!P0 BRA `(.L_x_668) ;  /* 0xfffffffc00048947 */ /* 0x000fea000383ffff */
.L_x_664:
[----:B------:R-:W-:Y:S05]  /*0720*/  BSYNC B0 ;  /* 0x0000000000007941 */ /* 0x000fea0003800000 */
.L_x_663:
[----:B------:R-:W-:Y:S01]  /*0730*/  SHFL.DOWN PT, R3, R24, 0x10, 0x1f ;  /* 0x0a001f0018037f89 */ /* 0x000fe200000e0000 */
[----:B------:R-:W-:Y:S01]  /*0740*/  ULDC UR4, c[0x0][0x0] ;  /* 0x0000000000047ab9 */ /* 0x000fe20000000800 */
[----:B------:R-:W-:Y:S02]  /*0750*/  ULDC UR5, c[0x0][0x4] ;  /* 0x0000010000057ab9 */ /* 0x000fe40000000800 */
[----:B-----5:R-:W0:Y:S01]  /*0760*/  SHFL.DOWN PT, R4, R2, 0x10, 0x1f ;  /* 0x0a001f0002047f89 */ /* 0x020e2200000e0000 */
[----:B------:R-:W-:Y:S01]  /*0770*/  BAR.SYNC.DEFER_BLOCKING 0x0 ;  /* 0x0000000000007b1d */ /* 0x000fe20000010000 */
[----:B0-----:R-:W-:-:S05]  /*0780*/  F2FP.F16.F32.PACK_AB R3, R4, R3 ;  /* 0x000000030403723e */ /* 0x001fca00000000ff */
[--C-:B------:R-:W-:Y:S02]  /*0790*/  HADD2.F32 R5, -RZ, R3.reuse.H0_H0 ;  /* 0x20000003ff057230 */ /* 0x100fe40000004100 */
[----:B------:R-:W-:-:S03]  /*07a0*/  HADD2.F32 R3, -RZ, R3.H1_H1 ;  /* 0x30000003ff037230 */ /* 0x000fc60000004100 */
[----:B------:R-:W-:Y:S02]  /*07b0*/  FADD.FTZ R5, R5, R24 ;  /* 0x0000001805057221 */ /* 0x000fe40000010000 */
[----:B------:R-:W-:Y:S02]  /*07c0*/  FADD.FTZ R4, R3, R2 ;  /* 0x0000000203047221 */ /* 0x000fe40000010000 */
[----:B------:R-:W0:Y:S01]  /*07d0*/  S2R R2, SR_TID.Y ;  /* 0x0000000000027919 */ /* 0x000e220000002200 */
[----:B------:R-:W-:Y:S04]  /*07e0*/  SHFL.DOWN PT, R3, R5, 0x8, 0x1f ;  /* 0x09001f0005037f89 */ /* 0x000fe800000e0000 */
[----:B----4-:R-:W1:Y:S02]  /*07f0*/  SHFL.DOWN PT, R6, R4, 0x8, 0x1f ;  /* 0x09001f0004067f89 */ /* 0x010e6400000e0000 */
[----:B-1----:R-:W-:-:S05]  /*0800*/  F2FP.F16.F32.PACK_AB R3, R6, R3 ;  /* 0x000000030603723e */ /* 0x002fca00000000ff */
[--C-:B------:R-:W-:Y:S02]  /*0810*/  HADD2.F32 R6, -RZ, R3.reuse.H0_H0 ;  /* 0x20000003ff067230 */ /* 0x100fe40000004100 */
[----:B------:R-:W-:-:S03]  /*0820*/  HADD2.F32 R3, -RZ, R3.H1_H1 ;  /* 0x30000003ff037230 */ /* 0x000fc60000004100 */
[----:B------:R-:W-:Y:S02]  /*0830*/  FADD.FTZ R6, R5, R6 ;  /* 0x0000000605067221 */ /* 0x000fe40000010000 */
[----:B------:R-:W-:Y:S02]  /*0840*/  FADD.FTZ R7, R4, R3 ;  /* 0x0000000304077221 */ /* 0x000fe40000010000 */
[----:B------:R-:W0:Y:S01]  /*0850*/  S2R R3, SR_TID.X ;  /* 0x0000000000037919 */ /* 0x000e220000002100 */
[----:B------:R-:W-:Y:S04]  /*0860*/  SHFL.DOWN PT, R8, R6, 0x4, 0x1f ;  /* 0x08801f0006087f89 */ /* 0x000fe800000e0000 */
[----:B------:R-:W1:Y:S02]  /*0870*/  SHFL.DOWN PT, R9, R7, 0x4, 0x1f ;  /* 0x08801f0007097f89 */ /* 0x000e6400000e0000 */
[----:B-1----:R-:W-:-:S05]  /*0880*/  F2FP.F16.F32.PACK_AB R8, R9, R8 ;  /* 0x000000080908723e */ /* 0x002fca00000000ff */
[--C-:B------:R-:W-:Y:S02]  /*0890*/  HADD2.F32 R5, -RZ, R8.reuse.H0_H0 ;  /* 0x20000008ff057230 */ /* 0x100fe40000004100 */
[----:B------:R-:W-:-:S03]  /*08a0*/  HADD2.F32 R8, -RZ, R8.H1_H1 ;  /* 0x30000008ff087230 */ /* 0x000fc60000004100 */
[----:B------:R-:W-:Y:S01]  /*08b0*/  FADD.FTZ R5, R6, R5 ;  /* 0x0000000506057221 */ /* 0x000fe20000010000 */
[----:B0-----:R-:W-:Y:S02]  /*08c0*/  IMAD R6, R2, UR4, R3 ;  /* 0x0000000402067c24 */ /* 0x001fe4000f8e0203 */
[----:B------:R-:W-:Y:S01]  /*08d0*/  FADD.FTZ R8, R7, R8 ;  /* 0x0000000807087221 */ /* 0x000fe20000010000 */
[----:B------:R-:W-:Y:S01]  /*08e0*/  UIMAD UR4, UR4, UR5, URZ ;  /* 0x00000005040472a4 */ /* 0x000fe2000f8e023f */
[----:B------:R-:W-:Y:S01]  /*08f0*/  SHFL.DOWN PT, R4, R5, 0x2, 0x1f ;  /* 0x08401f0005047f89 */ /* 0x000fe200000e0000 */
[----:B------:R-:W-:Y:S02]  /*0900*/  SHF.R.S32.HI R7, RZ, 0x1f, R6 ;  /* 0x0000001fff077819 */ /* 0x000fe40000011406 */
[----:B------:R-:W-:Y:S01]  /*0910*/  USHF.R.U32.HI UR4, URZ, 0x5, UR4 ;  /* 0x000000053f047899 */ /* 0x000fe20008011604 */
[----:B------:R-:W0:Y:S01]  /*0920*/  SHFL.DOWN PT, R9, R8, 0x2, 0x1f ;  /* 0x08401f0008097f89 */ /* 0x000e2200000e0000 */
[----:B------:R-:W-:-:S04]  /*0930*/  LEA.HI R11, R7, R6, RZ, 0x5 ;  /* 0x00000006070b7211 */ /* 0x000fc800078f28ff */
[----:B------:R-:W-:Y:S02]  /*0940*/  ISETP.GE.AND P1, PT, R6, UR4, PT ;  /* 0x0000000406007c0c */ /* 0x000fe4000bf26270 */
[----:B------:R-:W-:-:S05]  /*0950*/  LOP3.LUT R7, R11, 0xffffffe0, RZ, 0xc0, !PT ;  /* 0xffffffe00b077812 */ /* 0x000fca00078ec0ff */
[C---:B------:R-:W-:Y:S02]  /*0960*/  IMAD.IADD R12, R6.reuse, 0x1, -R7 ;  /* 0x00000001060c7824 */ /* 0x040fe400078e0a07 */
[----:B------:R-:W-:-:S03]  /*0970*/  VIADD R6, R6, 0x1f ;  /* 0x0000001f06067836 */ /* 0x000fc60000000000 */
[----:B------:R-:W-:Y:S01]  /*0980*/  ISETP.NE.AND P0, PT, R12, RZ, PT ;  /* 0x000000ff0c00720c */ /* 0x000fe20003f05270 */
[----:B------:R-:W1:Y:S01]  /*0990*/  @!P1 S2R R14, SR_CgaCtaId ;  /* 0x00000000000e9919 */ /* 0x000e620000008800 */
[----:B------:R-:W-:Y:S02]  /*09a0*/  @!P1 MOV R13, 0x400 ;  /* 0x00000400000d9802 */ /* 0x000fe40000000f00 */
[----:B0-----:R-:W-:-:S05]  /*09b0*/  F2FP.F16.F32.PACK_AB R4, R9, R4 ;  /* 0x000000040904723e */ /* 0x001fca00000000ff */
[----:B------:R-:W-:-:S04]  /*09c0*/  HADD2.F32 R10, -RZ, R4.H0_H0 ;  /* 0x20000004ff0a7230 */ /* 0x000fc80000004100 */
[----:B------:R-:W-:Y:S01]  /*09d0*/  @!P0 SHF.R.S32.HI R11, RZ, 0x5, R11 ;  /* 0x00000005ff0b8819 */ /* 0x000fe2000001140b */
[----:B------:R-:W-:Y:S02]  /*09e0*/  HADD2.F32 R7, -RZ, R4.H1_H1 ;  /* 0x30000004ff077230 */ /* 0x000fe40000004100 */
[----:B------:R-:W-:-:S03]  /*09f0*/  FADD.FTZ R10, R5, R10 ;  /* 0x0000000a050a7221 */ /* 0x000fc60000010000 */
[----:B------:R-:W-:Y:S01]  /*0a00*/  FADD.FTZ R9, R8, R7 ;  /* 0x0000000708097221 */ /* 0x000fe20000010000 */
[----:B------:R-:W-:Y:S01]  /*0a10*/  @!P0 MOV R7, 0x400 ;  /* 0x0000040000078802 */ /* 0x000fe20000000f00 */
[----:B------:R-:W0:Y:S01]  /*0a20*/  @!P0 S2R R8, SR_CgaCtaId ;  /* 0x0000000000088919 */ /* 0x000e220000008800 */
[----:B------:R-:W-:Y:S04]  /*0a30*/  SHFL.DOWN PT, R4, R10, 0x1, 0x1f ;  /* 0x08201f000a047f89 */ /* 0x000fe800000e0000 */
[----:B------:R-:W2:Y:S01]  /*0a40*/  SHFL.DOWN PT, R5, R9, 0x1, 0x1f ;  /* 0x08201f0009057f89 */ /* 0x000ea200000e0000 */
[----:B-1----:R-:W-:-:S04]  /*0a50*/  @!P1 LEA R13, R14, R13, 0x18 ;  /* 0x0000000d0e0d9211 */ /* 0x002fc800078ec0ff */
[----:B------:R-:W-:Y:S02]  /*0a60*/  @!P1 LEA R12, R12, R13, 0x3 ;  /* 0x0000000d0c0c9211 */ /* 0x000fe400078e18ff */
[----:B--2---:R-:W-:Y:S02]  /*0a70*/  F2FP.F16.F32.PACK_AB R4, R5, R4 ;  /* 0x000000040504723e */ /* 0x004fe400000000ff */
[----:B0-----:R-:W-:-:S03]  /*0a80*/  @!P0 LEA R8, R8, R7, 0x18 ;  /* 0x0000000708088211 */ /* 0x001fc600078ec0ff */
[--C-:B------:R-:W-:Y:S01]  /*0a90*/  HADD2.F32 R5, -RZ, R4.reuse.H0_H0 ;  /* 0x20000004ff057230 */ /* 0x100fe20000004100 */
[----:B------:R-:W-:Y:S01]  /*0aa0*/  @!P0 LEA R8, R11, R8, 0x3 ;  /* 0x000000080b088211 */ /* 0x000fe200078e18ff */
[----:B------:R-:W-:-:S03]  /*0ab0*/  HADD2.F32 R4, -RZ, R4.H1_H1 ;  /* 0x30000004ff047230 */ /* 0x000fc60000004100 */
[----:B------:R-:W-:Y:S02]  /*0ac0*/  @!P0 FADD.FTZ R10, R10, R5 ;  /* 0x000000050a0a8221 */ /* 0x000fe40000010000 */
[----:B------:R-:W-:Y:S01]  /*0ad0*/  @!P0 FADD.FTZ R11, R9, R4 ;  /* 0x00000004090b8221 */ /* 0x000fe20000010000 */
[----:B------:R-:W-:-:S04]  /*0ae0*/  CS2R R4, SRZ ;  /* 0x0000000000047805 */ /* 0x000fc8000001ff00 */
[----:B------:R0:W-:Y:S01]  /*0af0*/  @!P0 STS.64 [R8], R10 ;  /* 0x0000000a08008388 */ /* 0x0001e20000000a00 */
[----:B------:R-:W-:Y:S01]  /*0b00*/  BAR.SYNC.DEFER_BLOCKING 0x0 ;  /* 0x0000000000007b1d */ /* 0x000fe20000010000 */
[----:B------:R-:W-:-:S05]  /*0b10*/  ISETP.GT.U32.AND P0, PT, R6, 0x3e, PT ;  /* 0x0000003e0600780c */ /* 0x000fca0003f04070 */
[----:B------:R0:W1:Y:S08]  /*0b20*/  @!P1 LDS.64 R4, [R12] ;  /* 0x000000000c049984 */ /* 0x0000700000000a00 */
[----:B0-----:R-:W-:Y:S05]  /*0b30*/  @P0 BRA `(.L_x_669) ;  /* 0x0000000000940947 */ /* 0x001fea0003800000 */
[----:B------:R-:W-:-:S03]  /*0b40*/  UMOV UR4, 0xffffffff ;  /* 0xffffffff00047882 */ /* 0x000fc60000000000 */
[----:B------:R-:W-:Y:S05]  /*0b50*/  BRA.DIV UR4, `(.L_x_670) ;  /* 0x0000000604947947 */ /* 0x000fea000b800000 */
[----:B-1----:R-:W-:Y:S04]  /*0b60*/  SHFL.DOWN PT, R6, R4, 0x10, 0x1f ;  /* 0x0a001f0004067f89 */ /* 0x002fe800000e0000 */
[----:B------:R-:W0:Y:S02]  /*0b70*/  SHFL.DOWN PT, R7, R5, 0x10, 0x1f ;  /* 0x0a001f0005077f89 */ /* 0x000e2400000e0000 */
[----:B0-----:R-:W-:-:S05]  /*0b80*/  F2FP.F16.F32.PACK_AB R6, R7, R6 ;  /* 0x000000060706723e */ /* 0x001fca00000000ff */
[--C-:B------:R-:W-:Y:S02]  /*0b90*/  HADD2.F32 R7, -RZ, R6.reuse.H0_H0 ;  /* 0x20000006ff077230 */ /* 0x100fe40000004100 */
[----:B------:R-:W-:-:S03]  /*0ba0*/  HADD2.F32 R6, -RZ, R6.H1_H1 ;  /* 0x30000006ff067230 */ /* 0x000fc60000004100 */
[----:B------:R-:W-:Y:S02]  /*0bb0*/  FADD.FTZ R7, R4, R7 ;  /* 0x0000000704077221 */ /* 0x000fe40000010000 */
[----:B------:R-:W-:-:S03]  /*0bc0*/  FADD.FTZ R6, R5, R6 ;  /* 0x0000000605067221 */ /* 0x000fc60000010000 */
[----:B------:R-:W-:Y:S04]  /*0bd0*/  SHFL.DOWN PT, R8, R7, 0x8, 0x1f ;  /* 0x09001f0007087f89 */ /* 0x000fe800000e0000 */
        /* <DEDUP_REMOVED lines=20> */
[----:B------:R0:W1:Y:S04]  /*0d20*/  SHFL.DOWN PT, R6, R8, 0x1, 0x1f ;  /* 0x08201f0008067f89 */ /* 0x00006800000e0000 */
[----:B------:R0:W2:Y:S02]  /*0d30*/  SHFL.DOWN PT, R9, R7, 0x1, 0x1f ;  /* 0x08201f0007097f89 */ /* 0x0000a400000e0000 */
.L_x_684:
[----:B-12---:R-:W-:-:S05]  /*0d40*/  F2FP.F16.F32.PACK_AB R6, R9, R6 ;  /* 0x000000060906723e */ /* 0x006fca00000000ff */
[--C-:B------:R-:W-:Y:S02]  /*0d50*/  HADD2.F32 R5, -RZ, R6.reuse.H0_H0 ;  /* 0x20000006ff057230 */ /* 0x100fe40000004100 */
[----:B------:R-:W-:-:S03]  /*0d60*/  HADD2.F32 R6, -RZ, R6.H1_H1 ;  /* 0x30000006ff067230 */ /* 0x000fc60000004100 */
[----:B------:R-:W-:Y:S02]  /*0d70*/  FADD.FTZ R4, R8, R5 ;  /* 0x0000000508047221 */ /* 0x000fe40000010000 */
[----:B------:R-:W-:-:S07]  /*0d80*/  FADD.FTZ R5, R7, R6 ;  /* 0x0000000607057221 */ /* 0x000fce0000010000 */
.L_x_669:
[----:B0-----:R-:W0:Y:S01]  /*0d90*/  S2R R7, SR_CgaCtaId ;  /* 0x0000000000077919 */ /* 0x001e220000008800 */
        /* <DEDUP_REMOVED lines=28> */
[----:B------:R-:W-:-:S03]  /*0f60*/  F2FP.F16.F32.PACK_AB R0, RZ, R0 ;  /* 0x00000000ff00723e */ /* 0x000fc600000000ff */
[----:B------:R-:W-:Y:S02]  /*0f70*/  ULEA.HI.X UR4, UR4, UR9, UR6, 0x1, UP0 ;  /* 0x0000000904047291 */ /* 0x000fe400080f0c06 */
[----:B------:R-:W-:-:S04]  /*0f80*/  MOV R2, UR5 ;  /* 0x0000000500027c02 */ /* 0x000fc80008000f00 */
[----:B------:R-:W-:-:S05]  /*0f90*/  MOV R3, UR4 ;  /* 0x0000000400037c02 */ /* 0x000fca0008000f00 */
[----:B------:R0:W-:Y:S02]  /*0fa0*/  STG.E.U16 desc[UR10][R2.64], R0 ;  /* 0x0000000002007986 */ /* 0x0001e4000c10150a */
.L_x_671:
[----:B------:R-:W-:Y:S05]  /*0fb0*/  @!P0 BRA `(.L_x_672) ;  /* 0x0000000000288947 */ /* 0x000fea0003800000 */
[----:B------:R-:W-:Y:S01]  /*0fc0*/  ULDC.64 UR6, c[0x0][0x308] ;  /* 0x0000c20000067ab9 */ /* 0x000fe20000000a00 */
[----:B------:R-:W-:Y:S01]  /*0fd0*/  ULDC.64 UR8, c[0x0][0x2f8] ;  /* 0x0000be0000087ab9 */ /* 0x000fe20000000a00 */
[----:B------:R-:W-:Y:S01]  /*0fe0*/  UIMAD.WIDE.U32 UR4, UR12, UR6, URZ ;  /* 0x000000060c0472a5 */ /* 0x000fe2000f8e003f */
[----:B0-----:R-:W-:-:S03]  /*0ff0*/  F2FP.F16.F32.PACK_AB R0, RZ, R4 ;  /* 0x00000004ff00723e */ /* 0x001fc600000000ff */
[----:B------:R-:W-:Y:S02]  /*1000*/  UIMAD UR6, UR12, UR7, UR5 ;  /* 0x000000070c0672a4 */ /* 0x000fe4000f8e0205 */
[----:B------:R-:W-:-:S04]  /*1010*/  ULEA UR5, UP0, UR4, UR8, 0x1 ;  /* 0x0000000804057291 */ /* 0x000fc8000f80083f */
[----:B------:R-:W-:Y:S02]  /*1020*/  ULEA.HI.X UR4, UR4, UR9, UR6, 0x1, UP0 ;  /* 0x0000000904047291 */ /* 0x000fe400080f0c06 */
[----:B------:R-:W-:-:S04]  /*1030*/  IMAD.U32 R2, RZ, RZ, UR5 ;  /* 0x00000005ff027e24 */ /* 0x000fc8000f8e00ff */
[----:B------:R-:W-:-:S05]  /*1040*/  MOV R3, UR4 ;  /* 0x0000000400037c02 */ /* 0x000fca0008000f00 */
[----:B------:R1:W-:Y:S02]  /*1050*/  STG.E.U16 desc[UR10][R2.64], R0 ;  /* 0x0000000002007986 */ /* 0x0003e4000c10150a */
.L_x_672:
[----:B------:R-:W-:Y:S05]  /*1060*/  @!P3 BRA `(.L_x_673) ;  /* 0x000000000024b947 */ /* 0x000fea0003800000 */
[----:B------:R-:W-:Y:S01]  /*1070*/  ULDC.64 UR6, c[0x0][0x2c0] ;  /* 0x0000b00000067ab9 */ /* 0x000fe20000000a00 */
[----:B------:R-:W-:Y:S01]  /*1080*/  ULDC.64 UR8, c[0x0][0x2b0] ;  /* 0x0000ac0000087ab9 */ /* 0x000fe20000000a00 */
[----:B------:R-:W-:-:S04]  /*1090*/  UIMAD.WIDE.U32 UR4, UR12, UR6, URZ ;  /* 0x000000060c0472a5 */ /* 0x000fc8000f8e003f */
[----:B------:R-:W-:Y:S02]  /*10a0*/  UIMAD UR6, UR12, UR7, UR5 ;  /* 0x000000070c0672a4 */ /* 0x000fe4000f8e0205 */
[----:B------:R-:W-:-:S04]  /*10b0*/  ULEA UR5, UP0, UR4, UR8, 0x2 ;  /* 0x0000000804057291 */ /* 0x000fc8000f80103f */
[----:B------:R-:W-:Y:S02]  /*10c0*/  ULEA.HI.X UR4, UR4, UR9, UR6, 0x2, UP0 ;  /* 0x0000000904047291 */ /* 0x000fe400080f1406 */
[----:B01----:R-:W-:-:S04]  /*10d0*/  MOV R2, UR5 ;  /* 0x0000000500027c02 */ /* 0x003fc80008000f00 */
[----:B------:R-:W-:-:S05]  /*10e0*/  IMAD.U32 R3, RZ, RZ, UR4 ;  /* 0x00000004ff037e24 */ /* 0x000fca000f8e00ff */
[----:B------:R2:W-:Y:S02]  /*10f0*/  STG.E desc[UR10][R2.64], R4 ;  /* 0x0000000402007986 */ /* 0x0005e4000c10190a */
.L_x_673:
[----:B------:R-:W-:Y:S05]  /*1100*/  @!P1 EXIT ;  /* 0x000000000000994d */ /* 0x000fea0003800000 */
[----:B------:R-:W-:Y:S01]  /*1110*/  ULDC.64 UR6, c[0x0][0x2d8] ;  /* 0x0000b60000067ab9 */ /* 0x000fe20000000a00 */
[----:B------:R-:W-:Y:S01]  /*1120*/  ULDC.64 UR8, c[0x0][0x2c8] ;  /* 0x0000b20000087ab9 */ /* 0x000fe20000000a00 */
[----:B------:R-:W-:-:S04]  /*1130*/  UIMAD.WIDE.U32 UR4, UR12, UR6, URZ ;  /* 0x000000060c0472a5 */ /* 0x000fc8000f8e003f */
[----:B------:R-:W-:Y:S02]  /*1140*/  UIMAD UR6, UR12, UR7, UR5 ;  /* 0x000000070c0672a4 */ /* 0x000fe4000f8e0205 */
[----:B------:R-:W-:-:S04]  /*1150*/  ULEA UR5, UP0, UR4, UR8, 0x2 ;  /* 0x0000000804057291 */ /* 0x000fc8000f80103f */
[----:B------:R-:W-:Y:S02]  /*1160*/  ULEA.HI.X UR4, UR4, UR9, UR6, 0x2, UP0 ;  /* 0x0000000904047291 */ /* 0x000fe400080f1406 */
[----:B012---:R-:W-:-:S04]  /*1170*/  MOV R2, UR5 ;  /* 0x0000000500027c02 */ /* 0x007fc80008000f00 */
[----:B------:R-:W-:-:S05]  /*1180*/  MOV R3, UR4 ;  /* 0x0000000400037c02 */ /* 0x000fca0008000f00 */
[----:B------:R-:W-:Y:S01]  /*1190*/  STG.E desc[UR10][R2.64], R5 ;  /* 0x0000000502007986 */ /* 0x000fe2000c10190a */
[----:B------:R-:W-:Y:S05]  /*11a0*/  EXIT ;  /* 0x000000000000794d */ /* 0x000fea0003800000 */
.L_x_670:
[----:B------:R-:W-:Y:S01]  /*11b0*/  HFMA2.MMA R13, -RZ, RZ, 0, 9.5367431640625e-07 ;  /* 0x00000010ff0d7435 */ /* 0x000fe200000001ff */
[----:B-1----:R-:W-:Y:S01]  /*11c0*/  IMAD.MOV.U32 R14, RZ, RZ, R4 ;  /* 0x000000ffff0e7224 */ /* 0x002fe200078e0004 */
[----:B------:R-:W-:Y:S01]  /*11d0*/  MOV R16, 0x1f ;  /* 0x0000001f00107802 */ /* 0x000fe20000000f00 */
[----:B------:R-:W-:-:S08]  /*11e0*/  IMAD.MOV.U32 R11, RZ, RZ, -0x1 ;  /* 0xffffffffff0b7424 */ /* 0x000fd000078e00ff */
[----:B------:R-:W-:Y:S05]  /*11f0*/  WARPSYNC.COLLECTIVE R11, `(.L_x_674) ;  /* 0x000000000b087348 */ /* 0x000fea0003c00000 */
[----:B------:R0:W1:Y:S02]  /*1200*/  SHFL.DOWN P0, R12, R14, R13, R16 ;  /* 0x0800000d0e0c7389 */ /* 0x0000640000000010 */
[----:B01----:R-:W-:Y:S01]  /*1210*/  ENDCOLLECTIVE ;  /* 0x000000000000791b */ /* 0x003fe20003800000 */
.L_x_674:
[----:B------:R-:W-:Y:S02]  /*1220*/  MOV R14, R5 ;  /* 0x00000005000e7202 */ /* 0x000fe40000000f00 */
[----:B------:R-:W-:-:S07]  /*1230*/  MOV R6, R12 ;  /* 0x0000000c00067202 */ /* 0x000fce0000000f00 */
[----:B------:R-:W-:Y:S05]  /*1240*/  WARPSYNC.COLLECTIVE R11, `(.L_x_675) ;  /* 0x000000000b087348 */ /* 0x000fea0003c00000 */
[----:B------:R0:W1:Y:S02]  /*1250*/  SHFL.DOWN P0, R12, R14, R13, R16 ;  /* 0x0800000d0e0c7389 */ /* 0x0000640000000010 */
[----:B01----:R-:W-:Y:S01]  /*1260*/  ENDCOLLECTIVE ;  /* 0x000000000000791b */ /* 0x003fe20003800000 */
.L_x_675:
[----:B------:R-:W-:Y:S01]  /*1270*/  HFMA2.MMA R13, -RZ, RZ, 0, 4.76837158203125e-07 ;  /* 0x00000008ff0d7435 */ /* 0x000fe200000001ff */
[----:B------:R-:W-:-:S04]  /*1280*/  MOV R7, R12 ;  /* 0x0000000c00077202 */ /* 0x000fc80000000f00 */
[----:B------:R-:W-:-:S05]  /*1290*/  F2FP.F16.F32.PACK_AB R6, R7, R6 ;  /* 0x000000060706723e */ /* 0x000fca00000000ff */
[--C-:B------:R-:W-:Y:S02]  /*12a0*/  HADD2.F32 R7, -RZ, R6.reuse.H0_H0 ;  /* 0x20000006ff077230 */ /* 0x100fe40000004100 */
[----:B------:R-:W-:-:S03]  /*12b0*/  HADD2.F32 R6, -RZ, R6.H1_H1 ;  /* 0x30000006ff067230 */ /* 0x000fc60000004100 */
[----:B------:R-:W-:Y:S02]  /*12c0*/  FADD.FTZ R7, R4, R7 ;  /* 0x0000000704077221 */ /* 0x000fe40000010000 */
[----:B------:R-:W-:Y:S02]  /*12d0*/  FADD.FTZ R6, R5, R6 ;  /* 0x0000000605067221 */ /* 0x000fe40000010000 */
[----:B------:R-:W-:-:S07]  /*12e0*/  IMAD.MOV.U32 R14, RZ, RZ, R7 ;  /* 0x000000ffff0e7224 */ /* 0x000fce00078e0007 */
[----:B------:R-:W-:Y:S05]  /*12f0*/  WARPSYNC.COLLECTIVE R11, `(.L_x_676) ;  /* 0x000000000b087348 */ /* 0x000fea0003c00000 */
[----:B------:R0:W1:Y:S02]  /*1300*/  SHFL.DOWN P0, R12, R14, R13, R16 ;  /* 0x0800000d0e0c7389 */ /* 0x0000640000000010 */
[----:B01----:R-:W-:Y:S01]  /*1310*/  ENDCOLLECTIVE ;  /* 0x000000000000791b */ /* 0x003fe20003800000 */
.L_x_676:
[----:B------:R-:W-:Y:S02]  /*1320*/  MOV R14, R6 ;  /* 0x00000006000e7202 */ /* 0x000fe40000000f00 */
[----:B------:R-:W-:-:S07]  /*1330*/  MOV R8, R12 ;  /* 0x0000000c00087202 */ /* 0x000fce0000000f00 */
[----:B------:R-:W-:Y:S05]  /*1340*/  WARPSYNC.COLLECTIVE R11, `(.L_x_677) ;  /* 0x000000000b087348 */ /* 0x000fea0003c00000 */
[----:B------:R0:W1:Y:S02]  /*1350*/  SHFL.DOWN P0, R12, R14, R13, R16 ;  /* 0x0800000d0e0c7389 */ /* 0x0000640000000010 */
[----:B01----:R-:W-:Y:S01]  /*1360*/  ENDCOLLECTIVE ;  /* 0x000000000000791b */ /* 0x003fe20003800000 */
.L_x_677:
[----:B------:R-:W-:Y:S01]  /*1370*/  HFMA2.MMA R13, -RZ, RZ, 0, 2.384185791015625e-07 ;  /* 0x00000004ff0d7435 */ /* 0x000fe200000001ff */
[----:B------:R-:W-:-:S05]  /*1380*/  IMAD.MOV.U32 R9, RZ, RZ, R12 ;  /* 0x000000ffff097224 */ /* 0x000fca00078e000c */
[----:B------:R-:W-:-:S05]  /*1390*/  F2FP.F16.F32.PACK_AB R8, R9, R8 ;  /* 0x000000080908723e */ /* 0x000fca00000000ff */
[--C-:B------:R-:W-:Y:S02]  /*13a0*/  HADD2.F32 R10, -RZ, R8.reuse.H0_H0 ;  /* 0x20000008ff0a7230 */ /* 0x100fe40000004100 */
[----:B------:R-:W-:-:S03]  /*13b0*/  HADD2.F32 R9, -RZ, R8.H1_H1 ;  /* 0x30000008ff097230 */ /* 0x000fc60000004100 */
[----:B------:R-:W-:Y:S02]  /*13c0*/  FADD.FTZ R10, R7, R10 ;  /* 0x0000000a070a7221 */ /* 0x000fe40000010000 */
[----:B------:R-:W-:-:S03]  /*13d0*/  FADD.FTZ R9, R6, R9 ;  /* 0x0000000906097221 */ /* 0x000fc60000010000 */
[----:B------:R-:W-:-:S07]  /*13e0*/  MOV R14, R10 ;  /* 0x0000000a000e7202 */ /* 0x000fce0000000f00 */
[----:B------:R-:W-:Y:S05]  /*13f0*/  WARPSYNC.COLLECTIVE R11, `(.L_x_678) ;  /* 0x000000000b087348 */ /* 0x000fea0003c00000 */
[----:B------:R0:W1:Y:S02]  /*1400*/  SHFL.DOWN P0, R12, R14, R13, R16 ;  /* 0x0800000d0e0c7389 */ /* 0x0000640000000010 */
[----:B01----:R-:W-:Y:S01]  /*1410*/  ENDCOLLECTIVE ;  /* 0x000000000000791b */ /* 0x003fe20003800000 */
.L_x_678:
[----:B------:R-:W-:Y:S01]  /*1420*/  IMAD.MOV.U32 R14, RZ, RZ, R9 ;  /* 0x000000ffff0e7224 */ /* 0x000fe200078e0009 */
[----:B------:R-:W-:-:S07]  /*1430*/  MOV R4, R12 ;  /* 0x0000000c00047202 */ /* 0x000fce0000000f00 */
[----:B------:R-:W-:Y:S05]  /*1440*/  WARPSYNC.COLLECTIVE R11, `(.L_x_679) ;  /* 0x000000000b087348 */ /* 0x000fea0003c00000 */
[----:B------:R0:W1:Y:S02]  /*1450*/  SHFL.DOWN P0, R12, R14, R13, R16 ;  /* 0x0800000d0e0c7389 */ /* 0x0000640000000010 */
[----:B01----:R-:W-:Y:S01]  /*1460*/  ENDCOLLECTIVE ;  /* 0x000000000000791b */ /* 0x003fe20003800000 */
.L_x_679:
[----:B------:R-:W-:Y:S01]  /*1470*/  HFMA2.MMA R13, -RZ, RZ, 0, 1.1920928955078125e-07 ;  /* 0x00000002ff0d7435 */ /* 0x000fe200000001ff */
[----:B------:R-:W-:-:S04]  /*1480*/  MOV R5, R12 ;  /* 0x0000000c00057202 */ /* 0x000fc80000000f00 */
        /* <DEDUP_REMOVED lines=9> */
.L_x_680:
[----:B------:R-:W-:Y:S01]  /*1520*/  MOV R14, R4 ;  /* 0x00000004000e7202 */ /* 0x000fe20000000f00 */
[----:B------:R-:W-:-:S07]  /*1530*/  IMAD.MOV.U32 R6, RZ, RZ, R12 ;  /* 0x000000ffff067224 */ /* 0x000fce00078e000c */
[----:B------:R-:W-:Y:S05]  /*1540*/  WARPSYNC.COLLECTIVE R11, `(.L_x_681) ;  /* 0x000000000b087348 */ /* 0x000fea0003c00000 */
[----:B------:R0:W1:Y:S02]  /*1550*/  SHFL.DOWN P0, R12, R14, R13, R16 ;  /* 0x0800000d0e0c7389 */ /* 0x0000640000000010 */
[----:B01----:R-:W-:Y:S01]  /*1560*/  ENDCOLLECTIVE ;  /* 0x000000000000791b */ /* 0x003fe20003800000 */
.L_x_681:
[----:B------:R-:W-:Y:S01]  /*1570*/  IMAD.MOV.U32 R13, RZ, RZ, 0x1 ;  /* 0x00000001ff0d7424 */ /* 0x000fe200078e00ff */
        /* <DEDUP_REMOVED lines=10> */
.L_x_682:
[----:B------:R-:W-:Y:S02]  /*1620*/  MOV R14, R7 ;  /* 0x00000007000e7202 */ /* 0x000fe40000000f00 */
[----:B------:R-:W-:-:S07]  /*1630*/  MOV R6, R12 ;  /* 0x0000000c00067202 */ /* 0x000fce0000000f00 */
[----:B------:R-:W-:Y:S05]  /*1640*/  WARPSYNC.COLLECTIVE R11, `(.L_x_683) ;  /* 0x000000000b087348 */ /* 0x000fea0003c00000 */
[----:B------:R0:W1:Y:S02]  /*1650*/  SHFL.DOWN P0, R12, R14, R13, R16 ;  /* 0x0800000d0e0c7389 */ /* 0x0000640000000010 */
[----:B01----:R-:W-:Y:S01]  /*1660*/  ENDCOLLECTIVE ;  /* 0x000000000000791b */ /* 0x003fe20003800000 */
.L_x_683:
[----:B------:R-:W-:Y:S01]  /*1670*/  MOV R9, R12 ;  /* 0x0000000c00097202 */ /* 0x000fe20000000f00 */
[----:B------:R-:W-:Y:S06]  /*1680*/  BRA `(.L_x_684) ;  /* 0xfffffff400ac7947 */ /* 0x000fec000383ffff */
.L_x_685:
        /* <DEDUP_REMOVED lines=15> */
.L_x_28292:


//--------------------- .text._ZN2at6native33batch_norm_backward_reduce_kernelIN3c104HalfEfflEEvNS_27GenericPackedTensorAccessorIT_Lm3ENS_16DefaultPtrTraitsET2_EES8_NS4_IT1_Lm1ES6_S7_EESA_SA_SA_NS4_IT0_Lm1ES6_S7_EESC_ --------------------------
	.section	.text._ZN2at6native33batch_norm_backward_reduce_kernelIN3c104HalfEfflEEvNS_27GenericPackedTensorAccessorIT_Lm3ENS_16DefaultPtrTraitsET2_EES8_NS4_IT1_Lm1ES6_S7_EESA_SA_SA_NS4_IT0_Lm1ES6_S7_EESC_,"ax",@progbits
	.align	128
        .global         _ZN2at6native33batch_norm_backward_reduce_kernelIN3c104HalfEfflEEvNS_27GenericPackedTensorAccessorIT_Lm3ENS_16DefaultPtrTraitsET2_EES8_NS4_IT1_Lm1ES6_S7_EESA_SA_SA_NS4_IT0_Lm1ES6_S7_EESC_
        .type           _ZN2at6native33batch_norm_backward_reduce_kernelIN3c104HalfEfflEEvNS_27GenericPackedTensorAccessorIT_Lm3ENS_16DefaultPtrTraitsET2_EES8_NS4_IT1_Lm1ES6_S7_EESA_SA_SA_NS4_IT0_Lm1ES6_S7_EESC_,@function
        .size           _ZN2at6native33batch_norm_backward_reduce_kernelIN3c104HalfEfflEEvNS_27GenericPackedTensorAccessorIT_Lm3ENS_16DefaultPtrTraitsET2_EES8_NS4_IT1_Lm1ES6_S7_EESA_SA_SA_NS4_IT0_Lm1ES6_S7_EESC_,(.L_x_28293 - _ZN2at6native33batch_norm_backward_reduce_kernelIN3c104HalfEfflEEvNS_27GenericPackedTensorAccessorIT_Lm3ENS_16DefaultPtrTraitsET2_EES8_NS4_IT1_Lm1ES6_S7_EESA_SA_SA_NS4_IT0_Lm1ES6_S7_EESC_)
        .other          _ZN2at6native33batch_norm_backward_reduce_kernelIN3c104HalfEfflEEvNS_27GenericPackedTensorAccessorIT_Lm3ENS_16DefaultPtrTraitsET2_EES8_NS4_IT1_Lm1ES6_S7_EESA_SA_SA_NS4_IT0_Lm1ES6_S7_EESC_,@"STO_CUDA_ENTRY STV_DEFAULT"
_ZN2at6native33batch_norm_backward_reduce_kernelIN3c104HalfEfflEEvNS_27GenericPackedTensorAccessorIT_Lm3ENS_16DefaultPtrTraitsET2_EES8_NS4_IT1_Lm1ES6_S7_EESA_SA_SA_NS4_IT0_Lm1ES6_S7_EESC_:
.text._ZN2at6native33batch_norm_backward_reduce_kernelIN3c104HalfEfflEEvNS_27GenericPackedTensorAccessorIT_Lm3ENS_16DefaultPtrTraitsET2_EES8_NS4_IT1_Lm1ES6_S7_EESA_SA_SA_NS4_IT0_Lm1ES6_S7_EESC_:
        /* <DEDUP_REMOVED lines=51> */
.L_x_691:
        /* <DEDUP_REMOVED lines=22> */
.L_x_690:
        /* <DEDUP_REMOVED lines=33> */
.L_x_689:
[----:B------:R-:W-:Y:S05]  /*06a0*/  BSYNC B1 ;  /* 0x0000000000017941 */ /* 0x000fea0003800000 */
.L_x_688:
[----:B------:R-:W-:Y:S01]  /*06b0*/  IADD3 R3, R5, R8, RZ ;  /* 0x0000000805037210 */ /* 0x000fe20007ffe0ff */
[----:B------:R-:W-:-:S03]  /*06c0*/  ULDC.64 UR4, c[0x0][0x250] ;  /* 0x0000940000047ab9 */ /* 0x000fc60000000a00 */
[----:B------:R-:W-:Y:S02]  /*06d0*/  ISETP.GE.U32.AND P0, PT, R3, UR4, PT ;  /* 0x0000000403007c0c */ /* 0x000fe4000bf06070 */
[----:B------:R-:W-:Y:S02]  /*06e0*/  SHF.R.S32.HI R18, RZ, 0x1f, R3 ;  /* 0x0000001fff127819 */ /* 0x000fe40000011403 */
[----:B------:R-:W-:Y:S02]  /*06f0*/  MOV R8, R3 ;  /* 0x0000000300087202 */ /* 0x000fe40000000f00 */
[----:B------:R-:W-:-:S13]  /*0700*/  ISETP.GE.AND.EX P0, PT, R18, UR5, PT, P0 ;  /* 0x0000000512007c0c */ /* 0x000fda000bf06300 */
[----:B------:R-:W-:Y:S05]  /*0710*/  @!P0 BRA `(.L_x_691) ;  /* 0xfffffffc00048947 */ /* 0x000fea000383ffff */
.L_x_687:
[----:B------:R-:W-:Y:S05]  /*0720*/  BSYNC B0 ;  /* 0x0000000000007941 */ /* 0x000fea0003800000 */
.L_x_686:
        /* <DEDUP_REMOVED lines=97> */
.L_x_707:
[----:B-12---:R-:W-:-:S05]  /*0d40*/  F2FP.F16.F32.PACK_AB R6, R9, R6 ;  /* 0x000000060906723e */ /* 0x006fca00000000ff */
[--C-:B------:R-:W-:Y:S02]  /*0d50*/  HADD2.F32 R5, -RZ, R6.reuse.H0_H0 ;  /* 0x20000006ff057230 */ /* 0x100fe40000004100 */
[----:B------:R-:W-:-:S03]  /*0d60*/  HADD2.F32 R6, -RZ, R6.H1_H1 ;  /* 0x30000006ff067230 */ /* 0x000fc60000004100 */
[----:B------:R-:W-:Y:S02]  /*0d70*/  FADD.FTZ R4, R8, R5 ;  /* 0x0000000508047221 */ /* 0x000fe40000010000 */
[----:B------:R-:W-:-:S07]  /*0d80*/  FADD.FTZ R5, R7, R6 ;  /* 0x0000000607057221 */ /* 0x000fce0000010000 */
.L_x_692:
        /* <DEDUP_REMOVED lines=30> */
[----:B------:R-:W-:-:S04]  /*0f70*/  MOV R2, UR5 ;  /* 0x0000000500027c02 */ /* 0x000fc80008000f00 */
[----:B------:R-:W-:-:S05]  /*0f80*/  MOV R3, UR4 ;  /* 0x0000000400037c02 */ /* 0x000fca0008000f00 */
[----:B------:R0:W-:Y:S02]  /*0f90*/  STG.E desc[UR10][R2.64], R7 ;  /* 0x0000000702007986 */ /* 0x0001e4000c10190a */
.L_x_694:
[----:B------:R-:W-:Y:S05]  /*0fa0*/  @!P0 BRA `(.L_x_695) ;  /* 0x0000000000248947 */ /* 0x000fea0003800000 */
[----:B------:R-:W-:Y:S01]  /*0fb0*/  ULDC.64 UR6, c[0x0][0x308] ;  /* 0x0000c20000067ab9 */ /* 0x000fe20000000a00 */
[----:B------:R-:W-:Y:S01]  /*0fc0*/  ULDC.64 UR8, c[0x0][0x2f8] ;  /* 0x0000be0000087ab9 */ /* 0x000fe20000000a00 */
[----:B------:R-:W-:-:S04]  /*0fd0*/  UIMAD.WIDE.U32 UR4, UR12, UR6, URZ ;  /* 0x000000060c0472a5 */ /* 0x000fc8000f8e003f */
[----:B------:R-:W-:Y:S02]  /*0fe0*/  UIMAD UR6, UR12, UR7, UR5 ;  /* 0x000000070c0672a4 */ /* 0x000fe4000f8e0205 */
[----:B------:R-:W-:-:S04]  /*0ff0*/  ULEA UR5, UP0, UR4, UR8, 0x2 ;  /* 0x0000000804057291 */ /* 0x000fc8000f80103f */
[----:B------:R-:W-:Y:S02]  /*1000*/  ULEA.HI.X UR4, UR4, UR9, UR6, 0x2, UP0 ;  /* 0x0000000904047291 */ /* 0x000fe400080f1406 */
[----:B0-----:R-:W-:-:S04]  /*1010*/  MOV R2, UR5 ;  /* 0x0000000500027c02 */ /* 0x001fc80008000f00 */
[----:B------:R-:W-:-:S05]  /*1020*/  IMAD.U32 R3, RZ, RZ, UR4 ;  /* 0x00000004ff037e24 */ /* 0x000fca000f8e00ff */
[----:B------:R1:W-:Y:S02]  /*1030*/  STG.E desc[UR10][R2.64], R4 ;  /* 0x0000000402007986 */ /* 0x0003e4000c10190a */
.L_x_695:
        /* <DEDUP_REMOVED lines=8> */
[----:B------:R-:W-:-:S05]  /*10c0*/  MOV R3, UR4 ;  /* 0x0000000400037c02 */ /* 0x000fca0008000f00 */
[----:B------:R2:W-:Y:S02]  /*10d0*/  STG.E desc[UR10][R2.64], R4 ;  /* 0x0000000402007986 */ /* 0x0005e4000c10190a */
.L_x_696:
        /* <DEDUP_REMOVED lines=8> */
[----:B------:R-:W-:-:S05]  /*1160*/  IMAD.U32 R3, RZ, RZ, UR4 ;  /* 0x00000004ff037e24 */ /* 0x000fca000f8e00ff */
[----:B------:R-:W-:Y:S01]  /*1170*/  STG.E desc[UR10][R2.64], R5 ;  /* 0x0000000502007986 */ /* 0x000fe2000c10190a */
[----:B------:R-:W-:Y:S05]  /*1180*/  EXIT ;  /* 0x000000000000794d */ /* 0x000fea0003800000 */
.L_x_693:
[----:B------:R-:W-:Y:S01]  /*1190*/  HFMA2.MMA R13, -RZ, RZ, 0, 9.5367431640625e-07 ;  /* 0x00000010ff0d7435 */ /* 0x000fe200000001ff */
[----:B-1----:R-:W-:Y:S01]  /*11a0*/  MOV R14, R4 ;  /* 0x00000004000e7202 */ /* 0x002fe20000000f00 */
[----:B------:R-:W-:Y:S01]  /*11b0*/  IMAD.MOV.U32 R11, RZ, RZ, -0x1 ;  /* 0xffffffffff0b7424 */ /* 0x000fe200078e00ff */
[----:B------:R-:W-:-:S08]  /*11c0*/  MOV R16, 0x1f ;  /* 0x0000001f00107802 */ /* 0x000fd00000000f00 */
[----:B------:R-:W-:Y:S05]  /*11d0*/  WARPSYNC.COLLECTIVE R11, `(.L_x_697) ;  /* 0x000000000b087348 */ /* 0x000fea0003c00000 */
[----:B------:R0:W1:Y:S02]  /*11e0*/  SHFL.DOWN P0, R12, R14, R13, R16 ;  /* 0x0800000d0e0c7389 */ /* 0x0000640000000010 */
[----:B01----:R-:W-:Y:S01]  /*11f0*/  ENDCOLLECTIVE ;  /* 0x000000000000791b */ /* 0x003fe20003800000 */
.L_x_697:
[----:B------:R-:W-:Y:S02]  /*1200*/  MOV R14, R5 ;  /* 0x00000005000e7202 */ /* 0x000fe40000000f00 */
[----:B------:R-:W-:-:S07]  /*1210*/  MOV R6, R12 ;  /* 0x0000000c00067202 */ /* 0x000fce0000000f00 */
[----:B------:R-:W-:Y:S05]  /*1220*/  WARPSYNC.COLLECTIVE R11, `(.L_x_698) ;  /* 0x000000000b087348 */ /* 0x000fea0003c00000 */
[----:B------:R0:W1:Y:S02]  /*1230*/  SHFL.DOWN P0, R12, R14, R13, R16 ;  /* 0x0800000d0e0c7389 */ /* 0x0000640000000010 */
[----:B01----:R-:W-:Y:S01]  /*1240*/  ENDCOLLECTIVE ;  /* 0x000000000000791b */ /* 0x003fe20003800000 */
.L_x_698:
        /* <DEDUP_REMOVED lines=11> */
.L_x_699:
[----:B------:R-:W-:Y:S02]  /*1300*/  MOV R14, R6 ;  /* 0x00000006000e7202 */ /* 0x000fe40000000f00 */
[----:B------:R-:W-:-:S07]  /*1310*/  MOV R8, R12 ;  /* 0x0000000c00087202 */ /* 0x000fce0000000f00 */
[----:B------:R-:W-:Y:S05]  /*1320*/  WARPSYNC.COLLECTIVE R11, `(.L_x_700) ;  /* 0x000000000b087348 */ /* 0x000fea0003c00000 */
[----:B------:R0:W1:Y:S02]  /*1330*/  SHFL.DOWN P0, R12, R14, R13, R16 ;  /* 0x0800000d0e0c7389 */ /* 0x0000640000000010 */
[----:B01----:R-:W-:Y:S01]  /*1340*/  ENDCOLLECTIVE ;  /* 0x000000000000791b */ /* 0x003fe20003800000 */
.L_x_700:
        /* <DEDUP_REMOVED lines=11> */
.L_x_701:
[----:B------:R-:W-:Y:S01]  /*1400*/  IMAD.MOV.U32 R14, RZ, RZ, R9 ;  /* 0x000000ffff0e7224 */ /* 0x000fe200078e0009 */
[----:B------:R-:W-:-:S07]  /*1410*/  MOV R4, R12 ;  /* 0x0000000c00047202 */ /* 0x000fce0000000f00 */
[----:B------:R-:W-:Y:S05]  /*1420*/  WARPSYNC.COLLECTIVE R11, `(.L_x_702) ;  /* 0x000000000b087348 */ /* 0x000fea0003c00000 */
[----:B------:R0:W1:Y:S02]  /*1430*/  SHFL.DOWN P0, R12, R14, R13, R16 ;  /* 0x0800000d0e0c7389 */ /* 0x0000640000000010 */
[----:B01----:R-:W-:Y:S01]  /*1440*/  ENDCOLLECTIVE ;  /* 0x000000000000791b */ /* 0x003fe20003800000 */
.L_x_702:
        /* <DEDUP_REMOVED lines=11> */
.L_x_703:
[----:B------:R-:W-:Y:S01]  /*1500*/  MOV R14, R4 ;  /* 0x00000004000e7202 */ /* 0x000fe20000000f00 */
[----:B------:R-:W-:-:S07]  /*1510*/  IMAD.MOV.U32 R6, RZ, RZ, R12 ;  /* 0x000000ffff067224 */ /* 0x000fce00078e000c */
[----:B------:R-:W-:Y:S05]  /*1520*/  WARPSYNC.COLLECTIVE R11, `(.L_x_704) ;  /* 0x000000000b087348 */ /* 0x000fea0003c00000 */
[----:B------:R0:W1:Y:S02]  /*1530*/  SHFL.DOWN P0, R12, R14, R13, R16 ;  /* 0x0800000d0e0c7389 */ /* 0x0000640000000010 */
[----:B01----:R-:W-:Y:S01]  /*1540*/  ENDCOLLECTIVE ;  /* 0x000000000000791b */ /* 0x003fe20003800000 */
.L_x_704:
        /* <DEDUP_REMOVED lines=11> */
.L_x_705:
[----:B------:R-:W-:Y:S02]  /*1600*/  MOV R14, R7 ;  /* 0x00000007000e7202 */ /* 0x000fe40000000f00 */
[----:B------:R-:W-:-:S07]  /*1610*/  MOV R6, R12 ;  /* 0x0000000c00067202 */ /* 0x000fce0000000f00 */
[----:B------:R-:W-:Y:S05]  /*1620*/  WARPSYNC.COLLECTIVE R11, `(.L_x_706) ;  /* 0x000000000b087348 */ /* 0x000fea0003c00000 */
[----:B------:R0:W1:Y:S02]  /*1630*/  SHFL.DOWN P0, R12, R14, R13, R16 ;  /* 0x0800000d0e0c7389 */ /* 0x0000640000000010 */
[----:B01----:R-:W-:Y:S01]  /*1640*/  ENDCOLLECTIVE ;  /* 0x000000000000791b */ /* 0x003fe20003800000 */
.L_x_706:
[----:B------:R-:W-:Y:S01]  /*1650*/  MOV R9, R12 ;  /* 0x0000000c00097202 */ /* 0x000fe20000000f00 */
[----:B------:R-:W-:Y:S06]  /*1660*/  BRA `(.L_x_707) ;  /* 0xfffffff400b47947 */ /* 0x000fec000383ffff */
.L_x_708:
        /* <DEDUP_REMOVED lines=9> */
.L_x_28293:


//--------------------- .text._ZN2at6native33batch_norm_backward_reduce_kernelIN3c104HalfES3_fiEEvNS_27GenericPackedTensorAccessorIT_Lm3ENS_16DefaultPtrTraitsET2_EES8_NS4_IT1_Lm1ES6_S7_EESA_SA_SA_NS4_IT0_Lm1ES6_S7_EESC_ --------------------------
	.section	.text._ZN2at6native33batch_norm_backward_reduce_kernelIN3c104HalfES3_fiEEvNS_27GenericPackedTensorAccessorIT_Lm3ENS_16DefaultPtrTraitsET2_EES8_NS4_IT1_Lm1ES6_S7_EESA_SA_SA_NS4_IT0_Lm1ES6_S7_EESC_,"ax",@progbits
	.align	128
        .global         _ZN2at6native33batch_norm_backward_reduce_kernelIN3c104HalfES3_fiEEvNS_27GenericPackedTensorAccessorIT_Lm3ENS_16DefaultPtrTraitsET2_EES8_NS4_IT1_Lm1ES6_S7_EESA_SA_SA_NS4_IT0_Lm1ES6_S7_EESC_
        .type           _ZN2at6native33batch_norm_backward_reduce_kernelIN3c104HalfES3_fiEEvNS_27GenericPackedTensorAccessorIT_Lm3ENS_16DefaultPtrTraitsET2_EES8_NS4_IT1_Lm1ES6_S7_EESA_SA_SA_NS4_IT0_Lm1ES6_S7_EESC_,@function
        .size           _ZN2at6native33batch_norm_backward_reduce_kernelIN3c104HalfES3_fiEEvNS_27GenericPackedTensorAccessorIT_Lm3ENS_16DefaultPtrTraitsET2_EES8_NS4_IT1_Lm1ES6_S7_EESA_SA_SA_NS4_IT0_Lm1ES6_S7_EESC_,(.L_x_28294 - _ZN2at6native33batch_norm_backward_reduce_kernelIN3c104HalfES3_fiEEvNS_27GenericPackedTensorAccessorIT_Lm3ENS_16DefaultPtrTraitsET2_EES8_NS4_IT1_Lm1ES6_S7_EESA_SA_SA_NS4_IT0_Lm1ES6_S7_EESC_)
        .other          _ZN2at6native33batch_norm_backward_reduce_kernelIN3c104HalfES3_fiEEvNS_27GenericPackedTensorAccessorIT_Lm3ENS_16DefaultPtrTraitsET2_EES8_NS4_IT1_Lm1ES6_S7_EESA_SA_SA_NS4_IT0_Lm1ES6_S7_EESC_,@"STO_CUDA_ENTRY STV_DEFAULT"
_ZN2at6native33batch_norm_backward_reduce_kernelIN3c104HalfES3_fiEEvNS_27GenericPackedTensorAccessorIT_Lm3ENS_16DefaultPtrTraitsET2_EES8_NS4_IT1_Lm1ES6_S7_EESA_SA_SA_NS4_IT0_Lm1ES6_S7_EESC_:
.text._ZN2at6native33batch_norm_backward_reduce_kernelIN3c104HalfES3_fiEEvNS_27GenericPackedTensorAccessorIT_Lm3ENS_16DefaultPtrTraitsET2_EES8_NS4_IT1_Lm1ES6_S7_EESA_SA_SA_NS4_IT0_Lm1ES6_S7_EESC_:
        /* <DEDUP_REMOVED lines=16> */
[----:B------:R-:W-:Y:S02]  /*0100*/  @P0 MOV R18, RZ ;  /* 0x000000ff00120202 */ /* 0x000fe40000000f00 */
[----:B------:R-:W-:Y:S01]  /*0110*/  @P0 MOV R7, RZ ;  /* 0x000000ff00070202 */ /* 0x000fe20000000f00 */
        /* <DEDUP_REMOVED lines=11> */
[----:B------:R-:W-:Y:S01]  /*01d0*/  MOV R13, R6 ;  /* 0x00000006000d7202 */ /* 0x000fe20000000f00 */
[----:B------:R-:W-:Y:S01]  /*01e0*/  HFMA2.MMA R18, -RZ, RZ, 0, 0 ;  /* 0x00000000ff127435 */ /* 0x000fe200000001ff */
[----:B---3--:R-:W-:-:S04]  /*01f0*/  IMAD R12, R12, UR8, RZ ;  /* 0x000000080c0c7c24 */ /* 0x008fc8000f8e02ff */
[----:B------:R-:W3:Y:S01]  /*0200*/  LDC R11, c[0x0][RZ] ;  /* 0x00000000ff0b7b82 */ /* 0x000ee20000000800 */
[----:B012---:R-:W-:-:S07]  /*0210*/  IMAD R14, R14, UR8, RZ ;  /* 0x000000080e0e7c24 */ /* 0x007fce000f8e02ff */
.L_x_714:
[----:B------:R-:W0:Y:S01]  /*0220*/  LDC R16, c[0x0][0x240] ;  /* 0x00009000ff107b82 */ /* 0x000e220000000800 */
[----:B------:R-:W-:Y:S01]  /*0230*/  BSSY B1, `(.L_x_711) ;  /* 0x0000026000017945 */ /* 0x000fe20003800000 */
[----:B0-----:R-:W-:-:S13]  /*0240*/  ISETP.GE.AND P0, PT, R9, R16, PT ;  /* 0x000000100900720c */ /* 0x001fda0003f06270 */
[----:B------:R-:W-:Y:S05]  /*0250*/  @P0 BRA `(.L_x_712) ;  /* 0x00000000008c0947 */ /* 0x000fea0003800000 */
[----:B------:R-:W-:Y:S01]  /*0260*/  ULDC UR5, c[0x0][0x224] ;  /* 0x0000890000057ab9 */ /* 0x000fe20000000800 */
[----:B------:R-:W-:Y:S01]  /*0270*/  ULDC UR4, c[0x0][0x244] ;  /* 0x0000910000047ab9 */ /* 0x000fe20000000800 */
[C---:B------:R-:W-:Y:S01]  /*0280*/  IMAD R5, R13.reuse, UR5, RZ ;  /* 0x000000050d057c24 */ /* 0x040fe2000f8e02ff */
[----:B------:R-:W-:Y:S01]  /*0290*/  MOV R19, R9 ;  /* 0x0000000900137202 */ /* 0x000fe20000000f00 */
[----:B------:R-:W-:-:S03]  /*02a0*/  IMAD R3, R13, UR4, RZ ;  /* 0x000000040d037c24 */ /* 0x000fc6000f8e02ff */
[----:B------:R-:W-:Y:S02]  /*02b0*/  IADD3 R17, P1, R14, R5, RZ ;  /* 0x000000050e117210 */ /* 0x000fe40007f3e0ff */
[C---:B------:R-:W-:Y:S02]  /*02c0*/  IADD3 R15, P0, R12.reuse, R3, RZ ;  /* 0x000000030c0f7210 */ /* 0x040fe40007f1e0ff */
[----:B------:R-:W-:Y:S02]  /*02d0*/  SHF.R.S32.HI R21, RZ, 0x1f, R3 ;  /* 0x0000001fff157819 */ /* 0x000fe40000011403 */
[----:B------:R-:W-:Y:S02]  /*02e0*/  SHF.R.S32.HI R5, RZ, 0x1f, R5 ;  /* 0x0000001fff057819 */ /* 0x000fe40000011405 */
[----:B------:R-:W-:Y:S02]  /*02f0*/  LEA.HI.X.SX32 R21, R12, R21, 0x1, P0 ;  /* 0x000000150c157211 */ /* 0x000fe400000f0eff */
[----:B------:R-:W-:-:S07]  /*0300*/  LEA.HI.X.SX32 R20, R14, R5, 0x1, P1 ;  /* 0x000000050e147211 */ /* 0x000fce00008f0eff */
.L_x_713:
        /* <DEDUP_REMOVED lines=12> */
[----:B---3--:R-:W-:-:S05]  /*03d0*/  IMAD.IADD R19, R11, 0x1, R19 ;  /* 0x000000010b137824 */ /* 0x008fca00078e0213 */
[----:B------:R-:W-:Y:S01]  /*03e0*/  ISETP.GE.AND P0, PT, R19, R16, PT ;  /* 0x000000101300720c */ /* 0x000fe20003f06270 */
[----:B--2---:R-:W-:Y:S02]  /*03f0*/  HADD2.F32 R23, -RZ, R2.H0_H0 ;  /* 0x20000002ff177230 */ /* 0x004fe40000004100 */
[----:B----4-:R-:W-:-:S03]  /*0400*/  HADD2.F32 R22, -RZ, R4.H0_H0 ;  /* 0x20000004ff167230 */ /* 0x010fc60000004100 */
[----:B-----5:R-:W-:-:S04]  /*0410*/  FADD.FTZ R23, -R8, R23 ;  /* 0x0000001708177221 */ /* 0x020fc80000010100 */
[----:B------:R-:W-:-:S05]  /*0420*/  FMUL.FTZ R23, R22, R23 ;  /* 0x0000001716177220 */ /* 0x000fca0000410000 */
[----:B------:R-:W-:-:S05]  /*0430*/  F2FP.F16.F32.PACK_AB R22, R23, R22 ;  /* 0x000000161716723e */ /* 0x000fca00000000ff */
[--C-:B------:R-:W-:Y:S02]  /*0440*/  HADD2.F32 R23, -RZ, R22.reuse.H0_H0 ;  /* 0x20000016ff177230 */ /* 0x100fe40000004100 */
[----:B------:R-:W-:-:S03]  /*0450*/  HADD2.F32 R22, -RZ, R22.H1_H1 ;  /* 0x30000016ff167230 */ /* 0x000fc60000004100 */
[----:B------:R-:W-:Y:S02]  /*0460*/  FADD.FTZ R18, R23, R18 ;  /* 0x0000001217127221 */ /* 0x000fe40000010000 */
[----:B------:R-:W-:Y:S01]  /*0470*/  FADD.FTZ R7, R22, R7 ;  /* 0x0000000716077221 */ /* 0x000fe20000010000 */
[----:B------:R-:W-:Y:S06]  /*0480*/  @!P0 BRA `(.L_x_713) ;  /* 0xfffffffc00a08947 */ /* 0x000fec000383ffff */
.L_x_712:
[----:B------:R-:W-:Y:S05]  /*0490*/  BSYNC B1 ;  /* 0x0000000000017941 */ /* 0x000fea0003800000 */
.L_x_711:
[----:B----4-:R-:W-:Y:S01]  /*04a0*/  IADD3 R13, R10, R13, RZ ;  /* 0x0000000d0a0d7210 */ /* 0x010fe20007ffe0ff */
[----:B------:R-:W-:-:S03]  /*04b0*/  ULDC UR4, c[0x0][0x238] ;  /* 0x00008e0000047ab9 */ /* 0x000fc60000000800 */
[----:B------:R-:W-:-:S13]  /*04c0*/  ISETP.GE.AND P0, PT, R13, UR4, PT ;  /* 0x000000040d007c0c */ /* 0x000fda000bf06270 */
[----:B------:R-:W-:Y:S05]  /*04d0*/  @!P0 BRA `(.L_x_714) ;  /* 0xfffffffc00508947 */ /* 0x000fea000383ffff */
.L_x_710:
[----:B------:R-:W-:Y:S05]  /*04e0*/  BSYNC B0 ;  /* 0x0000000000007941 */ /* 0x000fea0003800000 */
.L_x_709:
[----:B------:R-:W-:Y:S01]  /*04f0*/  SHFL.DOWN PT, R2, R18, 0x10, 0x1f ;  /* 0x0a001f0012027f89 */ /* 0x000fe200000e0000 */
[----:B------:R-:W-:Y:S01]  /*0500*/  ULDC UR4, c[0x0][0x0] ;  /* 0x0000000000047ab9 */ /* 0x000fe20000000800 */
[----:B------:R-:W-:Y:S02]  /*0510*/  ULDC UR5, c[0x0][0x4] ;  /* 0x0000010000057ab9 */ /* 0x000fe40000000800 */
[----:B------:R-:W0:Y:S01]  /*0520*/  SHFL.DOWN PT, R3, R7, 0x10, 0x1f ;  /* 0x0a001f0007037f89 */ /* 0x000e2200000e0000 */
[----:B------:R-:W-:Y:S01]  /*0530*/  BAR.SYNC.DEFER_BLOCKING 0x0 ;  /* 0x0000000000007b1d */ /* 0x000fe20000010000 */
[----:B0-----:R-:W-:-:S05]  /*0540*/  F2FP.F16.F32.PACK_AB R2, R3, R2 ;  /* 0x000000020302723e */ /* 0x001fca00000000ff */
[--C-:B------:R-:W-:Y:S02]  /*0550*/  HADD2.F32 R3, -RZ, R2.reuse.H0_H0 ;  /* 0x20000002ff037230 */ /* 0x100fe40000004100 */
[----:B------:R-:W-:-:S03]  /*0560*/  HADD2.F32 R2, -RZ, R2.H1_H1 ;  /* 0x30000002ff027230 */ /* 0x000fc60000004100 */
[----:B------:R-:W-:Y:S02]  /*0570*/  FADD.FTZ R4, R3, R18 ;  /* 0x0000001203047221 */ /* 0x000fe40000010000 */
[----:B------:R-:W-:-:S03]  /*0580*/  FADD.FTZ R2, R2, R7 ;  /* 0x0000000702027221 */ /* 0x000fc60000010000 */
[----:B------:R-:W-:Y:S04]  /*0590*/  SHFL.DOWN PT, R3, R4, 0x8, 0x1f ;  /* 0x09001f0004037f89 */ /* 0x000fe800000e0000 */
[----:B-----5:R-:W0:Y:S02]  /*05a0*/  SHFL.DOWN PT, R8, R2, 0x8, 0x1f ;  /* 0x09001f0002087f89 */ /* 0x020e2400000e0000 */
[----:B0-----:R-:W-:-:S05]  /*05b0*/  F2FP.F16.F32.PACK_AB R3, R8, R3 ;  /* 0x000000030803723e */ /* 0x001fca00000000ff */
[--C-:B------:R-:W-:Y:S02]  /*05c0*/  HADD2.F32 R5, -RZ, R3.reuse.H0_H0 ;  /* 0x20000003ff057230 */ /* 0x100fe40000004100 */
[----:B------:R-:W-:-:S03]  /*05d0*/  HADD2.F32 R3, -RZ, R3.H1_H1 ;  /* 0x30000003ff037230 */ /* 0x000fc60000004100 */
[----:B------:R-:W-:Y:S02]  /*05e0*/  FADD.FTZ R5, R4, R5 ;  /* 0x0000000504057221 */ /* 0x000fe40000010000 */
[----:B------:R-:W-:Y:S02]  /*05f0*/  FADD.FTZ R7, R2, R3 ;  /* 0x0000000302077221 */ /* 0x000fe40000010000 */
[----:B------:R-:W0:Y:S01]  /*0600*/  S2R R3, SR_TID.X ;  /* 0x0000000000037919 */ /* 0x000e220000002100 */
[----:B------:R-:W-:Y:S04]  /*0610*/  SHFL.DOWN PT, R8, R5, 0x4, 0x1f ;  /* 0x08801f0005087f89 */ /* 0x000fe800000e0000 */
[----:B------:R-:W1:Y:S02]  /*0620*/  SHFL.DOWN PT, R9, R7, 0x4, 0x1f ;  /* 0x08801f0007097f89 */ /* 0x000e6400000e0000 */
[----:B-1----:R-:W-:Y:S01]  /*0630*/  F2FP.F16.F32.PACK_AB R8, R9, R8 ;  /* 0x000000080908723e */ /* 0x002fe200000000ff */
[----:B0-----:R-:W-:Y:S01]  /*0640*/  IMAD R2, R6, UR4, R3 ;  /* 0x0000000406027c24 */ /* 0x001fe2000f8e0203 */
[----:B------:R-:W-:-:S03]  /*0650*/  UIMAD UR4, UR4, UR5, URZ ;  /* 0x00000005040472a4 */ /* 0x000fc6000f8e023f */
[--C-:B------:R-:W-:Y:S01]  /*0660*/  HADD2.F32 R4, -RZ, R8.reuse.H0_H0 ;  /* 0x20000008ff047230 */ /* 0x100fe20000004100 */
[----:B------:R-:W-:Y:S01]  /*0670*/  USHF.R.U32.HI UR4, URZ, 0x5, UR4 ;  /* 0x000000053f047899 */ /* 0x000fe20008011604 */
[----:B------:R-:W-:-:S03]  /*0680*/  HADD2.F32 R8, -RZ, R8.H1_H1 ;  /* 0x30000008ff087230 */ /* 0x000fc60000004100 */
[----:B------:R-:W-:Y:S01]  /*0690*/  FADD.FTZ R4, R5, R4 ;  /* 0x0000000405047221 */ /* 0x000fe20000010000 */
[----:B------:R-:W-:Y:S01]  /*06a0*/  SHF.R.S32.HI R5, RZ, 0x1f, R2 ;  /* 0x0000001fff057819 */ /* 0x000fe20000011402 */
[----:B------:R-:W-:Y:S01]  /*06b0*/  FADD.FTZ R8, R7, R8 ;  /* 0x0000000807087221 */ /* 0x000fe20000010000 */
[----:B------:R-:W-:Y:S02]  /*06c0*/  ISETP.GE.AND P1, PT, R2, UR4, PT ;  /* 0x0000000402007c0c */ /* 0x000fe4000bf26270 */
[----:B------:R-:W-:Y:S01]  /*06d0*/  SHFL.DOWN PT, R9, R4, 0x2, 0x1f ;  /* 0x08401f0004097f89 */ /* 0x000fe200000e0000 */
[----:B------:R-:W-:-:S03]  /*06e0*/  LEA.HI R7, R5, R2, RZ, 0x5 ;  /* 0x0000000205077211 */ /* 0x000fc600078f28ff */
[----:B------:R-:W0:Y:S01]  /*06f0*/  SHFL.DOWN PT, R10, R8, 0x2, 0x1f ;  /* 0x08401f00080a7f89 */ /* 0x000e2200000e0000 */
[----:B------:R-:W-:-:S04]  /*0700*/  LOP3.LUT R5, R7, 0xffffffe0, RZ, 0xc0, !PT ;  /* 0xffffffe007057812 */ /* 0x000fc800078ec0ff */
[C---:B---3--:R-:W-:Y:S02]  /*0710*/  IADD3 R11, R2.reuse, -R5, RZ ;  /* 0x80000005020b7210 */ /* 0x048fe40007ffe0ff */
[----:B------:R-:W1:Y:S01]  /*0720*/  @!P1 S2R R14, SR_CgaCtaId ;  /* 0x00000000000e9919 */ /* 0x000e620000008800 */
[----:B------:R-:W-:Y:S02]  /*0730*/  @!P1 MOV R13, 0x400 ;  /* 0x00000400000d9802 */ /* 0x000fe40000000f00 */
[----:B------:R-:W-:Y:S02]  /*0740*/  ISETP.NE.AND P0, PT, R11, RZ, PT ;  /* 0x000000ff0b00720c */ /* 0x000fe40003f05270 */
[----:B------:R-:W-:-:S11]  /*0750*/  IADD3 R2, R2, 0x1f, RZ ;  /* 0x0000001f02027810 */ /* 0x000fd60007ffe0ff */
[----:B------:R-:W-:Y:S02]  /*0760*/  @!P0 SHF.R.S32.HI R7, RZ, 0x5, R7 ;  /* 0x00000005ff078819 */ /* 0x000fe40000011407 */
[----:B0-----:R-:W-:-:S05]  /*0770*/  F2FP.F16.F32.PACK_AB R9, R10, R9 ;  /* 0x000000090a09723e */ /* 0x001fca00000000ff */
[--C-:B------:R-:W-:Y:S02]  /*0780*/  HADD2.F32 R5, -RZ, R9.reuse.H0_H0 ;  /* 0x20000009ff057230 */ /* 0x100fe40000004100 */
[----:B------:R-:W-:-:S03]  /*0790*/  HADD2.F32 R9, -RZ, R9.H1_H1 ;  /* 0x30000009ff097230 */ /* 0x000fc60000004100 */
[----:B------:R-:W-:Y:S02]  /*07a0*/  FADD.FTZ R10, R4, R5 ;  /* 0x00000005040a7221 */ /* 0x000fe40000010000 */
[----:B------:R-:W-:Y:S01]  /*07b0*/  FADD.FTZ R12, R8, R9 ;  /* 0x00000009080c7221 */ /* 0x000fe20000010000 */
[----:B------:R-:W-:Y:S01]  /*07c0*/  @!P0 MOV R8, 0x400 ;  /* 0x0000040000088802 */ /* 0x000fe20000000f00 */
[----:B------:R-:W0:Y:S01]  /*07d0*/  @!P0 S2R R9, SR_CgaCtaId ;  /* 0x0000000000098919 */ /* 0x000e220000008800 */
[----:B-1----:R-:W-:Y:S01]  /*07e0*/  @!P1 LEA R14, R14, R13, 0x18 ;  /* 0x0000000d0e0e9211 */ /* 0x002fe200078ec0ff */
[----:B------:R-:W-:Y:S03]  /*07f0*/  SHFL.DOWN PT, R4, R10, 0x1, 0x1f ;  /* 0x08201f000a047f89 */ /* 0x000fe600000e0000 */
[----:B------:R-:W-:Y:S01]  /*0800*/  @!P1 LEA R11, R11, R14, 0x3 ;  /* 0x0000000e0b0b9211 */ /* 0x000fe200078e18ff */
[----:B------:R-:W1:Y:S02]  /*0810*/  SHFL.DOWN PT, R5, R12, 0x1, 0x1f ;  /* 0x08201f000c057f89 */ /* 0x000e6400000e0000 */
[----:B-1----:R-:W-:-:S02]  /*0820*/  F2FP.F16.F32.PACK_AB R4, R5, R4 ;  /* 0x000000040504723e */ /* 0x002fc400000000ff */
[----:B0-----:R-:W-:-:S03]  /*0830*/  @!P0 LEA R8, R9, R8, 0x18 ;  /* 0x0000000809088211 */ /* 0x001fc600078ec0ff */
[--C-:B------:R-:W-:Y:S01]  /*0840*/  HADD2.F32 R5, -RZ, R4.reuse.H0_H0 ;  /* 0x20000004ff057230 */ /* 0x100fe20000004100 */
[----:B------:R-:W-:Y:S01]  /*0850*/  @!P0 LEA R7, R7, R8, 0x3 ;  /* 0x0000000807078211 */ /* 0x000fe200078e18ff */
[----:B------:R-:W-:-:S03]  /*0860*/  HADD2.F32 R9, -RZ, R4.H1_H1 ;  /* 0x30000004ff097230 */ /* 0x000fc60000004100 */
[----:B------:R-:W-:Y:S01]  /*0870*/  @!P0 FADD.FTZ R8, R10, R5 ;  /* 0x000000050a088221 */ /* 0x000fe20000010000 */
[----:B------:R-:W-:Y:S01]  /*0880*/  CS2R R4, SRZ ;  /* 0x0000000000047805 */ /* 0x000fe2000001ff00 */
        /* <DEDUP_REMOVED lines=38> */
.L_x_728:
[----:B-12---:R-:W-:-:S05]  /*0af0*/  F2FP.F16.F32.PACK_AB R2, R9, R2 ;  /* 0x000000020902723e */ /* 0x006fca00000000ff */
[--C-:B------:R-:W-:Y:S02]  /*0b00*/  HADD2.F32 R5, -RZ, R2.reuse.H0_H0 ;  /* 0x20000002ff057230 */ /* 0x100fe40000004100 */
[----:B------:R-:W-:-:S03]  /*0b10*/  HADD2.F32 R2, -RZ, R2.H1_H1 ;  /* 0x30000002ff027230 */ /* 0x000fc60000004100 */
[----:B------:R-:W-:Y:S02]  /*0b20*/  FADD.FTZ R4, R8, R5 ;  /* 0x0000000508047221 */ /* 0x000fe40000010000 */
[----:B------:R-:W-:-:S07]  /*0b30*/  FADD.FTZ R5, R7, R2 ;  /* 0x0000000207057221 */ /* 0x000fce0000010000 */
.L_x_715:
        /* <DEDUP_REMOVED lines=18> */
[----:B-1----:R-:W-:-:S05]  /*0c60*/  @P1 F2FP.F16.F32.PACK_AB R6, RZ, R2 ;  /* 0x00000002ff06123e */ /* 0x002fca00000000ff */
        /* <DEDUP_REMOVED lines=12> */
[----:B------:R-:W-:Y:S02]  /*0d30*/  F2FP.F16.F32.PACK_AB R0, RZ, R0 ;  /* 0x00000000ff00723e */ /* 0x000fe400000000ff */
[----:B------:R-:W1:Y:S01]  /*0d40*/  LDC.64 R6, c[0x0][0x290] ;  /* 0x0000a400ff067b82 */ /* 0x000e620000000a00 */
[----:B0-----:R-:W-:-:S04]  /*0d50*/  IMAD R11, R11, UR8, RZ ;  /* 0x000000080b0b7c24 */ /* 0x001fc8000f8e02ff */
[----:B-1----:R-:W-:-:S05]  /*0d60*/  IMAD.WIDE R6, R11, 0x2, R6 ;  /* 0x000000020b067825 */ /* 0x002fca00078e0206 */
[----:B------:R0:W-:Y:S02]  /*0d70*/  STG.E.U16 desc[UR6][R6.64], R0 ;  /* 0x0000000006007986 */ /* 0x0001e4000c101506 */
.L_x_717:
        /* <DEDUP_REMOVED lines=9> */
.L_x_716:
[----:B------:R-:W-:Y:S01]  /*0e10*/  HFMA2.MMA R13, -RZ, RZ, 0, 9.5367431640625e-07 ;  /* 0x00000010ff0d7435 */ /* 0x000fe200000001ff */
[----:B-1----:R-:W-:Y:S01]  /*0e20*/  IMAD.MOV.U32 R14, RZ, RZ, R4 ;  /* 0x000000ffff0e7224 */ /* 0x002fe200078e0004 */
[----:B------:R-:W-:Y:S02]  /*0e30*/  MOV R16, 0x1f ;  /* 0x0000001f00107802 */ /* 0x000fe40000000f00 */
[----:B------:R-:W-:-:S07]  /*0e40*/  MOV R11, 0xffffffff ;  /* 0xffffffff000b7802 */ /* 0x000fce0000000f00 */
[----:B------:R-:W-:Y:S05]  /*0e50*/  WARPSYNC.COLLECTIVE R11, `(.L_x_718) ;  /* 0x000000000b087348 */ /* 0x000fea0003c00000 */
[----:B------:R0:W1:Y:S02]  /*0e60*/  SHFL.DOWN P0, R12, R14, R13, R16 ;  /* 0x0800000d0e0c7389 */ /* 0x0000640000000010 */
[----:B01----:R-:W-:Y:S01]  /*0e70*/  ENDCOLLECTIVE ;  /* 0x000000000000791b */ /* 0x003fe20003800000 */
.L_x_718:
[----:B------:R-:W-:Y:S02]  /*0e80*/  MOV R14, R5 ;  /* 0x00000005000e7202 */ /* 0x000fe40000000f00 */
[----:B------:R-:W-:-:S07]  /*0e90*/  MOV R2, R12 ;  /* 0x0000000c00027202 */ /* 0x000fce0000000f00 */
[----:B------:R-:W-:Y:S05]  /*0ea0*/  WARPSYNC.COLLECTIVE R11, `(.L_x_719) ;  /* 0x000000000b087348 */ /* 0x000fea0003c00000 */
[----:B------:R0:W1:Y:S02]  /*0eb0*/  SHFL.DOWN P0, R12, R14, R13, R16 ;  /* 0x0800000d0e0c7389 */ /* 0x0000640000000010 */
[----:B01----:R-:W-:Y:S01]  /*0ec0*/  ENDCOLLECTIVE ;  /* 0x000000000000791b */ /* 0x003fe20003800000 */
.L_x_719:
[----:B------:R-:W-:Y:S01]  /*0ed0*/  HFMA2.MMA R13, -RZ, RZ, 0, 4.76837158203125e-07 ;  /* 0x00000008ff0d7435 */ /* 0x000fe200000001ff */
        /* <DEDUP_REMOVED lines=10> */
.L_x_720:
[----:B------:R-:W-:Y:S02]  /*0f80*/  MOV R14, R2 ;  /* 0x00000002000e7202 */ /* 0x000fe40000000f00 */
[----:B------:R-:W-:-:S07]  /*0f90*/  MOV R8, R12 ;  /* 0x0000000c00087202 */ /* 0x000fce0000000f00 */
[----:B------:R-:W-:Y:S05]  /*0fa0*/  WARPSYNC.COLLECTIVE R11, `(.L_x_721) ;  /* 0x000000000b087348 */ /* 0x000fea0003c00000 */
[----:B------:R0:W1:Y:S02]  /*0fb0*/  SHFL.DOWN P0, R12, R14, R13, R16 ;  /* 0x0800000d0e0c7389 */ /* 0x0000640000000010 */
[----:B01----:R-:W-:Y:S01]  /*0fc0*/  ENDCOLLECTIVE ;  /* 0x000000000000791b */ /* 0x003fe20003800000 */
.L_x_721:
        /* <DEDUP_REMOVED lines=11> */
.L_x_722:
[----:B------:R-:W-:Y:S02]  /*1080*/  MOV R14, R9 ;  /* 0x00000009000e7202 */ /* 0x000fe40000000f00 */
[----:B------:R-:W-:-:S07]  /*1090*/  MOV R4, R12 ;  /* 0x0000000c00047202 */ /* 0x000fce0000000f00 */
[----:B------:R-:W-:Y:S05]  /*10a0*/  WARPSYNC.COLLECTIVE R11, `(.L_x_723) ;  /* 0x000000000b087348 */ /* 0x000fea0003c00000 */
[----:B------:R0:W1:Y:S02]  /*10b0*/  SHFL.DOWN P0, R12, R14, R13, R16 ;  /* 0x0800000d0e0c7389 */ /* 0x0000640000000010 */
[----:B01----:R-:W-:Y:S01]  /*10c0*/  ENDCOLLECTIVE ;  /* 0x000000000000791b */ /* 0x003fe20003800000 */
.L_x_723:
        /* <DEDUP_REMOVED lines=11> */
.L_x_724:
[----:B------:R-:W-:Y:S01]  /*1180*/  IMAD.MOV.U32 R14, RZ, RZ, R4 ;  /* 0x000000ffff0e7224 */ /* 0x000fe200078e0004 */
[----:B------:R-:W-:-:S07]  /*1190*/  MOV R2, R12 ;  /* 0x0000000c00027202 */ /* 0x000fce0000000f00 */
[----:B------:R-:W-:Y:S05]  /*11a0*/  WARPSYNC.COLLECTIVE R11, `(.L_x_725) ;  /* 0x000000000b087348 */ /* 0x000fea0003c00000 */
[----:B------:R0:W1:Y:S02]  /*11b0*/  SHFL.DOWN P0, R12, R14, R13, R16 ;  /* 0x0800000d0e0c7389 */ /* 0x0000640000000010 */
[----:B01----:R-:W-:Y:S01]  /*11c0*/  ENDCOLLECTIVE ;  /* 0x000000000000791b */ /* 0x003fe20003800000 */
.L_x_725:
[----:B------:R-:W-:Y:S01]  /*11d0*/  HFMA2.MMA R13, -RZ, RZ, 0, 5.9604644775390625e-08 ;  /* 0x00000001ff0d7435 */ /* 0x000fe200000001ff */
        /* <DEDUP_REMOVED lines=10> */
.L_x_726:
[----:B------:R-:W-:Y:S02]  /*1280*/  MOV R14, R7 ;  /* 0x00000007000e7202 */ /* 0x000fe40000000f00 */
[----:B------:R-:W-:-:S07]  /*1290*/  MOV R2, R12 ;  /* 0x0000000c00027202 */ /* 0x000fce0000000f00 */
[----:B------:R-:W-:Y:S05]  /*12a0*/  WARPSYNC.COLLECTIVE R11, `(.L_x_727) ;  /* 0x000000000b087348 */ /* 0x000fea0003c00000 */
[----:B------:R0:W1:Y:S02]  /*12b0*/  SHFL.DOWN P0, R12, R14, R13, R16 ;  /* 0x0800000d0e0c7389 */ /* 0x0000640000000010 */
[----:B01----:R-:W-:Y:S01]  /*12c0*/  ENDCOLLECTIVE ;  /* 0x000000000000791b */ /* 0x003fe20003800000 */
.L_x_727:
[----:B------:R-:W-:Y:S01]  /*12d0*/  MOV R9, R12 ;  /* 0x0000000c00097202 */ /* 0x000fe20000000f00 */
[----:B------:R-:W-:Y:S06]  /*12e0*/  BRA `(.L_x_728) ;  /* 0xfffffff800007947 */ /* 0x000fec000383ffff */
.L_x_729:
        /* <DEDUP_REMOVED lines=9> */
.L_x_28294:


//--------------------- .text._ZN2at6native33batch_norm_backward_reduce_kernelIN3c104HalfEffiEEvNS_27GenericPackedTensorAccessorIT_Lm3ENS_16DefaultPtrTraitsET2_EES8_NS4_IT1_Lm1ES6_S7_EESA_SA_SA_NS4_IT0_Lm1ES6_S7_EESC_ --------------------------
	.section	.text._ZN2at6native33batch_norm_backward_reduce_kernelIN3c104HalfEffiEEvNS_27GenericPackedTensorAccessorIT_Lm3ENS_16DefaultPtrTraitsET2_EES8_NS4_IT1_Lm1ES6_S7_EESA_SA_SA_NS4_IT0_Lm1ES6_S7_EESC_,"ax",@progbits
	.align	128
        .global         _ZN2at6native33batch_norm_backward_reduce_kernelIN3c104HalfEffiEEvNS_27GenericPackedTensorAccessorIT_Lm3ENS_16DefaultPtrTraitsET2_EES8_NS4_IT1_Lm1ES6_S7_EESA_SA_SA_NS4_IT0_Lm1ES6_S7_EESC_
        .type           _ZN2at6native33batch_norm_backward_reduce_kernelIN3c104HalfEffiEEvNS_27GenericPackedTensorAccessorIT_Lm3ENS_16DefaultPtrTraitsET2_EES8_NS4_IT1_Lm1ES6_S7_EESA_SA_SA_NS4_IT0_Lm1ES6_S7_EESC_,@function
        .size           _ZN2at6native33batch_norm_backward_reduce_kernelIN3c104HalfEffiEEvNS_27GenericPackedTensorAccessorIT_Lm3ENS_16DefaultPtrTraitsET2_EES8_NS4_IT1_Lm1ES6_S7_EESA_SA_SA_NS4_IT0_Lm1ES6_S7_EESC_,(.L_x_28295 - _ZN2at6native33batch_norm_backward_reduce_kernelIN3c104HalfEffiEEvNS_27GenericPackedTensorAccessorIT_Lm3ENS_16DefaultPtrTraitsET2_EES8_NS4_IT1_Lm1ES6_S7_EESA_SA_SA_NS4_IT0_Lm1ES6_S7_EESC_)
        .other          _ZN2at6native33batch_norm_backward_reduce_kernelIN3c104HalfEffiEEvNS_27GenericPackedTensorAccessorIT_Lm3ENS_16DefaultPtrTraitsET2_EES8_NS4_IT1_Lm1ES6_S7_EESA_SA_SA_NS4_IT0_Lm1ES6_S7_EESC_,@"STO_CUDA_ENTRY STV_DEFAULT"
_ZN2at6native33batch_norm_backward_reduce_kernelIN3c104HalfEffiEEvNS_27GenericPackedTensorAccessorIT_Lm3ENS_16DefaultPtrTraitsET2_EES8_NS4_IT1_Lm1ES6_S7_EESA_SA_SA_NS4_IT0_Lm1ES6_S7_EESC_:
.text._ZN2at6native33batch_norm_backward_reduce_kernelIN3c104HalfEffiEEvNS_27GenericPackedTensorAccessorIT_Lm3ENS_16DefaultPtrTraitsET2_EES8_NS4_IT1_Lm1ES6_S7_EESA_SA_SA_NS4_IT0_Lm1ES6_S7_EESC_:
        /* <DEDUP_REMOVED lines=34> */
.L_x_735:
        /* <DEDUP_REMOVED lines=15> */
.L_x_734:
        /* <DEDUP_REMOVED lines=24> */
.L_x_733:
[----:B------:R-:W-:Y:S05]  /*0490*/  BSYNC B1 ;  /* 0x0000000000017941 */ /* 0x000fea0003800000 */
.L_x_732:
[----:B----4-:R-:W-:Y:S01]  /*04a0*/  IADD3 R13, R10, R13, RZ ;  /* 0x0000000d0a0d7210 */ /* 0x010fe20007ffe0ff */
[----:B------:R-:W-:-:S03]  /*04b0*/  ULDC UR4, c[0x0][0x238] ;  /* 0x00008e0000047ab9 */ /* 0x000fc60000000800 */
[----:B------:R-:W-:-:S13]  /*04c0*/  ISETP.GE.AND P0, PT, R13, UR4, PT ;  /* 0x000000040d007c0c */ /* 0x000fda000bf06270 */
[----:B------:R-:W-:Y:S05]  /*04d0*/  @!P0 BRA `(.L_x_735) ;  /* 0xfffffffc00508947 */ /* 0x000fea000383ffff */
.L_x_731:
[----:B------:R-:W-:Y:S05]  /*04e0*/  BSYNC B0 ;  /* 0x0000000000007941 */ /* 0x000fea0003800000 */
.L_x_730:
        /* <DEDUP_REMOVED lines=33> */
[----:B------:R-:W-:-:S05]  /*0700*/  LOP3.LUT R5, R7, 0xffffffe0, RZ, 0xc0, !PT ;  /* 0xffffffe007057812 */ /* 0x000fca00078ec0ff */
[C---:B---3--:R-:W-:Y:S01]  /*0710*/  IMAD.IADD R11, R2.reuse, 0x1, -R5 ;  /* 0x00000001020b7824 */ /* 0x048fe200078e0a05 */
[----:B------:R-:W1:Y:S01]  /*0720*/  @!P1 S2R R14, SR_CgaCtaId ;  /* 0x00000000000e9919 */ /* 0x000e620000008800 */
[----:B------:R-:W-:Y:S02]  /*0730*/  @!P1 MOV R13, 0x400 ;  /* 0x00000400000d9802 */ /* 0x000fe40000000f00 */
[----:B------:R-:W-:Y:S02]  /*0740*/  IADD3 R2, R2, 0x1f, RZ ;  /* 0x0000001f02027810 */ /* 0x000fe40007ffe0ff */
[----:B------:R-:W-:Y:S02]  /*0750*/  ISETP.NE.AND P0, PT, R11, RZ, PT ;  /* 0x000000ff0b00720c */ /* 0x000fe40003f05270 */
[----:B0-----:R-:W-:-:S11]  /*0760*/  F2FP.F16.F32.PACK_AB R9, R10, R9 ;  /* 0x000000090a09723e */ /* 0x001fd600000000ff */
[----:B------:R-:W-:Y:S01]  /*0770*/  @!P0 SHF.R.S32.HI R7, RZ, 0x5, R7 ;  /* 0x00000005ff078819 */ /* 0x000fe20000011407 */
        /* <DEDUP_REMOVED lines=55> */
.L_x_748:
[----:B-12---:R-:W-:-:S05]  /*0af0*/  F2FP.F16.F32.PACK_AB R2, R9, R2 ;  /* 0x000000020902723e */ /* 0x006fca00000000ff */
[--C-:B------:R-:W-:Y:S02]  /*0b00*/  HADD2.F32 R5, -RZ, R2.reuse.H0_H0 ;  /* 0x20000002ff057230 */ /* 0x100fe40000004100 */
[----:B------:R-:W-:-:S03]  /*0b10*/  HADD2.F32 R2, -RZ, R2.H1_H1 ;  /* 0x30000002ff027230 */ /* 0x000fc60000004100 */
[----:B------:R-:W-:Y:S02]  /*0b20*/  FADD.FTZ R4, R8, R5 ;  /* 0x0000000508047221 */ /* 0x000fe40000010000 */
[----:B------:R-:W-:-:S07]  /*0b30*/  FADD.FTZ R5, R7, R2 ;  /* 0x0000000207057221 */ /* 0x000fce0000010000 */
.L_x_736:
        /* <DEDUP_REMOVED lines=41> */
.L_x_737:
[----:B------:R-:W-:Y:S01]  /*0dd0*/  HFMA2.MMA R13, -RZ, RZ, 0, 9.5367431640625e-07 ;  /* 0x00000010ff0d7435 */ /* 0x000fe200000001ff */
[----:B-1----:R-:W-:Y:S01]  /*0de0*/  MOV R14, R4 ;  /* 0x00000004000e7202 */ /* 0x002fe20000000f00 */
[----:B------:R-:W-:Y:S01]  /*0df0*/  IMAD.MOV.U32 R11, RZ, RZ, -0x1 ;  /* 0xffffffffff0b7424 */ /* 0x000fe200078e00ff */
[----:B------:R-:W-:-:S08]  /*0e00*/  MOV R16, 0x1f ;  /* 0x0000001f00107802 */ /* 0x000fd00000000f00 */
[----:B------:R-:W-:Y:S05]  /*0e10*/  WARPSYNC.COLLECTIVE R11, `(.L_x_738) ;  /* 0x000000000b087348 */ /* 0x000fea0003c00000 */
[----:B------:R0:W1:Y:S02]  /*0e20*/  SHFL.DOWN P0, R12, R14, R13, R16 ;  /* 0x0800000d0e0c7389 */ /* 0x0000640000000010 */
[----:B01----:R-:W-:Y:S01]  /*0e30*/  ENDCOLLECTIVE ;  /* 0x000000000000791b */ /* 0x003fe20003800000 */
.L_x_738:
[----:B------:R-:W-:Y:S02]  /*0e40*/  MOV R14, R5 ;  /* 0x00000005000e7202 */ /* 0x000fe40000000f00 */
[----:B------:R-:W-:-:S07]  /*0e50*/  MOV R2, R12 ;  /* 0x0000000c00027202 */ /* 0x000fce0000000f00 */
[----:B------:R-:W-:Y:S05]  /*0e60*/  WARPSYNC.COLLECTIVE R11, `(.L_x_739) ;  /* 0x000000000b087348 */ /* 0x000fea0003c00000 */
[----:B------:R0:W1:Y:S02]  /*0e70*/  SHFL.DOWN P0, R12, R14, R13, R16 ;  /* 0x0800000d0e0c7389 */ /* 0x0000640000000010 */
[----:B01----:R-:W-:Y:S01]  /*0e80*/  ENDCOLLECTIVE ;  /* 0x000000000000791b */ /* 0x003fe20003800000 */
.L_x_739:
[----:B------:R-:W-:Y:S01]  /*0e90*/  HFMA2.MMA R13, -RZ, RZ, 0, 4.76837158203125e-07 ;  /* 0x00000008ff0d7435 */ /* 0x000fe200000001ff */
        /* <DEDUP_REMOVED lines=10> */
.L_x_740:
[----:B------:R-:W-:Y:S02]  /*0f40*/  MOV R14, R2 ;  /* 0x00000002000e7202 */ /* 0x000fe40000000f00 */
[----:B------:R-:W-:-:S07]  /*0f50*/  MOV R8, R12 ;  /* 0x0000000c00087202 */ /* 0x000fce0000000f00 */
[----:B------:R-:W-:Y:S05]  /*0f60*/  WARPSYNC.COLLECTIVE R11, `(.L_x_741) ;  /* 0x000000000b087348 */ /* 0x000fea0003c00000 */
[----:B------:R0:W1:Y:S02]  /*0f70*/  SHFL.DOWN P0, R12, R14, R13, R16 ;  /* 0x0800000d0e0c7389 */ /* 0x0000640000000010 */
[----:B01----:R-:W-:Y:S01]  /*0f80*/  ENDCOLLECTIVE ;  /* 0x000000000000791b */ /* 0x003fe20003800000 */
.L_x_741:
        /* <DEDUP_REMOVED lines=11> */
.L_x_742:
[----:B------:R-:W-:Y:S02]  /*1040*/  MOV R14, R9 ;  /* 0x00000009000e7202 */ /* 0x000fe40000000f00 */
[----:B------:R-:W-:-:S07]  /*1050*/  MOV R4, R12 ;  /* 0x0000000c00047202 */ /* 0x000fce0000000f00 */
[----:B------:R-:W-:Y:S05]  /*1060*/  WARPSYNC.COLLECTIVE R11, `(.L_x_743) ;  /* 0x000000000b087348 */ /* 0x000fea0003c00000 */
[----:B------:R0:W1:Y:S02]  /*1070*/  SHFL.DOWN P0, R12, R14, R13, R16 ;  /* 0x0800000d0e0c7389 */ /* 0x0000640000000010 */
[----:B01----:R-:W-:Y:S01]  /*1080*/  ENDCOLLECTIVE ;  /* 0x000000000000791b */ /* 0x003fe20003800000 */
.L_x_743:
        /* <DEDUP_REMOVED lines=11> */
.L_x_744:
[----:B------:R-:W-:Y:S01]  /*1140*/  MOV R14, R4 ;  /* 0x00000004000e7202 */ /* 0x000fe20000000f00 */
[----:B------:R-:W-:-:S07]  /*1150*/  IMAD.MOV.U32 R2, RZ, RZ, R12 ;  /* 0x000000ffff027224 */ /* 0x000fce00078e000c */
[----:B------:R-:W-:Y:S05]  /*1160*/  WARPSYNC.COLLECTIVE R11, `(.L_x_745) ;  /* 0x000000000b087348 */ /* 0x000fea0003c00000 */
[----:B------:R0:W1:Y:S02]  /*1170*/  SHFL.DOWN P0, R12, R14, R13, R16 ;  /* 0x0800000d0e0c7389 */ /* 0x0000640000000010 */
[----:B01----:R-:W-:Y:S01]  /*1180*/  ENDCOLLECTIVE ;  /* 0x000000000000791b */ /* 0x003fe20003800000 */
.L_x_745:
        /* <DEDUP_REMOVED lines=11> */
.L_x_746:
[----:B------:R-:W-:Y:S02]  /*1240*/  MOV R14, R7 ;  /* 0x00000007000e7202 */ /* 0x000fe40000000f00 */
[----:B------:R-:W-:-:S07]  /*1250*/  MOV R2, R12 ;  /* 0x0000000c00027202 */ /* 0x000fce0000000f00 */
[----:B------:R-:W-:Y:S05]  /*1260*/  WARPSYNC.COLLECTIVE R11, `(.L_x_747) ;  /* 0x000000000b087348 */ /* 0x000fea0003c00000 */
[----:B------:R0:W1:Y:S02]  /*1270*/  SHFL.DOWN P0, R12, R14, R13, R16 ;  /* 0x0800000d0e0c7389 */ /* 0x0000640000000010 */
[----:B01----:R-:W-:Y:S01]  /*1280*/  ENDCOLLECTIVE ;  /* 0x000000000000791b */ /* 0x003fe20003800000 */
.L_x_747:
[----:B------:R-:W-:Y:S01]  /*1290*/  MOV R9, R12 ;  /* 0x0000000c00097202 */ /* 0x000fe20000000f00 */
[----:B------:R-:W-:Y:S06]  /*12a0*/  BRA `(.L_x_748) ;  /* 0xfffffff800107947 */ /* 0x000fec000383ffff */
.L_x_749:
        /* <DEDUP_REMOVED lines=13> */
.L_x_28295:


//--------------------- .text._ZN2at6native33batch_norm_backward_reduce_kernelIffflEEvNS_27GenericPackedTensorAccessorIT_Lm3ENS_16DefaultPtrTraitsET2_EES6_NS2_IT1_Lm1ES4_S5_EES8_S8_S8_NS2_IT0_Lm1ES4_S5_EESA_ --------------------------
	.section	.text._ZN2at6native33batch_norm_backward_reduce_kernelIffflEEvNS_27GenericPackedTensorAccessorIT_Lm3ENS_16DefaultPtrTraitsET2_EES6_NS2_IT1_Lm1ES4_S5_EES8_S8_S8_NS2_IT0_Lm1ES4_S5_EESA_,"ax",@progbits
	.align	128
        .global         _ZN2at6native33batch_norm_backward_reduce_kernelIffflEEvNS_27GenericPackedTensorAccessorIT_Lm3ENS_16DefaultPtrTraitsET2_EES6_NS2_IT1_Lm1ES4_S5_EES8_S8_S8_NS2_IT0_Lm1ES4_S5_EESA_
        .type           _ZN2at6native33batch_norm_backward_reduce_kernelIffflEEvNS_27GenericPackedTensorAccessorIT_Lm3ENS_16DefaultPtrTraitsET2_EES6_NS2_IT1_Lm1ES4_S5_EES8_S8_S8_NS2_IT0_Lm1ES4_S5_EESA_,@function
        .size           _ZN2at6native33batch_norm_backward_reduce_kernelIffflEEvNS_27GenericPackedTensorAccessorIT_Lm3ENS_16DefaultPtrTraitsET2_EES6_NS2_IT1_Lm1ES4_S5_EES8_S8_S8_NS2_IT0_Lm1ES4_S5_EESA_,(.L_x_28296 - _ZN2at6native33batch_norm_backward_reduce_kernelIffflEEvNS_27GenericPackedTensorAccessorIT_Lm3ENS_16DefaultPtrTraitsET2_EES6_NS2_IT1_Lm1ES4_S5_EES8_S8_S8_NS2_IT0_Lm1ES4_S5_EESA_)
        .other          _ZN2at6native33batch_norm_backward_reduce_kernelIffflEEvNS_27GenericPackedTensorAccessorIT_Lm3ENS_16DefaultPtrTraitsET2_EES6_NS2_IT1_Lm1ES4_S5_EES8_S8_S8_NS2_IT0_Lm1ES4_S5_EESA_,@"STO_CUDA_ENTRY STV_DEFAULT"
_ZN2at6native33batch_norm_backward_reduce_kernelIffflEEvNS_27GenericPackedTensorAccessorIT_Lm3ENS_16DefaultPtrTraitsET2_EES6_NS2_IT1_Lm1ES4_S5_EES8_S8_S8_NS2_IT0_Lm1ES4_S5_EESA_:
.text._ZN2at6native33batch_norm_backward_reduce_kernelIffflEEvNS_27GenericPackedTensorAccessorIT_Lm3ENS_16DefaultPtrTraitsET2_EES6_NS2_IT1_Lm1ES4_S5_EES8_S8_S8_NS2_IT0_Lm1ES4_S5_EESA_:
        /* <DEDUP_REMOVED lines=51> */
.L_x_755:
        /* <DEDUP_REMOVED lines=15> */
[----:B------:R-:W-:Y:S02]  /*0420*/  IMAD.MOV.U32 R17, RZ, RZ, R7 ;  /* 0x000000ffff117224 */ /* 0x000fe400078e0007 */
[----:B------:R-:W-:-:S04]  /*0430*/  IMAD.WIDE.U32 R18, R3, UR6, R18 ;  /* 0x0000000603127c25 */ /* 0x000fc8000f8e0012 */
[C---:B------:R-:W-:Y:S02]  /*0440*/  IMAD R29, R3.reuse, UR7, R24 ;  /* 0x00000007031d7c24 */ /* 0x040fe4000f8e0218 */
[----:B------:R-:W-:-:S03]  /*0450*/  IMAD.WIDE.U32 R16, R3, UR4, R16 ;  /* 0x0000000403107c25 */ /* 0x000fc6000f8e0010 */
[----:B------:R-:W-:Y:S01]  /*0460*/  IADD3 R29, R19, R29, RZ ;  /* 0x0000001d131d7210 */ /* 0x000fe20007ffe0ff */
[----:B------:R-:W-:-:S04]  /*0470*/  IMAD R23, R3, UR5, R22 ;  /* 0x0000000503177c24 */ /* 0x000fc8000f8e0216 */
[----:B------:R-:W-:-:S07]  /*0480*/  IMAD.IADD R3, R17, 0x1, R23 ;  /* 0x0000000111037824 */ /* 0x000fce00078e0217 */
.L_x_754:
[C---:B------:R-:W-:Y:S01]  /*0490*/  IMAD R22, R20.reuse, UR14, RZ ;  /* 0x0000000e14167c24 */ /* 0x040fe2000f8e02ff */
[----:B------:R-:W-:Y:S01]  /*04a0*/  MOV R23, R3 ;  /* 0x0000000300177202 */ /* 0x000fe20000000f00 */
[----:B------:R-:W-:Y:S02]  /*04b0*/  IMAD R20, R20, UR18, RZ ;  /* 0x0000001214147c24 */ /* 0x000fe4000f8e02ff */
[----:B------:R-:W-:Y:S02]  /*04c0*/  IMAD R25, R21, UR15, R22 ;  /* 0x0000000f15197c24 */ /* 0x000fe4000f8e0216 */
[----:B------:R-:W-:-:S04]  /*04d0*/  IMAD.MOV.U32 R22, RZ, RZ, R16 ;  /* 0x000000ffff167224 */ /* 0x000fc800078e0010 */
[----:B------:R-:W-:Y:S01]  /*04e0*/  IMAD.WIDE.U32 R22, R21, UR14, R22 ;  /* 0x0000000e15167c25 */ /* 0x000fe2000f8e0016 */
[----:B------:R-:W-:-:S03]  /*04f0*/  MOV R28, R18 ;  /* 0x00000012001c7202 */ /* 0x000fc60000000f00 */
[----:B------:R-:W-:Y:S01]  /*0500*/  IMAD.IADD R23, R23, 0x1, R25 ;  /* 0x0000000117177824 */ /* 0x000fe200078e0219 */
[----:B------:R-:W-:-:S04]  /*0510*/  LEA R24, P0, R22, UR16, 0x2 ;  /* 0x0000001016187c11 */ /* 0x000fc8000f8010ff */
[----:B------:R-:W-:Y:S01]  /*0520*/  LEA.HI.X R25, R22, UR17, R23, 0x2, P0 ;  /* 0x0000001116197c11 */ /* 0x000fe200080f1417 */
[C---:B------:R-:W-:Y:S02]  /*0530*/  IMAD R23, R21.reuse, UR19, R20 ;  /* 0x0000001315177c24 */ /* 0x040fe4000f8e0214 */
[----:B------:R-:W-:-:S03]  /*0540*/  IMAD.WIDE.U32 R20, R21, UR18, R28 ;  /* 0x0000001215147c25 */ /* 0x000fc6000f8e001c */
[----:B------:R-:W2:Y:S01]  /*0550*/  LDG.E R25, desc[UR10][R24.64] ;  /* 0x0000000a18197981 */ /* 0x000ea2000c1e1900 */
[----:B------:R-:W-:Y:S01]  /*0560*/  IMAD.IADD R21, R21, 0x1, R23 ;  /* 0x0000000115157824 */ /* 0x000fe200078e0217 */
[----:B------:R-:W-:-:S04]  /*0570*/  LEA R22, P0, R20, UR20, 0x2 ;  /* 0x0000001414167c11 */ /* 0x000fc8000f8010ff */
[----:B------:R-:W-:-:S06]  /*0580*/  LEA.HI.X R23, R20, UR21, R21, 0x2, P0 ;  /* 0x0000001514177c11 */ /* 0x000fcc00080f1415 */
[----:B------:R-:W3:Y:S01]  /*0590*/  LDG.E R23, desc[UR10][R22.64] ;  /* 0x0000000a16177981 */ /* 0x000ee2000c1e1900 */
[----:B----4-:R-:W-:-:S04]  /*05a0*/  IADD3 R21, R6, R27, RZ ;  /* 0x0000001b06157210 */ /* 0x010fc80007ffe0ff */
[----:B------:R-:W-:Y:S02]  /*05b0*/  ISETP.GE.U32.AND P0, PT, R21, R14, PT ;  /* 0x0000000e1500720c */ /* 0x000fe40003f06070 */
[----:B------:R-:W-:-:S04]  /*05c0*/  SHF.R.S32.HI R20, RZ, 0x1f, R21 ;  /* 0x0000001fff147819 */ /* 0x000fc80000011415 */
[----:B------:R-:W-:Y:S01]  /*05d0*/  ISETP.GE.AND.EX P0, PT, R20, R15, PT, P0 ;  /* 0x0000000f1400720c */ /* 0x000fe20003f06300 */
[----:B--2---:R-:W-:Y:S01]  /*05e0*/  FADD.FTZ R26, R25, R26 ;  /* 0x0000001a191a7221 */ /* 0x004fe20000010000 */
[----:B---3-5:R-:W-:-:S04]  /*05f0*/  FADD.FTZ R27, -R4, R23 ;  /* 0x00000017041b7221 */ /* 0x028fc80000010100 */
[----:B------:R-:W-:Y:S01]  /*0600*/  FFMA.FTZ R2, R27, R25, R2 ;  /* 0x000000191b027223 */ /* 0x000fe20000010002 */
[----:B------:R-:W-:-:S06]  /*0610*/  IMAD.MOV.U32 R27, RZ, RZ, R21 ;  /* 0x000000ffff1b7224 */ /* 0x000fcc00078e0015 */
[----:B------:R-:W-:Y:S05]  /*0620*/  @!P0 BRA `(.L_x_754) ;  /* 0xfffffffc00988947 */ /* 0x000fea000383ffff */
.L_x_753:
[----:B------:R-:W-:Y:S05]  /*0630*/  BSYNC B1 ;  /* 0x0000000000017941 */ /* 0x000fea0003800000 */
.L_x_752:
[----:B------:R-:W-:Y:S01]  /*0640*/  IADD3 R3, R5, R8, RZ ;  /* 0x0000000805037210 */ /* 0x000fe20007ffe0ff */
[----:B------:R-:W-:-:S03]  /*0650*/  ULDC.64 UR4, c[0x0][0x250] ;  /* 0x0000940000047ab9 */ /* 0x000fc60000000a00 */
[----:B------:R-:W-:Y:S01]  /*0660*/  ISETP.GE.U32.AND P0, PT, R3, UR4, PT ;  /* 0x0000000403007c0c */ /* 0x000fe2000bf06070 */
[--C-:B------:R-:W-:Y:S01]  /*0670*/  IMAD.MOV.U32 R8, RZ, RZ, R3.reuse ;  /* 0x000000ffff087224 */ /* 0x100fe200078e0003 */
[----:B------:R-:W-:-:S04]  /*0680*/  SHF.R.S32.HI R18, RZ, 0x1f, R3 ;  /* 0x0000001fff127819 */ /* 0x000fc80000011403 */
[----:B------:R-:W-:-:S13]  /*0690*/  ISETP.GE.AND.EX P0, PT, R18, UR5, PT, P0 ;  /* 0x0000000512007c0c */ /* 0x000fda000bf06300 */
[----:B------:R-:W-:Y:S05]  /*06a0*/  @!P0 BRA `(.L_x_755) ;  /* 0xfffffffc00208947 */ /* 0x000fea000383ffff */
.L_x_751:
[----:B------:R-:W-:Y:S05]  /*06b0*/  BSYNC B0 ;  /* 0x0000000000007941 */ /* 0x000fea0003800000 */
.L_x_750:
[----:B------:R-:W4:Y:S01]  /*06c0*/  SHFL.DOWN PT, R3, R26, 0x10, 0x1f ;  /* 0x0a001f001a037f89 */ /* 0x000f2200000e0000 */
[----:B------:R-:W-:Y:S01]  /*06d0*/  ULDC UR4, c[0x0][0x0] ;  /* 0x0000000000047ab9 */ /* 0x000fe20000000800 */
[----:B------:R-:W-:Y:S02]  /*06e0*/  ULDC UR5, c[0x0][0x4] ;  /* 0x0000010000057ab9 */ /* 0x000fe40000000800 */
[----:B------:R-:W0:Y:S01]  /*06f0*/  SHFL.DOWN PT, R5, R2, 0x10, 0x1f ;  /* 0x0a001f0002057f89 */ /* 0x000e2200000e0000 */
[----:B-----5:R-:W1:Y:S01]  /*0700*/  S2R R4, SR_TID.X ;  /* 0x0000000000047919 */ /* 0x020e620000002100 */
[----:B------:R-:W-:Y:S01]  /*0710*/  BAR.SYNC.DEFER_BLOCKING 0x0 ;  /* 0x0000000000007b1d */ /* 0x000fe20000010000 */
[----:B----4-:R-:W-:-:S05]  /*0720*/  FADD.FTZ R6, R3, R26 ;  /* 0x0000001a03067221 */ /* 0x010fca0000010000 */
[----:B------:R-:W1:Y:S01]  /*0730*/  S2R R3, SR_TID.Y ;  /* 0x0000000000037919 */ /* 0x000e620000002200 */
[----:B0-----:R-:W-:Y:S01]  /*0740*/  FADD.FTZ R5, R5, R2 ;  /* 0x0000000205057221 */ /* 0x001fe20000010000 */
[----:B------:R-:W0:Y:S04]  /*0750*/  SHFL.DOWN PT, R7, R6, 0x8, 0x1f ;  /* 0x09001f0006077f89 */ /* 0x000e2800000e0000 */
[----:B------:R-:W2:Y:S01]  /*0760*/  SHFL.DOWN PT, R8, R5, 0x8, 0x1f ;  /* 0x09001f0005087f89 */ /* 0x000ea200000e0000 */
[----:B0-----:R-:W-:Y:S01]  /*0770*/  FADD.FTZ R7, R6, R7 ;  /* 0x0000000706077221 */ /* 0x001fe20000010000 */
[----:B--2---:R-:W-:-:S04]  /*0780*/  FADD.FTZ R8, R5, R8 ;  /* 0x0000000805087221 */ /* 0x004fc80000010000 */
[----:B------:R-:W0:Y:S01]  /*0790*/  SHFL.DOWN PT, R10, R7, 0x4, 0x1f ;  /* 0x08801f00070a7f89 */ /* 0x000e2200000e0000 */
[----:B-1----:R-:W-:Y:S01]  /*07a0*/  IMAD R2, R3, UR4, R4 ;  /* 0x0000000403027c24 */ /* 0x002fe2000f8e0204 */
[----:B------:R-:W-:Y:S02]  /*07b0*/  UIMAD UR4, UR4, UR5, URZ ;  /* 0x00000005040472a4 */ /* 0x000fe4000f8e023f */
[----:B------:R-:W1:Y:S02]  /*07c0*/  SHFL.DOWN PT, R9, R8, 0x4, 0x1f ;  /* 0x08801f0008097f89 */ /* 0x000e6400000e0000 */
[----:B------:R-:W-:Y:S01]  /*07d0*/  SHF.R.S32.HI R11, RZ, 0x1f, R2 ;  /* 0x0000001fff0b7819 */ /* 0x000fe20000011402 */
[----:B------:R-:W-:-:S03]  /*07e0*/  USHF.R.U32.HI UR4, URZ, 0x5, UR4 ;  /* 0x000000053f047899 */ /* 0x000fc60008011604 */
[----:B------:R-:W-:-:S03]  /*07f0*/  LEA.HI R11, R11, R2, RZ, 0x5 ;  /* 0x000000020b0b7211 */ /* 0x000fc600078f28ff */
[----:B------:R-:W-:Y:S02]  /*0800*/  ISETP.GE.AND P1, PT, R2, UR4, PT ;  /* 0x0000000402007c0c */ /* 0x000fe4000bf26270 */
[----:B------:R-:W-:Y:S01]  /*0810*/  LOP3.LUT R5, R11, 0xffffffe0, RZ, 0xc0, !PT ;  /* 0xffffffe00b057812 */ /* 0x000fe200078ec0ff */
[----:B0-----:R-:W-:-:S03]  /*0820*/  FADD.FTZ R10, R7, R10 ;  /* 0x0000000a070a7221 */ /* 0x001fc60000010000 */
[----:B------:R-:W-:-:S07]  /*0830*/  IADD3 R7, R2, -R5, RZ ;  /* 0x8000000502077210 */ /* 0x000fce0007ffe0ff */
[----:B------:R-:W0:Y:S01]  /*0840*/  @!P1 S2R R17, SR_CgaCtaId ;  /* 0x0000000000119919 */ /* 0x000e220000008800 */
[----:B------:R-:W-:Y:S02]  /*0850*/  VIADD R2, R2, 0x1f ;  /* 0x0000001f02027836 */ /* 0x000fe40000000000 */
[----:B-1----:R-:W-:Y:S01]  /*0860*/  FADD.FTZ R9, R8, R9 ;  /* 0x0000000908097221 */ /* 0x002fe20000010000 */
[----:B------:R-:W-:Y:S01]  /*0870*/  ISETP.NE.AND P0, PT, R7, RZ, PT ;  /* 0x000000ff0700720c */ /* 0x000fe20003f05270 */
[----:B------:R-:W1:Y:S04]  /*0880*/  SHFL.DOWN PT, R5, R10, 0x2, 0x1f ;  /* 0x08401f000a057f89 */ /* 0x000e6800000e0000 */
[----:B------:R-:W2:Y:S08]  /*0890*/  SHFL.DOWN PT, R6, R9, 0x2, 0x1f ;  /* 0x08401f0009067f89 */ /* 0x000eb000000e0000 */
[----:B------:R-:W3:Y:S01]  /*08a0*/  @!P0 S2R R8, SR_CgaCtaId ;  /* 0x0000000000088919 */ /* 0x000ee20000008800 */
[----:B------:R-:W-:Y:S01]  /*08b0*/  @!P0 SHF.R.S32.HI R11, RZ, 0x5, R11 ;  /* 0x00000005ff0b8819 */ /* 0x000fe2000001140b */
[----:B-1----:R-:W-:Y:S01]  /*08c0*/  FADD.FTZ R12, R10, R5 ;  /* 0x000000050a0c7221 */ /* 0x002fe20000010000 */
[----:B------:R-:W-:Y:S01]  /*08d0*/  @!P0 MOV R5, 0x400 ;  /* 0x0000040000058802 */ /* 0x000fe20000000f00 */
[----:B--2---:R-:W-:-:S03]  /*08e0*/  FADD.FTZ R13, R9, R6 ;  /* 0x00000006090d7221 */ /* 0x004fc60000010000 */
[----:B------:R-:W1:Y:S01]  /*08f0*/  SHFL.DOWN PT, R15, R12, 0x1, 0x1f ;  /* 0x08201f000c0f7f89 */ /* 0x000e6200000e0000 */
[----:B------:R-:W-:-:S03]  /*0900*/  @!P1 MOV R6, 0x400 ;  /* 0x0000040000069802 */ /* 0x000fc60000000f00 */
[----:B------:R-:W2:Y:S01]  /*0910*/  SHFL.DOWN PT, R14, R13, 0x1, 0x1f ;  /* 0x08201f000d0e7f89 */ /* 0x000ea200000e0000 */
[----:B0-----:R-:W-:Y:S02]  /*0920*/  @!P1 LEA R10, R17, R6, 0x18 ;  /* 0x00000006110a9211 */ /* 0x001fe400078ec0ff */
[----:B---3--:R-:W-:-:S03]  /*0930*/  @!P0 LEA R6, R8, R5, 0x18 ;  /* 0x0000000508068211 */ /* 0x008fc600078ec0ff */
[----:B------:R-:W-:Y:S01]  /*0940*/  @!P1 IMAD R5, R7, 0x8, R10 ;  /* 0x0000000807059824 */ /* 0x000fe200078e020a */
[----:B------:R-:W-:Y:S02]  /*0950*/  @!P0 LEA R11, R11, R6, 0x3 ;  /* 0x000000060b0b8211 */ /* 0x000fe400078e18ff */
[----:B------:R-:W-:Y:S01]  /*0960*/  CS2R R6, SRZ ;  /* 0x0000000000067805 */ /* 0x000fe2000001ff00 */
[----:B-1----:R-:W-:Y:S01]  /*0970*/  @!P0 FADD.FTZ R8, R12, R15 ;  /* 0x0000000f0c088221 */ /* 0x002fe20000010000 */
[----:B--2---:R-:W-:-:S05]  /*0980*/  @!P0 FADD.FTZ R9, R13, R14 ;  /* 0x0000000e0d098221 */ /* 0x004fca0000010000 */
        /* <DEDUP_REMOVED lines=9> */
[----:B0-----:R-:W-:Y:S01]  /*0a20*/  FADD.FTZ R5, R6, R5 ;  /* 0x0000000506057221 */ /* 0x001fe20000010000 */
[----:B-1----:R-:W-:-:S04]  /*0a30*/  FADD.FTZ R2, R7, R2 ;  /* 0x0000000207027221 */ /* 0x002fc80000010000 */
[----:B------:R-:W0:Y:S04]  /*0a40*/  SHFL.DOWN PT, R8, R5, 0x8, 0x1f ;  /* 0x09001f0005087f89 */ /* 0x000e2800000e0000 */
        /* <DEDUP_REMOVED lines=11> */
[----:B------:R0:W1:Y:S04]  /*0b00*/  SHFL.DOWN PT, R5, R6, 0x1, 0x1f ;  /* 0x08201f0006057f89 */ /* 0x00006800000e0000 */
[----:B------:R0:W2:Y:S02]  /*0b10*/  SHFL.DOWN PT, R2, R7, 0x1, 0x1f ;  /* 0x08201f0007027f89 */ /* 0x0000a400000e0000 */
.L_x_771:
[----:B01----:R-:W-:Y:S01]  /*0b20*/  FADD.FTZ R6, R6, R5 ;  /* 0x0000000506067221 */ /* 0x003fe20000010000 */
[----:B--2---:R-:W-:-:S07]  /*0b30*/  FADD.FTZ R7, R7, R2 ;  /* 0x0000000207077221 */ /* 0x004fce0000010000 */
.L_x_756:
        /* <DEDUP_REMOVED lines=9> */
[----:B------:R-:W1:Y:S01]  /*0bd0*/  LDC.64 R2, c[0x0][0x2e8] ;  /* 0x0000ba00ff027b82 */ /* 0x000e620000000a00 */
[----:B0-----:R-:W0:Y:S07]  /*0be0*/  LDS.64 R4, [R5] ;  /* 0x0000000005047984 */ /* 0x001e2e0000000a00 */
[----:B------:R-:W2:Y:S08]  /*0bf0*/  LDC.64 R6, c[0x0][0x300] ;  /* 0x0000c000ff067b82 */ /* 0x000eb00000000a00 */
[----:B------:R-:W3:Y:S08]  /*0c00*/  LDC.64 R8, c[0x0][0x2b8] ;  /* 0x0000ae00ff087b82 */ /* 0x000ef00000000a00 */
[----:B------:R-:W4:Y:S01]  /*0c10*/  LDC.64 R10, c[0x0][0x2d0] ;  /* 0x0000b400ff0a7b82 */ /* 0x000f220000000a00 */
[----:B-1----:R-:W-:-:S04]  /*0c20*/  ISETP.GE.U32.AND P2, PT, R2, 0x1, PT ;  /* 0x000000010200780c */ /* 0x002fc80003f46070 */
[----:B------:R-:W-:Y:S02]  /*0c30*/  ISETP.GE.AND.EX P2, PT, R3, RZ, PT, P2 ;  /* 0x000000ff0300720c */ /* 0x000fe40003f46320 */
[----:B--2---:R-:W-:-:S04]  /*0c40*/  ISETP.GE.U32.AND P0, PT, R6, 0x1, PT ;  /* 0x000000010600780c */ /* 0x004fc80003f06070 */
[----:B------:R-:W-:Y:S02]  /*0c50*/  ISETP.GE.AND.EX P0, PT, R7, RZ, PT, P0 ;  /* 0x000000ff0700720c */ /* 0x000fe40003f06300 */
[----:B---3--:R-:W-:-:S04]  /*0c60*/  ISETP.GE.U32.AND P3, PT, R8, 0x1, PT ;  /* 0x000000010800780c */ /* 0x008fc80003f66070 */
[----:B------:R-:W-:Y:S02]  /*0c70*/  ISETP.GE.AND.EX P3, PT, R9, RZ, PT, P3 ;  /* 0x000000ff0900720c */ /* 0x000fe40003f66330 */
[----:B----4-:R-:W-:-:S04]  /*0c80*/  ISETP.GE.U32.AND P1, PT, R10, 0x1, PT ;  /* 0x000000010a00780c */ /* 0x010fc80003f26070 */
[----:B------:R-:W-:Y:S01]  /*0c90*/  ISETP.GE.AND.EX P1, PT, R11, RZ, PT, P1 ;  /* 0x000000ff0b00720c */ /* 0x000fe20003f26310 */
[----:B0-----:R-:W-:-:S12]  /*0ca0*/  @!P2 BRA `(.L_x_758) ;  /* 0x000000000028a947 */ /* 0x001fd80003800000 */
        /* <DEDUP_REMOVED lines=8> */
[----:B------:R-:W-:-:S05]  /*0d30*/  IMAD.U32 R3, RZ, RZ, UR4 ;  /* 0x00000004ff037e24 */ /* 0x000fca000f8e00ff */
[----:B------:R0:W-:Y:S02]  /*0d40*/  STG.E desc[UR10][R2.64], R7 ;  /* 0x0000000702007986 */ /* 0x0001e4000c10190a */
.L_x_758:
        /* <DEDUP_REMOVED lines=10> */
.L_x_759:
        /* <DEDUP_REMOVED lines=10> */
.L_x_760:
        /* <DEDUP_REMOVED lines=11> */
.L_x_757:
[----:B------:R-:W-:Y:S01]  /*0f40*/  HFMA2.MMA R14, -RZ, RZ, 0, 9.5367431640625e-07 ;  /* 0x00000010ff0e7435 */ /* 0x000fe200000001ff */
[----:B-1----:R-:W-:Y:S01]  /*0f50*/  IMAD.MOV.U32 R15, RZ, RZ, R6 ;  /* 0x000000ffff0f7224 */ /* 0x002fe200078e0006 */
[----:B------:R-:W-:Y:S01]  /*0f60*/  MOV R17, 0x1f ;  /* 0x0000001f00117802 */ /* 0x000fe20000000f00 */
[----:B------:R-:W-:-:S08]  /*0f70*/  IMAD.MOV.U32 R12, RZ, RZ, -0x1 ;  /* 0xffffffffff0c7424 */ /* 0x000fd000078e00ff */
[----:B------:R-:W-:Y:S05]  /*0f80*/  WARPSYNC.COLLECTIVE R12, `(.L_x_761) ;  /* 0x000000000c087348 */ /* 0x000fea0003c00000 */
[----:B------:R0:W1:Y:S02]  /*0f90*/  SHFL.DOWN P0, R13, R15, R14, R17 ;  /* 0x0800000e0f0d7389 */ /* 0x0000640000000011 */
[----:B01----:R-:W-:Y:S01]  /*0fa0*/  ENDCOLLECTIVE ;  /* 0x000000000000791b */ /* 0x003fe20003800000 */
.L_x_761:
[----:B------:R-:W-:Y:S02]  /*0fb0*/  MOV R15, R7 ;  /* 0x00000007000f7202 */ /* 0x000fe40000000f00 */
[----:B------:R-:W-:-:S07]  /*0fc0*/  MOV R5, R13 ;  /* 0x0000000d00057202 */ /* 0x000fce0000000f00 */
[----:B------:R-:W-:Y:S05]  /*0fd0*/  WARPSYNC.COLLECTIVE R12, `(.L_x_762) ;  /* 0x000000000c087348 */ /* 0x000fea0003c00000 */
[----:B------:R0:W1:Y:S02]  /*0fe0*/  SHFL.DOWN P0, R13, R15, R14, R17 ;  /* 0x0800000e0f0d7389 */ /* 0x0000640000000011 */
[----:B01----:R-:W-:Y:S01]  /*0ff0*/  ENDCOLLECTIVE ;  /* 0x000000000000791b */ /* 0x003fe20003800000 */
.L_x_762:
[----:B------:R-:W-:Y:S01]  /*1000*/  FADD.FTZ R5, R6, R5 ;  /* 0x0000000506057221 */ /* 0x000fe20000010000 */
[----:B------:R-:W-:-:S04]  /*1010*/  HFMA2.MMA R14, -RZ, RZ, 0, 4.76837158203125e-07 ;  /* 0x00000008ff0e7435 */ /* 0x000fc800000001ff */
[----:B------:R-:W-:Y:S01]  /*1020*/  MOV R15, R5 ;  /* 0x00000005000f7202 */ /* 0x000fe20000000f00 */
[----:B------:R-:W-:-:S07]  /*1030*/  IMAD.MOV.U32 R2, RZ, RZ, R13 ;  /* 0x000000ffff027224 */ /* 0x000fce00078e000d */
[----:B------:R-:W-:Y:S05]  /*1040*/  WARPSYNC.COLLECTIVE R12, `(.L_x_763) ;  /* 0x000000000c087348 */ /* 0x000fea0003c00000 */
[----:B------:R0:W1:Y:S02]  /*1050*/  SHFL.DOWN P0, R13, R15, R14, R17 ;  /* 0x0800000e0f0d7389 */ /* 0x0000640000000011 */
[----:B01----:R-:W-:Y:S01]  /*1060*/  ENDCOLLECTIVE ;  /* 0x000000000000791b */ /* 0x003fe20003800000 */
.L_x_763:
[----:B------:R-:W-:-:S05]  /*1070*/  FADD.FTZ R2, R7, R2 ;  /* 0x0000000207027221 */ /* 0x000fca0000010000 */
[----:B------:R-:W-:Y:S01]  /*1080*/  MOV R15, R2 ;  /* 0x00000002000f7202 */ /* 0x000fe20000000f00 */
[----:B------:R-:W-:-:S07]  /*1090*/  IMAD.MOV.U32 R8, RZ, RZ, R13 ;  /* 0x000000ffff087224 */ /* 0x000fce00078e000d */
[----:B------:R-:W-:Y:S05]  /*10a0*/  WARPSYNC.COLLECTIVE R12, `(.L_x_764) ;  /* 0x000000000c087348 */ /* 0x000fea0003c00000 */
[----:B------:R0:W1:Y:S02]  /*10b0*/  SHFL.DOWN P0, R13, R15, R14, R17 ;  /* 0x0800000e0f0d7389 */ /* 0x0000640000000011 */
[----:B01----:R-:W-:Y:S01]  /*10c0*/  ENDCOLLECTIVE ;  /* 0x000000000000791b */ /* 0x003fe20003800000 */
.L_x_764:
[----:B------:R-:W-:Y:S01]  /*10d0*/  FADD.FTZ R8, R5, R8 ;  /* 0x0000000805087221 */ /* 0x000fe20000010000 */
[----:B------:R-:W-:-:S03]  /*10e0*/  HFMA2.MMA R14, -RZ, RZ, 0, 2.384185791015625e-07 ;  /* 0x00000004ff0e7435 */ /* 0x000fc600000001ff */
[----:B------:R-:W-:Y:S01]  /*10f0*/  IMAD.MOV.U32 R15, RZ, RZ, R8 ;  /* 0x000000ffff0f7224 */ /* 0x000fe200078e0008 */
[----:B------:R-:W-:-:S07]  /*1100*/  MOV R9, R13 ;  /* 0x0000000d00097202 */ /* 0x000fce0000000f00 */
[----:B------:R-:W-:Y:S05]  /*1110*/  WARPSYNC.COLLECTIVE R12, `(.L_x_765) ;  /* 0x000000000c087348 */ /* 0x000fea0003c00000 */
[----:B------:R0:W1:Y:S02]  /*1120*/  SHFL.DOWN P0, R13, R15, R14, R17 ;  /* 0x0800000e0f0d7389 */ /* 0x0000640000000011 */
[----:B01----:R-:W-:Y:S01]  /*1130*/  ENDCOLLECTIVE ;  /* 0x000000000000791b */ /* 0x003fe20003800000 */
.L_x_765:
[----:B------:R-:W-:-:S04]  /*1140*/  FADD.FTZ R9, R2, R9 ;  /* 0x0000000902097221 */ /* 0x000fc80000010000 */
[----:B------:R-:W-:Y:S01]  /*1150*/  IMAD.MOV.U32 R15, RZ, RZ, R9 ;  /* 0x000000ffff0f7224 */ /* 0x000fe200078e0009 */
[----:B------:R-:W-:-:S07]  /*1160*/  MOV R11, R13 ;  /* 0x0000000d000b7202 */ /* 0x000fce0000000f00 */
[----:B------:R-:W-:Y:S05]  /*1170*/  WARPSYNC.COLLECTIVE R12, `(.L_x_766) ;  /* 0x000000000c087348 */ /* 0x000fea0003c00000 */
[----:B------:R0:W1:Y:S02]  /*1180*/  SHFL.DOWN P0, R13, R15, R14, R17 ;  /* 0x0800000e0f0d7389 */ /* 0x0000640000000011 */
[----:B01----:R-:W-:Y:S01]  /*1190*/  ENDCOLLECTIVE ;  /* 0x000000000000791b */ /* 0x003fe20003800000 */
.L_x_766:
[----:B------:R-:W-:-:S05]  /*11a0*/  FADD.FTZ R11, R8, R11 ;  /* 0x0000000b080b7221 */ /* 0x000fca0000010000 */
[----:B------:R-:W-:Y:S01]  /*11b0*/  MOV R15, R11 ;  /* 0x0000000b000f7202 */ /* 0x000fe20000000f00 */
[----:B------:R-:W-:Y:S01]  /*11c0*/  IMAD.MOV.U32 R14, RZ, RZ, 0x2 ;  /* 0x00000002ff0e7424 */ /* 0x000fe200078e00ff */
[----:B------:R-:W-:-:S07]  /*11d0*/  MOV R10, R13 ;  /* 0x0000000d000a7202 */ /* 0x000fce0000000f00 */
[----:B------:R-:W-:Y:S05]  /*11e0*/  WARPSYNC.COLLECTIVE R12, `(.L_x_767) ;  /* 0x000000000c087348 */ /* 0x000fea0003c00000 */
[----:B------:R0:W1:Y:S02]  /*11f0*/  SHFL.DOWN P0, R13, R15, R14, R17 ;  /* 0x0800000e0f0d7389 */ /* 0x0000640000000011 */
[----:B01----:R-:W-:Y:S01]  /*1200*/  ENDCOLLECTIVE ;  /* 0x000000000000791b */ /* 0x003fe20003800000 */
.L_x_767:
[----:B------:R-:W-:-:S05]  /*1210*/  FADD.FTZ R10, R9, R10 ;  /* 0x0000000a090a7221 */ /* 0x000fca0000010000 */
[----:B------:R-:W-:Y:S02]  /*1220*/  MOV R15, R10 ;  /* 0x0000000a000f7202 */ /* 0x000fe40000000f00 */
[----:B------:R-:W-:-:S07]  /*1230*/  MOV R6, R13 ;  /* 0x0000000d00067202 */ /* 0x000fce0000000f00 */
[----:B------:R-:W-:Y:S05]  /*1240*/  WARPSYNC.COLLECTIVE R12, `(.L_x_768) ;  /* 0x000000000c087348 */ /* 0x000fea0003c00000 */
[----:B------:R0:W1:Y:S02]  /*1250*/  SHFL.DOWN P0, R13, R15, R14, R17 ;  /* 0x0800000e0f0d7389 */ /* 0x0000640000000011 */
[----:B01----:R-:W-:Y:S01]  /*1260*/  ENDCOLLECTIVE ;  /* 0x000000000000791b */ /* 0x003fe20003800000 */
.L_x_768:
[----:B------:R-:W-:Y:S01]  /*1270*/  FADD.FTZ R6, R11, R6 ;  /* 0x000000060b067221 */ /* 0x000fe20000010000 */
[----:B------:R-:W-:-:S04]  /*1280*/  HFMA2.MMA R14, -RZ, RZ, 0, 5.9604644775390625e-08 ;  /* 0x00000001ff0e7435 */ /* 0x000fc800000001ff */
[----:B------:R-:W-:Y:S01]  /*1290*/  MOV R15, R6 ;  /* 0x00000006000f7202 */ /* 0x000fe20000000f00 */
[----:B------:R-:W-:-:S07]  /*12a0*/  IMAD.MOV.U32 R7, RZ, RZ, R13 ;  /* 0x000000ffff077224 */ /* 0x000fce00078e000d */
[----:B------:R-:W-:Y:S05]  /*12b0*/  WARPSYNC.COLLECTIVE R12, `(.L_x_769) ;  /* 0x000000000c087348 */ /* 0x000fea0003c00000 */
[----:B------:R0:W1:Y:S02]  /*12c0*/  SHFL.DOWN P0, R13, R15, R14, R17 ;  /* 0x0800000e0f0d7389 */ /* 0x0000640000000011 */
[----:B01----:R-:W-:Y:S01]  /*12d0*/  ENDCOLLECTIVE ;  /* 0x000000000000791b */ /* 0x003fe20003800000 */
.L_x_769:
[----:B------:R-:W-:-:S05]  /*12e0*/  FADD.FTZ R7, R10, R7 ;  /* 0x000000070a077221 */ /* 0x000fca0000010000 */
[----:B------:R-:W-:Y:S01]  /*12f0*/  MOV R15, R7 ;  /* 0x00000007000f7202 */ /* 0x000fe20000000f00 */
[----:B------:R-:W-:-:S07]  /*1300*/  IMAD.MOV.U32 R5, RZ, RZ, R13 ;  /* 0x000000ffff057224 */ /* 0x000fce00078e000d */
[----:B------:R-:W-:Y:S05]  /*1310*/  WARPSYNC.COLLECTIVE R12, `(.L_x_770) ;  /* 0x000000000c087348 */ /* 0x000fea0003c00000 */
[----:B------:R0:W1:Y:S02]  /*1320*/  SHFL.DOWN P0, R13, R15, R14, R17 ;  /* 0x0800000e0f0d7389 */ /* 0x0000640000000011 */
[----:B01----:R-:W-:Y:S01]  /*1330*/  ENDCOLLECTIVE ;  /* 0x000000000000791b */ /* 0x003fe20003800000 */
.L_x_770:
[----:B------:R-:W-:Y:S01]  /*1340*/  MOV R2, R13 ;  /* 0x0000000d00027202 */ /* 0x000fe20000000f00 */
[----:B------:R-:W-:Y:S06]  /*1350*/  BRA `(.L_x_771) ;  /* 0xfffffff400f07947 */ /* 0x000fec000383ffff */
.L_x_772:
        /* <DEDUP_REMOVED lines=10> */
.L_x_28296:


//--------------------- .text._ZN2at6native33batch_norm_backward_reduce_kernelIfffiEEvNS_27GenericPackedTensorAccessorIT_Lm3ENS_16DefaultPtrTraitsET2_EES6_NS2_IT1_Lm1ES4_S5_EES8_S8_S8_NS2_IT0_Lm1ES4_S5_EESA_ --------------------------
	.section	.text._ZN2at6native33batch_norm_backward_reduce_kernelIfffiEEvNS_27GenericPackedTensorAccessorIT_Lm3ENS_16DefaultPtrTraitsET2_EES6_NS2_IT1_Lm1ES4_S5_EES8_S8_S8_NS2_IT0_Lm1ES4_S5_EESA_,"ax",@progbits
	.align	128
        .global         _ZN2at6native33batch_norm_backward_reduce_kernelIfffiEEvNS_27GenericPackedTensorAccessorIT_Lm3ENS_16DefaultPtrTraitsET2_EES6_NS2_IT1_Lm1ES4_S5_EES8_S8_S8_NS2_IT0_Lm1ES4_S5_EESA_
        .type           _ZN2at6native33batch_norm_backward_reduce_kernelIfffiEEvNS_27GenericPackedTensorAccessorIT_Lm3ENS_16DefaultPtrTraitsET2_EES6_NS2_IT1_Lm1ES4_S5_EES8_S8_S8_NS2_IT0_Lm1ES4_S5_EESA_,@function
        .size           _ZN2at6native33batch_norm_backward_reduce_kernelIfffiEEvNS_27GenericPackedTensorAccessorIT_Lm3ENS_16DefaultPtrTraitsET2_EES6_NS2_IT1_Lm1ES4_S5_EES8_S8_S8_NS2_IT0_Lm1ES4_S5_EESA_,(.L_x_28297 - _ZN2at6native33batch_norm_backward_reduce_kernelIfffiEEvNS_27GenericPackedTensorAccessorIT_Lm3ENS_16DefaultPtrTraitsET2_EES6_NS2_IT1_Lm1ES4_S5_EES8_S8_S8_NS2_IT0_Lm1ES4_S5_EESA_)
        .other          _ZN2at6native33batch_norm_backward_reduce_kernelIfffiEEvNS_27GenericPackedTensorAccessorIT_Lm3ENS_16DefaultPtrTraitsET2_EES6_NS2_IT1_Lm1ES4_S5_EES8_S8_S8_NS2_IT0_Lm1ES4_S5_EESA_,@"STO_CUDA_ENTRY STV_DEFAULT"
_ZN2at6native33batch_norm_backward_reduce_kernelIfffiEEvNS_27GenericPackedTensorAccessorIT_Lm3ENS_16DefaultPtrTraitsET2_EES6_NS2_IT1_Lm1ES4_S5_EES8_S8_S8_NS2_IT0_Lm1ES4_S5_EESA_:
.text._ZN2at6native33batch_norm_backward_reduce_kernelIfffiEEvNS_27GenericPackedTensorAccessorIT_Lm3ENS_16DefaultPtrTraitsET2_EES6_NS2_IT1_Lm1ES4_S5_EES8_S8_S8_NS2_IT0_Lm1ES4_S5_EESA_:
        /* <DEDUP_REMOVED lines=28> */
[----:B------:R-:W-:Y:S01]  /*01c0*/  IMAD.MOV.U32 R7, RZ, RZ, RZ ;  /* 0x000000ffff077224 */ /* 0x000fe200078e00ff */
[----:B------:R-:W-:Y:S01]  /*01d0*/  MOV R14, R6 ;  /* 0x00000006000e7202 */ /* 0x000fe20000000f00 */
[----:B------:R-:W-:Y:S02]  /*01e0*/  IMAD.MOV.U32 R8, RZ, RZ, RZ ;  /* 0x000000ffff087224 */ /* 0x000fe400078e00ff */
[----:B---3--:R-:W-:-:S03]  /*01f0*/  IMAD R13, R13, UR8, RZ ;  /* 0x000000080d0d7c24 */ /* 0x008fc6000f8e02ff */
[----:B------:R-:W3:Y:S01]  /*0200*/  LDC R12, c[0x0][RZ] ;  /* 0x00000000ff0c7b82 */ /* 0x000ee20000000800 */
[----:B012---:R-:W-:-:S07]  /*0210*/  IMAD R15, R15, UR8, RZ ;  /* 0x000000080f0f7c24 */ /* 0x007fce000f8e02ff */
.L_x_778:
        /* <DEDUP_REMOVED lines=15> */
.L_x_777:
[C---:B------:R-:W-:Y:S02]  /*0310*/  IMAD R2, R19.reuse, UR12, RZ ;  /* 0x0000000c13027c24 */ /* 0x040fe4000f8e02ff */
[----:B------:R-:W-:-:S03]  /*0320*/  IMAD R3, R19, UR9, RZ ;  /* 0x0000000913037c24 */ /* 0x000fc6000f8e02ff */
[C---:B------:R-:W-:Y:S02]  /*0330*/  IADD3 R5, P1, R2.reuse, R18, RZ ;  /* 0x0000001202057210 */ /* 0x040fe40007f3e0ff */
[----:B------:R-:W-:Y:S02]  /*0340*/  IADD3 R23, P0, R3, R16, RZ ;  /* 0x0000001003177210 */ /* 0x000fe40007f1e0ff */
[----:B------:R-:W-:Y:S02]  /*0350*/  LEA.HI.X.SX32 R22, R2, R21, 0x1, P1 ;  /* 0x0000001502167211 */ /* 0x000fe400008f0eff */
[----:B------:R-:W-:Y:S02]  /*0360*/  LEA R2, P1, R5, UR14, 0x2 ;  /* 0x0000000e05027c11 */ /* 0x000fe4000f8210ff */
[----:B------:R-:W-:Y:S02]  /*0370*/  LEA.HI.X.SX32 R24, R3, R20, 0x1, P0 ;  /* 0x0000001403187211 */ /* 0x000fe400000f0eff */
[----:B------:R-:W-:-:S02]  /*0380*/  LEA R4, P0, R23, UR10, 0x2 ;  /* 0x0000000a17047c11 */ /* 0x000fc4000f8010ff */
[----:B------:R-:W-:Y:S02]  /*0390*/  LEA.HI.X R3, R5, UR15, R22, 0x2, P1 ;  /* 0x0000000f05037c11 */ /* 0x000fe400088f1416 */
[----:B------:R-:W-:-:S03]  /*03a0*/  LEA.HI.X R5, R23, UR11, R24, 0x2, P0 ;  /* 0x0000000b17057c11 */ /* 0x000fc600080f1418 */
[----:B------:R-:W2:Y:S04]  /*03b0*/  LDG.E R2, desc[UR6][R2.64] ;  /* 0x0000000602027981 */ /* 0x000ea8000c1e1900 */
[----:B------:R-:W4:Y:S01]  /*03c0*/  LDG.E R5, desc[UR6][R4.64] ;  /* 0x0000000604057981 */ /* 0x000f22000c1e1900 */
[----:B---3--:R-:W-:-:S05]  /*03d0*/  IMAD.IADD R19, R12, 0x1, R19 ;  /* 0x000000010c137824 */ /* 0x008fca00078e0213 */
[----:B------:R-:W-:Y:S01]  /*03e0*/  ISETP.GE.AND P0, PT, R19, R17, PT ;  /* 0x000000111300720c */ /* 0x000fe20003f06270 */
[----:B--2--5:R-:W-:Y:S01]  /*03f0*/  FADD.FTZ R22, -R9, R2 ;  /* 0x0000000209167221 */ /* 0x024fe20000010100 */
[----:B----4-:R-:W-:-:S03]  /*0400*/  FADD.FTZ R8, R5, R8 ;  /* 0x0000000805087221 */ /* 0x010fc60000010000 */
[----:B------:R-:W-:-:S08]  /*0410*/  FFMA.FTZ R7, R22, R5, R7 ;  /* 0x0000000516077223 */ /* 0x000fd00000010007 */
[----:B------:R-:W-:Y:S05]  /*0420*/  @!P0 BRA `(.L_x_777) ;  /* 0xfffffffc00b88947 */ /* 0x000fea000383ffff */
.L_x_776:
[----:B------:R-:W-:Y:S05]  /*0430*/  BSYNC B1 ;  /* 0x0000000000017941 */ /* 0x000fea0003800000 */
.L_x_775:
[----:B----4-:R-:W-:Y:S01]  /*0440*/  IADD3 R14, R11, R14, RZ ;  /* 0x0000000e0b0e7210 */ /* 0x010fe20007ffe0ff */
[----:B------:R-:W-:-:S03]  /*0450*/  ULDC UR4, c[0x0][0x238] ;  /* 0x00008e0000047ab9 */ /* 0x000fc60000000800 */
[----:B------:R-:W-:-:S13]  /*0460*/  ISETP.GE.AND P0, PT, R14, UR4, PT ;  /* 0x000000040e007c0c */ /* 0x000fda000bf06270 */
[----:B------:R-:W-:Y:S05]  /*0470*/  @!P0 BRA `(.L_x_778) ;  /* 0xfffffffc00688947 */ /* 0x000fea000383ffff */
.L_x_774:
[----:B------:R-:W-:Y:S05]  /*0480*/  BSYNC B0 ;  /* 0x0000000000007941 */ /* 0x000fea0003800000 */
.L_x_773:
[----:B------:R-:W0:Y:S01]  /*0490*/  SHFL.DOWN PT, R3, R8, 0x10, 0x1f ;  /* 0x0a001f0008037f89 */ /* 0x000e2200000e0000 */
[----:B------:R-:W-:Y:S01]  /*04a0*/  ULDC UR4, c[0x0][0x0] ;  /* 0x0000000000047ab9 */ /* 0x000fe20000000800 */
[----:B------:R-:W-:Y:S02]  /*04b0*/  ULDC UR5, c[0x0][0x4] ;  /* 0x0000010000057ab9 */ /* 0x000fe40000000800 */
[----:B------:R-:W1:Y:S01]  /*04c0*/  SHFL.DOWN PT, R2, R7, 0x10, 0x1f ;  /* 0x0a001f0007027f89 */ /* 0x000e6200000e0000 */
[----:B------:R-:W-:Y:S01]  /*04d0*/  BAR.SYNC.DEFER_BLOCKING 0x0 ;  /* 0x0000000000007b1d */ /* 0x000fe20000010000 */
[----:B0-----:R-:W-:-:S05]  /*04e0*/  FADD.FTZ R4, R3, R8 ;  /* 0x0000000803047221 */ /* 0x001fca0000010000 */
[----:B------:R-:W0:Y:S01]  /*04f0*/  S2R R3, SR_TID.X ;  /* 0x0000000000037919 */ /* 0x000e220000002100 */
[----:B-1----:R-:W-:Y:S01]  /*0500*/  FADD.FTZ R5, R2, R7 ;  /* 0x0000000702057221 */ /* 0x002fe20000010000 */
[----:B-----5:R-:W1:Y:S04]  /*0510*/  SHFL.DOWN PT, R9, R4, 0x8, 0x1f ;  /* 0x09001f0004097f89 */ /* 0x020e6800000e0000 */
[----:B------:R-:W2:Y:S01]  /*0520*/  SHFL.DOWN PT, R2, R5, 0x8, 0x1f ;  /* 0x09001f0005027f89 */ /* 0x000ea200000e0000 */
[----:B-1----:R-:W-:Y:S01]  /*0530*/  FADD.FTZ R9, R4, R9 ;  /* 0x0000000904097221 */ /* 0x002fe20000010000 */
[----:B--2---:R-:W-:-:S04]  /*0540*/  FADD.FTZ R10, R5, R2 ;  /* 0x00000002050a7221 */ /* 0x004fc80000010000 */
[----:B---3--:R-:W1:Y:S01]  /*0550*/  SHFL.DOWN PT, R12, R9, 0x4, 0x1f ;  /* 0x08801f00090c7f89 */ /* 0x008e6200000e0000 */
[----:B0-----:R-:W-:Y:S01]  /*0560*/  IMAD R2, R6, UR4, R3 ;  /* 0x0000000406027c24 */ /* 0x001fe2000f8e0203 */
[----:B------:R-:W-:Y:S02]  /*0570*/  UIMAD UR4, UR4, UR5, URZ ;  /* 0x00000005040472a4 */ /* 0x000fe4000f8e023f */
[----:B------:R-:W0:Y:S02]  /*0580*/  SHFL.DOWN PT, R11, R10, 0x4, 0x1f ;  /* 0x08801f000a0b7f89 */ /* 0x000e2400000e0000 */
[----:B------:R-:W-:Y:S01]  /*0590*/  SHF.R.S32.HI R7, RZ, 0x1f, R2 ;  /* 0x0000001fff077819 */ /* 0x000fe20000011402 */
[----:B------:R-:W-:-:S03]  /*05a0*/  USHF.R.U32.HI UR4, URZ, 0x5, UR4 ;  /* 0x000000053f047899 */ /* 0x000fc60008011604 */
[----:B------:R-:W-:-:S03]  /*05b0*/  LEA.HI R7, R7, R2, RZ, 0x5 ;  /* 0x0000000207077211 */ /* 0x000fc600078f28ff */
[----:B------:R-:W-:Y:S02]  /*05c0*/  ISETP.GE.AND P1, PT, R2, UR4, PT ;  /* 0x0000000402007c0c */ /* 0x000fe4000bf26270 */
[----:B------:R-:W-:-:S04]  /*05d0*/  LOP3.LUT R5, R7, 0xffffffe0, RZ, 0xc0, !PT ;  /* 0xffffffe007057812 */ /* 0x000fc800078ec0ff */
[C---:B------:R-:W-:Y:S02]  /*05e0*/  IADD3 R8, R2.reuse, -R5, RZ ;  /* 0x8000000502087210 */ /* 0x040fe40007ffe0ff */
[----:B------:R-:W-:Y:S02]  /*05f0*/  IADD3 R2, R2, 0x1f, RZ ;  /* 0x0000001f02027810 */ /* 0x000fe40007ffe0ff */
[----:B------:R-:W-:Y:S01]  /*0600*/  ISETP.NE.AND P0, PT, R8, RZ, PT ;  /* 0x000000ff0800720c */ /* 0x000fe20003f05270 */
[----:B-1----:R-:W-:Y:S02]  /*0610*/  FADD.FTZ R12, R9, R12 ;  /* 0x0000000c090c7221 */ /* 0x002fe40000010000 */
[----:B------:R-:W1:Y:S01]  /*0620*/  @!P1 S2R R15, SR_CgaCtaId ;  /* 0x00000000000f9919 */ /* 0x000e620000008800 */
[----:B0-----:R-:W-:Y:S01]  /*0630*/  FADD.FTZ R11, R10, R11 ;  /* 0x0000000b0a0b7221 */ /* 0x001fe20000010000 */
[----:B------:R-:W-:Y:S01]  /*0640*/  @!P1 MOV R10, 0x400 ;  /* 0x00000400000a9802 */ /* 0x000fe20000000f00 */
[----:B------:R-:W0:Y:S04]  /*0650*/  SHFL.DOWN PT, R5, R12, 0x2, 0x1f ;  /* 0x08401f000c057f89 */ /* 0x000e2800000e0000 */
[----:B------:R-:W2:Y:S03]  /*0660*/  SHFL.DOWN PT, R4, R11, 0x2, 0x1f ;  /* 0x08401f000b047f89 */ /* 0x000ea600000e0000 */
[----:B------:R-:W-:Y:S01]  /*0670*/  @!P0 SHF.R.S32.HI R7, RZ, 0x5, R7 ;  /* 0x00000005ff078819 */ /* 0x000fe20000011407 */
[----:B------:R-:W3:Y:S01]  /*0680*/  @!P0 S2R R9, SR_CgaCtaId ;  /* 0x0000000000098919 */ /* 0x000ee20000008800 */
[----:B0-----:R-:W-:Y:S01]  /*0690*/  FADD.FTZ R5, R12, R5 ;  /* 0x000000050c057221 */ /* 0x001fe20000010000 */
[----:B--2---:R-:W-:-:S04]  /*06a0*/  FADD.FTZ R13, R11, R4 ;  /* 0x000000040b0d7221 */ /* 0x004fc80000010000 */
[----:B------:R-:W0:Y:S01]  /*06b0*/  SHFL.DOWN PT, R14, R5, 0x1, 0x1f ;  /* 0x08201f00050e7f89 */ /* 0x000e2200000e0000 */
[----:B------:R-:W-:Y:S02]  /*06c0*/  @!P0 MOV R4, 0x400 ;  /* 0x0000040000048802 */ /* 0x000fe40000000f00 */
[----:B-1----:R-:W-:Y:S01]  /*06d0*/  @!P1 LEA R15, R15, R10, 0x18 ;  /* 0x0000000a0f0f9211 */ /* 0x002fe200078ec0ff */
[----:B------:R-:W1:Y:S04]  /*06e0*/  SHFL.DOWN PT, R16, R13, 0x1, 0x1f ;  /* 0x08201f000d107f89 */ /* 0x000e6800000e0000 */
[----:B------:R-:W-:Y:S01]  /*06f0*/  @!P1 IMAD R10, R8, 0x8, R15 ;  /* 0x00000008080a9824 */ /* 0x000fe200078e020f */
[----:B---3--:R-:W-:-:S04]  /*0700*/  @!P0 LEA R4, R9, R4, 0x18 ;  /* 0x0000000409048211 */ /* 0x008fc800078ec0ff */
[----:B------:R-:W-:Y:S01]  /*0710*/  @!P0 LEA R7, R7, R4, 0x3 ;  /* 0x0000000407078211 */ /* 0x000fe200078e18ff */
[----:B0-----:R-:W-:Y:S01]  /*0720*/  @!P0 FADD.FTZ R8, R5, R14 ;  /* 0x0000000e05088221 */ /* 0x001fe20000010000 */
[----:B------:R-:W-:Y:S01]  /*0730*/  CS2R R4, SRZ ;  /* 0x0000000000047805 */ /* 0x000fe2000001ff00 */
[----:B-1----:R-:W-:-:S05]  /*0740*/  @!P0 FADD.FTZ R9, R13, R16 ;  /* 0x000000100d098221 */ /* 0x002fca0000010000 */
        /* <DEDUP_REMOVED lines=25> */
.L_x_791:
[----:B01----:R-:W-:Y:S01]  /*08e0*/  FADD.FTZ R4, R4, R7 ;  /* 0x0000000704047221 */ /* 0x003fe20000010000 */
[----:B--2---:R-:W-:-:S07]  /*08f0*/  FADD.FTZ R5, R5, R2 ;  /* 0x0000000205057221 */ /* 0x004fce0000010000 */
.L_x_779:
        /* <DEDUP_REMOVED lines=41> */
.L_x_780:
[----:B------:R-:W-:Y:S01]  /*0b90*/  HFMA2.MMA R14, -RZ, RZ, 0, 9.5367431640625e-07 ;  /* 0x00000010ff0e7435 */ /* 0x000fe200000001ff */
[----:B-1----:R-:W-:Y:S01]  /*0ba0*/  IMAD.MOV.U32 R15, RZ, RZ, R4 ;  /* 0x000000ffff0f7224 */ /* 0x002fe200078e0004 */
[----:B------:R-:W-:Y:S01]  /*0bb0*/  MOV R17, 0x1f ;  /* 0x0000001f00117802 */ /* 0x000fe20000000f00 */
[----:B------:R-:W-:-:S08]  /*0bc0*/  IMAD.MOV.U32 R12, RZ, RZ, -0x1 ;  /* 0xffffffffff0c7424 */ /* 0x000fd000078e00ff */
[----:B------:R-:W-:Y:S05]  /*0bd0*/  WARPSYNC.COLLECTIVE R12, `(.L_x_781) ;  /* 0x000000000c087348 */ /* 0x000fea0003c00000 */
[----:B------:R0:W1:Y:S02]  /*0be0*/  SHFL.DOWN P0, R13, R15, R14, R17 ;  /* 0x0800000e0f0d7389 */ /* 0x0000640000000011 */
[----:B01----:R-:W-:Y:S01]  /*0bf0*/  ENDCOLLECTIVE ;  /* 0x000000000000791b */ /* 0x003fe20003800000 */
.L_x_781:
[----:B------:R-:W-:Y:S02]  /*0c00*/  MOV R15, R5 ;  /* 0x00000005000f7202 */ /* 0x000fe40000000f00 */
[----:B------:R-:W-:-:S07]  /*0c10*/  MOV R7, R13 ;  /* 0x0000000d00077202 */ /* 0x000fce0000000f00 */
[----:B------:R-:W-:Y:S05]  /*0c20*/  WARPSYNC.COLLECTIVE R12, `(.L_x_782) ;  /* 0x000000000c087348 */ /* 0x000fea0003c00000 */
[----:B------:R0:W1:Y:S02]  /*0c30*/  SHFL.DOWN P0, R13, R15, R14, R17 ;  /* 0x0800000e0f0d7389 */ /* 0x0000640000000011 */
[----:B01----:R-:W-:Y:S01]  /*0c40*/  ENDCOLLECTIVE ;  /* 0x000000000000791b */ /* 0x003fe20003800000 */
.L_x_782:
[----:B------:R-:W-:Y:S01]  /*0c50*/  FADD.FTZ R7, R4, R7 ;  /* 0x0000000704077221 */ /* 0x000fe20000010000 */
[----:B------:R-:W-:-:S04]  /*0c60*/  HFMA2.MMA R14, -RZ, RZ, 0, 4.76837158203125e-07 ;  /* 0x00000008ff0e7435 */ /* 0x000fc800000001ff */
[----:B------:R-:W-:Y:S01]  /*0c70*/  MOV R15, R7 ;  /* 0x00000007000f7202 */ /* 0x000fe20000000f00 */
[----:B------:R-:W-:-:S07]  /*0c80*/  IMAD.MOV.U32 R2, RZ, RZ, R13 ;  /* 0x000000ffff027224 */ /* 0x000fce00078e000d */
[----:B------:R-:W-:Y:S05]  /*0c90*/  WARPSYNC.COLLECTIVE R12, `(.L_x_783) ;  /* 0x000000000c087348 */ /* 0x000fea0003c00000 */
[----:B------:R0:W1:Y:S02]  /*0ca0*/  SHFL.DOWN P0, R13, R15, R14, R17 ;  /* 0x0800000e0f0d7389 */ /* 0x0000640000000011 */
[----:B01----:R-:W-:Y:S01]  /*0cb0*/  ENDCOLLECTIVE ;  /* 0x000000000000791b */ /* 0x003fe20003800000 */
.L_x_783:
[----:B------:R-:W-:-:S05]  /*0cc0*/  FADD.FTZ R2, R5, R2 ;  /* 0x0000000205027221 */ /* 0x000fca0000010000 */
[----:B------:R-:W-:Y:S01]  /*0cd0*/  MOV R15, R2 ;  /* 0x00000002000f7202 */ /* 0x000fe20000000f00 */
[----:B------:R-:W-:-:S07]  /*0ce0*/  IMAD.MOV.U32 R8, RZ, RZ, R13 ;  /* 0x000000ffff087224 */ /* 0x000fce00078e000d */
[----:B------:R-:W-:Y:S05]  /*0cf0*/  WARPSYNC.COLLECTIVE R12, `(.L_x_784) ;  /* 0x000000000c087348 */ /* 0x000fea0003c00000 */
[----:B------:R0:W1:Y:S02]  /*0d00*/  SHFL.DOWN P0, R13, R15, R14, R17 ;  /* 0x0800000e0f0d7389 */ /* 0x0000640000000011 */
[----:B01----:R-:W-:Y:S01]  /*0d10*/  ENDCOLLECTIVE ;  /* 0x000000000000791b */ /* 0x003fe20003800000 */
.L_x_784:
[----:B------:R-:W-:Y:S01]  /*0d20*/  FADD.FTZ R8, R7, R8 ;  /* 0x0000000807087221 */ /* 0x000fe20000010000 */
[----:B------:R-:W-:-:S03]  /*0d30*/  HFMA2.MMA R14, -RZ, RZ, 0, 2.384185791015625e-07 ;  /* 0x00000004ff0e7435 */ /* 0x000fc600000001ff */
[----:B------:R-:W-:Y:S01]  /*0d40*/  IMAD.MOV.U32 R15, RZ, RZ, R8 ;  /* 0x000000ffff0f7224 */ /* 0x000fe200078e0008 */
[----:B------:R-:W-:-:S07]  /*0d50*/  MOV R9, R13 ;  /* 0x0000000d00097202 */ /* 0x000fce0000000f00 */
[----:B------:R-:W-:Y:S05]  /*0d60*/  WARPSYNC.COLLECTIVE R12, `(.L_x_785) ;  /* 0x000000000c087348 */ /* 0x000fea0003c00000 */
[----:B------:R0:W1:Y:S02]  /*0d70*/  SHFL.DOWN P0, R13, R15, R14, R17 ;  /* 0x0800000e0f0d7389 */ /* 0x0000640000000011 */
[----:B01----:R-:W-:Y:S01]  /*0d80*/  ENDCOLLECTIVE ;  /* 0x000000000000791b */ /* 0x003fe20003800000 */
.L_x_785:
[----:B------:R-:W-:-:S04]  /*0d90*/  FADD.FTZ R9, R2, R9 ;  /* 0x0000000902097221 */ /* 0x000fc80000010000 */
[----:B------:R-:W-:Y:S01]  /*0da0*/  IMAD.MOV.U32 R15, RZ, RZ, R9 ;  /* 0x000000ffff0f7224 */ /* 0x000fe200078e0009 */
[----:B------:R-:W-:-:S07]  /*0db0*/  MOV R11, R13 ;  /* 0x0000000d000b7202 */ /* 0x000fce0000000f00 */
[----:B------:R-:W-:Y:S05]  /*0dc0*/  WARPSYNC.COLLECTIVE R12, `(.L_x_786) ;  /* 0x000000000c087348 */ /* 0x000fea0003c00000 */
[----:B------:R0:W1:Y:S02]  /*0dd0*/  SHFL.DOWN P0, R13, R15, R14, R17 ;  /* 0x0800000e0f0d7389 */ /* 0x0000640000000011 */
[----:B01----:R-:W-:Y:S01]  /*0de0*/  ENDCOLLECTIVE ;  /* 0x000000000000791b */ /* 0x003fe20003800000 */
.L_x_786:
[----:B------:R-:W-:-:S05]  /*0df0*/  FADD.FTZ R11, R8, R11 ;  /* 0x0000000b080b7221 */ /* 0x000fca0000010000 */
[----:B------:R-:W-:Y:S01]  /*0e00*/  MOV R15, R11 ;  /* 0x0000000b000f7202 */ /* 0x000fe20000000f00 */
[----:B------:R-:W-:Y:S01]  /*0e10*/  IMAD.MOV.U32 R14, RZ, RZ, 0x2 ;  /* 0x00000002ff0e7424 */ /* 0x000fe200078e00ff */
[----:B------:R-:W-:-:S07]  /*0e20*/  MOV R10, R13 ;  /* 0x0000000d000a7202 */ /* 0x000fce0000000f00 */
[----:B------:R-:W-:Y:S05]  /*0e30*/  WARPSYNC.COLLECTIVE R12, `(.L_x_787) ;  /* 0x000000000c087348 */ /* 0x000fea0003c00000 */
[----:B------:R0:W1:Y:S02]  /*0e40*/  SHFL.DOWN P0, R13, R15, R14, R17 ;  /* 0x0800000e0f0d7389 */ /* 0x0000640000000011 */
[----:B01----:R-:W-:Y:S01]  /*0e50*/  ENDCOLLECTIVE ;  /* 0x000000000000791b */ /* 0x003fe20003800000 */
.L_x_787:
[----:B------:R-:W-:-:S05]  /*0e60*/  FADD.FTZ R10, R9, R10 ;  /* 0x0000000a090a7221 */ /* 0x000fca0000010000 */
[----:B------:R-:W-:Y:S02]  /*0e70*/  MOV R15, R10 ;  /* 0x0000000a000f7202 */ /* 0x000fe40000000f00 */
[----:B------:R-:W-:-:S07]  /*0e80*/  MOV R4, R13 ;  /* 0x0000000d00047202 */ /* 0x000fce0000000f00 */
[----:B------:R-:W-:Y:S05]  /*0e90*/  WARPSYNC.COLLECTIVE R12, `(.L_x_788) ;  /* 0x000000000c087348 */ /* 0x000fea0003c00000 */
[----:B------:R0:W1:Y:S02]  /*0ea0*/  SHFL.DOWN P0, R13, R15, R14, R17 ;  /* 0x0800000e0f0d7389 */ /* 0x0000640000000011 */
[----:B01----:R-:W-:Y:S01]  /*0eb0*/  ENDCOLLECTIVE ;  /* 0x000000000000791b */ /* 0x003fe20003800000 */
.L_x_788:
[----:B------:R-:W-:Y:S01]  /*0ec0*/  FADD.FTZ R4, R11, R4 ;  /* 0x000000040b047221 */ /* 0x000fe20000010000 */
[----:B------:R-:W-:-:S04]  /*0ed0*/  HFMA2.MMA R14, -RZ, RZ, 0, 5.9604644775390625e-08 ;  /* 0x00000001ff0e7435 */ /* 0x000fc800000001ff */
[----:B------:R-:W-:Y:S01]  /*0ee0*/  MOV R15, R4 ;  /* 0x00000004000f7202 */ /* 0x000fe20000000f00 */
[----:B------:R-:W-:-:S07]  /*0ef0*/  IMAD.MOV.U32 R5, RZ, RZ, R13 ;  /* 0x000000ffff057224 */ /* 0x000fce00078e000d */
[----:B------:R-:W-:Y:S05]  /*0f00*/  WARPSYNC.COLLECTIVE R12, `(.L_x_789) ;  /* 0x000000000c087348 */ /* 0x000fea0003c00000 */
[----:B------:R0:W1:Y:S02]  /*0f10*/  SHFL.DOWN P0, R13, R15, R14, R17 ;  /* 0x0800000e0f0d7389 */ /* 0x0000640000000011 */
[----:B01----:R-:W-:Y:S01]  /*0f20*/  ENDCOLLECTIVE ;  /* 0x000000000000791b */ /* 0x003fe20003800000 */
.L_x_789:
[----:B------:R-:W-:-:S05]  /*0f30*/  FADD.FTZ R5, R10, R5 ;  /* 0x000000050a057221 */ /* 0x000fca0000010000 */
[----:B------:R-:W-:Y:S01]  /*0f40*/  MOV R15, R5 ;  /* 0x00000005000f7202 */ /* 0x000fe20000000f00 */
[----:B------:R-:W-:-:S07]  /*0f50*/  IMAD.MOV.U32 R7, RZ, RZ, R13 ;  /* 0x000000ffff077224 */ /* 0x000fce00078e000d */
[----:B------:R-:W-:Y:S05]  /*0f60*/  WARPSYNC.COLLECTIVE R12, `(.L_x_790) ;  /* 0x000000000c087348 */ /* 0x000fea0003c00000 */
[----:B------:R0:W1:Y:S02]  /*0f70*/  SHFL.DOWN P0, R13, R15, R14, R17 ;  /* 0x0800000e0f0d7389 */ /* 0x0000640000000011 */
[----:B01----:R-:W-:Y:S01]  /*0f80*/  ENDCOLLECTIVE ;  /* 0x000000000000791b */ /* 0x003fe20003800000 */
.L_x_790:
[----:B------:R-:W-:Y:S01]  /*0f90*/  MOV R2, R13 ;  /* 0x0000000d00027202 */ /* 0x000fe20000000f00 */
[----:B------:R-:W-:Y:S06]  /*0fa0*/  BRA `(.L_x_791) ;  /* 0xfffffff8004c7947 */ /* 0x000fec000383ffff */
.L_x_792:
        /* <DEDUP_REMOVED lines=13> */
.L_x_28297:


//--------------------- .text._ZN2at6native33batch_norm_backward_reduce_kernelIdddlEEvNS_27GenericPackedTensorAccessorIT_Lm3ENS_16DefaultPtrTraitsET2_EES6_NS2_IT1_Lm1ES4_S5_EES8_S8_S8_NS2_IT0_Lm1ES4_S5_EESA_ --------------------------
	.section	.text._ZN2at6native33batch_norm_backward_reduce_kernelIdddlEEvNS_27GenericPackedTensorAccessorIT_Lm3ENS_16DefaultPtrTraitsET2_EES6_NS2_IT1_Lm1ES4_S5_EES8_S8_S8_NS2_IT0_Lm1ES4_S5_EESA_,"ax",@progbits
	.align	128
        .global         _ZN2at6native33batch_norm_backward_reduce_kernelIdddlEEvNS_27GenericPackedTensorAccessorIT_Lm3ENS_16DefaultPtrTraitsET2_EES6_NS2_IT1_Lm1ES4_S5_EES8_S8_S8_NS2_IT0_Lm1ES4_S5_EESA_
        .type           _ZN2at6native33batch_norm_backward_reduce_kernelIdddlEEvNS_27GenericPackedTensorAccessorIT_Lm3ENS_16DefaultPtrTraitsET2_EES6_NS2_IT1_Lm1ES4_S5_EES8_S8_S8_NS2_IT0_Lm1ES4_S5_EESA_,@function
        .size           _ZN2at6native33batch_norm_backward_reduce_kernelIdddlEEvNS_27GenericPackedTensorAccessorIT_Lm3ENS_16DefaultPtrTraitsET2_EES6_NS2_IT1_Lm1ES4_S5_EES8_S8_S8_NS2_IT0_Lm1ES4_S5_EESA_,(.L_x_28298 - _ZN2at6native33batch_norm_backward_reduce_kernelIdddlEEvNS_27GenericPackedTensorAccessorIT_Lm3ENS_16DefaultPtrTraitsET2_EES6_NS2_IT1_Lm1ES4_S5_EES8_S8_S8_NS2_IT0_Lm1ES4_S5_EESA_)
        .other          _ZN2at6native33batch_norm_backward_reduce_kernelIdddlEEvNS_27GenericPackedTensorAccessorIT_Lm3ENS_16DefaultPtrTraitsET2_EES6_NS2_IT1_Lm1ES4_S5_EES8_S8_S8_NS2_IT0_Lm1ES4_S5_EESA_,@"STO_CUDA_ENTRY STV_DEFAULT"
_ZN2at6native33batch_norm_backward_reduce_kernelIdddlEEvNS_27GenericPackedTensorAccessorIT_Lm3ENS_16DefaultPtrTraitsET2_EES6_NS2_IT1_Lm1ES4_S5_EES8_S8_S8_NS2_IT0_Lm1ES4_S5_EESA_:
.text._ZN2at6native33batch_norm_backward_reduce_kernelIdddlEEvNS_27GenericPackedTensorAccessorIT_Lm3ENS_16DefaultPtrTraitsET2_EES6_NS2_IT1_Lm1ES4_S5_EES8_S8_S8_NS2_IT0_Lm1ES4_S5_EESA_:
        /* <DEDUP_REMOVED lines=14> */
[----:B------:R-:W-:-:S04]  /*00e0*/  IMAD.U32 R18, RZ, RZ, UR5 ;  /* 0x00000005ff127e24 */ /* 0x000fc8000f8e00ff */
[----:B------:R-:W-:Y:S01]  /*00f0*/  IMAD.U32 R19, RZ, RZ, UR4 ;  /* 0x00000004ff137e24 */ /* 0x000fe2000f8e00ff */
[----:B------:R-:W-:-:S05]  /*0100*/  ULDC.64 UR4, c[0x0][0x250] ;  /* 0x0000940000047ab9 */ /* 0x000fca0000000a00 */
[----:B------:R-:W5:Y:S01]  /*0110*/  LDG.E.64 R18, desc[UR10][R18.64] ;  /* 0x0000000a12127981 */ /* 0x000f62000c1e1b00 */
[----:B-1----:R-:W-:Y:S01]  /*0120*/  ISETP.GE.U32.AND P0, PT, R7, UR4, PT ;  /* 0x0000000407007c0c */ /* 0x002fe2000bf06070 */
[----:B------:R-:W-:Y:S01]  /*0130*/  BSSY B0, `(.L_x_793) ;  /* 0x0000059000007945 */ /* 0x000fe20003800000 */
[----:B------:R-:W-:-:S04]  /*0140*/  SHF.R.S32.HI R3, RZ, 0x1f, R7 ;  /* 0x0000001fff037819 */ /* 0x000fc80000011407 */
[----:B------:R-:W-:-:S13]  /*0150*/  ISETP.GE.AND.EX P0, PT, R3, UR5, PT, P0 ;  /* 0x0000000503007c0c */ /* 0x000fda000bf06300 */
[----:B------:R-:W-:Y:S02]  /*0160*/  @P0 CS2R R16, SRZ ;  /* 0x0000000000100805 */ /* 0x000fe4000001ff00 */
[----:B------:R-:W-:Y:S01]  /*0170*/  @P0 CS2R R14, SRZ ;  /* 0x00000000000e0805 */ /* 0x000fe2000001ff00 */
[----:B------:R-:W-:Y:S06]  /*0180*/  @P0 BRA `(.L_x_794) ;  /* 0x00000004004c0947 */ /* 0x000fec0003800000 */
[----:B------:R-:W-:Y:S01]  /*0190*/  ULDC.64 UR6, c[0x0][0x290] ;  /* 0x0000a40000067ab9 */ /* 0x000fe20000000a00 */
[----:B------:R-:W-:Y:S01]  /*01a0*/  ULDC.64 UR8, c[0x0][0x280] ;  /* 0x0000a00000087ab9 */ /* 0x000fe20000000a00 */
[----:B------:R-:W-:Y:S01]  /*01b0*/  UIMAD.WIDE.U32 UR4, UR12, UR6, URZ ;  /* 0x000000060c0472a5 */ /* 0x000fe2000f8e003f */
[----:B------:R-:W0:Y:S03]  /*01c0*/  LDC.64 R32, c[0x0][0x270] ;  /* 0x00009c00ff207b82 */ /* 0x000e260000000a00 */
[----:B------:R-:W-:Y:S02]  /*01d0*/  UIMAD UR6, UR12, UR7, UR5 ;  /* 0x000000070c0672a4 */ /* 0x000fe4000f8e0205 */
[----:B------:R-:W-:-:S03]  /*01e0*/  ULEA UR5, UP0, UR4, UR8, 0x3 ;  /* 0x0000000804057291 */ /* 0x000fc6000f80183f */
[----:B------:R-:W1:Y:S01]  /*01f0*/  LDC.64 R34, c[0x0][0x238] ;  /* 0x00008e00ff227b82 */ /* 0x000e620000000a00 */
[----:B------:R-:W-:Y:S02]  /*0200*/  ULEA.HI.X UR4, UR4, UR9, UR6, 0x3, UP0 ;  /* 0x0000000904047291 */ /* 0x000fe400080f1c06 */
[----:B------:R-:W-:-:S04]  /*0210*/  MOV R12, UR5 ;  /* 0x00000005000c7c02 */ /* 0x000fc80008000f00 */
[----:B------:R-:W-:-:S06]  /*0220*/  IMAD.U32 R13, RZ, RZ, UR4 ;  /* 0x00000004ff0d7e24 */ /* 0x000fcc000f8e00ff */
[----:B------:R-:W5:Y:S01]  /*0230*/  LDG.E.64 R12, desc[UR10][R12.64] ;  /* 0x0000000a0c0c7981 */ /* 0x000f62000c1e1b00 */
[----:B------:R-:W2:Y:S01]  /*0240*/  LDC R0, c[0x0][0x4] ;  /* 0x00000100ff007b82 */ /* 0x000ea20000000800 */
[----:B------:R-:W-:Y:S02]  /*0250*/  USHF.R.S32.HI UR4, URZ, 0x1f, UR12 ;  /* 0x0000001f3f047899 */ /* 0x000fe4000801140c */
[C---:B0-----:R-:W-:Y:S01]  /*0260*/  IMAD.WIDE.U32 R10, R32.reuse, UR12, RZ ;  /* 0x0000000c200a7c25 */ /* 0x041fe2000f8e00ff */
[----:B------:R-:W0:Y:S01]  /*0270*/  S2R R5, SR_TID.X ;  /* 0x0000000000057919 */ /* 0x000e220000002100 */
[----:B------:R-:W-:Y:S02]  /*0280*/  CS2R R14, SRZ ;  /* 0x00000000000e7805 */ /* 0x000fe4000001ff00 */
[----:B------:R-:W-:Y:S01]  /*0290*/  CS2R R16, SRZ ;  /* 0x0000000000107805 */ /* 0x000fe2000001ff00 */
[----:B------:R-:W-:Y:S01]  /*02a0*/  IMAD R4, R32, UR4, RZ ;  /* 0x0000000420047c24 */ /* 0x000fe2000f8e02ff */
[----:B------:R-:W3:Y:S01]  /*02b0*/  LDC R2, c[0x0][RZ] ;  /* 0x00000000ff027b82 */ /* 0x000ee20000000800 */
[----:B-1----:R-:W-:-:S02]  /*02c0*/  IMAD R6, R34, UR4, RZ ;  /* 0x0000000422067c24 */ /* 0x002fc4000f8e02ff */
[----:B------:R-:W-:Y:S02]  /*02d0*/  IMAD R33, R33, UR12, R4 ;  /* 0x0000000c21217c24 */ /* 0x000fe4000f8e0204 */
[----:B------:R-:W-:Y:S02]  /*02e0*/  IMAD R35, R35, UR12, R6 ;  /* 0x0000000c23237c24 */ /* 0x000fe4000f8e0206 */
[----:B------:R-:W-:-:S04]  /*02f0*/  IMAD.WIDE.U32 R8, R34, UR12, RZ ;  /* 0x0000000c22087c25 */ /* 0x000fc8000f8e00ff */
[----:B------:R-:W-:Y:S01]  /*0300*/  IMAD.MOV.U32 R6, RZ, RZ, R3 ;  /* 0x000000ffff067224 */ /* 0x000fe200078e0003 */
[----:B------:R-:W-:Y:S01]  /*0310*/  MOV R3, R7 ;  /* 0x0000000700037202 */ /* 0x000fe20000000f00 */
[----:B------:R-:W-:Y:S02]  /*0320*/  IMAD.IADD R33, R11, 0x1, R33 ;  /* 0x000000010b217824 */ /* 0x000fe400078e0221 */
[----:B------:R-:W-:Y:S01]  /*0330*/  IMAD.IADD R35, R9, 0x1, R35 ;  /* 0x0000000109237824 */ /* 0x000fe200078e0223 */
[----:B0-2---:R-:W-:-:S07]  /*0340*/  SHF.R.S32.HI R4, RZ, 0x1f, R5 ;  /* 0x0000001fff047819 */ /* 0x005fce0000011405 */
.L_x_798:
[----:B------:R-:W0:Y:S01]  /*0350*/  LDC.64 R20, c[0x0][0x260] ;  /* 0x00009800ff147b82 */ /* 0x000e220000000a00 */
[----:B------:R-:W-:Y:S01]  /*0360*/  BSSY B1, `(.L_x_795) ;  /* 0x000002e000017945 */ /* 0x000fe20003800000 */
[----:B0-----:R-:W-:-:S04]  /*0370*/  ISETP.GE.U32.AND P0, PT, R5, R20, PT ;  /* 0x000000140500720c */ /* 0x001fc80003f06070 */
[----:B------:R-:W-:-:S13]  /*0380*/  ISETP.GE.AND.EX P0, PT, R4, R21, PT, P0 ;  /* 0x000000150400720c */ /* 0x000fda0003f06300 */
[----:B------:R-:W-:Y:S05]  /*0390*/  @P0 BRA `(.L_x_796) ;  /* 0x0000000000a80947 */ /* 0x000fea0003800000 */
[----:B------:R-:W-:Y:S01]  /*03a0*/  ULDC.64 UR4, c[0x0][0x268] ;  /* 0x00009a0000047ab9 */ /* 0x000fe20000000a00 */
[----:B------:R-:W-:Y:S01]  /*03b0*/  ULDC.64 UR6, c[0x0][0x230] ;  /* 0x00008c0000067ab9 */ /* 0x000fe20000000a00 */
[C---:B------:R-:W-:Y:S01]  /*03c0*/  IMAD R24, R6.reuse, UR4, RZ ;  /* 0x0000000406187c24 */ /* 0x040fe2000f8e02ff */
[----:B------:R-:W-:Y:S01]  /*03d0*/  MOV R32, R10 ;  /* 0x0000000a00207202 */ /* 0x000fe20000000f00 */
[----:B------:R-:W-:Y:S02]  /*03e0*/  IMAD R6, R6, UR6, RZ ;  /* 0x0000000606067c24 */ /* 0x000fe4000f8e02ff */
[----:B------:R-:W-:Y:S02]  /*03f0*/  IMAD.MOV.U32 R34, RZ, RZ, R8 ;  /* 0x000000ffff227224 */ /* 0x000fe400078e0008 */
[C---:B------:R-:W-:Y:S02]  /*0400*/  IMAD R27, R3.reuse, UR5, R24 ;  /* 0x00000005031b7c24 */ /* 0x040fe4000f8e0218 */
[----:B------:R-:W-:Y:S01]  /*0410*/  IMAD.WIDE.U32 R24, R3, UR6, R34 ;  /* 0x0000000603187c25 */ /* 0x000fe2000f8e0022 */
[----:B------:R-:W-:-:S03]  /*0420*/  MOV R34, R4 ;  /* 0x0000000400227202 */ /* 0x000fc60000000f00 */
[C---:B------:R-:W-:Y:S02]  /*0430*/  IMAD R37, R3.reuse, UR7, R6 ;  /* 0x0000000703257c24 */ /* 0x040fe4000f8e0206 */
[----:B------:R-:W-:-:S03]  /*0440*/  IMAD.WIDE.U32 R22, R3, UR4, R32 ;  /* 0x0000000403167c25 */ /* 0x000fc6000f8e0020 */
[----:B------:R-:W-:Y:S01]  /*0450*/  IADD3 R37, R25, R37, RZ ;  /* 0x0000002519257210 */ /* 0x000fe20007ffe0ff */
[--C-:B------:R-:W-:Y:S02]  /*0460*/  IMAD.MOV.U32 R32, RZ, RZ, R5.reuse ;  /* 0x000000ffff207224 */ /* 0x100fe400078e0005 */
[----:B------:R-:W-:Y:S02]  /*0470*/  IMAD.MOV.U32 R6, RZ, RZ, R5 ;  /* 0x000000ffff067224 */ /* 0x000fe400078e0005 */
[----:B------:R-:W-:-:S07]  /*0480*/  IMAD.IADD R3, R23, 0x1, R27 ;  /* 0x0000000117037824 */ /* 0x000fce00078e021b */
.L_x_797:
[----:B------:R-:W-:Y:S02]  /*0490*/  IMAD R27, R34, UR14, RZ ;  /* 0x0000000e221b7c24 */ /* 0x000fe4000f8e02ff */
[----:B------:R-:W-:Y:S02]  /*04a0*/  IMAD.MOV.U32 R26, RZ, RZ, R22 ;  /* 0x000000ffff1a7224 */ /* 0x000fe400078e0016 */
[C---:B------:R-:W-:Y:S02]  /*04b0*/  IMAD R31, R32.reuse, UR15, R27 ;  /* 0x0000000f201f7c24 */ /* 0x040fe4000f8e021b */
[----:B------:R-:W-:Y:S02]  /*04c0*/  IMAD.MOV.U32 R27, RZ, RZ, R3 ;  /* 0x000000ffff1b7224 */ /* 0x000fe400078e0003 */
[----:B------:R-:W-:-:S05]  /*04d0*/  IMAD.WIDE.U32 R28, R32, UR14, R26 ;  /* 0x0000000e201c7c25 */ /* 0x000fca000f8e001a */
[----:B------:R-:W-:Y:S01]  /*04e0*/  IADD3 R27, R29, R31, RZ ;  /* 0x0000001f1d1b7210 */ /* 0x000fe20007ffe0ff */
[----:B------:R-:W-:Y:S01]  /*04f0*/  IMAD R29, R34, UR18, RZ ;  /* 0x00000012221d7c24 */ /* 0x000fe2000f8e02ff */
[----:B------:R-:W-:-:S03]  /*0500*/  LEA R26, P0, R28, UR16, 0x3 ;  /* 0x000000101c1a7c11 */ /* 0x000fc6000f8018ff */
[----:B------:R-:W-:Y:S01]  /*0510*/  IMAD R31, R32, UR19, R29 ;  /* 0x00000013201f7c24 */ /* 0x000fe2000f8e021d */
[----:B------:R-:W-:Y:S01]  /*0520*/  LEA.HI.X R27, R28, UR17, R27, 0x3, P0 ;  /* 0x000000111c1b7c11 */ /* 0x000fe200080f1c1b */
[----:B------:R-:W-:Y:S02]  /*0530*/  IMAD.MOV.U32 R28, RZ, RZ, R24 ;  /* 0x000000ffff1c7224 */ /* 0x000fe400078e0018 */
[----:B------:R-:W-:-:S03]  /*0540*/  IMAD.MOV.U32 R29, RZ, RZ, R37 ;  /* 0x000000ffff1d7224 */ /* 0x000fc600078e0025 */
[----:B------:R-:W2:Y:S01]  /*0550*/  LDG.E.64 R26, desc[UR10][R26.64] ;  /* 0x0000000a1a1a7981 */ /* 0x000ea2000c1e1b00 */
[----:B------:R-:W-:-:S05]  /*0560*/  IMAD.WIDE.U32 R28, R32, UR18, R28 ;  /* 0x00000012201c7c25 */ /* 0x000fca000f8e001c */
[----:B------:R-:W-:Y:S02]  /*0570*/  IADD3 R29, R29, R31, RZ ;  /* 0x0000001f1d1d7210 */ /* 0x000fe40007ffe0ff */
[----:B------:R-:W-:-:S04]  /*0580*/  LEA R30, P0, R28, UR20, 0x3 ;  /* 0x000000141c1e7c11 */ /* 0x000fc8000f8018ff */
[----:B------:R-:W-:-:S05]  /*0590*/  LEA.HI.X R31, R28, UR21, R29, 0x3, P0 ;  /* 0x000000151c1f7c11 */ /* 0x000fca00080f1c1d */
[----:B------:R-:W4:Y:S01]  /*05a0*/  LDG.E.64 R28, desc[UR10][R30.64] ;  /* 0x0000000a1e1c7981 */ /* 0x000f22000c1e1b00 */
[----:B---3--:R-:W-:-:S05]  /*05b0*/  IMAD.IADD R32, R2, 0x1, R6 ;  /* 0x0000000102207824 */ /* 0x008fca00078e0206 */
[----:B------:R-:W-:Y:S02]  /*05c0*/  ISETP.GE.U32.AND P0, PT, R32, R20, PT ;  /* 0x000000142000720c */ /* 0x000fe40003f06070 */
[----:B------:R-:W-:-:S04]  /*05d0*/  SHF.R.S32.HI R34, RZ, 0x1f, R32 ;  /* 0x0000001fff227819 */ /* 0x000fc80000011420 */
[----:B------:R-:W-:Y:S01]  /*05e0*/  ISETP.GE.AND.EX P0, PT, R34, R21, PT, P0 ;  /* 0x000000152200720c */ /* 0x000fe20003f06300 */
[----:B------:R-:W-:Y:S01]  /*05f0*/  IMAD.MOV.U32 R6, RZ, RZ, R32 ;  /* 0x000000ffff067224 */ /* 0x000fe200078e0020 */
[----:B--2---:R-:W-:Y:S02]  /*0600*/  DADD R16, R26, R16 ;  /* 0x000000001a107229 */ /* 0x004fe40000000010 */
[----:B----45:R-:W-:-:S08]  /*0610*/  DADD R28, -R12, R28 ;  /* 0x000000000c1c7229 */ /* 0x030fd0000000011c */
[----:B------:R-:W-:Y:S01]  /*0620*/  DFMA R14, R28, R26, R14 ;  /* 0x0000001a1c0e722b */ /* 0x000fe2000000000e */
[----:B------:R-:W-:Y:S10]  /*0630*/  @!P0 BRA `(.L_x_797) ;  /* 0xfffffffc00948947 */ /* 0x000ff4000383ffff */
.L_x_796:
[----:B------:R-:W-:Y:S05]  /*0640*/  BSYNC B1 ;  /* 0x0000000000017941 */ /* 0x000fea0003800000 */
.L_x_795:
[----:B------:R-:W-:Y:S01]  /*0650*/  IADD3 R3, R0, R7, RZ ;  /* 0x0000000700037210 */ /* 0x000fe20007ffe0ff */
[----:B------:R-:W-:-:S03]  /*0660*/  ULDC.64 UR4, c[0x0][0x250] ;  /* 0x0000940000047ab9 */ /* 0x000fc60000000a00 */
[----:B------:R-:W-:Y:S01]  /*0670*/  ISETP.GE.U32.AND P0, PT, R3, UR4, PT ;  /* 0x0000000403007c0c */ /* 0x000fe2000bf06070 */
[--C-:B------:R-:W-:Y:S01]  /*0680*/  IMAD.MOV.U32 R7, RZ, RZ, R3.reuse ;  /* 0x000000ffff077224 */ /* 0x100fe200078e0003 */
[----:B------:R-:W-:-:S04]  /*0690*/  SHF.R.S32.HI R6, RZ, 0x1f, R3 ;  /* 0x0000001fff067819 */ /* 0x000fc80000011403 */
[----:B------:R-:W-:-:S13]  /*06a0*/  ISETP.GE.AND.EX P0, PT, R6, UR5, PT, P0 ;  /* 0x0000000506007c0c */ /* 0x000fda000bf06300 */
[----:B------:R-:W-:Y:S05]  /*06b0*/  @!P0 BRA `(.L_x_798) ;  /* 0xfffffffc00248947 */ /* 0x000fea000383ffff */
.L_x_794:
[----:B------:R-:W-:Y:S05]  /*06c0*/  BSYNC B0 ;  /* 0x0000000000007941 */ /* 0x000fea0003800000 */
.L_x_793:
[----:B------:R-:W-:Y:S01]  /*06d0*/  SHFL.DOWN PT, R3, R17, 0x10, 0x1f ;  /* 0x0a001f0011037f89 */ /* 0x000fe200000e0000 */
[----:B------:R-:W-:Y:S01]  /*06e0*/  ULDC UR4, c[0x0][0x0] ;  /* 0x0000000000047ab9 */ /* 0x000fe20000000800 */
[----:B------:R-:W-:Y:S02]  /*06f0*/  ULDC UR5, c[0x0][0x4] ;  /* 0x0000010000057ab9 */ /* 0x000fe40000000800 */
[----:B---3--:R-:W0:Y:S04]  /*0700*/  SHFL.DOWN PT, R2, R16, 0x10, 0x1f ;  /* 0x0a001f0010027f89 */ /* 0x008e2800000e0000 */
[----:B------:R-:W-:Y:S04]  /*0710*/  SHFL.DOWN PT, R5, R15, 0x10, 0x1f ;  /* 0x0a001f000f057f89 */ /* 0x000fe800000e0000 */
[----:B------:R-:W1:Y:S01]  /*0720*/  SHFL.DOWN PT, R4, R14, 0x10, 0x1f ;  /* 0x0a001f000e047f89 */ /* 0x000e6200000e0000 */
[----:B------:R-:W2:Y:S01]  /*0730*/  S2R R0, SR_TID.Y ;  /* 0x0000000000007919 */ /* 0x000ea20000002200 */
[----:B------:R-:W-:Y:S06]  /*0740*/  BAR.SYNC.DEFER_BLOCKING 0x0 ;  /* 0x0000000000007b1d */ /* 0x000fec0000010000 */
[----:B0-----:R-:W-:Y:S01]  /*0750*/  DADD R6, R2, R16 ;  /* 0x0000000002067229 */ /* 0x001fe20000000010 */
[----:B------:R-:W2:Y:S06]  /*0760*/  S2R R3, SR_TID.X ;  /* 0x0000000000037919 */ /* 0x000eac0000002100 */
[----:B------:R-:W-:Y:S01]  /*0770*/  SHFL.DOWN PT, R9, R7, 0x8, 0x1f ;  /* 0x09001f0007097f89 */ /* 0x000fe200000e0000 */
[----:B-1----:R-:W-:-:S03]  /*0780*/  DADD R4, R4, R14 ;  /* 0x0000000004047229 */ /* 0x002fc6000000000e */
[----:B------:R-:W0:Y:S04]  /*0790*/  SHFL.DOWN PT, R8, R6, 0x8, 0x1f ;  /* 0x09001f0006087f89 */ /* 0x000e2800000e0000 */
[----:B------:R-:W-:Y:S04]  /*07a0*/  SHFL.DOWN PT, R11, R5, 0x8, 0x1f ;  /* 0x09001f00050b7f89 */ /* 0x000fe800000e0000 */
[----:B------:R-:W1:Y:S01]  /*07b0*/  SHFL.DOWN PT, R10, R4, 0x8, 0x1f ;  /* 0x09001f00040a7f89 */ /* 0x000e6200000e0000 */
[----:B--2---:R-:W-:Y:S01]  /*07c0*/  IMAD R2, R0, UR4, R3 ;  /* 0x0000000400027c24 */ /* 0x004fe2000f8e0203 */
[----:B0-----:R-:W-:Y:S01]  /*07d0*/  DADD R8, R6, R8 ;  /* 0x0000000006087229 */ /* 0x001fe20000000008 */
[----:B------:R-:W-:-:S04]  /*07e0*/  UIMAD UR4, UR4, UR5, URZ ;  /* 0x00000005040472a4 */ /* 0x000fc8000f8e023f */
[----:B------:R-:W-:Y:S02]  /*07f0*/  USHF.R.U32.HI UR4, URZ, 0x5, UR4 ;  /* 0x000000053f047899 */ /* 0x000fe40008011604 */
[----:B-----5:R-:W-:Y:S01]  /*0800*/  SHFL.DOWN PT, R13, R9, 0x4, 0x1f ;  /* 0x08801f00090d7f89 */ /* 0x020fe200000e0000 */
[----:B-1----:R-:W-:Y:S01]  /*0810*/  DADD R10, R4, R10 ;  /* 0x00000000040a7229 */ /* 0x002fe2000000000a */
[----:B------:R-:W-:Y:S02]  /*0820*/  SHF.R.S32.HI R5, RZ, 0x1f, R2 ;  /* 0x0000001fff057819 */ /* 0x000fe40000011402 */
[----:B------:R-:W0:Y:S01]  /*0830*/  SHFL.DOWN PT, R12, R8, 0x4, 0x1f ;  /* 0x08801f00080c7f89 */ /* 0x000e2200000e0000 */
[----:B------:R-:W-:Y:S02]  /*0840*/  ISETP.GE.AND P1, PT, R2, UR4, PT ;  /* 0x0000000402007c0c */ /* 0x000fe4000bf26270 */
[----:B------:R-:W-:Y:S01]  /*0850*/  LEA.HI R16, R5, R2, RZ, 0x5 ;  /* 0x0000000205107211 */ /* 0x000fe200078f28ff */
[----:B------:R-:W-:Y:S04]  /*0860*/  SHFL.DOWN PT, R15, R11, 0x4, 0x1f ;  /* 0x08801f000b0f7f89 */ /* 0x000fe800000e0000 */
[----:B------:R-:W1:Y:S06]  /*0870*/  SHFL.DOWN PT, R14, R10, 0x4, 0x1f ;  /* 0x08801f000a0e7f89 */ /* 0x000e6c00000e0000 */
[----:B------:R-:W2:Y:S01]  /*0880*/  @!P1 S2R R20, SR_CgaCtaId ;  /* 0x0000000000149919 */ /* 0x000ea20000008800 */
[----:B0-----:R-:W-:Y:S01]  /*0890*/  DADD R12, R8, R12 ;  /* 0x00000000080c7229 */ /* 0x001fe2000000000c */
[----:B------:R-:W-:-:S06]  /*08a0*/  LOP3.LUT R9, R16, 0xffffffe0, RZ, 0xc0, !PT ;  /* 0xffffffe010097812 */ /* 0x000fcc00078ec0ff */
[----:B------:R-:W-:Y:S01]  /*08b0*/  SHFL.DOWN PT, R5, R13, 0x2, 0x1f ;  /* 0x08401f000d057f89 */ /* 0x000fe200000e0000 */
[----:B-1----:R-:W-:Y:S01]  /*08c0*/  DADD R14, R10, R14 ;  /* 0x000000000a0e7229 */ /* 0x002fe2000000000e */
[C---:B------:R-:W-:Y:S02]  /*08d0*/  IMAD.IADD R17, R2.reuse, 0x1, -R9 ;  /* 0x0000000102117824 */ /* 0x040fe400078e0a09 */
[----:B------:R-:W0:Y:S01]  /*08e0*/  SHFL.DOWN PT, R4, R12, 0x2, 0x1f ;  /* 0x08401f000c047f89 */ /* 0x000e2200000e0000 */
[----:B------:R-:W-:Y:S02]  /*08f0*/  VIADD R2, R2, 0x1f ;  /* 0x0000001f02027836 */ /* 0x000fe40000000000 */
[----:B------:R-:W-:Y:S01]  /*0900*/  ISETP.NE.AND P0, PT, R17, RZ, PT ;  /* 0x000000ff1100720c */ /* 0x000fe20003f05270 */
[----:B------:R-:W-:Y:S04]  /*0910*/  SHFL.DOWN PT, R7, R15, 0x2, 0x1f ;  /* 0x08401f000f077f89 */ /* 0x000fe800000e0000 */
[----:B------:R-:W1:Y:S08]  /*0920*/  SHFL.DOWN PT, R6, R14, 0x2, 0x1f ;  /* 0x08401f000e067f89 */ /* 0x000e7000000e0000 */
[----:B------:R-:W3:Y:S01]  /*0930*/  @!P0 S2R R21, SR_CgaCtaId ;  /* 0x0000000000158919 */ /* 0x000ee20000008800 */
[----:B------:R-:W-:Y:S01]  /*0940*/  @!P0 SHF.R.S32.HI R16, RZ, 0x5, R16 ;  /* 0x00000005ff108819 */ /* 0x000fe20000011410 */
[----:B0-----:R-:W-:Y:S01]  /*0950*/  DADD R4, R12, R4 ;  /* 0x000000000c047229 */ /* 0x001fe20000000004 */
[----:B------:R-:W-:-:S02]  /*0960*/  @!P1 MOV R13, 0x400 ;  /* 0x00000400000d9802 */ /* 0x000fc40000000f00 */
[----:B------:R-:W-:Y:S02]  /*0970*/  @!P0 MOV R12, 0x400 ;  /* 0x00000400000c8802 */ /* 0x000fe40000000f00 */
[----:B--2---:R-:W-:Y:S02]  /*0980*/  @!P1 LEA R20, R20, R13, 0x18 ;  /* 0x0000000d14149211 */ /* 0x004fe400078ec0ff */
[----:B------:R-:W-:Y:S01]  /*0990*/  SHFL.DOWN PT, R9, R5, 0x1, 0x1f ;  /* 0x08201f0005097f89 */ /* 0x000fe200000e0000 */
[----:B-1----:R-:W-:Y:S01]  /*09a0*/  DADD R6, R14, R6 ;  /* 0x000000000e067229 */ /* 0x002fe20000000006 */
[----:B------:R-:W-:Y:S02]  /*09b0*/  @!P1 LEA R17, R17, R20, 0x4 ;  /* 0x0000001411119211 */ /* 0x000fe400078e20ff */
[----:B------:R-:W0:Y:S04]  /*09c0*/  SHFL.DOWN PT, R8, R4, 0x1, 0x1f ;  /* 0x08201f0004087f89 */ /* 0x000e2800000e0000 */
[----:B------:R-:W-:Y:S04]  /*09d0*/  SHFL.DOWN PT, R11, R7, 0x1, 0x1f ;  /* 0x08201f00070b7f89 */ /* 0x000fe800000e0000 */
[----:B------:R-:W1:Y:S01]  /*09e0*/  SHFL.DOWN PT, R10, R6, 0x1, 0x1f ;  /* 0x08201f00060a7f89 */ /* 0x000e6200000e0000 */
[----:B---3--:R-:W-:-:S05]  /*09f0*/  @!P0 LEA R13, R21, R12, 0x18 ;  /* 0x0000000c150d8211 */ /* 0x008fca00078ec0ff */
[----:B------:R-:W-:Y:S01]  /*0a00*/  @!P0 IMAD R13, R16, 0x10, R13 ;  /* 0x00000010100d8824 */ /* 0x000fe200078e020d */
[----:B0-----:R-:W-:Y:S01]  /*0a10*/  @!P0 DADD R8, R4, R8 ;  /* 0x0000000004088229 */ /* 0x001fe20000000008 */
[----:B------:R-:W-:Y:S01]  /*0a20*/  CS2R R4, SRZ ;  /* 0x0000000000047805 */ /* 0x000fe2000001ff00 */
[----:B-1----:R-:W-:Y:S01]  /*0a30*/  @!P0 DADD R10, R6, R10 ;  /* 0x00000000060a8229 */ /* 0x002fe2000000000a */
[----:B------:R-:W-:-:S06]  /*0a40*/  CS2R R6, SRZ ;  /* 0x0000000000067805 */ /* 0x000fcc000001ff00 */
[----:B------:R0:W-:Y:S01]  /*0a50*/  @!P0 STS.128 [R13], R8 ;  /* 0x000000080d008388 */ /* 0x0001e20000000c00 */
[----:B------:R-:W-:Y:S01]  /*0a60*/  BAR.SYNC.DEFER_BLOCKING 0x0 ;  /* 0x0000000000007b1d */ /* 0x000fe20000010000 */
[----:B------:R-:W-:-:S05]  /*0a70*/  ISETP.GT.U32.AND P0, PT, R2, 0x3e, PT ;  /* 0x0000003e0200780c */ /* 0x000fca0003f04070 */
[----:B------:R0:W1:Y:S08]  /*0a80*/  @!P1 LDS.128 R4, [R17] ;  /* 0x0000000011049984 */ /* 0x0000700000000c00 */
[----:B------:R-:W-:Y:S05]  /*0a90*/  @P0 BRA `(.L_x_799) ;  /* 0x0000000000a80947 */ /* 0x000fea0003800000 */
[----:B------:R-:W-:-:S03]  /*0aa0*/  UMOV UR4, 0xffffffff ;  /* 0xffffffff00047882 */ /* 0x000fc60000000000 */
[----:B------:R-:W-:Y:S05]  /*0ab0*/  BRA.DIV UR4, `(.L_x_800) ;  /* 0x0000000604a07947 */ /* 0x000fea000b800000 */
[----:B01----:R-:W-:Y:S04]  /*0ac0*/  SHFL.DOWN PT, R9, R5, 0x10, 0x1f ;  /* 0x0a001f0005097f89 */ /* 0x003fe800000e0000 */
[----:B------:R-:W0:Y:S04]  /*0ad0*/  SHFL.DOWN PT, R8, R4, 0x10, 0x1f ;  /* 0x0a001f0004087f89 */ /* 0x000e2800000e0000 */
[----:B------:R-:W1:Y:S04]  /*0ae0*/  SHFL.DOWN PT, R15, R7, 0x10, 0x1f ;  /* 0x0a001f00070f7f89 */ /* 0x000e6800000e0000 */
[----:B------:R-:W2:Y:S01]  /*0af0*/  SHFL.DOWN PT, R14, R6, 0x10, 0x1f ;  /* 0x0a001f00060e7f89 */ /* 0x000ea200000e0000 */
[----:B0-----:R-:W-:Y:S01]  /*0b00*/  DADD R8, R4, R8 ;  /* 0x0000000004087229 */ /* 0x001fe20000000008 */
[----:B-1----:R-:W-:Y:S01]  /*0b10*/  IMAD.MOV.U32 R5, RZ, RZ, R15 ;  /* 0x000000ffff057224 */ /* 0x002fe200078e000f */
[----:B--2---:R-:W-:-:S06]  /*0b20*/  MOV R4, R14 ;  /* 0x0000000e00047202 */ /* 0x004fcc0000000f00 */
[----:B------:R-:W-:Y:S01]  /*0b30*/  DADD R14, R6, R4 ;  /* 0x00000000060e7229 */ /* 0x000fe20000000004 */
[----:B------:R-:W-:Y:S04]  /*0b40*/  SHFL.DOWN PT, R5, R9, 0x8, 0x1f ;  /* 0x09001f0009057f89 */ /* 0x000fe800000e0000 */
[----:B------:R-:W0:Y:S04]  /*0b50*/  SHFL.DOWN PT, R4, R8, 0x8, 0x1f ;  /* 0x09001f0008047f89 */ /* 0x000e2800000e0000 */
[----:B------:R-:W1:Y:S04]  /*0b60*/  SHFL.DOWN PT, R17, R15, 0x8, 0x1f ;  /* 0x09001f000f117f89 */ /* 0x000e6800000e0000 */
[----:B------:R-:W2:Y:S01]  /*0b70*/  SHFL.DOWN PT, R16, R14, 0x8, 0x1f ;  /* 0x09001f000e107f89 */ /* 0x000ea200000e0000 */
[----:B0-----:R-:W-:Y:S01]  /*0b80*/  DADD R4, R8, R4 ;  /* 0x0000000008047229 */ /* 0x001fe20000000004 */
[----:B-1----:R-:W-:Y:S01]  /*0b90*/  MOV R7, R17 ;  /* 0x0000001100077202 */ /* 0x002fe20000000f00 */
[----:B--2---:R-:W-:-:S06]  /*0ba0*/  IMAD.MOV.U32 R6, RZ, RZ, R16 ;  /* 0x000000ffff067224 */ /* 0x004fcc00078e0010 */
[----:B------:R-:W-:Y:S01]  /*0bb0*/  DADD R16, R14, R6 ;  /* 0x000000000e107229 */ /* 0x000fe20000000006 */
[----:B------:R-:W-:Y:S04]  /*0bc0*/  SHFL.DOWN PT, R7, R5, 0x4, 0x1f ;  /* 0x08801f0005077f89 */ /* 0x000fe800000e0000 */
[----:B------:R-:W0:Y:S04]  /*0bd0*/  SHFL.DOWN PT, R6, R4, 0x4, 0x1f ;  /* 0x08801f0004067f89 */ /* 0x000e2800000e0000 */
[----:B------:R-:W1:Y:S04]  /*0be0*/  SHFL.DOWN PT, R9, R17, 0x4, 0x1f ;  /* 0x08801f0011097f89 */ /* 0x000e6800000e0000 */
[----:B------:R-:W2:Y:S01]  /*0bf0*/  SHFL.DOWN PT, R12, R16, 0x4, 0x1f ;  /* 0x08801f00100c7f89 */ /* 0x000ea200000e0000 */
[----:B0-----:R-:W-:Y:S01]  /*0c00*/  DADD R6, R4, R6 ;  /* 0x0000000004067229 */ /* 0x001fe20000000006 */
[----:B-1----:R-:W-:-:S02]  /*0c10*/  IMAD.MOV.U32 R5, RZ, RZ, R9 ;  /* 0x000000ffff057224 */ /* 0x002fc400078e0009 */
[----:B--2---:R-:W-:-:S06]  /*0c20*/  IMAD.MOV.U32 R4, RZ, RZ, R12 ;  /* 0x000000ffff047224 */ /* 0x004fcc00078e000c */
[----:B------:R-:W-:Y:S01]  /*0c30*/  DADD R8, R16, R4 ;  /* 0x0000000010087229 */ /* 0x000fe20000000004 */
[----:B------:R-:W-:Y:S04]  /*0c40*/  SHFL.DOWN PT, R5, R7, 0x2, 0x1f ;  /* 0x08401f0007057f89 */ /* 0x000fe800000e0000 */
[----:B------:R-:W0:Y:S04]  /*0c50*/  SHFL.DOWN PT, R4, R6, 0x2, 0x1f ;  /* 0x08401f0006047f89 */ /* 0x000e2800000e0000 */
[----:B------:R-:W1:Y:S04]  /*0c60*/  SHFL.DOWN PT, R15, R9, 0x2, 0x1f ;  /* 0x08401f00090f7f89 */ /* 0x000e6800000e0000 */
[----:B------:R-:W2:Y:S01]  /*0c70*/  SHFL.DOWN PT, R14, R8, 0x2, 0x1f ;  /* 0x08401f00080e7f89 */ /* 0x000ea200000e0000 */
[----:B0-----:R-:W-:Y:S01]  /*0c80*/  DADD R4, R6, R4 ;  /* 0x0000000006047229 */ /* 0x001fe20000000004 */
[----:B-1----:R-:W-:Y:S01]  /*0c90*/  IMAD.MOV.U32 R7, RZ, RZ, R15 ;  /* 0x000000ffff077224 */ /* 0x002fe200078e000f */
[----:B--2---:R-:W-:-:S06]  /*0ca0*/  MOV R6, R14 ;  /* 0x0000000e00067202 */ /* 0x004fcc0000000f00 */
[----:B------:R-:W-:Y:S01]  /*0cb0*/  DADD R14, R8, R6 ;  /* 0x00000000080e7229 */ /* 0x000fe20000000006 */
[----:B------:R0:W1:Y:S04]  /*0cc0*/  SHFL.DOWN PT, R7, R5, 0x1, 0x1f ;  /* 0x08201f0005077f89 */ /* 0x00006800000e0000 */
[----:B------:R0:W2:Y:S04]  /*0cd0*/  SHFL.DOWN PT, R6, R4, 0x1, 0x1f ;  /* 0x08201f0004067f89 */ /* 0x0000a800000e0000 */
[----:B------:R0:W3:Y:S04]  /*0ce0*/  SHFL.DOWN PT, R16, R15, 0x1, 0x1f ;  /* 0x08201f000f107f89 */ /* 0x0000e800000e0000 */
[----:B------:R0:W4:Y:S02]  /*0cf0*/  SHFL.DOWN PT, R12, R14, 0x1, 0x1f ;  /* 0x08201f000e0c7f89 */ /* 0x00012400000e0000 */
.L_x_824:
[----:B012---:R-:W-:Y:S01]  /*0d00*/  DADD R4, R4, R6 ;  /* 0x0000000004047229 */ /* 0x007fe20000000006 */
[----:B----4-:R-:W-:Y:S01]  /*0d10*/  IMAD.MOV.U32 R6, RZ, RZ, R12 ;  /* 0x000000ffff067224 */ /* 0x010fe200078e000c */
[----:B---3--:R-:W-:-:S06]  /*0d20*/  MOV R7, R16 ;  /* 0x0000001000077202 */ /* 0x008fcc0000000f00 */
[----:B------:R-:W-:-:S11]  /*0d30*/  DADD R6, R14, R6 ;  /* 0x000000000e067229 */ /* 0x000fd60000000006 */
.L_x_799:
[----:B0-----:R-:W0:Y:S01]  /*0d40*/  S2R R9, SR_CgaCtaId ;  /* 0x0000000000097919 */ /* 0x001e220000008800 */
[C---:B------:R-:W-:Y:S01]  /*0d50*/  LOP3.LUT P0, RZ, R3.reuse, R0, RZ, 0xfc, !PT ;  /* 0x0000000003ff7212 */ /* 0x040fe2000780fcff */
[----:B------:R-:W-:Y:S05]  /*0d60*/  WARPSYNC.ALL ;  /* 0x0000000000007948 */ /* 0x000fea0003800000 */
[----:B------:R-:W-:Y:S02]  /*0d70*/  MOV R0, 0x400 ;  /* 0x0000040000007802 */ /* 0x000fe40000000f00 */
[----:B------:R-:W-:Y:S02]  /*0d80*/  ISETP.NE.AND P1, PT, R3, RZ, PT ;  /* 0x000000ff0300720c */ /* 0x000fe40003f25270 */
[----:B0-----:R-:W-:-:S05]  /*0d90*/  LEA R9, R9, R0, 0x18 ;  /* 0x0000000009097211 */ /* 0x001fca00078ec0ff */
[----:B-1----:R0:W-:Y:S01]  /*0da0*/  @!P0 STS.128 [R9], R4 ;  /* 0x0000000409008388 */ /* 0x0021e20000000c00 */
        /* <DEDUP_REMOVED lines=8> */
[----:B-1----:R-:W-:-:S04]  /*0e30*/  ISETP.GE.U32.AND P3, PT, R6, 0x1, PT ;  /* 0x000000010600780c */ /* 0x002fc80003f66070 */
[----:B------:R-:W-:Y:S02]  /*0e40*/  ISETP.GE.AND.EX P3, PT, R7, RZ, PT, P3 ;  /* 0x000000ff0700720c */ /* 0x000fe40003f66330 */
[----:B------:R1:W3:Y:S01]  /*0e50*/  LDS.128 R4, [R9] ;  /* 0x0000000009047984 */ /* 0x0002e20000000c00 */
[----:B--2---:R-:W-:-:S04]  /*0e60*/  ISETP.GE.U32.AND P2, PT, R2, 0x1, PT ;  /* 0x000000010200780c */ /* 0x004fc80003f46070 */
[----:B------:R-:W-:Y:S02]  /*0e70*/  ISETP.GE.AND.EX P2, PT, R3, RZ, PT, P2 ;  /* 0x000000ff0300720c */ /* 0x000fe40003f46320 */
[----:B0-----:R-:W-:-:S04]  /*0e80*/  ISETP.GE.U32.AND P1, PT, R10, 0x1, PT ;  /* 0x000000010a00780c */ /* 0x001fc80003f26070 */
[----:B------:R-:W-:-:S07]  /*0e90*/  ISETP.GE.AND.EX P1, PT, R11, RZ, PT, P1 ;  /* 0x000000ff0b00720c */ /* 0x000fce0003f26310 */
[----:B-1-3--:R-:W-:Y:S06]  /*0ea0*/  @!P2 BRA `(.L_x_801) ;  /* 0x000000000028a947 */ /* 0x00afec0003800000 */
[----:B------:R-:W-:Y:S01]  /*0eb0*/  ULDC.64 UR6, c[0x0][0x2f0] ;  /* 0x0000bc0000067ab9 */ /* 0x000fe20000000a00 */
[----:B------:R-:W-:Y:S01]  /*0ec0*/  ULDC.64 UR8, c[0x0][0x2e0] ;  /* 0x0000b80000087ab9 */ /* 0x000fe20000000a00 */
[----:B------:R-:W-:Y:S01]  /*0ed0*/  UIMAD.WIDE.U32 UR4, UR12, UR6, URZ ;  /* 0x000000060c0472a5 */ /* 0x000fe2000f8e003f */
[----:B------:R-:W-:-:S03]  /*0ee0*/  DMUL R18, R18, R6 ;  /* 0x0000000612127228 */ /* 0x000fc60000000000 */
[----:B------:R-:W-:Y:S02]  /*0ef0*/  UIMAD UR6, UR12, UR7, UR5 ;  /* 0x000000070c0672a4 */ /* 0x000fe4000f8e0205 */
[----:B------:R-:W-:-:S04]  /*0f00*/  ULEA UR5, UP0, UR4, UR8, 0x3 ;  /* 0x0000000804057291 */ /* 0x000fc8000f80183f */
[----:B------:R-:W-:Y:S02]  /*0f10*/  ULEA.HI.X UR4, UR4, UR9, UR6, 0x3, UP0 ;  /* 0x0000000904047291 */ /* 0x000fe400080f1c06 */
[----:B------:R-:W-:-:S04]  /*0f20*/  IMAD.U32 R2, RZ, RZ, UR5 ;  /* 0x00000005ff027e24 */ /* 0x000fc8000f8e00ff */
[----:B------:R-:W-:-:S05]  /*0f30*/  IMAD.U32 R3, RZ, RZ, UR4 ;  /* 0x00000004ff037e24 */ /* 0x000fca000f8e00ff */
[----:B------:R0:W-:Y:S02]  /*0f40*/  STG.E.64 desc[UR10][R2.64], R18 ;  /* 0x0000001202007986 */ /* 0x0001e4000c101b0a */
.L_x_801:
        /* <DEDUP_REMOVED lines=9> */
[----:B------:R1:W-:Y:S02]  /*0fe0*/  STG.E.64 desc[UR10][R2.64], R4 ;  /* 0x0000000402007986 */ /* 0x0003e4000c101b0a */
.L_x_802:
        /* <DEDUP_REMOVED lines=9> */
[----:B------:R2:W-:Y:S02]  /*1080*/  STG.E.64 desc[UR10][R2.64], R4 ;  /* 0x0000000402007986 */ /* 0x0005e4000c101b0a */
.L_x_803:
        /* <DEDUP_REMOVED lines=8> */
[----:B------:R-:W-:-:S05]  /*1110*/  IMAD.U32 R3, RZ, RZ, UR4 ;  /* 0x00000004ff037e24 */ /* 0x000fca000f8e00ff */
[----:B------:R-:W-:Y:S01]  /*1120*/  STG.E.64 desc[UR10][R2.64], R6 ;  /* 0x0000000602007986 */ /* 0x000fe2000c101b0a */
[----:B------:R-:W-:Y:S05]  /*1130*/  EXIT ;  /* 0x000000000000794d */ /* 0x000fea0003800000 */
.L_x_800:
[----:B01----:R-:W-:Y:S01]  /*1140*/  MOV R13, R5 ;  /* 0x00000005000d7202 */ /* 0x003fe20000000f00 */
[----:B------:R-:W-:Y:S01]  /*1150*/  IMAD.MOV.U32 R10, RZ, RZ, 0x10 ;  /* 0x00000010ff0a7424 */ /* 0x000fe200078e00ff */
[----:B------:R-:W-:Y:S01]  /*1160*/  MOV R2, 0xffffffff ;  /* 0xffffffff00027802 */ /* 0x000fe20000000f00 */
[----:B------:R-:W-:-:S07]  /*1170*/  IMAD.MOV.U32 R11, RZ, RZ, 0x1f ;  /* 0x0000001fff0b7424 */ /* 0x000fce00078e00ff */
[----:B------:R-:W-:Y:S05]  /*1180*/  WARPSYNC.COLLECTIVE R2, `(.L_x_804) ;  /* 0x0000000002087348 */ /* 0x000fea0003c00000 */
[----:B------:R0:W1:Y:S02]  /*1190*/  SHFL.DOWN P0, R12, R13, R10, R11 ;  /* 0x0800000a0d0c7389 */ /* 0x000064000000000b */
[----:B01----:R-:W-:Y:S01]  /*11a0*/  ENDCOLLECTIVE ;  /* 0x000000000000791b */ /* 0x003fe20003800000 */
.L_x_804:
[----:B------:R-:W-:Y:S02]  /*11b0*/  IMAD.MOV.U32 R13, RZ, RZ, R4 ;  /* 0x000000ffff0d7224 */ /* 0x000fe400078e0004 */
[----:B------:R-:W-:-:S07]  /*11c0*/  IMAD.MOV.U32 R9, RZ, RZ, R12 ;  /* 0x000000ffff097224 */ /* 0x000fce00078e000c */
[----:B------:R-:W-:Y:S05]  /*11d0*/  WARPSYNC.COLLECTIVE R2, `(.L_x_805) ;  /* 0x0000000002087348 */ /* 0x000fea0003c00000 */
[----:B------:R0:W1:Y:S02]  /*11e0*/  SHFL.DOWN P0, R12, R13, R10, R11 ;  /* 0x0800000a0d0c7389 */ /* 0x000064000000000b */
[----:B01----:R-:W-:Y:S01]  /*11f0*/  ENDCOLLECTIVE ;  /* 0x000000000000791b */ /* 0x003fe20003800000 */
.L_x_805:
[----:B------:R-:W-:Y:S01]  /*1200*/  IMAD.MOV.U32 R13, RZ, RZ, R7 ;  /* 0x000000ffff0d7224 */ /* 0x000fe200078e0007 */
[----:B------:R-:W-:-:S07]  /*1210*/  MOV R8, R12 ;  /* 0x0000000c00087202 */ /* 0x000fce0000000f00 */
[----:B------:R-:W-:Y:S05]  /*1220*/  WARPSYNC.COLLECTIVE R2, `(.L_x_806) ;  /* 0x0000000002087348 */ /* 0x000fea0003c00000 */
[----:B------:R0:W1:Y:S02]  /*1230*/  SHFL.DOWN P0, R12, R13, R10, R11 ;  /* 0x0800000a0d0c7389 */ /* 0x000064000000000b */
[----:B01----:R-:W-:Y:S01]  /*1240*/  ENDCOLLECTIVE ;  /* 0x000000000000791b */ /* 0x003fe20003800000 */
.L_x_806:
[----:B------:R-:W-:Y:S01]  /*1250*/  DADD R8, R4, R8 ;  /* 0x0000000004087229 */ /* 0x000fe20000000008 */
[----:B------:R-:W-:Y:S01]  /*1260*/  MOV R13, R6 ;  /* 0x00000006000d7202 */ /* 0x000fe20000000f00 */
[----:B------:R-:W-:-:S09]  /*1270*/  IMAD.MOV.U32 R15, RZ, RZ, R12 ;  /* 0x000000ffff0f7224 */ /* 0x000fd200078e000c */
[----:B------:R-:W-:Y:S05]  /*1280*/  WARPSYNC.COLLECTIVE R2, `(.L_x_807) ;  /* 0x0000000002087348 */ /* 0x000fea0003c00000 */
[----:B------:R0:W1:Y:S02]  /*1290*/  SHFL.DOWN P0, R12, R13, R10, R11 ;  /* 0x0800000a0d0c7389 */ /* 0x000064000000000b */
[----:B01----:R-:W-:Y:S01]  /*12a0*/  ENDCOLLECTIVE ;  /* 0x000000000000791b */ /* 0x003fe20003800000 */
.L_x_807:
[----:B------:R-:W-:Y:S01]  /*12b0*/  IMAD.MOV.U32 R13, RZ, RZ, R9 ;  /* 0x000000ffff0d7224 */ /* 0x000fe200078e0009 */
[----:B------:R-:W-:Y:S01]  /*12c0*/  MOV R10, 0x8 ;  /* 0x00000008000a7802 */ /* 0x000fe20000000f00 */
[----:B------:R-:W-:-:S07]  /*12d0*/  IMAD.MOV.U32 R14, RZ, RZ, R12 ;  /* 0x000000ffff0e7224 */ /* 0x000fce00078e000c */
[----:B------:R-:W-:Y:S05]  /*12e0*/  WARPSYNC.COLLECTIVE R2, `(.L_x_808) ;  /* 0x0000000002087348 */ /* 0x000fea0003c00000 */
[----:B------:R0:W1:Y:S02]  /*12f0*/  SHFL.DOWN P0, R12, R13, R10, R11 ;  /* 0x0800000a0d0c7389 */ /* 0x000064000000000b */
[----:B01----:R-:W-:Y:S01]  /*1300*/  ENDCOLLECTIVE ;  /* 0x000000000000791b */ /* 0x003fe20003800000 */
.L_x_808:
[----:B------:R-:W-:Y:S01]  /*1310*/  DADD R14, R6, R14 ;  /* 0x00000000060e7229 */ /* 0x000fe2000000000e */
[----:B------:R-:W-:Y:S02]  /*1320*/  IMAD.MOV.U32 R13, RZ, RZ, R8 ;  /* 0x000000ffff0d7224 */ /* 0x000fe400078e0008 */
[----:B------:R-:W-:-:S08]  /*1330*/  IMAD.MOV.U32 R5, RZ, RZ, R12 ;  /* 0x000000ffff057224 */ /* 0x000fd000078e000c */
[----:B------:R-:W-:Y:S05]  /*1340*/  WARPSYNC.COLLECTIVE R2, `(.L_x_809) ;  /* 0x0000000002087348 */ /* 0x000fea0003c00000 */
[----:B------:R0:W1:Y:S02]  /*1350*/  SHFL.DOWN P0, R12, R13, R10, R11 ;  /* 0x0800000a0d0c7389 */ /* 0x000064000000000b */
[----:B01----:R-:W-:Y:S01]  /*1360*/  ENDCOLLECTIVE ;  /* 0x000000000000791b */ /* 0x003fe20003800000 */
.L_x_809:
[----:B------:R-:W-:Y:S01]  /*1370*/  IMAD.MOV.U32 R13, RZ, RZ, R15 ;  /* 0x000000ffff0d7224 */ /* 0x000fe200078e000f */
[----:B------:R-:W-:-:S07]  /*1380*/  MOV R4, R12 ;  /* 0x0000000c00047202 */ /* 0x000fce0000000f00 */
[----:B------:R-:W-:Y:S05]  /*1390*/  WARPSYNC.COLLECTIVE R2, `(.L_x_810) ;  /* 0x0000000002087348 */ /* 0x000fea0003c00000 */
[----:B------:R0:W1:Y:S02]  /*13a0*/  SHFL.DOWN P0, R12, R13, R10, R11 ;  /* 0x0800000a0d0c7389 */ /* 0x000064000000000b */
[----:B01----:R-:W-:Y:S01]  /*13b0*/  ENDCOLLECTIVE ;  /* 0x000000000000791b */ /* 0x003fe20003800000 */
.L_x_810:
[----:B------:R-:W-:Y:S01]  /*13c0*/  DADD R4, R8, R4 ;  /* 0x0000000008047229 */ /* 0x000fe20000000004 */
[----:B------:R-:W-:Y:S01]  /*13d0*/  MOV R13, R14 ;  /* 0x0000000e000d7202 */ /* 0x000fe20000000f00 */
[----:B------:R-:W-:-:S09]  /*13e0*/  IMAD.MOV.U32 R17, RZ, RZ, R12 ;  /* 0x000000ffff117224 */ /* 0x000fd200078e000c */
[----:B------:R-:W-:Y:S05]  /*13f0*/  WARPSYNC.COLLECTIVE R2, `(.L_x_811) ;  /* 0x0000000002087348 */ /* 0x000fea0003c00000 */
[----:B------:R0:W1:Y:S02]  /*1400*/  SHFL.DOWN P0, R12, R13, R10, R11 ;  /* 0x0800000a0d0c7389 */ /* 0x000064000000000b */
[----:B01----:R-:W-:Y:S01]  /*1410*/  ENDCOLLECTIVE ;  /* 0x000000000000791b */ /* 0x003fe20003800000 */
.L_x_811:
[----:B------:R-:W-:Y:S01]  /*1420*/  IMAD.MOV.U32 R13, RZ, RZ, R5 ;  /* 0x000000ffff0d7224 */ /* 0x000fe200078e0005 */
[----:B------:R-:W-:Y:S01]  /*1430*/  MOV R10, 0x4 ;  /* 0x00000004000a7802 */ /* 0x000fe20000000f00 */
[----:B------:R-:W-:-:S07]  /*1440*/  IMAD.MOV.U32 R16, RZ, RZ, R12 ;  /* 0x000000ffff107224 */ /* 0x000fce00078e000c */
[----:B------:R-:W-:Y:S05]  /*1450*/  WARPSYNC.COLLECTIVE R2, `(.L_x_812) ;  /* 0x0000000002087348 */ /* 0x000fea0003c00000 */
[----:B------:R0:W1:Y:S02]  /*1460*/  SHFL.DOWN P0, R12, R13, R10, R11 ;  /* 0x0800000a0d0c7389 */ /* 0x000064000000000b */
[----:B01----:R-:W-:Y:S01]  /*1470*/  ENDCOLLECTIVE ;  /* 0x000000000000791b */ /* 0x003fe20003800000 */
.L_x_812:
[----:B------:R-:W-:Y:S01]  /*1480*/  DADD R16, R14, R16 ;  /* 0x000000000e107229 */ /* 0x000fe20000000010 */
[----:B------:R-:W-:Y:S01]  /*1490*/  MOV R13, R4 ;  /* 0x00000004000d7202 */ /* 0x000fe20000000f00 */
[----:B------:R-:W-:-:S09]  /*14a0*/  IMAD.MOV.U32 R7, RZ, RZ, R12 ;  /* 0x000000ffff077224 */ /* 0x000fd200078e000c */
[----:B------:R-:W-:Y:S05]  /*14b0*/  WARPSYNC.COLLECTIVE R2, `(.L_x_813) ;  /* 0x0000000002087348 */ /* 0x000fea0003c00000 */
[----:B------:R0:W1:Y:S02]  /*14c0*/  SHFL.DOWN P0, R12, R13, R10, R11 ;  /* 0x0800000a0d0c7389 */ /* 0x000064000000000b */
[----:B01----:R-:W-:Y:S01]  /*14d0*/  ENDCOLLECTIVE ;  /* 0x000000000000791b */ /* 0x003fe20003800000 */
.L_x_813:
[----:B------:R-:W-:Y:S01]  /*14e0*/  MOV R13, R17 ;  /* 0x00000011000d7202 */ /* 0x000fe20000000f00 */
[----:B------:R-:W-:-:S07]  /*14f0*/  IMAD.MOV.U32 R6, RZ, RZ, R12 ;  /* 0x000000ffff067224 */ /* 0x000fce00078e000c */
[----:B------:R-:W-:Y:S05]  /*1500*/  WARPSYNC.COLLECTIVE R2, `(.L_x_814) ;  /* 0x0000000002087348 */ /* 0x000fea0003c00000 */
[----:B------:R0:W1:Y:S02]  /*1510*/  SHFL.DOWN P0, R12, R13, R10, R11 ;  /* 0x0800000a0d0c7389 */ /* 0x000064000000000b */
[----:B01----:R-:W-:Y:S01]  /*1520*/  ENDCOLLECTIVE ;  /* 0x000000000000791b */ /* 0x003fe20003800000 */
.L_x_814:
[----:B------:R-:W-:Y:S01]  /*1530*/  DADD R6, R4, R6 ;  /* 0x0000000004067229 */ /* 0x000fe20000000006 */
[----:B------:R-:W-:Y:S01]  /*1540*/  MOV R13, R16 ;  /* 0x00000010000d7202 */ /* 0x000fe20000000f00 */
[----:B------:R-:W-:-:S09]  /*1550*/  IMAD.MOV.U32 R9, RZ, RZ, R12 ;  /* 0x000000ffff097224 */ /* 0x000fd200078e000c */
[----:B------:R-:W-:Y:S05]  /*1560*/  WARPSYNC.COLLECTIVE R2, `(.L_x_815) ;  /* 0x0000000002087348 */ /* 0x000fea0003c00000 */
[----:B------:R0:W1:Y:S02]  /*1570*/  SHFL.DOWN P0, R12, R13, R10, R11 ;  /* 0x0800000a0d0c7389 */ /* 0x000064000000000b */
[----:B01----:R-:W-:Y:S01]  /*1580*/  ENDCOLLECTIVE ;  /* 0x000000000000791b */ /* 0x003fe20003800000 */
.L_x_815:
[----:B------:R-:W-:Y:S01]  /*1590*/  MOV R13, R7 ;  /* 0x00000007000d7202 */ /* 0x000fe20000000f00 */
[----:B------:R-:W-:Y:S02]  /*15a0*/  IMAD.MOV.U32 R10, RZ, RZ, 0x2 ;  /* 0x00000002ff0a7424 */ /* 0x000fe400078e00ff */
[----:B------:R-:W-:-:S07]  /*15b0*/  IMAD.MOV.U32 R8, RZ, RZ, R12 ;  /* 0x000000ffff087224 */ /* 0x000fce00078e000c */
[----:B------:R-:W-:Y:S05]  /*15c0*/  WARPSYNC.COLLECTIVE R2, `(.L_x_816) ;  /* 0x0000000002087348 */ /* 0x000fea0003c00000 */
[----:B------:R0:W1:Y:S02]  /*15d0*/  SHFL.DOWN P0, R12, R13, R10, R11 ;  /* 0x0800000a0d0c7389 */ /* 0x000064000000000b */
[----:B01----:R-:W-:Y:S01]  /*15e0*/  ENDCOLLECTIVE ;  /* 0x000000000000791b */ /* 0x003fe20003800000 */
.L_x_816:
[----:B------:R-:W-:Y:S01]  /*15f0*/  DADD R8, R16, R8 ;  /* 0x0000000010087229 */ /* 0x000fe20000000008 */
[----:B------:R-:W-:Y:S01]  /*1600*/  IMAD.MOV.U32 R13, RZ, RZ, R6 ;  /* 0x000000ffff0d7224 */ /* 0x000fe200078e0006 */
[----:B------:R-:W-:-:S09]  /*1610*/  MOV R5, R12 ;  /* 0x0000000c00057202 */ /* 0x000fd20000000f00 */
[----:B------:R-:W-:Y:S05]  /*1620*/  WARPSYNC.COLLECTIVE R2, `(.L_x_817) ;  /* 0x0000000002087348 */ /* 0x000fea0003c00000 */
[----:B------:R0:W1:Y:S02]  /*1630*/  SHFL.DOWN P0, R12, R13, R10, R11 ;  /* 0x0800000a0d0c7389 */ /* 0x000064000000000b */
[----:B01----:R-:W-:Y:S01]  /*1640*/  ENDCOLLECTIVE ;  /* 0x000000000000791b */ /* 0x003fe20003800000 */
.L_x_817:
[----:B------:R-:W-:Y:S01]  /*1650*/  IMAD.MOV.U32 R13, RZ, RZ, R9 ;  /* 0x000000ffff0d7224 */ /* 0x000fe200078e0009 */
[----:B------:R-:W-:-:S07]  /*1660*/  MOV R4, R12 ;  /* 0x0000000c00047202 */ /* 0x000fce0000000f00 */
[----:B------:R-:W-:Y:S05]  /*1670*/  WARPSYNC.COLLECTIVE R2, `(.L_x_818) ;  /* 0x0000000002087348 */ /* 0x000fea0003c00000 */
[----:B------:R0:W1:Y:S02]  /*1680*/  SHFL.DOWN P0, R12, R13, R10, R11 ;  /* 0x0800000a0d0c7389 */ /* 0x000064000000000b */
[----:B01----:R-:W-:Y:S01]  /*1690*/  ENDCOLLECTIVE ;  /* 0x000000000000791b */ /* 0x003fe20003800000 */
.L_x_818:
[----:B------:R-:W-:Y:S01]  /*16a0*/  DADD R4, R6, R4 ;  /* 0x0000000006047229 */ /* 0x000fe20000000004 */
[----:B------:R-:W-:Y:S01]  /*16b0*/  IMAD.MOV.U32 R13, RZ, RZ, R8 ;  /* 0x000000ffff0d7224 */ /* 0x000fe200078e0008 */
[----:B------:R-:W-:-:S09]  /*16c0*/  MOV R15, R12 ;  /* 0x0000000c000f7202 */ /* 0x000fd20000000f00 */
[----:B------:R-:W-:Y:S05]  /*16d0*/  WARPSYNC.COLLECTIVE R2, `(.L_x_819) ;  /* 0x0000000002087348 */ /* 0x000fea0003c00000 */
[----:B------:R0:W1:Y:S02]  /*16e0*/  SHFL.DOWN P0, R12, R13, R10, R11 ;  /* 0x0800000a0d0c7389 */ /* 0x000064000000000b */
[----:B01----:R-:W-:Y:S01]  /*16f0*/  ENDCOLLECTIVE ;  /* 0x000000000000791b */ /* 0x003fe20003800000 */
.L_x_819:
[----:B------:R-:W-:Y:S01]  /*1700*/  IMAD.MOV.U32 R13, RZ, RZ, R5 ;  /* 0x000000ffff0d7224 */ /* 0x000fe200078e0005 */
[----:B------:R-:W-:Y:S02]  /*1710*/  MOV R10, 0x1 ;  /* 0x00000001000a7802 */ /* 0x000fe40000000f00 */
[----:B------:R-:W-:-:S07]  /*1720*/  MOV R14, R12 ;  /* 0x0000000c000e7202 */ /* 0x000fce0000000f00 */
[----:B------:R-:W-:Y:S05]  /*1730*/  WARPSYNC.COLLECTIVE R2, `(.L_x_820) ;  /* 0x0000000002087348 */ /* 0x000fea0003c00000 */
[----:B------:R0:W1:Y:S02]  /*1740*/  SHFL.DOWN P0, R12, R13, R10, R11 ;  /* 0x0800000a0d0c7389 */ /* 0x000064000000000b */
[----:B01----:R-:W-:Y:S01]  /*1750*/  ENDCOLLECTIVE ;  /* 0x000000000000791b */ /* 0x003fe20003800000 */
.L_x_820:
[----:B------:R-:W-:Y:S01]  /*1760*/  DADD R14, R8, R14 ;  /* 0x00000000080e7229 */ /* 0x000fe2000000000e */
[----:B------:R-:W-:Y:S01]  /*1770*/  MOV R13, R4 ;  /* 0x00000004000d7202 */ /* 0x000fe20000000f00 */
[----:B------:R-:W-:-:S09]  /*1780*/  IMAD.MOV.U32 R7, RZ, RZ, R12 ;  /* 0x000000ffff077224 */ /* 0x000fd200078e000c */
[----:B------:R-:W-:Y:S05]  /*1790*/  WARPSYNC.COLLECTIVE R2, `(.L_x_821) ;  /* 0x0000000002087348 */ /* 0x000fea0003c00000 */
[----:B------:R0:W1:Y:S02]  /*17a0*/  SHFL.DOWN P0, R12, R13, R10, R11 ;  /* 0x0800000a0d0c7389 */ /* 0x000064000000000b */
[----:B01----:R-:W-:Y:S01]  /*17b0*/  ENDCOLLECTIVE ;  /* 0x000000000000791b */ /* 0x003fe20003800000 */
.L_x_821:
[----:B------:R-:W-:Y:S01]  /*17c0*/  MOV R13, R15 ;  /* 0x0000000f000d7202 */ /* 0x000fe20000000f00 */
[----:B------:R-:W-:-:S07]  /*17d0*/  IMAD.MOV.U32 R6, RZ, RZ, R12 ;  /* 0x000000ffff067224 */ /* 0x000fce00078e000c */
[----:B------:R-:W-:Y:S05]  /*17e0*/  WARPSYNC.COLLECTIVE R2, `(.L_x_822) ;  /* 0x0000000002087348 */ /* 0x000fea0003c00000 */
[----:B------:R0:W1:Y:S02]  /*17f0*/  SHFL.DOWN P0, R12, R13, R10, R11 ;  /* 0x0800000a0d0c7389 */ /* 0x000064000000000b */
[----:B01----:R-:W-:Y:S01]  /*1800*/  ENDCOLLECTIVE ;  /* 0x000000000000791b */ /* 0x003fe20003800000 */
.L_x_822:
[----:B------:R-:W-:Y:S01]  /*1810*/  MOV R13, R14 ;  /* 0x0000000e000d7202 */ /* 0x000fe20000000f00 */
[----:B------:R-:W-:-:S07]  /*1820*/  IMAD.MOV.U32 R16, RZ, RZ, R12 ;  /* 0x000000ffff107224 */ /* 0x000fce00078e000c */
[----:B------:R-:W-:Y:S05]  /*1830*/  WARPSYNC.COLLECTIVE R2, `(.L_x_823) ;  /* 0x0000000002087348 */ /* 0x000fea0003c00000 */
[----:B------:R0:W1:Y:S02]  /*1840*/  SHFL.DOWN P0, R12, R13, R10, R11 ;  /* 0x0800000a0d0c7389 */ /* 0x000064000000000b */
[----:B01----:R-:W-:Y:S01]  /*1850*/  ENDCOLLECTIVE ;  /* 0x000000000000791b */ /* 0x003fe20003800000 */
.L_x_823:
[----:B------:R-:W-:Y:S05]  /*1860*/  BRA `(.L_x_824) ;  /* 0xfffffff400247947 */ /* 0x000fea000383ffff */
.L_x_825:
        /* <DEDUP_REMOVED lines=9> */
.L_x_28298:


//--------------------- .text._ZN2at6native33batch_norm_backward_reduce_kernelIdddiEEvNS_27GenericPackedTensorAccessorIT_Lm3ENS_16DefaultPtrTraitsET2_EES6_NS2_IT1_Lm1ES4_S5_EES8_S8_S8_NS2_IT0_Lm1ES4_S5_EESA_ --------------------------
	.section	.text._ZN2at6native33batch_norm_backward_reduce_kernelIdddiEEvNS_27GenericPackedTensorAccessorIT_Lm3ENS_16DefaultPtrTraitsET2_EES6_NS2_IT1_Lm1ES4_S5_EES8_S8_S8_NS2_IT0_Lm1ES4_S5_EESA_,"ax",@progbits
	.align	128
        .global         _ZN2at6native33batch_norm_backward_reduce_kernelIdddiEEvNS_27GenericPackedTensorAccessorIT_Lm3ENS_16DefaultPtrTraitsET2_EES6_NS2_IT1_Lm1ES4_S5_EES8_S8_S8_NS2_IT0_Lm1ES4_S5_EESA_
        .type           _ZN2at6native33batch_norm_backward_reduce_kernelIdddiEEvNS_27GenericPackedTensorAccessorIT_Lm3ENS_16DefaultPtrTraitsET2_EES6_NS2_IT1_Lm1ES4_S5_EES8_S8_S8_NS2_IT0_Lm1ES4_S5_EESA_,@function
        .size           _ZN2at6native33batch_norm_backward_reduce_kernelIdddiEEvNS_27GenericPackedTensorAccessorIT_Lm3ENS_16DefaultPtrTraitsET2_EES6_NS2_IT1_Lm1ES4_S5_EES8_S8_S8_NS2_IT0_Lm1ES4_S5_EESA_,(.L_x_28299 - _ZN2at6native33batch_norm_backward_reduce_kernelIdddiEEvNS_27GenericPackedTensorAccessorIT_Lm3ENS_16DefaultPtrTraitsET2_EES6_NS2_IT1_Lm1ES4_S5_EES8_S8_S8_NS2_IT0_Lm1ES4_S5_EESA_)
        .other          _ZN2at6native33batch_norm_backward_reduce_kernelIdddiEEvNS_27GenericPackedTensorAccessorIT_Lm3ENS_16DefaultPtrTraitsET2_EES6_NS2_IT1_Lm1ES4_S5_EES8_S8_S8_NS2_IT0_Lm1ES4_S5_EESA_,@"STO_CUDA_ENTRY STV_DEFAULT"
_ZN2at6native33batch_norm_backward_reduce_kernelIdddiEEvNS_27GenericPackedTensorAccessorIT_Lm3ENS_16DefaultPtrTraitsET2_EES6_NS2_IT1_Lm1ES4_S5_EES8_S8_S8_NS2_IT0_Lm1ES4_S5_EESA_:
.text._ZN2at6native33batch_norm_backward_reduce_kernelIdddiEEvNS_27GenericPackedTensorAccessorIT_Lm3ENS_16DefaultPtrTraitsET2_EES6_NS2_IT1_Lm1ES4_S5_EES8_S8_S8_NS2_IT0_Lm1ES4_S5_EESA_:
        /* <DEDUP_REMOVED lines=12> */
[----:B-1----:R-:W-:-:S06]  /*00c0*/  IMAD.WIDE R10, R3, 0x8, R10 ;  /* 0x00000008030a7825 */ /* 0x002fcc00078e020a */
[----:B------:R-:W5:Y:S01]  /*00d0*/  LDG.E.64 R10, desc[UR6][R10.64] ;  /* 0x000000060a0a7981 */ /* 0x000f62000c1e1b00 */
[----:B------:R-:W-:Y:S01]  /*00e0*/  BSSY B0, `(.L_x_826) ;  /* 0x000003a000007945 */ /* 0x000fe20003800000 */
[----:B--2---:R-:W-:-:S13]  /*00f0*/  ISETP.GE.AND P0, PT, R2, UR4, PT ;  /* 0x0000000402007c0c */ /* 0x004fda000bf06270 */
[----:B------:R-:W-:Y:S02]  /*0100*/  @P0 CS2R R12, SRZ ;  /* 0x00000000000c0805 */ /* 0x000fe4000001ff00 */
[----:B------:R-:W-:Y:S01]  /*0110*/  @P0 CS2R R16, SRZ ;  /* 0x0000000000100805 */ /* 0x000fe2000001ff00 */
[----:B------:R-:W-:Y:S06]  /*0120*/  @P0 BRA `(.L_x_827) ;  /* 0x0000000000d40947 */ /* 0x000fec0003800000 */
[----:B------:R-:W0:Y:S08]  /*0130*/  LDC R3, c[0x0][0x25c] ;  /* 0x00009700ff037b82 */ /* 0x000e300000000800 */
[----:B------:R-:W1:Y:S01]  /*0140*/  LDC.64 R14, c[0x0][0x250] ;  /* 0x00009400ff0e7b82 */ /* 0x000e620000000a00 */
[----:B------:R-:W2:Y:S07]  /*0150*/  S2R R4, SR_TID.X ;  /* 0x0000000000047919 */ /* 0x000eae0000002100 */
[----:B------:R-:W3:Y:S01]  /*0160*/  LDC R8, c[0x0][0x248] ;  /* 0x00009200ff087b82 */ /* 0x000ee20000000800 */
[----:B0-----:R-:W-:-:S07]  /*0170*/  IMAD R3, R3, UR8, RZ ;  /* 0x0000000803037c24 */ /* 0x001fce000f8e02ff */
[----:B------:R-:W0:Y:S01]  /*0180*/  LDC R9, c[0x0][0x228] ;  /* 0x00008a00ff097b82 */ /* 0x000e220000000800 */
[----:B-1----:R-:W-:-:S06]  /*0190*/  IMAD.WIDE R14, R3, 0x8, R14 ;  /* 0x00000008030e7825 */ /* 0x002fcc00078e020e */
[----:B------:R-:W5:Y:S01]  /*01a0*/  LDG.E.64 R14, desc[UR6][R14.64] ;  /* 0x000000060e0e7981 */ /* 0x000f62000c1e1b00 */
[----:B------:R-:W1:Y:S01]  /*01b0*/  LDC R5, c[0x0][0x4] ;  /* 0x00000100ff057b82 */ /* 0x000e620000000800 */
[----:B------:R-:W-:Y:S01]  /*01c0*/  IMAD.MOV.U32 R6, RZ, RZ, R2 ;  /* 0x000000ffff067224 */ /* 0x000fe200078e0002 */
[----:B------:R-:W-:Y:S02]  /*01d0*/  CS2R R16, SRZ ;  /* 0x0000000000107805 */ /* 0x000fe4000001ff00 */
[----:B------:R-:W-:Y:S01]  /*01e0*/  CS2R R12, SRZ ;  /* 0x00000000000c7805 */ /* 0x000fe2000001ff00 */
[----:B---3--:R-:W-:-:S03]  /*01f0*/  IMAD R8, R8, UR8, RZ ;  /* 0x0000000808087c24 */ /* 0x008fc6000f8e02ff */
[----:B------:R-:W3:Y:S01]  /*0200*/  LDC R7, c[0x0][RZ] ;  /* 0x00000000ff077b82 */ /* 0x000ee20000000800 */
[----:B0-2---:R-:W-:-:S07]  /*0210*/  IMAD R9, R9, UR8, RZ ;  /* 0x0000000809097c24 */ /* 0x005fce000f8e02ff */
.L_x_831:
[----:B------:R-:W0:Y:S01]  /*0220*/  LDC R23, c[0x0][0x240] ;  /* 0x00009000ff177b82 */ /* 0x000e220000000800 */
[----:B------:R-:W-:Y:S01]  /*0230*/  BSSY B1, `(.L_x_828) ;  /* 0x0000020000017945 */ /* 0x000fe20003800000 */
[----:B0-----:R-:W-:-:S13]  /*0240*/  ISETP.GE.AND P0, PT, R4, R23, PT ;  /* 0x000000170400720c */ /* 0x001fda0003f06270 */
[----:B------:R-:W-:Y:S05]  /*0250*/  @P0 BRA `(.L_x_829) ;  /* 0x0000000000740947 */ /* 0x000fea0003800000 */
[----:B------:R-:W-:Y:S01]  /*0260*/  ULDC UR4, c[0x0][0x244] ;  /* 0x0000910000047ab9 */ /* 0x000fe20000000800 */
[----:B------:R-:W-:Y:S01]  /*0270*/  ULDC UR5, c[0x0][0x224] ;  /* 0x0000890000057ab9 */ /* 0x000fe20000000800 */
[C---:B------:R-:W-:Y:S02]  /*0280*/  IMAD R3, R6.reuse, UR4, RZ ;  /* 0x0000000406037c24 */ /* 0x040fe4000f8e02ff */
[----:B------:R-:W-:-:S03]  /*0290*/  IMAD R0, R6, UR5, RZ ;  /* 0x0000000506007c24 */ /* 0x000fc6000f8e02ff */
[C---:B------:R-:W-:Y:S02]  /*02a0*/  IADD3 R22, P0, R8.reuse, R3, RZ ;  /* 0x0000000308167210 */ /* 0x040fe40007f1e0ff */
[C---:B------:R-:W-:Y:S02]  /*02b0*/  IADD3 R24, P1, R9.reuse, R0, RZ ;  /* 0x0000000009187210 */ /* 0x040fe40007f3e0ff */
[----:B------:R-:W-:Y:S02]  /*02c0*/  SHF.R.S32.HI R25, RZ, 0x1f, R3 ;  /* 0x0000001fff197819 */ /* 0x000fe40000011403 */
[----:B------:R-:W-:Y:S01]  /*02d0*/  SHF.R.S32.HI R18, RZ, 0x1f, R0 ;  /* 0x0000001fff127819 */ /* 0x000fe20000011400 */
[----:B------:R-:W-:Y:S01]  /*02e0*/  IMAD.MOV.U32 R0, RZ, RZ, R4 ;  /* 0x000000ffff007224 */ /* 0x000fe200078e0004 */
[----:B------:R-:W-:Y:S02]  /*02f0*/  LEA.HI.X.SX32 R25, R8, R25, 0x1, P0 ;  /* 0x0000001908197211 */ /* 0x000fe400000f0eff */
[----:B------:R-:W-:-:S07]  /*0300*/  LEA.HI.X.SX32 R3, R9, R18, 0x1, P1 ;  /* 0x0000001209037211 */ /* 0x000fce00008f0eff */
.L_x_830:
[C---:B------:R-:W-:Y:S02]  /*0310*/  IMAD R18, R0.reuse, UR9, RZ ;  /* 0x0000000900127c24 */ /* 0x040fe4000f8e02ff */
[----:B------:R-:W-:-:S03]  /*0320*/  IMAD R20, R0, UR12, RZ ;  /* 0x0000000c00147c24 */ /* 0x000fc6000f8e02ff */
[----:B------:R-:W-:Y:S02]  /*0330*/  IADD3 R19, P0, R18, R22, RZ ;  /* 0x0000001612137210 */ /* 0x000fe40007f1e0ff */
        /* <DEDUP_REMOVED lines=8> */
[----:B------:R-:W4:Y:S01]  /*03c0*/  LDG.E.64 R20, desc[UR6][R20.64] ;  /* 0x0000000614147981 */ /* 0x000f22000c1e1b00 */
[----:B---3--:R-:W-:-:S05]  /*03d0*/  IMAD.IADD R0, R7, 0x1, R0 ;  /* 0x0000000107007824 */ /* 0x008fca00078e0200 */
[----:B------:R-:W-:Y:S01]  /*03e0*/  ISETP.GE.AND P0, PT, R0, R23, PT ;  /* 0x000000170000720c */ /* 0x000fe20003f06270 */
[----:B--2---:R-:W-:Y:S02]  /*03f0*/  DADD R12, R18, R12 ;  /* 0x00000000120c7229 */ /* 0x004fe4000000000c */
[----:B----45:R-:W-:-:S08]  /*0400*/  DADD R26, -R14, R20 ;  /* 0x000000000e1a7229 */ /* 0x030fd00000000114 */
[----:B------:R-:W-:Y:S02]  /*0410*/  DFMA R16, R26, R18, R16 ;  /* 0x000000121a10722b */ /* 0x000fe40000000010 */
[----:B------:R-:W-:Y:S09]  /*0420*/  @!P0 BRA `(.L_x_830) ;  /* 0xfffffffc00b88947 */ /* 0x000ff2000383ffff */
.L_x_829:
[----:B------:R-:W-:Y:S05]  /*0430*/  BSYNC B1 ;  /* 0x0000000000017941 */ /* 0x000fea0003800000 */
.L_x_828:
[----:B-1----:R-:W-:Y:S01]  /*0440*/  IADD3 R6, R5, R6, RZ ;  /* 0x0000000605067210 */ /* 0x002fe20007ffe0ff */
[----:B------:R-:W-:-:S03]  /*0450*/  ULDC UR4, c[0x0][0x238] ;  /* 0x00008e0000047ab9 */ /* 0x000fc60000000800 */
[----:B------:R-:W-:-:S13]  /*0460*/  ISETP.GE.AND P0, PT, R6, UR4, PT ;  /* 0x0000000406007c0c */ /* 0x000fda000bf06270 */
[----:B------:R-:W-:Y:S05]  /*0470*/  @!P0 BRA `(.L_x_831) ;  /* 0xfffffffc00688947 */ /* 0x000fea000383ffff */
.L_x_827:
[----:B------:R-:W-:Y:S05]  /*0480*/  BSYNC B0 ;  /* 0x0000000000007941 */ /* 0x000fea0003800000 */
.L_x_826:
[----:B------:R-:W-:Y:S01]  /*0490*/  SHFL.DOWN PT, R5, R13, 0x10, 0x1f ;  /* 0x0a001f000d057f89 */ /* 0x000fe200000e0000 */
[----:B------:R-:W-:Y:S01]  /*04a0*/  ULDC UR4, c[0x0][0x0] ;  /* 0x0000000000047ab9 */ /* 0x000fe20000000800 */
[----:B------:R-:W-:Y:S02]  /*04b0*/  ULDC UR5, c[0x0][0x4] ;  /* 0x0000010000057ab9 */ /* 0x000fe40000000800 */
[----:B------:R-:W0:Y:S04]  /*04c0*/  SHFL.DOWN PT, R4, R12, 0x10, 0x1f ;  /* 0x0a001f000c047f89 */ /* 0x000e2800000e0000 */
[----:B---3--:R-:W-:Y:S04]  /*04d0*/  SHFL.DOWN PT, R7, R17, 0x10, 0x1f ;  /* 0x0a001f0011077f89 */ /* 0x008fe800000e0000 */
[----:B------:R-:W1:Y:S01]  /*04e0*/  SHFL.DOWN PT, R6, R16, 0x10, 0x1f ;  /* 0x0a001f0010067f89 */ /* 0x000e6200000e0000 */
[----:B------:R-:W2:Y:S01]  /*04f0*/  S2R R3, SR_TID.X ;  /* 0x0000000000037919 */ /* 0x000ea20000002100 */
[----:B------:R-:W-:Y:S06]  /*0500*/  BAR.SYNC.DEFER_BLOCKING 0x0 ;  /* 0x0000000000007b1d */ /* 0x000fec0000010000 */
[----:B0-----:R-:W-:-:S07]  /*0510*/  DADD R4, R4, R12 ;  /* 0x0000000004047229 */ /* 0x001fce000000000c */
[----:B------:R-:W-:Y:S01]  /*0520*/  SHFL.DOWN PT, R9, R5, 0x8, 0x1f ;  /* 0x09001f0005097f89 */ /* 0x000fe200000e0000 */
[----:B-1----:R-:W-:-:S03]  /*0530*/  DADD R6, R6, R16 ;  /* 0x0000000006067229 */ /* 0x002fc60000000010 */
[----:B------:R-:W0:Y:S04]  /*0540*/  SHFL.DOWN PT, R8, R4, 0x8, 0x1f ;  /* 0x09001f0004087f89 */ /* 0x000e2800000e0000 */
[----:B-----5:R-:W-:Y:S04]  /*0550*/  SHFL.DOWN PT, R15, R7, 0x8, 0x1f ;  /* 0x09001f00070f7f89 */ /* 0x020fe800000e0000 */
[----:B------:R-:W1:Y:S01]  /*0560*/  SHFL.DOWN PT, R14, R6, 0x8, 0x1f ;  /* 0x09001f00060e7f89 */ /* 0x000e6200000e0000 */
[----:B--2---:R-:W-:Y:S01]  /*0570*/  IMAD R2, R2, UR4, R3 ;  /* 0x0000000402027c24 */ /* 0x004fe2000f8e0203 */
[----:B------:R-:W-:-:S04]  /*0580*/  UIMAD UR4, UR4, UR5, URZ ;  /* 0x00000005040472a4 */ /* 0x000fc8000f8e023f */
[----:B------:R-:W-:-:S06]  /*0590*/  USHF.R.U32.HI UR4, URZ, 0x5, UR4 ;  /* 0x000000053f047899 */ /* 0x000fcc0008011604 */
[----:B------:R-:W-:Y:S01]  /*05a0*/  ISETP.GE.AND P1, PT, R2, UR4, PT ;  /* 0x0000000402007c0c */ /* 0x000fe2000bf26270 */
[----:B0-----:R-:W-:Y:S01]  /*05b0*/  DADD R18, R4, R8 ;  /* 0x0000000004127229 */ /* 0x001fe20000000008 */
[----:B------:R-:W-:-:S06]  /*05c0*/  SHF.R.S32.HI R5, RZ, 0x1f, R2 ;  /* 0x0000001fff057819 */ /* 0x000fcc0000011402 */
[----:B------:R-:W-:Y:S01]  /*05d0*/  SHFL.DOWN PT, R13, R19, 0x4, 0x1f ;  /* 0x08801f00130d7f89 */ /* 0x000fe200000e0000 */
[----:B-1----:R-:W-:-:S03]  /*05e0*/  DADD R14, R6, R14 ;  /* 0x00000000060e7229 */ /* 0x002fc6000000000e */
[----:B------:R-:W0:Y:S04]  /*05f0*/  SHFL.DOWN PT, R12, R18, 0x4, 0x1f ;  /* 0x08801f00120c7f89 */ /* 0x000e2800000e0000 */
[----:B------:R-:W-:Y:S04]  /*0600*/  SHFL.DOWN PT, R9, R15, 0x4, 0x1f ;  /* 0x08801f000f097f89 */ /* 0x000fe800000e0000 */
[----:B------:R-:W1:Y:S01]  /*0610*/  SHFL.DOWN PT, R8, R14, 0x4, 0x1f ;  /* 0x08801f000e087f89 */ /* 0x000e6200000e0000 */
[----:B0-----:R-:W-:Y:S01]  /*0620*/  DADD R12, R18, R12 ;  /* 0x00000000120c7229 */ /* 0x001fe2000000000c */
[----:B------:R-:W0:Y:S06]  /*0630*/  @!P1 S2R R19, SR_CgaCtaId ;  /* 0x0000000000139919 */ /* 0x000e2c0000008800 */
[----:B------:R-:W-:Y:S01]  /*0640*/  SHFL.DOWN PT, R4, R12, 0x2, 0x1f ;  /* 0x08401f000c047f89 */ /* 0x000fe200000e0000 */
[----:B-1----:R-:W-:Y:S01]  /*0650*/  DADD R16, R14, R8 ;  /* 0x000000000e107229 */ /* 0x002fe20000000008 */
[----:B------:R-:W-:-:S02]  /*0660*/  LEA.HI R8, R5, R2, RZ, 0x5 ;  /* 0x0000000205087211 */ /* 0x000fc400078f28ff */
[----:B------:R-:W1:Y:S02]  /*0670*/  SHFL.DOWN PT, R5, R13, 0x2, 0x1f ;  /* 0x08401f000d057f89 */ /* 0x000e6400000e0000 */
[----:B------:R-:W-:Y:S02]  /*0680*/  LOP3.LUT R9, R8, 0xffffffe0, RZ, 0xc0, !PT ;  /* 0xffffffe008097812 */ /* 0x000fe400078ec0ff */
[----:B------:R-:W-:Y:S03]  /*0690*/  SHFL.DOWN PT, R7, R17, 0x2, 0x1f ;  /* 0x08401f0011077f89 */ /* 0x000fe600000e0000 */
[C---:B------:R-:W-:Y:S01]  /*06a0*/  IMAD.IADD R0, R2.reuse, 0x1, -R9 ;  /* 0x0000000102007824 */ /* 0x040fe200078e0a09 */
[----:B------:R-:W2:Y:S01]  /*06b0*/  SHFL.DOWN PT, R6, R16, 0x2, 0x1f ;  /* 0x08401f0010067f89 */ /* 0x000ea200000e0000 */
[----:B------:R-:W-:-:S03]  /*06c0*/  VIADD R2, R2, 0x1f ;  /* 0x0000001f02027836 */ /* 0x000fc60000000000 */
[----:B------:R-:W-:Y:S01]  /*06d0*/  ISETP.NE.AND P0, PT, R0, RZ, PT ;  /* 0x000000ff0000720c */ /* 0x000fe20003f05270 */
[----:B-1----:R-:W-:-:S12]  /*06e0*/  DADD R4, R12, R4 ;  /* 0x000000000c047229 */ /* 0x002fd80000000004 */
[----:B------:R-:W1:Y:S01]  /*06f0*/  @!P0 S2R R18, SR_CgaCtaId ;  /* 0x0000000000128919 */ /* 0x000e620000008800 */
[----:B------:R-:W-:Y:S02]  /*0700*/  @!P0 MOV R9, 0x400 ;  /* 0x0000040000098802 */ /* 0x000fe40000000f00 */
[----:B------:R-:W-:Y:S01]  /*0710*/  @!P0 SHF.R.S32.HI R8, RZ, 0x5, R8 ;  /* 0x00000005ff088819 */ /* 0x000fe20000011408 */
[----:B------:R-:W-:Y:S01]  /*0720*/  SHFL.DOWN PT, R13, R5, 0x1, 0x1f ;  /* 0x08201f00050d7f89 */ /* 0x000fe200000e0000 */
[----:B--2---:R-:W-:Y:S01]  /*0730*/  DADD R6, R16, R6 ;  /* 0x0000000010067229 */ /* 0x004fe20000000006 */
[----:B------:R-:W-:Y:S02]  /*0740*/  @!P1 MOV R16, 0x400 ;  /* 0x0000040000109802 */ /* 0x000fe40000000f00 */
[----:B------:R-:W2:Y:S02]  /*0750*/  SHFL.DOWN PT, R12, R4, 0x1, 0x1f ;  /* 0x08201f00040c7f89 */ /* 0x000ea400000e0000 */
[----:B0-----:R-:W-:-:S02]  /*0760*/  @!P1 LEA R19, R19, R16, 0x18 ;  /* 0x0000001013139211 */ /* 0x001fc400078ec0ff */
[----:B------:R-:W-:Y:S04]  /*0770*/  SHFL.DOWN PT, R15, R7, 0x1, 0x1f ;  /* 0x08201f00070f7f89 */ /* 0x000fe800000e0000 */
[----:B------:R-:W0:Y:S01]  /*0780*/  SHFL.DOWN PT, R14, R6, 0x1, 0x1f ;  /* 0x08201f00060e7f89 */ /* 0x000e2200000e0000 */
[----:B------:R-:W-:Y:S01]  /*0790*/  @!P1 IMAD R0, R0, 0x10, R19 ;  /* 0x0000001000009824 */ /* 0x000fe200078e0213 */
[----:B-1----:R-:W-:Y:S01]  /*07a0*/  @!P0 LEA R9, R18, R9, 0x18 ;  /* 0x0000000912098211 */ /* 0x002fe200078ec0ff */
[----:B--2---:R-:W-:-:S03]  /*07b0*/  @!P0 DADD R12, R4, R12 ;  /* 0x00000000040c8229 */ /* 0x004fc6000000000c */
[----:B------:R-:W-:Y:S02]  /*07c0*/  @!P0 LEA R9, R8, R9, 0x4 ;  /* 0x0000000908098211 */ /* 0x000fe400078e20ff */
[----:B------:R-:W-:Y:S01]  /*07d0*/  CS2R R4, SRZ ;  /* 0x0000000000047805 */ /* 0x000fe2000001ff00 */
[----:B0-----:R-:W-:Y:S01]  /*07e0*/  @!P0 DADD R14, R6, R14 ;  /* 0x00000000060e8229 */ /* 0x001fe2000000000e */
        /* <DEDUP_REMOVED lines=10> */
[----:B------:R-:W-:Y:S04]  /*0890*/  SHFL.DOWN PT, R17, R7, 0x10, 0x1f ;  /* 0x0a001f0007117f89 */ /* 0x000fe800000e0000 */
[----:B------:R-:W1:Y:S01]  /*08a0*/  SHFL.DOWN PT, R16, R6, 0x10, 0x1f ;  /* 0x0a001f0006107f89 */ /* 0x000e6200000e0000 */
[----:B0-----:R-:W-:-:S07]  /*08b0*/  DADD R14, R4, R14 ;  /* 0x00000000040e7229 */ /* 0x001fce000000000e */
[----:B------:R-:W-:Y:S01]  /*08c0*/  SHFL.DOWN PT, R5, R15, 0x8, 0x1f ;  /* 0x09001f000f057f89 */ /* 0x000fe200000e0000 */
[----:B-1----:R-:W-:-:S03]  /*08d0*/  DADD R16, R6, R16 ;  /* 0x0000000006107229 */ /* 0x002fc60000000010 */
        /* <DEDUP_REMOVED lines=16> */
[----:B------:R-:W0:Y:S01]  /*09e0*/  SHFL.DOWN PT, R12, R5, 0x1, 0x1f ;  /* 0x08201f00050c7f89 */ /* 0x000e2200000e0000 */
[----:B-1----:R-:W-:-:S03]  /*09f0*/  DADD R6, R16, R6 ;  /* 0x0000000010067229 */ /* 0x002fc60000000006 */
[----:B------:R-:W1:Y:S04]  /*0a00*/  SHFL.DOWN PT, R19, R4, 0x1, 0x1f ;  /* 0x08201f0004137f89 */ /* 0x000e6800000e0000 */
[----:B------:R2:W3:Y:S04]  /*0a10*/  SHFL.DOWN PT, R18, R7, 0x1, 0x1f ;  /* 0x08201f0007127f89 */ /* 0x0004e800000e0000 */
[----:B------:R2:W4:Y:S01]  /*0a20*/  SHFL.DOWN PT, R15, R6, 0x1, 0x1f ;  /* 0x08201f00060f7f89 */ /* 0x00052200000e0000 */
[----:B0-----:R-:W-:Y:S01]  /*0a30*/  MOV R9, R12 ;  /* 0x0000000c00097202 */ /* 0x001fe20000000f00 */
[----:B-12---:R-:W-:-:S07]  /*0a40*/  IMAD.MOV.U32 R8, RZ, RZ, R19 ;  /* 0x000000ffff087224 */ /* 0x006fce00078e0013 */
.L_x_854:
[----:B------:R-:W-:Y:S01]  /*0a50*/  DADD R4, R4, R8 ;  /* 0x0000000004047229 */ /* 0x000fe20000000008 */
[----:B----4-:R-:W-:Y:S02]  /*0a60*/  IMAD.MOV.U32 R8, RZ, RZ, R15 ;  /* 0x000000ffff087224 */ /* 0x010fe400078e000f */
[----:B---3--:R-:W-:-:S06]  /*0a70*/  IMAD.MOV.U32 R9, RZ, RZ, R18 ;  /* 0x000000ffff097224 */ /* 0x008fcc00078e0012 */
[----:B------:R-:W-:-:S11]  /*0a80*/  DADD R6, R6, R8 ;  /* 0x0000000006067229 */ /* 0x000fd60000000008 */
.L_x_832:
[----:B0-----:R-:W0:Y:S01]  /*0a90*/  S2R R0, SR_TID.Y ;  /* 0x0000000000007919 */ /* 0x001e220000002200 */
[----:B------:R-:W-:Y:S05]  /*0aa0*/  WARPSYNC.ALL ;  /* 0x0000000000007948 */ /* 0x000fea0003800000 */
[----:B------:R-:W2:Y:S01]  /*0ab0*/  S2R R9, SR_CgaCtaId ;  /* 0x0000000000097919 */ /* 0x000ea20000008800 */
[C---:B------:R-:W-:Y:S02]  /*0ac0*/  ISETP.NE.AND P1, PT, R3.reuse, RZ, PT ;  /* 0x000000ff0300720c */ /* 0x040fe40003f25270 */
[----:B0-----:R-:W-:Y:S02]  /*0ad0*/  LOP3.LUT P0, RZ, R3, R0, RZ, 0xfc, !PT ;  /* 0x0000000003ff7212 */ /* 0x001fe4000780fcff */
[----:B------:R-:W-:-:S04]  /*0ae0*/  MOV R0, 0x400 ;  /* 0x0000040000007802 */ /* 0x000fc80000000f00 */
[----:B--2---:R-:W-:-:S07]  /*0af0*/  LEA R21, R9, R0, 0x18 ;  /* 0x0000000009157211 */ /* 0x004fce00078ec0ff */
[----:B-1----:R0:W-:Y:S01]  /*0b00*/  @!P0 STS.128 [R21], R4 ;  /* 0x0000000415008388 */ /* 0x0021e20000000c00 */
[----:B------:R-:W-:Y:S06]  /*0b10*/  BAR.SYNC.DEFER_BLOCKING 0x0 ;  /* 0x0000000000007b1d */ /* 0x000fec0000010000 */
[----:B------:R-:W-:Y:S05]  /*0b20*/  @P1 EXIT ;  /* 0x000000000000194d */ /* 0x000fea0003800000 */
[----:B------:R-:W1:Y:S01]  /*0b30*/  LDC R0, c[0x0][0x298] ;  /* 0x0000a600ff007b82 */ /* 0x000e620000000800 */
[----:B0-----:R-:W0:Y:S07]  /*0b40*/  LDS.128 R4, [R21] ;  /* 0x0000000015047984 */ /* 0x001e2e0000000c00 */
[----:B------:R-:W2:Y:S08]  /*0b50*/  LDC R2, c[0x0][0x2a8] ;  /* 0x0000aa00ff027b82 */ /* 0x000eb00000000800 */
[----:B------:R-:W3:Y:S01]  /*0b60*/  LDC R3, c[0x0][0x278] ;  /* 0x00009e00ff037b82 */ /* 0x000ee20000000800 */
[----:B-1----:R-:W-:-:S07]  /*0b70*/  ISETP.GE.AND P0, PT, R0, 0x1, PT ;  /* 0x000000010000780c */ /* 0x002fce0003f06270 */
[----:B------:R-:W1:Y:S01]  /*0b80*/  LDC R0, c[0x0][0x288] ;  /* 0x0000a200ff007b82 */ /* 0x000e620000000800 */
[----:B--2---:R-:W-:-:S07]  /*0b90*/  ISETP.GE.AND P1, PT, R2, 0x1, PT ;  /* 0x000000010200780c */ /* 0x004fce0003f26270 */
[----:B------:R-:W2:Y:S01]  /*0ba0*/  @P0 LDC R15, c[0x0][0x29c] ;  /* 0x0000a700ff0f0b82 */ /* 0x000ea20000000800 */
[----:B---3--:R-:W-:Y:S01]  /*0bb0*/  ISETP.GE.AND P2, PT, R3, 0x1, PT ;  /* 0x000000010300780c */ /* 0x008fe20003f46270 */
[----:B0-----:R-:W-:-:S06]  /*0bc0*/  @P0 DMUL R10, R10, R6 ;  /* 0x000000060a0a0228 */ /* 0x001fcc0000000000 */
[----:B------:R-:W0:Y:S01]  /*0bd0*/  @P1 LDC R17, c[0x0][0x2ac] ;  /* 0x0000ab00ff111b82 */ /* 0x000e220000000800 */
[----:B-1----:R-:W-:-:S07]  /*0be0*/  ISETP.GE.AND P3, PT, R0, 0x1, PT ;  /* 0x000000010000780c */ /* 0x002fce0003f66270 */
[----:B------:R-:W1:Y:S08]  /*0bf0*/  @P2 LDC R19, c[0x0][0x27c] ;  /* 0x00009f00ff132b82 */ /* 0x000e700000000800 */
[----:B------:R-:W3:Y:S01]  /*0c00*/  @P0 LDC.64 R12, c[0x0][0x290] ;  /* 0x0000a400ff0c0b82 */ /* 0x000ee20000000a00 */
[----:B--2---:R-:W-:-:S07]  /*0c10*/  @P0 IMAD R15, R15, UR8, RZ ;  /* 0x000000080f0f0c24 */ /* 0x004fce000f8e02ff */
[----:B------:R-:W2:Y:S01]  /*0c20*/  @P1 LDC.64 R8, c[0x0][0x2a0] ;  /* 0x0000a800ff081b82 */ /* 0x000ea20000000a00 */
[----:B0-----:R-:W-:-:S07]  /*0c30*/  @P1 IMAD R17, R17, UR8, RZ ;  /* 0x0000000811111c24 */ /* 0x001fce000f8e02ff */
[----:B------:R-:W0:Y:S01]  /*0c40*/  @P2 LDC.64 R2, c[0x0][0x270] ;  /* 0x00009c00ff022b82 */ /* 0x000e220000000a00 */
[----:B-1----:R-:W-:Y:S02]  /*0c50*/  @P2 IMAD R19, R19, UR8, RZ ;  /* 0x0000000813132c24 */ /* 0x002fe4000f8e02ff */
[----:B---3--:R-:W-:-:S05]  /*0c60*/  @P0 IMAD.WIDE R12, R15, 0x8, R12 ;  /* 0x000000080f0c0825 */ /* 0x008fca00078e020c */
[----:B------:R1:W-:Y:S01]  /*0c70*/  @P0 STG.E.64 desc[UR6][R12.64], R10 ;  /* 0x0000000a0c000986 */ /* 0x0003e2000c101b06 */
[----:B--2---:R-:W-:-:S05]  /*0c80*/  @P1 IMAD.WIDE R8, R17, 0x8, R8 ;  /* 0x0000000811081825 */ /* 0x004fca00078e0208 */
[----:B------:R1:W-:Y:S01]  /*0c90*/  @P1 STG.E.64 desc[UR6][R8.64], R4 ;  /* 0x0000000408001986 */ /* 0x0003e2000c101b06 */
[----:B0-----:R-:W-:-:S05]  /*0ca0*/  @P2 IMAD.WIDE R2, R19, 0x8, R2 ;  /* 0x0000000813022825 */ /* 0x001fca00078e0202 */
[----:B------:R1:W-:Y:S01]  /*0cb0*/  @P2 STG.E.64 desc[UR6][R2.64], R4 ;  /* 0x0000000402002986 */ /* 0x0003e2000c101b06 */
[----:B------:R-:W-:Y:S05]  /*0cc0*/  @!P3 EXIT ;  /* 0x000000000000b94d */ /* 0x000fea0003800000 */
[----:B-1----:R-:W0:Y:S08]  /*0cd0*/  LDC R5, c[0x0][0x28c] ;  /* 0x0000a300ff057b82 */ /* 0x002e300000000800 */
[----:B------:R-:W1:Y:S01]  /*0ce0*/  LDC.64 R2, c[0x0][0x280] ;  /* 0x0000a000ff027b82 */ /* 0x000e620000000a00 */
[----:B0-----:R-:W-:-:S04]  /*0cf0*/  IMAD R5, R5, UR8, RZ ;  /* 0x0000000805057c24 */ /* 0x001fc8000f8e02ff */
[----:B-1----:R-:W-:-:S05]  /*0d00*/  IMAD.WIDE R2, R5, 0x8, R2 ;  /* 0x0000000805027825 */ /* 0x002fca00078e0202 */
[----:B------:R-:W-:Y:S01]  /*0d10*/  STG.E.64 desc[UR6][R2.64], R6 ;  /* 0x0000000602007986 */ /* 0x000fe2000c101b06 */
[----:B------:R-:W-:Y:S05]  /*0d20*/  EXIT ;  /* 0x000000000000794d */ /* 0x000fea0003800000 */
.L_x_833:
[----:B01----:R-:W-:Y:S01]  /*0d30*/  MOV R13, R5 ;  /* 0x00000005000d7202 */ /* 0x003fe20000000f00 */
[----:B------:R-:W-:Y:S01]  /*0d40*/  IMAD.MOV.U32 R2, RZ, RZ, 0x10 ;  /* 0x00000010ff027424 */ /* 0x000fe200078e00ff */
[----:B------:R-:W-:Y:S01]  /*0d50*/  MOV R0, 0xffffffff ;  /* 0xffffffff00007802 */ /* 0x000fe20000000f00 */
[----:B------:R-:W-:-:S07]  /*0d60*/  IMAD.MOV.U32 R9, RZ, RZ, 0x1f ;  /* 0x0000001fff097424 */ /* 0x000fce00078e00ff */
[----:B------:R-:W-:Y:S05]  /*0d70*/  WARPSYNC.COLLECTIVE R0, `(.L_x_834) ;  /* 0x0000000000087348 */ /* 0x000fea0003c00000 */
[----:B------:R0:W1:Y:S02]  /*0d80*/  SHFL.DOWN P0, R8, R13, R2, R9 ;  /* 0x080000020d087389 */ /* 0x0000640000000009 */
[----:B01----:R-:W-:Y:S01]  /*0d90*/  ENDCOLLECTIVE ;  /* 0x000000000000791b */ /* 0x003fe20003800000 */
.L_x_834:
[----:B------:R-:W-:Y:S02]  /*0da0*/  IMAD.MOV.U32 R13, RZ, RZ, R4 ;  /* 0x000000ffff0d7224 */ /* 0x000fe400078e0004 */
[----:B------:R-:W-:-:S07]  /*0db0*/  IMAD.MOV.U32 R15, RZ, RZ, R8 ;  /* 0x000000ffff0f7224 */ /* 0x000fce00078e0008 */
[----:B------:R-:W-:Y:S05]  /*0dc0*/  WARPSYNC.COLLECTIVE R0, `(.L_x_835) ;  /* 0x0000000000087348 */ /* 0x000fea0003c00000 */
[----:B------:R0:W1:Y:S02]  /*0dd0*/  SHFL.DOWN P0, R8, R13, R2, R9 ;  /* 0x080000020d087389 */ /* 0x0000640000000009 */
[----:B01----:R-:W-:Y:S01]  /*0de0*/  ENDCOLLECTIVE ;  /* 0x000000000000791b */ /* 0x003fe20003800000 */
.L_x_835:
[----:B------:R-:W-:Y:S01]  /*0df0*/  IMAD.MOV.U32 R13, RZ, RZ, R7 ;  /* 0x000000ffff0d7224 */ /* 0x000fe200078e0007 */
[----:B------:R-:W-:-:S07]  /*0e00*/  MOV R14, R8 ;  /* 0x00000008000e7202 */ /* 0x000fce0000000f00 */
[----:B------:R-:W-:Y:S05]  /*0e10*/  WARPSYNC.COLLECTIVE R0, `(.L_x_836) ;  /* 0x0000000000087348 */ /* 0x000fea0003c00000 */
[----:B------:R0:W1:Y:S02]  /*0e20*/  SHFL.DOWN P0, R8, R13, R2, R9 ;  /* 0x080000020d087389 */ /* 0x0000640000000009 */
[----:B01----:R-:W-:Y:S01]  /*0e30*/  ENDCOLLECTIVE ;  /* 0x000000000000791b */ /* 0x003fe20003800000 */
.L_x_836:
[----:B------:R-:W-:Y:S01]  /*0e40*/  DADD R14, R4, R14 ;  /* 0x00000000040e7229 */ /* 0x000fe2000000000e */
[----:B------:R-:W-:Y:S01]  /*0e50*/  MOV R13, R6 ;  /* 0x00000006000d7202 */ /* 0x000fe20000000f00 */
[----:B------:R-:W-:-:S09]  /*0e60*/  IMAD.MOV.U32 R17, RZ, RZ, R8 ;  /* 0x000000ffff117224 */ /* 0x000fd200078e0008 */
[----:B------:R-:W-:Y:S05]  /*0e70*/  WARPSYNC.COLLECTIVE R0, `(.L_x_837) ;  /* 0x0000000000087348 */ /* 0x000fea0003c00000 */
[----:B------:R0:W1:Y:S02]  /*0e80*/  SHFL.DOWN P0, R8, R13, R2, R9 ;  /* 0x080000020d087389 */ /* 0x0000640000000009 */
[----:B01----:R-:W-:Y:S01]  /*0e90*/  ENDCOLLECTIVE ;  /* 0x000000000000791b */ /* 0x003fe20003800000 */
.L_x_837:
[----:B------:R-:W-:Y:S01]  /*0ea0*/  IMAD.MOV.U32 R13, RZ, RZ, R15 ;  /* 0x000000ffff0d7224 */ /* 0x000fe200078e000f */
[----:B------:R-:W-:Y:S01]  /*0eb0*/  MOV R2, 0x8 ;  /* 0x0000000800027802 */ /* 0x000fe20000000f00 */
[----:B------:R-:W-:-:S07]  /*0ec0*/  IMAD.MOV.U32 R16, RZ, RZ, R8 ;  /* 0x000000ffff107224 */ /* 0x000fce00078e0008 */
[----:B------:R-:W-:Y:S05]  /*0ed0*/  WARPSYNC.COLLECTIVE R0, `(.L_x_838) ;  /* 0x0000000000087348 */ /* 0x000fea0003c00000 */
[----:B------:R0:W1:Y:S02]  /*0ee0*/  SHFL.DOWN P0, R8, R13, R2, R9 ;  /* 0x080000020d087389 */ /* 0x0000640000000009 */
[----:B01----:R-:W-:Y:S01]  /*0ef0*/  ENDCOLLECTIVE ;  /* 0x000000000000791b */ /* 0x003fe20003800000 */
.L_x_838:
[----:B------:R-:W-:Y:S01]  /*0f00*/  DADD R16, R6, R16 ;  /* 0x0000000006107229 */ /* 0x000fe20000000010 */
[----:B------:R-:W-:Y:S02]  /*0f10*/  IMAD.MOV.U32 R13, RZ, RZ, R14 ;  /* 0x000000ffff0d7224 */ /* 0x000fe400078e000e */
[----:B------:R-:W-:-:S08]  /*0f20*/  IMAD.MOV.U32 R5, RZ, RZ, R8 ;  /* 0x000000ffff057224 */ /* 0x000fd000078e0008 */
[----:B------:R-:W-:Y:S05]  /*0f30*/  WARPSYNC.COLLECTIVE R0, `(.L_x_839) ;  /* 0x0000000000087348 */ /* 0x000fea0003c00000 */
[----:B------:R0:W1:Y:S02]  /*0f40*/  SHFL.DOWN P0, R8, R13, R2, R9 ;  /* 0x080000020d087389 */ /* 0x0000640000000009 */
[----:B01----:R-:W-:Y:S01]  /*0f50*/  ENDCOLLECTIVE ;  /* 0x000000000000791b */ /* 0x003fe20003800000 */
.L_x_839:
[----:B------:R-:W-:Y:S01]  /*0f60*/  IMAD.MOV.U32 R13, RZ, RZ, R17 ;  /* 0x000000ffff0d7224 */ /* 0x000fe200078e0011 */
[----:B------:R-:W-:-:S07]  /*0f70*/  MOV R4, R8 ;  /* 0x0000000800047202 */ /* 0x000fce0000000f00 */
[----:B------:R-:W-:Y:S05]  /*0f80*/  WARPSYNC.COLLECTIVE R0, `(.L_x_840) ;  /* 0x0000000000087348 */ /* 0x000fea0003c00000 */
[----:B------:R0:W1:Y:S02]  /*0f90*/  SHFL.DOWN P0, R8, R13, R2, R9 ;  /* 0x080000020d087389 */ /* 0x0000640000000009 */
[----:B01----:R-:W-:Y:S01]  /*0fa0*/  ENDCOLLECTIVE ;  /* 0x000000000000791b */ /* 0x003fe20003800000 */
.L_x_840:
[----:B------:R-:W-:Y:S01]  /*0fb0*/  DADD R4, R14, R4 ;  /* 0x000000000e047229 */ /* 0x000fe20000000004 */
[----:B------:R-:W-:Y:S01]  /*0fc0*/  MOV R13, R16 ;  /* 0x00000010000d7202 */ /* 0x000fe20000000f00 */
[----:B------:R-:W-:-:S09]  /*0fd0*/  IMAD.MOV.U32 R7, RZ, RZ, R8 ;  /* 0x000000ffff077224 */ /* 0x000fd200078e0008 */
[----:B------:R-:W-:Y:S05]  /*0fe0*/  WARPSYNC.COLLECTIVE R0, `(.L_x_841) ;  /* 0x0000000000087348 */ /* 0x000fea0003c00000 */
[----:B------:R0:W1:Y:S02]  /*0ff0*/  SHFL.DOWN P0, R8, R13, R2, R9 ;  /* 0x080000020d087389 */ /* 0x0000640000000009 */
[----:B01----:R-:W-:Y:S01]  /*1000*/  ENDCOLLECTIVE ;  /* 0x000000000000791b */ /* 0x003fe20003800000 */
.L_x_841:
[----:B------:R-:W-:Y:S01]  /*1010*/  IMAD.MOV.U32 R13, RZ, RZ, R5 ;  /* 0x000000ffff0d7224 */ /* 0x000fe200078e0005 */
[----:B------:R-:W-:Y:S01]  /*1020*/  MOV R2, 0x4 ;  /* 0x0000000400027802 */ /* 0x000fe20000000f00 */
[----:B------:R-:W-:-:S07]  /*1030*/  IMAD.MOV.U32 R6, RZ, RZ, R8 ;  /* 0x000000ffff067224 */ /* 0x000fce00078e0008 */
[----:B------:R-:W-:Y:S05]  /*1040*/  WARPSYNC.COLLECTIVE R0, `(.L_x_842) ;  /* 0x0000000000087348 */ /* 0x000fea0003c00000 */
[----:B------:R0:W1:Y:S02]  /*1050*/  SHFL.DOWN P0, R8, R13, R2, R9 ;  /* 0x080000020d087389 */ /* 0x0000640000000009 */
[----:B01----:R-:W-:Y:S01]  /*1060*/  ENDCOLLECTIVE ;  /* 0x000000000000791b */ /* 0x003fe20003800000 */
.L_x_842:
[----:B------:R-:W-:Y:S01]  /*1070*/  DADD R6, R16, R6 ;  /* 0x0000000010067229 */ /* 0x000fe20000000006 */
[----:B------:R-:W-:Y:S02]  /*1080*/  IMAD.MOV.U32 R13, RZ, RZ, R4 ;  /* 0x000000ffff0d7224 */ /* 0x000fe400078e0004 */
[----:B------:R-:W-:-:S08]  /*1090*/  IMAD.MOV.U32 R15, RZ, RZ, R8 ;  /* 0x000000ffff0f7224 */ /* 0x000fd000078e0008 */
[----:B------:R-:W-:Y:S05]  /*10a0*/  WARPSYNC.COLLECTIVE R0, `(.L_x_843) ;  /* 0x0000000000087348 */ /* 0x000fea0003c00000 */
[----:B------:R0:W1:Y:S02]  /*10b0*/  SHFL.DOWN P0, R8, R13, R2, R9 ;  /* 0x080000020d087389 */ /* 0x0000640000000009 */
[----:B01----:R-:W-:Y:S01]  /*10c0*/  ENDCOLLECTIVE ;  /* 0x000000000000791b */ /* 0x003fe20003800000 */
.L_x_843:
[----:B------:R-:W-:Y:S01]  /*10d0*/  IMAD.MOV.U32 R13, RZ, RZ, R7 ;  /* 0x000000ffff0d7224 */ /* 0x000fe200078e0007 */
[----:B------:R-:W-:-:S07]  /*10e0*/  MOV R14, R8 ;  /* 0x00000008000e7202 */ /* 0x000fce0000000f00 */
[----:B------:R-:W-:Y:S05]  /*10f0*/  WARPSYNC.COLLECTIVE R0, `(.L_x_844) ;  /* 0x0000000000087348 */ /* 0x000fea0003c00000 */
[----:B------:R0:W1:Y:S02]  /*1100*/  SHFL.DOWN P0, R8, R13, R2, R9 ;  /* 0x080000020d087389 */ /* 0x0000640000000009 */
[----:B01----:R-:W-:Y:S01]  /*1110*/  ENDCOLLECTIVE ;  /* 0x000000000000791b */ /* 0x003fe20003800000 */
.L_x_844:
[----:B------:R-:W-:Y:S01]  /*1120*/  DADD R14, R4, R14 ;  /* 0x00000000040e7229 */ /* 0x000fe2000000000e */
[----:B------:R-:W-:Y:S01]  /*1130*/  MOV R13, R6 ;  /* 0x00000006000d7202 */ /* 0x000fe20000000f00 */
[----:B------:R-:W-:-:S09]  /*1140*/  IMAD.MOV.U32 R17, RZ, RZ, R8 ;  /* 0x000000ffff117224 */ /* 0x000fd200078e0008 */
[----:B------:R-:W-:Y:S05]  /*1150*/  WARPSYNC.COLLECTIVE R0, `(.L_x_845) ;  /* 0x0000000000087348 */ /* 0x000fea0003c00000 */
[----:B------:R0:W1:Y:S02]  /*1160*/  SHFL.DOWN P0, R8, R13, R2, R9 ;  /* 0x080000020d087389 */ /* 0x0000640000000009 */
[----:B01----:R-:W-:Y:S01]  /*1170*/  ENDCOLLECTIVE ;  /* 0x000000000000791b */ /* 0x003fe20003800000 */
.L_x_845:
[----:B------:R-:W-:Y:S01]  /*1180*/  IMAD.MOV.U32 R13, RZ, RZ, R15 ;  /* 0x000000ffff0d7224 */ /* 0x000fe200078e000f */
[----:B------:R-:W-:Y:S01]  /*1190*/  MOV R2, 0x2 ;  /* 0x0000000200027802 */ /* 0x000fe20000000f00 */
[----:B------:R-:W-:-:S07]  /*11a0*/  IMAD.MOV.U32 R16, RZ, RZ, R8 ;  /* 0x000000ffff107224 */ /* 0x000fce00078e0008 */
[----:B------:R-:W-:Y:S05]  /*11b0*/  WARPSYNC.COLLECTIVE R0, `(.L_x_846) ;  /* 0x0000000000087348 */ /* 0x000fea0003c00000 */
[----:B------:R0:W1:Y:S02]  /*11c0*/  SHFL.DOWN P0, R8, R13, R2, R9 ;  /* 0x080000020d087389 */ /* 0x0000640000000009 */
[----:B01----:R-:W-:Y:S01]  /*11d0*/  ENDCOLLECTIVE ;  /* 0x000000000000791b */ /* 0x003fe20003800000 */
.L_x_846:
[----:B------:R-:W-:Y:S01]  /*11e0*/  DADD R16, R6, R16 ;  /* 0x0000000006107229 */ /* 0x000fe20000000010 */
[----:B------:R-:W-:Y:S02]  /*11f0*/  IMAD.MOV.U32 R13, RZ, RZ, R14 ;  /* 0x000000ffff0d7224 */ /* 0x000fe400078e000e */
[----:B------:R-:W-:-:S08]  /*1200*/  IMAD.MOV.U32 R5, RZ, RZ, R8 ;  /* 0x000000ffff057224 */ /* 0x000fd000078e0008 */
[----:B------:R-:W-:Y:S05]  /*1210*/  WARPSYNC.COLLECTIVE R0, `(.L_x_847) ;  /* 0x0000000000087348 */ /* 0x000fea0003c00000 */
[----:B------:R0:W1:Y:S02]  /*1220*/  SHFL.DOWN P0, R8, R13, R2, R9 ;  /* 0x080000020d087389 */ /* 0x0000640000000009 */
[----:B01----:R-:W-:Y:S01]  /*1230*/  ENDCOLLECTIVE ;  /* 0x000000000000791b */ /* 0x003fe20003800000 */
.L_x_847:
[----:B------:R-:W-:Y:S01]  /*1240*/  IMAD.MOV.U32 R13, RZ, RZ, R17 ;  /* 0x000000ffff0d7224 */ /* 0x000fe200078e0011 */
[----:B------:R-:W-:-:S07]  /*1250*/  MOV R4, R8 ;  /* 0x0000000800047202 */ /* 0x000fce0000000f00 */
[----:B------:R-:W-:Y:S05]  /*1260*/  WARPSYNC.COLLECTIVE R0, `(.L_x_848) ;  /* 0x0000000000087348 */ /* 0x000fea0003c00000 */
[----:B------:R0:W1:Y:S02]  /*1270*/  SHFL.DOWN P0, R8, R13, R2, R9 ;  /* 0x080000020d087389 */ /* 0x0000640000000009 */
[----:B01----:R-:W-:Y:S01]  /*1280*/  ENDCOLLECTIVE ;  /* 0x000000000000791b */ /* 0x003fe20003800000 */
.L_x_848:
[----:B------:R-:W-:Y:S01]  /*1290*/  DADD R4, R14, R4 ;  /* 0x000000000e047229 */ /* 0x000fe20000000004 */
[----:B------:R-:W-:Y:S01]  /*12a0*/  MOV R13, R16 ;  /* 0x00000010000d7202 */ /* 0x000fe20000000f00 */
[----:B------:R-:W-:-:S09]  /*12b0*/  IMAD.MOV.U32 R7, RZ, RZ, R8 ;  /* 0x000000ffff077224 */ /* 0x000fd200078e0008 */
[----:B------:R-:W-:Y:S05]  /*12c0*/  WARPSYNC.COLLECTIVE R0, `(.L_x_849) ;  /* 0x0000000000087348 */ /* 0x000fea0003c00000 */
[----:B------:R0:W1:Y:S02]  /*12d0*/  SHFL.DOWN P0, R8, R13, R2, R9 ;  /* 0x080000020d087389 */ /* 0x0000640000000009 */
[----:B01----:R-:W-:Y:S01]  /*12e0*/  ENDCOLLECTIVE ;  /* 0x000000000000791b */ /* 0x003fe20003800000 */
.L_x_849:
[----:B------:R-:W-:Y:S01]  /*12f0*/  IMAD.MOV.U32 R13, RZ, RZ, R5 ;  /* 0x000000ffff0d7224 */ /* 0x000fe200078e0005 */
[----:B------:R-:W-:Y:S01]  /*1300*/  MOV R2, 0x1 ;  /* 0x0000000100027802 */ /* 0x000fe20000000f00 */
[----:B------:R-:W-:-:S07]  /*1310*/  IMAD.MOV.U32 R6, RZ, RZ, R8 ;  /* 0x000000ffff067224 */ /* 0x000fce00078e0008 */
[----:B------:R-:W-:Y:S05]  /*1320*/  WARPSYNC.COLLECTIVE R0, `(.L_x_850) ;  /* 0x0000000000087348 */ /* 0x000fea0003c00000 */
[----:B------:R0:W1:Y:S02]  /*1330*/  SHFL.DOWN P0, R8, R13, R2, R9 ;  /* 0x080000020d087389 */ /* 0x0000640000000009 */
[----:B01----:R-:W-:Y:S01]  /*1340*/  ENDCOLLECTIVE ;  /* 0x000000000000791b */ /* 0x003fe20003800000 */
.L_x_850:
[----:B------:R-:W-:Y:S01]  /*1350*/  DADD R6, R16, R6 ;  /* 0x0000000010067229 */ /* 0x000fe20000000006 */
[----:B------:R-:W-:Y:S02]  /*1360*/  IMAD.MOV.U32 R13, RZ, RZ, R4 ;  /* 0x000000ffff0d7224 */ /* 0x000fe400078e0004 */
[----:B------:R-:W-:-:S08]  /*1370*/  IMAD.MOV.U32 R12, RZ, RZ, R8 ;  /* 0x000000ffff0c7224 */ /* 0x000fd000078e0008 */
[----:B------:R-:W-:Y:S05]  /*1380*/  WARPSYNC.COLLECTIVE R0, `(.L_x_851) ;  /* 0x0000000000087348 */ /* 0x000fea0003c00000 */
[----:B------:R0:W1:Y:S02]  /*1390*/  SHFL.DOWN P0, R8, R13, R2, R9 ;  /* 0x080000020d087389 */ /* 0x0000640000000009 */
[----:B01----:R-:W-:Y:S01]  /*13a0*/  ENDCOLLECTIVE ;  /* 0x000000000000791b */ /* 0x003fe20003800000 */
.L_x_851:
[----:B------:R-:W-:Y:S01]  /*13b0*/  IMAD.MOV.U32 R13, RZ, RZ, R7 ;  /* 0x000000ffff0d7224 */ /* 0x000fe200078e0007 */
[----:B------:R-:W-:-:S07]  /*13c0*/  MOV R19, R8 ;  /* 0x0000000800137202 */ /* 0x000fce0000000f00 */
[----:B------:R-:W-:Y:S05]  /*13d0*/  WARPSYNC.COLLECTIVE R0, `(.L_x_852) ;  /* 0x0000000000087348 */ /* 0x000fea0003c00000 */
[----:B------:R0:W1:Y:S02]  /*13e0*/  SHFL.DOWN P0, R8, R13, R2, R9 ;  /* 0x080000020d087389 */ /* 0x0000640000000009 */
[----:B01----:R-:W-:Y:S01]  /*13f0*/  ENDCOLLECTIVE ;  /* 0x000000000000791b */ /* 0x003fe20003800000 */
.L_x_852:
[----:B------:R-:W-:Y:S01]  /*1400*/  MOV R13, R6 ;  /* 0x00000006000d7202 */ /* 0x000fe20000000f00 */
[----:B------:R-:W-:-:S07]  /*1410*/  IMAD.MOV.U32 R18, RZ, RZ, R8 ;  /* 0x000000ffff127224 */ /* 0x000fce00078e0008 */
[----:B------:R-:W-:Y:S05]  /*1420*/  WARPSYNC.COLLECTIVE R0, `(.L_x_853) ;  /* 0x0000000000087348 */ /* 0x000fea0003c00000 */
[----:B------:R0:W1:Y:S02]  /*1430*/  SHFL.DOWN P0, R8, R13, R2, R9 ;  /* 0x080000020d087389 */ /* 0x0000640000000009 */
[----:B01----:R-:W-:Y:S01]  /*1440*/  ENDCOLLECTIVE ;  /* 0x000000000000791b */ /* 0x003fe20003800000 */
.L_x_853:
[----:B------:R-:W-:Y:S01]  /*1450*/  MOV R9, R12 ;  /* 0x0000000c00097202 */ /* 0x000fe20000000f00 */
[----:B------:R-:W-:Y:S02]  /*1460*/  IMAD.MOV.U32 R15, RZ, RZ, R8 ;  /* 0x000000ffff0f7224 */ /* 0x000fe400078e0008 */
[----:B------:R-:W-:Y:S01]  /*1470*/  IMAD.MOV.U32 R8, RZ, RZ, R19 ;  /* 0x000000ffff087224 */ /* 0x000fe200078e0013 */
[----:B------:R-:W-:Y:S06]  /*1480*/  BRA `(.L_x_854) ;  /* 0xfffffff400707947 */ /* 0x000fec000383ffff */
.L_x_855:
        /* <DEDUP_REMOVED lines=15> */
.L_x_28299:


//--------------------- .text._ZN2at6native35batch_norm_reduce_statistics_kernelIN3c108BFloat16EflEEvNS_27GenericPackedTensorAccessorIT0_Lm2ENS_17RestrictPtrTraitsET1_EES8_NS4_IS5_Lm1ES6_S7_EES9_NS4_IT_Lm1ES6_S7_EESB_S5_S5_SB_ --------------------------
	.section	.text._ZN2at6native35batch_norm_reduce_statistics_kernelIN3c108BFloat16EflEEvNS_27GenericPackedTensorAccessorIT0_Lm2ENS_17RestrictPtrTraitsET1_EES8_NS4_IS5_Lm1ES6_S7_EES9_NS4_IT_Lm1ES6_S7_EESB_S5_S5_SB_,"ax",@progbits
	.align	128
        .global         _ZN2at6native35batch_norm_reduce_statistics_kernelIN3c108BFloat16EflEEvNS_27GenericPackedTensorAccessorIT0_Lm2ENS_17RestrictPtrTraitsET1_EES8_NS4_IS5_Lm1ES6_S7_EES9_NS4_IT_Lm1ES6_S7_EESB_S5_S5_SB_
        .type           _ZN2at6native35batch_norm_reduce_statistics_kernelIN3c108BFloat16EflEEvNS_27GenericPackedTensorAccessorIT0_Lm2ENS_17RestrictPtrTraitsET1_EES8_NS4_IS5_Lm1ES6_S7_EES9_NS4_IT_Lm1ES6_S7_EESB_S5_S5_SB_,@function
        .size           _ZN2at6native35batch_norm_reduce_statistics_kernelIN3c108BFloat16EflEEvNS_27GenericPackedTensorAccessorIT0_Lm2ENS_17RestrictPtrTraitsET1_EES8_NS4_IS5_Lm1ES6_S7_EES9_NS4_IT_Lm1ES6_S7_EESB_S5_S5_SB_,(.L_x_28215 - _ZN2at6native35batch_norm_reduce_statistics_kernelIN3c108BFloat16EflEEvNS_27GenericPackedTensorAccessorIT0_Lm2ENS_17RestrictPtrTraitsET1_EES8_NS4_IS5_Lm1ES6_S7_EES9_NS4_IT_Lm1ES6_S7_EESB_S5_S5_SB_)
        .other          _ZN2at6native35batch_norm_reduce_statistics_kernelIN3c108BFloat16EflEEvNS_27GenericPackedTensorAccessorIT0_Lm2ENS_17RestrictPtrTraitsET1_EES8_NS4_IS5_Lm1ES6_S7_EES9_NS4_IT_Lm1ES6_S7_EESB_S5_S5_SB_,@"STO_CUDA_ENTRY STV_DEFAULT"
_ZN2at6native35batch_norm_reduce_statistics_kernelIN3c108BFloat16EflEEvNS_27GenericPackedTensorAccessorIT0_Lm2ENS_17RestrictPtrTraitsET1_EES8_NS4_IS5_Lm1ES6_S7_EES9_NS4_IT_Lm1ES6_S7_EESB_S5_S5_SB_:
.text._ZN2at6native35batch_norm_reduce_statistics_kernelIN3c108BFloat16EflEEvNS_27GenericPackedTensorAccessorIT0_Lm2ENS_17RestrictPtrTraitsET1_EES8_NS4_IS5_Lm1ES6_S7_EES9_NS4_IT_Lm1ES6_S7_EESB_S5_S5_SB_:
[----:B------:R-:W-:Y:S01]  /*0000*/  LDC R1, c[0x0][0x28] ;  /* 0x00000a00ff017b82 */ /* 0x000fe20000000800 */
[----:B------:R-:W0:Y:S01]  /*0010*/  S2R R31, SR_CTAID.X ;  /* 0x00000000001f7919 */ /* 0x000e220000002500 */
[----:B------:R-:W-:Y:S01]  /*0020*/  ULDC UR4, c[0x0][0x0] ;  /* 0x0000000000047ab9 */ /* 0x000fe20000000800 */
[----:B------:R-:W-:Y:S01]  /*0030*/  ULDC UR5, c[0x0][0x220] ;  /* 0x0000880000057ab9 */ /* 0x000fe20000000800 */
[----:B------:R-:W0:Y:S02]  /*0040*/  S2R R0, SR_TID.X ;  /* 0x0000000000007919 */ /* 0x000e240000002100 */
[----:B0-----:R-:W-:-:S05]  /*0050*/  IMAD R31, R31, UR4, R0 ;  /* 0x000000041f1f7c24 */ /* 0x001fca000f8e0200 */
[----:B------:R-:W-:-:S13]  /*0060*/  ISETP.GE.AND P0, PT, R31, UR5, PT ;  /* 0x000000051f007c0c */ /* 0x000fda000bf06270 */
[----:B------:R-:W-:Y:S05]  /*0070*/  @P0 EXIT ;  /* 0x000000000000094d */ /* 0x000fea0003800000 */
[----:B------:R-:W0:Y:S01]  /*0080*/  LDC R3, c[0x0][0x218] ;  /* 0x00008600ff037b82 */ /* 0x000e220000000800 */
[----:B------:R-:W-:Y:S01]  /*0090*/  ULDC UR5, c[0x0][0xc] ;  /* 0x0000030000057ab9 */ /* 0x000fe20000000800 */
[----:B------:R-:W-:Y:S01]  /*00a0*/  ULDC.64 UR12, c[0x0][0x208] ;  /* 0x00008200000c7ab9 */ /* 0x000fe20000000a00 */
[----:B------:R-:W-:-:S05]  /*00b0*/  UIMAD UR4, UR4, UR5, URZ ;  /* 0x00000005040472a4 */ /* 0x000fca000f8e023f */
[----:B------:R-:W1:Y:S01]  /*00c0*/  LDC R17, c[0x0][0x2c4] ;  /* 0x0000b100ff117b82 */ /* 0x000e620000000800 */
[----:B0-----:R-:W-:Y:S01]  /*00d0*/  ISETP.GT.AND P0, PT, R3, RZ, PT ;  /* 0x000000ff0300720c */ /* 0x001fe20003f04270 */
[----:B-1----:R-:W-:-:S12]  /*00e0*/  FADD.FTZ R17, -R17, 1 ;  /* 0x3f80000011117421 */ /* 0x002fd80000010100 */
[----:B------:R-:W-:Y:S05]  /*00f0*/  @P0 BRA `(.L_x_856) ;  /* 0x0000000400580947 */ /* 0x000fea0003800000 */
[----:B------:R-:W-:Y:S01]  /*0100*/  FMUL R0, RZ, +INF ;  /* 0x7f800000ff007820 */ /* 0x000fe20000400000 */
[----:B------:R-:W-:-:S03]  /*0110*/  ULDC UR5, c[0x0][0x2c0] ;  /* 0x0000b00000057ab9 */ /* 0x000fc60000000800 */
[----:B------:R-:W-:-:S06]  /*0120*/  FADD.FTZ R0, R0, UR5 ;  /* 0x0000000500007e21 */ /* 0x000fcc0008010000 */
[----:B------:R-:W0:Y:S02]  /*0130*/  MUFU.SQRT R0, R0 ;  /* 0x0000000000007308 */ /* 0x000e240000002000 */
[----:B0-----:R-:W-:-:S06]  /*0140*/  FMUL.FTZ R22, R0, 1 ;  /* 0x3f80000000167820 */ /* 0x001fcc0000410000 */
[----:B------:R-:W0:Y:S08]  /*0150*/  F2F.F64.F32 R22, R22 ;  /* 0x0000001600167310 */ /* 0x000e300000201800 */
[----:B0-----:R-:W0:Y:S01]  /*0160*/  MUFU.RCP64H R3, R23 ;  /* 0x0000001700037308 */ /* 0x001e220000001800 */
[----:B------:R-:W-:-:S04]  /*0170*/  IADD3 R2, R23, 0x300402, RZ ;  /* 0x0030040217027810 */ /* 0x000fc80007ffe0ff */
[----:B------:R-:W-:Y:S02]  /*0180*/  FSETP.GEU.AND P0, PT, |R2|, 5.8789094863358348022e-39, PT ;  /* 0x004004020200780b */ /* 0x000fe40003f0e200 */
[----:B0-----:R-:W-:-:S08]  /*0190*/  DFMA R4, -R22, R2, 1 ;  /* 0x3ff000001604742b */ /* 0x001fd00000000102 */
[----:B------:R-:W-:-:S08]  /*01a0*/  DFMA R4, R4, R4, R4 ;  /* 0x000000040404722b */ /* 0x000fd00000000004 */
[----:B------:R-:W-:-:S08]  /*01b0*/  DFMA R4, R2, R4, R2 ;  /* 0x000000040204722b */ /* 0x000fd00000000002 */
[----:B------:R-:W-:-:S08]  /*01c0*/  DFMA R6, -R22, R4, 1 ;  /* 0x3ff000001606742b */ /* 0x000fd00000000104 */
[----:B------:R-:W-:Y:S01]  /*01d0*/  DFMA R24, R4, R6, R4 ;  /* 0x000000060418722b */ /* 0x000fe20000000004 */
[----:B------:R-:W-:Y:S10]  /*01e0*/  @P0 BRA `(.L_x_857) ;  /* 0x0000000000100947 */ /* 0x000ff40003800000 */
[----:B------:R-:W-:Y:S02]  /*01f0*/  LOP3.LUT R26, R23, 0x7fffffff, RZ, 0xc0, !PT ;  /* 0x7fffffff171a7812 */ /* 0x000fe400078ec0ff */
[----:B------:R-:W-:Y:S02]  /*0200*/  MOV R30, 0x230 ;  /* 0x00000230001e7802 */ /* 0x000fe40000000f00 */
[----:B------:R-:W-:-:S07]  /*0210*/  IADD3 R26, R26, -0x100000, RZ ;  /* 0xfff000001a1a7810 */ /* 0x000fce0007ffe0ff */
[----:B------:R-:W-:Y:S05]  /*0220*/  CALL.REL.NOINC `($__internal_4_$__cuda_sm20_dblrcp_rn_slowpath_v3) ;  /* 0x0000002800687944 */ /* 0x000fea0003c00000 */
.L_x_857:
[----:B------:R-:W-:Y:S01]  /*0230*/  UMOV UR6, 0xf0000000 ;  /* 0xf000000000067882 */ /* 0x000fe20000000000 */
[----:B------:R-:W-:Y:S01]  /*0240*/  UMOV UR7, 0x380fffff ;  /* 0x380fffff00077882 */ /* 0x000fe20000000000 */
[----:B------:R-:W0:Y:S01]  /*0250*/  F2F.F32.F64 R4, R24 ;  /* 0x0000001800047310 */ /* 0x000e220000301000 */
[----:B------:R-:W-:Y:S01]  /*0260*/  DSETP.GEU.AND P1, PT, |R24|, UR6, PT ;  /* 0x0000000618007e2a */ /* 0x000fe2000bf2e200 */
[----:B------:R-:W-:Y:S01]  /*0270*/  ULDC.64 UR6, c[0x0][0x290] ;  /* 0x0000a40000067ab9 */ /* 0x000fe20000000a00 */
[----:B------:R-:W-:Y:S01]  /*0280*/  ULDC UR5, c[0x0][0x2c4] ;  /* 0x0000b10000057ab9 */ /* 0x000fe20000000800 */
[----:B------:R-:W-:Y:S01]  /*0290*/  ISETP.NE.U32.AND P0, PT, RZ, UR6, PT ;  /* 0x00000006ff007c0c */ /* 0x000fe2000bf05070 */
[----:B------:R-:W-:Y:S01]  /*02a0*/  BSSY B0, `(.L_x_858) ;  /* 0x000003a000007945 */ /* 0x000fe20003800000 */
[----:B------:R-:W-:Y:S01]  /*02b0*/  FMUL.FTZ R6, RZ, UR5 ;  /* 0x00000005ff067c20 */ /* 0x000fe20008410000 */
[----:B------:R-:W-:Y:S01]  /*02c0*/  ULDC UR18, c[0x0][0x220] ;  /* 0x0000880000127ab9 */ /* 0x000fe20000000800 */
[----:B------:R-:W-:Y:S01]  /*02d0*/  ISETP.NE.AND.EX P0, PT, RZ, UR7, PT, P0 ;  /* 0x00000007ff007c0c */ /* 0x000fe2000bf05300 */
[----:B------:R-:W-:Y:S01]  /*02e0*/  ULDC.64 UR6, c[0x0][0x270] ;  /* 0x00009c0000067ab9 */ /* 0x000fe20000000a00 */
[----:B------:R-:W-:Y:S01]  /*02f0*/  ULDC.64 UR8, c[0x0][0x260] ;  /* 0x0000980000087ab9 */ /* 0x000fe20000000a00 */
[----:B------:R-:W-:Y:S01]  /*0300*/  ULDC.64 UR10, c[0x0][0x288] ;  /* 0x0000a200000a7ab9 */ /* 0x000fe20000000a00 */
[----:B------:R-:W-:Y:S01]  /*0310*/  ULDC.64 UR14, c[0x0][0x278] ;  /* 0x00009e00000e7ab9 */ /* 0x000fe20000000a00 */
[----:B------:R-:W-:-:S02]  /*0320*/  ULDC.64 UR16, c[0x0][0x2a8] ;  /* 0x0000aa0000107ab9 */ /* 0x000fc40000000a00 */
[----:B0-----:R-:W-:-:S07]  /*0330*/  @!P1 FMUL R4, R4, 1.175494350822287508e-38 ;  /* 0x0080000004049820 */ /* 0x001fce0000400000 */
.L_x_859:
[----:B------:R-:W0:Y:S01]  /*0340*/  @P0 LDC.64 R18, c[0x0][0x2a0] ;  /* 0x0000a800ff120b82 */ /* 0x000e220000000a00 */
[----:B------:R-:W-:Y:S01]  /*0350*/  SHF.R.S32.HI R21, RZ, 0x1f, R31 ;  /* 0x0000001fff157819 */ /* 0x000fe2000001141f */
[----:B------:R-:W-:-:S04]  /*0360*/  IMAD.WIDE.U32 R8, R31, UR6, RZ ;  /* 0x000000061f087c25 */ /* 0x000fc8000f8e00ff */
[----:B------:R-:W-:Y:S01]  /*0370*/  IMAD R2, R21, UR10, RZ ;  /* 0x0000000a15027c24 */ /* 0x000fe2000f8e02ff */
[----:B------:R-:W-:Y:S01]  /*0380*/  LEA R10, P1, R8, UR8, 0x2 ;  /* 0x00000008080a7c11 */ /* 0x000fe2000f8210ff */
[----:B------:R-:W1:Y:S01]  /*0390*/  @P0 LDC.64 R22, c[0x0][0x290] ;  /* 0x0000a400ff160b82 */ /* 0x000e620000000a00 */
[----:B------:R-:W-:-:S04]  /*03a0*/  IMAD.WIDE.U32 R12, R31, UR10, RZ ;  /* 0x0000000a1f0c7c25 */ /* 0x000fc8000f8e00ff */
[----:B------:R-:W-:Y:S01]  /*03b0*/  IMAD R3, R31, UR11, R2 ;  /* 0x0000000b1f037c24 */ /* 0x000fe2000f8e0202 */
[----:B------:R-:W-:-:S03]  /*03c0*/  LEA R14, P2, R12, UR14, 0x2 ;  /* 0x0000000e0c0e7c11 */ /* 0x000fc6000f8410ff */
[----:B------:R-:W-:-:S05]  /*03d0*/  IMAD.IADD R3, R13, 0x1, R3 ;  /* 0x000000010d037824 */ /* 0x000fca00078e0203 */
[----:B------:R-:W-:Y:S01]  /*03e0*/  LEA.HI.X R15, R12, UR15, R3, 0x2, P2 ;  /* 0x0000000f0c0f7c11 */ /* 0x000fe200090f1403 */
[----:B0-----:R-:W-:-:S04]  /*03f0*/  @P0 IMAD R0, R21, R18, RZ ;  /* 0x0000001215000224 */ /* 0x001fc800078e02ff */
[----:B------:R-:W-:Y:S02]  /*0400*/  @P0 IMAD R7, R31, R19, R0 ;  /* 0x000000131f070224 */ /* 0x000fe400078e0200 */
[----:B------:R-:W-:Y:S02]  /*0410*/  IMAD R0, R21, UR6, RZ ;  /* 0x0000000615007c24 */ /* 0x000fe4000f8e02ff */
[----:B------:R-:W-:-:S04]  /*0420*/  @P0 IMAD.WIDE.U32 R18, R31, R18, RZ ;  /* 0x000000121f120225 */ /* 0x000fc800078e00ff */
[----:B------:R-:W-:Y:S01]  /*0430*/  IMAD R5, R31, UR7, R0 ;  /* 0x000000071f057c24 */ /* 0x000fe2000f8e0200 */
[C---:B-1----:R-:W-:Y:S02]  /*0440*/  @P0 LEA R2, P3, R18.reuse, R22, 0x1 ;  /* 0x0000001612020211 */ /* 0x042fe400078608ff */
[----:B------:R-:W-:Y:S02]  /*0450*/  @P0 IADD3 R0, R19, R7, RZ ;  /* 0x0000000713000210 */ /* 0x000fe40007ffe0ff */
[----:B------:R-:W-:Y:S02]  /*0460*/  IADD3 R5, R9, R5, RZ ;  /* 0x0000000509057210 */ /* 0x000fe40007ffe0ff */
[----:B------:R-:W-:Y:S02]  /*0470*/  @P0 LEA.HI.X R3, R18, R23, R0, 0x1, P3 ;  /* 0x0000001712030211 */ /* 0x000fe400018f0c00 */
[----:B------:R-:W-:-:S05]  /*0480*/  LEA.HI.X R11, R8, UR9, R5, 0x2, P1 ;  /* 0x00000009080b7c11 */ /* 0x000fca00088f1405 */
[----:B------:R0:W-:Y:S04]  /*0490*/  STG.E desc[UR12][R10.64], RZ ;  /* 0x000000ff0a007986 */ /* 0x0001e8000c10190c */
[----:B------:R0:W-:Y:S04]  /*04a0*/  STG.E desc[UR12][R14.64], R4 ;  /* 0x000000040e007986 */ /* 0x0001e8000c10190c */
[----:B------:R-:W2:Y:S01]  /*04b0*/  @P0 LDG.E.U16 R0, desc[UR12][R2.64] ;  /* 0x0000000c02000981 */ /* 0x000ea2000c1e1500 */
[----:B------:R-:W-:-:S04]  /*04c0*/  ISETP.NE.U32.AND P1, PT, RZ, UR16, PT ;  /* 0x00000010ff007c0c */ /* 0x000fc8000bf25070 */
[----:B------:R-:W-:-:S13]  /*04d0*/  ISETP.NE.AND.EX P1, PT, RZ, UR17, PT, P1 ;  /* 0x00000011ff007c0c */ /* 0x000fda000bf25310 */
[----:B------:R-:W1:Y:S02]  /*04e0*/  @P1 LDC.64 R18, c[0x0][0x2b8] ;  /* 0x0000ae00ff121b82 */ /* 0x000e640000000a00 */
[-C--:B-1----:R-:W-:Y:S02]  /*04f0*/  @P1 IMAD R8, R21, R18.reuse, RZ ;  /* 0x0000001215081224 */ /* 0x082fe400078e02ff */
[----:B------:R-:W-:-:S04]  /*0500*/  @P1 IMAD.WIDE.U32 R12, R31, R18, RZ ;  /* 0x000000121f0c1225 */ /* 0x000fc800078e00ff */
[----:B------:R-:W-:Y:S01]  /*0510*/  @P1 IMAD R5, R31, R19, R8 ;  /* 0x000000131f051224 */ /* 0x000fe200078e0208 */
[----:B------:R-:W-:-:S04]  /*0520*/  @P1 LEA R8, P2, R12, UR16, 0x1 ;  /* 0x000000100c081c11 */ /* 0x000fc8000f8408ff */
[----:B------:R-:W-:-:S04]  /*0530*/  @P1 IADD3 R5, R13, R5, RZ ;  /* 0x000000050d051210 */ /* 0x000fc80007ffe0ff */
[----:B------:R-:W-:Y:S02]  /*0540*/  @P1 LEA.HI.X R9, R12, UR17, R5, 0x1, P2 ;  /* 0x000000110c091c11 */ /* 0x000fe400090f0c05 */
[----:B------:R-:W1:Y:S01]  /*0550*/  @P1 LDC R5, c[0x0][0x2c4] ;  /* 0x0000b100ff051b82 */ /* 0x000e620000000800 */
[----:B--2---:R-:W-:-:S05]  /*0560*/  @P0 SHF.L.U32 R0, R0, 0x10, RZ ;  /* 0x0000001000000819 */ /* 0x004fca00000006ff */
[----:B------:R-:W-:-:S05]  /*0570*/  @P0 FFMA.FTZ R0, R17, R0, R6 ;  /* 0x0000000011000223 */ /* 0x000fca0000010006 */
[----:B------:R-:W-:-:S04]  /*0580*/  @P0 F2FP.BF16.F32.PACK_AB R0, RZ, R0 ;  /* 0x00000000ff00023e */ /* 0x000fc800000010ff */
[----:B------:R-:W-:-:S05]  /*0590*/  PRMT R7, R0, 0x7610, R7 ;  /* 0x0000761000077816 */ /* 0x000fca0000000007 */
[----:B------:R0:W-:Y:S04]  /*05a0*/  @P0 STG.E.U16 desc[UR12][R2.64], R7 ;  /* 0x0000000702000986 */ /* 0x0001e8000c10150c */
[----:B------:R-:W2:Y:S01]  /*05b0*/  @P1 LDG.E.U16 R0, desc[UR12][R8.64] ;  /* 0x0000000c08001981 */ /* 0x000ea2000c1e1500 */
[----:B------:R-:W-:Y:S01]  /*05c0*/  IADD3 R31, R31, UR4, RZ ;  /* 0x000000041f1f7c10 */ /* 0x000fe2000fffe0ff */
[----:B--2---:R-:W-:-:S04]  /*05d0*/  @P1 IMAD.U32 R0, R0, 0x10000, RZ ;  /* 0x0001000000001824 */ /* 0x004fc800078e00ff */
[----:B------:R-:W-:-:S04]  /*05e0*/  @P1 FMUL.FTZ R0, R17, R0 ;  /* 0x0000000011001220 */ /* 0x000fc80000410000 */
[----:B-1----:R-:W-:-:S05]  /*05f0*/  @P1 FFMA.FTZ R0, -RZ, R5, R0 ;  /* 0x00000005ff001223 */ /* 0x002fca0000010100 */
[----:B------:R-:W-:-:S05]  /*0600*/  @P1 F2FP.BF16.F32.PACK_AB R0, RZ, R0 ;  /* 0x00000000ff00123e */ /* 0x000fca00000010ff */
[----:B------:R0:W-:Y:S01]  /*0610*/  @P1 STG.E.U16 desc[UR12][R8.64], R0 ;  /* 0x0000000008001986 */ /* 0x0001e2000c10150c */
[----:B------:R-:W-:-:S13]  /*0620*/  ISETP.GE.AND P1, PT, R31, UR18, PT ;  /* 0x000000121f007c0c */ /* 0x000fda000bf26270 */
[----:B0-----:R-:W-:Y:S05]  /*0630*/  @!P1 BRA `(.L_x_859) ;  /* 0xfffffffc00409947 */ /* 0x001fea000383ffff */
[----:B------:R-:W-:Y:S05]  /*0640*/  BSYNC B0 ;  /* 0x0000000000007941 */ /* 0x000fea0003800000 */
.L_x_858:
[----:B------:R-:W-:Y:S05]  /*0650*/  EXIT ;  /* 0x000000000000794d */ /* 0x000fea0003800000 */
.L_x_856:
[C---:B------:R-:W-:Y:S01]  /*0660*/  LOP3.LUT R16, R3.reuse, 0x3, RZ, 0xc0, !PT ;  /* 0x0000000303107812 */ /* 0x040fe200078ec0ff */
[----:B------:R-:W-:Y:S01]  /*0670*/  ULDC.64 UR6, c[0x0][0x2d8] ;  /* 0x0000b60000067ab9 */ /* 0x000fe20000000a00 */
[----:B------:R-:W-:Y:S01]  /*0680*/  ULDC.64 UR8, c[0x0][0x228] ;  /* 0x00008a0000087ab9 */ /* 0x000fe20000000a00 */
[----:B------:R-:W-:Y:S01]  /*0690*/  USHF.L.U64.HI UR5, UR6, 0x1, UR7 ;  /* 0x0000000106057899 */ /* 0x000fe20008010207 */
[----:B------:R-:W-:Y:S01]  /*06a0*/  IADD3 R15, R3, -0x1, RZ ;  /* 0xffffffff030f7810 */ /* 0x000fe20007ffe0ff */
[----:B------:R-:W-:Y:S01]  /*06b0*/  ULDC.64 UR10, c[0x0][0x250] ;  /* 0x00009400000a7ab9 */ /* 0x000fe20000000a00 */
[----:B------:R-:W-:Y:S01]  /*06c0*/  MOV R14, RZ ;  /* 0x000000ff000e7202 */ /* 0x000fe20000000f00 */
[----:B------:R-:W-:Y:S01]  /*06d0*/  IMAD.MOV.U32 R12, RZ, RZ, R31 ;  /* 0x000000ffff0c7224 */ /* 0x000fe200078e001f */
[----:B------:R-:W-:Y:S01]  /*06e0*/  IADD3 R10, -R16, R3, RZ ;  /* 0x00000003100a7210 */ /* 0x000fe20007ffe1ff */
[----:B------:R-:W-:Y:S02]  /*06f0*/  USHF.L.U64.HI UR7, UR8, 0x2, UR9 ;  /* 0x0000000208077899 */ /* 0x000fe40008010209 */
[----:B------:R-:W-:-:S02]  /*0700*/  USHF.L.U64.HI UR9, UR10, 0x2, UR11 ;  /* 0x000000020a097899 */ /* 0x000fc4000801020b */
[----:B------:R-:W-:Y:S02]  /*0710*/  USHF.L.U32 UR6, UR6, 0x1, URZ ;  /* 0x0000000106067899 */ /* 0x000fe4000800063f */
[----:B------:R-:W-:Y:S02]  /*0720*/  USHF.L.U32 UR8, UR8, 0x2, URZ ;  /* 0x0000000208087899 */ /* 0x000fe4000800063f */
[----:B------:R-:W-:Y:S01]  /*0730*/  USHF.L.U32 UR10, UR10, 0x2, URZ ;  /* 0x000000020a0a7899 */ /* 0x000fe2000800063f */
[----:B------:R-:W-:-:S11]  /*0740*/  ULDC UR11, c[0x0][0x2c0] ;  /* 0x0000b000000b7ab9 */ /* 0x000fd60000000800 */
.L_x_872:
[----:B------:R-:W-:Y:S01]  /*0750*/  ISETP.GE.U32.AND P0, PT, R15, 0x3, PT ;  /* 0x000000030f00780c */ /* 0x000fe20003f06070 */
[----:B------:R-:W-:Y:S01]  /*0760*/  ULDC.64 UR14, c[0x0][0x230] ;  /* 0x00008c00000e7ab9 */ /* 0x000fe20000000a00 */
[----:B------:R-:W-:Y:S01]  /*0770*/  SHF.R.S32.HI R13, RZ, 0x1f, R12 ;  /* 0x0000001fff0d7819 */ /* 0x000fe2000001140c */
[----:B------:R-:W-:Y:S01]  /*0780*/  ULDC.64 UR16, c[0x0][0x258] ;  /* 0x0000960000107ab9 */ /* 0x000fe20000000a00 */
[----:B------:R-:W-:Y:S01]  /*0790*/  IMAD.WIDE.U32 R18, R12, UR14, RZ ;  /* 0x0000000e0c127c25 */ /* 0x000fe2000f8e00ff */
[----:B------:R-:W-:Y:S01]  /*07a0*/  HFMA2.MMA R37, -RZ, RZ, 0, 0 ;  /* 0x00000000ff257435 */ /* 0x000fe200000001ff */
[----:B------:R-:W-:Y:S02]  /*07b0*/  MOV R8, RZ ;  /* 0x000000ff00087202 */ /* 0x000fe40000000f00 */
[----:B------:R-:W-:Y:S01]  /*07c0*/  CS2R R40, SRZ ;  /* 0x0000000000287805 */ /* 0x000fe2000001ff00 */
[C---:B------:R-:W-:Y:S02]  /*07d0*/  IMAD R3, R13.reuse, UR14, RZ ;  /* 0x0000000e0d037c24 */ /* 0x040fe4000f8e02ff */
[----:B0-----:R-:W-:-:S02]  /*07e0*/  IMAD R5, R13, UR16, RZ ;  /* 0x000000100d057c24 */ /* 0x001fc4000f8e02ff */
[----:B------:R-:W-:-:S04]  /*07f0*/  IMAD.WIDE.U32 R20, R12, UR16, RZ ;  /* 0x000000100c147c25 */ /* 0x000fc8000f8e00ff */
[C---:B------:R-:W-:Y:S02]  /*0800*/  IMAD R3, R12.reuse, UR15, R3 ;  /* 0x0000000f0c037c24 */ /* 0x040fe4000f8e0203 */
[----:B------:R-:W-:Y:S02]  /*0810*/  IMAD R5, R12, UR17, R5 ;  /* 0x000000110c057c24 */ /* 0x000fe4000f8e0205 */
[----:B------:R-:W-:Y:S01]  /*0820*/  IMAD.MOV.U32 R32, RZ, RZ, RZ ;  /* 0x000000ffff207224 */ /* 0x000fe200078e00ff */
[----:B------:R-:W-:Y:S02]  /*0830*/  IADD3 R11, R19, R3, RZ ;  /* 0x00000003130b7210 */ /* 0x000fe40007ffe0ff */
[----:B------:R-:W-:Y:S01]  /*0840*/  IADD3 R9, R21, R5, RZ ;  /* 0x0000000515097210 */ /* 0x000fe20007ffe0ff */
[----:B------:R-:W-:Y:S06]  /*0850*/  @!P0 BRA `(.L_x_860) ;  /* 0x0000000c00bc8947 */ /* 0x000fec0003800000 */
[----:B------:R-:W-:Y:S01]  /*0860*/  IMAD R22, R14, UR4, R31 ;  /* 0x000000040e167c24 */ /* 0x000fe2000f8e021f */
[----:B------:R-:W-:Y:S01]  /*0870*/  ULDC.64 UR18, c[0x0][0x2c8] ;  /* 0x0000b20000127ab9 */ /* 0x000fe20000000a00 */
[----:B------:R-:W-:Y:S01]  /*0880*/  MOV R37, RZ ;  /* 0x000000ff00257202 */ /* 0x000fe20000000f00 */
[----:B------:R-:W-:Y:S01]  /*0890*/  IMAD.MOV.U32 R8, RZ, RZ, RZ ;  /* 0x000000ffff087224 */ /* 0x000fe200078e00ff */
[----:B------:R-:W-:Y:S02]  /*08a0*/  CS2R R40, SRZ ;  /* 0x0000000000287805 */ /* 0x000fe4000001ff00 */
[----:B------:R-:W-:Y:S01]  /*08b0*/  SHF.R.S32.HI R0, RZ, 0x1f, R22 ;  /* 0x0000001fff007819 */ /* 0x000fe20000011416 */
[----:B------:R-:W-:-:S04]  /*08c0*/  IMAD.WIDE.U32 R2, R22, UR16, RZ ;  /* 0x0000001016027c25 */ /* 0x000fc8000f8e00ff */
[C---:B------:R-:W-:Y:S02]  /*08d0*/  IMAD R5, R0.reuse, UR16, RZ ;  /* 0x0000001000057c24 */ /* 0x040fe4000f8e02ff */
[----:B------:R-:W-:Y:S01]  /*08e0*/  IMAD R7, R0, UR14, RZ ;  /* 0x0000000e00077c24 */ /* 0x000fe2000f8e02ff */
[----:B------:R-:W-:Y:S01]  /*08f0*/  MOV R0, R10 ;  /* 0x0000000a00007202 */ /* 0x000fe20000000f00 */
[C---:B------:R-:W-:Y:S01]  /*0900*/  IMAD R5, R22.reuse, UR17, R5 ;  /* 0x0000001116057c24 */ /* 0x040fe2000f8e0205 */
[----:B------:R-:W-:Y:S01]  /*0910*/  ULDC.64 UR16, c[0x0][0x210] ;  /* 0x0000840000107ab9 */ /* 0x000fe20000000a00 */
[C---:B------:R-:W-:Y:S02]  /*0920*/  IMAD R25, R22.reuse, UR15, R7 ;  /* 0x0000000f16197c24 */ /* 0x040fe4000f8e0207 */
[----:B------:R-:W-:Y:S01]  /*0930*/  IMAD.WIDE.U32 R22, R22, UR14, RZ ;  /* 0x0000000e16167c25 */ /* 0x000fe2000f8e00ff */
[----:B------:R-:W-:Y:S01]  /*0940*/  ULDC.64 UR14, c[0x0][0x238] ;  /* 0x00008e00000e7ab9 */ /* 0x000fe20000000a00 */
[----:B------:R-:W-:-:S02]  /*0950*/  IADD3 R7, R3, R5, RZ ;  /* 0x0000000503077210 */ /* 0x000fc40007ffe0ff */
[----:B------:R-:W-:Y:S01]  /*0960*/  LEA R6, P0, R2, UR14, 0x2 ;  /* 0x0000000e02067c11 */ /* 0x000fe2000f8010ff */
[----:B------:R-:W-:Y:S01]  /*0970*/  IMAD.IADD R5, R23, 0x1, R25 ;  /* 0x0000000117057824 */ /* 0x000fe200078e0219 */
[----:B------:R-:W-:Y:S02]  /*0980*/  LEA R4, P1, R22, UR16, 0x2 ;  /* 0x0000001016047c11 */ /* 0x000fe4000f8210ff */
[----:B------:R-:W-:Y:S02]  /*0990*/  LEA.HI.X R7, R2, UR15, R7, 0x2, P0 ;  /* 0x0000000f02077c11 */ /* 0x000fe400080f1407 */
[----:B------:R-:W-:Y:S02]  /*09a0*/  MOV R2, UR18 ;  /* 0x0000001200027c02 */ /* 0x000fe40008000f00 */
[----:B------:R-:W-:Y:S02]  /*09b0*/  LEA.HI.X R5, R22, UR17, R5, 0x2, P1 ;  /* 0x0000001116057c11 */ /* 0x000fe400088f1405 */
[----:B------:R-:W-:-:S07]  /*09c0*/  MOV R3, UR19 ;  /* 0x0000001300037c02 */ /* 0x000fce0008000f00 */
.L_x_865:
[----:B------:R-:W2:Y:S01]  /*09d0*/  LDG.E.U16 R38, desc[UR12][R2.64] ;  /* 0x0000000c02267981 */ /* 0x000ea2000c1e1500 */
[----:B0-----:R-:W0:Y:S03]  /*09e0*/  I2F.S64 R36, R40 ;  /* 0x0000002800247312 */ /* 0x001e260000301400 */
[----:B------:R1:W5:Y:S05]  /*09f0*/  LDG.E R35, desc[UR12][R4.64] ;  /* 0x0000000c04237981 */ /* 0x00036a000c1e1900 */
[----:B0-----:R-:W0:Y:S02]  /*0a00*/  F2F.BF16.F32 R22, R36 ;  /* 0x0000002400167304 */ /* 0x001e240000202000 */
[----:B0-----:R-:W-:-:S02]  /*0a10*/  SHF.L.U32 R23, R22, 0x10, RZ ;  /* 0x0000001016177819 */ /* 0x001fc400000006ff */
[----:B--2---:R-:W-:-:S05]  /*0a20*/  SHF.L.U32 R34, R38, 0x10, RZ ;  /* 0x0000001026227819 */ /* 0x004fca00000006ff */
[----:B------:R-:W-:-:S06]  /*0a30*/  FADD.FTZ R30, R23, R34 ;  /* 0x00000022171e7221 */ /* 0x000fcc0000010000 */
[----:B------:R-:W0:Y:S02]  /*0a40*/  F2F.BF16.F32 R30, R30 ;  /* 0x0000001e001e7304 */ /* 0x000e240000202000 */
[----:B0-----:R-:W-:-:S04]  /*0a50*/  IMAD.U32 R22, R30, 0x10000, RZ ;  /* 0x000100001e167824 */ /* 0x001fc800078e00ff */
[----:B------:R-:W-:-:S06]  /*0a60*/  FMUL.FTZ R22, R22, 1 ;  /* 0x3f80000016167820 */ /* 0x000fcc0000410000 */
[----:B------:R-:W0:Y:S08]  /*0a70*/  F2F.F64.F32 R22, R22 ;  /* 0x0000001600167310 */ /* 0x000e300000201800 */
[----:B0-----:R-:W0:Y:S01]  /*0a80*/  MUFU.RCP64H R27, R23 ;  /* 0x00000017001b7308 */ /* 0x001e220000001800 */
[----:B------:R-:W-:-:S04]  /*0a90*/  IADD3 R26, R23, 0x300402, RZ ;  /* 0x00300402171a7810 */ /* 0x000fc80007ffe0ff */
[----:B------:R-:W-:Y:S02]  /*0aa0*/  FSETP.GEU.AND P0, PT, |R26|, 5.8789094863358348022e-39, PT ;  /* 0x004004021a00780b */ /* 0x000fe40003f0e200 */
[----:B0-----:R-:W-:-:S08]  /*0ab0*/  DFMA R28, -R22, R26, 1 ;  /* 0x3ff00000161c742b */ /* 0x001fd0000000011a */
[----:B------:R-:W-:-:S08]  /*0ac0*/  DFMA R28, R28, R28, R28 ;  /* 0x0000001c1c1c722b */ /* 0x000fd0000000001c */
[----:B------:R-:W-:Y:S01]  /*0ad0*/  DFMA R28, R26, R28, R26 ;  /* 0x0000001c1a1c722b */ /* 0x000fe2000000001a */
[----:B------:R-:W2:Y:S07]  /*0ae0*/  LDG.E R26, desc[UR12][R6.64] ;  /* 0x0000000c061a7981 */ /* 0x000eae000c1e1900 */
[----:B------:R-:W-:-:S08]  /*0af0*/  DFMA R24, -R22, R28, 1 ;  /* 0x3ff000001618742b */ /* 0x000fd0000000011c */
[----:B------:R-:W-:Y:S01]  /*0b00*/  DFMA R24, R28, R24, R28 ;  /* 0x000000181c18722b */ /* 0x000fe2000000001c */
[----:B--2---:R-:W0:Y:S02]  /*0b10*/  MUFU.RCP R26, R26 ;  /* 0x0000001a001a7308 */ /* 0x004e240000001000 */
[----:B0-----:R-:W-:Y:S01]  /*0b20*/  FFMA.FTZ R33, R26, R26, -UR11 ;  /* 0x8000000b1a217e23 */ /* 0x001fe2000801001a */
[----:B-1----:R-:W-:Y:S07]  /*0b30*/  @P0 BRA `(.L_x_861) ;  /* 0x0000000000100947 */ /* 0x002fee0003800000 */
[----:B------:R-:W-:Y:S02]  /*0b40*/  LOP3.LUT R26, R23, 0x7fffffff, RZ, 0xc0, !PT ;  /* 0x7fffffff171a7812 */ /* 0x000fe400078ec0ff */
[----:B------:R-:W-:Y:S02]  /*0b50*/  MOV R30, 0xb80 ;  /* 0x00000b80001e7802 */ /* 0x000fe40000000f00 */
[----:B------:R-:W-:-:S07]  /*0b60*/  IADD3 R26, R26, -0x100000, RZ ;  /* 0xfff000001a1a7810 */ /* 0x000fce0007ffe0ff */
[----:B-----5:R-:W-:Y:S05]  /*0b70*/  CALL.REL.NOINC `($__internal_4_$__cuda_sm20_dblrcp_rn_slowpath_v3) ;  /* 0x0000002000147944 */ /* 0x020fea0003c00000 */
.L_x_861:
[----:B------:R-:W-:Y:S02]  /*0b80*/  SHF.L.U32 R27, R38, 0x10, RZ ;  /* 0x00000010261b7819 */ /* 0x000fe400000006ff */
[----:B------:R-:W-:Y:S01]  /*0b90*/  IADD3 R38, P0, R2, UR6, RZ ;  /* 0x0000000602267c10 */ /* 0x000fe2000ff1e0ff */
[----:B------:R-:W-:Y:S01]  /*0ba0*/  UMOV UR14, 0xf0000000 ;  /* 0xf0000000000e7882 */ /* 0x000fe20000000000 */
[----:B------:R-:W-:Y:S01]  /*0bb0*/  UMOV UR15, 0x380fffff ;  /* 0x380fffff000f7882 */ /* 0x000fe20000000000 */
[----:B------:R-:W0:Y:S01]  /*0bc0*/  F2F.F32.F64 R26, R24 ;  /* 0x00000018001a7310 */ /* 0x000e220000301000 */
[----:B------:R-:W-:Y:S01]  /*0bd0*/  IADD3.X R39, R3, UR5, RZ, P0, !PT ;  /* 0x0000000503277c10 */ /* 0x000fe200087fe4ff */
[----:B------:R-:W-:-:S04]  /*0be0*/  FADD.FTZ R22, R36, R27 ;  /* 0x0000001b24167221 */ /* 0x000fc80000010000 */
[----:B------:R-:W2:Y:S01]  /*0bf0*/  LDG.E.U16 R3, desc[UR12][R38.64] ;  /* 0x0000000c26037981 */ /* 0x000ea2000c1e1500 */
[----:B------:R-:W-:Y:S01]  /*0c00*/  DSETP.GEU.AND P0, PT, |R24|, UR14, PT ;  /* 0x0000000e18007e2a */ /* 0x000fe2000bf0e200 */
[----:B------:R-:W-:Y:S01]  /*0c10*/  IADD3 R42, P1, R6, UR10, RZ ;  /* 0x0000000a062a7c10 */ /* 0x000fe2000ff3e0ff */
[----:B------:R-:W1:Y:S03]  /*0c20*/  F2I.S64.TRUNC R22, R22 ;  /* 0x0000001600167311 */ /* 0x000e66000020d900 */
[----:B------:R-:W-:-:S09]  /*0c30*/  IADD3.X R43, R7, UR9, RZ, P1, !PT ;  /* 0x00000009072b7c10 */ /* 0x000fd20008ffe4ff */
[----:B0-----:R-:W-:Y:S01]  /*0c40*/  @!P0 FMUL R26, R26, 1.175494350822287508e-38 ;  /* 0x008000001a1a8820 */ /* 0x001fe20000400000 */
[----:B------:R-:W-:Y:S01]  /*0c50*/  IADD3 R40, P0, R4, UR8, RZ ;  /* 0x0000000804287c10 */ /* 0x000fe2000ff1e0ff */
[----:B-1----:R-:W0:Y:S03]  /*0c60*/  I2F.S64 R2, R22 ;  /* 0x0000001600027312 */ /* 0x002e260000301400 */
[----:B------:R-:W-:Y:S02]  /*0c70*/  IADD3.X R41, R5, UR7, RZ, P0, !PT ;  /* 0x0000000705297c10 */ /* 0x000fe400087fe4ff */
[----:B------:R-:W3:Y:S04]  /*0c80*/  LDG.E R5, desc[UR12][R42.64] ;  /* 0x0000000c2a057981 */ /* 0x000ee8000c1e1900 */
[----:B------:R1:W5:Y:S02]  /*0c90*/  LDG.E R7, desc[UR12][R40.64] ;  /* 0x0000000c28077981 */ /* 0x000364000c1e1900 */
[----:B-----5:R-:W-:-:S04]  /*0ca0*/  FADD.FTZ R28, -R35, R32 ;  /* 0x00000020231c7221 */ /* 0x020fc80000010100 */
[----:B------:R-:W-:Y:S01]  /*0cb0*/  FMUL.FTZ R29, R28, R28 ;  /* 0x0000001c1c1d7220 */ /* 0x000fe20000410000 */
[----:B0-----:R-:W0:Y:S03]  /*0cc0*/  F2F.BF16.F32 R30, R2 ;  /* 0x00000002001e7304 */ /* 0x001e260000202000 */
[----:B------:R-:W-:-:S04]  /*0cd0*/  FMUL.FTZ R28, R36, R29 ;  /* 0x0000001d241c7220 */ /* 0x000fc80000410000 */
[----:B------:R-:W-:-:S04]  /*0ce0*/  FMUL.FTZ R29, R28, R27 ;  /* 0x0000001b1c1d7220 */ /* 0x000fc80000410000 */
[----:B------:R-:W-:-:S04]  /*0cf0*/  FMUL.FTZ R22, R26, R29 ;  /* 0x0000001d1a167220 */ /* 0x000fc80000410000 */
[----:B------:R-:W-:Y:S01]  /*0d00*/  FFMA.FTZ R34, R33, R34, R22 ;  /* 0x0000002221227223 */ /* 0x000fe20000010016 */
[----:B0-----:R-:W-:Y:S02]  /*0d10*/  IMAD.U32 R30, R30, 0x10000, RZ ;  /* 0x000100001e1e7824 */ /* 0x001fe400078e00ff */
[----:B------:R-:W-:Y:S01]  /*0d20*/  FMUL.FTZ R25, R36, R26 ;  /* 0x0000001a24197220 */ /* 0x000fe20000410000 */
[----:B------:R-:W-:-:S04]  /*0d30*/  FMUL.FTZ R26, R26, R27 ;  /* 0x0000001b1a1a7220 */ /* 0x000fc80000410000 */
[----:B------:R-:W-:-:S04]  /*0d40*/  FMUL.FTZ R26, R35, R26 ;  /* 0x0000001a231a7220 */ /* 0x000fc80000410000 */
[----:B------:R-:W-:Y:S01]  /*0d50*/  FFMA.FTZ R32, R25, R32, R26 ;  /* 0x0000002019207223 */ /* 0x000fe2000001001a */
[----:B------:R-:W-:Y:S01]  /*0d60*/  FADD.FTZ R37, R34, R37 ;  /* 0x0000002522257221 */ /* 0x000fe20000010000 */
[----:B--2---:R-:W-:-:S05]  /*0d70*/  SHF.L.U32 R33, R3, 0x10, RZ ;  /* 0x0000001003217819 */ /* 0x004fca00000006ff */
[----:B------:R-:W-:-:S06]  /*0d80*/  FADD.FTZ R30, R30, R33 ;  /* 0x000000211e1e7221 */ /* 0x000fcc0000010000 */
[----:B------:R-:W0:Y:S02]  /*0d90*/  F2F.BF16.F32 R30, R30 ;  /* 0x0000001e001e7304 */ /* 0x000e240000202000 */
[----:B0-----:R-:W-:-:S05]  /*0da0*/  SHF.L.U32 R22, R30, 0x10, RZ ;  /* 0x000000101e167819 */ /* 0x001fca00000006ff */
[----:B------:R-:W-:-:S06]  /*0db0*/  FMUL.FTZ R22, R22, 1 ;  /* 0x3f80000016167820 */ /* 0x000fcc0000410000 */
[----:B------:R-:W0:Y:S08]  /*0dc0*/  F2F.F64.F32 R22, R22 ;  /* 0x0000001600167310 */ /* 0x000e300000201800 */
[----:B0-----:R-:W0:Y:S01]  /*0dd0*/  MUFU.RCP64H R27, R23 ;  /* 0x00000017001b7308 */ /* 0x001e220000001800 */
[----:B------:R-:W-:-:S06]  /*0de0*/  IADD3 R26, R23, 0x300402, RZ ;  /* 0x00300402171a7810 */ /* 0x000fcc0007ffe0ff */
[----:B0-----:R-:W-:-:S08]  /*0df0*/  DFMA R28, -R22, R26, 1 ;  /* 0x3ff00000161c742b */ /* 0x001fd0000000011a */
[----:B------:R-:W-:Y:S01]  /*0e00*/  DFMA R28, R28, R28, R28 ;  /* 0x0000001c1c1c722b */ /* 0x000fe2000000001c */
[----:B---3--:R-:W0:Y:S01]  /*0e10*/  MUFU.RCP R5, R5 ;  /* 0x0000000500057308 */ /* 0x008e220000001000 */
[----:B------:R-:W-:-:S06]  /*0e20*/  FSETP.GEU.AND P0, PT, |R26|, 5.8789094863358348022e-39, PT ;  /* 0x004004021a00780b */ /* 0x000fcc0003f0e200 */
[----:B------:R-:W-:-:S08]  /*0e30*/  DFMA R28, R26, R28, R26 ;  /* 0x0000001c1a1c722b */ /* 0x000fd0000000001a */
[----:B------:R-:W-:Y:S01]  /*0e40*/  DFMA R24, -R22, R28, 1 ;  /* 0x3ff000001618742b */ /* 0x000fe2000000011c */
[----:B0-----:R-:W-:-:S07]  /*0e50*/  FFMA.FTZ R4, R5, R5, -UR11 ;  /* 0x8000000b05047e23 */ /* 0x001fce0008010005 */
[----:B------:R-:W-:Y:S01]  /*0e60*/  DFMA R24, R28, R24, R28 ;  /* 0x000000181c18722b */ /* 0x000fe2000000001c */
[----:B-1----:R-:W-:Y:S10]  /*0e70*/  @P0 BRA `(.L_x_862) ;  /* 0x0000000000100947 */ /* 0x002ff40003800000 */
[----:B------:R-:W-:Y:S02]  /*0e80*/  LOP3.LUT R26, R23, 0x7fffffff, RZ, 0xc0, !PT ;  /* 0x7fffffff171a7812 */ /* 0x000fe400078ec0ff */
[----:B------:R-:W-:-:S03]  /*0e90*/  MOV R30, 0xec0 ;  /* 0x00000ec0001e7802 */ /* 0x000fc60000000f00 */
[----:B------:R-:W-:-:S07]  /*0ea0*/  VIADD R26, R26, 0xfff00000 ;  /* 0xfff000001a1a7836 */ /* 0x000fce0000000000 */
[----:B------:R-:W-:Y:S05]  /*0eb0*/  CALL.REL.NOINC `($__internal_4_$__cuda_sm20_dblrcp_rn_slowpath_v3) ;  /* 0x0000001c00447944 */ /* 0x000fea0003c00000 */
.L_x_862:
[----:B------:R-:W-:Y:S02]  /*0ec0*/  IADD3 R38, P0, R38, UR6, RZ ;  /* 0x0000000626267c10 */ /* 0x000fe4000ff1e0ff */
[----:B------:R-:W-:Y:S02]  /*0ed0*/  SHF.L.U32 R27, R3, 0x10, RZ ;  /* 0x00000010031b7819 */ /* 0x000fe400000006ff */
[----:B------:R-:W-:-:S03]  /*0ee0*/  IADD3.X R39, R39, UR5, RZ, P0, !PT ;  /* 0x0000000527277c10 */ /* 0x000fc600087fe4ff */
[----:B------:R-:W-:Y:S02]  /*0ef0*/  FADD.FTZ R22, R2, R27 ;  /* 0x0000001b02167221 */ /* 0x000fe40000010000 */
[----:B------:R-:W2:Y:S04]  /*0f00*/  LDG.E.U16 R5, desc[UR12][R38.64] ;  /* 0x0000000c26057981 */ /* 0x000ea8000c1e1500 */
[----:B------:R-:W0:Y:S01]  /*0f10*/  F2I.S64.TRUNC R22, R22 ;  /* 0x0000001600167311 */ /* 0x000e22000020d900 */
[----:B------:R-:W-:Y:S01]  /*0f20*/  UMOV UR14, 0xf0000000 ;  /* 0xf0000000000e7882 */ /* 0x000fe20000000000 */
[----:B------:R-:W-:Y:S02]  /*0f30*/  UMOV UR15, 0x380fffff ;  /* 0x380fffff000f7882 */ /* 0x000fe40000000000 */
[----:B------:R-:W-:Y:S01]  /*0f40*/  DSETP.GEU.AND P0, PT, |R24|, UR14, PT ;  /* 0x0000000e18007e2a */ /* 0x000fe2000bf0e200 */
[----:B------:R-:W-:-:S03]  /*0f50*/  FADD.FTZ R26, R32, -R7 ;  /* 0x80000007201a7221 */ /* 0x000fc60000010000 */
[----:B------:R-:W1:Y:S08]  /*0f60*/  F2F.F32.F64 R6, R24 ;  /* 0x0000001800067310 */ /* 0x000e700000301000 */
[----:B0-----:R-:W0:Y:S01]  /*0f70*/  I2F.S64 R3, R22 ;  /* 0x0000001600037312 */ /* 0x001e220000301400 */
[----:B------:R-:W-:-:S04]  /*0f80*/  FMUL.FTZ R29, R26, R26 ;  /* 0x0000001a1a1d7220 */ /* 0x000fc80000410000 */
[----:B------:R-:W-:Y:S01]  /*0f90*/  FMUL.FTZ R26, R2, R29 ;  /* 0x0000001d021a7220 */ /* 0x000fe20000410000 */
[----:B-1----:R-:W-:-:S03]  /*0fa0*/  @!P0 FMUL R6, R6, 1.175494350822287508e-38 ;  /* 0x0080000006068820 */ /* 0x002fc60000400000 */
[----:B------:R-:W-:Y:S01]  /*0fb0*/  FMUL.FTZ R29, R26, R27 ;  /* 0x0000001b1a1d7220 */ /* 0x000fe20000410000 */
[----:B0-----:R-:W0:Y:S03]  /*0fc0*/  F2F.BF16.F32 R28, R3 ;  /* 0x00000003001c7304 */ /* 0x001e260000202000 */
[----:B------:R-:W-:-:S04]  /*0fd0*/  FMUL.FTZ R29, R6, R29 ;  /* 0x0000001d061d7220 */ /* 0x000fc80000410000 */
[----:B------:R-:W-:Y:S01]  /*0fe0*/  FFMA.FTZ R26, R4, R33, R29 ;  /* 0x00000021041a7223 */ /* 0x000fe2000001001d */
[----:B0-----:R-:W-:Y:S01]  /*0ff0*/  SHF.L.U32 R23, R28, 0x10, RZ ;  /* 0x000000101c177819 */ /* 0x001fe200000006ff */
[----:B------:R-:W-:Y:S01]  /*1000*/  FMUL.FTZ R35, R2, R6 ;  /* 0x0000000602237220 */ /* 0x000fe20000410000 */
[----:B------:R-:W-:-:S04]  /*1010*/  FMUL.FTZ R6, R6, R27 ;  /* 0x0000001b06067220 */ /* 0x000fc80000410000 */
[----:B------:R-:W-:-:S04]  /*1020*/  FMUL.FTZ R7, R7, R6 ;  /* 0x0000000607077220 */ /* 0x000fc80000410000 */
[----:B------:R-:W-:Y:S01]  /*1030*/  FFMA.FTZ R35, R32, R35, R7 ;  /* 0x0000002320237223 */ /* 0x000fe20000010007 */
[----:B------:R-:W-:Y:S01]  /*1040*/  FADD.FTZ R37, R37, R26 ;  /* 0x0000001a25257221 */ /* 0x000fe20000010000 */
[----:B------:R-:W-:-:S04]  /*1050*/  IADD3 R42, P1, R42, UR10, RZ ;  /* 0x0000000a2a2a7c10 */ /* 0x000fc8000ff3e0ff */
[----:B------:R-:W-:Y:S02]  /*1060*/  IADD3.X R43, R43, UR9, RZ, P1, !PT ;  /* 0x000000092b2b7c10 */ /* 0x000fe40008ffe4ff */
[----:B------:R-:W-:-:S04]  /*1070*/  IADD3 R40, P0, R40, UR8, RZ ;  /* 0x0000000828287c10 */ /* 0x000fc8000ff1e0ff */
[----:B------:R-:W-:-:S05]  /*1080*/  IADD3.X R41, R41, UR7, RZ, P0, !PT ;  /* 0x0000000729297c10 */ /* 0x000fca00087fe4ff */
[----:B------:R0:W5:Y:S01]  /*1090*/  LDG.E R2, desc[UR12][R40.64] ;  /* 0x0000000c28027981 */ /* 0x000162000c1e1900 */
[----:B--2---:R-:W-:-:S05]  /*10a0*/  SHF.L.U32 R4, R5, 0x10, RZ ;  /* 0x0000001005047819 */ /* 0x004fca00000006ff */
[----:B------:R-:W-:-:S06]  /*10b0*/  FADD.FTZ R28, R23, R4 ;  /* 0x00000004171c7221 */ /* 0x000fcc0000010000 */
[----:B------:R-:W1:Y:S02]  /*10c0*/  F2F.BF16.F32 R28, R28 ;  /* 0x0000001c001c7304 */ /* 0x000e640000202000 */
[----:B-1----:R-:W-:-:S04]  /*10d0*/  IMAD.U32 R22, R28, 0x10000, RZ ;  /* 0x000100001c167824 */ /* 0x002fc800078e00ff */
[----:B------:R-:W-:-:S06]  /*10e0*/  FMUL.FTZ R22, R22, 1 ;  /* 0x3f80000016167820 */ /* 0x000fcc0000410000 */
[----:B------:R-:W1:Y:S08]  /*10f0*/  F2F.F64.F32 R22, R22 ;  /* 0x0000001600167310 */ /* 0x000e700000201800 */
[----:B-1----:R-:W1:Y:S01]  /*1100*/  MUFU.RCP64H R25, R23 ;  /* 0x0000001700197308 */ /* 0x002e620000001800 */
[----:B------:R-:W-:-:S06]  /*1110*/  IADD3 R24, R23, 0x300402, RZ ;  /* 0x0030040217187810 */ /* 0x000fcc0007ffe0ff */
[----:B-1----:R-:W-:-:S08]  /*1120*/  DFMA R6, -R22, R24, 1 ;  /* 0x3ff000001606742b */ /* 0x002fd00000000118 */
[----:B------:R-:W-:-:S08]  /*1130*/  DFMA R6, R6, R6, R6 ;  /* 0x000000060606722b */ /* 0x000fd00000000006 */
[----:B------:R-:W-:-:S08]  /*1140*/  DFMA R6, R24, R6, R24 ;  /* 0x000000061806722b */ /* 0x000fd00000000018 */
[----:B------:R-:W-:-:S08]  /*1150*/  DFMA R26, -R22, R6, 1 ;  /* 0x3ff00000161a742b */ /* 0x000fd00000000106 */
[----:B------:R-:W-:Y:S01]  /*1160*/  DFMA R26, R6, R26, R6 ;  /* 0x0000001a061a722b */ /* 0x000fe20000000006 */
[----:B------:R-:W2:Y:S01]  /*1170*/  LDG.E R6, desc[UR12][R42.64] ;  /* 0x0000000c2a067981 */ /* 0x000ea2000c1e1900 */
[----:B------:R-:W-:Y:S01]  /*1180*/  FSETP.GEU.AND P0, PT, |R24|, 5.8789094863358348022e-39, PT ;  /* 0x004004021800780b */ /* 0x000fe20003f0e200 */
[----:B--2---:R-:W1:Y:S02]  /*1190*/  MUFU.RCP R6, R6 ;  /* 0x0000000600067308 */ /* 0x004e640000001000 */
[----:B-1----:R-:W-:-:S10]  /*11a0*/  FFMA.FTZ R7, R6, R6, -UR11 ;  /* 0x8000000b06077e23 */ /* 0x002fd40008010006 */
[----:B0-----:R-:W-:Y:S05]  /*11b0*/  @P0 BRA `(.L_x_863) ;  /* 0x0000000000180947 */ /* 0x001fea0003800000 */
[----:B------:R-:W-:Y:S02]  /*11c0*/  LOP3.LUT R26, R23, 0x7fffffff, RZ, 0xc0, !PT ;  /* 0x7fffffff171a7812 */ /* 0x000fe400078ec0ff */
[----:B------:R-:W-:Y:S02]  /*11d0*/  MOV R30, 0x1200 ;  /* 0x00001200001e7802 */ /* 0x000fe40000000f00 */
[----:B------:R-:W-:-:S07]  /*11e0*/  IADD3 R26, R26, -0x100000, RZ ;  /* 0xfff000001a1a7810 */ /* 0x000fce0007ffe0ff */
[----:B-----5:R-:W-:Y:S05]  /*11f0*/  CALL.REL.NOINC `($__internal_4_$__cuda_sm20_dblrcp_rn_slowpath_v3) ;  /* 0x0000001800747944 */ /* 0x020fea0003c00000 */
[----:B------:R-:W-:Y:S02]  /*1200*/  MOV R26, R24 ;  /* 0x00000018001a7202 */ /* 0x000fe40000000f00 */
[----:B------:R-:W-:-:S07]  /*1210*/  MOV R27, R25 ;  /* 0x00000019001b7202 */ /* 0x000fce0000000f00 */
.L_x_863:
[----:B------:R-:W-:Y:S01]  /*1220*/  IADD3 R24, P0, R38, UR6, RZ ;  /* 0x0000000626187c10 */ /* 0x000fe2000ff1e0ff */
[----:B------:R-:W-:-:S03]  /*1230*/  IMAD.U32 R6, R5, 0x10000, RZ ;  /* 0x0001000005067824 */ /* 0x000fc600078e00ff */
[----:B------:R-:W-:Y:S01]  /*1240*/  IADD3.X R25, R39, UR5, RZ, P0, !PT ;  /* 0x0000000527197c10 */ /* 0x000fe200087fe4ff */
[----:B------:R-:W-:-:S04]  /*1250*/  FADD.FTZ R22, R3, R6 ;  /* 0x0000000603167221 */ /* 0x000fc80000010000 */
[----:B------:R-:W2:Y:S02]  /*1260*/  LDG.E.U16 R33, desc[UR12][R24.64] ;  /* 0x0000000c18217981 */ /* 0x000ea4000c1e1500 */
[----:B------:R-:W0:Y:S01]  /*1270*/  F2I.S64.TRUNC R22, R22 ;  /* 0x0000001600167311 */ /* 0x000e22000020d900 */
[----:B------:R-:W-:Y:S01]  /*1280*/  UMOV UR14, 0xf0000000 ;  /* 0xf0000000000e7882 */ /* 0x000fe20000000000 */
[----:B------:R-:W-:Y:S02]  /*1290*/  UMOV UR15, 0x380fffff ;  /* 0x380fffff000f7882 */ /* 0x000fe40000000000 */
[----:B------:R-:W-:Y:S01]  /*12a0*/  DSETP.GEU.AND P0, PT, |R26|, UR14, PT ;  /* 0x0000000e1a007e2a */ /* 0x000fe2000bf0e200 */
[----:B-----5:R-:W-:-:S03]  /*12b0*/  FADD.FTZ R28, R35, -R2 ;  /* 0x80000002231c7221 */ /* 0x020fc60000010000 */
[----:B------:R-:W1:Y:S01]  /*12c0*/  F2F.F32.F64 R5, R26 ;  /* 0x0000001a00057310 */ /* 0x000e620000301000 */
[----:B------:R-:W-:-:S07]  /*12d0*/  FMUL.FTZ R28, R28, R28 ;  /* 0x0000001c1c1c7220 */ /* 0x000fce0000410000 */
[----:B0-----:R-:W0:Y:S01]  /*12e0*/  I2F.S64 R32, R22 ;  /* 0x0000001600207312 */ /* 0x001e220000301400 */
[----:B------:R-:W-:-:S04]  /*12f0*/  FMUL.FTZ R29, R3, R28 ;  /* 0x0000001c031d7220 */ /* 0x000fc80000410000 */
[----:B------:R-:W-:Y:S01]  /*1300*/  FMUL.FTZ R28, R29, R6 ;  /* 0x000000061d1c7220 */ /* 0x000fe20000410000 */
[----:B-1----:R-:W-:-:S04]  /*1310*/  @!P0 FMUL R5, R5, 1.175494350822287508e-38 ;  /* 0x0080000005058820 */ /* 0x002fc80000400000 */
[----:B------:R-:W-:Y:S01]  /*1320*/  FMUL.FTZ R28, R5, R28 ;  /* 0x0000001c051c7220 */ /* 0x000fe20000410000 */
[----:B0-----:R-:W0:Y:S03]  /*1330*/  F2F.BF16.F32 R30, R32 ;  /* 0x00000020001e7304 */ /* 0x001e260000202000 */
[----:B------:R-:W-:Y:S01]  /*1340*/  FFMA.FTZ R4, R7, R4, R28 ;  /* 0x0000000407047223 */ /* 0x000fe2000001001c */
[----:B------:R-:W-:-:S04]  /*1350*/  IADD3 R28, P1, R42, UR10, RZ ;  /* 0x0000000a2a1c7c10 */ /* 0x000fc8000ff3e0ff */
[----:B------:R-:W-:Y:S02]  /*1360*/  IADD3.X R29, R43, UR9, RZ, P1, !PT ;  /* 0x000000092b1d7c10 */ /* 0x000fe40008ffe4ff */
[----:B0-----:R-:W-:-:S03]  /*1370*/  SHF.L.U32 R7, R30, 0x10, RZ ;  /* 0x000000101e077819 */ /* 0x001fc600000006ff */
[----:B------:R-:W3:Y:S01]  /*1380*/  LDG.E R30, desc[UR12][R28.64] ;  /* 0x0000000c1c1e7981 */ /* 0x000ee2000c1e1900 */
[----:B------:R-:W-:-:S04]  /*1390*/  IADD3 R40, P0, R40, UR8, RZ ;  /* 0x0000000828287c10 */ /* 0x000fc8000ff1e0ff */
[----:B------:R-:W-:-:S05]  /*13a0*/  IADD3.X R41, R41, UR7, RZ, P0, !PT ;  /* 0x0000000729297c10 */ /* 0x000fca00087fe4ff */
[----:B------:R0:W5:Y:S01]  /*13b0*/  LDG.E R36, desc[UR12][R40.64] ;  /* 0x0000000c28247981 */ /* 0x000162000c1e1900 */
[----:B------:R-:W-:Y:S01]  /*13c0*/  FMUL.FTZ R26, R3, R5 ;  /* 0x00000005031a7220 */ /* 0x000fe20000410000 */
[----:B------:R-:W-:-:S04]  /*13d0*/  FMUL.FTZ R5, R5, R6 ;  /* 0x0000000605057220 */ /* 0x000fc80000410000 */
[----:B------:R-:W-:-:S04]  /*13e0*/  FMUL.FTZ R2, R2, R5 ;  /* 0x0000000502027220 */ /* 0x000fc80000410000 */
[----:B------:R-:W-:Y:S01]  /*13f0*/  FFMA.FTZ R35, R35, R26, R2 ;  /* 0x0000001a23237223 */ /* 0x000fe20000010002 */
[----:B------:R-:W-:Y:S01]  /*1400*/  FADD.FTZ R37, R37, R4 ;  /* 0x0000000425257221 */ /* 0x000fe20000010000 */
[----:B------:R-:W-:Y:S02]  /*1410*/  IADD3 R6, P3, R28, UR10, RZ ;  /* 0x0000000a1c067c10 */ /* 0x000fe4000ff7e0ff */
[----:B--2---:R-:W-:-:S05]  /*1420*/  SHF.L.U32 R34, R33, 0x10, RZ ;  /* 0x0000001021227819 */ /* 0x004fca00000006ff */
[----:B------:R-:W-:-:S06]  /*1430*/  FADD.FTZ R7, R7, R34 ;  /* 0x0000002207077221 */ /* 0x000fcc0000010000 */
[----:B------:R-:W1:Y:S02]  /*1440*/  F2F.BF16.F32 R7, R7 ;  /* 0x0000000700077304 */ /* 0x000e640000202000 */
[----:B-1----:R-:W-:-:S05]  /*1450*/  SHF.L.U32 R22, R7, 0x10, RZ ;  /* 0x0000001007167819 */ /* 0x002fca00000006ff */
[----:B------:R-:W-:-:S06]  /*1460*/  FMUL.FTZ R22, R22, 1 ;  /* 0x3f80000016167820 */ /* 0x000fcc0000410000 */
[----:B------:R-:W1:Y:S08]  /*1470*/  F2F.F64.F32 R22, R22 ;  /* 0x0000001600167310 */ /* 0x000e700000201800 */
[----:B-1----:R-:W1:Y:S01]  /*1480*/  MUFU.RCP64H R3, R23 ;  /* 0x0000001700037308 */ /* 0x002e620000001800 */
[----:B------:R-:W-:-:S06]  /*1490*/  IADD3 R2, R23, 0x300402, RZ ;  /* 0x0030040217027810 */ /* 0x000fcc0007ffe0ff */
[----:B-1----:R-:W-:-:S08]  /*14a0*/  DFMA R4, -R22, R2, 1 ;  /* 0x3ff000001604742b */ /* 0x002fd00000000102 */
[----:B------:R-:W-:Y:S01]  /*14b0*/  DFMA R4, R4, R4, R4 ;  /* 0x000000040404722b */ /* 0x000fe20000000004 */
[----:B---3--:R-:W1:Y:S01]  /*14c0*/  MUFU.RCP R30, R30 ;  /* 0x0000001e001e7308 */ /* 0x008e620000001000 */
[----:B------:R-:W-:-:S06]  /*14d0*/  FSETP.GEU.AND P0, PT, |R2|, 5.8789094863358348022e-39, PT ;  /* 0x004004020200780b */ /* 0x000fcc0003f0e200 */
[----:B------:R-:W-:-:S08]  /*14e0*/  DFMA R4, R2, R4, R2 ;  /* 0x000000040204722b */ /* 0x000fd00000000002 */
[----:B------:R-:W-:Y:S01]  /*14f0*/  DFMA R26, -R22, R4, 1 ;  /* 0x3ff00000161a742b */ /* 0x000fe20000000104 */
[----:B------:R-:W-:Y:S01]  /*1500*/  IADD3 R2, P1, R24, UR6, RZ ;  /* 0x0000000618027c10 */ /* 0x000fe2000ff3e0ff */
[----:B-1----:R-:W-:Y:S01]  /*1510*/  FFMA.FTZ R39, R30, R30, -UR11 ;  /* 0x8000000b1e277e23 */ /* 0x002fe2000801001e */
[----:B------:R-:W-:-:S05]  /*1520*/  IADD3.X R7, R29, UR9, RZ, P3, !PT ;  /* 0x000000091d077c10 */ /* 0x000fca0009ffe4ff */
[----:B------:R-:W-:Y:S01]  /*1530*/  DFMA R26, R4, R26, R4 ;  /* 0x0000001a041a722b */ /* 0x000fe20000000004 */
[----:B------:R-:W-:Y:S02]  /*1540*/  IADD3 R4, P2, R40, UR8, RZ ;  /* 0x0000000828047c10 */ /* 0x000fe4000ff5e0ff */
[----:B------:R-:W-:Y:S02]  /*1550*/  IADD3.X R3, R25, UR5, RZ, P1, !PT ;  /* 0x0000000519037c10 */ /* 0x000fe40008ffe4ff */
[----:B------:R-:W-:Y:S01]  /*1560*/  IADD3.X R5, R41, UR7, RZ, P2, !PT ;  /* 0x0000000729057c10 */ /* 0x000fe200097fe4ff */
[----:B0-----:R-:W-:Y:S08]  /*1570*/  @P0 BRA `(.L_x_864) ;  /* 0x0000000000180947 */ /* 0x001ff00003800000 */
[----:B------:R-:W-:Y:S02]  /*1580*/  LOP3.LUT R26, R23, 0x7fffffff, RZ, 0xc0, !PT ;  /* 0x7fffffff171a7812 */ /* 0x000fe400078ec0ff */
[----:B------:R-:W-:-:S03]  /*1590*/  MOV R30, 0x15c0 ;  /* 0x000015c0001e7802 */ /* 0x000fc60000000f00 */
[----:B------:R-:W-:-:S07]  /*15a0*/  VIADD R26, R26, 0xfff00000 ;  /* 0xfff000001a1a7836 */ /* 0x000fce0000000000 */
[----:B-----5:R-:W-:Y:S05]  /*15b0*/  CALL.REL.NOINC `($__internal_4_$__cuda_sm20_dblrcp_rn_slowpath_v3) ;  /* 0x0000001400847944 */ /* 0x020fea0003c00000 */
[----:B------:R-:W-:Y:S02]  /*15c0*/  MOV R26, R24 ;  /* 0x00000018001a7202 */ /* 0x000fe40000000f00 */
[----:B------:R-:W-:-:S07]  /*15d0*/  MOV R27, R25 ;  /* 0x00000019001b7202 */ /* 0x000fce0000000f00 */
.L_x_864:
[----:B------:R-:W-:Y:S01]  /*15e0*/  UMOV UR14, 0xf0000000 ;  /* 0xf0000000000e7882 */ /* 0x000fe20000000000 */
[----:B------:R-:W-:Y:S01]  /*15f0*/  UMOV UR15, 0x380fffff ;  /* 0x380fffff000f7882 */ /* 0x000fe20000000000 */
[----:B------:R-:W0:Y:S01]  /*1600*/  F2F.F32.F64 R23, R26 ;  /* 0x0000001a00177310 */ /* 0x000e220000301000 */
[----:B------:R-:W-:Y:S01]  /*1610*/  DSETP.GEU.AND P0, PT, |R26|, UR14, PT ;  /* 0x0000000e1a007e2a */ /* 0x000fe2000bf0e200 */
[----:B-----5:R-:W-:Y:S01]  /*1620*/  FADD.FTZ R22, R35, -R36 ;  /* 0x8000002423167221 */ /* 0x020fe20000010000 */
[----:B------:R-:W-:Y:S01]  /*1630*/  SHF.L.U32 R24, R33, 0x10, RZ ;  /* 0x0000001021187819 */ /* 0x000fe200000006ff */
[----:B------:R-:W-:Y:S01]  /*1640*/  VIADD R8, R8, 0x4 ;  /* 0x0000000408087836 */ /* 0x000fe20000000000 */
[----:B------:R-:W-:Y:S01]  /*1650*/  IADD3 R0, R0, -0x4, RZ ;  /* 0xfffffffc00007810 */ /* 0x000fe20007ffe0ff */
[----:B------:R-:W-:Y:S02]  /*1660*/  FMUL.FTZ R25, R22, R22 ;  /* 0x0000001616197220 */ /* 0x000fe40000410000 */
[----:B------:R-:W-:-:S02]  /*1670*/  FADD.FTZ R40, R32, R24 ;  /* 0x0000001820287221 */ /* 0x000fc40000010000 */
[----:B------:R-:W-:-:S04]  /*1680*/  FMUL.FTZ R25, R32, R25 ;  /* 0x0000001920197220 */ /* 0x000fc80000410000 */
[-C--:B------:R-:W-:Y:S01]  /*1690*/  FMUL.FTZ R22, R25, R24.reuse ;  /* 0x0000001819167220 */ /* 0x080fe20000410000 */
[----:B0-----:R-:W-:Y:S01]  /*16a0*/  @!P0 FMUL R23, R23, 1.175494350822287508e-38 ;  /* 0x0080000017178820 */ /* 0x001fe20000400000 */
[----:B------:R-:W-:Y:S01]  /*16b0*/  ISETP.NE.AND P0, PT, R0, RZ, PT ;  /* 0x000000ff0000720c */ /* 0x000fe20003f05270 */
[----:B------:R-:W0:Y:S02]  /*16c0*/  F2I.S64.TRUNC R40, R40 ;  /* 0x0000002800287311 */ /* 0x000e24000020d900 */
[C---:B------:R-:W-:Y:S01]  /*16d0*/  FMUL.FTZ R25, R23.reuse, R24 ;  /* 0x0000001817197220 */ /* 0x040fe20000410000 */
[----:B------:R-:W-:Y:S01]  /*16e0*/  FMUL.FTZ R22, R23, R22 ;  /* 0x0000001617167220 */ /* 0x000fe20000410000 */
[----:B------:R-:W-:Y:S02]  /*16f0*/  FMUL.FTZ R32, R32, R23 ;  /* 0x0000001720207220 */ /* 0x000fe40000410000 */
[----:B------:R-:W-:Y:S01]  /*1700*/  FMUL.FTZ R36, R36, R25 ;  /* 0x0000001924247220 */ /* 0x000fe20000410000 */
[----:B------:R-:W-:-:S03]  /*1710*/  FFMA.FTZ R22, R39, R34, R22 ;  /* 0x0000002227167223 */ /* 0x000fc60000010016 */
[----:B------:R-:W-:Y:S01]  /*1720*/  FFMA.FTZ R32, R35, R32, R36 ;  /* 0x0000002023207223 */ /* 0x000fe20000010024 */
[----:B------:R-:W-:Y:S01]  /*1730*/  FADD.FTZ R37, R37, R22 ;  /* 0x0000001625257221 */ /* 0x000fe20000010000 */
[----:B------:R-:W-:Y:S06]  /*1740*/  @P0 BRA `(.L_x_865) ;  /* 0xfffffff000a00947 */ /* 0x000fec000383ffff */
.L_x_860:
[----:B------:R-:W-:-:S13]  /*1750*/  ISETP.NE.AND P0, PT, R16, RZ, PT ;  /* 0x000000ff1000720c */ /* 0x000fda0003f05270 */
[----:B------:R-:W-:Y:S05]  /*1760*/  @!P0 BRA `(.L_x_866) ;  /* 0x0000000c00a48947 */ /* 0x000fea0003800000 */
[----:B------:R-:W1:Y:S01]  /*1770*/  LDC.64 R4, c[0x0][0x2c8] ;  /* 0x0000b200ff047b82 */ /* 0x000e620000000a00 */
[----:B------:R-:W-:Y:S01]  /*1780*/  SHF.R.S32.HI R0, RZ, 0x1f, R8 ;  /* 0x0000001fff007819 */ /* 0x000fe20000011408 */
[----:B------:R-:W-:Y:S02]  /*1790*/  ULDC.64 UR14, c[0x0][0x2d8] ;  /* 0x0000b600000e7ab9 */ /* 0x000fe40000000a00 */
[----:B------:R-:W-:-:S04]  /*17a0*/  IMAD.WIDE.U32 R2, R8, UR14, RZ ;  /* 0x0000000e08027c25 */ /* 0x000fc8000f8e00ff */
[----:B------:R-:W-:-:S04]  /*17b0*/  IMAD R7, R0, UR14, RZ ;  /* 0x0000000e00077c24 */ /* 0x000fc8000f8e02ff */
[----:B------:R-:W-:Y:S01]  /*17c0*/  IMAD R7, R8, UR15, R7 ;  /* 0x0000000f08077c24 */ /* 0x000fe2000f8e0207 */
[----:B------:R-:W-:-:S04]  /*17d0*/  ULDC.64 UR14, c[0x0][0x250] ;  /* 0x00009400000e7ab9 */ /* 0x000fc80000000a00 */
[----:B------:R-:W-:Y:S02]  /*17e0*/  IADD3 R3, R3, R7, RZ ;  /* 0x0000000703037210 */ /* 0x000fe40007ffe0ff */
[----:B-1----:R-:W-:-:S04]  /*17f0*/  LEA R4, P0, R2, R4, 0x1 ;  /* 0x0000000402047211 */ /* 0x002fc800078008ff */
[----:B------:R-:W-:-:S05]  /*1800*/  LEA.HI.X R5, R2, R5, R3, 0x1, P0 ;  /* 0x0000000502057211 */ /* 0x000fca00000f0c03 */
[----:B------:R1:W2:Y:S01]  /*1810*/  LDG.E.U16 R4, desc[UR12][R4.64] ;  /* 0x0000000c04047981 */ /* 0x0002a2000c1e1500 */
[----:B------:R-:W-:Y:S01]  /*1820*/  MOV R2, R20 ;  /* 0x0000001400027202 */ /* 0x000fe20000000f00 */
[----:B------:R-:W-:Y:S01]  /*1830*/  IMAD R7, R0, UR14, RZ ;  /* 0x0000000e00077c24 */ /* 0x000fe2000f8e02ff */
[----:B------:R-:W-:-:S03]  /*1840*/  MOV R3, R9 ;  /* 0x0000000900037202 */ /* 0x000fc60000000f00 */
[C---:B------:R-:W-:Y:S02]  /*1850*/  IMAD R7, R8.reuse, UR15, R7 ;  /* 0x0000000f08077c24 */ /* 0x040fe4000f8e0207 */
[----:B------:R-:W-:Y:S01]  /*1860*/  IMAD.WIDE.U32 R2, R8, UR14, R2 ;  /* 0x0000000e08027c25 */ /* 0x000fe2000f8e0002 */
[----:B------:R-:W-:Y:S02]  /*1870*/  ULDC.64 UR14, c[0x0][0x238] ;  /* 0x00008e00000e7ab9 */ /* 0x000fe40000000a00 */
[----:B------:R-:W-:Y:S02]  /*1880*/  LEA R28, P0, R2, UR14, 0x2 ;  /* 0x0000000e021c7c11 */ /* 0x000fe4000f8010ff */
[----:B------:R-:W-:-:S04]  /*1890*/  IADD3 R3, R3, R7, RZ ;  /* 0x0000000703037210 */ /* 0x000fc80007ffe0ff */
[----:B------:R-:W-:Y:S01]  /*18a0*/  LEA.HI.X R29, R2, UR15, R3, 0x2, P0 ;  /* 0x0000000f021d7c11 */ /* 0x000fe200080f1403 */
[----:B------:R-:W-:-:S04]  /*18b0*/  ULDC.64 UR14, c[0x0][0x228] ;  /* 0x00008a00000e7ab9 */ /* 0x000fc80000000a00 */
[----:B------:R-:W3:Y:S01]  /*18c0*/  LDG.E R28, desc[UR12][R28.64] ;  /* 0x0000000c1c1c7981 */ /* 0x000ee2000c1e1900 */
[----:B-1----:R-:W-:Y:S01]  /*18d0*/  IMAD R5, R0, UR14, RZ ;  /* 0x0000000e00057c24 */ /* 0x002fe2000f8e02ff */
[----:B------:R-:W-:Y:S01]  /*18e0*/  MOV R3, R11 ;  /* 0x0000000b00037202 */ /* 0x000fe20000000f00 */
[----:B0-----:R-:W0:Y:S01]  /*18f0*/  I2F.S64 R0, R40 ;  /* 0x0000002800007312 */ /* 0x001e220000301400 */
[----:B------:R-:W-:Y:S02]  /*1900*/  IMAD.MOV.U32 R2, RZ, RZ, R18 ;  /* 0x000000ffff027224 */ /* 0x000fe400078e0012 */
[C---:B------:R-:W-:Y:S02]  /*1910*/  IMAD R5, R8.reuse, UR15, R5 ;  /* 0x0000000f08057c24 */ /* 0x040fe4000f8e0205 */
[----:B------:R-:W-:Y:S01]  /*1920*/  IMAD.WIDE.U32 R2, R8, UR14, R2 ;  /* 0x0000000e08027c25 */ /* 0x000fe2000f8e0002 */
[----:B------:R-:W-:Y:S02]  /*1930*/  ULDC.64 UR14, c[0x0][0x210] ;  /* 0x00008400000e7ab9 */ /* 0x000fe40000000a00 */
[----:B------:R-:W-:Y:S01]  /*1940*/  LEA R6, P0, R2, UR14, 0x2 ;  /* 0x0000000e02067c11 */ /* 0x000fe2000f8010ff */
[----:B------:R-:W-:Y:S01]  /*1950*/  ULDC UR14, c[0x0][0x2c0] ;  /* 0x0000b000000e7ab9 */ /* 0x000fe20000000800 */
[----:B------:R-:W-:-:S04]  /*1960*/  IADD3 R3, R3, R5, RZ ;  /* 0x0000000503037210 */ /* 0x000fc80007ffe0ff */
[----:B------:R-:W-:Y:S02]  /*1970*/  LEA.HI.X R7, R2, UR15, R3, 0x2, P0 ;  /* 0x0000000f02077c11 */ /* 0x000fe400080f1403 */
[----:B0-----:R-:W0:Y:S03]  /*1980*/  F2F.BF16.F32 R2, R0 ;  /* 0x0000000000027304 */ /* 0x001e260000202000 */
[----:B------:R1:W5:Y:S01]  /*1990*/  LDG.E R5, desc[UR12][R6.64] ;  /* 0x0000000c06057981 */ /* 0x000362000c1e1900 */
[----:B0-----:R-:W-:Y:S02]  /*19a0*/  SHF.L.U32 R3, R2, 0x10, RZ ;  /* 0x0000001002037819 */ /* 0x001fe400000006ff */
[----:B--2---:R-:W-:-:S05]  /*19b0*/  SHF.L.U32 R2, R4, 0x10, RZ ;  /* 0x0000001004027819 */ /* 0x004fca00000006ff */
[----:B------:R-:W-:-:S06]  /*19c0*/  FADD.FTZ R3, R3, R2 ;  /* 0x0000000203037221 */ /* 0x000fcc0000010000 */
[----:B------:R-:W0:Y:S08]  /*19d0*/  F2F.BF16.F32 R3, R3 ;  /* 0x0000000300037304 */ /* 0x000e300000202000 */
[----:B---3--:R-:W2:Y:S01]  /*19e0*/  MUFU.RCP R28, R28 ;  /* 0x0000001c001c7308 */ /* 0x008ea20000001000 */
[----:B0-----:R-:W-:-:S04]  /*19f0*/  IMAD.U32 R22, R3, 0x10000, RZ ;  /* 0x0001000003167824 */ /* 0x001fc800078e00ff */
[----:B------:R-:W-:-:S06]  /*1a00*/  FMUL.FTZ R22, R22, 1 ;  /* 0x3f80000016167820 */ /* 0x000fcc0000410000 */
[----:B------:R-:W0:Y:S01]  /*1a10*/  F2F.F64.F32 R22, R22 ;  /* 0x0000001600167310 */ /* 0x000e220000201800 */
[----:B--2---:R-:W-:-:S07]  /*1a20*/  FFMA.FTZ R3, R28, R28, -UR14 ;  /* 0x8000000e1c037e23 */ /* 0x004fce000801001c */
[----:B0-----:R-:W1:Y:S01]  /*1a30*/  MUFU.RCP64H R27, R23 ;  /* 0x00000017001b7308 */ /* 0x001e620000001800 */
[----:B------:R-:W-:-:S04]  /*1a40*/  IADD3 R26, R23, 0x300402, RZ ;  /* 0x00300402171a7810 */ /* 0x000fc80007ffe0ff */
[----:B------:R-:W-:Y:S02]  /*1a50*/  FSETP.GEU.AND P0, PT, |R26|, 5.8789094863358348022e-39, PT ;  /* 0x004004021a00780b */ /* 0x000fe40003f0e200 */
[----:B-1----:R-:W-:-:S08]  /*1a60*/  DFMA R6, -R22, R26, 1 ;  /* 0x3ff000001606742b */ /* 0x002fd0000000011a */
        /* <DEDUP_REMOVED lines=8> */
[----:B-----5:R-:W-:Y:S05]  /*1af0*/  CALL.REL.NOINC `($__internal_4_$__cuda_sm20_dblrcp_rn_slowpath_v3) ;  /* 0x0000001000347944 */ /* 0x020fea0003c00000 */
.L_x_867:
[----:B------:R-:W-:Y:S01]  /*1b00*/  UMOV UR14, 0xf0000000 ;  /* 0xf0000000000e7882 */ /* 0x000fe20000000000 */
[----:B------:R-:W-:Y:S01]  /*1b10*/  UMOV UR15, 0x380fffff ;  /* 0x380fffff000f7882 */ /* 0x000fe20000000000 */
[----:B------:R-:W0:Y:S01]  /*1b20*/  F2F.F32.F64 R7, R24 ;  /* 0x0000001800077310 */ /* 0x000e220000301000 */
[----:B------:R-:W-:Y:S01]  /*1b30*/  DSETP.GEU.AND P0, PT, |R24|, UR14, PT ;  /* 0x0000000e18007e2a */ /* 0x000fe2000bf0e200 */
[----:B-----5:R-:W-:-:S04]  /*1b40*/  FADD.FTZ R6, R32, -R5 ;  /* 0x8000000520067221 */ /* 0x020fc80000010000 */
[----:B------:R-:W-:Y:S01]  /*1b50*/  FMUL.FTZ R23, R6, R6 ;  /* 0x0000000606177220 */ /* 0x000fe20000410000 */
[----:B------:R-:W-:-:S03]  /*1b60*/  SHF.L.U32 R6, R4, 0x10, RZ ;  /* 0x0000001004067819 */ /* 0x000fc600000006ff */
[C---:B------:R-:W-:Y:S02]  /*1b70*/  FMUL.FTZ R23, R0.reuse, R23 ;  /* 0x0000001700177220 */ /* 0x040fe40000410000 */
[----:B------:R-:W-:Y:S02]  /*1b80*/  FADD.FTZ R40, R0, R6 ;  /* 0x0000000600287221 */ /* 0x000fe40000010000 */
[-C--:B------:R-:W-:Y:S01]  /*1b90*/  FMUL.FTZ R4, R23, R6.reuse ;  /* 0x0000000617047220 */ /* 0x080fe20000410000 */
[----:B0-----:R-:W-:Y:S01]  /*1ba0*/  @!P0 FMUL R7, R7, 1.175494350822287508e-38 ;  /* 0x0080000007078820 */ /* 0x001fe20000400000 */
[----:B------:R-:W-:Y:S02]  /*1bb0*/  ISETP.NE.AND P0, PT, R16, 0x1, PT ;  /* 0x000000011000780c */ /* 0x000fe40003f05270 */
[----:B------:R-:W1:Y:S01]  /*1bc0*/  F2I.S64.TRUNC R40, R40 ;  /* 0x0000002800287311 */ /* 0x000e62000020d900 */
[C---:B------:R-:W-:Y:S01]  /*1bd0*/  FMUL.FTZ R6, R7.reuse, R6 ;  /* 0x0000000607067220 */ /* 0x040fe20000410000 */
[----:B------:R-:W-:Y:S01]  /*1be0*/  FMUL.FTZ R4, R7, R4 ;  /* 0x0000000407047220 */ /* 0x000fe20000410000 */
[----:B------:R-:W-:-:S02]  /*1bf0*/  FMUL.FTZ R7, R0, R7 ;  /* 0x0000000700077220 */ /* 0x000fc40000410000 */
[----:B------:R-:W-:Y:S01]  /*1c00*/  FMUL.FTZ R5, R5, R6 ;  /* 0x0000000605057220 */ /* 0x000fe20000410000 */
[----:B------:R-:W-:-:S03]  /*1c10*/  FFMA.FTZ R4, R3, R2, R4 ;  /* 0x0000000203047223 */ /* 0x000fc60000010004 */
[----:B------:R-:W-:Y:S01]  /*1c20*/  FFMA.FTZ R32, R32, R7, R5 ;  /* 0x0000000720207223 */ /* 0x000fe20000010005 */
[----:B------:R-:W-:Y:S01]  /*1c30*/  FADD.FTZ R37, R37, R4 ;  /* 0x0000000425257221 */ /* 0x000fe20000010000 */
[----:B------:R-:W-:Y:S06]  /*1c40*/  @!P0 BRA `(.L_x_866) ;  /* 0x00000008006c8947 */ /* 0x000fec0003800000 */
[----:B------:R-:W0:Y:S01]  /*1c50*/  LDC.64 R2, c[0x0][0x2c8] ;  /* 0x0000b200ff027b82 */ /* 0x000e220000000a00 */
[----:B------:R-:W-:Y:S01]  /*1c60*/  IADD3 R0, R8, 0x1, RZ ;  /* 0x0000000108007810 */ /* 0x000fe20007ffe0ff */
[----:B------:R-:W-:-:S03]  /*1c70*/  ULDC.64 UR14, c[0x0][0x2d8] ;  /* 0x0000b600000e7ab9 */ /* 0x000fc60000000a00 */
[----:B------:R-:W-:Y:S01]  /*1c80*/  SHF.R.S32.HI R22, RZ, 0x1f, R0 ;  /* 0x0000001fff167819 */ /* 0x000fe20000011400 */
[----:B------:R-:W-:-:S04]  /*1c90*/  IMAD.WIDE.U32 R4, R0, UR14, RZ ;  /* 0x0000000e00047c25 */ /* 0x000fc8000f8e00ff */
[----:B------:R-:W-:-:S04]  /*1ca0*/  IMAD R7, R22, UR14, RZ ;  /* 0x0000000e16077c24 */ /* 0x000fc8000f8e02ff */
[----:B------:R-:W-:Y:S01]  /*1cb0*/  IMAD R7, R0, UR15, R7 ;  /* 0x0000000f00077c24 */ /* 0x000fe2000f8e0207 */
[----:B------:R-:W-:-:S03]  /*1cc0*/  ULDC.64 UR14, c[0x0][0x250] ;  /* 0x00009400000e7ab9 */ /* 0x000fc60000000a00 */
[----:B------:R-:W-:Y:S01]  /*1cd0*/  IMAD.IADD R5, R5, 0x1, R7 ;  /* 0x0000000105057824 */ /* 0x000fe200078e0207 */
[----:B0-----:R-:W-:-:S04]  /*1ce0*/  LEA R2, P0, R4, R2, 0x1 ;  /* 0x0000000204027211 */ /* 0x001fc800078008ff */
[----:B------:R-:W-:-:S05]  /*1cf0*/  LEA.HI.X R3, R4, R3, R5, 0x1, P0 ;  /* 0x0000000304037211 */ /* 0x000fca00000f0c05 */
[----:B------:R0:W2:Y:S01]  /*1d00*/  LDG.E.U16 R4, desc[UR12][R2.64] ;  /* 0x0000000c02047981 */ /* 0x0000a2000c1e1500 */
[----:B------:R-:W-:-:S04]  /*1d10*/  IMAD R5, R22, UR14, RZ ;  /* 0x0000000e16057c24 */ /* 0x000fc8000f8e02ff */
[----:B------:R-:W-:Y:S01]  /*1d20*/  IMAD R5, R0, UR15, R5 ;  /* 0x0000000f00057c24 */ /* 0x000fe2000f8e0205 */
[----:B0-----:R-:W-:Y:S02]  /*1d30*/  MOV R2, R20 ;  /* 0x0000001400027202 */ /* 0x001fe40000000f00 */
[----:B------:R-:W-:-:S03]  /*1d40*/  MOV R3, R9 ;  /* 0x0000000900037202 */ /* 0x000fc60000000f00 */
[----:B------:R-:W-:Y:S01]  /*1d50*/  IMAD.WIDE.U32 R6, R0, UR14, R2 ;  /* 0x0000000e00067c25 */ /* 0x000fe2000f8e0002 */
[----:B------:R-:W-:Y:S02]  /*1d60*/  ULDC.64 UR14, c[0x0][0x238] ;  /* 0x00008e00000e7ab9 */ /* 0x000fe40000000a00 */
[----:B------:R-:W-:Y:S02]  /*1d70*/  LEA R28, P0, R6, UR14, 0x2 ;  /* 0x0000000e061c7c11 */ /* 0x000fe4000f8010ff */
[----:B------:R-:W-:-:S04]  /*1d80*/  IADD3 R5, R7, R5, RZ ;  /* 0x0000000507057210 */ /* 0x000fc80007ffe0ff */
[----:B------:R-:W-:Y:S01]  /*1d90*/  LEA.HI.X R29, R6, UR15, R5, 0x2, P0 ;  /* 0x0000000f061d7c11 */ /* 0x000fe200080f1405 */
[----:B------:R-:W-:-:S04]  /*1da0*/  ULDC.64 UR14, c[0x0][0x228] ;  /* 0x00008a00000e7ab9 */ /* 0x000fc80000000a00 */
[----:B------:R-:W3:Y:S01]  /*1db0*/  LDG.E R28, desc[UR12][R28.64] ;  /* 0x0000000c1c1c7981 */ /* 0x000ee2000c1e1900 */
[----:B------:R-:W-:Y:S01]  /*1dc0*/  MOV R2, R18 ;  /* 0x0000001200027202 */ /* 0x000fe20000000f00 */
[----:B------:R-:W-:Y:S02]  /*1dd0*/  IMAD R5, R22, UR14, RZ ;  /* 0x0000000e16057c24 */ /* 0x000fe4000f8e02ff */
[----:B------:R-:W-:Y:S02]  /*1de0*/  IMAD.MOV.U32 R3, RZ, RZ, R11 ;  /* 0x000000ffff037224 */ /* 0x000fe400078e000b */
[C---:B------:R-:W-:Y:S02]  /*1df0*/  IMAD R5, R0.reuse, UR15, R5 ;  /* 0x0000000f00057c24 */ /* 0x040fe4000f8e0205 */
[----:B------:R-:W-:Y:S01]  /*1e00*/  IMAD.WIDE.U32 R2, R0, UR14, R2 ;  /* 0x0000000e00027c25 */ /* 0x000fe2000f8e0002 */
[----:B------:R-:W-:Y:S01]  /*1e10*/  ULDC.64 UR14, c[0x0][0x210] ;  /* 0x00008400000e7ab9 */ /* 0x000fe20000000a00 */
[----:B-1----:R-:W0:Y:S01]  /*1e20*/  I2F.S64 R0, R40 ;  /* 0x0000002800007312 */ /* 0x002e220000301400 */
[----:B------:R-:W-:Y:S01]  /*1e30*/  LEA R6, P0, R2, UR14, 0x2 ;  /* 0x0000000e02067c11 */ /* 0x000fe2000f8010ff */
[----:B------:R-:W-:Y:S01]  /*1e40*/  ULDC UR14, c[0x0][0x2c0] ;  /* 0x0000b000000e7ab9 */ /* 0x000fe20000000800 */
[----:B------:R-:W-:-:S04]  /*1e50*/  IADD3 R3, R3, R5, RZ ;  /* 0x0000000503037210 */ /* 0x000fc80007ffe0ff */
[----:B------:R-:W-:-:S05]  /*1e60*/  LEA.HI.X R7, R2, UR15, R3, 0x2, P0 ;  /* 0x0000000f02077c11 */ /* 0x000fca00080f1403 */
[----:B------:R1:W5:Y:S01]  /*1e70*/  LDG.E R5, desc[UR12][R6.64] ;  /* 0x0000000c06057981 */ /* 0x000362000c1e1900 */
[----:B0-----:R-:W0:Y:S02]  /*1e80*/  F2F.BF16.F32 R2, R0 ;  /* 0x0000000000027304 */ /* 0x001e240000202000 */
[----:B0-----:R-:W-:Y:S02]  /*1e90*/  SHF.L.U32 R3, R2, 0x10, RZ ;  /* 0x0000001002037819 */ /* 0x001fe400000006ff */
[----:B--2---:R-:W-:-:S05]  /*1ea0*/  SHF.L.U32 R2, R4, 0x10, RZ ;  /* 0x0000001004027819 */ /* 0x004fca00000006ff */
[----:B------:R-:W-:-:S06]  /*1eb0*/  FADD.FTZ R3, R3, R2 ;  /* 0x0000000203037221 */ /* 0x000fcc0000010000 */
[----:B------:R-:W0:Y:S02]  /*1ec0*/  F2F.BF16.F32 R3, R3 ;  /* 0x0000000300037304 */ /* 0x000e240000202000 */
[----:B0-----:R-:W-:-:S05]  /*1ed0*/  SHF.L.U32 R22, R3, 0x10, RZ ;  /* 0x0000001003167819 */ /* 0x001fca00000006ff */
[----:B------:R-:W-:Y:S01]  /*1ee0*/  FMUL.FTZ R22, R22, 1 ;  /* 0x3f80000016167820 */ /* 0x000fe20000410000 */
[----:B---3--:R-:W0:Y:S08]  /*1ef0*/  MUFU.RCP R28, R28 ;  /* 0x0000001c001c7308 */ /* 0x008e300000001000 */
[----:B------:R-:W2:Y:S01]  /*1f00*/  F2F.F64.F32 R22, R22 ;  /* 0x0000001600167310 */ /* 0x000ea20000201800 */
[----:B0-----:R-:W-:-:S07]  /*1f10*/  FFMA.FTZ R3, R28, R28, -UR14 ;  /* 0x8000000e1c037e23 */ /* 0x001fce000801001c */
[----:B--2---:R-:W1:Y:S01]  /*1f20*/  MUFU.RCP64H R27, R23 ;  /* 0x00000017001b7308 */ /* 0x004e620000001800 */
[----:B------:R-:W-:-:S05]  /*1f30*/  VIADD R26, R23, 0x300402 ;  /* 0x00300402171a7836 */ /* 0x000fca0000000000 */
[----:B------:R-:W-:Y:S01]  /*1f40*/  FSETP.GEU.AND P0, PT, |R26|, 5.8789094863358348022e-39, PT ;  /* 0x004004021a00780b */ /* 0x000fe20003f0e200 */
        /* <DEDUP_REMOVED lines=10> */
.L_x_868:
        /* <DEDUP_REMOVED lines=12> */
[----:B------:R-:W2:Y:S01]  /*20b0*/  F2I.S64.TRUNC R40, R40 ;  /* 0x0000002800287311 */ /* 0x000ea2000020d900 */
        /* <DEDUP_REMOVED lines=15> */
[----:B------:R-:W-:-:S04]  /*21b0*/  ULDC.64 UR14, c[0x0][0x250] ;  /* 0x00009400000e7ab9 */ /* 0x000fc80000000a00 */
[----:B------:R-:W-:Y:S02]  /*21c0*/  IADD3 R0, R5, R7, RZ ;  /* 0x0000000705007210 */ /* 0x000fe40007ffe0ff */
[----:B0-----:R-:W-:-:S04]  /*21d0*/  LEA R2, P0, R4, R2, 0x1 ;  /* 0x0000000204027211 */ /* 0x001fc800078008ff */
[----:B------:R-:W-:-:S05]  /*21e0*/  LEA.HI.X R3, R4, R3, R0, 0x1, P0 ;  /* 0x0000000304037211 */ /* 0x000fca00000f0c00 */
[----:B------:R0:W3:Y:S01]  /*21f0*/  LDG.E.U16 R0, desc[UR12][R2.64] ;  /* 0x0000000c02007981 */ /* 0x0000e2000c1e1500 */
[----:B------:R-:W-:Y:S02]  /*2200*/  IMAD R6, R21, UR14, RZ ;  /* 0x0000000e15067c24 */ /* 0x000fe4000f8e02ff */
[----:B------:R-:W-:Y:S02]  /*2210*/  IMAD.MOV.U32 R8, RZ, RZ, R20 ;  /* 0x000000ffff087224 */ /* 0x000fe400078e0014 */
[C---:B------:R-:W-:Y:S02]  /*2220*/  IMAD R7, R19.reuse, UR15, R6 ;  /* 0x0000000f13077c24 */ /* 0x040fe4000f8e0206 */
[----:B------:R-:W-:Y:S01]  /*2230*/  IMAD.WIDE.U32 R4, R19, UR14, R8 ;  /* 0x0000000e13047c25 */ /* 0x000fe2000f8e0008 */
[----:B------:R-:W-:Y:S02]  /*2240*/  ULDC.64 UR14, c[0x0][0x238] ;  /* 0x00008e00000e7ab9 */ /* 0x000fe40000000a00 */
[----:B------:R-:W-:-:S02]  /*2250*/  LEA R6, P0, R4, UR14, 0x2 ;  /* 0x0000000e04067c11 */ /* 0x000fc4000f8010ff */
[----:B------:R-:W-:-:S04]  /*2260*/  IADD3 R5, R5, R7, RZ ;  /* 0x0000000705057210 */ /* 0x000fc80007ffe0ff */
[----:B------:R-:W-:Y:S01]  /*2270*/  LEA.HI.X R7, R4, UR15, R5, 0x2, P0 ;  /* 0x0000000f04077c11 */ /* 0x000fe200080f1405 */
[----:B------:R-:W-:-:S04]  /*2280*/  ULDC.64 UR14, c[0x0][0x228] ;  /* 0x00008a00000e7ab9 */ /* 0x000fc80000000a00 */
[----:B------:R1:W4:Y:S01]  /*2290*/  LDG.E R6, desc[UR12][R6.64] ;  /* 0x0000000c06067981 */ /* 0x000322000c1e1900 */
[----:B0-----:R-:W-:Y:S01]  /*22a0*/  MOV R2, R18 ;  /* 0x0000001200027202 */ /* 0x001fe20000000f00 */
[----:B------:R-:W-:Y:S01]  /*22b0*/  IMAD R4, R21, UR14, RZ ;  /* 0x0000000e15047c24 */ /* 0x000fe2000f8e02ff */
[----:B------:R-:W-:-:S03]  /*22c0*/  MOV R3, R11 ;  /* 0x0000000b00037202 */ /* 0x000fc60000000f00 */
[----:B------:R-:W-:-:S04]  /*22d0*/  IMAD.WIDE.U32 R2, R19, UR14, R2 ;  /* 0x0000000e13027c25 */ /* 0x000fc8000f8e0002 */
[----:B------:R-:W-:Y:S01]  /*22e0*/  IMAD R19, R19, UR15, R4 ;  /* 0x0000000f13137c24 */ /* 0x000fe2000f8e0204 */
[----:B------:R-:W-:Y:S02]  /*22f0*/  ULDC.64 UR14, c[0x0][0x210] ;  /* 0x00008400000e7ab9 */ /* 0x000fe40000000a00 */
[----:B------:R-:W-:Y:S01]  /*2300*/  LEA R4, P0, R2, UR14, 0x2 ;  /* 0x0000000e02047c11 */ /* 0x000fe2000f8010ff */
[----:B------:R-:W-:Y:S01]  /*2310*/  ULDC UR14, c[0x0][0x2c0] ;  /* 0x0000b000000e7ab9 */ /* 0x000fe20000000800 */
[----:B------:R-:W-:-:S04]  /*2320*/  IADD3 R3, R3, R19, RZ ;  /* 0x0000001303037210 */ /* 0x000fc80007ffe0ff */
[----:B------:R-:W-:Y:S02]  /*2330*/  LEA.HI.X R5, R2, UR15, R3, 0x2, P0 ;  /* 0x0000000f02057c11 */ /* 0x000fe400080f1403 */
[----:B--2---:R-:W0:Y:S04]  /*2340*/  I2F.S64 R2, R40 ;  /* 0x0000002800027312 */ /* 0x004e280000301400 */
[----:B------:R2:W5:Y:S04]  /*2350*/  LDG.E R5, desc[UR12][R4.64] ;  /* 0x0000000c04057981 */ /* 0x000568000c1e1900 */
[----:B0-----:R-:W0:Y:S02]  /*2360*/  F2F.BF16.F32 R3, R2 ;  /* 0x0000000200037304 */ /* 0x001e240000202000 */
[----:B0-----:R-:W-:Y:S01]  /*2370*/  IMAD.U32 R8, R3, 0x10000, RZ ;  /* 0x0001000003087824 */ /* 0x001fe200078e00ff */
[----:B---3--:R-:W-:-:S05]  /*2380*/  SHF.L.U32 R3, R0, 0x10, RZ ;  /* 0x0000001000037819 */ /* 0x008fca00000006ff */
[----:B-1----:R-:W-:-:S06]  /*2390*/  FADD.FTZ R7, R8, R3 ;  /* 0x0000000308077221 */ /* 0x002fcc0000010000 */
[----:B------:R-:W0:Y:S08]  /*23a0*/  F2F.BF16.F32 R7, R7 ;  /* 0x0000000700077304 */ /* 0x000e300000202000 */
[----:B----4-:R-:W2:Y:S01]  /*23b0*/  MUFU.RCP R6, R6 ;  /* 0x0000000600067308 */ /* 0x010ea20000001000 */
[----:B0-----:R-:W-:-:S05]  /*23c0*/  SHF.L.U32 R8, R7, 0x10, RZ ;  /* 0x0000001007087819 */ /* 0x001fca00000006ff */
[----:B------:R-:W-:-:S06]  /*23d0*/  FMUL.FTZ R22, R8, 1 ;  /* 0x3f80000008167820 */ /* 0x000fcc0000410000 */
[----:B------:R-:W0:Y:S01]  /*23e0*/  F2F.F64.F32 R22, R22 ;  /* 0x0000001600167310 */ /* 0x000e220000201800 */
[----:B--2---:R-:W-:-:S07]  /*23f0*/  FFMA.FTZ R4, R6, R6, -UR14 ;  /* 0x8000000e06047e23 */ /* 0x004fce0008010006 */
        /* <DEDUP_REMOVED lines=13> */
.L_x_869:
[----:B------:R-:W-:Y:S01]  /*24d0*/  UMOV UR14, 0xf0000000 ;  /* 0xf0000000000e7882 */ /* 0x000fe20000000000 */
[----:B------:R-:W-:Y:S01]  /*24e0*/  UMOV UR15, 0x380fffff ;  /* 0x380fffff000f7882 */ /* 0x000fe20000000000 */
[----:B------:R-:W0:Y:S01]  /*24f0*/  F2F.F32.F64 R7, R24 ;  /* 0x0000001800077310 */ /* 0x000e220000301000 */
[----:B-----5:R-:W-:Y:S01]  /*2500*/  FADD.FTZ R6, R32, -R5 ;  /* 0x8000000520067221 */ /* 0x020fe20000010000 */
[----:B------:R-:W-:-:S03]  /*2510*/  DSETP.GEU.AND P0, PT, |R24|, UR14, PT ;  /* 0x0000000e18007e2a */ /* 0x000fc6000bf0e200 */
[----:B------:R-:W-:Y:S01]  /*2520*/  FMUL.FTZ R9, R6, R6 ;  /* 0x0000000606097220 */ /* 0x000fe20000410000 */
[----:B------:R-:W-:-:S03]  /*2530*/  IMAD.U32 R6, R0, 0x10000, RZ ;  /* 0x0001000000067824 */ /* 0x000fc600078e00ff */
[C---:B------:R-:W-:Y:S01]  /*2540*/  FMUL.FTZ R9, R2.reuse, R9 ;  /* 0x0000000902097220 */ /* 0x040fe20000410000 */
[----:B------:R-:W-:-:S03]  /*2550*/  FADD.FTZ R40, R2, R6 ;  /* 0x0000000602287221 */ /* 0x000fc60000010000 */
[----:B------:R-:W-:-:S03]  /*2560*/  FMUL.FTZ R0, R9, R6 ;  /* 0x0000000609007220 */ /* 0x000fc60000410000 */
[----:B0-----:R-:W-:Y:S01]  /*2570*/  @!P0 FMUL R7, R7, 1.175494350822287508e-38 ;  /* 0x0080000007078820 */ /* 0x001fe20000400000 */
[----:B------:R-:W3:Y:S03]  /*2580*/  F2I.S64.TRUNC R40, R40 ;  /* 0x0000002800287311 */ /* 0x000ee6000020d900 */
[C---:B------:R-:W-:Y:S01]  /*2590*/  FMUL.FTZ R6, R7.reuse, R6 ;  /* 0x0000000607067220 */ /* 0x040fe20000410000 */
[----:B------:R-:W-:Y:S01]  /*25a0*/  FMUL.FTZ R9, R7, R0 ;  /* 0x0000000007097220 */ /* 0x000fe20000410000 */
[----:B------:R-:W-:Y:S02]  /*25b0*/  FMUL.FTZ R7, R2, R7 ;  /* 0x0000000702077220 */ /* 0x000fe40000410000 */
[----:B------:R-:W-:Y:S01]  /*25c0*/  FMUL.FTZ R5, R5, R6 ;  /* 0x0000000605057220 */ /* 0x000fe20000410000 */
[----:B------:R-:W-:-:S03]  /*25d0*/  FFMA.FTZ R4, R4, R3, R9 ;  /* 0x0000000304047223 */ /* 0x000fc60000010009 */
[----:B------:R-:W-:Y:S01]  /*25e0*/  FFMA.FTZ R32, R32, R7, R5 ;  /* 0x0000000720207223 */ /* 0x000fe20000010005 */
[----:B------:R-:W-:-:S07]  /*25f0*/  FADD.FTZ R37, R37, R4 ;  /* 0x0000000425257221 */ /* 0x000fce0000010000 */
.L_x_866:
[----:B0123--:R-:W-:Y:S01]  /*2600*/  MOV R4, R40 ;  /* 0x0000002800047202 */ /* 0x00ffe20000000f00 */
[----:B------:R-:W-:Y:S01]  /*2610*/  ULDC UR14, c[0x0][0x2c0] ;  /* 0x0000b000000e7ab9 */ /* 0x000fe20000000800 */
[----:B------:R-:W-:Y:S01]  /*2620*/  MOV R5, R41 ;  /* 0x0000002900057202 */ /* 0x000fe20000000f00 */
[----:B------:R-:W-:Y:S03]  /*2630*/  BSSY B0, `(.L_x_870) ;  /* 0x000001d000007945 */ /* 0x000fe60003800000 */
[----:B------:R-:W0:Y:S08]  /*2640*/  I2F.S64 R0, R4 ;  /* 0x0000000400007312 */ /* 0x000e300000301400 */
[----:B0-----:R-:W0:Y:S02]  /*2650*/  MUFU.RCP R0, R0 ;  /* 0x0000000000007308 */ /* 0x001e240000001000 */
[----:B0-----:R-:W-:Y:S01]  /*2660*/  FFMA.FTZ R8, R0, R37, UR14 ;  /* 0x0000000e00087e23 */ /* 0x001fe20008010025 */
[----:B------:R-:W-:-:S02]  /*2670*/  ULDC.64 UR14, c[0x0][0x270] ;  /* 0x00009c00000e7ab9 */ /* 0x000fc40000000a00 */
[----:B------:R-:W-:Y:S02]  /*2680*/  IMAD R9, R13, UR14, RZ ;  /* 0x0000000e0d097c24 */ /* 0x000fe4000f8e02ff */
[C---:B------:R-:W-:Y:S01]  /*2690*/  IMAD.WIDE.U32 R6, R12.reuse, UR14, RZ ;  /* 0x0000000e0c067c25 */ /* 0x040fe2000f8e00ff */
[----:B------:R-:W0:Y:S03]  /*26a0*/  MUFU.SQRT R8, R8 ;  /* 0x0000000800087308 */ /* 0x000e260000002000 */
[----:B------:R-:W-:Y:S01]  /*26b0*/  IMAD R9, R12, UR15, R9 ;  /* 0x0000000f0c097c24 */ /* 0x000fe2000f8e0209 */
[----:B------:R-:W-:-:S04]  /*26c0*/  ULDC.64 UR14, c[0x0][0x260] ;  /* 0x00009800000e7ab9 */ /* 0x000fc80000000a00 */
[----:B------:R-:W-:Y:S01]  /*26d0*/  IADD3 R7, R7, R9, RZ ;  /* 0x0000000907077210 */ /* 0x000fe20007ffe0ff */
[----:B0-----:R-:W-:Y:S01]  /*26e0*/  FMUL.FTZ R22, R8, 1 ;  /* 0x3f80000008167820 */ /* 0x001fe20000410000 */
[----:B------:R-:W-:-:S04]  /*26f0*/  LEA R8, P0, R6, UR14, 0x2 ;  /* 0x0000000e06087c11 */ /* 0x000fc8000f8010ff */
[----:B------:R-:W-:Y:S01]  /*2700*/  LEA.HI.X R9, R6, UR15, R7, 0x2, P0 ;  /* 0x0000000f06097c11 */ /* 0x000fe200080f1407 */
[----:B------:R-:W0:Y:S04]  /*2710*/  F2F.F64.F32 R22, R22 ;  /* 0x0000001600167310 */ /* 0x000e280000201800 */
[----:B------:R1:W-:Y:S04]  /*2720*/  STG.E desc[UR12][R8.64], R32 ;  /* 0x0000002008007986 */ /* 0x0003e8000c10190c */
        /* <DEDUP_REMOVED lines=8> */
[----:B-1----:R-:W-:Y:S10]  /*27b0*/  @P0 BRA `(.L_x_871) ;  /* 0x0000000000100947 */ /* 0x002ff40003800000 */
[----:B------:R-:W-:Y:S02]  /*27c0*/  LOP3.LUT R26, R23, 0x7fffffff, RZ, 0xc0, !PT ;  /* 0x7fffffff171a7812 */ /* 0x000fe400078ec0ff */
[----:B------:R-:W-:-:S03]  /*27d0*/  MOV R30, 0x2800 ;  /* 0x00002800001e7802 */ /* 0x000fc60000000f00 */
[----:B------:R-:W-:-:S07]  /*27e0*/  VIADD R26, R26, 0xfff00000 ;  /* 0xfff000001a1a7836 */ /* 0x000fce0000000000 */
[----:B------:R-:W-:Y:S05]  /*27f0*/  CALL.REL.NOINC `($__internal_4_$__cuda_sm20_dblrcp_rn_slowpath_v3) ;  /* 0x0000000000f47944 */ /* 0x000fea0003c00000 */
.L_x_871:
[----:B------:R-:W-:Y:S05]  /*2800*/  BSYNC B0 ;  /* 0x0000000000007941 */ /* 0x000fea0003800000 */
.L_x_870:
[----:B------:R-:W-:Y:S01]  /*2810*/  ULDC.64 UR18, c[0x0][0x290] ;  /* 0x0000a40000127ab9 */ /* 0x000fe20000000a00 */
[----:B------:R-:W-:Y:S01]  /*2820*/  UMOV UR14, 0xf0000000 ;  /* 0xf0000000000e7882 */ /* 0x000fe20000000000 */
[----:B------:R-:W-:Y:S01]  /*2830*/  ISETP.NE.U32.AND P0, PT, RZ, UR18, PT ;  /* 0x00000012ff007c0c */ /* 0x000fe2000bf05070 */
[----:B------:R-:W-:Y:S01]  /*2840*/  UMOV UR15, 0x380fffff ;  /* 0x380fffff000f7882 */ /* 0x000fe20000000000 */
[----:B------:R-:W0:Y:S01]  /*2850*/  F2F.F32.F64 R11, R24 ;  /* 0x00000018000b7310 */ /* 0x000e220000301000 */
[----:B------:R-:W-:Y:S01]  /*2860*/  ULDC.64 UR16, c[0x0][0x288] ;  /* 0x0000a20000107ab9 */ /* 0x000fe20000000a00 */
[----:B------:R-:W-:Y:S01]  /*2870*/  ISETP.NE.AND.EX P0, PT, RZ, UR19, PT, P0 ;  /* 0x00000013ff007c0c */ /* 0x000fe2000bf05300 */
[----:B------:R-:W-:Y:S01]  /*2880*/  DSETP.GEU.AND P1, PT, |R24|, UR14, PT ;  /* 0x0000000e18007e2a */ /* 0x000fe2000bf2e200 */
[----:B------:R-:W-:Y:S01]  /*2890*/  IMAD R3, R13, UR16, RZ ;  /* 0x000000100d037c24 */ /* 0x000fe2000f8e02ff */
[----:B------:R-:W-:Y:S01]  /*28a0*/  ULDC.64 UR14, c[0x0][0x278] ;  /* 0x00009e00000e7ab9 */ /* 0x000fe20000000a00 */
[----:B------:R-:W-:-:S04]  /*28b0*/  IMAD.WIDE.U32 R4, R12, UR16, RZ ;  /* 0x000000100c047c25 */ /* 0x000fc8000f8e00ff */
[----:B------:R-:W-:-:S05]  /*28c0*/  IMAD R3, R12, UR17, R3 ;  /* 0x000000110c037c24 */ /* 0x000fca000f8e0203 */
[----:B------:R-:W1:Y:S01]  /*28d0*/  @P0 LDC.64 R6, c[0x0][0x2a0] ;  /* 0x0000a800ff060b82 */ /* 0x000e620000000a00 */
[----:B------:R-:W-:Y:S01]  /*28e0*/  IADD3 R5, R5, R3, RZ ;  /* 0x0000000305057210 */ /* 0x000fe20007ffe0ff */
[----:B0-----:R-:W-:Y:S01]  /*28f0*/  @!P1 FMUL R11, R11, 1.175494350822287508e-38 ;  /* 0x008000000b0b9820 */ /* 0x001fe20000400000 */
[-C--:B-1----:R-:W-:Y:S02]  /*2900*/  @P0 IMAD R0, R13, R6.reuse, RZ ;  /* 0x000000060d000224 */ /* 0x082fe400078e02ff */
[----:B------:R-:W-:Y:S01]  /*2910*/  @P0 IMAD.WIDE.U32 R8, R12, R6, RZ ;  /* 0x000000060c080225 */ /* 0x000fe200078e00ff */
[----:B------:R-:W-:-:S03]  /*2920*/  LEA R6, P2, R4, UR14, 0x2 ;  /* 0x0000000e04067c11 */ /* 0x000fc6000f8410ff */
[----:B------:R-:W-:Y:S01]  /*2930*/  @P0 IMAD R7, R12, R7, R0 ;  /* 0x000000070c070224 */ /* 0x000fe200078e0200 */
[----:B------:R-:W-:-:S04]  /*2940*/  @P0 LEA R2, P3, R8, UR18, 0x1 ;  /* 0x0000001208020c11 */ /* 0x000fc8000f8608ff */
[----:B------:R-:W-:Y:S02]  /*2950*/  @P0 IADD3 R3, R9, R7, RZ ;  /* 0x0000000709030210 */ /* 0x000fe40007ffe0ff */
[----:B------:R-:W-:Y:S01]  /*2960*/  LEA.HI.X R7, R4, UR15, R5, 0x2, P2 ;  /* 0x0000000f04077c11 */ /* 0x000fe200090f1405 */
[----:B------:R-:W-:Y:S01]  /*2970*/  ULDC.64 UR14, c[0x0][0x2a8] ;  /* 0x0000aa00000e7ab9 */ /* 0x000fe20000000a00 */
[----:B------:R-:W-:Y:S01]  /*2980*/  @P0 LEA.HI.X R3, R8, UR19, R3, 0x1, P3 ;  /* 0x0000001308030c11 */ /* 0x000fe200098f0c03 */
[----:B------:R-:W0:Y:S02]  /*2990*/  @P0 LDC R4, c[0x0][0x2c4] ;  /* 0x0000b100ff040b82 */ /* 0x000e240000000800 */
[----:B------:R1:W-:Y:S04]  /*29a0*/  STG.E desc[UR12][R6.64], R11 ;  /* 0x0000000b06007986 */ /* 0x0003e8000c10190c */
[----:B------:R-:W2:Y:S01]  /*29b0*/  @P0 LDG.E.U16 R0, desc[UR12][R2.64] ;  /* 0x0000000c02000981 */ /* 0x000ea2000c1e1500 */
[----:B------:R-:W-:-:S04]  /*29c0*/  ISETP.NE.U32.AND P1, PT, RZ, UR14, PT ;  /* 0x0000000eff007c0c */ /* 0x000fc8000bf25070 */
[----:B------:R-:W-:-:S13]  /*29d0*/  ISETP.NE.AND.EX P1, PT, RZ, UR15, PT, P1 ;  /* 0x0000000fff007c0c */ /* 0x000fda000bf25310 */
[----:B------:R-:W3:Y:S02]  /*29e0*/  @P1 LDC.64 R18, c[0x0][0x2b8] ;  /* 0x0000ae00ff121b82 */ /* 0x000ee40000000a00 */
[-C--:B---3--:R-:W-:Y:S02]  /*29f0*/  @P1 IMAD R13, R13, R18.reuse, RZ ;  /* 0x000000120d0d1224 */ /* 0x088fe400078e02ff */
[----:B------:R-:W-:-:S04]  /*2a00*/  @P1 IMAD.WIDE.U32 R8, R12, R18, RZ ;  /* 0x000000120c081225 */ /* 0x000fc800078e00ff */
[----:B-1----:R-:W-:-:S05]  /*2a10*/  @P1 IMAD R7, R12, R19, R13 ;  /* 0x000000130c071224 */ /* 0x002fca00078e020d */
[----:B------:R-:W-:Y:S02]  /*2a20*/  @P1 IADD3 R7, R9, R7, RZ ;  /* 0x0000000709071210 */ /* 0x000fe40007ffe0ff */
[----:B------:R-:W1:Y:S01]  /*2a30*/  @P1 LDC R9, c[0x0][0x2c4] ;  /* 0x0000b100ff091b82 */ /* 0x000e620000000800 */
[----:B--2---:R-:W-:-:S05]  /*2a40*/  @P0 SHF.L.U32 R0, R0, 0x10, RZ ;  /* 0x0000001000000819 */ /* 0x004fca00000006ff */
[----:B------:R-:W-:-:S04]  /*2a50*/  @P0 FMUL.FTZ R5, R17, R0 ;  /* 0x0000000011050220 */ /* 0x000fc80000410000 */
[----:B0-----:R-:W-:Y:S01]  /*2a60*/  @P0 FFMA.FTZ R5, R32, R4, R5 ;  /* 0x0000000420050223 */ /* 0x001fe20000010005 */
[----:B------:R-:W-:Y:S01]  /*2a70*/  @P1 LEA R4, P2, R8, UR14, 0x1 ;  /* 0x0000000e08041c11 */ /* 0x000fe2000f8408ff */
[----:B------:R-:W-:-:S03]  /*2a80*/  ULDC UR14, c[0x0][0x220] ;  /* 0x00008800000e7ab9 */ /* 0x000fc60000000800 */
[----:B------:R-:W-:Y:S02]  /*2a90*/  @P0 F2FP.BF16.F32.PACK_AB R0, RZ, R5 ;  /* 0x00000005ff00023e */ /* 0x000fe400000010ff */
[--C-:B------:R-:W-:Y:S02]  /*2aa0*/  @P1 LEA.HI.X R5, R8, UR15, R7.reuse, 0x1, P2 ;  /* 0x0000000f08051c11 */ /* 0x100fe400090f0c07 */
[----:B------:R-:W-:-:S05]  /*2ab0*/  PRMT R7, R0, 0x7610, R7 ;  /* 0x0000761000077816 */ /* 0x000fca0000000007 */
[----:B------:R0:W-:Y:S04]  /*2ac0*/  @P0 STG.E.U16 desc[UR12][R2.64], R7 ;  /* 0x0000000702000986 */ /* 0x0001e8000c10150c */
[----:B------:R-:W2:Y:S01]  /*2ad0*/  @P1 LDG.E.U16 R0, desc[UR12][R4.64] ;  /* 0x0000000c04001981 */ /* 0x000ea2000c1e1500 */
[----:B------:R-:W-:Y:S02]  /*2ae0*/  IADD3 R6, P0, R40, -0x1, RZ ;  /* 0xffffffff28067810 */ /* 0x000fe40007f1e0ff */
[----:B------:R-:W-:Y:S02]  /*2af0*/  IADD3 R12, R12, UR4, RZ ;  /* 0x000000040c0c7c10 */ /* 0x000fe4000fffe0ff */
[----:B------:R-:W-:Y:S02]  /*2b00*/  IADD3 R14, R14, 0x1, RZ ;  /* 0x000000010e0e7810 */ /* 0x000fe40007ffe0ff */
[----:B0-----:R-:W-:-:S02]  /*2b10*/  IADD3.X R7, R41, -0x1, RZ, P0, !PT ;  /* 0xffffffff29077810 */ /* 0x001fc400007fe4ff */
[----:B------:R-:W-:Y:S02]  /*2b20*/  ISETP.GE.AND P0, PT, R12, UR14, PT ;  /* 0x0000000e0c007c0c */ /* 0x000fe4000bf06270 */
[----:B------:R-:W0:Y:S08]  /*2b30*/  I2F.S64 R6, R6 ;  /* 0x0000000600067312 */ /* 0x000e300000301400 */
[----:B0-----:R-:W0:Y:S02]  /*2b40*/  MUFU.RCP R8, R6 ;  /* 0x0000000600087308 */ /* 0x001e240000001000 */
[----:B0-----:R-:W-:Y:S01]  /*2b50*/  FMUL.FTZ R37, R8, R37 ;  /* 0x0000002508257220 */ /* 0x001fe20000410000 */
[----:B--2---:R-:W-:-:S04]  /*2b60*/  @P1 IMAD.U32 R0, R0, 0x10000, RZ ;  /* 0x0001000000001824 */ /* 0x004fc800078e00ff */
[----:B------:R-:W-:-:S04]  /*2b70*/  @P1 FMUL.FTZ R0, R17, R0 ;  /* 0x0000000011001220 */ /* 0x000fc80000410000 */
[----:B-1----:R-:W-:-:S05]  /*2b80*/  @P1 FFMA.FTZ R0, R37, R9, R0 ;  /* 0x0000000925001223 */ /* 0x002fca0000010000 */
[----:B------:R-:W-:-:S05]  /*2b90*/  @P1 F2FP.BF16.F32.PACK_AB R0, RZ, R0 ;  /* 0x00000000ff00123e */ /* 0x000fca00000010ff */
[----:B------:R0:W-:Y:S01]  /*2ba0*/  @P1 STG.E.U16 desc[UR12][R4.64], R0 ;  /* 0x0000000004001986 */ /* 0x0001e2000c10150c */
[----:B------:R-:W-:Y:S05]  /*2bb0*/  @!P0 BRA `(.L_x_872) ;  /* 0xffffffd800e48947 */ /* 0x000fea000383ffff */
[----:B------:R-:W-:Y:S05]  /*2bc0*/  EXIT ;  /* 0x000000000000794d */ /* 0x000fea0003800000 */
        .weak           $__internal_4_$__cuda_sm20_dblrcp_rn_slowpath_v3
        .type           $__internal_4_$__cuda_sm20_dblrcp_rn_slowpath_v3,@function
        .size           $__internal_4_$__cuda_sm20_dblrcp_rn_slowpath_v3,(.L_x_28215 - $__internal_4_$__cuda_sm20_dblrcp_rn_slowpath_v3)
$__internal_4_$__cuda_sm20_dblrcp_rn_slowpath_v3:
[----:B------:R-:W-:Y:S01]  /*2bd0*/  DSETP.GTU.AND P0, PT, |R22|, +INF , PT ;  /* 0x7ff000001600742a */ /* 0x000fe20003f0c200 */
[----:B------:R-:W-:-:S13]  /*2be0*/  BSSY B1, `(.L_x_873) ;  /* 0x0000022000017945 */ /* 0x000fda0003800000 */
[----:B------:R-:W-:Y:S05]  /*2bf0*/  @P0 BRA `(.L_x_874) ;  /* 0x0000000000780947 */ /* 0x000fea0003800000 */
[----:B------:R-:W-:-:S04]  /*2c00*/  LOP3.LUT R27, R23, 0x7fffffff, RZ, 0xc0, !PT ;  /* 0x7fffffff171b7812 */ /* 0x000fc800078ec0ff */
[----:B------:R-:W-:-:S04]  /*2c10*/  IADD3 R24, R27, -0x1, RZ ;  /* 0xffffffff1b187810 */ /* 0x000fc80007ffe0ff */
[----:B------:R-:W-:-:S13]  /*2c20*/  ISETP.GE.U32.AND P0, PT, R24, 0x7fefffff, PT ;  /* 0x7fefffff1800780c */ /* 0x000fda0003f06070 */
[----:B------:R-:W-:Y:S02]  /*2c30*/  @P0 LOP3.LUT R25, R23, 0x7ff00000, RZ, 0x3c, !PT ;  /* 0x7ff0000017190812 */ /* 0x000fe400078e3cff */
[----:B------:R-:W-:Y:S01]  /*2c40*/  @P0 MOV R24, RZ ;  /* 0x000000ff00180202 */ /* 0x000fe20000000f00 */
[----:B------:R-:W-:Y:S06]  /*2c50*/  @P0 BRA `(.L_x_875) ;  /* 0x0000000000680947 */ /* 0x000fec0003800000 */
[----:B------:R-:W-:-:S13]  /*2c60*/  ISETP.GE.U32.AND P0, PT, R27, 0x1000001, PT ;  /* 0x010000011b00780c */ /* 0x000fda0003f06070 */
[----:B------:R-:W-:Y:S05]  /*2c70*/  @!P0 BRA `(.L_x_876) ;  /* 0x0000000000348947 */ /* 0x000fea0003800000 */
[----:B------:R-:W-:Y:S01]  /*2c80*/  VIADD R25, R23, 0xc0200000 ;  /* 0xc020000017197836 */ /* 0x000fe20000000000 */
[----:B------:R-:W-:-:S03]  /*2c90*/  MOV R24, R22 ;  /* 0x0000001600187202 */ /* 0x000fc60000000f00 */
[----:B------:R-:W0:Y:S03]  /*2ca0*/  MUFU.RCP64H R27, R25 ;  /* 0x00000019001b7308 */ /* 0x000e260000001800 */
        /* <DEDUP_REMOVED lines=10> */
.L_x_876:
[----:B------:R-:W-:-:S06]  /*2d50*/  DMUL R22, R22, 8.11296384146066816958e+31 ;  /* 0x4690000016167828 */ /* 0x000fcc0000000000 */
        /* <DEDUP_REMOVED lines=8> */
.L_x_874:
[----:B------:R-:W-:Y:S02]  /*2de0*/  LOP3.LUT R25, R23, 0x80000, RZ, 0xfc, !PT ;  /* 0x0008000017197812 */ /* 0x000fe400078efcff */
[----:B------:R-:W-:-:S07]  /*2df0*/  MOV R24, R22 ;  /* 0x0000001600187202 */ /* 0x000fce0000000f00 */
.L_x_875:
[----:B------:R-:W-:Y:S05]  /*2e00*/  BSYNC B1 ;  /* 0x0000000000017941 */ /* 0x000fea0003800000 */
.L_x_873:
[----:B------:R-:W-:Y:S01]  /*2e10*/  HFMA2.MMA R23, -RZ, RZ, 0, 0 ;  /* 0x00000000ff177435 */ /* 0x000fe200000001ff */
[----:B------:R-:W-:-:S05]  /*2e20*/  MOV R22, R30 ;  /* 0x0000001e00167202 */ /* 0x000fca0000000f00 */
[----:B------:R-:W-:Y:S05]  /*2e30*/  RET.REL.NODEC R22 `(_ZN2at6native35batch_norm_reduce_statistics_kernelIN3c108BFloat16EflEEvNS_27GenericPackedTensorAccessorIT0_Lm2ENS_17RestrictPtrTraitsET1_EES8_NS4_IS5_Lm1ES6_S7_EES9_NS4_IT_Lm1ES6_S7_EESB_S5_S5_SB_) ;  /* 0xffffffd016707950 */ /* 0x000fea0003c3ffff */
.L_x_877:
        /* <DEDUP_REMOVED lines=12> */
.L_x_28215:


//--------------------- .text._ZN2at6native35batch_norm_reduce_statistics_kernelIN3c108BFloat16EfiEEvNS_27GenericPackedTensorAccessorIT0_Lm2ENS_17RestrictPtrTraitsET1_EES8_NS4_IS5_Lm1ES6_S7_EES9_NS4_IT_Lm1ES6_S7_EESB_S5_S5_SB_ --------------------------
	.section	.text._ZN2at6native35batch_norm_reduce_statistics_kernelIN3c108BFloat16EfiEEvNS_27GenericPackedTensorAccessorIT0_Lm2ENS_17RestrictPtrTraitsET1_EES8_NS4_IS5_Lm1ES6_S7_EES9_NS4_IT_Lm1ES6_S7_EESB_S5_S5_SB_,"ax",@progbits
	.align	128
        .global         _ZN2at6native35batch_norm_reduce_statistics_kernelIN3c108BFloat16EfiEEvNS_27GenericPackedTensorAccessorIT0_Lm2ENS_17RestrictPtrTraitsET1_EES8_NS4_IS5_Lm1ES6_S7_EES9_NS4_IT_Lm1ES6_S7_EESB_S5_S5_SB_
        .type           _ZN2at6native35batch_norm_reduce_statistics_kernelIN3c108BFloat16EfiEEvNS_27GenericPackedTensorAccessorIT0_Lm2ENS_17RestrictPtrTraitsET1_EES8_NS4_IS5_Lm1ES6_S7_EES9_NS4_IT_Lm1ES6_S7_EESB_S5_S5_SB_,@function
        .size           _ZN2at6native35batch_norm_reduce_statistics_kernelIN3c108BFloat16EfiEEvNS_27GenericPackedTensorAccessorIT0_Lm2ENS_17RestrictPtrTraitsET1_EES8_NS4_IS5_Lm1ES6_S7_EES9_NS4_IT_Lm1ES6_S7_EESB_S5_S5_SB_,(.L_x_28216 - _ZN2at6native35batch_norm_reduce_statistics_kernelIN3c108BFloat16EfiEEvNS_27GenericPackedTensorAccessorIT0_Lm2ENS_17RestrictPtrTraitsET1_EES8_NS4_IS5_Lm1ES6_S7_EES9_NS4_IT_Lm1ES6_S7_EESB_S5_S5_SB_)
        .other          _ZN2at6native35batch_norm_reduce_statistics_kernelIN3c108BFloat16EfiEEvNS_27GenericPackedTensorAccessorIT0_Lm2ENS_17RestrictPtrTraitsET1_EES8_NS4_IS5_Lm1ES6_S7_EES9_NS4_IT_Lm1ES6_S7_EESB_S5_S5_SB_,@"STO_CUDA_ENTRY STV_DEFAULT"
_ZN2at6native35batch_norm_reduce_statistics_kernelIN3c108BFloat16EfiEEvNS_27GenericPackedTensorAccessorIT0_Lm2ENS_17RestrictPtrTraitsET1_EES8_NS4_IS5_Lm1ES6_S7_EES9_NS4_IT_Lm1ES6_S7_EESB_S5_S5_SB_:
.text._ZN2at6native35batch_norm_reduce_statistics_kernelIN3c108BFloat16EfiEEvNS_27GenericPackedTensorAccessorIT0_Lm2ENS_17RestrictPtrTraitsET1_EES8_NS4_IS5_Lm1ES6_S7_EES9_NS4_IT_Lm1ES6_S7_EESB_S5_S5_SB_:
        /* <DEDUP_REMOVED lines=34> */
[----:B------:R-:W-:Y:S05]  /*0220*/  CALL.REL.NOINC `($__internal_5_$__cuda_sm20_dblrcp_rn_slowpath_v3) ;  /* 0x0000002000e07944 */ /* 0x000fea0003c00000 */
.L_x_879:
[----:B------:R-:W0:Y:S01]  /*0230*/  LDC.64 R4, c[0x0][0x240] ;  /* 0x00009000ff047b82 */ /* 0x000e220000000a00 */
[----:B------:R-:W-:Y:S01]  /*0240*/  UMOV UR8, 0xf0000000 ;  /* 0xf000000000087882 */ /* 0x000fe20000000000 */
[----:B------:R-:W-:Y:S01]  /*0250*/  UMOV UR9, 0x380fffff ;  /* 0x380fffff00097882 */ /* 0x000fe20000000000 */
[----:B------:R-:W1:Y:S01]  /*0260*/  F2F.F32.F64 R8, R18 ;  /* 0x0000001200087310 */ /* 0x000e620000301000 */
[----:B------:R-:W-:Y:S01]  /*0270*/  DSETP.GEU.AND P1, PT, |R18|, UR8, PT ;  /* 0x0000000812007e2a */ /* 0x000fe2000bf2e200 */
[----:B------:R-:W-:Y:S01]  /*0280*/  ULDC.64 UR8, c[0x0][0x260] ;  /* 0x0000980000087ab9 */ /* 0x000fe20000000a00 */
[----:B------:R-:W-:Y:S01]  /*0290*/  ULDC UR5, c[0x0][0x24c] ;  /* 0x0000930000057ab9 */ /* 0x000fe20000000800 */
[----:B------:R-:W-:Y:S01]  /*02a0*/  ISETP.NE.U32.AND P0, PT, RZ, UR8, PT ;  /* 0x00000008ff007c0c */ /* 0x000fe2000bf05070 */
[----:B------:R-:W2:Y:S01]  /*02b0*/  LDC.64 R6, c[0x0][0x250] ;  /* 0x00009400ff067b82 */ /* 0x000ea20000000a00 */
[----:B------:R-:W-:Y:S01]  /*02c0*/  ULDC UR8, c[0x0][0x284] ;  /* 0x0000a10000087ab9 */ /* 0x000fe20000000800 */
[----:B------:R-:W-:Y:S01]  /*02d0*/  ULDC.64 UR10, c[0x0][0x270] ;  /* 0x00009c00000a7ab9 */ /* 0x000fe20000000a00 */
[----:B------:R-:W-:Y:S01]  /*02e0*/  ISETP.NE.AND.EX P0, PT, RZ, UR9, PT, P0 ;  /* 0x00000009ff007c0c */ /* 0x000fe2000bf05300 */
[----:B------:R-:W-:Y:S01]  /*02f0*/  FMUL.FTZ R9, RZ, UR8 ;  /* 0x00000008ff097c20 */ /* 0x000fe20008410000 */
[----:B------:R-:W-:Y:S01]  /*0300*/  ULDC UR9, c[0x0][0x21c] ;  /* 0x0000870000097ab9 */ /* 0x000fe20000000800 */
[----:B------:R-:W-:-:S04]  /*0310*/  ULDC UR8, c[0x0][0x25c] ;  /* 0x0000970000087ab9 */ /* 0x000fc80000000800 */
[----:B-1----:R-:W-:-:S07]  /*0320*/  @!P1 FMUL R8, R8, 1.175494350822287508e-38 ;  /* 0x0080000008089820 */ /* 0x002fce0000400000 */
.L_x_880:
[----:B------:R-:W1:Y:S01]  /*0330*/  @P0 LDC R3, c[0x0][0x26c] ;  /* 0x00009b00ff030b82 */ /* 0x000e620000000800 */
[C---:B------:R-:W-:Y:S02]  /*0340*/  IMAD R11, R2.reuse, UR5, RZ ;  /* 0x00000005020b7c24 */ /* 0x040fe4000f8e02ff */
[----:B------:R-:W-:Y:S02]  /*0350*/  IMAD R13, R2, UR8, RZ ;  /* 0x00000008020d7c24 */ /* 0x000fe4000f8e02ff */
[----:B0-----:R-:W-:-:S03]  /*0360*/  IMAD.WIDE R10, R11, 0x4, R4 ;  /* 0x000000040b0a7825 */ /* 0x001fc600078e0204 */
[----:B------:R-:W0:Y:S01]  /*0370*/  @P0 LDC.64 R14, c[0x0][0x260] ;  /* 0x00009800ff0e0b82 */ /* 0x000e220000000a00 */
[----:B--2---:R-:W-:Y:S01]  /*0380*/  IMAD.WIDE R12, R13, 0x4, R6 ;  /* 0x000000040d0c7825 */ /* 0x004fe200078e0206 */
[----:B------:R-:W-:Y:S04]  /*0390*/  STG.E desc[UR6][R10.64], RZ ;  /* 0x000000ff0a007986 */ /* 0x000fe8000c101906 */
[----:B------:R2:W-:Y:S01]  /*03a0*/  STG.E desc[UR6][R12.64], R8 ;  /* 0x000000080c007986 */ /* 0x0005e2000c101906 */
[----:B-1----:R-:W-:-:S04]  /*03b0*/  @P0 IMAD R3, R2, R3, RZ ;  /* 0x0000000302030224 */ /* 0x002fc800078e02ff */
[----:B0-----:R-:W-:-:S05]  /*03c0*/  @P0 IMAD.WIDE R14, R3, 0x2, R14 ;  /* 0x00000002030e0825 */ /* 0x001fca00078e020e */
[----:B------:R-:W3:Y:S01]  /*03d0*/  @P0 LDG.E.U16 R3, desc[UR6][R14.64] ;  /* 0x000000060e030981 */ /* 0x000ee2000c1e1500 */
[----:B------:R-:W-:-:S04]  /*03e0*/  ISETP.NE.U32.AND P1, PT, RZ, UR10, PT ;  /* 0x0000000aff007c0c */ /* 0x000fc8000bf25070 */
[----:B------:R-:W-:-:S13]  /*03f0*/  ISETP.NE.AND.EX P1, PT, RZ, UR11, PT, P1 ;  /* 0x0000000bff007c0c */ /* 0x000fda000bf25310 */
[----:B------:R-:W0:Y:S08]  /*0400*/  @P1 LDC R19, c[0x0][0x27c] ;  /* 0x00009f00ff131b82 */ /* 0x000e300000000800 */
[----:B------:R-:W1:Y:S08]  /*0410*/  @P1 LDC.64 R16, c[0x0][0x270] ;  /* 0x00009c00ff101b82 */ /* 0x000e700000000a00 */
[----:B--2---:R-:W2:Y:S01]  /*0420*/  @P1 LDC R12, c[0x0][0x284] ;  /* 0x0000a100ff0c1b82 */ /* 0x004ea20000000800 */
[----:B0-----:R-:W-:-:S04]  /*0430*/  @P1 IMAD R19, R2, R19, RZ ;  /* 0x0000001302131224 */ /* 0x001fc800078e02ff */
[----:B-1----:R-:W-:Y:S01]  /*0440*/  @P1 IMAD.WIDE R10, R19, 0x2, R16 ;  /* 0x00000002130a1825 */ /* 0x002fe200078e0210 */
[----:B---3--:R-:W-:-:S05]  /*0450*/  @P0 SHF.L.U32 R3, R3, 0x10, RZ ;  /* 0x0000001003030819 */ /* 0x008fca00000006ff */
[----:B------:R-:W-:-:S05]  /*0460*/  @P0 FFMA.FTZ R3, R0, R3, R9 ;  /* 0x0000000300030223 */ /* 0x000fca0000010009 */
[----:B------:R-:W-:-:S04]  /*0470*/  @P0 F2FP.BF16.F32.PACK_AB R3, RZ, R3 ;  /* 0x00000003ff03023e */ /* 0x000fc800000010ff */
[----:B------:R-:W-:-:S05]  /*0480*/  PRMT R13, R3, 0x7610, R13 ;  /* 0x00007610030d7816 */ /* 0x000fca000000000d */
[----:B------:R1:W-:Y:S04]  /*0490*/  @P0 STG.E.U16 desc[UR6][R14.64], R13 ;  /* 0x0000000d0e000986 */ /* 0x0003e8000c101506 */
[----:B------:R-:W3:Y:S01]  /*04a0*/  @P1 LDG.E.U16 R3, desc[UR6][R10.64] ;  /* 0x000000060a031981 */ /* 0x000ee2000c1e1500 */
[----:B------:R-:W-:Y:S02]  /*04b0*/  IADD3 R2, R2, UR4, RZ ;  /* 0x0000000402027c10 */ /* 0x000fe4000fffe0ff */
[----:B---3--:R-:W-:-:S05]  /*04c0*/  @P1 SHF.L.U32 R3, R3, 0x10, RZ ;  /* 0x0000001003031819 */ /* 0x008fca00000006ff */
[----:B------:R-:W-:-:S04]  /*04d0*/  @P1 FMUL.FTZ R3, R0, R3 ;  /* 0x0000000300031220 */ /* 0x000fc80000410000 */
[----:B--2---:R-:W-:-:S05]  /*04e0*/  @P1 FFMA.FTZ R3, -RZ, R12, R3 ;  /* 0x0000000cff031223 */ /* 0x004fca0000010103 */
[----:B------:R-:W-:-:S05]  /*04f0*/  @P1 F2FP.BF16.F32.PACK_AB R3, RZ, R3 ;  /* 0x00000003ff03123e */ /* 0x000fca00000010ff */
[----:B------:R1:W-:Y:S01]  /*0500*/  @P1 STG.E.U16 desc[UR6][R10.64], R3 ;  /* 0x000000030a001986 */ /* 0x0003e2000c101506 */
[----:B------:R-:W-:-:S13]  /*0510*/  ISETP.GE.AND P1, PT, R2, UR9, PT ;  /* 0x0000000902007c0c */ /* 0x000fda000bf26270 */
[----:B-1----:R-:W-:Y:S05]  /*0520*/  @!P1 BRA `(.L_x_880) ;  /* 0xfffffffc00809947 */ /* 0x002fea000383ffff */
[----:B------:R-:W-:Y:S05]  /*0530*/  EXIT ;  /* 0x000000000000794d */ /* 0x000fea0003800000 */
.L_x_878:
[C---:B------:R-:W-:Y:S01]  /*0540*/  LOP3.LUT R3, R6.reuse, 0x3, RZ, 0xc0, !PT ;  /* 0x0000000306037812 */ /* 0x040fe200078ec0ff */
[----:B------:R-:W-:Y:S01]  /*0550*/  ULDC UR5, c[0x0][0x280] ;  /* 0x0000a00000057ab9 */ /* 0x000fe20000000800 */
[----:B------:R-:W-:Y:S01]  /*0560*/  IADD3 R5, R6, -0x1, RZ ;  /* 0xffffffff06057810 */ /* 0x000fe20007ffe0ff */
[----:B------:R-:W-:Y:S01]  /*0570*/  ULDC UR12, c[0x0][0x294] ;  /* 0x0000a500000c7ab9 */ /* 0x000fe20000000800 */
[----:B------:R-:W-:Y:S01]  /*0580*/  IADD3 R6, -R3, R6, RZ ;  /* 0x0000000603067210 */ /* 0x000fe20007ffe1ff */
[----:B------:R-:W-:Y:S01]  /*0590*/  ULDC UR13, c[0x0][0x220] ;  /* 0x00008800000d7ab9 */ /* 0x000fe20000000800 */
[----:B------:R-:W-:Y:S01]  /*05a0*/  ULDC UR14, c[0x0][0x238] ;  /* 0x00008e00000e7ab9 */ /* 0x000fe20000000800 */
[----:B------:R-:W-:Y:S01]  /*05b0*/  ULDC.64 UR8, c[0x0][0x210] ;  /* 0x0000840000087ab9 */ /* 0x000fe20000000a00 */
[----:B------:R-:W-:-:S05]  /*05c0*/  ULDC.64 UR10, c[0x0][0x228] ;  /* 0x00008a00000a7ab9 */ /* 0x000fca0000000a00 */
.L_x_893:
[----:B------:R-:W-:Y:S01]  /*05d0*/  ISETP.GE.U32.AND P0, PT, R5, 0x3, PT ;  /* 0x000000030500780c */ /* 0x000fe20003f06070 */
[----:B------:R-:W-:Y:S01]  /*05e0*/  ULDC UR15, c[0x0][0x224] ;  /* 0x00008900000f7ab9 */ /* 0x000fe20000000800 */
[----:B------:R-:W-:Y:S01]  /*05f0*/  ULDC UR16, c[0x0][0x23c] ;  /* 0x00008f0000107ab9 */ /* 0x000fe20000000800 */
[C---:B0-----:R-:W-:Y:S01]  /*0600*/  IMAD R7, R2.reuse, UR15, RZ ;  /* 0x0000000f02077c24 */ /* 0x041fe2000f8e02ff */
[----:B------:R-:W-:Y:S01]  /*0610*/  HFMA2.MMA R13, -RZ, RZ, 0, 0 ;  /* 0x00000000ff0d7435 */ /* 0x000fe200000001ff */
[----:B------:R-:W-:Y:S01]  /*0620*/  IMAD R8, R2, UR16, RZ ;  /* 0x0000001002087c24 */ /* 0x000fe2000f8e02ff */
[----:B------:R-:W-:Y:S02]  /*0630*/  CS2R R24, SRZ ;  /* 0x0000000000187805 */ /* 0x000fe4000001ff00 */
[----:B------:R-:W-:Y:S02]  /*0640*/  MOV R9, RZ ;  /* 0x000000ff00097202 */ /* 0x000fe40000000f00 */
[----:B------:R-:W-:-:S02]  /*0650*/  SHF.R.S32.HI R10, RZ, 0x1f, R7 ;  /* 0x0000001fff0a7819 */ /* 0x000fc40000011407 */
[----:B------:R-:W-:Y:S01]  /*0660*/  SHF.R.S32.HI R11, RZ, 0x1f, R8 ;  /* 0x0000001fff0b7819 */ /* 0x000fe20000011408 */
[----:B------:R-:W-:Y:S06]  /*0670*/  @!P0 BRA `(.L_x_881) ;  /* 0x0000000c00808947 */ /* 0x000fec0003800000 */
[----:B------:R-:W-:Y:S02]  /*0680*/  MOV R25, RZ ;  /* 0x000000ff00197202 */ /* 0x000fe40000000f00 */
[----:B------:R-:W-:Y:S02]  /*0690*/  MOV R9, RZ ;  /* 0x000000ff00097202 */ /* 0x000fe40000000f00 */
[----:B------:R-:W-:-:S07]  /*06a0*/  MOV R12, R6 ;  /* 0x00000006000c7202 */ /* 0x000fce0000000f00 */
.L_x_886:
[----:B0-----:R-:W0:Y:S01]  /*06b0*/  LDC.64 R36, c[0x0][0x288] ;  /* 0x0000a200ff247b82 */ /* 0x001e220000000a00 */
[----:B------:R-:W-:-:S04]  /*06c0*/  IMAD R15, R9, UR12, RZ ;  /* 0x0000000c090f7c24 */ /* 0x000fc8000f8e02ff */
[----:B0-----:R-:W-:-:S05]  /*06d0*/  IMAD.WIDE R36, R15, 0x2, R36 ;  /* 0x000000020f247825 */ /* 0x001fca00078e0224 */
[----:B------:R-:W2:Y:S01]  /*06e0*/  LDG.E.U16 R26, desc[UR6][R36.64] ;  /* 0x00000006241a7981 */ /* 0x000ea2000c1e1500 */
[----:B------:R-:W-:-:S05]  /*06f0*/  IMAD R4, R9, UR14, RZ ;  /* 0x0000000e09047c24 */ /* 0x000fca000f8e02ff */
[----:B------:R-:W-:-:S04]  /*0700*/  IADD3 R14, P0, R8, R4, RZ ;  /* 0x00000004080e7210 */ /* 0x000fc80007f1e0ff */
[----:B------:R-:W-:Y:S02]  /*0710*/  LEA.HI.X.SX32 R15, R4, R11, 0x1, P0 ;  /* 0x0000000b040f7211 */ /* 0x000fe400000f0eff */
[----:B------:R-:W-:-:S04]  /*0720*/  LEA R32, P0, R14, UR10, 0x2 ;  /* 0x0000000a0e207c11 */ /* 0x000fc8000f8010ff */
[----:B------:R-:W-:Y:S01]  /*0730*/  LEA.HI.X R33, R14, UR11, R15, 0x2, P0 ;  /* 0x0000000b0e217c11 */ /* 0x000fe200080f140f */
[----:B------:R-:W-:-:S04]  /*0740*/  IMAD R14, R9, UR13, RZ ;  /* 0x0000000d090e7c24 */ /* 0x000fc8000f8e02ff */
[----:B------:R-:W3:Y:S01]  /*0750*/  LDG.E R4, desc[UR6][R32.64] ;  /* 0x0000000620047981 */ /* 0x000ee2000c1e1900 */
[----:B------:R-:W-:-:S04]  /*0760*/  IADD3 R15, P0, R7, R14, RZ ;  /* 0x0000000e070f7210 */ /* 0x000fc80007f1e0ff */
[----:B------:R-:W-:Y:S02]  /*0770*/  LEA.HI.X.SX32 R14, R14, R10, 0x1, P0 ;  /* 0x0000000a0e0e7211 */ /* 0x000fe400000f0eff */
[----:B------:R-:W-:-:S04]  /*0780*/  LEA R34, P0, R15, UR8, 0x2 ;  /* 0x000000080f227c11 */ /* 0x000fc8000f8010ff */
[----:B------:R-:W-:-:S05]  /*0790*/  LEA.HI.X R35, R15, UR9, R14, 0x2, P0 ;  /* 0x000000090f237c11 */ /* 0x000fca00080f140e */
[----:B------:R0:W5:Y:S01]  /*07a0*/  LDG.E R15, desc[UR6][R34.64] ;  /* 0x00000006220f7981 */ /* 0x000162000c1e1900 */
[----:B-1----:R-:W-:-:S04]  /*07b0*/  I2FP.F32.S32 R14, R13 ;  /* 0x0000000d000e7245 */ /* 0x002fc80000201400 */
[----:B------:R-:W1:Y:S02]  /*07c0*/  F2F.BF16.F32 R13, R14 ;  /* 0x0000000e000d7304 */ /* 0x000e640000202000 */
[----:B-1----:R-:W-:Y:S02]  /*07d0*/  SHF.L.U32 R16, R13, 0x10, RZ ;  /* 0x000000100d107819 */ /* 0x002fe400000006ff */
[----:B--2---:R-:W-:-:S05]  /*07e0*/  SHF.L.U32 R27, R26, 0x10, RZ ;  /* 0x000000101a1b7819 */ /* 0x004fca00000006ff */
[----:B------:R-:W-:-:S06]  /*07f0*/  FADD.FTZ R13, R16, R27 ;  /* 0x0000001b100d7221 */ /* 0x000fcc0000010000 */
[----:B------:R-:W1:Y:S08]  /*0800*/  F2F.BF16.F32 R13, R13 ;  /* 0x0000000d000d7304 */ /* 0x000e700000202000 */
[----:B---3--:R-:W2:Y:S01]  /*0810*/  MUFU.RCP R4, R4 ;  /* 0x0000000400047308 */ /* 0x008ea20000001000 */
[----:B-1----:R-:W-:-:S04]  /*0820*/  IMAD.U32 R16, R13, 0x10000, RZ ;  /* 0x000100000d107824 */ /* 0x002fc800078e00ff */
[----:B------:R-:W-:-:S06]  /*0830*/  FMUL.FTZ R16, R16, 1 ;  /* 0x3f80000010107820 */ /* 0x000fcc0000410000 */
[----:B------:R-:W1:Y:S01]  /*0840*/  F2F.F64.F32 R16, R16 ;  /* 0x0000001000107310 */ /* 0x000e620000201800 */
[----:B--2---:R-:W-:-:S07]  /*0850*/  FFMA.FTZ R30, R4, R4, -UR5 ;  /* 0x80000005041e7e23 */ /* 0x004fce0008010004 */
[----:B-1----:R-:W1:Y:S01]  /*0860*/  MUFU.RCP64H R21, R17 ;  /* 0x0000001100157308 */ /* 0x002e620000001800 */
[----:B------:R-:W-:-:S04]  /*0870*/  IADD3 R20, R17, 0x300402, RZ ;  /* 0x0030040211147810 */ /* 0x000fc80007ffe0ff */
[----:B------:R-:W-:Y:S02]  /*0880*/  FSETP.GEU.AND P0, PT, |R20|, 5.8789094863358348022e-39, PT ;  /* 0x004004021400780b */ /* 0x000fe40003f0e200 */
[----:B-1----:R-:W-:-:S08]  /*0890*/  DFMA R18, -R16, R20, 1 ;  /* 0x3ff000001012742b */ /* 0x002fd00000000114 */
[----:B------:R-:W-:-:S08]  /*08a0*/  DFMA R18, R18, R18, R18 ;  /* 0x000000121212722b */ /* 0x000fd00000000012 */
[----:B------:R-:W-:-:S08]  /*08b0*/  DFMA R18, R20, R18, R20 ;  /* 0x000000121412722b */ /* 0x000fd00000000014 */
[----:B------:R-:W-:-:S08]  /*08c0*/  DFMA R22, -R16, R18, 1 ;  /* 0x3ff000001016742b */ /* 0x000fd00000000112 */
[----:B------:R-:W-:Y:S01]  /*08d0*/  DFMA R22, R18, R22, R18 ;  /* 0x000000161216722b */ /* 0x000fe20000000012 */
[----:B0-----:R-:W-:Y:S10]  /*08e0*/  @P0 BRA `(.L_x_882) ;  /* 0x0000000000180947 */ /* 0x001ff40003800000 */
[----:B------:R-:W-:Y:S02]  /*08f0*/  LOP3.LUT R20, R17, 0x7fffffff, RZ, 0xc0, !PT ;  /* 0x7fffffff11147812 */ /* 0x000fe400078ec0ff */
[----:B------:R-:W-:Y:S02]  /*0900*/  MOV R4, 0x930 ;  /* 0x0000093000047802 */ /* 0x000fe40000000f00 */
[----:B------:R-:W-:-:S07]  /*0910*/  IADD3 R20, R20, -0x100000, RZ ;  /* 0xfff0000014147810 */ /* 0x000fce0007ffe0ff */
[----:B-----5:R-:W-:Y:S05]  /*0920*/  CALL.REL.NOINC `($__internal_5_$__cuda_sm20_dblrcp_rn_slowpath_v3) ;  /* 0x0000001c00207944 */ /* 0x020fea0003c00000 */
[----:B------:R-:W-:Y:S02]  /*0930*/  MOV R22, R18 ;  /* 0x0000001200167202 */ /* 0x000fe40000000f00 */
[----:B------:R-:W-:-:S07]  /*0940*/  MOV R23, R19 ;  /* 0x0000001300177202 */ /* 0x000fce0000000f00 */
.L_x_882:
[----:B------:R-:W0:Y:S02]  /*0950*/  LDC R13, c[0x0][0x294] ;  /* 0x0000a500ff0d7b82 */ /* 0x000e240000000800 */
[----:B0-----:R-:W-:-:S05]  /*0960*/  IMAD.WIDE R36, R13, 0x2, R36 ;  /* 0x000000020d247825 */ /* 0x001fca00078e0224 */
[----:B------:R-:W2:Y:S01]  /*0970*/  LDG.E.U16 R13, desc[UR6][R36.64] ;  /* 0x00000006240d7981 */ /* 0x000ea2000c1e1500 */
[----:B------:R-:W-:Y:S01]  /*0980*/  SHF.L.U32 R19, R26, 0x10, RZ ;  /* 0x000000101a137819 */ /* 0x000fe200000006ff */
[----:B------:R-:W-:Y:S01]  /*0990*/  UMOV UR16, 0xf0000000 ;  /* 0xf000000000107882 */ /* 0x000fe20000000000 */
[----:B------:R-:W-:Y:S01]  /*09a0*/  UMOV UR17, 0x380fffff ;  /* 0x380fffff00117882 */ /* 0x000fe20000000000 */
[----:B-----5:R-:W-:Y:S01]  /*09b0*/  FADD.FTZ R18, -R15, R24 ;  /* 0x000000180f127221 */ /* 0x020fe20000010100 */
[----:B------:R-:W-:Y:S01]  /*09c0*/  DSETP.GEU.AND P0, PT, |R22|, UR16, PT ;  /* 0x0000001016007e2a */ /* 0x000fe2000bf0e200 */
[----:B------:R-:W-:Y:S02]  /*09d0*/  FADD.FTZ R4, R14, R19 ;  /* 0x000000130e047221 */ /* 0x000fe40000010000 */
[----:B------:R-:W-:-:S04]  /*09e0*/  FMUL.FTZ R29, R18, R18 ;  /* 0x00000012121d7220 */ /* 0x000fc80000410000 */
[----:B------:R-:W0:Y:S01]  /*09f0*/  F2I.FTZ.TRUNC.NTZ R4, R4 ;  /* 0x0000000400047305 */ /* 0x000e22000021f100 */
[----:B------:R-:W-:-:S04]  /*0a00*/  FMUL.FTZ R18, R14, R29 ;  /* 0x0000001d0e127220 */ /* 0x000fc80000410000 */
[----:B------:R-:W-:Y:S01]  /*0a10*/  FMUL.FTZ R29, R18, R19 ;  /* 0x00000013121d7220 */ /* 0x000fe20000410000 */
[----:B0-----:R-:W-:Y:S02]  /*0a20*/  I2FP.F32.S32 R26, R4 ;  /* 0x00000004001a7245 */ /* 0x001fe40000201400 */
[----:B------:R-:W0:Y:S08]  /*0a30*/  F2F.F32.F64 R4, R22 ;  /* 0x0000001600047310 */ /* 0x000e300000301000 */
[----:B------:R-:W1:Y:S01]  /*0a40*/  F2F.BF16.F32 R16, R26 ;  /* 0x0000001a00107304 */ /* 0x000e620000202000 */
[----:B0-----:R-:W-:-:S04]  /*0a50*/  @!P0 FMUL R4, R4, 1.175494350822287508e-38 ;  /* 0x0080000004048820 */ /* 0x001fc80000400000 */
[----:B------:R-:W-:Y:S01]  /*0a60*/  FMUL.FTZ R29, R4, R29 ;  /* 0x0000001d041d7220 */ /* 0x000fe20000410000 */
[----:B-1----:R-:W-:-:S03]  /*0a70*/  SHF.L.U32 R17, R16, 0x10, RZ ;  /* 0x0000001010117819 */ /* 0x002fc600000006ff */
[----:B------:R-:W-:Y:S02]  /*0a80*/  FFMA.FTZ R30, R30, R27, R29 ;  /* 0x0000001b1e1e7223 */ /* 0x000fe4000001001d */
[----:B------:R-:W0:Y:S02]  /*0a90*/  LDC R27, c[0x0][0x220] ;  /* 0x00008800ff1b7b82 */ /* 0x000e240000000800 */
[----:B0-----:R-:W-:-:S05]  /*0aa0*/  IMAD.WIDE R34, R27, 0x4, R34 ;  /* 0x000000041b227825 */ /* 0x001fca00078e0222 */
[----:B------:R0:W5:Y:S01]  /*0ab0*/  LDG.E R27, desc[UR6][R34.64] ;  /* 0x00000006221b7981 */ /* 0x000162000c1e1900 */
        /* <DEDUP_REMOVED lines=9> */
[----:B------:R-:W-:-:S08]  /*0b50*/  DFMA R22, R22, R22, R22 ;  /* 0x000000161616722b */ /* 0x000fd00000000016 */
[----:B------:R-:W-:Y:S01]  /*0b60*/  DFMA R22, R20, R22, R20 ;  /* 0x000000161416722b */ /* 0x000fe20000000014 */
[----:B------:R-:W1:Y:S02]  /*0b70*/  LDC R21, c[0x0][0x238] ;  /* 0x00008e00ff157b82 */ /* 0x000e640000000800 */
[----:B-1----:R-:W-:-:S05]  /*0b80*/  IMAD.WIDE R32, R21, 0x4, R32 ;  /* 0x0000000415207825 */ /* 0x002fca00078e0220 */
[----:B------:R-:W2:Y:S01]  /*0b90*/  LDG.E R21, desc[UR6][R32.64] ;  /* 0x0000000620157981 */ /* 0x000ea2000c1e1900 */
[----:B------:R-:W-:Y:S01]  /*0ba0*/  FMUL.FTZ R18, R4, R19 ;  /* 0x0000001304127220 */ /* 0x000fe20000410000 */
[----:B------:R-:W-:Y:S01]  /*0bb0*/  FSETP.GEU.AND P0, PT, |R20|, 5.8789094863358348022e-39, PT ;  /* 0x004004021400780b */ /* 0x000fe20003f0e200 */
[----:B------:R-:W-:Y:S02]  /*0bc0*/  FMUL.FTZ R29, R14, R4 ;  /* 0x000000040e1d7220 */ /* 0x000fe40000410000 */
[----:B------:R-:W-:Y:S01]  /*0bd0*/  FMUL.FTZ R4, R15, R18 ;  /* 0x000000120f047220 */ /* 0x000fe20000410000 */
[----:B------:R-:W-:Y:S01]  /*0be0*/  DFMA R18, -R16, R22, 1 ;  /* 0x3ff000001012742b */ /* 0x000fe20000000116 */
[----:B------:R-:W-:Y:S02]  /*0bf0*/  FADD.FTZ R25, R30, R25 ;  /* 0x000000191e197221 */ /* 0x000fe40000010000 */
[----:B------:R-:W-:-:S05]  /*0c00*/  FFMA.FTZ R24, R29, R24, R4 ;  /* 0x000000181d187223 */ /* 0x000fca0000010004 */
[----:B------:R-:W-:Y:S01]  /*0c10*/  DFMA R18, R22, R18, R22 ;  /* 0x000000121612722b */ /* 0x000fe20000000016 */
[----:B--2---:R-:W1:Y:S02]  /*0c20*/  MUFU.RCP R21, R21 ;  /* 0x0000001500157308 */ /* 0x004e640000001000 */
[----:B-1----:R-:W-:Y:S01]  /*0c30*/  FFMA.FTZ R15, R21, R21, -UR5 ;  /* 0x80000005150f7e23 */ /* 0x002fe20008010015 */
[----:B0-----:R-:W-:Y:S07]  /*0c40*/  @P0 BRA `(.L_x_883) ;  /* 0x0000000000100947 */ /* 0x001fee0003800000 */
[----:B------:R-:W-:Y:S02]  /*0c50*/  LOP3.LUT R20, R17, 0x7fffffff, RZ, 0xc0, !PT ;  /* 0x7fffffff11147812 */ /* 0x000fe400078ec0ff */
[----:B------:R-:W-:Y:S02]  /*0c60*/  MOV R4, 0xc90 ;  /* 0x00000c9000047802 */ /* 0x000fe40000000f00 */
[----:B------:R-:W-:-:S07]  /*0c70*/  IADD3 R20, R20, -0x100000, RZ ;  /* 0xfff0000014147810 */ /* 0x000fce0007ffe0ff */
[----:B-----5:R-:W-:Y:S05]  /*0c80*/  CALL.REL.NOINC `($__internal_5_$__cuda_sm20_dblrcp_rn_slowpath_v3) ;  /* 0x0000001800487944 */ /* 0x020fea0003c00000 */
.L_x_883:
[----:B------:R-:W0:Y:S01]  /*0c90*/  LDC R31, c[0x0][0x294] ;  /* 0x0000a500ff1f7b82 */ /* 0x000e220000000800 */
[----:B------:R-:W-:-:S05]  /*0ca0*/  SHF.L.U32 R21, R13, 0x10, RZ ;  /* 0x000000100d157819 */ /* 0x000fca00000006ff */
[----:B------:R-:W-:Y:S01]  /*0cb0*/  FADD.FTZ R4, R26, R21 ;  /* 0x000000151a047221 */ /* 0x000fe20000010000 */
[----:B0-----:R-:W-:-:S05]  /*0cc0*/  IMAD.WIDE R30, R31, 0x2, R36 ;  /* 0x000000021f1e7825 */ /* 0x001fca00078e0224 */
[----:B------:R-:W2:Y:S01]  /*0cd0*/  LDG.E.U16 R29, desc[UR6][R30.64] ;  /* 0x000000061e1d7981 */ /* 0x000ea2000c1e1500 */
[----:B------:R-:W0:Y:S01]  /*0ce0*/  F2I.FTZ.TRUNC.NTZ R4, R4 ;  /* 0x0000000400047305 */ /* 0x000e22000021f100 */
[----:B------:R-:W-:Y:S01]  /*0cf0*/  UMOV UR16, 0xf0000000 ;  /* 0xf000000000107882 */ /* 0x000fe20000000000 */
[----:B------:R-:W-:Y:S01]  /*0d00*/  UMOV UR17, 0x380fffff ;  /* 0x380fffff00117882 */ /* 0x000fe20000000000 */
[----:B-----5:R-:W-:Y:S01]  /*0d10*/  FADD.FTZ R20, R24, -R27 ;  /* 0x8000001b18147221 */ /* 0x020fe20000010000 */
[----:B------:R-:W-:-:S03]  /*0d20*/  DSETP.GEU.AND P0, PT, |R18|, UR16, PT ;  /* 0x0000001012007e2a */ /* 0x000fc6000bf0e200 */
[----:B------:R-:W-:-:S04]  /*0d30*/  FMUL.FTZ R23, R20, R20 ;  /* 0x0000001414177220 */ /* 0x000fc80000410000 */
[----:B------:R-:W-:Y:S01]  /*0d40*/  FMUL.FTZ R20, R26, R23 ;  /* 0x000000171a147220 */ /* 0x000fe20000410000 */
[----:B0-----:R-:W-:-:S03]  /*0d50*/  I2FP.F32.S32 R13, R4 ;  /* 0x00000004000d7245 */ /* 0x001fc60000201400 */
[----:B------:R-:W-:Y:S01]  /*0d60*/  FMUL.FTZ R23, R20, R21 ;  /* 0x0000001514177220 */ /* 0x000fe20000410000 */
[----:B------:R-:W0:Y:S08]  /*0d70*/  F2F.F32.F64 R4, R18 ;  /* 0x0000001200047310 */ /* 0x000e300000301000 */
[----:B------:R-:W1:Y:S01]  /*0d80*/  F2F.BF16.F32 R16, R13 ;  /* 0x0000000d00107304 */ /* 0x000e620000202000 */
[----:B0-----:R-:W-:-:S04]  /*0d90*/  @!P0 FMUL R4, R4, 1.175494350822287508e-38 ;  /* 0x0080000004048820 */ /* 0x001fc80000400000 */
[----:B------:R-:W-:-:S04]  /*0da0*/  FMUL.FTZ R20, R4, R23 ;  /* 0x0000001704147220 */ /* 0x000fc80000410000 */
[----:B------:R-:W-:Y:S01]  /*0db0*/  FFMA.FTZ R28, R15, R28, R20 ;  /* 0x0000001c0f1c7223 */ /* 0x000fe20000010014 */
[----:B-1----:R-:W-:Y:S01]  /*0dc0*/  SHF.L.U32 R17, R16, 0x10, RZ ;  /* 0x0000001010117819 */ /* 0x002fe200000006ff */
[----:B------:R-:W0:Y:S02]  /*0dd0*/  LDC R15, c[0x0][0x238] ;  /* 0x00008e00ff0f7b82 */ /* 0x000e240000000800 */
[----:B0-----:R-:W-:-:S06]  /*0de0*/  IMAD.WIDE R32, R15, 0x4, R32 ;  /* 0x000000040f207825 */ /* 0x001fcc00078e0220 */
[----:B------:R-:W0:Y:S01]  /*0df0*/  LDC R15, c[0x0][0x220] ;  /* 0x00008800ff0f7b82 */ /* 0x000e220000000800 */
[----:B------:R-:W3:Y:S01]  /*0e00*/  LDG.E R20, desc[UR6][R32.64] ;  /* 0x0000000620147981 */ /* 0x000ee2000c1e1900 */
[----:B0-----:R-:W-:-:S05]  /*0e10*/  IMAD.WIDE R34, R15, 0x4, R34 ;  /* 0x000000040f227825 */ /* 0x001fca00078e0222 */
[----:B------:R0:W5:Y:S01]  /*0e20*/  LDG.E R15, desc[UR6][R34.64] ;  /* 0x00000006220f7981 */ /* 0x000162000c1e1900 */
[----:B------:R-:W-:Y:S01]  /*0e30*/  FMUL.FTZ R36, R4, R21 ;  /* 0x0000001504247220 */ /* 0x000fe20000410000 */
[----:B------:R-:W-:-:S03]  /*0e40*/  FMUL.FTZ R21, R26, R4 ;  /* 0x000000041a157220 */ /* 0x000fc60000410000 */
[----:B------:R-:W-:Y:S01]  /*0e50*/  FMUL.FTZ R37, R27, R36 ;  /* 0x000000241b257220 */ /* 0x000fe20000410000 */
[----:B------:R-:W-:-:S03]  /*0e60*/  FADD.FTZ R25, R25, R28 ;  /* 0x0000001c19197221 */ /* 0x000fc60000010000 */
[----:B------:R-:W-:Y:S01]  /*0e70*/  FFMA.FTZ R24, R24, R21, R37 ;  /* 0x0000001518187223 */ /* 0x000fe20000010025 */
[----:B--2---:R-:W-:-:S04]  /*0e80*/  IMAD.U32 R14, R29, 0x10000, RZ ;  /* 0x000100001d0e7824 */ /* 0x004fc800078e00ff */
        /* <DEDUP_REMOVED lines=12> */
[----:B------:R-:W-:-:S08]  /*0f50*/  DFMA R26, -R16, R22, 1 ;  /* 0x3ff00000101a742b */ /* 0x000fd00000000116 */
[----:B------:R-:W-:Y:S01]  /*0f60*/  DFMA R18, R22, R26, R22 ;  /* 0x0000001a1612722b */ /* 0x000fe20000000016 */
[----:B-1----:R-:W-:Y:S01]  /*0f70*/  FFMA.FTZ R27, R20, R20, -UR5 ;  /* 0x80000005141b7e23 */ /* 0x002fe20008010014 */
[----:B0-----:R-:W-:Y:S09]  /*0f80*/  @P0 BRA `(.L_x_884) ;  /* 0x0000000000100947 */ /* 0x001ff20003800000 */
[----:B------:R-:W-:Y:S02]  /*0f90*/  LOP3.LUT R20, R17, 0x7fffffff, RZ, 0xc0, !PT ;  /* 0x7fffffff11147812 */ /* 0x000fe400078ec0ff */
[----:B------:R-:W-:Y:S02]  /*0fa0*/  MOV R4, 0xfd0 ;  /* 0x00000fd000047802 */ /* 0x000fe40000000f00 */
[----:B------:R-:W-:-:S07]  /*0fb0*/  IADD3 R20, R20, -0x100000, RZ ;  /* 0xfff0000014147810 */ /* 0x000fce0007ffe0ff */
[----:B-----5:R-:W-:Y:S05]  /*0fc0*/  CALL.REL.NOINC `($__internal_5_$__cuda_sm20_dblrcp_rn_slowpath_v3) ;  /* 0x0000001400787944 */ /* 0x020fea0003c00000 */
.L_x_884:
[----:B------:R-:W0:Y:S08]  /*0fd0*/  LDC R17, c[0x0][0x294] ;  /* 0x0000a500ff117b82 */ /* 0x000e300000000800 */
[----:B------:R-:W1:Y:S08]  /*0fe0*/  LDC R23, c[0x0][0x238] ;  /* 0x00008e00ff177b82 */ /* 0x000e700000000800 */
[----:B------:R-:W2:Y:S01]  /*0ff0*/  LDC R21, c[0x0][0x220] ;  /* 0x00008800ff157b82 */ /* 0x000ea20000000800 */
[----:B0-----:R-:W-:-:S05]  /*1000*/  IMAD.WIDE R16, R17, 0x2, R30 ;  /* 0x0000000211107825 */ /* 0x001fca00078e021e */
[----:B------:R0:W3:Y:S01]  /*1010*/  LDG.E.U16 R26, desc[UR6][R16.64] ;  /* 0x00000006101a7981 */ /* 0x0000e2000c1e1500 */
[----:B-1----:R-:W-:-:S05]  /*1020*/  IMAD.WIDE R32, R23, 0x4, R32 ;  /* 0x0000000417207825 */ /* 0x002fca00078e0220 */
[----:B------:R-:W4:Y:S01]  /*1030*/  LDG.E R4, desc[UR6][R32.64] ;  /* 0x0000000620047981 */ /* 0x000f22000c1e1900 */
[----:B------:R-:W-:Y:S01]  /*1040*/  SHF.L.U32 R36, R29, 0x10, RZ ;  /* 0x000000101d247819 */ /* 0x000fe200000006ff */
[----:B--2---:R-:W-:-:S04]  /*1050*/  IMAD.WIDE R34, R21, 0x4, R34 ;  /* 0x0000000415227825 */ /* 0x004fc800078e0222 */
[----:B------:R-:W-:Y:S01]  /*1060*/  FADD.FTZ R22, R13, R36 ;  /* 0x000000240d167221 */ /* 0x000fe20000010000 */
[----:B------:R-:W-:Y:S01]  /*1070*/  UMOV UR16, 0xf0000000 ;  /* 0xf000000000107882 */ /* 0x000fe20000000000 */
[----:B------:R-:W-:Y:S01]  /*1080*/  UMOV UR17, 0x380fffff ;  /* 0x380fffff00117882 */ /* 0x000fe20000000000 */
[----:B------:R-:W1:Y:S01]  /*1090*/  F2F.F32.F64 R31, R18 ;  /* 0x00000012001f7310 */ /* 0x000e620000301000 */
[----:B------:R2:W5:Y:S01]  /*10a0*/  LDG.E R28, desc[UR6][R34.64] ;  /* 0x00000006221c7981 */ /* 0x000562000c1e1900 */
[----:B------:R-:W-:-:S06]  /*10b0*/  DSETP.GEU.AND P0, PT, |R18|, UR16, PT ;  /* 0x0000001012007e2a */ /* 0x000fcc000bf0e200 */
[----:B------:R-:W0:Y:S08]  /*10c0*/  F2I.FTZ.TRUNC.NTZ R22, R22 ;  /* 0x0000001600167305 */ /* 0x000e30000021f100 */
[----:B-1----:R-:W-:Y:S01]  /*10d0*/  @!P0 FMUL R31, R31, 1.175494350822287508e-38 ;  /* 0x008000001f1f8820 */ /* 0x002fe20000400000 */
[----:B0-----:R-:W-:-:S04]  /*10e0*/  I2FP.F32.S32 R30, R22 ;  /* 0x00000016001e7245 */ /* 0x001fc80000201400 */
[----:B------:R-:W0:Y:S02]  /*10f0*/  F2F.BF16.F32 R16, R30 ;  /* 0x0000001e00107304 */ /* 0x000e240000202000 */
[----:B0-----:R-:W-:Y:S02]  /*1100*/  SHF.L.U32 R16, R16, 0x10, RZ ;  /* 0x0000001010107819 */ /* 0x001fe400000006ff */
[----:B---3--:R-:W-:-:S05]  /*1110*/  SHF.L.U32 R29, R26, 0x10, RZ ;  /* 0x000000101a1d7819 */ /* 0x008fca00000006ff */
[----:B------:R-:W-:Y:S01]  /*1120*/  FADD.FTZ R37, R16, R29 ;  /* 0x0000001d10257221 */ /* 0x000fe20000010000 */
[----:B----4-:R-:W-:Y:S08]  /*1130*/  MUFU.RCP R4, R4 ;  /* 0x0000000400047308 */ /* 0x010ff00000001000 */
[----:B------:R-:W0:Y:S02]  /*1140*/  F2F.BF16.F32 R37, R37 ;  /* 0x0000002500257304 */ /* 0x000e240000202000 */
[----:B0-----:R-:W-:-:S05]  /*1150*/  SHF.L.U32 R16, R37, 0x10, RZ ;  /* 0x0000001025107819 */ /* 0x001fca00000006ff */
[----:B------:R-:W-:-:S06]  /*1160*/  FMUL.FTZ R16, R16, 1 ;  /* 0x3f80000010107820 */ /* 0x000fcc0000410000 */
[----:B------:R-:W0:Y:S08]  /*1170*/  F2F.F64.F32 R16, R16 ;  /* 0x0000001000107310 */ /* 0x000e300000201800 */
[----:B0-----:R-:W0:Y:S01]  /*1180*/  MUFU.RCP64H R21, R17 ;  /* 0x0000001100157308 */ /* 0x001e220000001800 */
[----:B------:R-:W-:-:S04]  /*1190*/  IADD3 R20, R17, 0x300402, RZ ;  /* 0x0030040211147810 */ /* 0x000fc80007ffe0ff */
[----:B------:R-:W-:Y:S02]  /*11a0*/  FSETP.GEU.AND P0, PT, |R20|, 5.8789094863358348022e-39, PT ;  /* 0x004004021400780b */ /* 0x000fe40003f0e200 */
[----:B0-----:R-:W-:-:S08]  /*11b0*/  DFMA R22, -R16, R20, 1 ;  /* 0x3ff000001016742b */ /* 0x001fd00000000114 */
[----:B------:R-:W-:Y:S01]  /*11c0*/  DFMA R32, R22, R22, R22 ;  /* 0x000000161620722b */ /* 0x000fe20000000016 */
[----:B-----5:R-:W-:-:S04]  /*11d0*/  FADD.FTZ R22, R24, -R15 ;  /* 0x8000000f18167221 */ /* 0x020fc80000010000 */
[----:B------:R-:W-:-:S03]  /*11e0*/  FMUL.FTZ R22, R22, R22 ;  /* 0x0000001616167220 */ /* 0x000fc60000410000 */
[----:B------:R-:W-:Y:S01]  /*11f0*/  DFMA R32, R20, R32, R20 ;  /* 0x000000201420722b */ /* 0x000fe20000000014 */
[C---:B------:R-:W-:Y:S01]  /*1200*/  FMUL.FTZ R21, R13.reuse, R22 ;  /* 0x000000160d157220 */ /* 0x040fe20000410000 */
[----:B------:R-:W-:-:S03]  /*1210*/  FMUL.FTZ R13, R13, R31 ;  /* 0x0000001f0d0d7220 */ /* 0x000fc60000410000 */
[-C--:B--2---:R-:W-:Y:S01]  /*1220*/  FMUL.FTZ R34, R21, R36.reuse ;  /* 0x0000002415227220 */ /* 0x084fe20000410000 */
[C---:B------:R-:W-:Y:S02]  /*1230*/  FMUL.FTZ R36, R31.reuse, R36 ;  /* 0x000000241f247220 */ /* 0x040fe40000410000 */
[----:B------:R-:W-:Y:S01]  /*1240*/  DFMA R22, -R16, R32, 1 ;  /* 0x3ff000001016742b */ /* 0x000fe20000000120 */
[----:B------:R-:W-:Y:S01]  /*1250*/  FMUL.FTZ R34, R31, R34 ;  /* 0x000000221f227220 */ /* 0x000fe20000410000 */
[----:B------:R-:W-:-:S03]  /*1260*/  FMUL.FTZ R15, R15, R36 ;  /* 0x000000240f0f7220 */ /* 0x000fc60000410000 */
[----:B------:R-:W-:Y:S01]  /*1270*/  FFMA.FTZ R34, R27, R14, R34 ;  /* 0x0000000e1b227223 */ /* 0x000fe20000010022 */
[----:B------:R-:W-:Y:S02]  /*1280*/  FFMA.FTZ R15, R24, R13, R15 ;  /* 0x0000000d180f7223 */ /* 0x000fe4000001000f */
[----:B------:R-:W-:Y:S01]  /*1290*/  DFMA R18, R32, R22, R32 ;  /* 0x000000162012722b */ /* 0x000fe20000000020 */
[----:B------:R-:W-:Y:S01]  /*12a0*/  FFMA.FTZ R14, R4, R4, -UR5 ;  /* 0x80000005040e7e23 */ /* 0x000fe20008010004 */
[----:B------:R-:W-:Y:S01]  /*12b0*/  FADD.FTZ R25, R25, R34 ;  /* 0x0000002219197221 */ /* 0x000fe20000010000 */
[----:B------:R-:W-:Y:S08]  /*12c0*/  @P0 BRA `(.L_x_885) ;  /* 0x0000000000100947 */ /* 0x000ff00003800000 */
[----:B------:R-:W-:Y:S02]  /*12d0*/  LOP3.LUT R20, R17, 0x7fffffff, RZ, 0xc0, !PT ;  /* 0x7fffffff11147812 */ /* 0x000fe400078ec0ff */
[----:B------:R-:W-:Y:S02]  /*12e0*/  MOV R4, 0x1310 ;  /* 0x0000131000047802 */ /* 0x000fe40000000f00 */
[----:B------:R-:W-:-:S07]  /*12f0*/  IADD3 R20, R20, -0x100000, RZ ;  /* 0xfff0000014147810 */ /* 0x000fce0007ffe0ff */
[----:B------:R-:W-:Y:S05]  /*1300*/  CALL.REL.NOINC `($__internal_5_$__cuda_sm20_dblrcp_rn_slowpath_v3) ;  /* 0x0000001000a87944 */ /* 0x000fea0003c00000 */
.L_x_885:
[----:B------:R-:W-:Y:S01]  /*1310*/  UMOV UR16, 0xf0000000 ;  /* 0xf000000000107882 */ /* 0x000fe20000000000 */
[----:B------:R-:W-:Y:S01]  /*1320*/  UMOV UR17, 0x380fffff ;  /* 0x380fffff00117882 */ /* 0x000fe20000000000 */
[----:B------:R-:W0:Y:S01]  /*1330*/  F2F.F32.F64 R13, R18 ;  /* 0x00000012000d7310 */ /* 0x000e220000301000 */
[----:B------:R-:W-:Y:S01]  /*1340*/  DSETP.GEU.AND P0, PT, |R18|, UR16, PT ;  /* 0x0000001012007e2a */ /* 0x000fe2000bf0e200 */
[----:B------:R-:W-:Y:S01]  /*1350*/  FADD.FTZ R4, R15, -R28 ;  /* 0x8000001c0f047221 */ /* 0x000fe20000010000 */
[----:B------:R-:W-:Y:S01]  /*1360*/  SHF.L.U32 R26, R26, 0x10, RZ ;  /* 0x000000101a1a7819 */ /* 0x000fe200000006ff */
[----:B------:R-:W-:Y:S01]  /*1370*/  VIADD R9, R9, 0x4 ;  /* 0x0000000409097836 */ /* 0x000fe20000000000 */
[----:B------:R-:W-:Y:S01]  /*1380*/  IADD3 R12, R12, -0x4, RZ ;  /* 0xfffffffc0c0c7810 */ /* 0x000fe20007ffe0ff */
[----:B------:R-:W-:Y:S02]  /*1390*/  FMUL.FTZ R17, R4, R4 ;  /* 0x0000000404117220 */ /* 0x000fe40000410000 */
[----:B------:R-:W-:-:S02]  /*13a0*/  FADD.FTZ R16, R30, R26 ;  /* 0x0000001a1e107221 */ /* 0x000fc40000010000 */
[----:B------:R-:W-:-:S04]  /*13b0*/  FMUL.FTZ R17, R30, R17 ;  /* 0x000000111e117220 */ /* 0x000fc80000410000 */
[----:B------:R-:W-:Y:S01]  /*13c0*/  FMUL.FTZ R4, R17, R26 ;  /* 0x0000001a11047220 */ /* 0x000fe20000410000 */
[----:B0-----:R-:W-:Y:S01]  /*13d0*/  @!P0 FMUL R13, R13, 1.175494350822287508e-38 ;  /* 0x008000000d0d8820 */ /* 0x001fe20000400000 */
[----:B------:R-:W-:-:S03]  /*13e0*/  ISETP.NE.AND P0, PT, R12, RZ, PT ;  /* 0x000000ff0c00720c */ /* 0x000fc60003f05270 */
[C---:B------:R-:W-:Y:S01]  /*13f0*/  FMUL.FTZ R21, R13.reuse, R26 ;  /* 0x0000001a0d157220 */ /* 0x040fe20000410000 */
[----:B------:R-:W-:Y:S01]  /*1400*/  FMUL.FTZ R24, R30, R13 ;  /* 0x0000000d1e187220 */ /* 0x000fe20000410000 */
[----:B------:R-:W-:Y:S02]  /*1410*/  FMUL.FTZ R17, R13, R4 ;  /* 0x000000040d117220 */ /* 0x000fe40000410000 */
[----:B------:R0:W1:Y:S01]  /*1420*/  F2I.FTZ.TRUNC.NTZ R13, R16 ;  /* 0x00000010000d7305 */ /* 0x000062000021f100 */
[----:B------:R-:W-:Y:S01]  /*1430*/  FMUL.FTZ R28, R28, R21 ;  /* 0x000000151c1c7220 */ /* 0x000fe20000410000 */
[----:B------:R-:W-:-:S03]  /*1440*/  FFMA.FTZ R14, R14, R29, R17 ;  /* 0x0000001d0e0e7223 */ /* 0x000fc60000010011 */
[----:B------:R-:W-:Y:S01]  /*1450*/  FFMA.FTZ R24, R15, R24, R28 ;  /* 0x000000180f187223 */ /* 0x000fe2000001001c */
[----:B------:R-:W-:Y:S01]  /*1460*/  FADD.FTZ R25, R25, R14 ;  /* 0x0000000e19197221 */ /* 0x000fe20000010000 */
[----:B------:R-:W-:Y:S06]  /*1470*/  @P0 BRA `(.L_x_886) ;  /* 0xfffffff0008c0947 */ /* 0x000fec000383ffff */
.L_x_881:
[----:B------:R-:W-:-:S13]  /*1480*/  ISETP.NE.AND P0, PT, R3, RZ, PT ;  /* 0x000000ff0300720c */ /* 0x000fda0003f05270 */
[----:B------:R-:W-:Y:S05]  /*1490*/  @!P0 BRA `(.L_x_887) ;  /* 0x0000000c001c8947 */ /* 0x000fea0003800000 */
[----:B------:R-:W2:Y:S01]  /*14a0*/  LDC.64 R18, c[0x0][0x288] ;  /* 0x0000a200ff127b82 */ /* 0x000ea20000000a00 */
[----:B------:R-:W-:Y:S01]  /*14b0*/  ULDC UR15, c[0x0][0x294] ;  /* 0x0000a500000f7ab9 */ /* 0x000fe20000000800 */
[----:B------:R-:W-:Y:S01]  /*14c0*/  ULDC.64 UR16, c[0x0][0x228] ;  /* 0x00008a0000107ab9 */ /* 0x000fe20000000a00 */
[----:B------:R-:W-:Y:S01]  /*14d0*/  IMAD R29, R9, UR15, RZ ;  /* 0x0000000f091d7c24 */ /* 0x000fe2000f8e02ff */
[----:B------:R-:W-:-:S03]  /*14e0*/  ULDC UR15, c[0x0][0x238] ;  /* 0x00008e00000f7ab9 */ /* 0x000fc60000000800 */
[----:B--2---:R-:W-:-:S05]  /*14f0*/  IMAD.WIDE R18, R29, 0x2, R18 ;  /* 0x000000021d127825 */ /* 0x004fca00078e0212 */
[----:B------:R2:W3:Y:S01]  /*1500*/  LDG.E.U16 R12, desc[UR6][R18.64] ;  /* 0x00000006120c7981 */ /* 0x0004e2000c1e1500 */
[----:B------:R-:W-:Y:S01]  /*1510*/  IMAD R15, R9, UR15, RZ ;  /* 0x0000000f090f7c24 */ /* 0x000fe2000f8e02ff */
[----:B------:R-:W-:-:S04]  /*1520*/  ULDC UR15, c[0x0][0x220] ;  /* 0x00008800000f7ab9 */ /* 0x000fc80000000800 */
[----:B------:R-:W-:-:S04]  /*1530*/  IADD3 R4, P0, R8, R15, RZ ;  /* 0x0000000f08047210 */ /* 0x000fc80007f1e0ff */
[----:B------:R-:W-:Y:S02]  /*1540*/  LEA.HI.X.SX32 R17, R15, R11, 0x1, P0 ;  /* 0x0000000b0f117211 */ /* 0x000fe400000f0eff */
[----:B0-----:R-:W-:-:S04]  /*1550*/  LEA R16, P0, R4, UR16, 0x2 ;  /* 0x0000001004107c11 */ /* 0x001fc8000f8010ff */
[----:B------:R-:W-:Y:S01]  /*1560*/  LEA.HI.X R17, R4, UR17, R17, 0x2, P0 ;  /* 0x0000001104117c11 */ /* 0x000fe200080f1411 */
[----:B------:R-:W-:Y:S01]  /*1570*/  IMAD R9, R9, UR15, RZ ;  /* 0x0000000f09097c24 */ /* 0x000fe2000f8e02ff */
[----:B------:R-:W-:Y:S01]  /*1580*/  ULDC.64 UR16, c[0x0][0x210] ;  /* 0x0000840000107ab9 */ /* 0x000fe20000000a00 */
[----:B------:R-:W-:Y:S02]  /*1590*/  ULDC UR15, c[0x0][0x280] ;  /* 0x0000a000000f7ab9 */ /* 0x000fe40000000800 */
[----:B------:R-:W4:Y:S01]  /*15a0*/  LDG.E R4, desc[UR6][R16.64] ;  /* 0x0000000610047981 */ /* 0x000f22000c1e1900 */
[----:B------:R-:W-:-:S04]  /*15b0*/  IADD3 R14, P0, R7, R9, RZ ;  /* 0x00000009070e7210 */ /* 0x000fc80007f1e0ff */
[----:B--2---:R-:W-:Y:S02]  /*15c0*/  LEA.HI.X.SX32 R19, R9, R10, 0x1, P0 ;  /* 0x0000000a09137211 */ /* 0x004fe400000f0eff */
[----:B------:R-:W-:-:S04]  /*15d0*/  LEA R18, P0, R14, UR16, 0x2 ;  /* 0x000000100e127c11 */ /* 0x000fc8000f8010ff */
[----:B------:R-:W-:Y:S02]  /*15e0*/  LEA.HI.X R19, R14, UR17, R19, 0x2, P0 ;  /* 0x000000110e137c11 */ /* 0x000fe400080f1413 */
[----:B-1----:R-:W-:-:S03]  /*15f0*/  I2FP.F32.S32 R14, R13 ;  /* 0x0000000d000e7245 */ /* 0x002fc60000201400 */
[----:B------:R0:W5:Y:S01]  /*1600*/  LDG.E R31, desc[UR6][R18.64] ;  /* 0x00000006121f7981 */ /* 0x000162000c1e1900 */
[----:B------:R-:W1:Y:S02]  /*1610*/  F2F.BF16.F32 R13, R14 ;  /* 0x0000000e000d7304 */ /* 0x000e640000202000 */
[----:B-1----:R-:W-:Y:S02]  /*1620*/  SHF.L.U32 R13, R13, 0x10, RZ ;  /* 0x000000100d0d7819 */ /* 0x002fe400000006ff */
[----:B---3--:R-:W-:-:S05]  /*1630*/  SHF.L.U32 R26, R12, 0x10, RZ ;  /* 0x000000100c1a7819 */ /* 0x008fca00000006ff */
[----:B------:R-:W-:-:S06]  /*1640*/  FADD.FTZ R13, R13, R26 ;  /* 0x0000001a0d0d7221 */ /* 0x000fcc0000010000 */
[----:B------:R-:W1:Y:S08]  /*1650*/  F2F.BF16.F32 R13, R13 ;  /* 0x0000000d000d7304 */ /* 0x000e700000202000 */
[----:B----4-:R-:W2:Y:S01]  /*1660*/  MUFU.RCP R4, R4 ;  /* 0x0000000400047308 */ /* 0x010ea20000001000 */
[----:B-1----:R-:W-:-:S05]  /*1670*/  SHF.L.U32 R16, R13, 0x10, RZ ;  /* 0x000000100d107819 */ /* 0x002fca00000006ff */
        /* <DEDUP_REMOVED lines=9> */
[----:B0-----:R-:W-:-:S08]  /*1710*/  DFMA R18, -R16, R20, 1 ;  /* 0x3ff000001012742b */ /* 0x001fd00000000114 */
[----:B------:R-:W-:Y:S01]  /*1720*/  DFMA R18, R20, R18, R20 ;  /* 0x000000121412722b */ /* 0x000fe20000000014 */
[----:B------:R-:W-:Y:S10]  /*1730*/  @P0 BRA `(.L_x_888) ;  /* 0x0000000000100947 */ /* 0x000ff40003800000 */
[----:B------:R-:W-:Y:S02]  /*1740*/  LOP3.LUT R20, R17, 0x7fffffff, RZ, 0xc0, !PT ;  /* 0x7fffffff11147812 */ /* 0x000fe400078ec0ff */
[----:B------:R-:W-:Y:S02]  /*1750*/  MOV R4, 0x1780 ;  /* 0x0000178000047802 */ /* 0x000fe40000000f00 */
[----:B------:R-:W-:-:S07]  /*1760*/  IADD3 R20, R20, -0x100000, RZ ;  /* 0xfff0000014147810 */ /* 0x000fce0007ffe0ff */
[----:B-----5:R-:W-:Y:S05]  /*1770*/  CALL.REL.NOINC `($__internal_5_$__cuda_sm20_dblrcp_rn_slowpath_v3) ;  /* 0x0000000c008c7944 */ /* 0x020fea0003c00000 */
.L_x_888:
[----:B------:R-:W-:Y:S01]  /*1780*/  UMOV UR16, 0xf0000000 ;  /* 0xf000000000107882 */ /* 0x000fe20000000000 */
[----:B------:R-:W-:Y:S01]  /*1790*/  UMOV UR17, 0x380fffff ;  /* 0x380fffff00117882 */ /* 0x000fe20000000000 */
[----:B------:R-:W0:Y:S01]  /*17a0*/  F2F.F32.F64 R17, R18 ;  /* 0x0000001200117310 */ /* 0x000e220000301000 */
[----:B------:R-:W-:Y:S01]  /*17b0*/  DSETP.GEU.AND P0, PT, |R18|, UR16, PT ;  /* 0x0000001012007e2a */ /* 0x000fe2000bf0e200 */
[----:B-----5:R-:W-:Y:S01]  /*17c0*/  FADD.FTZ R4, R24, -R31 ;  /* 0x8000001f18047221 */ /* 0x020fe20000010000 */
[----:B------:R-:W-:-:S03]  /*17d0*/  SHF.L.U32 R12, R12, 0x10, RZ ;  /* 0x000000100c0c7819 */ /* 0x000fc600000006ff */
[----:B------:R-:W-:Y:S02]  /*17e0*/  FMUL.FTZ R13, R4, R4 ;  /* 0x00000004040d7220 */ /* 0x000fe40000410000 */
[C---:B------:R-:W-:Y:S02]  /*17f0*/  FADD.FTZ R16, R14.reuse, R12 ;  /* 0x0000000c0e107221 */ /* 0x040fe40000010000 */
[----:B------:R-:W-:-:S04]  /*1800*/  FMUL.FTZ R13, R14, R13 ;  /* 0x0000000d0e0d7220 */ /* 0x000fc80000410000 */
[-C--:B------:R-:W-:Y:S01]  /*1810*/  FMUL.FTZ R4, R13, R12.reuse ;  /* 0x0000000c0d047220 */ /* 0x080fe20000410000 */
[----:B0-----:R-:W-:Y:S01]  /*1820*/  @!P0 FMUL R17, R17, 1.175494350822287508e-38 ;  /* 0x0080000011118820 */ /* 0x001fe20000400000 */
[----:B------:R-:W-:Y:S01]  /*1830*/  ISETP.NE.AND P0, PT, R3, 0x1, PT ;  /* 0x000000010300780c */ /* 0x000fe20003f05270 */
[----:B------:R2:W3:Y:S02]  /*1840*/  F2I.FTZ.TRUNC.NTZ R13, R16 ;  /* 0x00000010000d7305 */ /* 0x0004e4000021f100 */
[C---:B------:R-:W-:Y:S01]  /*1850*/  FMUL.FTZ R12, R17.reuse, R12 ;  /* 0x0000000c110c7220 */ /* 0x040fe20000410000 */
[----:B------:R-:W-:Y:S01]  /*1860*/  FMUL.FTZ R4, R17, R4 ;  /* 0x0000000411047220 */ /* 0x000fe20000410000 */
[----:B------:R-:W-:Y:S02]  /*1870*/  FMUL.FTZ R17, R14, R17 ;  /* 0x000000110e117220 */ /* 0x000fe40000410000 */
[----:B------:R-:W-:Y:S01]  /*1880*/  FMUL.FTZ R31, R31, R12 ;  /* 0x0000000c1f1f7220 */ /* 0x000fe20000410000 */
[----:B------:R-:W-:-:S03]  /*1890*/  FFMA.FTZ R4, R27, R26, R4 ;  /* 0x0000001a1b047223 */ /* 0x000fc60000010004 */
[----:B------:R-:W-:Y:S01]  /*18a0*/  FFMA.FTZ R24, R24, R17, R31 ;  /* 0x0000001118187223 */ /* 0x000fe2000001001f */
[----:B------:R-:W-:Y:S01]  /*18b0*/  FADD.FTZ R25, R25, R4 ;  /* 0x0000000419197221 */ /* 0x000fe20000010000 */
[----:B--2---:R-:W-:Y:S06]  /*18c0*/  @!P0 BRA `(.L_x_887) ;  /* 0x0000000800108947 */ /* 0x004fec0003800000 */
[----:B------:R-:W0:Y:S01]  /*18d0*/  LDC.64 R18, c[0x0][0x288] ;  /* 0x0000a200ff127b82 */ /* 0x000e220000000a00 */
[----:B------:R-:W-:Y:S01]  /*18e0*/  ULDC UR15, c[0x0][0x294] ;  /* 0x0000a500000f7ab9 */ /* 0x000fe20000000800 */
[----:B------:R-:W-:Y:S01]  /*18f0*/  ULDC.64 UR16, c[0x0][0x228] ;  /* 0x00008a0000107ab9 */ /* 0x000fe20000000a00 */
[----:B------:R-:W-:Y:S01]  /*1900*/  IADD3 R29, R29, UR15, RZ ;  /* 0x0000000f1d1d7c10 */ /* 0x000fe2000fffe0ff */
[----:B------:R-:W-:-:S04]  /*1910*/  ULDC UR15, c[0x0][0x238] ;  /* 0x00008e00000f7ab9 */ /* 0x000fc80000000800 */
[----:B0-----:R-:W-:-:S05]  /*1920*/  IMAD.WIDE R18, R29, 0x2, R18 ;  /* 0x000000021d127825 */ /* 0x001fca00078e0212 */
[----:B------:R0:W2:Y:S01]  /*1930*/  LDG.E.U16 R28, desc[UR6][R18.64] ;  /* 0x00000006121c7981 */ /* 0x0000a2000c1e1500 */
[----:B------:R-:W-:Y:S01]  /*1940*/  IADD3 R15, R15, UR15, RZ ;  /* 0x0000000f0f0f7c10 */ /* 0x000fe2000fffe0ff */
[----:B------:R-:W-:-:S03]  /*1950*/  ULDC UR15, c[0x0][0x220] ;  /* 0x00008800000f7ab9 */ /* 0x000fc60000000800 */
[----:B------:R-:W-:-:S04]  /*1960*/  IADD3 R4, P0, R8, R15, RZ ;  /* 0x0000000f08047210 */ /* 0x000fc80007f1e0ff */
[----:B------:R-:W-:Y:S02]  /*1970*/  LEA.HI.X.SX32 R17, R15, R11, 0x1, P0 ;  /* 0x0000000b0f117211 */ /* 0x000fe400000f0eff */
[----:B------:R-:W-:-:S04]  /*1980*/  LEA R16, P0, R4, UR16, 0x2 ;  /* 0x0000001004107c11 */ /* 0x000fc8000f8010ff */
[----:B------:R-:W-:Y:S01]  /*1990*/  LEA.HI.X R17, R4, UR17, R17, 0x2, P0 ;  /* 0x0000001104117c11 */ /* 0x000fe200080f1411 */
[----:B------:R-:W-:-:S04]  /*19a0*/  ULDC.64 UR16, c[0x0][0x210] ;  /* 0x0000840000107ab9 */ /* 0x000fc80000000a00 */
[----:B------:R-:W4:Y:S01]  /*19b0*/  LDG.E R4, desc[UR6][R16.64] ;  /* 0x0000000610047981 */ /* 0x000f22000c1e1900 */
[----:B------:R-:W-:Y:S01]  /*19c0*/  IADD3 R26, R9, UR15, RZ ;  /* 0x0000000f091a7c10 */ /* 0x000fe2000fffe0ff */
[----:B------:R-:W-:-:S03]  /*19d0*/  ULDC UR15, c[0x0][0x280] ;  /* 0x0000a000000f7ab9 */ /* 0x000fc60000000800 */
[----:B------:R-:W-:-:S04]  /*19e0*/  IADD3 R9, P0, R7, R26, RZ ;  /* 0x0000001a07097210 */ /* 0x000fc80007f1e0ff */
[----:B------:R-:W-:Y:S02]  /*19f0*/  LEA.HI.X.SX32 R12, R26, R10, 0x1, P0 ;  /* 0x0000000a1a0c7211 */ /* 0x000fe400000f0eff */
[----:B0-----:R-:W-:-:S04]  /*1a00*/  LEA R18, P0, R9, UR16, 0x2 ;  /* 0x0000001009127c11 */ /* 0x001fc8000f8010ff */
[----:B------:R-:W-:Y:S02]  /*1a10*/  LEA.HI.X R19, R9, UR17, R12, 0x2, P0 ;  /* 0x0000001109137c11 */ /* 0x000fe400080f140c */
[----:B---3--:R-:W-:-:S03]  /*1a20*/  I2FP.F32.S32 R12, R13 ;  /* 0x0000000d000c7245 */ /* 0x008fc60000201400 */
[----:B------:R0:W5:Y:S01]  /*1a30*/  LDG.E R27, desc[UR6][R18.64] ;  /* 0x00000006121b7981 */ /* 0x000162000c1e1900 */
[----:B------:R-:W1:Y:S02]  /*1a40*/  F2F.BF16.F32 R9, R12 ;  /* 0x0000000c00097304 */ /* 0x000e640000202000 */
[----:B-1----:R-:W-:Y:S02]  /*1a50*/  SHF.L.U32 R14, R9, 0x10, RZ ;  /* 0x00000010090e7819 */ /* 0x002fe400000006ff */
[----:B--2---:R-:W-:-:S05]  /*1a60*/  SHF.L.U32 R9, R28, 0x10, RZ ;  /* 0x000000101c097819 */ /* 0x004fca00000006ff */
[----:B------:R-:W-:-:S06]  /*1a70*/  FADD.FTZ R14, R14, R9 ;  /* 0x000000090e0e7221 */ /* 0x000fcc0000010000 */
[----:B------:R-:W1:Y:S08]  /*1a80*/  F2F.BF16.F32 R14, R14 ;  /* 0x0000000e000e7304 */ /* 0x000e700000202000 */
[----:B----4-:R-:W2:Y:S01]  /*1a90*/  MUFU.RCP R4, R4 ;  /* 0x0000000400047308 */ /* 0x010ea20000001000 */
[----:B-1----:R-:W-:-:S05]  /*1aa0*/  SHF.L.U32 R13, R14, 0x10, RZ ;  /* 0x000000100e0d7819 */ /* 0x002fca00000006ff */
[----:B------:R-:W-:-:S04]  /*1ab0*/  FMUL.FTZ R13, R13, 1 ;  /* 0x3f8000000d0d7820 */ /* 0x000fc80000410000 */
[----:B------:R-:W1:Y:S01]  /*1ac0*/  F2F.F64.F32 R16, R13 ;  /* 0x0000000d00107310 */ /* 0x000e620000201800 */
[----:B--2---:R-:W-:-:S07]  /*1ad0*/  FFMA.FTZ R14, R4, R4, -UR15 ;  /* 0x8000000f040e7e23 */ /* 0x004fce0008010004 */
[----:B-1----:R-:W1:Y:S01]  /*1ae0*/  MUFU.RCP64H R23, R17 ;  /* 0x0000001100177308 */ /* 0x002e620000001800 */
[----:B------:R-:W-:-:S05]  /*1af0*/  VIADD R22, R17, 0x300402 ;  /* 0x0030040211167836 */ /* 0x000fca0000000000 */
[----:B------:R-:W-:Y:S01]  /*1b00*/  FSETP.GEU.AND P0, PT, |R22|, 5.8789094863358348022e-39, PT ;  /* 0x004004021600780b */ /* 0x000fe20003f0e200 */
        /* <DEDUP_REMOVED lines=10> */
.L_x_889:
        /* <DEDUP_REMOVED lines=12> */
[----:B------:R2:W4:Y:S02]  /*1c70*/  F2I.FTZ.TRUNC.NTZ R13, R20 ;  /* 0x00000014000d7305 */ /* 0x000524000021f100 */
        /* <DEDUP_REMOVED lines=14> */
[----:B------:R-:W2:Y:S01]  /*1d60*/  LDG.E.U16 R9, desc[UR6][R16.64] ;  /* 0x0000000610097981 */ /* 0x000ea2000c1e1500 */
[----:B------:R-:W-:Y:S01]  /*1d70*/  IADD3 R15, R15, UR15, RZ ;  /* 0x0000000f0f0f7c10 */ /* 0x000fe2000fffe0ff */
[----:B------:R-:W-:-:S03]  /*1d80*/  ULDC UR15, c[0x0][0x220] ;  /* 0x00008800000f7ab9 */ /* 0x000fc60000000800 */
[----:B------:R-:W-:-:S04]  /*1d90*/  IADD3 R8, P0, R8, R15, RZ ;  /* 0x0000000f08087210 */ /* 0x000fc80007f1e0ff */
[----:B------:R-:W-:Y:S02]  /*1da0*/  LEA.HI.X.SX32 R11, R15, R11, 0x1, P0 ;  /* 0x0000000b0f0b7211 */ /* 0x000fe400000f0eff */
[----:B------:R-:W-:-:S04]  /*1db0*/  LEA R18, P0, R8, UR16, 0x2 ;  /* 0x0000001008127c11 */ /* 0x000fc8000f8010ff */
[----:B------:R-:W-:Y:S01]  /*1dc0*/  LEA.HI.X R19, R8, UR17, R11, 0x2, P0 ;  /* 0x0000001108137c11 */ /* 0x000fe200080f140b */
[----:B------:R-:W-:-:S04]  /*1dd0*/  ULDC.64 UR16, c[0x0][0x210] ;  /* 0x0000840000107ab9 */ /* 0x000fc80000000a00 */
[----:B------:R-:W3:Y:S01]  /*1de0*/  LDG.E R4, desc[UR6][R18.64] ;  /* 0x0000000612047981 */ /* 0x000ee2000c1e1900 */
[----:B------:R-:W-:Y:S01]  /*1df0*/  IADD3 R26, R26, UR15, RZ ;  /* 0x0000000f1a1a7c10 */ /* 0x000fe2000fffe0ff */
[----:B------:R-:W-:-:S03]  /*1e00*/  ULDC UR15, c[0x0][0x280] ;  /* 0x0000a000000f7ab9 */ /* 0x000fc60000000800 */
[----:B------:R-:W-:-:S04]  /*1e10*/  IADD3 R7, P0, R7, R26, RZ ;  /* 0x0000001a07077210 */ /* 0x000fc80007f1e0ff */
[----:B------:R-:W-:Y:S02]  /*1e20*/  LEA.HI.X.SX32 R10, R26, R10, 0x1, P0 ;  /* 0x0000000a1a0a7211 */ /* 0x000fe400000f0eff */
[----:B------:R-:W-:-:S04]  /*1e30*/  LEA R14, P0, R7, UR16, 0x2 ;  /* 0x00000010070e7c11 */ /* 0x000fc8000f8010ff */
[----:B------:R-:W-:-:S06]  /*1e40*/  LEA.HI.X R15, R7, UR17, R10, 0x2, P0 ;  /* 0x00000011070f7c11 */ /* 0x000fcc00080f140a */
[----:B------:R0:W5:Y:S01]  /*1e50*/  LDG.E R15, desc[UR6][R14.64] ;  /* 0x000000060e0f7981 */ /* 0x000162000c1e1900 */
[----:B----4-:R-:W-:-:S04]  /*1e60*/  I2FP.F32.S32 R7, R13 ;  /* 0x0000000d00077245 */ /* 0x010fc80000201400 */
[----:B------:R-:W1:Y:S02]  /*1e70*/  F2F.BF16.F32 R8, R7 ;  /* 0x0000000700087304 */ /* 0x000e640000202000 */
[----:B-1----:R-:W-:Y:S02]  /*1e80*/  SHF.L.U32 R11, R8, 0x10, RZ ;  /* 0x00000010080b7819 */ /* 0x002fe400000006ff */
[----:B--2---:R-:W-:-:S05]  /*1e90*/  SHF.L.U32 R8, R9, 0x10, RZ ;  /* 0x0000001009087819 */ /* 0x004fca00000006ff */
[----:B------:R-:W-:-:S06]  /*1ea0*/  FADD.FTZ R20, R11, R8 ;  /* 0x000000080b147221 */ /* 0x000fcc0000010000 */
[----:B------:R-:W1:Y:S08]  /*1eb0*/  F2F.BF16.F32 R20, R20 ;  /* 0x0000001400147304 */ /* 0x000e700000202000 */
[----:B---3--:R-:W-:Y:S01]  /*1ec0*/  MUFU.RCP R4, R4 ;  /* 0x0000000400047308 */ /* 0x008fe20000001000 */
[----:B-1----:R-:W-:-:S05]  /*1ed0*/  SHF.L.U32 R10, R20, 0x10, RZ ;  /* 0x00000010140a7819 */ /* 0x002fca00000006ff */
[----:B------:R-:W-:-:S06]  /*1ee0*/  FMUL.FTZ R16, R10, 1 ;  /* 0x3f8000000a107820 */ /* 0x000fcc0000410000 */
[----:B------:R-:W1:Y:S08]  /*1ef0*/  F2F.F64.F32 R16, R16 ;  /* 0x0000001000107310 */ /* 0x000e700000201800 */
[----:B-1----:R-:W1:Y:S01]  /*1f00*/  MUFU.RCP64H R11, R17 ;  /* 0x00000011000b7308 */ /* 0x002e620000001800 */
[----:B------:R-:W-:-:S04]  /*1f10*/  IADD3 R10, R17, 0x300402, RZ ;  /* 0x00300402110a7810 */ /* 0x000fc80007ffe0ff */
[----:B------:R-:W-:Y:S02]  /*1f20*/  FSETP.GEU.AND P0, PT, |R10|, 5.8789094863358348022e-39, PT ;  /* 0x004004020a00780b */ /* 0x000fe40003f0e200 */
[----:B-1----:R-:W-:-:S08]  /*1f30*/  DFMA R12, -R16, R10, 1 ;  /* 0x3ff00000100c742b */ /* 0x002fd0000000010a */
[----:B------:R-:W-:-:S08]  /*1f40*/  DFMA R12, R12, R12, R12 ;  /* 0x0000000c0c0c722b */ /* 0x000fd0000000000c */
[----:B------:R-:W-:Y:S01]  /*1f50*/  DFMA R12, R10, R12, R10 ;  /* 0x0000000c0a0c722b */ /* 0x000fe2000000000a */
[----:B------:R-:W-:-:S07]  /*1f60*/  FFMA.FTZ R11, R4, R4, -UR15 ;  /* 0x8000000f040b7e23 */ /* 0x000fce0008010004 */
[----:B------:R-:W-:-:S08]  /*1f70*/  DFMA R18, -R16, R12, 1 ;  /* 0x3ff000001012742b */ /* 0x000fd0000000010c */
[----:B------:R-:W-:Y:S01]  /*1f80*/  DFMA R18, R12, R18, R12 ;  /* 0x000000120c12722b */ /* 0x000fe2000000000c */
[----:B0-----:R-:W-:Y:S10]  /*1f90*/  @P0 BRA `(.L_x_890) ;  /* 0x0000000000100947 */ /* 0x001ff40003800000 */
[----:B------:R-:W-:Y:S02]  /*1fa0*/  LOP3.LUT R20, R17, 0x7fffffff, RZ, 0xc0, !PT ;  /* 0x7fffffff11147812 */ /* 0x000fe400078ec0ff */
[----:B------:R-:W-:Y:S02]  /*1fb0*/  MOV R4, 0x1fe0 ;  /* 0x00001fe000047802 */ /* 0x000fe40000000f00 */
[----:B------:R-:W-:-:S07]  /*1fc0*/  IADD3 R20, R20, -0x100000, RZ ;  /* 0xfff0000014147810 */ /* 0x000fce0007ffe0ff */
[----:B-----5:R-:W-:Y:S05]  /*1fd0*/  CALL.REL.NOINC `($__internal_5_$__cuda_sm20_dblrcp_rn_slowpath_v3) ;  /* 0x0000000400747944 */ /* 0x020fea0003c00000 */
.L_x_890:
        /* <DEDUP_REMOVED lines=11> */
[----:B------:R-:W2:Y:S03]  /*2090*/  F2I.FTZ.TRUNC.NTZ R13, R13 ;  /* 0x0000000d000d7305 */ /* 0x000ea6000021f100 */
[C---:B------:R-:W-:Y:S01]  /*20a0*/  FMUL.FTZ R12, R4.reuse, R17 ;  /* 0x00000011040c7220 */ /* 0x040fe20000410000 */
[----:B------:R-:W-:Y:S01]  /*20b0*/  FMUL.FTZ R10, R4, R9 ;  /* 0x00000009040a7220 */ /* 0x000fe20000410000 */
[----:B------:R-:W-:Y:S02]  /*20c0*/  FMUL.FTZ R7, R7, R4 ;  /* 0x0000000407077220 */ /* 0x000fe40000410000 */
[----:B------:R-:W-:Y:S01]  /*20d0*/  FMUL.FTZ R15, R15, R12 ;  /* 0x0000000c0f0f7220 */ /* 0x000fe20000410000 */
[----:B------:R-:W-:-:S03]  /*20e0*/  FFMA.FTZ R10, R11, R8, R10 ;  /* 0x000000080b0a7223 */ /* 0x000fc6000001000a */
[----:B------:R-:W-:Y:S01]  /*20f0*/  FFMA.FTZ R24, R24, R7, R15 ;  /* 0x0000000718187223 */ /* 0x000fe2000001000f */
[----:B------:R-:W-:-:S07]  /*2100*/  FADD.FTZ R25, R25, R10 ;  /* 0x0000000a19197221 */ /* 0x000fce0000010000 */
.L_x_887:
[----:B-1234-:R-:W-:Y:S01]  /*2110*/  I2FP.F32.S32 R4, R13 ;  /* 0x0000000d00047245 */ /* 0x01efe20000201400 */
[----:B------:R-:W-:Y:S01]  /*2120*/  ULDC UR15, c[0x0][0x280] ;  /* 0x0000a000000f7ab9 */ /* 0x000fe20000000800 */
[----:B------:R-:W1:Y:S01]  /*2130*/  LDC.64 R18, c[0x0][0x240] ;  /* 0x00009000ff127b82 */ /* 0x000e620000000a00 */
[----:B------:R-:W-:Y:S03]  /*2140*/  BSSY B0, `(.L_x_891) ;  /* 0x0000017000007945 */ /* 0x000fe60003800000 */
[----:B------:R-:W2:Y:S02]  /*2150*/  MUFU.RCP R4, R4 ;  /* 0x0000000400047308 */ /* 0x000ea40000001000 */
[----:B--2---:R-:W-:Y:S01]  /*2160*/  FFMA.FTZ R7, R4, R25, UR15 ;  /* 0x0000000f04077e23 */ /* 0x004fe20008010019 */
[----:B------:R-:W-:-:S05]  /*2170*/  ULDC UR15, c[0x0][0x24c] ;  /* 0x00009300000f7ab9 */ /* 0x000fca0000000800 */
[----:B------:R-:W0:Y:S02]  /*2180*/  MUFU.SQRT R7, R7 ;  /* 0x0000000700077308 */ /* 0x000e240000002000 */
[----:B0-----:R-:W-:-:S06]  /*2190*/  FMUL.FTZ R16, R7, 1 ;  /* 0x3f80000007107820 */ /* 0x001fcc0000410000 */
[----:B------:R-:W0:Y:S08]  /*21a0*/  F2F.F64.F32 R16, R16 ;  /* 0x0000001000107310 */ /* 0x000e300000201800 */
[----:B0-----:R-:W0:Y:S01]  /*21b0*/  MUFU.RCP64H R11, R17 ;  /* 0x00000011000b7308 */ /* 0x001e220000001800 */
[----:B------:R-:W-:-:S04]  /*21c0*/  IADD3 R10, R17, 0x300402, RZ ;  /* 0x00300402110a7810 */ /* 0x000fc80007ffe0ff */
[----:B------:R-:W-:Y:S02]  /*21d0*/  FSETP.GEU.AND P0, PT, |R10|, 5.8789094863358348022e-39, PT ;  /* 0x004004020a00780b */ /* 0x000fe40003f0e200 */
[----:B0-----:R-:W-:-:S08]  /*21e0*/  DFMA R8, -R16, R10, 1 ;  /* 0x3ff000001008742b */ /* 0x001fd0000000010a */
[----:B------:R-:W-:Y:S01]  /*21f0*/  DFMA R14, R8, R8, R8 ;  /* 0x00000008080e722b */ /* 0x000fe20000000008 */
[----:B------:R-:W-:-:S04]  /*2200*/  IMAD R9, R2, UR15, RZ ;  /* 0x0000000f02097c24 */ /* 0x000fc8000f8e02ff */
[----:B-1----:R-:W-:-:S03]  /*2210*/  IMAD.WIDE R8, R9, 0x4, R18 ;  /* 0x0000000409087825 */ /* 0x002fc600078e0212 */
[----:B------:R-:W-:Y:S02]  /*2220*/  DFMA R14, R10, R14, R10 ;  /* 0x0000000e0a0e722b */ /* 0x000fe4000000000a */
[----:B------:R0:W-:Y:S06]  /*2230*/  STG.E desc[UR6][R8.64], R24 ;  /* 0x0000001808007986 */ /* 0x0001ec000c101906 */
[----:B------:R-:W-:-:S08]  /*2240*/  DFMA R18, -R16, R14, 1 ;  /* 0x3ff000001012742b */ /* 0x000fd0000000010e */
[----:B------:R-:W-:Y:S01]  /*2250*/  DFMA R18, R14, R18, R14 ;  /* 0x000000120e12722b */ /* 0x000fe2000000000e */
[----:B0-----:R-:W-:Y:S10]  /*2260*/  @P0 BRA `(.L_x_892) ;  /* 0x0000000000100947 */ /* 0x001ff40003800000 */
[----:B------:R-:W-:Y:S02]  /*2270*/  LOP3.LUT R20, R17, 0x7fffffff, RZ, 0xc0, !PT ;  /* 0x7fffffff11147812 */ /* 0x000fe400078ec0ff */
[----:B------:R-:W-:-:S03]  /*2280*/  MOV R4, 0x22b0 ;  /* 0x000022b000047802 */ /* 0x000fc60000000f00 */
[----:B------:R-:W-:-:S07]  /*2290*/  VIADD R20, R20, 0xfff00000 ;  /* 0xfff0000014147836 */ /* 0x000fce0000000000 */
[----:B------:R-:W-:Y:S05]  /*22a0*/  CALL.REL.NOINC `($__internal_5_$__cuda_sm20_dblrcp_rn_slowpath_v3) ;  /* 0x0000000000c07944 */ /* 0x000fea0003c00000 */
.L_x_892:
[----:B------:R-:W-:Y:S05]  /*22b0*/  BSYNC B0 ;  /* 0x0000000000007941 */ /* 0x000fea0003800000 */
.L_x_891:
[----:B------:R-:W-:Y:S01]  /*22c0*/  ULDC.64 UR16, c[0x0][0x260] ;  /* 0x0000980000107ab9 */ /* 0x000fe20000000a00 */
[----:B------:R-:W0:Y:S01]  /*22d0*/  LDC.64 R14, c[0x0][0x250] ;  /* 0x00009400ff0e7b82 */ /* 0x000e220000000a00 */
[----:B------:R-:W-:Y:S01]  /*22e0*/  ISETP.NE.U32.AND P0, PT, RZ, UR16, PT ;  /* 0x00000010ff007c0c */ /* 0x000fe2000bf05070 */
[----:B------:R-:W-:Y:S01]  /*22f0*/  UMOV UR16, 0xf0000000 ;  /* 0xf000000000107882 */ /* 0x000fe20000000000 */
[----:B------:R-:W1:Y:S01]  /*2300*/  F2F.F32.F64 R7, R18 ;  /* 0x0000001200077310 */ /* 0x000e620000301000 */
[----:B------:R-:W-:Y:S01]  /*2310*/  ULDC UR15, c[0x0][0x25c] ;  /* 0x00009700000f7ab9 */ /* 0x000fe20000000800 */
[----:B------:R-:W-:Y:S01]  /*2320*/  ISETP.NE.AND.EX P0, PT, RZ, UR17, PT, P0 ;  /* 0x00000011ff007c0c */ /* 0x000fe2000bf05300 */
[----:B------:R-:W-:Y:S01]  /*2330*/  UMOV UR17, 0x380fffff ;  /* 0x380fffff00117882 */ /* 0x000fe20000000000 */
[----:B------:R-:W-:Y:S01]  /*2340*/  IMAD R11, R2, UR15, RZ ;  /* 0x0000000f020b7c24 */ /* 0x000fe2000f8e02ff */
[----:B------:R-:W-:Y:S01]  /*2350*/  DSETP.GEU.AND P1, PT, |R18|, UR16, PT ;  /* 0x0000001012007e2a */ /* 0x000fe2000bf2e200 */
[----:B------:R-:W-:Y:S01]  /*2360*/  ULDC.64 UR16, c[0x0][0x270] ;  /* 0x00009c0000107ab9 */ /* 0x000fe20000000a00 */
[----:B------:R-:W-:Y:S01]  /*2370*/  IADD3 R13, R13, -0x1, RZ ;  /* 0xffffffff0d0d7810 */ /* 0x000fe20007ffe0ff */
[----:B------:R-:W-:-:S07]  /*2380*/  ULDC UR15, c[0x0][0x21c] ;  /* 0x00008700000f7ab9 */ /* 0x000fce0000000800 */
[----:B------:R-:W2:Y:S04]  /*2390*/  @P0 LDC R17, c[0x0][0x26c] ;  /* 0x00009b00ff110b82 */ /* 0x000ea80000000800 */
[----:B-1----:R-:W-:Y:S01]  /*23a0*/  @!P1 FMUL R7, R7, 1.175494350822287508e-38 ;  /* 0x0080000007079820 */ /* 0x002fe20000400000 */
[----:B0-----:R-:W-:-:S03]  /*23b0*/  IMAD.WIDE R14, R11, 0x4, R14 ;  /* 0x000000040b0e7825 */ /* 0x001fc600078e020e */
[----:B------:R-:W0:Y:S02]  /*23c0*/  @P0 LDC.64 R8, c[0x0][0x260] ;  /* 0x00009800ff080b82 */ /* 0x000e240000000a00 */
[----:B------:R1:W-:Y:S06]  /*23d0*/  STG.E desc[UR6][R14.64], R7 ;  /* 0x000000070e007986 */ /* 0x0003ec000c101906 */
[----:B------:R-:W3:Y:S01]  /*23e0*/  @P0 LDC R12, c[0x0][0x284] ;  /* 0x0000a100ff0c0b82 */ /* 0x000ee20000000800 */
[----:B--2---:R-:W-:-:S04]  /*23f0*/  @P0 IMAD R17, R2, R17, RZ ;  /* 0x0000001102110224 */ /* 0x004fc800078e02ff */
[----:B0-----:R-:W-:-:S05]  /*2400*/  @P0 IMAD.WIDE R8, R17, 0x2, R8 ;  /* 0x0000000211080825 */ /* 0x001fca00078e0208 */
[----:B------:R-:W2:Y:S01]  /*2410*/  @P0 LDG.E.U16 R4, desc[UR6][R8.64] ;  /* 0x0000000608040981 */ /* 0x000ea2000c1e1500 */
[----:B------:R-:W-:-:S04]  /*2420*/  ISETP.NE.U32.AND P1, PT, RZ, UR16, PT ;  /* 0x00000010ff007c0c */ /* 0x000fc8000bf25070 */
[----:B------:R-:W-:-:S13]  /*2430*/  ISETP.NE.AND.EX P1, PT, RZ, UR17, PT, P1 ;  /* 0x00000011ff007c0c */ /* 0x000fda000bf25310 */
[----:B------:R-:W0:Y:S08]  /*2440*/  @P1 LDC R19, c[0x0][0x27c] ;  /* 0x00009f00ff131b82 */ /* 0x000e300000000800 */
[----:B------:R-:W4:Y:S01]  /*2450*/  @P1 LDC.64 R10, c[0x0][0x270] ;  /* 0x00009c00ff0a1b82 */ /* 0x000f220000000a00 */
[----:B------:R-:W-:-:S07]  /*2460*/  I2FP.F32.S32 R13, R13 ;  /* 0x0000000d000d7245 */ /* 0x000fce0000201400 */
[----:B-1----:R-:W1:Y:S01]  /*2470*/  @P1 LDC R14, c[0x0][0x284] ;  /* 0x0000a100ff0e1b82 */ /* 0x002e620000000800 */
[----:B0-----:R-:W-:-:S04]  /*2480*/  @P1 IMAD R7, R2, R19, RZ ;  /* 0x0000001302071224 */ /* 0x001fc800078e02ff */
[----:B----4-:R-:W-:Y:S01]  /*2490*/  @P1 IMAD.WIDE R10, R7, 0x2, R10 ;  /* 0x00000002070a1825 */ /* 0x010fe200078e020a */
[----:B--2---:R-:W-:-:S05]  /*24a0*/  @P0 SHF.L.U32 R17, R4, 0x10, RZ ;  /* 0x0000001004110819 */ /* 0x004fca00000006ff */
[----:B------:R-:W-:-:S04]  /*24b0*/  @P0 FMUL.FTZ R17, R0, R17 ;  /* 0x0000001100110220 */ /* 0x000fc80000410000 */
[----:B---3--:R-:W-:-:S05]  /*24c0*/  @P0 FFMA.FTZ R17, R24, R12, R17 ;  /* 0x0000000c18110223 */ /* 0x008fca0000010011 */
[----:B------:R-:W-:-:S05]  /*24d0*/  @P0 F2FP.BF16.F32.PACK_AB R17, RZ, R17 ;  /* 0x00000011ff11023e */ /* 0x000fca00000010ff */
[----:B------:R0:W-:Y:S04]  /*24e0*/  @P0 STG.E.U16 desc[UR6][R8.64], R17 ;  /* 0x0000001108000986 */ /* 0x0001e8000c101506 */
[----:B------:R-:W2:Y:S01]  /*24f0*/  @P1 LDG.E.U16 R4, desc[UR6][R10.64] ;  /* 0x000000060a041981 */ /* 0x000ea2000c1e1500 */
[----:B------:R-:W3:Y:S01]  /*2500*/  MUFU.RCP R12, R13 ;  /* 0x0000000d000c7308 */ /* 0x000ee20000001000 */
[----:B------:R-:W-:-:S04]  /*2510*/  IADD3 R2, R2, UR4, RZ ;  /* 0x0000000402027c10 */ /* 0x000fc8000fffe0ff */
[----:B------:R-:W-:Y:S01]  /*2520*/  ISETP.GE.AND P0, PT, R2, UR15, PT ;  /* 0x0000000f02007c0c */ /* 0x000fe2000bf06270 */
[----:B---3--:R-:W-:Y:S01]  /*2530*/  FMUL.FTZ R12, R12, R25 ;  /* 0x000000190c0c7220 */ /* 0x008fe20000410000 */
[----:B--2---:R-:W-:-:S05]  /*2540*/  @P1 SHF.L.U32 R7, R4, 0x10, RZ ;  /* 0x0000001004071819 */ /* 0x004fca00000006ff */
[----:B------:R-:W-:-:S04]  /*2550*/  @P1 FMUL.FTZ R7, R0, R7 ;  /* 0x0000000700071220 */ /* 0x000fc80000410000 */
[----:B-1----:R-:W-:-:S05]  /*2560*/  @P1 FFMA.FTZ R7, R12, R14, R7 ;  /* 0x0000000e0c071223 */ /* 0x002fca0000010007 */
[----:B------:R-:W-:-:S05]  /*2570*/  @P1 F2FP.BF16.F32.PACK_AB R7, RZ, R7 ;  /* 0x00000007ff07123e */ /* 0x000fca00000010ff */
[----:B------:R0:W-:Y:S01]  /*2580*/  @P1 STG.E.U16 desc[UR6][R10.64], R7 ;  /* 0x000000070a001986 */ /* 0x0001e2000c101506 */
[----:B------:R-:W-:Y:S05]  /*2590*/  @!P0 BRA `(.L_x_893) ;  /* 0xffffffe0000c8947 */ /* 0x000fea000383ffff */
[----:B------:R-:W-:Y:S05]  /*25a0*/  EXIT ;  /* 0x000000000000794d */ /* 0x000fea0003800000 */
        .weak           $__internal_5_$__cuda_sm20_dblrcp_rn_slowpath_v3
        .type           $__internal_5_$__cuda_sm20_dblrcp_rn_slowpath_v3,@function
        .size           $__internal_5_$__cuda_sm20_dblrcp_rn_slowpath_v3,(.L_x_28216 - $__internal_5_$__cuda_sm20_dblrcp_rn_slowpath_v3)
$__internal_5_$__cuda_sm20_dblrcp_rn_slowpath_v3:
        /* <DEDUP_REMOVED lines=11> */
[----:B------:R-:W-:Y:S02]  /*2660*/  IADD3 R19, R17, -0x3fe00000, RZ ;  /* 0xc020000011137810 */ /* 0x000fe40007ffe0ff */
[----:B------:R-:W-:Y:S02]  /*2670*/  MOV R18, R16 ;  /* 0x0000001000127202 */ /* 0x000fe40000000f00 */
        /* <DEDUP_REMOVED lines=11> */
.L_x_897:
[----:B------:R-:W-:Y:S01]  /*2730*/  DMUL R16, R16, 8.11296384146066816958e+31 ;  /* 0x4690000010107828 */ /* 0x000fe20000000000 */
[----:B------:R-:W-:-:S05]  /*2740*/  MOV R18, R20 ;  /* 0x0000001400127202 */ /* 0x000fca0000000f00 */
        /* <DEDUP_REMOVED lines=8> */
.L_x_895:
[----:B------:R-:W-:Y:S02]  /*27d0*/  LOP3.LUT R19, R17, 0x80000, RZ, 0xfc, !PT ;  /* 0x0008000011137812 */ /* 0x000fe400078efcff */
[----:B------:R-:W-:-:S07]  /*27e0*/  MOV R18, R16 ;  /* 0x0000001000127202 */ /* 0x000fce0000000f00 */
.L_x_896:
[----:B------:R-:W-:Y:S05]  /*27f0*/  BSYNC B1 ;  /* 0x0000000000017941 */ /* 0x000fea0003800000 */
.L_x_894:
[----:B------:R-:W-:Y:S01]  /*2800*/  HFMA2.MMA R17, -RZ, RZ, 0, 0 ;  /* 0x00000000ff117435 */ /* 0x000fe200000001ff */
[----:B------:R-:W-:-:S05]  /*2810*/  MOV R16, R4 ;  /* 0x0000000400107202 */ /* 0x000fca0000000f00 */
[----:B------:R-:W-:Y:S05]  /*2820*/  RET.REL.NODEC R16 `(_ZN2at6native35batch_norm_reduce_statistics_kernelIN3c108BFloat16EfiEEvNS_27GenericPackedTensorAccessorIT0_Lm2ENS_17RestrictPtrTraitsET1_EES8_NS4_IS5_Lm1ES6_S7_EES9_NS4_IT_Lm1ES6_S7_EESB_S5_S5_SB_) ;  /* 0xffffffd410f47950 */ /* 0x000fea0003c3ffff */
.L_x_898:
        /* <DEDUP_REMOVED lines=13> */
.L_x_28216:


//--------------------- .text._ZN2at6native35batch_norm_reduce_statistics_kernelIN3c104HalfEflEEvNS_27GenericPackedTensorAccessorIT0_Lm2ENS_17RestrictPtrTraitsET1_EES8_NS4_IS5_Lm1ES6_S7_EES9_NS4_IT_Lm1ES6_S7_EESB_S5_S5_SB_ --------------------------
	.section	.text._ZN2at6native35batch_norm_reduce_statistics_kernelIN3c104HalfEflEEvNS_27GenericPackedTensorAccessorIT0_Lm2ENS_17RestrictPtrTraitsET1_EES8_NS4_IS5_Lm1ES6_S7_EES9_NS4_IT_Lm1ES6_S7_EESB_S5_S5_SB_,"ax",@progbits
	.align	128
        .global         _ZN2at6native35batch_norm_reduce_statistics_kernelIN3c104HalfEflEEvNS_27GenericPackedTensorAccessorIT0_Lm2ENS_17RestrictPtrTraitsET1_EES8_NS4_IS5_Lm1ES6_S7_EES9_NS4_IT_Lm1ES6_S7_EESB_S5_S5_SB_
        .type           _ZN2at6native35batch_norm_reduce_statistics_kernelIN3c104HalfEflEEvNS_27GenericPackedTensorAccessorIT0_Lm2ENS_17RestrictPtrTraitsET1_EES8_NS4_IS5_Lm1ES6_S7_EES9_NS4_IT_Lm1ES6_S7_EESB_S5_S5_SB_,@function
        .size           _ZN2at6native35batch_norm_reduce_statistics_kernelIN3c104HalfEflEEvNS_27GenericPackedTensorAccessorIT0_Lm2ENS_17RestrictPtrTraitsET1_EES8_NS4_IS5_Lm1ES6_S7_EES9_NS4_IT_Lm1ES6_S7_EESB_S5_S5_SB_,(.L_x_28217 - _ZN2at6native35batch_norm_reduce_statistics_kernelIN3c104HalfEflEEvNS_27GenericPackedTensorAccessorIT0_Lm2ENS_17RestrictPtrTraitsET1_EES8_NS4_IS5_Lm1ES6_S7_EES9_NS4_IT_Lm1ES6_S7_EESB_S5_S5_SB_)
        .other          _ZN2at6native35batch_norm_reduce_statistics_kernelIN3c104HalfEflEEvNS_27GenericPackedTensorAccessorIT0_Lm2ENS_17RestrictPtrTraitsET1_EES8_NS4_IS5_Lm1ES6_S7_EES9_NS4_IT_Lm1ES6_S7_EESB_S5_S5_SB_,@"STO_CUDA_ENTRY STV_DEFAULT"
_ZN2at6native35batch_norm_reduce_statistics_kernelIN3c104HalfEflEEvNS_27GenericPackedTensorAccessorIT0_Lm2ENS_17RestrictPtrTraitsET1_EES8_NS4_IS5_Lm1ES6_S7_EES9_NS4_IT_Lm1ES6_S7_EESB_S5_S5_SB_:
.text._ZN2at6native35batch_norm_reduce_statistics_kernelIN3c104HalfEflEEvNS_27GenericPackedTensorAccessorIT0_Lm2ENS_17RestrictPtrTraitsET1_EES8_NS4_IS5_Lm1ES6_S7_EES9_NS4_IT_Lm1ES6_S7_EESB_S5_S5_SB_:
        /* <DEDUP_REMOVED lines=34> */
[----:B------:R-:W-:Y:S05]  /*0220*/  CALL.REL.NOINC `($__internal_6_$__cuda_sm20_dblrcp_rn_slowpath_v3) ;  /* 0x0000002800687944 */ /* 0x000fea0003c00000 */
.L_x_900:
        /* <DEDUP_REMOVED lines=17> */
.L_x_902:
        /* <DEDUP_REMOVED lines=8> */
[----:B------:R-:W-:-:S04]  /*03c0*/  LEA R14, P2, R12, UR14, 0x2 ;  /* 0x0000000e0c0e7c11 */ /* 0x000fc8000f8410ff */
[----:B------:R-:W-:-:S04]  /*03d0*/  IADD3 R3, R13, R3, RZ ;  /* 0x000000030d037210 */ /* 0x000fc80007ffe0ff */
        /* <DEDUP_REMOVED lines=24> */
[----:B--2---:R-:W-:-:S05]  /*0560*/  @P0 HADD2.F32 R0, -RZ, R0.H0_H0 ;  /* 0x20000000ff000230 */ /* 0x004fca0000004100 */
[----:B------:R-:W-:-:S05]  /*0570*/  @P0 FFMA.FTZ R0, R17, R0, R6 ;  /* 0x0000000011000223 */ /* 0x000fca0000010006 */
[----:B------:R-:W-:-:S04]  /*0580*/  @P0 F2FP.F16.F32.PACK_AB R0, RZ, R0 ;  /* 0x00000000ff00023e */ /* 0x000fc800000000ff */
[----:B------:R-:W-:-:S05]  /*0590*/  PRMT R7, R0, 0x7610, R7 ;  /* 0x0000761000077816 */ /* 0x000fca0000000007 */
[----:B------:R0:W-:Y:S04]  /*05a0*/  @P0 STG.E.U16 desc[UR12][R2.64], R7 ;  /* 0x0000000702000986 */ /* 0x0001e8000c10150c */
[----:B------:R-:W2:Y:S01]  /*05b0*/  @P1 LDG.E.U16 R0, desc[UR12][R8.64] ;  /* 0x0000000c08001981 */ /* 0x000ea2000c1e1500 */
[----:B------:R-:W-:Y:S01]  /*05c0*/  IADD3 R31, R31, UR4, RZ ;  /* 0x000000041f1f7c10 */ /* 0x000fe2000fffe0ff */
[----:B--2---:R-:W-:-:S05]  /*05d0*/  @P1 HADD2.F32 R0, -RZ, R0.H0_H0 ;  /* 0x20000000ff001230 */ /* 0x004fca0000004100 */
[----:B------:R-:W-:-:S04]  /*05e0*/  @P1 FMUL.FTZ R0, R17, R0 ;  /* 0x0000000011001220 */ /* 0x000fc80000410000 */
[----:B-1----:R-:W-:-:S05]  /*05f0*/  @P1 FFMA.FTZ R0, -RZ, R5, R0 ;  /* 0x00000005ff001223 */ /* 0x002fca0000010100 */
[----:B------:R-:W-:-:S05]  /*0600*/  @P1 F2FP.F16.F32.PACK_AB R0, RZ, R0 ;  /* 0x00000000ff00123e */ /* 0x000fca00000000ff */
[----:B------:R0:W-:Y:S01]  /*0610*/  @P1 STG.E.U16 desc[UR12][R8.64], R0 ;  /* 0x0000000008001986 */ /* 0x0001e2000c10150c */
[----:B------:R-:W-:-:S13]  /*0620*/  ISETP.GE.AND P1, PT, R31, UR18, PT ;  /* 0x000000121f007c0c */ /* 0x000fda000bf26270 */
[----:B0-----:R-:W-:Y:S05]  /*0630*/  @!P1 BRA `(.L_x_902) ;  /* 0xfffffffc00409947 */ /* 0x001fea000383ffff */
[----:B------:R-:W-:Y:S05]  /*0640*/  BSYNC B0 ;  /* 0x0000000000007941 */ /* 0x000fea0003800000 */
.L_x_901:
[----:B------:R-:W-:Y:S05]  /*0650*/  EXIT ;  /* 0x000000000000794d */ /* 0x000fea0003800000 */
.L_x_899:
[C---:B------:R-:W-:Y:S01]  /*0660*/  LOP3.LUT R16, R3.reuse, 0x3, RZ, 0xc0, !PT ;  /* 0x0000000303107812 */ /* 0x040fe200078ec0ff */
[----:B------:R-:W-:Y:S01]  /*0670*/  ULDC.64 UR6, c[0x0][0x2d8] ;  /* 0x0000b60000067ab9 */ /* 0x000fe20000000a00 */
[----:B------:R-:W-:Y:S01]  /*0680*/  ULDC.64 UR8, c[0x0][0x228] ;  /* 0x00008a0000087ab9 */ /* 0x000fe20000000a00 */
[----:B------:R-:W-:Y:S01]  /*0690*/  USHF.L.U64.HI UR5, UR6, 0x1, UR7 ;  /* 0x0000000106057899 */ /* 0x000fe20008010207 */
[----:B------:R-:W-:Y:S01]  /*06a0*/  IADD3 R15, R3, -0x1, RZ ;  /* 0xffffffff030f7810 */ /* 0x000fe20007ffe0ff */
[----:B------:R-:W-:Y:S01]  /*06b0*/  ULDC.64 UR10, c[0x0][0x250] ;  /* 0x00009400000a7ab9 */ /* 0x000fe20000000a00 */
[----:B------:R-:W-:Y:S01]  /*06c0*/  MOV R14, RZ ;  /* 0x000000ff000e7202 */ /* 0x000fe20000000f00 */
[----:B------:R-:W-:Y:S01]  /*06d0*/  USHF.L.U64.HI UR7, UR8, 0x2, UR9 ;  /* 0x0000000208077899 */ /* 0x000fe20008010209 */
[----:B------:R-:W-:Y:S01]  /*06e0*/  MOV R12, R31 ;  /* 0x0000001f000c7202 */ /* 0x000fe20000000f00 */
[----:B------:R-:W-:Y:S01]  /*06f0*/  USHF.L.U64.HI UR9, UR10, 0x2, UR11 ;  /* 0x000000020a097899 */ /* 0x000fe2000801020b */
[----:B------:R-:W-:Y:S01]  /*0700*/  IADD3 R10, -R16, R3, RZ ;  /* 0x00000003100a7210 */ /* 0x000fe20007ffe1ff */
[----:B------:R-:W-:-:S02]  /*0710*/  USHF.L.U32 UR6, UR6, 0x1, URZ ;  /* 0x0000000106067899 */ /* 0x000fc4000800063f */
[----:B------:R-:W-:Y:S02]  /*0720*/  USHF.L.U32 UR8, UR8, 0x2, URZ ;  /* 0x0000000208087899 */ /* 0x000fe4000800063f */
[----:B------:R-:W-:Y:S01]  /*0730*/  USHF.L.U32 UR10, UR10, 0x2, URZ ;  /* 0x000000020a0a7899 */ /* 0x000fe2000800063f */
[----:B------:R-:W-:-:S11]  /*0740*/  ULDC UR11, c[0x0][0x2c0] ;  /* 0x0000b000000b7ab9 */ /* 0x000fd60000000800 */
.L_x_915:
[----:B------:R-:W-:Y:S01]  /*0750*/  ISETP.GE.U32.AND P0, PT, R15, 0x3, PT ;  /* 0x000000030f00780c */ /* 0x000fe20003f06070 */
[----:B------:R-:W-:Y:S01]  /*0760*/  ULDC.64 UR14, c[0x0][0x230] ;  /* 0x00008c00000e7ab9 */ /* 0x000fe20000000a00 */
[----:B------:R-:W-:Y:S01]  /*0770*/  SHF.R.S32.HI R13, RZ, 0x1f, R12 ;  /* 0x0000001fff0d7819 */ /* 0x000fe2000001140c */
[----:B------:R-:W-:Y:S01]  /*0780*/  ULDC.64 UR16, c[0x0][0x258] ;  /* 0x0000960000107ab9 */ /* 0x000fe20000000a00 */
[----:B------:R-:W-:Y:S01]  /*0790*/  IMAD.WIDE.U32 R18, R12, UR14, RZ ;  /* 0x0000000e0c127c25 */ /* 0x000fe2000f8e00ff */
[----:B------:R-:W-:Y:S01]  /*07a0*/  HFMA2.MMA R37, -RZ, RZ, 0, 0 ;  /* 0x00000000ff257435 */ /* 0x000fe200000001ff */
[----:B------:R-:W-:Y:S01]  /*07b0*/  MOV R8, RZ ;  /* 0x000000ff00087202 */ /* 0x000fe20000000f00 */
[----:B------:R-:W-:Y:S01]  /*07c0*/  HFMA2.MMA R32, -RZ, RZ, 0, 0 ;  /* 0x00000000ff207435 */ /* 0x000fe200000001ff */
[C---:B------:R-:W-:Y:S01]  /*07d0*/  IMAD R3, R13.reuse, UR14, RZ ;  /* 0x0000000e0d037c24 */ /* 0x040fe2000f8e02ff */
[----:B------:R-:W-:Y:S01]  /*07e0*/  CS2R R40, SRZ ;  /* 0x0000000000287805 */ /* 0x000fe2000001ff00 */
[----:B0-----:R-:W-:-:S02]  /*07f0*/  IMAD R5, R13, UR16, RZ ;  /* 0x000000100d057c24 */ /* 0x001fc4000f8e02ff */
[----:B------:R-:W-:-:S04]  /*0800*/  IMAD.WIDE.U32 R20, R12, UR16, RZ ;  /* 0x000000100c147c25 */ /* 0x000fc8000f8e00ff */
[C---:B------:R-:W-:Y:S02]  /*0810*/  IMAD R3, R12.reuse, UR15, R3 ;  /* 0x0000000f0c037c24 */ /* 0x040fe4000f8e0203 */
[----:B------:R-:W-:-:S03]  /*0820*/  IMAD R5, R12, UR17, R5 ;  /* 0x000000110c057c24 */ /* 0x000fc6000f8e0205 */
[----:B------:R-:W-:Y:S02]  /*0830*/  IADD3 R11, R19, R3, RZ ;  /* 0x00000003130b7210 */ /* 0x000fe40007ffe0ff */
[----:B------:R-:W-:Y:S01]  /*0840*/  IADD3 R9, R21, R5, RZ ;  /* 0x0000000515097210 */ /* 0x000fe20007ffe0ff */
[----:B------:R-:W-:Y:S06]  /*0850*/  @!P0 BRA `(.L_x_903) ;  /* 0x0000000c00bc8947 */ /* 0x000fec0003800000 */
[----:B------:R-:W-:Y:S01]  /*0860*/  IMAD R22, R14, UR4, R31 ;  /* 0x000000040e167c24 */ /* 0x000fe2000f8e021f */
[----:B------:R-:W-:Y:S01]  /*0870*/  ULDC.64 UR18, c[0x0][0x2c8] ;  /* 0x0000b20000127ab9 */ /* 0x000fe20000000a00 */
[----:B------:R-:W-:Y:S02]  /*0880*/  MOV R37, RZ ;  /* 0x000000ff00257202 */ /* 0x000fe40000000f00 */
[----:B------:R-:W-:Y:S01]  /*0890*/  CS2R R40, SRZ ;  /* 0x0000000000287805 */ /* 0x000fe2000001ff00 */
[----:B------:R-:W-:Y:S01]  /*08a0*/  IMAD.WIDE.U32 R2, R22, UR16, RZ ;  /* 0x0000001016027c25 */ /* 0x000fe2000f8e00ff */
[----:B------:R-:W-:Y:S02]  /*08b0*/  SHF.R.S32.HI R0, RZ, 0x1f, R22 ;  /* 0x0000001fff007819 */ /* 0x000fe40000011416 */
[----:B------:R-:W-:-:S03]  /*08c0*/  MOV R8, RZ ;  /* 0x000000ff00087202 */ /* 0x000fc60000000f00 */
        /* <DEDUP_REMOVED lines=9> */
[----:B------:R-:W-:Y:S02]  /*0960*/  LEA R6, P0, R2, UR14, 0x2 ;  /* 0x0000000e02067c11 */ /* 0x000fe4000f8010ff */
[----:B------:R-:W-:Y:S02]  /*0970*/  LEA R4, P1, R22, UR16, 0x2 ;  /* 0x0000001016047c11 */ /* 0x000fe4000f8210ff */
[----:B------:R-:W-:Y:S02]  /*0980*/  IADD3 R5, R23, R25, RZ ;  /* 0x0000001917057210 */ /* 0x000fe40007ffe0ff */
[----:B------:R-:W-:Y:S02]  /*0990*/  LEA.HI.X R7, R2, UR15, R7, 0x2, P0 ;  /* 0x0000000f02077c11 */ /* 0x000fe400080f1407 */
[----:B------:R-:W-:Y:S02]  /*09a0*/  MOV R2, UR18 ;  /* 0x0000001200027c02 */ /* 0x000fe40008000f00 */
[----:B------:R-:W-:-:S02]  /*09b0*/  LEA.HI.X R5, R22, UR17, R5, 0x2, P1 ;  /* 0x0000001116057c11 */ /* 0x000fc400088f1405 */
[----:B------:R-:W-:-:S07]  /*09c0*/  MOV R3, UR19 ;  /* 0x0000001300037c02 */ /* 0x000fce0008000f00 */
.L_x_908:
[----:B------:R-:W2:Y:S01]  /*09d0*/  LDG.E.U16 R38, desc[UR12][R2.64] ;  /* 0x0000000c02267981 */ /* 0x000ea2000c1e1500 */
[----:B0-----:R-:W0:Y:S03]  /*09e0*/  I2F.S64 R36, R40 ;  /* 0x0000002800247312 */ /* 0x001e260000301400 */
[----:B------:R1:W5:Y:S01]  /*09f0*/  LDG.E R35, desc[UR12][R4.64] ;  /* 0x0000000c04237981 */ /* 0x000362000c1e1900 */
[----:B0-----:R-:W-:-:S05]  /*0a00*/  F2FP.F16.F32.PACK_AB R22, RZ, R36 ;  /* 0x00000024ff16723e */ /* 0x001fca00000000ff */
[----:B------:R-:W-:Y:S02]  /*0a10*/  HADD2.F32 R23, -RZ, R22.H0_H0 ;  /* 0x20000016ff177230 */ /* 0x000fe40000004100 */
[----:B--2---:R-:W-:-:S05]  /*0a20*/  HADD2.F32 R34, -RZ, R38.H0_H0 ;  /* 0x20000026ff227230 */ /* 0x004fca0000004100 */
[----:B------:R-:W-:-:S05]  /*0a30*/  FADD.FTZ R23, R23, R34 ;  /* 0x0000002217177221 */ /* 0x000fca0000010000 */
[----:B------:R-:W-:-:S05]  /*0a40*/  F2FP.F16.F32.PACK_AB R23, RZ, R23 ;  /* 0x00000017ff17723e */ /* 0x000fca00000000ff */
[----:B------:R-:W-:-:S05]  /*0a50*/  HADD2.F32 R23, -RZ, R23.H0_H0 ;  /* 0x20000017ff177230 */ /* 0x000fca0000004100 */
        /* <DEDUP_REMOVED lines=17> */
[----:B-----5:R-:W-:Y:S05]  /*0b70*/  CALL.REL.NOINC `($__internal_6_$__cuda_sm20_dblrcp_rn_slowpath_v3) ;  /* 0x0000002000147944 */ /* 0x020fea0003c00000 */
.L_x_904:
[----:B------:R-:W-:-:S04]  /*0b80*/  IADD3 R40, P0, R2, UR6, RZ ;  /* 0x0000000602287c10 */ /* 0x000fc8000ff1e0ff */
[----:B------:R-:W-:-:S05]  /*0b90*/  IADD3.X R41, R3, UR5, RZ, P0, !PT ;  /* 0x0000000503297c10 */ /* 0x000fca00087fe4ff */
[----:B------:R-:W2:Y:S01]  /*0ba0*/  LDG.E.U16 R2, desc[UR12][R40.64] ;  /* 0x0000000c28027981 */ /* 0x000ea2000c1e1500 */
[----:B------:R-:W-:Y:S01]  /*0bb0*/  UMOV UR14, 0xf0000000 ;  /* 0xf0000000000e7882 */ /* 0x000fe20000000000 */
[----:B------:R-:W-:Y:S01]  /*0bc0*/  UMOV UR15, 0x380fffff ;  /* 0x380fffff000f7882 */ /* 0x000fe20000000000 */
[----:B------:R-:W0:Y:S01]  /*0bd0*/  F2F.F32.F64 R27, R24 ;  /* 0x00000018001b7310 */ /* 0x000e220000301000 */
[----:B------:R-:W-:Y:S01]  /*0be0*/  DSETP.GEU.AND P0, PT, |R24|, UR14, PT ;  /* 0x0000000e18007e2a */ /* 0x000fe2000bf0e200 */
[----:B-----5:R-:W-:Y:S01]  /*0bf0*/  FADD.FTZ R26, -R35, R32 ;  /* 0x00000020231a7221 */ /* 0x020fe20000010100 */
[----:B------:R-:W-:Y:S01]  /*0c00*/  HADD2.F32 R38, -RZ, R38.H0_H0 ;  /* 0x20000026ff267230 */ /* 0x000fe20000004100 */
[----:B------:R-:W-:Y:S02]  /*0c10*/  IADD3 R42, P1, R6, UR10, RZ ;  /* 0x0000000a062a7c10 */ /* 0x000fe4000ff3e0ff */
[----:B------:R-:W-:Y:S02]  /*0c20*/  FMUL.FTZ R29, R26, R26 ;  /* 0x0000001a1a1d7220 */ /* 0x000fe40000410000 */
[C---:B------:R-:W-:Y:S01]  /*0c30*/  FADD.FTZ R22, R36.reuse, R38 ;  /* 0x0000002624167221 */ /* 0x040fe20000010000 */
[----:B------:R-:W-:Y:S01]  /*0c40*/  IADD3.X R43, R7, UR9, RZ, P1, !PT ;  /* 0x00000009072b7c10 */ /* 0x000fe20008ffe4ff */
[----:B------:R-:W-:-:S04]  /*0c50*/  FMUL.FTZ R29, R36, R29 ;  /* 0x0000001d241d7220 */ /* 0x000fc80000410000 */
[-C--:B------:R-:W-:Y:S01]  /*0c60*/  FMUL.FTZ R26, R29, R38.reuse ;  /* 0x000000261d1a7220 */ /* 0x080fe20000410000 */
[----:B0-----:R-:W-:Y:S01]  /*0c70*/  @!P0 FMUL R27, R27, 1.175494350822287508e-38 ;  /* 0x008000001b1b8820 */ /* 0x001fe20000400000 */
[----:B------:R-:W0:Y:S03]  /*0c80*/  F2I.S64.TRUNC R22, R22 ;  /* 0x0000001600167311 */ /* 0x000e26000020d900 */
[C---:B------:R-:W-:Y:S01]  /*0c90*/  FMUL.FTZ R38, R27.reuse, R38 ;  /* 0x000000261b267220 */ /* 0x040fe20000410000 */
[----:B------:R-:W-:Y:S01]  /*0ca0*/  FMUL.FTZ R25, R36, R27 ;  /* 0x0000001b24197220 */ /* 0x000fe20000410000 */
[----:B------:R-:W-:Y:S02]  /*0cb0*/  FMUL.FTZ R26, R27, R26 ;  /* 0x0000001a1b1a7220 */ /* 0x000fe40000410000 */
[----:B------:R-:W-:Y:S02]  /*0cc0*/  FMUL.FTZ R38, R35, R38 ;  /* 0x0000002623267220 */ /* 0x000fe40000410000 */
[----:B------:R-:W-:-:S02]  /*0cd0*/  FFMA.FTZ R34, R33, R34, R26 ;  /* 0x0000002221227223 */ /* 0x000fc4000001001a */
[----:B------:R-:W-:Y:S01]  /*0ce0*/  FFMA.FTZ R32, R25, R32, R38 ;  /* 0x0000002019207223 */ /* 0x000fe20000010026 */
[----:B------:R-:W-:Y:S01]  /*0cf0*/  IADD3 R38, P0, R4, UR8, RZ ;  /* 0x0000000804267c10 */ /* 0x000fe2000ff1e0ff */
[----:B------:R-:W-:Y:S01]  /*0d00*/  FADD.FTZ R37, R34, R37 ;  /* 0x0000002522257221 */ /* 0x000fe20000010000 */
[----:B------:R-:W3:Y:S01]  /*0d10*/  LDG.E R4, desc[UR12][R42.64] ;  /* 0x0000000c2a047981 */ /* 0x000ee2000c1e1900 */
[----:B0-----:R-:W0:Y:S01]  /*0d20*/  I2F.S64 R3, R22 ;  /* 0x0000001600037312 */ /* 0x001e220000301400 */
[----:B------:R-:W-:-:S05]  /*0d30*/  IADD3.X R39, R5, UR7, RZ, P0, !PT ;  /* 0x0000000705277c10 */ /* 0x000fca00087fe4ff */
        /* <DEDUP_REMOVED lines=13> */
[----:B------:R-:W-:Y:S01]  /*0e10*/  DFMA R28, R28, R28, R28 ;  /* 0x0000001c1c1c722b */ /* 0x000fe2000000001c */
[----:B---3--:R-:W0:Y:S07]  /*0e20*/  MUFU.RCP R4, R4 ;  /* 0x0000000400047308 */ /* 0x008e2e0000001000 */
[----:B------:R-:W-:-:S08]  /*0e30*/  DFMA R28, R26, R28, R26 ;  /* 0x0000001c1a1c722b */ /* 0x000fd0000000001a */
[----:B------:R-:W-:Y:S01]  /*0e40*/  DFMA R24, -R22, R28, 1 ;  /* 0x3ff000001618742b */ /* 0x000fe2000000011c */
[----:B0-----:R-:W-:-:S07]  /*0e50*/  FFMA.FTZ R6, R4, R4, -UR11 ;  /* 0x8000000b04067e23 */ /* 0x001fce0008010004 */
[----:B------:R-:W-:Y:S01]  /*0e60*/  DFMA R24, R28, R24, R28 ;  /* 0x000000181c18722b */ /* 0x000fe2000000001c */
[----:B-1----:R-:W-:Y:S10]  /*0e70*/  @P0 BRA `(.L_x_905) ;  /* 0x0000000000100947 */ /* 0x002ff40003800000 */
[----:B------:R-:W-:Y:S02]  /*0e80*/  LOP3.LUT R26, R23, 0x7fffffff, RZ, 0xc0, !PT ;  /* 0x7fffffff171a7812 */ /* 0x000fe400078ec0ff */
[----:B------:R-:W-:Y:S02]  /*0e90*/  MOV R30, 0xec0 ;  /* 0x00000ec0001e7802 */ /* 0x000fe40000000f00 */
[----:B------:R-:W-:-:S07]  /*0ea0*/  IADD3 R26, R26, -0x100000, RZ ;  /* 0xfff000001a1a7810 */ /* 0x000fce0007ffe0ff */
[----:B-----5:R-:W-:Y:S05]  /*0eb0*/  CALL.REL.NOINC `($__internal_6_$__cuda_sm20_dblrcp_rn_slowpath_v3) ;  /* 0x0000001c00447944 */ /* 0x020fea0003c00000 */
.L_x_905:
[----:B------:R-:W-:-:S04]  /*0ec0*/  IADD3 R40, P0, R40, UR6, RZ ;  /* 0x0000000628287c10 */ /* 0x000fc8000ff1e0ff */
[----:B------:R-:W-:-:S05]  /*0ed0*/  IADD3.X R41, R41, UR5, RZ, P0, !PT ;  /* 0x0000000529297c10 */ /* 0x000fca00087fe4ff */
[----:B------:R-:W2:Y:S01]  /*0ee0*/  LDG.E.U16 R4, desc[UR12][R40.64] ;  /* 0x0000000c28047981 */ /* 0x000ea2000c1e1500 */
[----:B------:R-:W-:Y:S01]  /*0ef0*/  HADD2.F32 R27, -RZ, R2.H0_H0 ;  /* 0x20000002ff1b7230 */ /* 0x000fe20000004100 */
[----:B------:R-:W-:Y:S01]  /*0f00*/  UMOV UR14, 0xf0000000 ;  /* 0xf0000000000e7882 */ /* 0x000fe20000000000 */
[----:B------:R-:W-:Y:S01]  /*0f10*/  UMOV UR15, 0x380fffff ;  /* 0x380fffff000f7882 */ /* 0x000fe20000000000 */
[----:B------:R-:W0:Y:S01]  /*0f20*/  F2F.F32.F64 R26, R24 ;  /* 0x00000018001a7310 */ /* 0x000e220000301000 */
[----:B------:R-:W-:Y:S01]  /*0f30*/  DSETP.GEU.AND P0, PT, |R24|, UR14, PT ;  /* 0x0000000e18007e2a */ /* 0x000fe2000bf0e200 */
[----:B------:R-:W-:Y:S01]  /*0f40*/  FADD.FTZ R22, R3, R27 ;  /* 0x0000001b03167221 */ /* 0x000fe20000010000 */
[----:B-----5:R-:W-:Y:S01]  /*0f50*/  FADD.FTZ R5, R32, -R7 ;  /* 0x8000000720057221 */ /* 0x020fe20000010000 */
[----:B------:R-:W-:-:S03]  /*0f60*/  IADD3 R42, P1, R42, UR10, RZ ;  /* 0x0000000a2a2a7c10 */ /* 0x000fc6000ff3e0ff */
[----:B------:R-:W-:Y:S01]  /*0f70*/  FMUL.FTZ R28, R5, R5 ;  /* 0x00000005051c7220 */ /* 0x000fe20000410000 */
[----:B------:R-:W1:Y:S01]  /*0f80*/  F2I.S64.TRUNC R22, R22 ;  /* 0x0000001600167311 */ /* 0x000e62000020d900 */
[----:B------:R-:W-:Y:S02]  /*0f90*/  IADD3.X R43, R43, UR9, RZ, P1, !PT ;  /* 0x000000092b2b7c10 */ /* 0x000fe40008ffe4ff */
[----:B------:R-:W-:-:S04]  /*0fa0*/  FMUL.FTZ R28, R3, R28 ;  /* 0x0000001c031c7220 */ /* 0x000fc80000410000 */
[----:B0-----:R-:W-:Y:S01]  /*0fb0*/  @!P0 FMUL R26, R26, 1.175494350822287508e-38 ;  /* 0x008000001a1a8820 */ /* 0x001fe20000400000 */
[----:B------:R-:W-:Y:S01]  /*0fc0*/  FMUL.FTZ R5, R28, R27 ;  /* 0x0000001b1c057220 */ /* 0x000fe20000410000 */
[----:B------:R-:W-:Y:S02]  /*0fd0*/  IADD3 R38, P0, R38, UR8, RZ ;  /* 0x0000000826267c10 */ /* 0x000fe4000ff1e0ff */
[----:B------:R-:W-:Y:S01]  /*0fe0*/  FMUL.FTZ R35, R3, R26 ;  /* 0x0000001a03237220 */ /* 0x000fe20000410000 */
[C---:B------:R-:W-:Y:S01]  /*0ff0*/  FMUL.FTZ R5, R26.reuse, R5 ;  /* 0x000000051a057220 */ /* 0x040fe20000410000 */
[----:B------:R-:W-:Y:S01]  /*1000*/  FMUL.FTZ R26, R26, R27 ;  /* 0x0000001b1a1a7220 */ /* 0x000fe20000410000 */
[----:B------:R-:W3:Y:S01]  /*1010*/  LDG.E R3, desc[UR12][R42.64] ;  /* 0x0000000c2a037981 */ /* 0x000ee2000c1e1900 */
[----:B-1----:R-:W0:Y:S01]  /*1020*/  I2F.S64 R2, R22 ;  /* 0x0000001600027312 */ /* 0x002e220000301400 */
[----:B------:R-:W-:Y:S01]  /*1030*/  FFMA.FTZ R6, R6, R33, R5 ;  /* 0x0000002106067223 */ /* 0x000fe20000010005 */
[----:B------:R-:W-:Y:S01]  /*1040*/  FMUL.FTZ R7, R7, R26 ;  /* 0x0000001a07077220 */ /* 0x000fe20000410000 */
[----:B------:R-:W-:-:S02]  /*1050*/  IADD3.X R39, R39, UR7, RZ, P0, !PT ;  /* 0x0000000727277c10 */ /* 0x000fc400087fe4ff */
[----:B------:R-:W-:Y:S01]  /*1060*/  FADD.FTZ R37, R37, R6 ;  /* 0x0000000625257221 */ /* 0x000fe20000010000 */
[----:B------:R-:W-:Y:S01]  /*1070*/  FFMA.FTZ R35, R32, R35, R7 ;  /* 0x0000002320237223 */ /* 0x000fe20000010007 */
        /* <DEDUP_REMOVED lines=16> */
[----:B------:R0:W5:Y:S01]  /*1180*/  LDG.E R6, desc[UR12][R38.64] ;  /* 0x0000000c26067981 */ /* 0x000162000c1e1900 */
[----:B---3--:R-:W1:Y:S02]  /*1190*/  MUFU.RCP R3, R3 ;  /* 0x0000000300037308 */ /* 0x008e640000001000 */
[----:B-1----:R-:W-:Y:S01]  /*11a0*/  FFMA.FTZ R34, R3, R3, -UR11 ;  /* 0x8000000b03227e23 */ /* 0x002fe20008010003 */
[----:B0-----:R-:W-:Y:S06]  /*11b0*/  @P0 BRA `(.L_x_906) ;  /* 0x0000000000180947 */ /* 0x001fec0003800000 */
[----:B------:R-:W-:Y:S02]  /*11c0*/  LOP3.LUT R26, R23, 0x7fffffff, RZ, 0xc0, !PT ;  /* 0x7fffffff171a7812 */ /* 0x000fe400078ec0ff */
[----:B------:R-:W-:Y:S02]  /*11d0*/  MOV R30, 0x1200 ;  /* 0x00001200001e7802 */ /* 0x000fe40000000f00 */
[----:B------:R-:W-:-:S07]  /*11e0*/  IADD3 R26, R26, -0x100000, RZ ;  /* 0xfff000001a1a7810 */ /* 0x000fce0007ffe0ff */
[----:B-----5:R-:W-:Y:S05]  /*11f0*/  CALL.REL.NOINC `($__internal_6_$__cuda_sm20_dblrcp_rn_slowpath_v3) ;  /* 0x0000001800747944 */ /* 0x020fea0003c00000 */
[----:B------:R-:W-:Y:S02]  /*1200*/  MOV R26, R24 ;  /* 0x00000018001a7202 */ /* 0x000fe40000000f00 */
[----:B------:R-:W-:-:S07]  /*1210*/  MOV R27, R25 ;  /* 0x00000019001b7202 */ /* 0x000fce0000000f00 */
.L_x_906:
[----:B------:R-:W-:-:S04]  /*1220*/  IADD3 R24, P0, R40, UR6, RZ ;  /* 0x0000000628187c10 */ /* 0x000fc8000ff1e0ff */
[----:B------:R-:W-:-:S05]  /*1230*/  IADD3.X R25, R41, UR5, RZ, P0, !PT ;  /* 0x0000000529197c10 */ /* 0x000fca00087fe4ff */
[----:B------:R-:W2:Y:S01]  /*1240*/  LDG.E.U16 R32, desc[UR12][R24.64] ;  /* 0x0000000c18207981 */ /* 0x000ea2000c1e1500 */
[----:B------:R-:W-:Y:S01]  /*1250*/  UMOV UR14, 0xf0000000 ;  /* 0xf0000000000e7882 */ /* 0x000fe20000000000 */
[----:B------:R-:W-:Y:S01]  /*1260*/  UMOV UR15, 0x380fffff ;  /* 0x380fffff000f7882 */ /* 0x000fe20000000000 */
[----:B------:R-:W0:Y:S01]  /*1270*/  F2F.F32.F64 R3, R26 ;  /* 0x0000001a00037310 */ /* 0x000e220000301000 */
[----:B------:R-:W-:Y:S01]  /*1280*/  DSETP.GEU.AND P0, PT, |R26|, UR14, PT ;  /* 0x0000000e1a007e2a */ /* 0x000fe2000bf0e200 */
[----:B-----5:R-:W-:Y:S01]  /*1290*/  FADD.FTZ R7, R35, -R6 ;  /* 0x8000000623077221 */ /* 0x020fe20000010000 */
[----:B------:R-:W-:-:S03]  /*12a0*/  HADD2.F32 R4, -RZ, R4.H0_H0 ;  /* 0x20000004ff047230 */ /* 0x000fc60000004100 */
[----:B------:R-:W-:Y:S02]  /*12b0*/  FMUL.FTZ R7, R7, R7 ;  /* 0x0000000707077220 */ /* 0x000fe40000410000 */
[C---:B------:R-:W-:Y:S02]  /*12c0*/  FADD.FTZ R22, R2.reuse, R4 ;  /* 0x0000000402167221 */ /* 0x040fe40000010000 */
[----:B------:R-:W-:-:S04]  /*12d0*/  FMUL.FTZ R7, R2, R7 ;  /* 0x0000000702077220 */ /* 0x000fc80000410000 */
[----:B------:R-:W-:Y:S01]  /*12e0*/  FMUL.FTZ R28, R7, R4 ;  /* 0x00000004071c7220 */ /* 0x000fe20000410000 */
[----:B0-----:R-:W-:Y:S01]  /*12f0*/  @!P0 FMUL R3, R3, 1.175494350822287508e-38 ;  /* 0x0080000003038820 */ /* 0x001fe20000400000 */
[----:B------:R-:W-:Y:S01]  /*1300*/  IADD3 R40, P0, R38, UR8, RZ ;  /* 0x0000000826287c10 */ /* 0x000fe2000ff1e0ff */
[----:B------:R-:W0:Y:S02]  /*1310*/  F2I.S64.TRUNC R22, R22 ;  /* 0x0000001600167311 */ /* 0x000e24000020d900 */
[----:B------:R-:W-:Y:S01]  /*1320*/  FMUL.FTZ R7, R3, R28 ;  /* 0x0000001c03077220 */ /* 0x000fe20000410000 */
[----:B------:R-:W-:Y:S01]  /*1330*/  IADD3 R28, P1, R42, UR10, RZ ;  /* 0x0000000a2a1c7c10 */ /* 0x000fe2000ff3e0ff */
[----:B------:R-:W-:Y:S01]  /*1340*/  FMUL.FTZ R2, R2, R3 ;  /* 0x0000000302027220 */ /* 0x000fe20000410000 */
[----:B------:R-:W-:Y:S01]  /*1350*/  IADD3.X R41, R39, UR7, RZ, P0, !PT ;  /* 0x0000000727297c10 */ /* 0x000fe200087fe4ff */
[----:B------:R-:W-:Y:S01]  /*1360*/  FFMA.FTZ R26, R34, R5, R7 ;  /* 0x00000005221a7223 */ /* 0x000fe20000010007 */
[----:B------:R-:W-:-:S03]  /*1370*/  IADD3.X R29, R43, UR9, RZ, P1, !PT ;  /* 0x000000092b1d7c10 */ /* 0x000fc60008ffe4ff */
[----:B------:R1:W5:Y:S01]  /*1380*/  LDG.E R36, desc[UR12][R40.64] ;  /* 0x0000000c28247981 */ /* 0x000362000c1e1900 */
[----:B------:R-:W-:-:S03]  /*1390*/  FADD.FTZ R37, R37, R26 ;  /* 0x0000001a25257221 */ /* 0x000fc60000010000 */
[----:B------:R-:W3:Y:S01]  /*13a0*/  LDG.E R30, desc[UR12][R28.64] ;  /* 0x0000000c1c1e7981 */ /* 0x000ee2000c1e1900 */
[----:B0-----:R-:W0:Y:S02]  /*13b0*/  I2F.S64 R33, R22 ;  /* 0x0000001600217312 */ /* 0x001e240000301400 */
[----:B0-----:R-:W-:-:S05]  /*13c0*/  F2FP.F16.F32.PACK_AB R5, RZ, R33 ;  /* 0x00000021ff05723e */ /* 0x001fca00000000ff */
[----:B------:R-:W-:Y:S02]  /*13d0*/  HADD2.F32 R5, -RZ, R5.H0_H0 ;  /* 0x20000005ff057230 */ /* 0x000fe40000004100 */
[----:B--2---:R-:W-:-:S05]  /*13e0*/  HADD2.F32 R34, -RZ, R32.H0_H0 ;  /* 0x20000020ff227230 */ /* 0x004fca0000004100 */
[----:B------:R-:W-:-:S05]  /*13f0*/  FADD.FTZ R5, R5, R34 ;  /* 0x0000002205057221 */ /* 0x000fca0000010000 */
[----:B------:R-:W-:-:S05]  /*1400*/  F2FP.F16.F32.PACK_AB R5, RZ, R5 ;  /* 0x00000005ff05723e */ /* 0x000fca00000000ff */
[----:B------:R-:W-:-:S05]  /*1410*/  HADD2.F32 R5, -RZ, R5.H0_H0 ;  /* 0x20000005ff057230 */ /* 0x000fca0000004100 */
[----:B------:R-:W-:Y:S01]  /*1420*/  FMUL.FTZ R22, R5, 1 ;  /* 0x3f80000005167820 */ /* 0x000fe20000410000 */
[----:B------:R-:W-:-:S04]  /*1430*/  FMUL.FTZ R5, R3, R4 ;  /* 0x0000000403057220 */ /* 0x000fc80000410000 */
[----:B------:R-:W-:Y:S01]  /*1440*/  FMUL.FTZ R6, R6, R5 ;  /* 0x0000000506067220 */ /* 0x000fe20000410000 */
[----:B------:R-:W0:Y:S03]  /*1450*/  F2F.F64.F32 R22, R22 ;  /* 0x0000001600167310 */ /* 0x000e260000201800 */
[----:B------:R-:W-:-:S05]  /*1460*/  FFMA.FTZ R35, R35, R2, R6 ;  /* 0x0000000223237223 */ /* 0x000fca0000010006 */
        /* <DEDUP_REMOVED lines=8> */
[----:B------:R-:W-:Y:S02]  /*14f0*/  IADD3 R2, P1, R24, UR6, RZ ;  /* 0x0000000618027c10 */ /* 0x000fe4000ff3e0ff */
[----:B------:R-:W-:-:S05]  /*1500*/  IADD3 R6, P3, R28, UR10, RZ ;  /* 0x0000000a1c067c10 */ /* 0x000fca000ff7e0ff */
[----:B------:R-:W-:Y:S01]  /*1510*/  DFMA R26, R4, R26, R4 ;  /* 0x0000001a041a722b */ /* 0x000fe20000000004 */
[----:B------:R-:W-:Y:S01]  /*1520*/  IADD3 R4, P2, R40, UR8, RZ ;  /* 0x0000000828047c10 */ /* 0x000fe2000ff5e0ff */
[----:B0-----:R-:W-:Y:S01]  /*1530*/  FFMA.FTZ R39, R30, R30, -UR11 ;  /* 0x8000000b1e277e23 */ /* 0x001fe2000801001e */
[----:B------:R-:W-:Y:S02]  /*1540*/  IADD3.X R3, R25, UR5, RZ, P1, !PT ;  /* 0x0000000519037c10 */ /* 0x000fe40008ffe4ff */
[----:B------:R-:W-:Y:S02]  /*1550*/  IADD3.X R5, R41, UR7, RZ, P2, !PT ;  /* 0x0000000729057c10 */ /* 0x000fe400097fe4ff */
[----:B------:R-:W-:Y:S01]  /*1560*/  IADD3.X R7, R29, UR9, RZ, P3, !PT ;  /* 0x000000091d077c10 */ /* 0x000fe20009ffe4ff */
[----:B-1----:R-:W-:Y:S06]  /*1570*/  @P0 BRA `(.L_x_907) ;  /* 0x0000000000180947 */ /* 0x002fec0003800000 */
[----:B------:R-:W-:Y:S02]  /*1580*/  LOP3.LUT R26, R23, 0x7fffffff, RZ, 0xc0, !PT ;  /* 0x7fffffff171a7812 */ /* 0x000fe400078ec0ff */
[----:B------:R-:W-:Y:S02]  /*1590*/  MOV R30, 0x15c0 ;  /* 0x000015c0001e7802 */ /* 0x000fe40000000f00 */
[----:B------:R-:W-:-:S07]  /*15a0*/  IADD3 R26, R26, -0x100000, RZ ;  /* 0xfff000001a1a7810 */ /* 0x000fce0007ffe0ff */
[----:B-----5:R-:W-:Y:S05]  /*15b0*/  CALL.REL.NOINC `($__internal_6_$__cuda_sm20_dblrcp_rn_slowpath_v3) ;  /* 0x0000001400847944 */ /* 0x020fea0003c00000 */
[----:B------:R-:W-:Y:S02]  /*15c0*/  MOV R26, R24 ;  /* 0x00000018001a7202 */ /* 0x000fe40000000f00 */
[----:B------:R-:W-:-:S07]  /*15d0*/  MOV R27, R25 ;  /* 0x00000019001b7202 */ /* 0x000fce0000000f00 */
.L_x_907:
[----:B------:R-:W-:Y:S01]  /*15e0*/  UMOV UR14, 0xf0000000 ;  /* 0xf0000000000e7882 */ /* 0x000fe20000000000 */
[----:B------:R-:W-:Y:S01]  /*15f0*/  UMOV UR15, 0x380fffff ;  /* 0x380fffff000f7882 */ /* 0x000fe20000000000 */
[----:B------:R-:W0:Y:S01]  /*1600*/  F2F.F32.F64 R22, R26 ;  /* 0x0000001a00167310 */ /* 0x000e220000301000 */
[----:B------:R-:W-:Y:S01]  /*1610*/  DSETP.GEU.AND P0, PT, |R26|, UR14, PT ;  /* 0x0000000e1a007e2a */ /* 0x000fe2000bf0e200 */
[----:B-----5:R-:W-:Y:S01]  /*1620*/  FADD.FTZ R23, R35, -R36 ;  /* 0x8000002423177221 */ /* 0x020fe20000010000 */
[----:B------:R-:W-:Y:S01]  /*1630*/  HADD2.F32 R25, -RZ, R32.H0_H0 ;  /* 0x20000020ff197230 */ /* 0x000fe20000004100 */
[----:B------:R-:W-:Y:S02]  /*1640*/  IADD3 R0, R0, -0x4, RZ ;  /* 0xfffffffc00007810 */ /* 0x000fe40007ffe0ff */
[----:B------:R-:W-:Y:S01]  /*1650*/  FMUL.FTZ R24, R23, R23 ;  /* 0x0000001717187220 */ /* 0x000fe20000410000 */
[----:B------:R-:W-:Y:S01]  /*1660*/  IADD3 R8, R8, 0x4, RZ ;  /* 0x0000000408087810 */ /* 0x000fe20007ffe0ff */
        /* <DEDUP_REMOVED lines=9> */
[----:B------:R-:W-:Y:S02]  /*1700*/  FMUL.FTZ R36, R36, R25 ;  /* 0x0000001924247220 */ /* 0x000fe40000410000 */
[----:B------:R-:W-:-:S02]  /*1710*/  FFMA.FTZ R22, R39, R34, R22 ;  /* 0x0000002227167223 */ /* 0x000fc40000010016 */
[----:B------:R-:W-:Y:S02]  /*1720*/  FFMA.FTZ R32, R35, R32, R36 ;  /* 0x0000002023207223 */ /* 0x000fe40000010024 */
[----:B------:R-:W-:Y:S01]  /*1730*/  FADD.FTZ R37, R37, R22 ;  /* 0x0000001625257221 */ /* 0x000fe20000010000 */
[----:B------:R-:W-:Y:S06]  /*1740*/  @P0 BRA `(.L_x_908) ;  /* 0xfffffff000a00947 */ /* 0x000fec000383ffff */
.L_x_903:
        /* <DEDUP_REMOVED lines=27> */
[----:B------:R-:W-:Y:S01]  /*1900*/  MOV R3, R11 ;  /* 0x0000000b00037202 */ /* 0x000fe20000000f00 */
[C---:B------:R-:W-:Y:S02]  /*1910*/  IMAD R5, R8.reuse, UR15, R5 ;  /* 0x0000000f08057c24 */ /* 0x040fe4000f8e0205 */
[----:B------:R-:W-:Y:S01]  /*1920*/  IMAD.WIDE.U32 R2, R8, UR14, R2 ;  /* 0x0000000e08027c25 */ /* 0x000fe2000f8e0002 */
[----:B------:R-:W-:Y:S02]  /*1930*/  ULDC.64 UR14, c[0x0][0x210] ;  /* 0x00008400000e7ab9 */ /* 0x000fe40000000a00 */
[----:B------:R-:W-:Y:S01]  /*1940*/  LEA R6, P0, R2, UR14, 0x2 ;  /* 0x0000000e02067c11 */ /* 0x000fe2000f8010ff */
[----:B------:R-:W-:Y:S01]  /*1950*/  ULDC UR14, c[0x0][0x2c0] ;  /* 0x0000b000000e7ab9 */ /* 0x000fe20000000800 */
[----:B------:R-:W-:-:S04]  /*1960*/  IADD3 R3, R3, R5, RZ ;  /* 0x0000000503037210 */ /* 0x000fc80007ffe0ff */
[----:B------:R-:W-:Y:S02]  /*1970*/  LEA.HI.X R7, R2, UR15, R3, 0x2, P0 ;  /* 0x0000000f02077c11 */ /* 0x000fe400080f1403 */
[----:B0-----:R-:W-:-:S03]  /*1980*/  F2FP.F16.F32.PACK_AB R2, RZ, R0 ;  /* 0x00000000ff02723e */ /* 0x001fc600000000ff */
[----:B------:R0:W5:Y:S02]  /*1990*/  LDG.E R5, desc[UR12][R6.64] ;  /* 0x0000000c06057981 */ /* 0x000164000c1e1900 */
[----:B------:R-:W-:Y:S02]  /*19a0*/  HADD2.F32 R3, -RZ, R2.H0_H0 ;  /* 0x20000002ff037230 */ /* 0x000fe40000004100 */
[----:B--2---:R-:W-:-:S05]  /*19b0*/  HADD2.F32 R2, -RZ, R4.H0_H0 ;  /* 0x20000004ff027230 */ /* 0x004fca0000004100 */
[----:B------:R-:W-:-:S05]  /*19c0*/  FADD.FTZ R3, R3, R2 ;  /* 0x0000000203037221 */ /* 0x000fca0000010000 */
[----:B------:R-:W-:-:S05]  /*19d0*/  F2FP.F16.F32.PACK_AB R3, RZ, R3 ;  /* 0x00000003ff03723e */ /* 0x000fca00000000ff */
[----:B------:R-:W-:-:S05]  /*19e0*/  HADD2.F32 R3, -RZ, R3.H0_H0 ;  /* 0x20000003ff037230 */ /* 0x000fca0000004100 */
[----:B------:R-:W-:-:S04]  /*19f0*/  FMUL.FTZ R3, R3, 1 ;  /* 0x3f80000003037820 */ /* 0x000fc80000410000 */
[----:B------:R-:W1:Y:S08]  /*1a00*/  F2F.F64.F32 R22, R3 ;  /* 0x0000000300167310 */ /* 0x000e700000201800 */
[----:B---3--:R-:W2:Y:S01]  /*1a10*/  MUFU.RCP R28, R28 ;  /* 0x0000001c001c7308 */ /* 0x008ea20000001000 */
[----:B-1----:R-:W-:-:S07]  /*1a20*/  IADD3 R26, R23, 0x300402, RZ ;  /* 0x00300402171a7810 */ /* 0x002fce0007ffe0ff */
[----:B------:R-:W0:Y:S01]  /*1a30*/  MUFU.RCP64H R27, R23 ;  /* 0x00000017001b7308 */ /* 0x000e220000001800 */
[----:B------:R-:W-:Y:S01]  /*1a40*/  FSETP.GEU.AND P0, PT, |R26|, 5.8789094863358348022e-39, PT ;  /* 0x004004021a00780b */ /* 0x000fe20003f0e200 */
[----:B--2---:R-:W-:Y:S01]  /*1a50*/  FFMA.FTZ R3, R28, R28, -UR14 ;  /* 0x8000000e1c037e23 */ /* 0x004fe2000801001c */
        /* <DEDUP_REMOVED lines=9> */
[----:B-----5:R-:W-:Y:S05]  /*1af0*/  CALL.REL.NOINC `($__internal_6_$__cuda_sm20_dblrcp_rn_slowpath_v3) ;  /* 0x0000001000347944 */ /* 0x020fea0003c00000 */
.L_x_910:
[----:B------:R-:W-:Y:S01]  /*1b00*/  UMOV UR14, 0xf0000000 ;  /* 0xf0000000000e7882 */ /* 0x000fe20000000000 */
[----:B------:R-:W-:Y:S01]  /*1b10*/  UMOV UR15, 0x380fffff ;  /* 0x380fffff000f7882 */ /* 0x000fe20000000000 */
[----:B------:R-:W0:Y:S01]  /*1b20*/  F2F.F32.F64 R7, R24 ;  /* 0x0000001800077310 */ /* 0x000e220000301000 */
[----:B------:R-:W-:Y:S01]  /*1b30*/  DSETP.GEU.AND P0, PT, |R24|, UR14, PT ;  /* 0x0000000e18007e2a */ /* 0x000fe2000bf0e200 */
[----:B-----5:R-:W-:-:S04]  /*1b40*/  FADD.FTZ R6, R32, -R5 ;  /* 0x8000000520067221 */ /* 0x020fc80000010000 */
[----:B------:R-:W-:Y:S01]  /*1b50*/  FMUL.FTZ R23, R6, R6 ;  /* 0x0000000606177220 */ /* 0x000fe20000410000 */
[----:B------:R-:W-:-:S03]  /*1b60*/  HADD2.F32 R6, -RZ, R4.H0_H0 ;  /* 0x20000004ff067230 */ /* 0x000fc60000004100 */
        /* <DEDUP_REMOVED lines=38> */
[----:B------:R-:W-:Y:S01]  /*1dd0*/  IMAD R5, R22, UR14, RZ ;  /* 0x0000000e16057c24 */ /* 0x000fe2000f8e02ff */
[----:B------:R-:W-:-:S03]  /*1de0*/  MOV R3, R11 ;  /* 0x0000000b00037202 */ /* 0x000fc60000000f00 */
        /* <DEDUP_REMOVED lines=9> */
[----:B0-----:R-:W-:-:S05]  /*1e80*/  F2FP.F16.F32.PACK_AB R2, RZ, R0 ;  /* 0x00000000ff02723e */ /* 0x001fca00000000ff */
[----:B------:R-:W-:Y:S02]  /*1e90*/  HADD2.F32 R3, -RZ, R2.H0_H0 ;  /* 0x20000002ff037230 */ /* 0x000fe40000004100 */
[----:B--2---:R-:W-:-:S05]  /*1ea0*/  HADD2.F32 R2, -RZ, R4.H0_H0 ;  /* 0x20000004ff027230 */ /* 0x004fca0000004100 */
[----:B------:R-:W-:-:S05]  /*1eb0*/  FADD.FTZ R3, R3, R2 ;  /* 0x0000000203037221 */ /* 0x000fca0000010000 */
[----:B------:R-:W-:-:S05]  /*1ec0*/  F2FP.F16.F32.PACK_AB R3, RZ, R3 ;  /* 0x00000003ff03723e */ /* 0x000fca00000000ff */
[----:B------:R-:W-:-:S05]  /*1ed0*/  HADD2.F32 R3, -RZ, R3.H0_H0 ;  /* 0x20000003ff037230 */ /* 0x000fca0000004100 */
[----:B------:R-:W-:-:S04]  /*1ee0*/  FMUL.FTZ R3, R3, 1 ;  /* 0x3f80000003037820 */ /* 0x000fc80000410000 */
[----:B------:R-:W0:Y:S08]  /*1ef0*/  F2F.F64.F32 R22, R3 ;  /* 0x0000000300167310 */ /* 0x000e300000201800 */
[----:B---3--:R-:W2:Y:S01]  /*1f00*/  MUFU.RCP R28, R28 ;  /* 0x0000001c001c7308 */ /* 0x008ea20000001000 */
[----:B0-----:R-:W-:-:S07]  /*1f10*/  IADD3 R26, R23, 0x300402, RZ ;  /* 0x00300402171a7810 */ /* 0x001fce0007ffe0ff */
[----:B------:R-:W1:Y:S01]  /*1f20*/  MUFU.RCP64H R27, R23 ;  /* 0x00000017001b7308 */ /* 0x000e620000001800 */
[----:B------:R-:W-:Y:S01]  /*1f30*/  FSETP.GEU.AND P0, PT, |R26|, 5.8789094863358348022e-39, PT ;  /* 0x004004021a00780b */ /* 0x000fe20003f0e200 */
[----:B--2---:R-:W-:Y:S01]  /*1f40*/  FFMA.FTZ R3, R28, R28, -UR14 ;  /* 0x8000000e1c037e23 */ /* 0x004fe2000801001c */
        /* <DEDUP_REMOVED lines=10> */
.L_x_911:
        /* <DEDUP_REMOVED lines=33> */
[----:B------:R-:W-:Y:S01]  /*2200*/  MOV R8, R20 ;  /* 0x0000001400087202 */ /* 0x000fe20000000f00 */
[----:B------:R-:W-:-:S04]  /*2210*/  IMAD R6, R21, UR14, RZ ;  /* 0x0000000e15067c24 */ /* 0x000fc8000f8e02ff */
[----:B------:R-:W-:-:S04]  /*2220*/  IMAD.WIDE.U32 R4, R19, UR14, R8 ;  /* 0x0000000e13047c25 */ /* 0x000fc8000f8e0008 */
[----:B------:R-:W-:Y:S01]  /*2230*/  IMAD R7, R19, UR15, R6 ;  /* 0x0000000f13077c24 */ /* 0x000fe2000f8e0206 */
[----:B------:R-:W-:Y:S02]  /*2240*/  ULDC.64 UR14, c[0x0][0x238] ;  /* 0x00008e00000e7ab9 */ /* 0x000fe40000000a00 */
[----:B------:R-:W-:Y:S02]  /*2250*/  LEA R6, P0, R4, UR14, 0x2 ;  /* 0x0000000e04067c11 */ /* 0x000fe4000f8010ff */
[----:B------:R-:W-:-:S04]  /*2260*/  IADD3 R5, R5, R7, RZ ;  /* 0x0000000705057210 */ /* 0x000fc80007ffe0ff */
[----:B------:R-:W-:Y:S01]  /*2270*/  LEA.HI.X R7, R4, UR15, R5, 0x2, P0 ;  /* 0x0000000f04077c11 */ /* 0x000fe200080f1405 */
[----:B------:R-:W-:-:S04]  /*2280*/  ULDC.64 UR14, c[0x0][0x228] ;  /* 0x00008a00000e7ab9 */ /* 0x000fc80000000a00 */
[----:B------:R-:W4:Y:S01]  /*2290*/  LDG.E R6, desc[UR12][R6.64] ;  /* 0x0000000c06067981 */ /* 0x000f22000c1e1900 */
        /* <DEDUP_REMOVED lines=11> */
[----:B------:R1:W5:Y:S01]  /*2350*/  LDG.E R5, desc[UR12][R4.64] ;  /* 0x0000000c04057981 */ /* 0x000362000c1e1900 */
[----:B0-----:R-:W-:-:S05]  /*2360*/  F2FP.F16.F32.PACK_AB R3, RZ, R2 ;  /* 0x00000002ff03723e */ /* 0x001fca00000000ff */
[----:B------:R-:W-:Y:S02]  /*2370*/  HADD2.F32 R8, -RZ, R3.H0_H0 ;  /* 0x20000003ff087230 */ /* 0x000fe40000004100 */
[----:B---3--:R-:W-:-:S05]  /*2380*/  HADD2.F32 R3, -RZ, R0.H0_H0 ;  /* 0x20000000ff037230 */ /* 0x008fca0000004100 */
[----:B------:R-:W-:-:S05]  /*2390*/  FADD.FTZ R8, R8, R3 ;  /* 0x0000000308087221 */ /* 0x000fca0000010000 */
[----:B------:R-:W-:-:S05]  /*23a0*/  F2FP.F16.F32.PACK_AB R8, RZ, R8 ;  /* 0x00000008ff08723e */ /* 0x000fca00000000ff */
[----:B------:R-:W-:-:S05]  /*23b0*/  HADD2.F32 R8, -RZ, R8.H0_H0 ;  /* 0x20000008ff087230 */ /* 0x000fca0000004100 */
[----:B------:R-:W-:Y:S01]  /*23c0*/  FMUL.FTZ R22, R8, 1 ;  /* 0x3f80000008167820 */ /* 0x000fe20000410000 */
[----:B----4-:R-:W1:Y:S08]  /*23d0*/  MUFU.RCP R6, R6 ;  /* 0x0000000600067308 */ /* 0x010e700000001000 */
[----:B------:R-:W0:Y:S01]  /*23e0*/  F2F.F64.F32 R22, R22 ;  /* 0x0000001600167310 */ /* 0x000e220000201800 */
[----:B-1----:R-:W-:-:S07]  /*23f0*/  FFMA.FTZ R4, R6, R6, -UR14 ;  /* 0x8000000e06047e23 */ /* 0x002fce0008010006 */
        /* <DEDUP_REMOVED lines=13> */
.L_x_912:
[----:B------:R-:W-:Y:S01]  /*24d0*/  UMOV UR14, 0xf0000000 ;  /* 0xf0000000000e7882 */ /* 0x000fe20000000000 */
[----:B------:R-:W-:Y:S01]  /*24e0*/  UMOV UR15, 0x380fffff ;  /* 0x380fffff000f7882 */ /* 0x000fe20000000000 */
[----:B-----5:R-:W-:Y:S01]  /*24f0*/  FADD.FTZ R6, R32, -R5 ;  /* 0x8000000520067221 */ /* 0x020fe20000010000 */
[----:B------:R-:W0:Y:S01]  /*2500*/  F2F.F32.F64 R7, R24 ;  /* 0x0000001800077310 */ /* 0x000e220000301000 */
[----:B------:R-:W-:Y:S02]  /*2510*/  DSETP.GEU.AND P0, PT, |R24|, UR14, PT ;  /* 0x0000000e18007e2a */ /* 0x000fe4000bf0e200 */
[----:B------:R-:W-:Y:S01]  /*2520*/  FMUL.FTZ R9, R6, R6 ;  /* 0x0000000606097220 */ /* 0x000fe20000410000 */
[----:B------:R-:W-:-:S03]  /*2530*/  HADD2.F32 R6, -RZ, R0.H0_H0 ;  /* 0x20000000ff067230 */ /* 0x000fc60000004100 */
[C---:B------:R-:W-:Y:S02]  /*2540*/  FMUL.FTZ R9, R2.reuse, R9 ;  /* 0x0000000902097220 */ /* 0x040fe40000410000 */
[----:B------:R-:W-:Y:S02]  /*2550*/  FADD.FTZ R40, R2, R6 ;  /* 0x0000000602287221 */ /* 0x000fe40000010000 */
[----:B------:R-:W-:-:S04]  /*2560*/  FMUL.FTZ R0, R9, R6 ;  /* 0x0000000609007220 */ /* 0x000fc80000410000 */
        /* <DEDUP_REMOVED lines=9> */
.L_x_909:
        /* <DEDUP_REMOVED lines=29> */
[----:B------:R-:W-:Y:S02]  /*27d0*/  MOV R30, 0x2800 ;  /* 0x00002800001e7802 */ /* 0x000fe40000000f00 */
[----:B------:R-:W-:-:S07]  /*27e0*/  IADD3 R26, R26, -0x100000, RZ ;  /* 0xfff000001a1a7810 */ /* 0x000fce0007ffe0ff */
[----:B------:R-:W-:Y:S05]  /*27f0*/  CALL.REL.NOINC `($__internal_6_$__cuda_sm20_dblrcp_rn_slowpath_v3) ;  /* 0x0000000000f47944 */ /* 0x000fea0003c00000 */
.L_x_914:
[----:B------:R-:W-:Y:S05]  /*2800*/  BSYNC B0 ;  /* 0x0000000000007941 */ /* 0x000fea0003800000 */
.L_x_913:
        /* <DEDUP_REMOVED lines=35> */
[----:B--2---:R-:W-:-:S05]  /*2a40*/  @P0 HADD2.F32 R0, -RZ, R0.H0_H0 ;  /* 0x20000000ff000230 */ /* 0x004fca0000004100 */
[----:B------:R-:W-:-:S04]  /*2a50*/  @P0 FMUL.FTZ R5, R17, R0 ;  /* 0x0000000011050220 */ /* 0x000fc80000410000 */
[----:B0-----:R-:W-:Y:S01]  /*2a60*/  @P0 FFMA.FTZ R5, R32, R4, R5 ;  /* 0x0000000420050223 */ /* 0x001fe20000010005 */
[----:B------:R-:W-:Y:S01]  /*2a70*/  @P1 LEA R4, P2, R8, UR14, 0x1 ;  /* 0x0000000e08041c11 */ /* 0x000fe2000f8408ff */
[----:B------:R-:W-:-:S03]  /*2a80*/  ULDC UR14, c[0x0][0x220] ;  /* 0x00008800000e7ab9 */ /* 0x000fc60000000800 */
[----:B------:R-:W-:Y:S02]  /*2a90*/  @P0 F2FP.F16.F32.PACK_AB R0, RZ, R5 ;  /* 0x00000005ff00023e */ /* 0x000fe400000000ff */
        /* <DEDUP_REMOVED lines=12> */
[----:B--2---:R-:W-:-:S05]  /*2b60*/  @P1 HADD2.F32 R0, -RZ, R0.H0_H0 ;  /* 0x20000000ff001230 */ /* 0x004fca0000004100 */
[----:B------:R-:W-:-:S04]  /*2b70*/  @P1 FMUL.FTZ R0, R17, R0 ;  /* 0x0000000011001220 */ /* 0x000fc80000410000 */
[----:B-1----:R-:W-:-:S05]  /*2b80*/  @P1 FFMA.FTZ R0, R37, R9, R0 ;  /* 0x0000000925001223 */ /* 0x002fca0000010000 */
[----:B------:R-:W-:-:S05]  /*2b90*/  @P1 F2FP.F16.F32.PACK_AB R0, RZ, R0 ;  /* 0x00000000ff00123e */ /* 0x000fca00000000ff */
[----:B------:R0:W-:Y:S01]  /*2ba0*/  @P1 STG.E.U16 desc[UR12][R4.64], R0 ;  /* 0x0000000004001986 */ /* 0x0001e2000c10150c */
[----:B------:R-:W-:Y:S05]  /*2bb0*/  @!P0 BRA `(.L_x_915) ;  /* 0xffffffd800e48947 */ /* 0x000fea000383ffff */
[----:B------:R-:W-:Y:S05]  /*2bc0*/  EXIT ;  /* 0x000000000000794d */ /* 0x000fea0003800000 */
        .weak           $__internal_6_$__cuda_sm20_dblrcp_rn_slowpath_v3
        .type           $__internal_6_$__cuda_sm20_dblrcp_rn_slowpath_v3,@function
        .size           $__internal_6_$__cuda_sm20_dblrcp_rn_slowpath_v3,(.L_x_28217 - $__internal_6_$__cuda_sm20_dblrcp_rn_slowpath_v3)
$__internal_6_$__cuda_sm20_dblrcp_rn_slowpath_v3:
        /* <DEDUP_REMOVED lines=24> */
.L_x_919:
        /* <DEDUP_REMOVED lines=9> */
.L_x_917:
[----:B------:R-:W-:Y:S02]  /*2de0*/  LOP3.LUT R25, R23, 0x80000, RZ, 0xfc, !PT ;  /* 0x0008000017197812 */ /* 0x000fe400078efcff */
[----:B------:R-:W-:-:S07]  /*2df0*/  MOV R24, R22 ;  /* 0x0000001600187202 */ /* 0x000fce0000000f00 */
.L_x_918:
[----:B------:R-:W-:Y:S05]  /*2e00*/  BSYNC B1 ;  /* 0x0000000000017941 */ /* 0x000fea0003800000 */
.L_x_916:
[----:B------:R-:W-:Y:S01]  /*2e10*/  HFMA2.MMA R23, -RZ, RZ, 0, 0 ;  /* 0x00000000ff177435 */ /* 0x000fe200000001ff */
[----:B------:R-:W-:-:S05]  /*2e20*/  MOV R22, R30 ;  /* 0x0000001e00167202 */ /* 0x000fca0000000f00 */
[----:B------:R-:W-:Y:S05]  /*2e30*/  RET.REL.NODEC R22 `(_ZN2at6native35batch_norm_reduce_statistics_kernelIN3c104HalfEflEEvNS_27GenericPackedTensorAccessorIT0_Lm2ENS_17RestrictPtrTraitsET1_EES8_NS4_IS5_Lm1ES6_S7_EES9_NS4_IT_Lm1ES6_S7_EESB_S5_S5_SB_) ;  /* 0xffffffd016707950 */ /* 0x000fea0003c3ffff */
.L_x_920:
        /* <DEDUP_REMOVED lines=12> */
.L_x_28217:


//--------------------- .text._ZN2at6native35batch_norm_reduce_statistics_kernelIN3c104HalfEfiEEvNS_27GenericPackedTensorAccessorIT0_Lm2ENS_17RestrictPtrTraitsET1_EES8_NS4_IS5_Lm1ES6_S7_EES9_NS4_IT_Lm1ES6_S7_EESB_S5_S5_SB_ --------------------------
	.section	.text._ZN2at6native35batch_norm_reduce_statistics_kernelIN3c104HalfEfiEEvNS_27GenericPackedTensorAccessorIT0_Lm2ENS_17RestrictPtrTraitsET1_EES8_NS4_IS5_Lm1ES6_S7_EES9_NS4_IT_Lm1ES6_S7_EESB_S5_S5_SB_,"ax",@progbits
	.align	128
        .global         _ZN2at6native35batch_norm_reduce_statistics_kernelIN3c104HalfEfiEEvNS_27GenericPackedTensorAccessorIT0_Lm2ENS_17RestrictPtrTraitsET1_EES8_NS4_IS5_Lm1ES6_S7_EES9_NS4_IT_Lm1ES6_S7_EESB_S5_S5_SB_
        .type           _ZN2at6native35batch_norm_reduce_statistics_kernelIN3c104HalfEfiEEvNS_27GenericPackedTensorAccessorIT0_Lm2ENS_17RestrictPtrTraitsET1_EES8_NS4_IS5_Lm1ES6_S7_EES9_NS4_IT_Lm1ES6_S7_EESB_S5_S5_SB_,@function
        .size           _ZN2at6native35batch_norm_reduce_statistics_kernelIN3c104HalfEfiEEvNS_27GenericPackedTensorAccessorIT0_Lm2ENS_17RestrictPtrTraitsET1_EES8_NS4_IS5_Lm1ES6_S7_EES9_NS4_IT_Lm1ES6_S7_EESB_S5_S5_SB_,(.L_x_28218 - _ZN2at6native35batch_norm_reduce_statistics_kernelIN3c104HalfEfiEEvNS_27GenericPackedTensorAccessorIT0_Lm2ENS_17RestrictPtrTraitsET1_EES8_NS4_IS5_Lm1ES6_S7_EES9_NS4_IT_Lm1ES6_S7_EESB_S5_S5_SB_)
        .other          _ZN2at6native35batch_norm_reduce_statistics_kernelIN3c104HalfEfiEEvNS_27GenericPackedTensorAccessorIT0_Lm2ENS_17RestrictPtrTraitsET1_EES8_NS4_IS5_Lm1ES6_S7_EES9_NS4_IT_Lm1ES6_S7_EESB_S5_S5_SB_,@"STO_CUDA_ENTRY STV_DEFAULT"
_ZN2at6native35batch_norm_reduce_statistics_kernelIN3c104HalfEfiEEvNS_27GenericPackedTensorAccessorIT0_Lm2ENS_17RestrictPtrTraitsET1_EES8_NS4_IS5_Lm1ES6_S7_EES9_NS4_IT_Lm1ES6_S7_EESB_S5_S5_SB_:
.text._ZN2at6native35batch_norm_reduce_statistics_kernelIN3c104HalfEfiEEvNS_27GenericPackedTensorAccessorIT0_Lm2ENS_17RestrictPtrTraitsET1_EES8_NS4_IS5_Lm1ES6_S7_EES9_NS4_IT_Lm1ES6_S7_EESB_S5_S5_SB_:
        /* <DEDUP_REMOVED lines=34> */
[----:B------:R-:W-:Y:S05]  /*0220*/  CALL.REL.NOINC `($__internal_7_$__cuda_sm20_dblrcp_rn_slowpath_v3) ;  /* 0x0000002000e07944 */ /* 0x000fea0003c00000 */
.L_x_922:
        /* <DEDUP_REMOVED lines=16> */
.L_x_923:
        /* <DEDUP_REMOVED lines=17> */
[----:B-1----:R-:W-:-:S04]  /*0440*/  @P1 IMAD.WIDE R10, R19, 0x2, R16 ;  /* 0x00000002130a1825 */ /* 0x002fc800078e0210 */
[----:B---3--:R-:W-:-:S05]  /*0450*/  @P0 HADD2.F32 R3, -RZ, R3.H0_H0 ;  /* 0x20000003ff030230 */ /* 0x008fca0000004100 */
[----:B------:R-:W-:-:S05]  /*0460*/  @P0 FFMA.FTZ R3, R0, R3, R9 ;  /* 0x0000000300030223 */ /* 0x000fca0000010009 */
[----:B------:R-:W-:-:S04]  /*0470*/  @P0 F2FP.F16.F32.PACK_AB R3, RZ, R3 ;  /* 0x00000003ff03023e */ /* 0x000fc800000000ff */
[----:B------:R-:W-:-:S05]  /*0480*/  PRMT R13, R3, 0x7610, R13 ;  /* 0x00007610030d7816 */ /* 0x000fca000000000d */
[----:B------:R1:W-:Y:S04]  /*0490*/  @P0 STG.E.U16 desc[UR6][R14.64], R13 ;  /* 0x0000000d0e000986 */ /* 0x0003e8000c101506 */
[----:B------:R-:W3:Y:S01]  /*04a0*/  @P1 LDG.E.U16 R3, desc[UR6][R10.64] ;  /* 0x000000060a031981 */ /* 0x000ee2000c1e1500 */
[----:B------:R-:W-:Y:S01]  /*04b0*/  IADD3 R2, R2, UR4, RZ ;  /* 0x0000000402027c10 */ /* 0x000fe2000fffe0ff */
[----:B---3--:R-:W-:-:S05]  /*04c0*/  @P1 HADD2.F32 R3, -RZ, R3.H0_H0 ;  /* 0x20000003ff031230 */ /* 0x008fca0000004100 */
[----:B------:R-:W-:-:S04]  /*04d0*/  @P1 FMUL.FTZ R3, R0, R3 ;  /* 0x0000000300031220 */ /* 0x000fc80000410000 */
[----:B--2---:R-:W-:-:S05]  /*04e0*/  @P1 FFMA.FTZ R3, -RZ, R12, R3 ;  /* 0x0000000cff031223 */ /* 0x004fca0000010103 */
[----:B------:R-:W-:-:S05]  /*04f0*/  @P1 F2FP.F16.F32.PACK_AB R3, RZ, R3 ;  /* 0x00000003ff03123e */ /* 0x000fca00000000ff */
[----:B------:R1:W-:Y:S01]  /*0500*/  @P1 STG.E.U16 desc[UR6][R10.64], R3 ;  /* 0x000000030a001986 */ /* 0x0003e2000c101506 */
[----:B------:R-:W-:-:S13]  /*0510*/  ISETP.GE.AND P1, PT, R2, UR9, PT ;  /* 0x0000000902007c0c */ /* 0x000fda000bf26270 */
[----:B-1----:R-:W-:Y:S05]  /*0520*/  @!P1 BRA `(.L_x_923) ;  /* 0xfffffffc00809947 */ /* 0x002fea000383ffff */
[----:B------:R-:W-:Y:S05]  /*0530*/  EXIT ;  /* 0x000000000000794d */ /* 0x000fea0003800000 */
.L_x_921:
        /* <DEDUP_REMOVED lines=9> */
.L_x_936:
        /* <DEDUP_REMOVED lines=14> */
.L_x_929:
        /* <DEDUP_REMOVED lines=17> */
[----:B------:R-:W-:-:S05]  /*07c0*/  F2FP.F16.F32.PACK_AB R13, RZ, R14 ;  /* 0x0000000eff0d723e */ /* 0x000fca00000000ff */
[----:B------:R-:W-:Y:S02]  /*07d0*/  HADD2.F32 R16, -RZ, R13.H0_H0 ;  /* 0x2000000dff107230 */ /* 0x000fe40000004100 */
[----:B--2---:R-:W-:-:S05]  /*07e0*/  HADD2.F32 R27, -RZ, R26.H0_H0 ;  /* 0x2000001aff1b7230 */ /* 0x004fca0000004100 */
[----:B------:R-:W-:-:S05]  /*07f0*/  FADD.FTZ R16, R16, R27 ;  /* 0x0000001b10107221 */ /* 0x000fca0000010000 */
[----:B------:R-:W-:-:S05]  /*0800*/  F2FP.F16.F32.PACK_AB R16, RZ, R16 ;  /* 0x00000010ff10723e */ /* 0x000fca00000000ff */
[----:B------:R-:W-:-:S05]  /*0810*/  HADD2.F32 R16, -RZ, R16.H0_H0 ;  /* 0x20000010ff107230 */ /* 0x000fca0000004100 */
[----:B------:R-:W-:Y:S01]  /*0820*/  FMUL.FTZ R16, R16, 1 ;  /* 0x3f80000010107820 */ /* 0x000fe20000410000 */
[----:B---3--:R-:W1:Y:S08]  /*0830*/  MUFU.RCP R4, R4 ;  /* 0x0000000400047308 */ /* 0x008e700000001000 */
[----:B------:R-:W2:Y:S01]  /*0840*/  F2F.F64.F32 R16, R16 ;  /* 0x0000001000107310 */ /* 0x000ea20000201800 */
[----:B-1----:R-:W-:-:S07]  /*0850*/  FFMA.FTZ R30, R4, R4, -UR5 ;  /* 0x80000005041e7e23 */ /* 0x002fce0008010004 */
[----:B--2---:R-:W1:Y:S01]  /*0860*/  MUFU.RCP64H R21, R17 ;  /* 0x0000001100157308 */ /* 0x004e620000001800 */
        /* <DEDUP_REMOVED lines=11> */
[----:B-----5:R-:W-:Y:S05]  /*0920*/  CALL.REL.NOINC `($__internal_7_$__cuda_sm20_dblrcp_rn_slowpath_v3) ;  /* 0x0000001c00207944 */ /* 0x020fea0003c00000 */
[----:B------:R-:W-:Y:S02]  /*0930*/  MOV R22, R18 ;  /* 0x0000001200167202 */ /* 0x000fe40000000f00 */
[----:B------:R-:W-:-:S07]  /*0940*/  MOV R23, R19 ;  /* 0x0000001300177202 */ /* 0x000fce0000000f00 */
.L_x_925:
[----:B------:R-:W0:Y:S02]  /*0950*/  LDC R13, c[0x0][0x294] ;  /* 0x0000a500ff0d7b82 */ /* 0x000e240000000800 */
[----:B0-----:R-:W-:-:S05]  /*0960*/  IMAD.WIDE R36, R13, 0x2, R36 ;  /* 0x000000020d247825 */ /* 0x001fca00078e0224 */
[----:B------:R-:W2:Y:S01]  /*0970*/  LDG.E.U16 R13, desc[UR6][R36.64] ;  /* 0x00000006240d7981 */ /* 0x000ea2000c1e1500 */
[----:B------:R-:W-:Y:S01]  /*0980*/  HADD2.F32 R19, -RZ, R26.H0_H0 ;  /* 0x2000001aff137230 */ /* 0x000fe20000004100 */
        /* <DEDUP_REMOVED lines=10> */
[----:B------:R-:W0:Y:S02]  /*0a30*/  F2F.F32.F64 R4, R22 ;  /* 0x0000001600047310 */ /* 0x000e240000301000 */
[----:B------:R-:W-:-:S05]  /*0a40*/  F2FP.F16.F32.PACK_AB R16, RZ, R26 ;  /* 0x0000001aff10723e */ /* 0x000fca00000000ff */
[----:B------:R-:W-:Y:S02]  /*0a50*/  HADD2.F32 R17, -RZ, R16.H0_H0 ;  /* 0x20000010ff117230 */ /* 0x000fe40000004100 */
[----:B0-----:R-:W-:-:S04]  /*0a60*/  @!P0 FMUL R4, R4, 1.175494350822287508e-38 ;  /* 0x0080000004048820 */ /* 0x001fc80000400000 */
[----:B------:R-:W-:-:S04]  /*0a70*/  FMUL.FTZ R29, R4, R29 ;  /* 0x0000001d041d7220 */ /* 0x000fc80000410000 */
[----:B------:R-:W-:Y:S02]  /*0a80*/  FFMA.FTZ R30, R30, R27, R29 ;  /* 0x0000001b1e1e7223 */ /* 0x000fe4000001001d */
[----:B------:R-:W0:Y:S02]  /*0a90*/  LDC R27, c[0x0][0x220] ;  /* 0x00008800ff1b7b82 */ /* 0x000e240000000800 */
[----:B0-----:R-:W-:-:S05]  /*0aa0*/  IMAD.WIDE R34, R27, 0x4, R34 ;  /* 0x000000041b227825 */ /* 0x001fca00078e0222 */
[----:B------:R0:W5:Y:S01]  /*0ab0*/  LDG.E R27, desc[UR6][R34.64] ;  /* 0x00000006221b7981 */ /* 0x000162000c1e1900 */
[----:B--2---:R-:W-:-:S05]  /*0ac0*/  HADD2.F32 R28, -RZ, R13.H0_H0 ;  /* 0x2000000dff1c7230 */ /* 0x004fca0000004100 */
[----:B------:R-:W-:-:S05]  /*0ad0*/  FADD.FTZ R17, R17, R28 ;  /* 0x0000001c11117221 */ /* 0x000fca0000010000 */
[----:B------:R-:W-:-:S05]  /*0ae0*/  F2FP.F16.F32.PACK_AB R17, RZ, R17 ;  /* 0x00000011ff11723e */ /* 0x000fca00000000ff */
[----:B------:R-:W-:-:S05]  /*0af0*/  HADD2.F32 R17, -RZ, R17.H0_H0 ;  /* 0x20000011ff117230 */ /* 0x000fca0000004100 */
        /* <DEDUP_REMOVED lines=24> */
[----:B-----5:R-:W-:Y:S05]  /*0c80*/  CALL.REL.NOINC `($__internal_7_$__cuda_sm20_dblrcp_rn_slowpath_v3) ;  /* 0x0000001800487944 */ /* 0x020fea0003c00000 */
.L_x_926:
[----:B------:R-:W0:Y:S01]  /*0c90*/  LDC R31, c[0x0][0x294] ;  /* 0x0000a500ff1f7b82 */ /* 0x000e220000000800 */
[----:B------:R-:W-:-:S05]  /*0ca0*/  HADD2.F32 R21, -RZ, R13.H0_H0 ;  /* 0x2000000dff157230 */ /* 0x000fca0000004100 */
[----:B------:R-:W-:-:S06]  /*0cb0*/  FADD.FTZ R4, R26, R21 ;  /* 0x000000151a047221 */ /* 0x000fcc0000010000 */
[----:B------:R-:W1:Y:S01]  /*0cc0*/  F2I.FTZ.TRUNC.NTZ R4, R4 ;  /* 0x0000000400047305 */ /* 0x000e62000021f100 */
[----:B0-----:R-:W-:-:S05]  /*0cd0*/  IMAD.WIDE R30, R31, 0x2, R36 ;  /* 0x000000021f1e7825 */ /* 0x001fca00078e0224 */
[----:B------:R-:W2:Y:S01]  /*0ce0*/  LDG.E.U16 R29, desc[UR6][R30.64] ;  /* 0x000000061e1d7981 */ /* 0x000ea2000c1e1500 */
[----:B-1----:R-:W-:Y:S01]  /*0cf0*/  I2FP.F32.S32 R13, R4 ;  /* 0x00000004000d7245 */ /* 0x002fe20000201400 */
[----:B------:R-:W-:Y:S01]  /*0d00*/  UMOV UR16, 0xf0000000 ;  /* 0xf000000000107882 */ /* 0x000fe20000000000 */
[----:B------:R-:W-:Y:S01]  /*0d10*/  UMOV UR17, 0x380fffff ;  /* 0x380fffff00117882 */ /* 0x000fe20000000000 */
[----:B------:R-:W0:Y:S01]  /*0d20*/  F2F.F32.F64 R4, R18 ;  /* 0x0000001200047310 */ /* 0x000e220000301000 */
[----:B------:R-:W-:Y:S01]  /*0d30*/  DSETP.GEU.AND P0, PT, |R18|, UR16, PT ;  /* 0x0000001012007e2a */ /* 0x000fe2000bf0e200 */
[----:B-----5:R-:W-:Y:S01]  /*0d40*/  FADD.FTZ R20, R24, -R27 ;  /* 0x8000001b18147221 */ /* 0x020fe20000010000 */
[----:B------:R-:W-:-:S03]  /*0d50*/  F2FP.F16.F32.PACK_AB R16, RZ, R13 ;  /* 0x0000000dff10723e */ /* 0x000fc600000000ff */
[----:B------:R-:W-:Y:S02]  /*0d60*/  FMUL.FTZ R23, R20, R20 ;  /* 0x0000001414177220 */ /* 0x000fe40000410000 */
[----:B------:R-:W-:Y:S02]  /*0d70*/  HADD2.F32 R17, -RZ, R16.H0_H0 ;  /* 0x20000010ff117230 */ /* 0x000fe40000004100 */
[----:B------:R-:W-:-:S04]  /*0d80*/  FMUL.FTZ R20, R26, R23 ;  /* 0x000000171a147220 */ /* 0x000fc80000410000 */
[----:B------:R-:W-:Y:S01]  /*0d90*/  FMUL.FTZ R23, R20, R21 ;  /* 0x0000001514177220 */ /* 0x000fe20000410000 */
[----:B0-----:R-:W-:-:S04]  /*0da0*/  @!P0 FMUL R4, R4, 1.175494350822287508e-38 ;  /* 0x0080000004048820 */ /* 0x001fc80000400000 */
[----:B------:R-:W-:-:S04]  /*0db0*/  FMUL.FTZ R20, R4, R23 ;  /* 0x0000001704147220 */ /* 0x000fc80000410000 */
[----:B------:R-:W-:Y:S02]  /*0dc0*/  FFMA.FTZ R28, R15, R28, R20 ;  /* 0x0000001c0f1c7223 */ /* 0x000fe40000010014 */
        /* <DEDUP_REMOVED lines=31> */
[----:B-----5:R-:W-:Y:S05]  /*0fc0*/  CALL.REL.NOINC `($__internal_7_$__cuda_sm20_dblrcp_rn_slowpath_v3) ;  /* 0x0000001400787944 */ /* 0x020fea0003c00000 */
.L_x_927:
[----:B------:R-:W0:Y:S08]  /*0fd0*/  LDC R17, c[0x0][0x294] ;  /* 0x0000a500ff117b82 */ /* 0x000e300000000800 */
[----:B------:R-:W1:Y:S08]  /*0fe0*/  LDC R23, c[0x0][0x238] ;  /* 0x00008e00ff177b82 */ /* 0x000e700000000800 */
[----:B------:R-:W2:Y:S01]  /*0ff0*/  LDC R21, c[0x0][0x220] ;  /* 0x00008800ff157b82 */ /* 0x000ea20000000800 */
[----:B0-----:R-:W-:-:S05]  /*1000*/  IMAD.WIDE R16, R17, 0x2, R30 ;  /* 0x0000000211107825 */ /* 0x001fca00078e021e */
[----:B------:R0:W3:Y:S01]  /*1010*/  LDG.E.U16 R26, desc[UR6][R16.64] ;  /* 0x00000006101a7981 */ /* 0x0000e2000c1e1500 */
[----:B-1----:R-:W-:-:S05]  /*1020*/  IMAD.WIDE R32, R23, 0x4, R32 ;  /* 0x0000000417207825 */ /* 0x002fca00078e0220 */
[----:B------:R-:W4:Y:S01]  /*1030*/  LDG.E R4, desc[UR6][R32.64] ;  /* 0x0000000620047981 */ /* 0x000f22000c1e1900 */
[----:B------:R-:W-:Y:S02]  /*1040*/  HADD2.F32 R36, -RZ, R29.H0_H0 ;  /* 0x2000001dff247230 */ /* 0x000fe40000004100 */
        /* <DEDUP_REMOVED lines=10> */
[----:B------:R-:W-:-:S05]  /*10f0*/  F2FP.F16.F32.PACK_AB R16, RZ, R30 ;  /* 0x0000001eff10723e */ /* 0x000fca00000000ff */
[----:B------:R-:W-:Y:S02]  /*1100*/  HADD2.F32 R16, -RZ, R16.H0_H0 ;  /* 0x20000010ff107230 */ /* 0x000fe40000004100 */
[----:B---3--:R-:W-:-:S05]  /*1110*/  HADD2.F32 R29, -RZ, R26.H0_H0 ;  /* 0x2000001aff1d7230 */ /* 0x008fca0000004100 */
[----:B------:R-:W-:Y:S01]  /*1120*/  FADD.FTZ R16, R16, R29 ;  /* 0x0000001d10107221 */ /* 0x000fe20000010000 */
[----:B----4-:R-:W-:Y:S04]  /*1130*/  MUFU.RCP R4, R4 ;  /* 0x0000000400047308 */ /* 0x010fe80000001000 */
        /* <DEDUP_REMOVED lines=28> */
[----:B------:R-:W-:Y:S05]  /*1300*/  CALL.REL.NOINC `($__internal_7_$__cuda_sm20_dblrcp_rn_slowpath_v3) ;  /* 0x0000001000a87944 */ /* 0x000fea0003c00000 */
.L_x_928:
[----:B------:R-:W-:Y:S01]  /*1310*/  UMOV UR16, 0xf0000000 ;  /* 0xf000000000107882 */ /* 0x000fe20000000000 */
[----:B------:R-:W-:Y:S01]  /*1320*/  UMOV UR17, 0x380fffff ;  /* 0x380fffff00117882 */ /* 0x000fe20000000000 */
[----:B------:R-:W0:Y:S01]  /*1330*/  F2F.F32.F64 R13, R18 ;  /* 0x00000012000d7310 */ /* 0x000e220000301000 */
[----:B------:R-:W-:Y:S01]  /*1340*/  DSETP.GEU.AND P0, PT, |R18|, UR16, PT ;  /* 0x0000001012007e2a */ /* 0x000fe2000bf0e200 */
[----:B------:R-:W-:Y:S01]  /*1350*/  FADD.FTZ R4, R15, -R28 ;  /* 0x8000001c0f047221 */ /* 0x000fe20000010000 */
[----:B------:R-:W-:Y:S01]  /*1360*/  HADD2.F32 R26, -RZ, R26.H0_H0 ;  /* 0x2000001aff1a7230 */ /* 0x000fe20000004100 */
[----:B------:R-:W-:Y:S02]  /*1370*/  IADD3 R12, R12, -0x4, RZ ;  /* 0xfffffffc0c0c7810 */ /* 0x000fe40007ffe0ff */
[----:B------:R-:W-:Y:S01]  /*1380*/  FMUL.FTZ R17, R4, R4 ;  /* 0x0000000404117220 */ /* 0x000fe20000410000 */
[----:B------:R-:W-:Y:S01]  /*1390*/  IADD3 R9, R9, 0x4, RZ ;  /* 0x0000000409097810 */ /* 0x000fe20007ffe0ff */
        /* <DEDUP_REMOVED lines=14> */
.L_x_924:
        /* <DEDUP_REMOVED lines=25> */
[----:B------:R-:W-:-:S05]  /*1610*/  F2FP.F16.F32.PACK_AB R13, RZ, R14 ;  /* 0x0000000eff0d723e */ /* 0x000fca00000000ff */
[----:B------:R-:W-:Y:S02]  /*1620*/  HADD2.F32 R13, -RZ, R13.H0_H0 ;  /* 0x2000000dff0d7230 */ /* 0x000fe40000004100 */
[----:B---3--:R-:W-:-:S05]  /*1630*/  HADD2.F32 R26, -RZ, R12.H0_H0 ;  /* 0x2000000cff1a7230 */ /* 0x008fca0000004100 */
[----:B------:R-:W-:-:S05]  /*1640*/  FADD.FTZ R13, R13, R26 ;  /* 0x0000001a0d0d7221 */ /* 0x000fca0000010000 */
[----:B------:R-:W-:-:S05]  /*1650*/  F2FP.F16.F32.PACK_AB R13, RZ, R13 ;  /* 0x0000000dff0d723e */ /* 0x000fca00000000ff */
[----:B------:R-:W-:-:S05]  /*1660*/  HADD2.F32 R13, -RZ, R13.H0_H0 ;  /* 0x2000000dff0d7230 */ /* 0x000fca0000004100 */
[----:B------:R-:W-:Y:S01]  /*1670*/  FMUL.FTZ R13, R13, 1 ;  /* 0x3f8000000d0d7820 */ /* 0x000fe20000410000 */
[----:B----4-:R-:W1:Y:S08]  /*1680*/  MUFU.RCP R4, R4 ;  /* 0x0000000400047308 */ /* 0x010e700000001000 */
        /* <DEDUP_REMOVED lines=14> */
[----:B-----5:R-:W-:Y:S05]  /*1770*/  CALL.REL.NOINC `($__internal_7_$__cuda_sm20_dblrcp_rn_slowpath_v3) ;  /* 0x0000000c008c7944 */ /* 0x020fea0003c00000 */
.L_x_931:
        /* <DEDUP_REMOVED lines=44> */
[----:B------:R-:W-:-:S05]  /*1a40*/  F2FP.F16.F32.PACK_AB R9, RZ, R12 ;  /* 0x0000000cff09723e */ /* 0x000fca00000000ff */
[----:B------:R-:W-:Y:S02]  /*1a50*/  HADD2.F32 R14, -RZ, R9.H0_H0 ;  /* 0x20000009ff0e7230 */ /* 0x000fe40000004100 */
[----:B--2---:R-:W-:-:S05]  /*1a60*/  HADD2.F32 R9, -RZ, R28.H0_H0 ;  /* 0x2000001cff097230 */ /* 0x004fca0000004100 */
[----:B------:R-:W-:-:S05]  /*1a70*/  FADD.FTZ R14, R14, R9 ;  /* 0x000000090e0e7221 */ /* 0x000fca0000010000 */
[----:B------:R-:W-:-:S05]  /*1a80*/  F2FP.F16.F32.PACK_AB R14, RZ, R14 ;  /* 0x0000000eff0e723e */ /* 0x000fca00000000ff */
[----:B------:R-:W-:-:S05]  /*1a90*/  HADD2.F32 R14, -RZ, R14.H0_H0 ;  /* 0x2000000eff0e7230 */ /* 0x000fca0000004100 */
[----:B------:R-:W-:Y:S01]  /*1aa0*/  FMUL.FTZ R14, R14, 1 ;  /* 0x3f8000000e0e7820 */ /* 0x000fe20000410000 */
[----:B----4-:R-:W1:Y:S08]  /*1ab0*/  MUFU.RCP R4, R4 ;  /* 0x0000000400047308 */ /* 0x010e700000001000 */
[----:B------:R1:W2:Y:S02]  /*1ac0*/  F2F.F64.F32 R16, R14 ;  /* 0x0000000e00107310 */ /* 0x0002a40000201800 */
[----:B-1----:R-:W-:-:S06]  /*1ad0*/  FFMA.FTZ R14, R4, R4, -UR15 ;  /* 0x8000000f040e7e23 */ /* 0x002fcc0008010004 */
        /* <DEDUP_REMOVED lines=13> */
.L_x_932:
        /* <DEDUP_REMOVED lines=44> */
[----:B------:R-:W-:-:S05]  /*1e70*/  F2FP.F16.F32.PACK_AB R8, RZ, R7 ;  /* 0x00000007ff08723e */ /* 0x000fca00000000ff */
[----:B------:R-:W-:Y:S02]  /*1e80*/  HADD2.F32 R11, -RZ, R8.H0_H0 ;  /* 0x20000008ff0b7230 */ /* 0x000fe40000004100 */
[----:B--2---:R-:W-:-:S05]  /*1e90*/  HADD2.F32 R8, -RZ, R9.H0_H0 ;  /* 0x20000009ff087230 */ /* 0x004fca0000004100 */
[----:B------:R-:W-:-:S05]  /*1ea0*/  FADD.FTZ R11, R11, R8 ;  /* 0x000000080b0b7221 */ /* 0x000fca0000010000 */
[----:B------:R-:W-:-:S05]  /*1eb0*/  F2FP.F16.F32.PACK_AB R11, RZ, R11 ;  /* 0x0000000bff0b723e */ /* 0x000fca00000000ff */
[----:B------:R-:W-:-:S05]  /*1ec0*/  HADD2.F32 R11, -RZ, R11.H0_H0 ;  /* 0x2000000bff0b7230 */ /* 0x000fca0000004100 */
[----:B------:R-:W-:Y:S01]  /*1ed0*/  FMUL.FTZ R16, R11, 1 ;  /* 0x3f8000000b107820 */ /* 0x000fe20000410000 */
[----:B---3--:R-:W-:Y:S08]  /*1ee0*/  MUFU.RCP R4, R4 ;  /* 0x0000000400047308 */ /* 0x008ff00000001000 */
        /* <DEDUP_REMOVED lines=14> */
[----:B-----5:R-:W-:Y:S05]  /*1fd0*/  CALL.REL.NOINC `($__internal_7_$__cuda_sm20_dblrcp_rn_slowpath_v3) ;  /* 0x0000000400747944 */ /* 0x020fea0003c00000 */
.L_x_933:
        /* <DEDUP_REMOVED lines=19> */
.L_x_930:
        /* <DEDUP_REMOVED lines=23> */
[----:B------:R-:W-:Y:S02]  /*2280*/  MOV R4, 0x22b0 ;  /* 0x000022b000047802 */ /* 0x000fe40000000f00 */
[----:B------:R-:W-:-:S07]  /*2290*/  IADD3 R20, R20, -0x100000, RZ ;  /* 0xfff0000014147810 */ /* 0x000fce0007ffe0ff */
[----:B------:R-:W-:Y:S05]  /*22a0*/  CALL.REL.NOINC `($__internal_7_$__cuda_sm20_dblrcp_rn_slowpath_v3) ;  /* 0x0000000000c07944 */ /* 0x000fea0003c00000 */
.L_x_935:
[----:B------:R-:W-:Y:S05]  /*22b0*/  BSYNC B0 ;  /* 0x0000000000007941 */ /* 0x000fea0003800000 */
.L_x_934:
        /* <DEDUP_REMOVED lines=29> */
[----:B----4-:R-:W-:-:S04]  /*2490*/  @P1 IMAD.WIDE R10, R7, 0x2, R10 ;  /* 0x00000002070a1825 */ /* 0x010fc800078e020a */
[----:B--2---:R-:W-:-:S05]  /*24a0*/  @P0 HADD2.F32 R17, -RZ, R4.H0_H0 ;  /* 0x20000004ff110230 */ /* 0x004fca0000004100 */
[----:B------:R-:W-:-:S04]  /*24b0*/  @P0 FMUL.FTZ R17, R0, R17 ;  /* 0x0000001100110220 */ /* 0x000fc80000410000 */
[----:B---3--:R-:W-:-:S05]  /*24c0*/  @P0 FFMA.FTZ R17, R24, R12, R17 ;  /* 0x0000000c18110223 */ /* 0x008fca0000010011 */
[----:B------:R-:W-:-:S05]  /*24d0*/  @P0 F2FP.F16.F32.PACK_AB R17, RZ, R17 ;  /* 0x00000011ff11023e */ /* 0x000fca00000000ff */
[----:B------:R0:W-:Y:S04]  /*24e0*/  @P0 STG.E.U16 desc[UR6][R8.64], R17 ;  /* 0x0000001108000986 */ /* 0x0001e8000c101506 */
[----:B------:R-:W2:Y:S01]  /*24f0*/  @P1 LDG.E.U16 R4, desc[UR6][R10.64] ;  /* 0x000000060a041981 */ /* 0x000ea2000c1e1500 */
[----:B------:R-:W3:Y:S01]  /*2500*/  MUFU.RCP R12, R13 ;  /* 0x0000000d000c7308 */ /* 0x000ee20000001000 */
[----:B------:R-:W-:-:S04]  /*2510*/  IADD3 R2, R2, UR4, RZ ;  /* 0x0000000402027c10 */ /* 0x000fc8000fffe0ff */
[----:B------:R-:W-:Y:S01]  /*2520*/  ISETP.GE.AND P0, PT, R2, UR15, PT ;  /* 0x0000000f02007c0c */ /* 0x000fe2000bf06270 */
[----:B---3--:R-:W-:Y:S01]  /*2530*/  FMUL.FTZ R12, R12, R25 ;  /* 0x000000190c0c7220 */ /* 0x008fe20000410000 */
[----:B--2---:R-:W-:-:S05]  /*2540*/  @P1 HADD2.F32 R7, -RZ, R4.H0_H0 ;  /* 0x20000004ff071230 */ /* 0x004fca0000004100 */
[----:B------:R-:W-:-:S04]  /*2550*/  @P1 FMUL.FTZ R7, R0, R7 ;  /* 0x0000000700071220 */ /* 0x000fc80000410000 */
[----:B-1----:R-:W-:-:S05]  /*2560*/  @P1 FFMA.FTZ R7, R12, R14, R7 ;  /* 0x0000000e0c071223 */ /* 0x002fca0000010007 */
[----:B------:R-:W-:-:S05]  /*2570*/  @P1 F2FP.F16.F32.PACK_AB R7, RZ, R7 ;  /* 0x00000007ff07123e */ /* 0x000fca00000000ff */
[----:B------:R0:W-:Y:S01]  /*2580*/  @P1 STG.E.U16 desc[UR6][R10.64], R7 ;  /* 0x000000070a001986 */ /* 0x0001e2000c101506 */
[----:B------:R-:W-:Y:S05]  /*2590*/  @!P0 BRA `(.L_x_936) ;  /* 0xffffffe0000c8947 */ /* 0x000fea000383ffff */
[----:B------:R-:W-:Y:S05]  /*25a0*/  EXIT ;  /* 0x000000000000794d */ /* 0x000fea0003800000 */
        .weak           $__internal_7_$__cuda_sm20_dblrcp_rn_slowpath_v3
        .type           $__internal_7_$__cuda_sm20_dblrcp_rn_slowpath_v3,@function
        .size           $__internal_7_$__cuda_sm20_dblrcp_rn_slowpath_v3,(.L_x_28218 - $__internal_7_$__cuda_sm20_dblrcp_rn_slowpath_v3)
$__internal_7_$__cuda_sm20_dblrcp_rn_slowpath_v3:
        /* <DEDUP_REMOVED lines=24> */
.L_x_940:
        /* <DEDUP_REMOVED lines=10> */
.L_x_938:
[----:B------:R-:W-:Y:S02]  /*27d0*/  LOP3.LUT R19, R17, 0x80000, RZ, 0xfc, !PT ;  /* 0x0008000011137812 */ /* 0x000fe400078efcff */
[----:B------:R-:W-:-:S07]  /*27e0*/  MOV R18, R16 ;  /* 0x0000001000127202 */ /* 0x000fce0000000f00 */
.L_x_939:
[----:B------:R-:W-:Y:S05]  /*27f0*/  BSYNC B1 ;  /* 0x0000000000017941 */ /* 0x000fea0003800000 */
.L_x_937:
[----:B------:R-:W-:Y:S01]  /*2800*/  HFMA2.MMA R17, -RZ, RZ, 0, 0 ;  /* 0x00000000ff117435 */ /* 0x000fe200000001ff */
[----:B------:R-:W-:-:S05]  /*2810*/  MOV R16, R4 ;  /* 0x0000000400107202 */ /* 0x000fca0000000f00 */
[----:B------:R-:W-:Y:S05]  /*2820*/  RET.REL.NODEC R16 `(_ZN2at6native35batch_norm_reduce_statistics_kernelIN3c104HalfEfiEEvNS_27GenericPackedTensorAccessorIT0_Lm2ENS_17RestrictPtrTraitsET1_EES8_NS4_IS5_Lm1ES6_S7_EES9_NS4_IT_Lm1ES6_S7_EESB_S5_S5_SB_) ;  /* 0xffffffd410f47950 */ /* 0x000fea0003c3ffff */
.L_x_941:
        /* <DEDUP_REMOVED lines=13> */
.L_x_28218:


//--------------------- .text._ZN2at6native35batch_norm_reduce_statistics_kernelIfflEEvNS_27GenericPackedTensorAccessorIT0_Lm2ENS_17RestrictPtrTraitsET1_EES6_NS2_IS3_Lm1ES4_S5_EES7_NS2_IT_Lm1ES4_S5_EES9_S3_S3_S9_ --------------------------
	.section	.text._ZN2at6native35batch_norm_reduce_statistics_kernelIfflEEvNS_27GenericPackedTensorAccessorIT0_Lm2ENS_17RestrictPtrTraitsET1_EES6_NS2_IS3_Lm1ES4_S5_EES7_NS2_IT_Lm1ES4_S5_EES9_S3_S3_S9_,"ax",@progbits
	.align	128
        .global         _ZN2at6native35batch_norm_reduce_statistics_kernelIfflEEvNS_27GenericPackedTensorAccessorIT0_Lm2ENS_17RestrictPtrTraitsET1_EES6_NS2_IS3_Lm1ES4_S5_EES7_NS2_IT_Lm1ES4_S5_EES9_S3_S3_S9_
        .type           _ZN2at6native35batch_norm_reduce_statistics_kernelIfflEEvNS_27GenericPackedTensorAccessorIT0_Lm2ENS_17RestrictPtrTraitsET1_EES6_NS2_IS3_Lm1ES4_S5_EES7_NS2_IT_Lm1ES4_S5_EES9_S3_S3_S9_,@function
        .size           _ZN2at6native35batch_norm_reduce_statistics_kernelIfflEEvNS_27GenericPackedTensorAccessorIT0_Lm2ENS_17RestrictPtrTraitsET1_EES6_NS2_IS3_Lm1ES4_S5_EES7_NS2_IT_Lm1ES4_S5_EES9_S3_S3_S9_,(.L_x_28219 - _ZN2at6native35batch_norm_reduce_statistics_kernelIfflEEvNS_27GenericPackedTensorAccessorIT0_Lm2ENS_17RestrictPtrTraitsET1_EES6_NS2_IS3_Lm1ES4_S5_EES7_NS2_IT_Lm1ES4_S5_EES9_S3_S3_S9_)
        .other          _ZN2at6native35batch_norm_reduce_statistics_kernelIfflEEvNS_27GenericPackedTensorAccessorIT0_Lm2ENS_17RestrictPtrTraitsET1_EES6_NS2_IS3_Lm1ES4_S5_EES7_NS2_IT_Lm1ES4_S5_EES9_S3_S3_S9_,@"STO_CUDA_ENTRY STV_DEFAULT"
_ZN2at6native35batch_norm_reduce_statistics_kernelIfflEEvNS_27GenericPackedTensorAccessorIT0_Lm2ENS_17RestrictPtrTraitsET1_EES6_NS2_IS3_Lm1ES4_S5_EES7_NS2_IT_Lm1ES4_S5_EES9_S3_S3_S9_:
.text._ZN2at6native35batch_norm_reduce_statistics_kernelIfflEEvNS_27GenericPackedTensorAccessorIT0_Lm2ENS_17RestrictPtrTraitsET1_EES6_NS2_IS3_Lm1ES4_S5_EES7_NS2_IT_Lm1ES4_S5_EES9_S3_S3_S9_:
        /* <DEDUP_REMOVED lines=34> */
[----:B------:R-:W-:Y:S05]  /*0220*/  CALL.REL.NOINC `($__internal_8_$__cuda_sm20_dblrcp_rn_slowpath_v3) ;  /* 0x00000024008c7944 */ /* 0x000fea0003c00000 */
.L_x_943:
        /* <DEDUP_REMOVED lines=17> */
.L_x_945:
[----:B------:R-:W0:Y:S01]  /*0340*/  @P0 LDC.64 R8, c[0x0][0x2a0] ;  /* 0x0000a800ff080b82 */ /* 0x000e220000000a00 */
[----:B------:R-:W-:Y:S01]  /*0350*/  SHF.R.S32.HI R19, RZ, 0x1f, R31 ;  /* 0x0000001fff137819 */ /* 0x000fe2000001141f */
[----:B------:R-:W-:-:S04]  /*0360*/  IMAD.WIDE.U32 R6, R31, UR6, RZ ;  /* 0x000000061f067c25 */ /* 0x000fc8000f8e00ff */
[----:B------:R-:W-:Y:S02]  /*0370*/  IMAD R2, R19, UR10, RZ ;  /* 0x0000000a13027c24 */ /* 0x000fe4000f8e02ff */
[----:B------:R-:W1:Y:S01]  /*0380*/  @P0 LDC.64 R20, c[0x0][0x290] ;  /* 0x0000a400ff140b82 */ /* 0x000e620000000a00 */
[----:B------:R-:W-:-:S04]  /*0390*/  IMAD.WIDE.U32 R10, R31, UR10, RZ ;  /* 0x0000000a1f0a7c25 */ /* 0x000fc8000f8e00ff */
[----:B------:R-:W-:Y:S01]  /*03a0*/  IMAD R3, R31, UR11, R2 ;  /* 0x0000000b1f037c24 */ /* 0x000fe2000f8e0202 */
[----:B------:R-:W-:-:S04]  /*03b0*/  LEA R12, P2, R10, UR14, 0x2 ;  /* 0x0000000e0a0c7c11 */ /* 0x000fc8000f8410ff */
[----:B------:R-:W-:-:S04]  /*03c0*/  IADD3 R3, R11, R3, RZ ;  /* 0x000000030b037210 */ /* 0x000fc80007ffe0ff */
[----:B------:R-:W-:Y:S01]  /*03d0*/  LEA.HI.X R13, R10, UR15, R3, 0x2, P2 ;  /* 0x0000000f0a0d7c11 */ /* 0x000fe200090f1403 */
[-C--:B0-----:R-:W-:Y:S02]  /*03e0*/  @P0 IMAD R0, R19, R8.reuse, RZ ;  /* 0x0000000813000224 */ /* 0x081fe400078e02ff */
[----:B------:R-:W-:Y:S01]  /*03f0*/  @P0 IMAD.WIDE.U32 R14, R31, R8, RZ ;  /* 0x000000081f0e0225 */ /* 0x000fe200078e00ff */
[----:B------:R-:W-:-:S03]  /*0400*/  LEA R8, P1, R6, UR8, 0x2 ;  /* 0x0000000806087c11 */ /* 0x000fc6000f8210ff */
[----:B------:R-:W-:Y:S02]  /*0410*/  @P0 IMAD R9, R31, R9, R0 ;  /* 0x000000091f090224 */ /* 0x000fe400078e0200 */
[----:B------:R-:W-:Y:S01]  /*0420*/  IMAD R0, R19, UR6, RZ ;  /* 0x0000000613007c24 */ /* 0x000fe2000f8e02ff */
[----:B-1----:R-:W-:-:S03]  /*0430*/  @P0 LEA R2, P3, R14, R20, 0x2 ;  /* 0x000000140e020211 */ /* 0x002fc600078610ff */
[----:B------:R-:W-:Y:S01]  /*0440*/  IMAD R5, R31, UR7, R0 ;  /* 0x000000071f057c24 */ /* 0x000fe2000f8e0200 */
[----:B------:R-:W-:-:S04]  /*0450*/  @P0 IADD3 R0, R15, R9, RZ ;  /* 0x000000090f000210 */ /* 0x000fc80007ffe0ff */
[----:B------:R-:W-:Y:S02]  /*0460*/  IADD3 R5, R7, R5, RZ ;  /* 0x0000000507057210 */ /* 0x000fe40007ffe0ff */
[----:B------:R-:W-:Y:S02]  /*0470*/  @P0 LEA.HI.X R3, R14, R21, R0, 0x2, P3 ;  /* 0x000000150e030211 */ /* 0x000fe400018f1400 */
[----:B------:R-:W-:-:S05]  /*0480*/  LEA.HI.X R9, R6, UR9, R5, 0x2, P1 ;  /* 0x0000000906097c11 */ /* 0x000fca00088f1405 */
[----:B------:R0:W-:Y:S04]  /*0490*/  STG.E desc[UR12][R8.64], RZ ;  /* 0x000000ff08007986 */ /* 0x0001e8000c10190c */
[----:B------:R1:W-:Y:S04]  /*04a0*/  STG.E desc[UR12][R12.64], R4 ;  /* 0x000000040c007986 */ /* 0x0003e8000c10190c */
[----:B------:R-:W2:Y:S01]  /*04b0*/  @P0 LDG.E R0, desc[UR12][R2.64] ;  /* 0x0000000c02000981 */ /* 0x000ea2000c1e1900 */
[----:B------:R-:W-:-:S04]  /*04c0*/  ISETP.NE.U32.AND P1, PT, RZ, UR16, PT ;  /* 0x00000010ff007c0c */ /* 0x000fc8000bf25070 */
[----:B------:R-:W-:-:S13]  /*04d0*/  ISETP.NE.AND.EX P1, PT, RZ, UR17, PT, P1 ;  /* 0x00000011ff007c0c */ /* 0x000fda000bf25310 */
[----:B------:R-:W3:Y:S08]  /*04e0*/  @P1 LDC.64 R14, c[0x0][0x2b8] ;  /* 0x0000ae00ff0e1b82 */ /* 0x000ef00000000a00 */
[----:B0-----:R-:W0:Y:S01]  /*04f0*/  @P1 LDC R9, c[0x0][0x2c4] ;  /* 0x0000b100ff091b82 */ /* 0x001e220000000800 */
[-C--:B---3--:R-:W-:Y:S02]  /*0500*/  @P1 IMAD R6, R19, R14.reuse, RZ ;  /* 0x0000000e13061224 */ /* 0x088fe400078e02ff */
[----:B------:R-:W-:-:S04]  /*0510*/  @P1 IMAD.WIDE.U32 R10, R31, R14, RZ ;  /* 0x0000000e1f0a1225 */ /* 0x000fc800078e00ff */
[----:B------:R-:W-:Y:S01]  /*0520*/  @P1 IMAD R5, R31, R15, R6 ;  /* 0x0000000f1f051224 */ /* 0x000fe200078e0206 */
[----:B------:R-:W-:-:S04]  /*0530*/  @P1 LEA R6, P2, R10, UR16, 0x2 ;  /* 0x000000100a061c11 */ /* 0x000fc8000f8410ff */
[----:B------:R-:W-:-:S04]  /*0540*/  @P1 IADD3 R5, R11, R5, RZ ;  /* 0x000000050b051210 */ /* 0x000fc80007ffe0ff */
[----:B------:R-:W-:Y:S01]  /*0550*/  @P1 LEA.HI.X R7, R10, UR17, R5, 0x2, P2 ;  /* 0x000000110a071c11 */ /* 0x000fe200090f1405 */
[----:B--2---:R-:W-:-:S05]  /*0560*/  @P0 FFMA.FTZ R5, R17, R0, R16 ;  /* 0x0000000011050223 */ /* 0x004fca0000010010 */
[----:B------:R1:W-:Y:S04]  /*0570*/  @P0 STG.E desc[UR12][R2.64], R5 ;  /* 0x0000000502000986 */ /* 0x0003e8000c10190c */
[----:B------:R-:W2:Y:S01]  /*0580*/  @P1 LDG.E R0, desc[UR12][R6.64] ;  /* 0x0000000c06001981 */ /* 0x000ea2000c1e1900 */
[----:B------:R-:W-:Y:S01]  /*0590*/  IADD3 R31, R31, UR4, RZ ;  /* 0x000000041f1f7c10 */ /* 0x000fe2000fffe0ff */
[----:B--2---:R-:W-:-:S04]  /*05a0*/  @P1 FMUL.FTZ R0, R17, R0 ;  /* 0x0000000011001220 */ /* 0x004fc80000410000 */
[----:B0-----:R-:W-:-:S05]  /*05b0*/  @P1 FFMA.FTZ R9, -RZ, R9, R0 ;  /* 0x00000009ff091223 */ /* 0x001fca0000010100 */
[----:B------:R1:W-:Y:S01]  /*05c0*/  @P1 STG.E desc[UR12][R6.64], R9 ;  /* 0x0000000906001986 */ /* 0x0003e2000c10190c */
[----:B------:R-:W-:-:S13]  /*05d0*/  ISETP.GE.AND P1, PT, R31, UR18, PT ;  /* 0x000000121f007c0c */ /* 0x000fda000bf26270 */
[----:B-1----:R-:W-:Y:S05]  /*05e0*/  @!P1 BRA `(.L_x_945) ;  /* 0xfffffffc00549947 */ /* 0x002fea000383ffff */
[----:B------:R-:W-:Y:S05]  /*05f0*/  BSYNC B0 ;  /* 0x0000000000007941 */ /* 0x000fea0003800000 */
.L_x_944:
[----:B------:R-:W-:Y:S05]  /*0600*/  EXIT ;  /* 0x000000000000794d */ /* 0x000fea0003800000 */
.L_x_942:
[C---:B------:R-:W-:Y:S01]  /*0610*/  LOP3.LUT R16, R3.reuse, 0x3, RZ, 0xc0, !PT ;  /* 0x0000000303107812 */ /* 0x040fe200078ec0ff */
[----:B------:R-:W-:Y:S01]  /*0620*/  ULDC.64 UR6, c[0x0][0x2d8] ;  /* 0x0000b60000067ab9 */ /* 0x000fe20000000a00 */
[----:B------:R-:W-:Y:S01]  /*0630*/  ULDC.64 UR8, c[0x0][0x228] ;  /* 0x00008a0000087ab9 */ /* 0x000fe20000000a00 */
[----:B------:R-:W-:Y:S01]  /*0640*/  USHF.L.U64.HI UR5, UR6, 0x2, UR7 ;  /* 0x0000000206057899 */ /* 0x000fe20008010207 */
[----:B------:R-:W-:Y:S01]  /*0650*/  VIADD R15, R3, 0xffffffff ;  /* 0xffffffff030f7836 */ /* 0x000fe20000000000 */
        /* <DEDUP_REMOVED lines=10> */
.L_x_958:
        /* <DEDUP_REMOVED lines=8> */
[C---:B0-----:R-:W-:Y:S01]  /*0780*/  IMAD R5, R13.reuse, UR16, RZ ;  /* 0x000000100d057c24 */ /* 0x041fe2000f8e02ff */
[----:B------:R-:W-:Y:S01]  /*0790*/  CS2R R38, SRZ ;  /* 0x0000000000267805 */ /* 0x000fe2000001ff00 */
[----:B------:R-:W-:-:S02]  /*07a0*/  IMAD R3, R13, UR14, RZ ;  /* 0x0000000e0d037c24 */ /* 0x000fc4000f8e02ff */
[C---:B------:R-:W-:Y:S02]  /*07b0*/  IMAD R5, R12.reuse, UR17, R5 ;  /* 0x000000110c057c24 */ /* 0x040fe4000f8e0205 */
[----:B------:R-:W-:-:S03]  /*07c0*/  IMAD.WIDE.U32 R18, R12, UR14, RZ ;  /* 0x0000000e0c127c25 */ /* 0x000fc6000f8e00ff */
[----:B------:R-:W-:Y:S01]  /*07d0*/  IADD3 R9, R21, R5, RZ ;  /* 0x0000000515097210 */ /* 0x000fe20007ffe0ff */
[----:B------:R-:W-:-:S04]  /*07e0*/  IMAD R3, R12, UR15, R3 ;  /* 0x0000000f0c037c24 */ /* 0x000fc8000f8e0203 */
[----:B------:R-:W-:Y:S01]  /*07f0*/  IMAD.IADD R11, R19, 0x1, R3 ;  /* 0x00000001130b7824 */ /* 0x000fe200078e0203 */
        /* <DEDUP_REMOVED lines=9> */
[----:B------:R-:W-:Y:S02]  /*0890*/  IMAD R7, R0, UR14, RZ ;  /* 0x0000000e00077c24 */ /* 0x000fe4000f8e02ff */
[C---:B------:R-:W-:Y:S01]  /*08a0*/  IMAD R5, R22.reuse, UR17, R5 ;  /* 0x0000001116057c24 */ /* 0x040fe2000f8e0205 */
[----:B------:R-:W-:Y:S01]  /*08b0*/  ULDC.64 UR16, c[0x0][0x210] ;  /* 0x0000840000107ab9 */ /* 0x000fe20000000a00 */
[C---:B------:R-:W-:Y:S02]  /*08c0*/  IMAD R25, R22.reuse, UR15, R7 ;  /* 0x0000000f16197c24 */ /* 0x040fe4000f8e0207 */
[----:B------:R-:W-:Y:S01]  /*08d0*/  IMAD.WIDE.U32 R22, R22, UR14, RZ ;  /* 0x0000000e16167c25 */ /* 0x000fe2000f8e00ff */
[----:B------:R-:W-:Y:S01]  /*08e0*/  ULDC.64 UR14, c[0x0][0x238] ;  /* 0x00008e00000e7ab9 */ /* 0x000fe20000000a00 */
[----:B------:R-:W-:-:S02]  /*08f0*/  IADD3 R7, R3, R5, RZ ;  /* 0x0000000503077210 */ /* 0x000fc40007ffe0ff */
[----:B------:R-:W-:Y:S01]  /*0900*/  LEA R6, P0, R2, UR14, 0x2 ;  /* 0x0000000e02067c11 */ /* 0x000fe2000f8010ff */
[----:B------:R-:W-:Y:S01]  /*0910*/  IMAD.MOV.U32 R0, RZ, RZ, R10 ;  /* 0x000000ffff007224 */ /* 0x000fe200078e000a */
[----:B------:R-:W-:Y:S02]  /*0920*/  LEA R4, P1, R22, UR16, 0x2 ;  /* 0x0000001016047c11 */ /* 0x000fe4000f8210ff */
[----:B------:R-:W-:Y:S02]  /*0930*/  IADD3 R5, R23, R25, RZ ;  /* 0x0000001917057210 */ /* 0x000fe40007ffe0ff */
[----:B------:R-:W-:Y:S02]  /*0940*/  LEA.HI.X R7, R2, UR15, R7, 0x2, P0 ;  /* 0x0000000f02077c11 */ /* 0x000fe400080f1407 */
[----:B------:R-:W-:Y:S02]  /*0950*/  MOV R2, UR18 ;  /* 0x0000001200027c02 */ /* 0x000fe40008000f00 */
[----:B------:R-:W-:-:S02]  /*0960*/  LEA.HI.X R5, R22, UR17, R5, 0x2, P1 ;  /* 0x0000001116057c11 */ /* 0x000fc400088f1405 */
[----:B------:R-:W-:-:S07]  /*0970*/  MOV R3, UR19 ;  /* 0x0000001300037c02 */ /* 0x000fce0008000f00 */
.L_x_951:
[----:B------:R-:W2:Y:S04]  /*0980*/  LDG.E R35, desc[UR12][R2.64] ;  /* 0x0000000c02237981 */ /* 0x000ea8000c1e1900 */
[----:B------:R-:W3:Y:S01]  /*0990*/  LDG.E R30, desc[UR12][R6.64] ;  /* 0x0000000c061e7981 */ /* 0x000ee2000c1e1900 */
[----:B------:R-:W2:Y:S02]  /*09a0*/  I2F.S64 R34, R38 ;  /* 0x0000002600227312 */ /* 0x000ea40000301400 */
[----:B--2---:R-:W-:-:S04]  /*09b0*/  FADD.FTZ R37, R35, R34 ;  /* 0x0000002223257221 */ /* 0x004fc80000010000 */
[----:B------:R-:W-:Y:S02]  /*09c0*/  FMUL.FTZ R22, R37, 1 ;  /* 0x3f80000025167820 */ /* 0x000fe40000410000 */
[----:B---3--:R-:W0:Y:S08]  /*09d0*/  MUFU.RCP R30, R30 ;  /* 0x0000001e001e7308 */ /* 0x008e300000001000 */
[----:B------:R-:W1:Y:S01]  /*09e0*/  F2F.F64.F32 R22, R22 ;  /* 0x0000001600167310 */ /* 0x000e620000201800 */
[----:B0-----:R-:W-:-:S07]  /*09f0*/  FFMA.FTZ R33, R30, R30, -UR11 ;  /* 0x8000000b1e217e23 */ /* 0x001fce000801001e */
[----:B-1----:R-:W0:Y:S01]  /*0a00*/  MUFU.RCP64H R29, R23 ;  /* 0x00000017001d7308 */ /* 0x002e220000001800 */
        /* <DEDUP_REMOVED lines=12> */
.L_x_947:
[----:B------:R-:W-:Y:S01]  /*0ad0*/  IADD3 R38, P0, R2, UR6, RZ ;  /* 0x0000000602267c10 */ /* 0x000fe2000ff1e0ff */
[----:B------:R-:W2:Y:S03]  /*0ae0*/  LDG.E R43, desc[UR12][R4.64] ;  /* 0x0000000c042b7981 */ /* 0x000ea6000c1e1900 */
[----:B------:R-:W-:-:S05]  /*0af0*/  IADD3.X R39, R3, UR5, RZ, P0, !PT ;  /* 0x0000000503277c10 */ /* 0x000fca00087fe4ff */
[----:B------:R-:W3:Y:S01]  /*0b00*/  LDG.E R2, desc[UR12][R38.64] ;  /* 0x0000000c26027981 */ /* 0x000ee2000c1e1900 */
[----:B------:R-:W-:-:S04]  /*0b10*/  IADD3 R40, P0, R6, UR10, RZ ;  /* 0x0000000a06287c10 */ /* 0x000fc8000ff1e0ff */
[----:B------:R-:W-:-:S05]  /*0b20*/  IADD3.X R41, R7, UR9, RZ, P0, !PT ;  /* 0x0000000907297c10 */ /* 0x000fca00087fe4ff */
[----:B------:R-:W4:Y:S01]  /*0b30*/  LDG.E R7, desc[UR12][R40.64] ;  /* 0x0000000c28077981 */ /* 0x000f22000c1e1900 */
[----:B------:R-:W0:Y:S08]  /*0b40*/  F2I.S64.TRUNC R44, R37 ;  /* 0x00000025002c7311 */ /* 0x000e30000020d900 */
[----:B0-----:R-:W-:Y:S01]  /*0b50*/  I2F.S64 R3, R44 ;  /* 0x0000002c00037312 */ /* 0x001fe20000301400 */
[----:B------:R-:W-:Y:S01]  /*0b60*/  UMOV UR14, 0xf0000000 ;  /* 0xf0000000000e7882 */ /* 0x000fe20000000000 */
[----:B------:R-:W-:-:S02]  /*0b70*/  UMOV UR15, 0x380fffff ;  /* 0x380fffff000f7882 */ /* 0x000fc40000000000 */
[----:B------:R-:W-:-:S04]  /*0b80*/  DSETP.GEU.AND P0, PT, |R24|, UR14, PT ;  /* 0x0000000e18007e2a */ /* 0x000fc8000bf0e200 */
[----:B------:R-:W0:Y:S10]  /*0b90*/  F2F.F32.F64 R30, R24 ;  /* 0x00000018001e7310 */ /* 0x000e340000301000 */
[----:B0-----:R-:W-:Y:S01]  /*0ba0*/  @!P0 FMUL R30, R30, 1.175494350822287508e-38 ;  /* 0x008000001e1e8820 */ /* 0x001fe20000400000 */
[----:B---3--:R-:W-:-:S04]  /*0bb0*/  FADD.FTZ R6, R2, R3 ;  /* 0x0000000302067221 */ /* 0x008fc80000010000 */
[----:B------:R-:W-:-:S06]  /*0bc0*/  FMUL.FTZ R22, R6, 1 ;  /* 0x3f80000006167820 */ /* 0x000fcc0000410000 */
[----:B------:R-:W0:Y:S08]  /*0bd0*/  F2F.F64.F32 R22, R22 ;  /* 0x0000001600167310 */ /* 0x000e300000201800 */
[----:B0-----:R-:W0:Y:S01]  /*0be0*/  MUFU.RCP64H R29, R23 ;  /* 0x00000017001d7308 */ /* 0x001e220000001800 */
[----:B------:R-:W-:-:S06]  /*0bf0*/  IADD3 R28, R23, 0x300402, RZ ;  /* 0x00300402171c7810 */ /* 0x000fcc0007ffe0ff */
[----:B0-----:R-:W-:-:S08]  /*0c00*/  DFMA R26, -R22, R28, 1 ;  /* 0x3ff00000161a742b */ /* 0x001fd0000000011c */
[----:B------:R-:W-:-:S08]  /*0c10*/  DFMA R26, R26, R26, R26 ;  /* 0x0000001a1a1a722b */ /* 0x000fd0000000001a */
[----:B------:R-:W-:Y:S01]  /*0c20*/  DFMA R26, R28, R26, R28 ;  /* 0x0000001a1c1a722b */ /* 0x000fe2000000001c */
[----:B--2---:R-:W-:-:S04]  /*0c30*/  FADD.FTZ R29, -R43, R32 ;  /* 0x000000202b1d7221 */ /* 0x004fc80000010100 */
[----:B------:R-:W-:-:S04]  /*0c40*/  FMUL.FTZ R29, R29, R29 ;  /* 0x0000001d1d1d7220 */ /* 0x000fc80000410000 */
[----:B------:R-:W-:Y:S01]  /*0c50*/  FMUL.FTZ R42, R34, R29 ;  /* 0x0000001d222a7220 */ /* 0x000fe20000410000 */
[----:B----4-:R-:W0:Y:S03]  /*0c60*/  MUFU.RCP R7, R7 ;  /* 0x0000000700077308 */ /* 0x010e260000001000 */
[----:B------:R-:W-:Y:S01]  /*0c70*/  FMUL.FTZ R29, R35, R42 ;  /* 0x0000002a231d7220 */ /* 0x000fe20000410000 */
[----:B------:R-:W-:-:S03]  /*0c80*/  FSETP.GEU.AND P0, PT, |R28|, 5.8789094863358348022e-39, PT ;  /* 0x004004021c00780b */ /* 0x000fc60003f0e200 */
[----:B------:R-:W-:Y:S01]  /*0c90*/  FMUL.FTZ R42, R30, R29 ;  /* 0x0000001d1e2a7220 */ /* 0x000fe20000410000 */
[----:B------:R-:W-:-:S03]  /*0ca0*/  DFMA R24, -R22, R26, 1 ;  /* 0x3ff000001618742b */ /* 0x000fc6000000011a */
[----:B------:R-:W-:Y:S01]  /*0cb0*/  FFMA.FTZ R33, R33, R35, R42 ;  /* 0x0000002321217223 */ /* 0x000fe2000001002a */
[-C--:B------:R-:W-:Y:S01]  /*0cc0*/  FMUL.FTZ R42, R35, R30.reuse ;  /* 0x0000001e232a7220 */ /* 0x080fe20000410000 */
[----:B------:R-:W-:-:S03]  /*0cd0*/  FMUL.FTZ R29, R34, R30 ;  /* 0x0000001e221d7220 */ /* 0x000fc60000410000 */
[----:B------:R-:W-:Y:S01]  /*0ce0*/  FMUL.FTZ R30, R43, R42 ;  /* 0x0000002a2b1e7220 */ /* 0x000fe20000410000 */
[----:B------:R-:W-:Y:S01]  /*0cf0*/  IADD3 R42, P1, R4, UR8, RZ ;  /* 0x00000008042a7c10 */ /* 0x000fe2000ff3e0ff */
[----:B------:R-:W-:Y:S01]  /*0d00*/  DFMA R24, R26, R24, R26 ;  /* 0x000000181a18722b */ /* 0x000fe2000000001a */
[----:B------:R-:W-:Y:S01]  /*0d10*/  FADD.FTZ R36, R33, R36 ;  /* 0x0000002421247221 */ /* 0x000fe20000010000 */
[----:B------:R-:W-:Y:S01]  /*0d20*/  FFMA.FTZ R32, R29, R32, R30 ;  /* 0x000000201d207223 */ /* 0x000fe2000001001e */
[----:B------:R-:W-:Y:S01]  /*0d30*/  IADD3.X R43, R5, UR7, RZ, P1, !PT ;  /* 0x00000007052b7c10 */ /* 0x000fe20008ffe4ff */
[----:B0-----:R-:W-:Y:S01]  /*0d40*/  FFMA.FTZ R33, R7, R7, -UR11 ;  /* 0x8000000b07217e23 */ /* 0x001fe20008010007 */
[----:B------:R-:W-:Y:S07]  /*0d50*/  @P0 BRA `(.L_x_948) ;  /* 0x0000000000100947 */ /* 0x000fee0003800000 */
[----:B------:R-:W-:Y:S02]  /*0d60*/  LOP3.LUT R26, R23, 0x7fffffff, RZ, 0xc0, !PT ;  /* 0x7fffffff171a7812 */ /* 0x000fe400078ec0ff */
[----:B------:R-:W-:Y:S02]  /*0d70*/  MOV R30, 0xda0 ;  /* 0x00000da0001e7802 */ /* 0x000fe40000000f00 */
[----:B------:R-:W-:-:S07]  /*0d80*/  IADD3 R26, R26, -0x100000, RZ ;  /* 0xfff000001a1a7810 */ /* 0x000fce0007ffe0ff */
[----:B------:R-:W-:Y:S05]  /*0d90*/  CALL.REL.NOINC `($__internal_8_$__cuda_sm20_dblrcp_rn_slowpath_v3) ;  /* 0x0000001800b07944 */ /* 0x000fea0003c00000 */
.L_x_948:
        /* <DEDUP_REMOVED lines=18> */
[----:B------:R-:W-:Y:S01]  /*0ec0*/  IADD3 R26, R23, 0x300402, RZ ;  /* 0x00300402171a7810 */ /* 0x000fe20007ffe0ff */
[----:B--2---:R-:W-:-:S05]  /*0ed0*/  FADD.FTZ R6, R32, -R35 ;  /* 0x8000002320067221 */ /* 0x004fca0000010000 */
[----:B0-----:R-:W-:Y:S01]  /*0ee0*/  DFMA R28, -R22, R26, 1 ;  /* 0x3ff00000161c742b */ /* 0x001fe2000000011a */
[----:B------:R-:W-:-:S07]  /*0ef0*/  FMUL.FTZ R6, R6, R6 ;  /* 0x0000000606067220 */ /* 0x000fce0000410000 */
[----:B------:R-:W-:-:S08]  /*0f00*/  DFMA R28, R28, R28, R28 ;  /* 0x0000001c1c1c722b */ /* 0x000fd0000000001c */
[----:B------:R-:W-:Y:S01]  /*0f10*/  DFMA R28, R26, R28, R26 ;  /* 0x0000001c1a1c722b */ /* 0x000fe2000000001a */
[----:B------:R-:W-:Y:S02]  /*0f20*/  FMUL.FTZ R27, R3, R6 ;  /* 0x00000006031b7220 */ /* 0x000fe40000410000 */
[----:B----4-:R-:W0:Y:S02]  /*0f30*/  MUFU.RCP R6, R30 ;  /* 0x0000001e00067308 */ /* 0x010e240000001000 */
[----:B------:R-:W-:Y:S01]  /*0f40*/  FMUL.FTZ R27, R2, R27 ;  /* 0x0000001b021b7220 */ /* 0x000fe20000410000 */
[----:B------:R-:W-:-:S03]  /*0f50*/  FSETP.GEU.AND P0, PT, |R26|, 5.8789094863358348022e-39, PT ;  /* 0x004004021a00780b */ /* 0x000fc60003f0e200 */
[----:B------:R-:W-:Y:S01]  /*0f60*/  FMUL.FTZ R38, R34, R27 ;  /* 0x0000001b22267220 */ /* 0x000fe20000410000 */
[----:B------:R-:W-:-:S03]  /*0f70*/  DFMA R24, -R22, R28, 1 ;  /* 0x3ff000001618742b */ /* 0x000fc6000000011c */
[----:B------:R-:W-:Y:S01]  /*0f80*/  FFMA.FTZ R33, R33, R2, R38 ;  /* 0x0000000221217223 */ /* 0x000fe20000010026 */
[-C--:B------:R-:W-:Y:S01]  /*0f90*/  FMUL.FTZ R2, R2, R34.reuse ;  /* 0x0000002202027220 */ /* 0x080fe20000410000 */
[----:B------:R-:W-:Y:S01]  /*0fa0*/  FMUL.FTZ R3, R3, R34 ;  /* 0x0000002203037220 */ /* 0x000fe20000410000 */
[----:B------:R-:W-:Y:S02]  /*0fb0*/  IADD3 R38, P1, R42, UR8, RZ ;  /* 0x000000082a267c10 */ /* 0x000fe4000ff3e0ff */
[----:B------:R-:W-:Y:S01]  /*0fc0*/  FMUL.FTZ R35, R35, R2 ;  /* 0x0000000223237220 */ /* 0x000fe20000410000 */
[----:B------:R-:W-:Y:S01]  /*0fd0*/  DFMA R28, R28, R24, R28 ;  /* 0x000000181c1c722b */ /* 0x000fe2000000001c */
[----:B------:R-:W-:Y:S01]  /*0fe0*/  FADD.FTZ R36, R36, R33 ;  /* 0x0000002124247221 */ /* 0x000fe20000010000 */
[----:B------:R-:W-:Y:S01]  /*0ff0*/  IADD3.X R39, R43, UR7, RZ, P1, !PT ;  /* 0x000000072b277c10 */ /* 0x000fe20008ffe4ff */
[----:B------:R-:W-:Y:S01]  /*1000*/  FFMA.FTZ R35, R32, R3, R35 ;  /* 0x0000000320237223 */ /* 0x000fe20000010023 */
[----:B0-----:R-:W-:Y:S01]  /*1010*/  FFMA.FTZ R3, R6, R6, -UR11 ;  /* 0x8000000b06037e23 */ /* 0x001fe20008010006 */
[----:B------:R-:W-:Y:S06]  /*1020*/  @P0 BRA `(.L_x_949) ;  /* 0x0000000000180947 */ /* 0x000fec0003800000 */
[----:B------:R-:W-:Y:S02]  /*1030*/  LOP3.LUT R26, R23, 0x7fffffff, RZ, 0xc0, !PT ;  /* 0x7fffffff171a7812 */ /* 0x000fe400078ec0ff */
[----:B------:R-:W-:Y:S02]  /*1040*/  MOV R30, 0x1070 ;  /* 0x00001070001e7802 */ /* 0x000fe40000000f00 */
[----:B------:R-:W-:-:S07]  /*1050*/  IADD3 R26, R26, -0x100000, RZ ;  /* 0xfff000001a1a7810 */ /* 0x000fce0007ffe0ff */
[----:B------:R-:W-:Y:S05]  /*1060*/  CALL.REL.NOINC `($__internal_8_$__cuda_sm20_dblrcp_rn_slowpath_v3) ;  /* 0x0000001400fc7944 */ /* 0x000fea0003c00000 */
[----:B------:R-:W-:Y:S01]  /*1070*/  MOV R28, R24 ;  /* 0x00000018001c7202 */ /* 0x000fe20000000f00 */
[----:B------:R-:W-:-:S07]  /*1080*/  IMAD.MOV.U32 R29, RZ, RZ, R25 ;  /* 0x000000ffff1d7224 */ /* 0x000fce00078e0019 */
.L_x_949:
[----:B------:R-:W-:Y:S01]  /*1090*/  IADD3 R24, P0, R44, UR6, RZ ;  /* 0x000000062c187c10 */ /* 0x000fe2000ff1e0ff */
[----:B------:R0:W2:Y:S03]  /*10a0*/  LDG.E R2, desc[UR12][R38.64] ;  /* 0x0000000c26027981 */ /* 0x0000a6000c1e1900 */
[----:B------:R-:W-:-:S05]  /*10b0*/  IADD3.X R25, R45, UR5, RZ, P0, !PT ;  /* 0x000000052d197c10 */ /* 0x000fca00087fe4ff */
[----:B------:R-:W3:Y:S01]  /*10c0*/  LDG.E R32, desc[UR12][R24.64] ;  /* 0x0000000c18207981 */ /* 0x000ee2000c1e1900 */
[----:B------:R-:W-:-:S04]  /*10d0*/  IADD3 R26, P0, R40, UR10, RZ ;  /* 0x0000000a281a7c10 */ /* 0x000fc8000ff1e0ff */
[----:B------:R-:W-:-:S05]  /*10e0*/  IADD3.X R27, R41, UR9, RZ, P0, !PT ;  /* 0x00000009291b7c10 */ /* 0x000fca00087fe4ff */
[----:B------:R-:W4:Y:S01]  /*10f0*/  LDG.E R37, desc[UR12][R26.64] ;  /* 0x0000000c1a257981 */ /* 0x000f22000c1e1900 */
[----:B------:R-:W1:Y:S08]  /*1100*/  F2I.S64.TRUNC R6, R7 ;  /* 0x0000000700067311 */ /* 0x000e70000020d900 */
[----:B-1----:R-:W-:Y:S01]  /*1110*/  I2F.S64 R33, R6 ;  /* 0x0000000600217312 */ /* 0x002fe20000301400 */
[----:B------:R-:W-:Y:S01]  /*1120*/  UMOV UR14, 0xf0000000 ;  /* 0xf0000000000e7882 */ /* 0x000fe20000000000 */
[----:B------:R-:W-:-:S02]  /*1130*/  UMOV UR15, 0x380fffff ;  /* 0x380fffff000f7882 */ /* 0x000fc40000000000 */
[----:B------:R-:W-:-:S04]  /*1140*/  DSETP.GEU.AND P0, PT, |R28|, UR14, PT ;  /* 0x0000000e1c007e2a */ /* 0x000fc8000bf0e200 */
[----:B------:R-:W1:Y:S01]  /*1150*/  F2F.F32.F64 R30, R28 ;  /* 0x0000001c001e7310 */ /* 0x000e620000301000 */
[----:B0-----:R-:W-:-:S09]  /*1160*/  IADD3 R38, P2, R38, UR8, RZ ;  /* 0x0000000826267c10 */ /* 0x001fd2000ff5e0ff */
[----:B-1----:R-:W-:Y:S01]  /*1170*/  @!P0 FMUL R30, R30, 1.175494350822287508e-38 ;  /* 0x008000001e1e8820 */ /* 0x002fe20000400000 */
[----:B------:R-:W-:Y:S01]  /*1180*/  IADD3.X R39, R39, UR7, RZ, P2, !PT ;  /* 0x0000000727277c10 */ /* 0x000fe200097fe4ff */
        /* <DEDUP_REMOVED lines=8> */
[----:B------:R-:W-:Y:S01]  /*1210*/  DFMA R40, R40, R40, R40 ;  /* 0x000000282828722b */ /* 0x000fe20000000028 */
[----:B------:R-:W-:Y:S01]  /*1220*/  FMUL.FTZ R7, R5, R6 ;  /* 0x0000000605077220 */ /* 0x000fe20000410000 */
[----:B----4-:R-:W0:Y:S01]  /*1230*/  MUFU.RCP R37, R37 ;  /* 0x0000002500257308 */ /* 0x010e220000001000 */
[----:B------:R-:W-:-:S05]  /*1240*/  FSETP.GEU.AND P0, PT, |R42|, 5.8789094863358348022e-39, PT ;  /* 0x004004022a00780b */ /* 0x000fca0003f0e200 */
[----:B------:R-:W-:Y:S01]  /*1250*/  DFMA R40, R42, R40, R42 ;  /* 0x000000282a28722b */ /* 0x000fe2000000002a */
[C---:B------:R-:W-:Y:S01]  /*1260*/  FMUL.FTZ R7, R4.reuse, R7 ;  /* 0x0000000704077220 */ /* 0x040fe20000410000 */
[-C--:B------:R-:W-:Y:S01]  /*1270*/  FMUL.FTZ R43, R4, R30.reuse ;  /* 0x0000001e042b7220 */ /* 0x080fe20000410000 */
[----:B------:R-:W-:Y:S02]  /*1280*/  FMUL.FTZ R6, R5, R30 ;  /* 0x0000001e05067220 */ /* 0x000fe40000410000 */
[----:B------:R-:W-:Y:S01]  /*1290*/  FMUL.FTZ R30, R30, R7 ;  /* 0x000000071e1e7220 */ /* 0x000fe20000410000 */
[----:B------:R-:W-:Y:S02]  /*12a0*/  FMUL.FTZ R2, R2, R43 ;  /* 0x0000002b02027220 */ /* 0x000fe40000410000 */
[----:B------:R-:W-:Y:S01]  /*12b0*/  DFMA R28, -R22, R40, 1 ;  /* 0x3ff00000161c742b */ /* 0x000fe20000000128 */
[----:B------:R-:W-:Y:S01]  /*12c0*/  FFMA.FTZ R3, R3, R4, R30 ;  /* 0x0000000403037223 */ /* 0x000fe2000001001e */
[----:B------:R-:W-:Y:S01]  /*12d0*/  FFMA.FTZ R35, R35, R6, R2 ;  /* 0x0000000623237223 */ /* 0x000fe20000010002 */
[----:B------:R-:W-:-:S02]  /*12e0*/  IADD3 R2, P1, R24, UR6, RZ ;  /* 0x0000000618027c10 */ /* 0x000fc4000ff3e0ff */
[----:B------:R-:W-:Y:S02]  /*12f0*/  IADD3 R6, P4, R26, UR10, RZ ;  /* 0x0000000a1a067c10 */ /* 0x000fe4000ff9e0ff */
[----:B------:R-:W-:Y:S01]  /*1300*/  IADD3 R4, P3, R38, UR8, RZ ;  /* 0x0000000826047c10 */ /* 0x000fe2000ff7e0ff */
[----:B------:R-:W-:Y:S01]  /*1310*/  DFMA R40, R40, R28, R40 ;  /* 0x0000001c2828722b */ /* 0x000fe20000000028 */
[----:B------:R-:W-:Y:S01]  /*1320*/  FADD.FTZ R36, R36, R3 ;  /* 0x0000000324247221 */ /* 0x000fe20000010000 */
[----:B------:R-:W-:Y:S01]  /*1330*/  IADD3.X R3, R25, UR5, RZ, P1, !PT ;  /* 0x0000000519037c10 */ /* 0x000fe20008ffe4ff */
[----:B0-----:R-:W-:Y:S01]  /*1340*/  FFMA.FTZ R37, R37, R37, -UR11 ;  /* 0x8000000b25257e23 */ /* 0x001fe20008010025 */
[----:B------:R-:W-:Y:S02]  /*1350*/  IADD3.X R7, R27, UR9, RZ, P4, !PT ;  /* 0x000000091b077c10 */ /* 0x000fe4000a7fe4ff */
[----:B------:R-:W-:Y:S01]  /*1360*/  IADD3.X R5, R39, UR7, RZ, P3, !PT ;  /* 0x0000000727057c10 */ /* 0x000fe20009ffe4ff */
[----:B------:R-:W-:Y:S06]  /*1370*/  @P0 BRA `(.L_x_950) ;  /* 0x0000000000180947 */ /* 0x000fec0003800000 */
[----:B------:R-:W-:Y:S02]  /*1380*/  LOP3.LUT R26, R23, 0x7fffffff, RZ, 0xc0, !PT ;  /* 0x7fffffff171a7812 */ /* 0x000fe400078ec0ff */
[----:B------:R-:W-:Y:S02]  /*1390*/  MOV R30, 0x13c0 ;  /* 0x000013c0001e7802 */ /* 0x000fe40000000f00 */
[----:B------:R-:W-:-:S07]  /*13a0*/  IADD3 R26, R26, -0x100000, RZ ;  /* 0xfff000001a1a7810 */ /* 0x000fce0007ffe0ff */
[----:B------:R-:W-:Y:S05]  /*13b0*/  CALL.REL.NOINC `($__internal_8_$__cuda_sm20_dblrcp_rn_slowpath_v3) ;  /* 0x0000001400287944 */ /* 0x000fea0003c00000 */
[----:B------:R-:W-:Y:S02]  /*13c0*/  MOV R40, R24 ;  /* 0x0000001800287202 */ /* 0x000fe40000000f00 */
[----:B------:R-:W-:-:S07]  /*13d0*/  MOV R41, R25 ;  /* 0x0000001900297202 */ /* 0x000fce0000000f00 */
.L_x_950:
[----:B------:R0:W2:Y:S01]  /*13e0*/  LDG.E R24, desc[UR12][R38.64] ;  /* 0x0000000c26187981 */ /* 0x0000a2000c1e1900 */
[----:B------:R-:W-:Y:S01]  /*13f0*/  UMOV UR14, 0xf0000000 ;  /* 0xf0000000000e7882 */ /* 0x000fe20000000000 */
[----:B------:R-:W-:Y:S01]  /*1400*/  UMOV UR15, 0x380fffff ;  /* 0x380fffff000f7882 */ /* 0x000fe20000000000 */
[----:B------:R-:W1:Y:S01]  /*1410*/  F2F.F32.F64 R22, R40 ;  /* 0x0000002800167310 */ /* 0x000e620000301000 */
[----:B------:R-:W-:Y:S01]  /*1420*/  DSETP.GEU.AND P0, PT, |R40|, UR14, PT ;  /* 0x0000000e28007e2a */ /* 0x000fe2000bf0e200 */
[----:B------:R-:W-:Y:S02]  /*1430*/  IADD3 R0, R0, -0x4, RZ ;  /* 0xfffffffc00007810 */ /* 0x000fe40007ffe0ff */
[----:B------:R-:W-:-:S04]  /*1440*/  IADD3 R8, R8, 0x4, RZ ;  /* 0x0000000408087810 */ /* 0x000fc80007ffe0ff */
[----:B0-----:R0:W3:Y:S07]  /*1450*/  F2I.S64.TRUNC R38, R34 ;  /* 0x0000002200267311 */ /* 0x0010ee000020d900 */
[----:B-1----:R-:W-:Y:S01]  /*1460*/  @!P0 FMUL R22, R22, 1.175494350822287508e-38 ;  /* 0x0080000016168820 */ /* 0x002fe20000400000 */
[----:B------:R-:W-:-:S03]  /*1470*/  ISETP.NE.AND P0, PT, R0, RZ, PT ;  /* 0x000000ff0000720c */ /* 0x000fc60003f05270 */
[----:B------:R-:W-:Y:S01]  /*1480*/  FMUL.FTZ R25, R32, R22 ;  /* 0x0000001620197220 */ /* 0x000fe20000410000 */
[----:B--2---:R-:W-:-:S03]  /*1490*/  FADD.FTZ R23, R35, -R24 ;  /* 0x8000001823177221 */ /* 0x004fc60000010000 */
[----:B------:R-:W-:Y:S01]  /*14a0*/  FMUL.FTZ R24, R24, R25 ;  /* 0x0000001918187220 */ /* 0x000fe20000410000 */
[----:B------:R-:W-:-:S04]  /*14b0*/  FMUL.FTZ R26, R23, R23 ;  /* 0x00000017171a7220 */ /* 0x000fc80000410000 */
[C---:B------:R-:W-:Y:S01]  /*14c0*/  FMUL.FTZ R23, R33.reuse, R26 ;  /* 0x0000001a21177220 */ /* 0x040fe20000410000 */
[----:B------:R-:W-:-:S03]  /*14d0*/  FMUL.FTZ R26, R33, R22 ;  /* 0x00000016211a7220 */ /* 0x000fc60000410000 */
[----:B------:R-:W-:-:S04]  /*14e0*/  FMUL.FTZ R23, R32, R23 ;  /* 0x0000001720177220 */ /* 0x000fc80000410000 */
[----:B------:R-:W-:-:S04]  /*14f0*/  FMUL.FTZ R22, R22, R23 ;  /* 0x0000001716167220 */ /* 0x000fc80000410000 */
[----:B------:R-:W-:Y:S01]  /*1500*/  FFMA.FTZ R37, R37, R32, R22 ;  /* 0x0000002025257223 */ /* 0x000fe20000010016 */
[----:B------:R-:W-:-:S03]  /*1510*/  FFMA.FTZ R32, R35, R26, R24 ;  /* 0x0000001a23207223 */ /* 0x000fc60000010018 */
[----:B------:R-:W-:Y:S01]  /*1520*/  FADD.FTZ R36, R36, R37 ;  /* 0x0000002524247221 */ /* 0x000fe20000010000 */
[----:B0--3--:R-:W-:Y:S06]  /*1530*/  @P0 BRA `(.L_x_951) ;  /* 0xfffffff400100947 */ /* 0x009fec000383ffff */
.L_x_946:
[----:B------:R-:W-:-:S13]  /*1540*/  ISETP.NE.AND P0, PT, R16, RZ, PT ;  /* 0x000000ff1000720c */ /* 0x000fda0003f05270 */
[----:B------:R-:W-:Y:S05]  /*1550*/  @!P0 BRA `(.L_x_952) ;  /* 0x0000000c00608947 */ /* 0x000fea0003800000 */
[----:B------:R-:W0:Y:S01]  /*1560*/  LDC.64 R6, c[0x0][0x2c8] ;  /* 0x0000b200ff067b82 */ /* 0x000e220000000a00 */
[----:B------:R-:W-:Y:S01]  /*1570*/  SHF.R.S32.HI R4, RZ, 0x1f, R8 ;  /* 0x0000001fff047819 */ /* 0x000fe20000011408 */
[----:B------:R-:W-:Y:S02]  /*1580*/  ULDC.64 UR14, c[0x0][0x2d8] ;  /* 0x0000b600000e7ab9 */ /* 0x000fe40000000a00 */
[----:B------:R-:W-:-:S04]  /*1590*/  IMAD.WIDE.U32 R2, R8, UR14, RZ ;  /* 0x0000000e08027c25 */ /* 0x000fc8000f8e00ff */
[----:B------:R-:W-:-:S04]  /*15a0*/  IMAD R5, R4, UR14, RZ ;  /* 0x0000000e04057c24 */ /* 0x000fc8000f8e02ff */
[----:B------:R-:W-:Y:S01]  /*15b0*/  IMAD R5, R8, UR15, R5 ;  /* 0x0000000f08057c24 */ /* 0x000fe2000f8e0205 */
[----:B------:R-:W-:-:S04]  /*15c0*/  ULDC.64 UR14, c[0x0][0x250] ;  /* 0x00009400000e7ab9 */ /* 0x000fc80000000a00 */
[----:B------:R-:W-:Y:S02]  /*15d0*/  IADD3 R0, R3, R5, RZ ;  /* 0x0000000503007210 */ /* 0x000fe40007ffe0ff */
[----:B0-----:R-:W-:-:S04]  /*15e0*/  LEA R22, P0, R2, R6, 0x2 ;  /* 0x0000000602167211 */ /* 0x001fc800078010ff */
[----:B------:R-:W-:-:S05]  /*15f0*/  LEA.HI.X R23, R2, R7, R0, 0x2, P0 ;  /* 0x0000000702177211 */ /* 0x000fca00000f1400 */
[----:B------:R-:W2:Y:S01]  /*1600*/  LDG.E R3, desc[UR12][R22.64] ;  /* 0x0000000c16037981 */ /* 0x000ea2000c1e1900 */
[----:B------:R-:W-:Y:S01]  /*1610*/  MOV R7, R9 ;  /* 0x0000000900077202 */ /* 0x000fe20000000f00 */
        /* <DEDUP_REMOVED lines=8> */
[----:B------:R-:W2:Y:S01]  /*16a0*/  I2F.S64 R2, R38 ;  /* 0x0000002600027312 */ /* 0x000ea20000301400 */
[----:B------:R-:W-:-:S03]  /*16b0*/  ULDC.64 UR14, c[0x0][0x228] ;  /* 0x00008a00000e7ab9 */ /* 0x000fc60000000a00 */
[----:B------:R-:W3:Y:S01]  /*16c0*/  LDG.E R28, desc[UR12][R28.64] ;  /* 0x0000000c1c1c7981 */ /* 0x000ee2000c1e1900 */
[----:B--2---:R-:W-:-:S04]  /*16d0*/  FADD.FTZ R0, R3, R2 ;  /* 0x0000000203007221 */ /* 0x004fc80000010000 */
[----:B------:R-:W-:-:S06]  /*16e0*/  FMUL.FTZ R22, R0, 1 ;  /* 0x3f80000000167820 */ /* 0x000fcc0000410000 */
[----:B------:R-:W0:Y:S08]  /*16f0*/  F2F.F64.F32 R22, R22 ;  /* 0x0000001600167310 */ /* 0x000e300000201800 */
[----:B---3--:R-:W-:Y:S01]  /*1700*/  MUFU.RCP R30, R28 ;  /* 0x0000001c001e7308 */ /* 0x008fe20000001000 */
[----:B0-----:R-:W-:-:S04]  /*1710*/  IADD3 R6, R23, 0x300402, RZ ;  /* 0x0030040217067810 */ /* 0x001fc80007ffe0ff */
[----:B------:R-:W-:-:S03]  /*1720*/  FSETP.GEU.AND P0, PT, |R6|, 5.8789094863358348022e-39, PT ;  /* 0x004004020600780b */ /* 0x000fc60003f0e200 */
[----:B------:R-:W0:Y:S02]  /*1730*/  MUFU.RCP64H R7, R23 ;  /* 0x0000001700077308 */ /* 0x000e240000001800 */
[----:B0-----:R-:W-:-:S08]  /*1740*/  DFMA R24, -R22, R6, 1 ;  /* 0x3ff000001618742b */ /* 0x001fd00000000106 */
[----:B------:R-:W-:Y:S01]  /*1750*/  DFMA R26, R24, R24, R24 ;  /* 0x00000018181a722b */ /* 0x000fe20000000018 */
[----:B------:R-:W-:Y:S02]  /*1760*/  MOV R24, R18 ;  /* 0x0000001200187202 */ /* 0x000fe40000000f00 */
[----:B------:R-:W-:-:S05]  /*1770*/  MOV R25, R11 ;  /* 0x0000000b00197202 */ /* 0x000fca0000000f00 */
[----:B------:R-:W-:Y:S01]  /*1780*/  DFMA R26, R6, R26, R6 ;  /* 0x0000001a061a722b */ /* 0x000fe20000000006 */
[----:B------:R-:W-:-:S04]  /*1790*/  IMAD.WIDE.U32 R24, R8, UR14, R24 ;  /* 0x0000000e08187c25 */ /* 0x000fc8000f8e0018 */
[----:B------:R-:W-:-:S03]  /*17a0*/  IMAD R7, R4, UR14, RZ ;  /* 0x0000000e04077c24 */ /* 0x000fc6000f8e02ff */
[----:B------:R-:W-:Y:S01]  /*17b0*/  DFMA R4, -R22, R26, 1 ;  /* 0x3ff000001604742b */ /* 0x000fe2000000011a */
[----:B------:R-:W-:Y:S01]  /*17c0*/  IMAD R7, R8, UR15, R7 ;  /* 0x0000000f08077c24 */ /* 0x000fe2000f8e0207 */
[----:B------:R-:W-:Y:S02]  /*17d0*/  ULDC.64 UR14, c[0x0][0x210] ;  /* 0x00008400000e7ab9 */ /* 0x000fe40000000a00 */
[C---:B------:R-:W-:Y:S01]  /*17e0*/  LEA R6, P1, R24.reuse, UR14, 0x2 ;  /* 0x0000000e18067c11 */ /* 0x040fe2000f8210ff */
[----:B------:R-:W-:Y:S01]  /*17f0*/  ULDC UR14, c[0x0][0x2c0] ;  /* 0x0000b000000e7ab9 */ /* 0x000fe20000000800 */
[----:B------:R-:W-:Y:S02]  /*1800*/  IADD3 R7, R25, R7, RZ ;  /* 0x0000000719077210 */ /* 0x000fe40007ffe0ff */
[----:B------:R-:W-:Y:S02]  /*1810*/  DFMA R26, R26, R4, R26 ;  /* 0x000000041a1a722b */ /* 0x000fe4000000001a */
[----:B------:R-:W-:Y:S01]  /*1820*/  LEA.HI.X R7, R24, UR15, R7, 0x2, P1 ;  /* 0x0000000f18077c11 */ /* 0x000fe200088f1407 */
[----:B------:R-:W-:Y:S01]  /*1830*/  FFMA.FTZ R4, R30, R30, -UR14 ;  /* 0x8000000e1e047e23 */ /* 0x000fe2000801001e */
[----:B------:R-:W-:Y:S07]  /*1840*/  @P0 BRA `(.L_x_953) ;  /* 0x0000000000180947 */ /* 0x000fee0003800000 */
[----:B------:R-:W-:Y:S02]  /*1850*/  LOP3.LUT R26, R23, 0x7fffffff, RZ, 0xc0, !PT ;  /* 0x7fffffff171a7812 */ /* 0x000fe400078ec0ff */
[----:B------:R-:W-:Y:S02]  /*1860*/  MOV R30, 0x1890 ;  /* 0x00001890001e7802 */ /* 0x000fe40000000f00 */
[----:B------:R-:W-:-:S07]  /*1870*/  IADD3 R26, R26, -0x100000, RZ ;  /* 0xfff000001a1a7810 */ /* 0x000fce0007ffe0ff */
[----:B------:R-:W-:Y:S05]  /*1880*/  CALL.REL.NOINC `($__internal_8_$__cuda_sm20_dblrcp_rn_slowpath_v3) ;  /* 0x0000000c00f47944 */ /* 0x000fea0003c00000 */
[----:B------:R-:W-:Y:S01]  /*1890*/  IMAD.MOV.U32 R26, RZ, RZ, R24 ;  /* 0x000000ffff1a7224 */ /* 0x000fe200078e0018 */
[----:B------:R-:W-:-:S07]  /*18a0*/  MOV R27, R25 ;  /* 0x00000019001b7202 */ /* 0x000fce0000000f00 */
.L_x_953:
[----:B------:R-:W2:Y:S01]  /*18b0*/  LDG.E R7, desc[UR12][R6.64] ;  /* 0x0000000c06077981 */ /* 0x000ea2000c1e1900 */
[----:B------:R-:W-:Y:S01]  /*18c0*/  UMOV UR14, 0xf0000000 ;  /* 0xf0000000000e7882 */ /* 0x000fe20000000000 */
[----:B------:R-:W-:Y:S01]  /*18d0*/  UMOV UR15, 0x380fffff ;  /* 0x380fffff000f7882 */ /* 0x000fe20000000000 */
[----:B------:R-:W0:Y:S01]  /*18e0*/  F2F.F32.F64 R5, R26 ;  /* 0x0000001a00057310 */ /* 0x000e220000301000 */
[----:B------:R-:W-:-:S07]  /*18f0*/  DSETP.GEU.AND P0, PT, |R26|, UR14, PT ;  /* 0x0000000e1a007e2a */ /* 0x000fce000bf0e200 */
[----:B------:R1:W3:Y:S07]  /*1900*/  F2I.S64.TRUNC R38, R0 ;  /* 0x0000000000267311 */ /* 0x0002ee000020d900 */
[----:B0-----:R-:W-:Y:S01]  /*1910*/  @!P0 FMUL R5, R5, 1.175494350822287508e-38 ;  /* 0x0080000005058820 */ /* 0x001fe20000400000 */
[----:B------:R-:W-:-:S03]  /*1920*/  ISETP.NE.AND P0, PT, R16, 0x1, PT ;  /* 0x000000011000780c */ /* 0x000fc60003f05270 */
[----:B------:R-:W-:Y:S01]  /*1930*/  FMUL.FTZ R24, R3, R5 ;  /* 0x0000000503187220 */ /* 0x000fe20000410000 */
[----:B--2---:R-:W-:-:S03]  /*1940*/  FADD.FTZ R22, R32, -R7 ;  /* 0x8000000720167221 */ /* 0x004fc60000010000 */
[----:B------:R-:W-:Y:S01]  /*1950*/  FMUL.FTZ R7, R7, R24 ;  /* 0x0000001807077220 */ /* 0x000fe20000410000 */
[----:B------:R-:W-:-:S04]  /*1960*/  FMUL.FTZ R23, R22, R22 ;  /* 0x0000001616177220 */ /* 0x000fc80000410000 */
[----:B------:R-:W-:-:S04]  /*1970*/  FMUL.FTZ R22, R2, R23 ;  /* 0x0000001702167220 */ /* 0x000fc80000410000 */
[----:B------:R-:W-:-:S04]  /*1980*/  FMUL.FTZ R22, R3, R22 ;  /* 0x0000001603167220 */ /* 0x000fc80000410000 */
[----:B------:R-:W-:Y:S01]  /*1990*/  FMUL.FTZ R23, R5, R22 ;  /* 0x0000001605177220 */ /* 0x000fe20000410000 */
[----:B------:R-:W-:-:S03]  /*19a0*/  FMUL.FTZ R5, R2, R5 ;  /* 0x0000000502057220 */ /* 0x000fc60000410000 */
[----:B------:R-:W-:Y:S01]  /*19b0*/  FFMA.FTZ R23, R4, R3, R23 ;  /* 0x0000000304177223 */ /* 0x000fe20000010017 */
[----:B------:R-:W-:-:S03]  /*19c0*/  FFMA.FTZ R32, R32, R5, R7 ;  /* 0x0000000520207223 */ /* 0x000fc60000010007 */
[----:B------:R-:W-:Y:S01]  /*19d0*/  FADD.FTZ R36, R36, R23 ;  /* 0x0000001724247221 */ /* 0x000fe20000010000 */
[----:B-1-3--:R-:W-:Y:S06]  /*19e0*/  @!P0 BRA `(.L_x_952) ;  /* 0x00000008003c8947 */ /* 0x00afec0003800000 */
        /* <DEDUP_REMOVED lines=10> */
[----:B------:R-:W-:-:S06]  /*1a90*/  LEA.HI.X R3, R4, R3, R0, 0x2, P0 ;  /* 0x0000000304037211 */ /* 0x000fcc00000f1400 */
[----:B------:R-:W2:Y:S01]  /*1aa0*/  LDG.E R3, desc[UR12][R2.64] ;  /* 0x0000000c02037981 */ /* 0x000ea2000c1e1900 */
        /* <DEDUP_REMOVED lines=9> */
[----:B------:R-:W2:Y:S01]  /*1b40*/  I2F.S64 R0, R38 ;  /* 0x0000002600007312 */ /* 0x000ea20000301400 */
[----:B------:R-:W-:-:S03]  /*1b50*/  ULDC.64 UR14, c[0x0][0x228] ;  /* 0x00008a00000e7ab9 */ /* 0x000fc60000000a00 */
[----:B------:R-:W3:Y:S01]  /*1b60*/  LDG.E R34, desc[UR12][R34.64] ;  /* 0x0000000c22227981 */ /* 0x000ee2000c1e1900 */
[----:B------:R-:W-:Y:S01]  /*1b70*/  IMAD R30, R24, UR14, RZ ;  /* 0x0000000e181e7c24 */ /* 0x000fe2000f8e02ff */
[----:B------:R-:W-:Y:S01]  /*1b80*/  MOV R25, R11 ;  /* 0x0000000b00197202 */ /* 0x000fe20000000f00 */
[----:B------:R-:W-:-:S04]  /*1b90*/  IMAD.MOV.U32 R24, RZ, RZ, R18 ;  /* 0x000000ffff187224 */ /* 0x000fc800078e0012 */
[----:B------:R-:W-:-:S04]  /*1ba0*/  IMAD.WIDE.U32 R24, R29, UR14, R24 ;  /* 0x0000000e1d187c25 */ /* 0x000fc8000f8e0018 */
        /* <DEDUP_REMOVED lines=8> */
[----:B------:R-:W-:-:S08]  /*1c30*/  DFMA R26, R4, R4, R4 ;  /* 0x00000004041a722b */ /* 0x000fd00000000004 */
[----:B------:R-:W-:Y:S01]  /*1c40*/  DFMA R26, R6, R26, R6 ;  /* 0x0000001a061a722b */ /* 0x000fe20000000006 */
[----:B------:R-:W-:Y:S01]  /*1c50*/  IMAD R7, R29, UR15, R30 ;  /* 0x0000000f1d077c24 */ /* 0x000fe2000f8e021e */
[----:B------:R-:W-:Y:S02]  /*1c60*/  ULDC.64 UR14, c[0x0][0x210] ;  /* 0x00008400000e7ab9 */ /* 0x000fe40000000a00 */
[C---:B------:R-:W-:Y:S01]  /*1c70*/  LEA R6, P1, R24.reuse, UR14, 0x2 ;  /* 0x0000000e18067c11 */ /* 0x040fe2000f8210ff */
[----:B------:R-:W-:Y:S01]  /*1c80*/  ULDC UR14, c[0x0][0x2c0] ;  /* 0x0000b000000e7ab9 */ /* 0x000fe20000000800 */
[----:B------:R-:W-:Y:S02]  /*1c90*/  IADD3 R7, R25, R7, RZ ;  /* 0x0000000719077210 */ /* 0x000fe40007ffe0ff */
[----:B------:R-:W-:Y:S02]  /*1ca0*/  DFMA R4, -R22, R26, 1 ;  /* 0x3ff000001604742b */ /* 0x000fe4000000011a */
[----:B------:R-:W-:-:S06]  /*1cb0*/  LEA.HI.X R7, R24, UR15, R7, 0x2, P1 ;  /* 0x0000000f18077c11 */ /* 0x000fcc00088f1407 */
[----:B------:R-:W-:Y:S01]  /*1cc0*/  DFMA R26, R26, R4, R26 ;  /* 0x000000041a1a722b */ /* 0x000fe2000000001a */
[----:B------:R-:W-:Y:S01]  /*1cd0*/  FFMA.FTZ R4, R28, R28, -UR14 ;  /* 0x8000000e1c047e23 */ /* 0x000fe2000801001c */
[----:B------:R-:W-:Y:S09]  /*1ce0*/  @P0 BRA `(.L_x_954) ;  /* 0x0000000000180947 */ /* 0x000ff20003800000 */
[----:B------:R-:W-:Y:S02]  /*1cf0*/  LOP3.LUT R26, R23, 0x7fffffff, RZ, 0xc0, !PT ;  /* 0x7fffffff171a7812 */ /* 0x000fe400078ec0ff */
[----:B------:R-:W-:Y:S02]  /*1d00*/  MOV R30, 0x1d30 ;  /* 0x00001d30001e7802 */ /* 0x000fe40000000f00 */
[----:B------:R-:W-:-:S07]  /*1d10*/  IADD3 R26, R26, -0x100000, RZ ;  /* 0xfff000001a1a7810 */ /* 0x000fce0007ffe0ff */
[----:B------:R-:W-:Y:S05]  /*1d20*/  CALL.REL.NOINC `($__internal_8_$__cuda_sm20_dblrcp_rn_slowpath_v3) ;  /* 0x0000000800cc7944 */ /* 0x000fea0003c00000 */
[----:B------:R-:W-:Y:S02]  /*1d30*/  MOV R26, R24 ;  /* 0x00000018001a7202 */ /* 0x000fe40000000f00 */
[----:B------:R-:W-:-:S07]  /*1d40*/  MOV R27, R25 ;  /* 0x00000019001b7202 */ /* 0x000fce0000000f00 */
.L_x_954:
        /* <DEDUP_REMOVED lines=42> */
[----:B------:R-:W3:Y:S01]  /*1ff0*/  LDG.E R9, desc[UR12][R20.64] ;  /* 0x0000000c14097981 */ /* 0x000ee2000c1e1900 */
[----:B------:R-:W2:Y:S02]  /*2000*/  I2F.S64 R3, R38 ;  /* 0x0000002600037312 */ /* 0x000ea40000301400 */
        /* <DEDUP_REMOVED lines=10> */
[----:B------:R-:W-:Y:S01]  /*20b0*/  IMAD R7, R19, UR14, RZ ;  /* 0x0000000e13077c24 */ /* 0x000fe2000f8e02ff */
[----:B------:R-:W-:-:S03]  /*20c0*/  MOV R19, R11 ;  /* 0x0000000b00137202 */ /* 0x000fc60000000f00 */
[----:B------:R-:W-:-:S03]  /*20d0*/  IMAD R7, R8, UR15, R7 ;  /* 0x0000000f08077c24 */ /* 0x000fc6000f8e0207 */
[----:B------:R-:W-:Y:S01]  /*20e0*/  DFMA R20, -R22, R4, 1 ;  /* 0x3ff000001614742b */ /* 0x000fe20000000104 */
[----:B------:R-:W-:Y:S01]  /*20f0*/  IMAD.WIDE.U32 R18, R8, UR14, R18 ;  /* 0x0000000e08127c25 */ /* 0x000fe2000f8e0012 */
[----:B------:R-:W-:Y:S02]  /*2100*/  ULDC.64 UR14, c[0x0][0x210] ;  /* 0x00008400000e7ab9 */ /* 0x000fe40000000a00 */
[C---:B------:R-:W-:Y:S01]  /*2110*/  LEA R6, P1, R18.reuse, UR14, 0x2 ;  /* 0x0000000e12067c11 */ /* 0x040fe2000f8210ff */
[----:B------:R-:W-:Y:S01]  /*2120*/  ULDC UR14, c[0x0][0x2c0] ;  /* 0x0000b000000e7ab9 */ /* 0x000fe20000000800 */
[----:B------:R-:W-:Y:S02]  /*2130*/  IADD3 R7, R19, R7, RZ ;  /* 0x0000000713077210 */ /* 0x000fe40007ffe0ff */
[----:B------:R-:W-:Y:S01]  /*2140*/  DFMA R24, R4, R20, R4 ;  /* 0x000000140418722b */ /* 0x000fe20000000004 */
[----:B------:R-:W-:Y:S01]  /*2150*/  FFMA.FTZ R5, R9, R9, -UR14 ;  /* 0x8000000e09057e23 */ /* 0x000fe20008010009 */
[----:B------:R-:W-:Y:S01]  /*2160*/  LEA.HI.X R7, R18, UR15, R7, 0x2, P1 ;  /* 0x0000000f12077c11 */ /* 0x000fe200088f1407 */
[----:B------:R-:W-:Y:S08]  /*2170*/  @P0 BRA `(.L_x_955) ;  /* 0x0000000000100947 */ /* 0x000ff00003800000 */
[----:B------:R-:W-:Y:S02]  /*2180*/  LOP3.LUT R26, R23, 0x7fffffff, RZ, 0xc0, !PT ;  /* 0x7fffffff171a7812 */ /* 0x000fe400078ec0ff */
[----:B------:R-:W-:Y:S02]  /*2190*/  MOV R30, 0x21c0 ;  /* 0x000021c0001e7802 */ /* 0x000fe40000000f00 */
[----:B------:R-:W-:-:S07]  /*21a0*/  IADD3 R26, R26, -0x100000, RZ ;  /* 0xfff000001a1a7810 */ /* 0x000fce0007ffe0ff */
[----:B------:R-:W-:Y:S05]  /*21b0*/  CALL.REL.NOINC `($__internal_8_$__cuda_sm20_dblrcp_rn_slowpath_v3) ;  /* 0x0000000400a87944 */ /* 0x000fea0003c00000 */
.L_x_955:
[----:B------:R-:W2:Y:S01]  /*21c0*/  LDG.E R7, desc[UR12][R6.64] ;  /* 0x0000000c06077981 */ /* 0x000ea2000c1e1900 */
[----:B------:R-:W-:Y:S01]  /*21d0*/  UMOV UR14, 0xf0000000 ;  /* 0xf0000000000e7882 */ /* 0x000fe20000000000 */
[----:B------:R-:W-:Y:S01]  /*21e0*/  UMOV UR15, 0x380fffff ;  /* 0x380fffff000f7882 */ /* 0x000fe20000000000 */
[----:B------:R-:W0:Y:S01]  /*21f0*/  F2F.F32.F64 R4, R24 ;  /* 0x0000001800047310 */ /* 0x000e220000301000 */
[----:B------:R-:W-:-:S07]  /*2200*/  DSETP.GEU.AND P0, PT, |R24|, UR14, PT ;  /* 0x0000000e18007e2a */ /* 0x000fce000bf0e200 */
[----:B------:R1:W3:Y:S07]  /*2210*/  F2I.S64.TRUNC R38, R2 ;  /* 0x0000000200267311 */ /* 0x0002ee000020d900 */
[----:B0-----:R-:W-:Y:S01]  /*2220*/  @!P0 FMUL R4, R4, 1.175494350822287508e-38 ;  /* 0x0080000004048820 */ /* 0x001fe20000400000 */
[----:B--2---:R-:W-:-:S04]  /*2230*/  FADD.FTZ R8, R32, -R7 ;  /* 0x8000000720087221 */ /* 0x004fc80000010000 */
[----:B------:R-:W-:-:S04]  /*2240*/  FMUL.FTZ R8, R8, R8 ;  /* 0x0000000808087220 */ /* 0x000fc80000410000 */
[C---:B------:R-:W-:Y:S01]  /*2250*/  FMUL.FTZ R9, R3.reuse, R8 ;  /* 0x0000000803097220 */ /* 0x040fe20000410000 */
[CC--:B------:R-:W-:Y:S01]  /*2260*/  FMUL.FTZ R8, R0.reuse, R4.reuse ;  /* 0x0000000400087220 */ /* 0x0c0fe20000410000 */
[----:B------:R-:W-:Y:S02]  /*2270*/  FMUL.FTZ R3, R3, R4 ;  /* 0x0000000403037220 */ /* 0x000fe40000410000 */
[----:B------:R-:W-:Y:S01]  /*2280*/  FMUL.FTZ R9, R0, R9 ;  /* 0x0000000900097220 */ /* 0x000fe20000410000 */
[----:B------:R-:W-:-:S03]  /*2290*/  FMUL.FTZ R7, R7, R8 ;  /* 0x0000000807077220 */ /* 0x000fc60000410000 */
[----:B------:R-:W-:Y:S01]  /*22a0*/  FMUL.FTZ R6, R4, R9 ;  /* 0x0000000904067220 */ /* 0x000fe20000410000 */
[----:B------:R-:W-:-:S03]  /*22b0*/  FFMA.FTZ R32, R32, R3, R7 ;  /* 0x0000000320207223 */ /* 0x000fc60000010007 */
[----:B------:R-:W-:-:S04]  /*22c0*/  FFMA.FTZ R5, R5, R0, R6 ;  /* 0x0000000005057223 */ /* 0x000fc80000010006 */
[----:B-1-3--:R-:W-:-:S07]  /*22d0*/  FADD.FTZ R36, R36, R5 ;  /* 0x0000000524247221 */ /* 0x00afce0000010000 */
.L_x_952:
[----:B------:R-:W-:Y:S01]  /*22e0*/  MOV R4, R38 ;  /* 0x0000002600047202 */ /* 0x000fe20000000f00 */
[----:B------:R-:W-:Y:S01]  /*22f0*/  IMAD.MOV.U32 R5, RZ, RZ, R39 ;  /* 0x000000ffff057224 */ /* 0x000fe200078e0027 */
[----:B------:R-:W-:Y:S01]  /*2300*/  ULDC UR14, c[0x0][0x2c0] ;  /* 0x0000b000000e7ab9 */ /* 0x000fe20000000800 */
[----:B------:R-:W-:Y:S02]  /*2310*/  BSSY B0, `(.L_x_956) ;  /* 0x000001d000007945 */ /* 0x000fe40003800000 */
        /* <DEDUP_REMOVED lines=27> */
[----:B------:R-:W-:Y:S05]  /*24d0*/  CALL.REL.NOINC `($__internal_8_$__cuda_sm20_dblrcp_rn_slowpath_v3) ;  /* 0x0000000000e07944 */ /* 0x000fea0003c00000 */
.L_x_957:
[----:B------:R-:W-:Y:S05]  /*24e0*/  BSYNC B0 ;  /* 0x0000000000007941 */ /* 0x000fea0003800000 */
.L_x_956:
        /* <DEDUP_REMOVED lines=14> */
[----:B0-----:R-:W-:-:S06]  /*25d0*/  @!P1 FMUL R11, R11, 1.175494350822287508e-38 ;  /* 0x008000000b0b9820 */ /* 0x001fcc0000400000 */
[----:B------:R-:W0:Y:S01]  /*25e0*/  @P0 LDC R18, c[0x0][0x2c4] ;  /* 0x0000b100ff120b82 */ /* 0x000e220000000800 */
        /* <DEDUP_REMOVED lines=8> */
[----:B------:R-:W-:-:S03]  /*2670*/  @P0 LEA.HI.X R5, R8, UR19, R3, 0x2, P3 ;  /* 0x0000001308050c11 */ /* 0x000fc600098f1403 */
[----:B------:R1:W-:Y:S04]  /*2680*/  STG.E desc[UR12][R6.64], R11 ;  /* 0x0000000b06007986 */ /* 0x0003e8000c10190c */
[----:B------:R-:W1:Y:S01]  /*2690*/  @P0 LDG.E R0, desc[UR12][R4.64] ;  /* 0x0000000c04000981 */ /* 0x000e62000c1e1900 */
[----:B------:R-:W-:-:S04]  /*26a0*/  ISETP.NE.U32.AND P1, PT, RZ, UR14, PT ;  /* 0x0000000eff007c0c */ /* 0x000fc8000bf25070 */
[----:B------:R-:W-:-:S13]  /*26b0*/  ISETP.NE.AND.EX P1, PT, RZ, UR15, PT, P1 ;  /* 0x0000000fff007c0c */ /* 0x000fda000bf25310 */
[----:B------:R-:W2:Y:S02]  /*26c0*/  @P1 LDC.64 R2, c[0x0][0x2b8] ;  /* 0x0000ae00ff021b82 */ /* 0x000ea40000000a00 */
[-C--:B--2---:R-:W-:Y:S02]  /*26d0*/  @P1 IMAD R13, R13, R2.reuse, RZ ;  /* 0x000000020d0d1224 */ /* 0x084fe400078e02ff */
[----:B------:R-:W-:-:S04]  /*26e0*/  @P1 IMAD.WIDE.U32 R8, R12, R2, RZ ;  /* 0x000000020c081225 */ /* 0x000fc800078e00ff */
[----:B------:R-:W-:Y:S01]  /*26f0*/  @P1 IMAD R3, R12, R3, R13 ;  /* 0x000000030c031224 */ /* 0x000fe200078e020d */
[----:B------:R-:W-:Y:S01]  /*2700*/  @P1 LEA R2, P2, R8, UR14, 0x2 ;  /* 0x0000000e08021c11 */ /* 0x000fe2000f8410ff */
[----:B------:R-:W-:-:S03]  /*2710*/  ULDC UR14, c[0x0][0x220] ;  /* 0x00008800000e7ab9 */ /* 0x000fc60000000800 */
[----:B------:R-:W-:-:S04]  /*2720*/  @P1 IADD3 R3, R9, R3, RZ ;  /* 0x0000000309031210 */ /* 0x000fc80007ffe0ff */
[----:B------:R-:W-:Y:S02]  /*2730*/  @P1 LEA.HI.X R3, R8, UR15, R3, 0x2, P2 ;  /* 0x0000000f08031c11 */ /* 0x000fe400090f1403 */
[----:B------:R-:W2:Y:S01]  /*2740*/  @P1 LDC R8, c[0x0][0x2c4] ;  /* 0x0000b100ff081b82 */ /* 0x000ea20000000800 */
[----:B-1----:R-:W-:-:S04]  /*2750*/  @P0 FMUL.FTZ R7, R17, R0 ;  /* 0x0000000011070220 */ /* 0x002fc80000410000 */
[----:B0-----:R-:W-:-:S05]  /*2760*/  @P0 FFMA.FTZ R9, R32, R18, R7 ;  /* 0x0000001220090223 */ /* 0x001fca0000010007 */
[----:B------:R0:W-:Y:S04]  /*2770*/  @P0 STG.E desc[UR12][R4.64], R9 ;  /* 0x0000000904000986 */ /* 0x0001e8000c10190c */
[----:B------:R-:W3:Y:S01]  /*2780*/  @P1 LDG.E R0, desc[UR12][R2.64] ;  /* 0x0000000c02001981 */ /* 0x000ee2000c1e1900 */
[----:B------:R-:W-:Y:S01]  /*2790*/  IADD3 R6, P0, R38, -0x1, RZ ;  /* 0xffffffff26067810 */ /* 0x000fe20007f1e0ff */
[----:B------:R-:W-:Y:S01]  /*27a0*/  VIADD R14, R14, 0x1 ;  /* 0x000000010e0e7836 */ /* 0x000fe20000000000 */
[----:B------:R-:W-:Y:S02]  /*27b0*/  IADD3 R12, R12, UR4, RZ ;  /* 0x000000040c0c7c10 */ /* 0x000fe4000fffe0ff */
[----:B------:R-:W-:Y:S02]  /*27c0*/  IADD3.X R7, R39, -0x1, RZ, P0, !PT ;  /* 0xffffffff27077810 */ /* 0x000fe400007fe4ff */
[----:B------:R-:W-:-:S02]  /*27d0*/  ISETP.GE.AND P0, PT, R12, UR14, PT ;  /* 0x0000000e0c007c0c */ /* 0x000fc4000bf06270 */
[----:B------:R-:W1:Y:S08]  /*27e0*/  I2F.S64 R6, R6 ;  /* 0x0000000600067312 */ /* 0x000e700000301400 */
[----:B-1----:R-:W1:Y:S02]  /*27f0*/  MUFU.RCP R11, R6 ;  /* 0x00000006000b7308 */ /* 0x002e640000001000 */
[----:B-1----:R-:W-:Y:S01]  /*2800*/  FMUL.FTZ R11, R11, R36 ;  /* 0x000000240b0b7220 */ /* 0x002fe20000410000 */
[----:B---3--:R-:W-:-:S04]  /*2810*/  @P1 FMUL.FTZ R0, R17, R0 ;  /* 0x0000000011001220 */ /* 0x008fc80000410000 */
[----:B--2---:R-:W-:-:S05]  /*2820*/  @P1 FFMA.FTZ R11, R11, R8, R0 ;  /* 0x000000080b0b1223 */ /* 0x004fca0000010000 */
[----:B------:R0:W-:Y:S01]  /*2830*/  @P1 STG.E desc[UR12][R2.64], R11 ;  /* 0x0000000b02001986 */ /* 0x0001e2000c10190c */
[----:B------:R-:W-:Y:S05]  /*2840*/  @!P0 BRA `(.L_x_958) ;  /* 0xffffffdc00ac8947 */ /* 0x000fea000383ffff */
[----:B------:R-:W-:Y:S05]  /*2850*/  EXIT ;  /* 0x000000000000794d */ /* 0x000fea0003800000 */
        .weak           $__internal_8_$__cuda_sm20_dblrcp_rn_slowpath_v3
        .type           $__internal_8_$__cuda_sm20_dblrcp_rn_slowpath_v3,@function
        .size           $__internal_8_$__cuda_sm20_dblrcp_rn_slowpath_v3,(.L_x_28219 - $__internal_8_$__cuda_sm20_dblrcp_rn_slowpath_v3)
$__internal_8_$__cuda_sm20_dblrcp_rn_slowpath_v3:
        /* <DEDUP_REMOVED lines=24> */
.L_x_962:
        /* <DEDUP_REMOVED lines=9> */
.L_x_960:
[----:B------:R-:W-:Y:S02]  /*2a70*/  LOP3.LUT R25, R23, 0x80000, RZ, 0xfc, !PT ;  /* 0x0008000017197812 */ /* 0x000fe400078efcff */
[----:B------:R-:W-:-:S07]  /*2a80*/  MOV R24, R22 ;  /* 0x0000001600187202 */ /* 0x000fce0000000f00 */
.L_x_961:
[----:B------:R-:W-:Y:S05]  /*2a90*/  BSYNC B1 ;  /* 0x0000000000017941 */ /* 0x000fea0003800000 */
.L_x_959:
[----:B------:R-:W-:Y:S01]  /*2aa0*/  HFMA2.MMA R23, -RZ, RZ, 0, 0 ;  /* 0x00000000ff177435 */ /* 0x000fe200000001ff */
[----:B------:R-:W-:-:S05]  /*2ab0*/  MOV R22, R30 ;  /* 0x0000001e00167202 */ /* 0x000fca0000000f00 */
[----:B------:R-:W-:Y:S05]  /*2ac0*/  RET.REL.NODEC R22 `(_ZN2at6native35batch_norm_reduce_statistics_kernelIfflEEvNS_27GenericPackedTensorAccessorIT0_Lm2ENS_17RestrictPtrTraitsET1_EES6_NS2_IS3_Lm1ES4_S5_EES7_NS2_IT_Lm1ES4_S5_EES9_S3_S3_S9_) ;  /* 0xffffffd4164c7950 */ /* 0x000fea0003c3ffff */
.L_x_963:
        /* <DEDUP_REMOVED lines=11> */
.L_x_28219:


//--------------------- .text._ZN2at6native35batch_norm_reduce_statistics_kernelIffiEEvNS_27GenericPackedTensorAccessorIT0_Lm2ENS_17RestrictPtrTraitsET1_EES6_NS2_IS3_Lm1ES4_S5_EES7_NS2_IT_Lm1ES4_S5_EES9_S3_S3_S9_ --------------------------
	.section	.text._ZN2at6native35batch_norm_reduce_statistics_kernelIffiEEvNS_27GenericPackedTensorAccessorIT0_Lm2ENS_17RestrictPtrTraitsET1_EES6_NS2_IS3_Lm1ES4_S5_EES7_NS2_IT_Lm1ES4_S5_EES9_S3_S3_S9_,"ax",@progbits
	.align	128
        .global         _ZN2at6native35batch_norm_reduce_statistics_kernelIffiEEvNS_27GenericPackedTensorAccessorIT0_Lm2ENS_17RestrictPtrTraitsET1_EES6_NS2_IS3_Lm1ES4_S5_EES7_NS2_IT_Lm1ES4_S5_EES9_S3_S3_S9_
        .type           _ZN2at6native35batch_norm_reduce_statistics_kernelIffiEEvNS_27GenericPackedTensorAccessorIT0_Lm2ENS_17RestrictPtrTraitsET1_EES6_NS2_IS3_Lm1ES4_S5_EES7_NS2_IT_Lm1ES4_S5_EES9_S3_S3_S9_,@function
        .size           _ZN2at6native35batch_norm_reduce_statistics_kernelIffiEEvNS_27GenericPackedTensorAccessorIT0_Lm2ENS_17RestrictPtrTraitsET1_EES6_NS2_IS3_Lm1ES4_S5_EES7_NS2_IT_Lm1ES4_S5_EES9_S3_S3_S9_,(.L_x_28220 - _ZN2at6native35batch_norm_reduce_statistics_kernelIffiEEvNS_27GenericPackedTensorAccessorIT0_Lm2ENS_17RestrictPtrTraitsET1_EES6_NS2_IS3_Lm1ES4_S5_EES7_NS2_IT_Lm1ES4_S5_EES9_S3_S3_S9_)
        .other          _ZN2at6native35batch_norm_reduce_statistics_kernelIffiEEvNS_27GenericPackedTensorAccessorIT0_Lm2ENS_17RestrictPtrTraitsET1_EES6_NS2_IS3_Lm1ES4_S5_EES7_NS2_IT_Lm1ES4_S5_EES9_S3_S3_S9_,@"STO_CUDA_ENTRY STV_DEFAULT"
_ZN2at6native35batch_norm_reduce_statistics_kernelIffiEEvNS_27GenericPackedTensorAccessorIT0_Lm2ENS_17RestrictPtrTraitsET1_EES6_NS2_IS3_Lm1ES4_S5_EES7_NS2_IT_Lm1ES4_S5_EES9_S3_S3_S9_:
.text._ZN2at6native35batch_norm_reduce_statistics_kernelIffiEEvNS_27GenericPackedTensorAccessorIT0_Lm2ENS_17RestrictPtrTraitsET1_EES6_NS2_IS3_Lm1ES4_S5_EES7_NS2_IT_Lm1ES4_S5_EES9_S3_S3_S9_:
        /* <DEDUP_REMOVED lines=34> */
[----:B------:R-:W-:Y:S05]  /*0220*/  CALL.REL.NOINC `($__internal_9_$__cuda_sm20_dblrcp_rn_slowpath_v3) ;  /* 0x0000001c00f47944 */ /* 0x000fea0003c00000 */
.L_x_965:
        /* <DEDUP_REMOVED lines=16> */
.L_x_966:
        /* <DEDUP_REMOVED lines=10> */
[----:B------:R-:W3:Y:S01]  /*03d0*/  @P0 LDG.E R0, desc[UR6][R12.64] ;  /* 0x000000060c000981 */ /* 0x000ee2000c1e1900 */
[----:B------:R-:W-:-:S04]  /*03e0*/  ISETP.NE.U32.AND P1, PT, RZ, UR10, PT ;  /* 0x0000000aff007c0c */ /* 0x000fc8000bf25070 */
[----:B------:R-:W-:-:S13]  /*03f0*/  ISETP.NE.AND.EX P1, PT, RZ, UR11, PT, P1 ;  /* 0x0000000bff007c0c */ /* 0x000fda000bf25310 */
[----:B------:R-:W0:Y:S08]  /*0400*/  @P1 LDC R16, c[0x0][0x27c] ;  /* 0x00009f00ff101b82 */ /* 0x000e300000000800 */
[----:B------:R-:W1:Y:S08]  /*0410*/  @P1 LDC.64 R14, c[0x0][0x270] ;  /* 0x00009c00ff0e1b82 */ /* 0x000e700000000a00 */
[----:B--2---:R-:W2:Y:S01]  /*0420*/  @P1 LDC R9, c[0x0][0x284] ;  /* 0x0000a100ff091b82 */ /* 0x004ea20000000800 */
[----:B0-----:R-:W-:-:S04]  /*0430*/  @P1 IMAD R23, R11, R16, RZ ;  /* 0x000000100b171224 */ /* 0x001fc800078e02ff */
[----:B-1----:R-:W-:-:S04]  /*0440*/  @P1 IMAD.WIDE R14, R23, 0x4, R14 ;  /* 0x00000004170e1825 */ /* 0x002fc800078e020e */
[----:B---3--:R-:W-:-:S05]  /*0450*/  @P0 FFMA.FTZ R19, R10, R0, R21 ;  /* 0x000000000a130223 */ /* 0x008fca0000010015 */
[----:B------:R1:W-:Y:S04]  /*0460*/  @P0 STG.E desc[UR6][R12.64], R19 ;  /* 0x000000130c000986 */ /* 0x0003e8000c101906 */
[----:B------:R-:W3:Y:S01]  /*0470*/  @P1 LDG.E R7, desc[UR6][R14.64] ;  /* 0x000000060e071981 */ /* 0x000ee2000c1e1900 */
[----:B------:R-:W-:Y:S01]  /*0480*/  IADD3 R11, R11, UR4, RZ ;  /* 0x000000040b0b7c10 */ /* 0x000fe2000fffe0ff */
[----:B---3--:R-:W-:-:S04]  /*0490*/  @P1 FMUL.FTZ R0, R10, R7 ;  /* 0x000000070a001220 */ /* 0x008fc80000410000 */
[----:B--2---:R-:W-:-:S05]  /*04a0*/  @P1 FFMA.FTZ R7, -RZ, R9, R0 ;  /* 0x00000009ff071223 */ /* 0x004fca0000010100 */
[----:B------:R1:W-:Y:S01]  /*04b0*/  @P1 STG.E desc[UR6][R14.64], R7 ;  /* 0x000000070e001986 */ /* 0x0003e2000c101906 */
[----:B------:R-:W-:-:S13]  /*04c0*/  ISETP.GE.AND P1, PT, R11, UR9, PT ;  /* 0x000000090b007c0c */ /* 0x000fda000bf26270 */
[----:B-1----:R-:W-:Y:S05]  /*04d0*/  @!P1 BRA `(.L_x_966) ;  /* 0xfffffffc00949947 */ /* 0x002fea000383ffff */
[----:B------:R-:W-:Y:S05]  /*04e0*/  EXIT ;  /* 0x000000000000794d */ /* 0x000fea0003800000 */
.L_x_964:
        /* <DEDUP_REMOVED lines=9> */
.L_x_979:
[----:B------:R-:W-:Y:S01]  /*0580*/  ISETP.GE.U32.AND P0, PT, R8, 0x3, PT ;  /* 0x000000030800780c */ /* 0x000fe20003f06070 */
[----:B------:R-:W-:Y:S01]  /*0590*/  ULDC UR15, c[0x0][0x224] ;  /* 0x00008900000f7ab9 */ /* 0x000fe20000000800 */
[----:B------:R-:W-:Y:S01]  /*05a0*/  ULDC UR16, c[0x0][0x23c] ;  /* 0x00008f0000107ab9 */ /* 0x000fe20000000800 */
[C---:B---3--:R-:W-:Y:S01]  /*05b0*/  IMAD R5, R11.reuse, UR15, RZ ;  /* 0x0000000f0b057c24 */ /* 0x048fe2000f8e02ff */
[----:B------:R-:W-:Y:S01]  /*05c0*/  HFMA2.MMA R26, -RZ, RZ, 0, 0 ;  /* 0x00000000ff1a7435 */ /* 0x000fe200000001ff */
[----:B------:R-:W-:Y:S01]  /*05d0*/  IMAD R4, R11, UR16, RZ ;  /* 0x000000100b047c24 */ /* 0x000fe2000f8e02ff */
[----:B------:R-:W-:Y:S01]  /*05e0*/  HFMA2.MMA R3, -RZ, RZ, 0, 0 ;  /* 0x00000000ff037435 */ /* 0x000fe200000001ff */
[----:B------:R-:W-:Y:S02]  /*05f0*/  MOV R6, RZ ;  /* 0x000000ff00067202 */ /* 0x000fe40000000f00 */
[----:B------:R-:W-:Y:S02]  /*0600*/  MOV R13, RZ ;  /* 0x000000ff000d7202 */ /* 0x000fe40000000f00 */
[----:B------:R-:W-:-:S02]  /*0610*/  SHF.R.S32.HI R2, RZ, 0x1f, R5 ;  /* 0x0000001fff027819 */ /* 0x000fc40000011405 */
[----:B------:R-:W-:Y:S01]  /*0620*/  SHF.R.S32.HI R0, RZ, 0x1f, R4 ;  /* 0x0000001fff007819 */ /* 0x000fe20000011404 */
[----:B0-----:R-:W-:Y:S06]  /*0630*/  @!P0 BRA `(.L_x_967) ;  /* 0x0000000c00088947 */ /* 0x001fec0003800000 */
[----:B------:R-:W-:Y:S02]  /*0640*/  MOV R6, RZ ;  /* 0x000000ff00067202 */ /* 0x000fe40000000f00 */
[----:B------:R-:W-:Y:S02]  /*0650*/  MOV R26, RZ ;  /* 0x000000ff001a7202 */ /* 0x000fe40000000f00 */
[----:B------:R-:W-:-:S07]  /*0660*/  MOV R14, R7 ;  /* 0x00000007000e7202 */ /* 0x000fce0000000f00 */
.L_x_972:
[----:B0-----:R-:W0:Y:S01]  /*0670*/  LDC.64 R32, c[0x0][0x288] ;  /* 0x0000a200ff207b82 */ /* 0x001e220000000a00 */
[----:B------:R-:W-:-:S04]  /*0680*/  IMAD R15, R26, UR12, RZ ;  /* 0x0000000c1a0f7c24 */ /* 0x000fc8000f8e02ff */
[----:B0-----:R-:W-:-:S05]  /*0690*/  IMAD.WIDE R32, R15, 0x4, R32 ;  /* 0x000000040f207825 */ /* 0x001fca00078e0220 */
[----:B------:R-:W2:Y:S01]  /*06a0*/  LDG.E R25, desc[UR6][R32.64] ;  /* 0x0000000620197981 */ /* 0x000ea2000c1e1900 */
[----:B------:R-:W-:-:S05]  /*06b0*/  IMAD R15, R26, UR14, RZ ;  /* 0x0000000e1a0f7c24 */ /* 0x000fca000f8e02ff */
[----:B------:R-:W-:-:S04]  /*06c0*/  IADD3 R12, P0, R4, R15, RZ ;  /* 0x0000000f040c7210 */ /* 0x000fc80007f1e0ff */
[----:B------:R-:W-:Y:S02]  /*06d0*/  LEA.HI.X.SX32 R15, R15, R0, 0x1, P0 ;  /* 0x000000000f0f7211 */ /* 0x000fe400000f0eff */
[----:B------:R-:W-:-:S04]  /*06e0*/  LEA R36, P0, R12, UR10, 0x2 ;  /* 0x0000000a0c247c11 */ /* 0x000fc8000f8010ff */
[----:B------:R-:W-:-:S05]  /*06f0*/  LEA.HI.X R37, R12, UR11, R15, 0x2, P0 ;  /* 0x0000000b0c257c11 */ /* 0x000fca00080f140f */
[----:B------:R-:W3:Y:S01]  /*0700*/  LDG.E R22, desc[UR6][R36.64] ;  /* 0x0000000624167981 */ /* 0x000ee2000c1e1900 */
[----:B-1----:R-:W-:Y:S01]  /*0710*/  I2FP.F32.S32 R28, R13 ;  /* 0x0000000d001c7245 */ /* 0x002fe20000201400 */
[----:B------:R-:W-:-:S04]  /*0720*/  IMAD R15, R26, UR13, RZ ;  /* 0x0000000d1a0f7c24 */ /* 0x000fc8000f8e02ff */
[----:B--2---:R-:W-:-:S04]  /*0730*/  FADD.FTZ R27, R25, R28 ;  /* 0x0000001c191b7221 */ /* 0x004fc80000010000 */
[----:B------:R-:W-:-:S06]  /*0740*/  FMUL.FTZ R16, R27, 1 ;  /* 0x3f8000001b107820 */ /* 0x000fcc0000410000 */
[----:B------:R-:W0:Y:S08]  /*0750*/  F2F.F64.F32 R16, R16 ;  /* 0x0000001000107310 */ /* 0x000e300000201800 */
[----:B---3--:R-:W1:Y:S01]  /*0760*/  MUFU.RCP R22, R22 ;  /* 0x0000001600167308 */ /* 0x008e620000001000 */
[----:B0-----:R-:W-:-:S07]  /*0770*/  IADD3 R20, R17, 0x300402, RZ ;  /* 0x0030040211147810 */ /* 0x001fce0007ffe0ff */
[----:B------:R-:W0:Y:S01]  /*0780*/  MUFU.RCP64H R21, R17 ;  /* 0x0000001100157308 */ /* 0x000e220000001800 */
[----:B-1----:R-:W-:Y:S01]  /*0790*/  FFMA.FTZ R30, R22, R22, -UR5 ;  /* 0x80000005161e7e23 */ /* 0x002fe20008010016 */
[----:B0-----:R-:W-:-:S08]  /*07a0*/  DFMA R12, -R16, R20, 1 ;  /* 0x3ff00000100c742b */ /* 0x001fd00000000114 */
[----:B------:R-:W-:-:S08]  /*07b0*/  DFMA R12, R12, R12, R12 ;  /* 0x0000000c0c0c722b */ /* 0x000fd0000000000c */
[----:B------:R-:W-:Y:S01]  /*07c0*/  DFMA R12, R20, R12, R20 ;  /* 0x0000000c140c722b */ /* 0x000fe20000000014 */
[----:B------:R-:W-:-:S04]  /*07d0*/  IADD3 R21, P0, R5, R15, RZ ;  /* 0x0000000f05157210 */ /* 0x000fc80007f1e0ff */
[----:B------:R-:W-:Y:S02]  /*07e0*/  LEA.HI.X.SX32 R24, R15, R2, 0x1, P0 ;  /* 0x000000020f187211 */ /* 0x000fe400000f0eff */
[----:B------:R-:W-:Y:S01]  /*07f0*/  FSETP.GEU.AND P0, PT, |R20|, 5.8789094863358348022e-39, PT ;  /* 0x004004021400780b */ /* 0x000fe20003f0e200 */
[----:B------:R-:W-:Y:S01]  /*0800*/  DFMA R18, -R16, R12, 1 ;  /* 0x3ff000001012742b */ /* 0x000fe2000000010c */
[----:B------:R-:W-:-:S04]  /*0810*/  LEA R34, P1, R21, UR8, 0x2 ;  /* 0x0000000815227c11 */ /* 0x000fc8000f8210ff */
[----:B------:R-:W-:-:S03]  /*0820*/  LEA.HI.X R35, R21, UR9, R24, 0x2, P1 ;  /* 0x0000000915237c11 */ /* 0x000fc600088f1418 */
[----:B------:R-:W-:-:S04]  /*0830*/  DFMA R18, R12, R18, R12 ;  /* 0x000000120c12722b */ /* 0x000fc8000000000c */
[----:B------:R-:W-:Y:S07]  /*0840*/  @P0 BRA `(.L_x_968) ;  /* 0x0000000000100947 */ /* 0x000fee0003800000 */
[----:B------:R-:W-:Y:S02]  /*0850*/  LOP3.LUT R20, R17, 0x7fffffff, RZ, 0xc0, !PT ;  /* 0x7fffffff11147812 */ /* 0x000fe400078ec0ff */
[----:B------:R-:W-:Y:S02]  /*0860*/  MOV R12, 0x890 ;  /* 0x00000890000c7802 */ /* 0x000fe40000000f00 */
[----:B------:R-:W-:-:S07]  /*0870*/  IADD3 R20, R20, -0x100000, RZ ;  /* 0xfff0000014147810 */ /* 0x000fce0007ffe0ff */
[----:B------:R-:W-:Y:S05]  /*0880*/  CALL.REL.NOINC `($__internal_9_$__cuda_sm20_dblrcp_rn_slowpath_v3) ;  /* 0x00000018005c7944 */ /* 0x000fea0003c00000 */
.L_x_968:
[----:B------:R-:W2:Y:S01]  /*0890*/  LDG.E R12, desc[UR6][R34.64] ;  /* 0x00000006220c7981 */ /* 0x000ea2000c1e1900 */
[----:B------:R-:W0:Y:S01]  /*08a0*/  LDC R13, c[0x0][0x294] ;  /* 0x0000a500ff0d7b82 */ /* 0x000e220000000800 */
[----:B------:R-:W-:Y:S01]  /*08b0*/  UMOV UR16, 0xf0000000 ;  /* 0xf000000000107882 */ /* 0x000fe20000000000 */
[----:B------:R-:W-:Y:S01]  /*08c0*/  UMOV UR17, 0x380fffff ;  /* 0x380fffff00117882 */ /* 0x000fe20000000000 */
[----:B------:R-:W1:Y:S05]  /*08d0*/  F2F.F32.F64 R20, R18 ;  /* 0x0000001200147310 */ /* 0x000e6a0000301000 */
[----:B------:R-:W3:Y:S01]  /*08e0*/  LDC R31, c[0x0][0x238] ;  /* 0x00008e00ff1f7b82 */ /* 0x000ee20000000800 */
[----:B0-----:R-:W-:-:S05]  /*08f0*/  IMAD.WIDE R32, R13, 0x4, R32 ;  /* 0x000000040d207825 */ /* 0x001fca00078e0220 */
[----:B------:R-:W4:Y:S01]  /*0900*/  LDG.E R24, desc[UR6][R32.64] ;  /* 0x0000000620187981 */ /* 0x000f22000c1e1900 */
[----:B------:R-:W-:Y:S01]  /*0910*/  DSETP.GEU.AND P0, PT, |R18|, UR16, PT ;  /* 0x0000001012007e2a */ /* 0x000fe2000bf0e200 */
[----:B------:R0:W5:-:S13]  /*0920*/  F2I.FTZ.TRUNC.NTZ R15, R27 ;  /* 0x0000001b000f7305 */ /* 0x00015a000021f100 */
[----:B-1----:R-:W-:Y:S01]  /*0930*/  @!P0 FMUL R20, R20, 1.175494350822287508e-38 ;  /* 0x0080000014148820 */ /* 0x002fe20000400000 */
[----:B--2---:R-:W-:-:S04]  /*0940*/  FADD.FTZ R21, -R12, R3 ;  /* 0x000000030c157221 */ /* 0x004fc80000010100 */
[----:B------:R-:W-:-:S04]  /*0950*/  FMUL.FTZ R21, R21, R21 ;  /* 0x0000001515157220 */ /* 0x000fc80000410000 */
[----:B------:R-:W-:-:S04]  /*0960*/  FMUL.FTZ R22, R28, R21 ;  /* 0x000000151c167220 */ /* 0x000fc80000410000 */
[----:B------:R-:W-:-:S04]  /*0970*/  FMUL.FTZ R21, R25, R22 ;  /* 0x0000001619157220 */ /* 0x000fc80000410000 */
[----:B------:R-:W-:-:S04]  /*0980*/  FMUL.FTZ R21, R20, R21 ;  /* 0x0000001514157220 */ /* 0x000fc80000410000 */
[----:B0-----:R-:W-:Y:S01]  /*0990*/  FFMA.FTZ R27, R30, R25, R21 ;  /* 0x000000191e1b7223 */ /* 0x001fe20000010015 */
[----:B---3--:R-:W-:Y:S01]  /*09a0*/  IMAD.WIDE R30, R31, 0x4, R36 ;  /* 0x000000041f1e7825 */ /* 0x008fe200078e0224 */
[----:B-----5:R-:W-:Y:S01]  /*09b0*/  I2FP.F32.S32 R15, R15 ;  /* 0x0000000f000f7245 */ /* 0x020fe20000201400 */
[----:B------:R-:W0:Y:S03]  /*09c0*/  LDC R21, c[0x0][0x220] ;  /* 0x00008800ff157b82 */ /* 0x000e260000000800 */
[----:B------:R-:W2:Y:S01]  /*09d0*/  LDG.E R36, desc[UR6][R30.64] ;  /* 0x000000061e247981 */ /* 0x000ea2000c1e1900 */
[----:B----4-:R-:W-:-:S04]  /*09e0*/  FADD.FTZ R13, R24, R15 ;  /* 0x0000000f180d7221 */ /* 0x010fc80000010000 */
[----:B------:R-:W-:-:S06]  /*09f0*/  FMUL.FTZ R16, R13, 1 ;  /* 0x3f8000000d107820 */ /* 0x000fcc0000410000 */
[----:B------:R-:W1:Y:S08]  /*0a00*/  F2F.F64.F32 R16, R16 ;  /* 0x0000001000107310 */ /* 0x000e700000201800 */
[----:B-1----:R-:W1:Y:S01]  /*0a10*/  MUFU.RCP64H R19, R17 ;  /* 0x0000001100137308 */ /* 0x002e620000001800 */
[----:B------:R-:W-:-:S06]  /*0a20*/  IADD3 R18, R17, 0x300402, RZ ;  /* 0x0030040211127810 */ /* 0x000fcc0007ffe0ff */
[----:B-1----:R-:W-:-:S08]  /*0a30*/  DFMA R22, -R16, R18, 1 ;  /* 0x3ff000001016742b */ /* 0x002fd00000000112 */
[----:B------:R-:W-:Y:S01]  /*0a40*/  DFMA R22, R22, R22, R22 ;  /* 0x000000161616722b */ /* 0x000fe20000000016 */
[----:B------:R-:W-:-:S07]  /*0a50*/  FSETP.GEU.AND P0, PT, |R18|, 5.8789094863358348022e-39, PT ;  /* 0x004004021200780b */ /* 0x000fce0003f0e200 */
[----:B------:R-:W-:Y:S01]  /*0a60*/  DFMA R22, R18, R22, R18 ;  /* 0x000000161216722b */ /* 0x000fe20000000012 */
[-C--:B------:R-:W-:Y:S01]  /*0a70*/  FMUL.FTZ R19, R25, R20.reuse ;  /* 0x0000001419137220 */ /* 0x080fe20000410000 */
[----:B------:R-:W-:-:S06]  /*0a80*/  FMUL.FTZ R20, R28, R20 ;  /* 0x000000141c147220 */ /* 0x000fcc0000410000 */
[----:B------:R-:W-:Y:S01]  /*0a90*/  DFMA R28, -R16, R22, 1 ;  /* 0x3ff00000101c742b */ /* 0x000fe20000000116 */
[----:B------:R-:W-:Y:S01]  /*0aa0*/  FMUL.FTZ R37, R12, R19 ;  /* 0x000000130c257220 */ /* 0x000fe20000410000 */
[----:B------:R-:W-:Y:S01]  /*0ab0*/  FADD.FTZ R27, R27, R6 ;  /* 0x000000061b1b7221 */ /* 0x000fe20000010000 */
[----:B0-----:R-:W-:-:S04]  /*0ac0*/  IMAD.WIDE R34, R21, 0x4, R34 ;  /* 0x0000000415227825 */ /* 0x001fc800078e0222 */
[----:B------:R-:W-:Y:S01]  /*0ad0*/  FFMA.FTZ R3, R20, R3, R37 ;  /* 0x0000000314037223 */ /* 0x000fe20000010025 */
[----:B------:R-:W-:Y:S01]  /*0ae0*/  DFMA R18, R22, R28, R22 ;  /* 0x0000001c1612722b */ /* 0x000fe20000000016 */
[----:B--2---:R-:W0:Y:S02]  /*0af0*/  MUFU.RCP R25, R36 ;  /* 0x0000002400197308 */ /* 0x004e240000001000 */
[----:B0-----:R-:W-:Y:S01]  /*0b00*/  FFMA.FTZ R25, R25, R25, -UR5 ;  /* 0x8000000519197e23 */ /* 0x001fe20008010019 */
[----:B------:R-:W-:Y:S07]  /*0b10*/  @P0 BRA `(.L_x_969) ;  /* 0x0000000000100947 */ /* 0x000fee0003800000 */
[----:B------:R-:W-:Y:S02]  /*0b20*/  LOP3.LUT R20, R17, 0x7fffffff, RZ, 0xc0, !PT ;  /* 0x7fffffff11147812 */ /* 0x000fe400078ec0ff */
[----:B------:R-:W-:Y:S02]  /*0b30*/  MOV R12, 0xb60 ;  /* 0x00000b60000c7802 */ /* 0x000fe40000000f00 */
[----:B------:R-:W-:-:S07]  /*0b40*/  IADD3 R20, R20, -0x100000, RZ ;  /* 0xfff0000014147810 */ /* 0x000fce0007ffe0ff */
[----:B------:R-:W-:Y:S05]  /*0b50*/  CALL.REL.NOINC `($__internal_9_$__cuda_sm20_dblrcp_rn_slowpath_v3) ;  /* 0x0000001400a87944 */ /* 0x000fea0003c00000 */
.L_x_969:
[----:B------:R-:W0:Y:S01]  /*0b60*/  LDC R17, c[0x0][0x294] ;  /* 0x0000a500ff117b82 */ /* 0x000e220000000800 */
[----:B------:R-:W2:Y:S01]  /*0b70*/  LDG.E R12, desc[UR6][R34.64] ;  /* 0x00000006220c7981 */ /* 0x000ea2000c1e1900 */
[----:B0-----:R-:W-:-:S05]  /*0b80*/  IMAD.WIDE R32, R17, 0x4, R32 ;  /* 0x0000000411207825 */ /* 0x001fca00078e0220 */
[----:B------:R-:W3:Y:S01]  /*0b90*/  LDG.E R6, desc[UR6][R32.64] ;  /* 0x0000000620067981 */ /* 0x000ee2000c1e1900 */
[----:B------:R-:W0:Y:S02]  /*0ba0*/  F2I.FTZ.TRUNC.NTZ R29, R13 ;  /* 0x0000000d001d7305 */ /* 0x000e24000021f100 */
[----:B0-----:R-:W-:Y:S01]  /*0bb0*/  I2FP.F32.S32 R29, R29 ;  /* 0x0000001d001d7245 */ /* 0x001fe20000201400 */
[----:B------:R-:W-:Y:S01]  /*0bc0*/  UMOV UR16, 0xf0000000 ;  /* 0xf000000000107882 */ /* 0x000fe20000000000 */
[----:B------:R-:W-:-:S04]  /*0bd0*/  UMOV UR17, 0x380fffff ;  /* 0x380fffff00117882 */ /* 0x000fc80000000000 */
[----:B------:R-:W0:Y:S01]  /*0be0*/  F2F.F32.F64 R23, R18 ;  /* 0x0000001200177310 */ /* 0x000e220000301000 */
[----:B------:R-:W-:-:S14]  /*0bf0*/  DSETP.GEU.AND P0, PT, |R18|, UR16, PT ;  /* 0x0000001012007e2a */ /* 0x000fdc000bf0e200 */
[----:B0-----:R-:W-:Y:S01]  /*0c00*/  @!P0 FMUL R23, R23, 1.175494350822287508e-38 ;  /* 0x0080000017178820 */ /* 0x001fe20000400000 */
[----:B--2---:R-:W-:-:S04]  /*0c10*/  FADD.FTZ R20, R3, -R12 ;  /* 0x8000000c03147221 */ /* 0x004fc80000010000 */
[----:B------:R-:W-:Y:S01]  /*0c20*/  FMUL.FTZ R20, R20, R20 ;  /* 0x0000001414147220 */ /* 0x000fe20000410000 */
[----:B---3--:R-:W-:-:S04]  /*0c30*/  FADD.FTZ R28, R6, R29 ;  /* 0x0000001d061c7221 */ /* 0x008fc80000010000 */
[----:B------:R-:W-:-:S06]  /*0c40*/  FMUL.FTZ R16, R28, 1 ;  /* 0x3f8000001c107820 */ /* 0x000fcc0000410000 */
[----:B------:R-:W0:Y:S01]  /*0c50*/  F2F.F64.F32 R16, R16 ;  /* 0x0000001000107310 */ /* 0x000e220000201800 */
[----:B------:R-:W-:-:S04]  /*0c60*/  FMUL.FTZ R13, R15, R20 ;  /* 0x000000140f0d7220 */ /* 0x000fc80000410000 */
[----:B------:R-:W-:Y:S02]  /*0c70*/  FMUL.FTZ R20, R24, R13 ;  /* 0x0000000d18147220 */ /* 0x000fe40000410000 */
[----:B------:R-:W1:Y:S01]  /*0c80*/  LDC R13, c[0x0][0x238] ;  /* 0x00008e00ff0d7b82 */ /* 0x000e620000000800 */
[----:B0-----:R-:W0:Y:S01]  /*0c90*/  MUFU.RCP64H R21, R17 ;  /* 0x0000001100157308 */ /* 0x001e220000001800 */
[----:B------:R-:W-:Y:S01]  /*0ca0*/  FMUL.FTZ R22, R23, R20 ;  /* 0x0000001417167220 */ /* 0x000fe20000410000 */
[----:B------:R-:W-:-:S06]  /*0cb0*/  IADD3 R20, R17, 0x300402, RZ ;  /* 0x0030040211147810 */ /* 0x000fcc0007ffe0ff */
[----:B0-----:R-:W-:Y:S01]  /*0cc0*/  DFMA R18, -R16, R20, 1 ;  /* 0x3ff000001012742b */ /* 0x001fe20000000114 */
[----:B-1----:R-:W-:-:S07]  /*0cd0*/  IMAD.WIDE R30, R13, 0x4, R30 ;  /* 0x000000040d1e7825 */ /* 0x002fce00078e021e */
[----:B------:R-:W-:-:S08]  /*0ce0*/  DFMA R18, R18, R18, R18 ;  /* 0x000000121212722b */ /* 0x000fd00000000012 */
[----:B------:R-:W-:Y:S01]  /*0cf0*/  DFMA R18, R20, R18, R20 ;  /* 0x000000121412722b */ /* 0x000fe20000000014 */
[----:B------:R-:W2:Y:S01]  /*0d00*/  LDG.E R21, desc[UR6][R30.64] ;  /* 0x000000061e157981 */ /* 0x000ea2000c1e1900 */
[----:B------:R-:W-:Y:S02]  /*0d10*/  FFMA.FTZ R22, R25, R24, R22 ;  /* 0x0000001819167223 */ /* 0x000fe40000010016 */
[----:B------:R-:W0:Y:S01]  /*0d20*/  LDC R25, c[0x0][0x220] ;  /* 0x00008800ff197b82 */ /* 0x000e220000000800 */
[----:B------:R-:W-:Y:S01]  /*0d30*/  FSETP.GEU.AND P0, PT, |R20|, 5.8789094863358348022e-39, PT ;  /* 0x004004021400780b */ /* 0x000fe20003f0e200 */
[----:B------:R-:W-:-:S04]  /*0d40*/  FMUL.FTZ R13, R24, R23 ;  /* 0x00000017180d7220 */ /* 0x000fc80000410000 */
[----:B------:R-:W-:Y:S01]  /*0d50*/  FMUL.FTZ R36, R12, R13 ;  /* 0x0000000d0c247220 */ /* 0x000fe20000410000 */
[----:B------:R-:W-:Y:S01]  /*0d60*/  DFMA R12, -R16, R18, 1 ;  /* 0x3ff00000100c742b */ /* 0x000fe20000000112 */
[----:B------:R-:W-:Y:S01]  /*0d70*/  FMUL.FTZ R24, R15, R23 ;  /* 0x000000170f187220 */ /* 0x000fe20000410000 */
[----:B------:R-:W-:-:S06]  /*0d80*/  FADD.FTZ R27, R27, R22 ;  /* 0x000000161b1b7221 */ /* 0x000fcc0000010000 */
[----:B------:R-:W-:Y:S01]  /*0d90*/  DFMA R18, R18, R12, R18 ;  /* 0x0000000c1212722b */ /* 0x000fe20000000012 */
[----:B------:R-:W-:Y:S01]  /*0da0*/  FFMA.FTZ R13, R3, R24, R36 ;  /* 0x00000018030d7223 */ /* 0x000fe20000010024 */
[----:B0-----:R-:W-:Y:S01]  /*0db0*/  IMAD.WIDE R34, R25, 0x4, R34 ;  /* 0x0000000419227825 */ /* 0x001fe200078e0222 */
[----:B--2---:R-:W0:Y:S03]  /*0dc0*/  MUFU.RCP R21, R21 ;  /* 0x0000001500157308 */ /* 0x004e260000001000 */
[----:B0-----:R-:W-:Y:S01]  /*0dd0*/  FFMA.FTZ R15, R21, R21, -UR5 ;  /* 0x80000005150f7e23 */ /* 0x001fe20008010015 */
[----:B------:R-:W-:Y:S06]  /*0de0*/  @P0 BRA `(.L_x_970) ;  /* 0x0000000000100947 */ /* 0x000fec0003800000 */
[----:B------:R-:W-:Y:S02]  /*0df0*/  LOP3.LUT R20, R17, 0x7fffffff, RZ, 0xc0, !PT ;  /* 0x7fffffff11147812 */ /* 0x000fe400078ec0ff */
[----:B------:R-:W-:Y:S02]  /*0e00*/  MOV R12, 0xe30 ;  /* 0x00000e30000c7802 */ /* 0x000fe40000000f00 */
[----:B------:R-:W-:-:S07]  /*0e10*/  IADD3 R20, R20, -0x100000, RZ ;  /* 0xfff0000014147810 */ /* 0x000fce0007ffe0ff */
[----:B------:R-:W-:Y:S05]  /*0e20*/  CALL.REL.NOINC `($__internal_9_$__cuda_sm20_dblrcp_rn_slowpath_v3) ;  /* 0x0000001000f47944 */ /* 0x000fea0003c00000 */
.L_x_970:
[----:B------:R-:W0:Y:S01]  /*0e30*/  LDC R21, c[0x0][0x294] ;  /* 0x0000a500ff157b82 */ /* 0x000e220000000800 */
[----:B------:R-:W2:Y:S01]  /*0e40*/  LDG.E R12, desc[UR6][R34.64] ;  /* 0x00000006220c7981 */ /* 0x000ea2000c1e1900 */
[----:B0-----:R-:W-:-:S06]  /*0e50*/  IMAD.WIDE R20, R21, 0x4, R32 ;  /* 0x0000000415147825 */ /* 0x001fcc00078e0220 */
[----:B------:R-:W0:Y:S01]  /*0e60*/  LDC R33, c[0x0][0x238] ;  /* 0x00008e00ff217b82 */ /* 0x000e220000000800 */
[----:B------:R-:W3:Y:S01]  /*0e70*/  LDG.E R3, desc[UR6][R20.64] ;  /* 0x0000000614037981 */ /* 0x000ee2000c1e1900 */
[----:B0-----:R-:W-:-:S05]  /*0e80*/  IMAD.WIDE R32, R33, 0x4, R30 ;  /* 0x0000000421207825 */ /* 0x001fca00078e021e */
[----:B------:R0:W4:Y:S01]  /*0e90*/  LDG.E R25, desc[UR6][R32.64] ;  /* 0x0000000620197981 */ /* 0x000122000c1e1900 */
[----:B------:R-:W1:Y:S02]  /*0ea0*/  F2I.FTZ.TRUNC.NTZ R30, R28 ;  /* 0x0000001c001e7305 */ /* 0x000e64000021f100 */
[----:B-1----:R-:W-:Y:S01]  /*0eb0*/  I2FP.F32.S32 R30, R30 ;  /* 0x0000001e001e7245 */ /* 0x002fe20000201400 */
[----:B------:R-:W-:Y:S01]  /*0ec0*/  UMOV UR16, 0xf0000000 ;  /* 0xf000000000107882 */ /* 0x000fe20000000000 */
[----:B------:R-:W-:-:S04]  /*0ed0*/  UMOV UR17, 0x380fffff ;  /* 0x380fffff00117882 */ /* 0x000fc80000000000 */
[----:B------:R-:W1:Y:S01]  /*0ee0*/  F2F.F32.F64 R31, R18 ;  /* 0x00000012001f7310 */ /* 0x000e620000301000 */
[----:B------:R-:W-:-:S14]  /*0ef0*/  DSETP.GEU.AND P0, PT, |R18|, UR16, PT ;  /* 0x0000001012007e2a */ /* 0x000fdc000bf0e200 */
[----:B-1----:R-:W-:Y:S01]  /*0f00*/  @!P0 FMUL R31, R31, 1.175494350822287508e-38 ;  /* 0x008000001f1f8820 */ /* 0x002fe20000400000 */
[----:B---3--:R-:W-:-:S04]  /*0f10*/  FADD.FTZ R24, R3, R30 ;  /* 0x0000001e03187221 */ /* 0x008fc80000010000 */
[----:B------:R-:W-:-:S06]  /*0f20*/  FMUL.FTZ R16, R24, 1 ;  /* 0x3f80000018107820 */ /* 0x000fcc0000410000 */
[----:B------:R-:W1:Y:S08]  /*0f30*/  F2F.F64.F32 R16, R16 ;  /* 0x0000001000107310 */ /* 0x000e700000201800 */
[----:B-1----:R-:W1:Y:S01]  /*0f40*/  MUFU.RCP64H R23, R17 ;  /* 0x0000001100177308 */ /* 0x002e620000001800 */
[----:B------:R-:W-:Y:S01]  /*0f50*/  IADD3 R22, R17, 0x300402, RZ ;  /* 0x0030040211167810 */ /* 0x000fe20007ffe0ff */
[----:B--2---:R-:W-:-:S05]  /*0f60*/  FADD.FTZ R28, R13, -R12 ;  /* 0x8000000c0d1c7221 */ /* 0x004fca0000010000 */
[----:B-1----:R-:W-:-:S08]  /*0f70*/  DFMA R20, -R16, R22, 1 ;  /* 0x3ff000001014742b */ /* 0x002fd00000000116 */
[----:B------:R-:W-:Y:S01]  /*0f80*/  DFMA R20, R20, R20, R20 ;  /* 0x000000141414722b */ /* 0x000fe20000000014 */
[----:B------:R-:W-:-:S07]  /*0f90*/  FMUL.FTZ R28, R28, R28 ;  /* 0x0000001c1c1c7220 */ /* 0x000fce0000410000 */
[----:B------:R-:W-:Y:S01]  /*0fa0*/  DFMA R20, R22, R20, R22 ;  /* 0x000000141614722b */ /* 0x000fe20000000016 */
[----:B------:R-:W1:Y:S01]  /*0fb0*/  LDC R23, c[0x0][0x220] ;  /* 0x00008800ff177b82 */ /* 0x000e620000000800 */
[----:B0-----:R-:W-:Y:S01]  /*0fc0*/  FMUL.FTZ R33, R29, R28 ;  /* 0x0000001c1d217220 */ /* 0x001fe20000410000 */
[----:B----4-:R-:W0:Y:S01]  /*0fd0*/  MUFU.RCP R25, R25 ;  /* 0x0000001900197308 */ /* 0x010e220000001000 */
[----:B------:R-:W-:Y:S02]  /*0fe0*/  FSETP.GEU.AND P0, PT, |R22|, 5.8789094863358348022e-39, PT ;  /* 0x004004021600780b */ /* 0x000fe40003f0e200 */
[----:B------:R-:W-:Y:S02]  /*0ff0*/  FMUL.FTZ R28, R6, R33 ;  /* 0x00000021061c7220 */ /* 0x000fe40000410000 */
[----:B------:R-:W-:Y:S02]  /*1000*/  DFMA R18, -R16, R20, 1 ;  /* 0x3ff000001012742b */ /* 0x000fe40000000114 */
[----:B------:R-:W-:-:S04]  /*1010*/  FMUL.FTZ R28, R31, R28 ;  /* 0x0000001c1f1c7220 */ /* 0x000fc80000410000 */
[----:B------:R-:W-:Y:S01]  /*1020*/  FFMA.FTZ R28, R15, R6, R28 ;  /* 0x000000060f1c7223 */ /* 0x000fe2000001001c */
[-C--:B------:R-:W-:Y:S01]  /*1030*/  FMUL.FTZ R15, R6, R31.reuse ;  /* 0x0000001f060f7220 */ /* 0x080fe20000410000 */
[----:B------:R-:W-:Y:S01]  /*1040*/  FMUL.FTZ R6, R29, R31 ;  /* 0x0000001f1d067220 */ /* 0x000fe20000410000 */
[----:B------:R-:W-:Y:S02]  /*1050*/  DFMA R18, R20, R18, R20 ;  /* 0x000000121412722b */ /* 0x000fe40000000014 */
[----:B------:R-:W-:Y:S01]  /*1060*/  FMUL.FTZ R12, R12, R15 ;  /* 0x0000000f0c0c7220 */ /* 0x000fe20000410000 */
[----:B------:R-:W-:Y:S01]  /*1070*/  FADD.FTZ R27, R27, R28 ;  /* 0x0000001c1b1b7221 */ /* 0x000fe20000010000 */
[----:B0-----:R-:W-:Y:S02]  /*1080*/  FFMA.FTZ R28, R25, R25, -UR5 ;  /* 0x80000005191c7e23 */ /* 0x001fe40008010019 */
[----:B------:R-:W-:Y:S01]  /*1090*/  FFMA.FTZ R6, R13, R6, R12 ;  /* 0x000000060d067223 */ /* 0x000fe2000001000c */
[----:B-1----:R-:W-:Y:S01]  /*10a0*/  IMAD.WIDE R34, R23, 0x4, R34 ;  /* 0x0000000417227825 */ /* 0x002fe200078e0222 */
[----:B------:R-:W-:Y:S06]  /*10b0*/  @P0 BRA `(.L_x_971) ;  /* 0x0000000000100947 */ /* 0x000fec0003800000 */
[----:B------:R-:W-:Y:S02]  /*10c0*/  LOP3.LUT R20, R17, 0x7fffffff, RZ, 0xc0, !PT ;  /* 0x7fffffff11147812 */ /* 0x000fe400078ec0ff */
[----:B------:R-:W-:Y:S02]  /*10d0*/  MOV R12, 0x1100 ;  /* 0x00001100000c7802 */ /* 0x000fe40000000f00 */
[----:B------:R-:W-:-:S07]  /*10e0*/  IADD3 R20, R20, -0x100000, RZ ;  /* 0xfff0000014147810 */ /* 0x000fce0007ffe0ff */
[----:B------:R-:W-:Y:S05]  /*10f0*/  CALL.REL.NOINC `($__internal_9_$__cuda_sm20_dblrcp_rn_slowpath_v3) ;  /* 0x0000001000407944 */ /* 0x000fea0003c00000 */
.L_x_971:
[----:B------:R-:W2:Y:S01]  /*1100*/  LDG.E R35, desc[UR6][R34.64] ;  /* 0x0000000622237981 */ /* 0x000ea2000c1e1900 */
[----:B------:R-:W-:Y:S01]  /*1110*/  UMOV UR16, 0xf0000000 ;  /* 0xf000000000107882 */ /* 0x000fe20000000000 */
[----:B------:R-:W-:Y:S01]  /*1120*/  UMOV UR17, 0x380fffff ;  /* 0x380fffff00117882 */ /* 0x000fe20000000000 */
[----:B------:R-:W0:Y:S01]  /*1130*/  F2F.F32.F64 R12, R18 ;  /* 0x00000012000c7310 */ /* 0x000e220000301000 */
[----:B------:R-:W-:Y:S01]  /*1140*/  DSETP.GEU.AND P0, PT, |R18|, UR16, PT ;  /* 0x0000001012007e2a */ /* 0x000fe2000bf0e200 */
[----:B------:R-:W-:Y:S02]  /*1150*/  IADD3 R14, R14, -0x4, RZ ;  /* 0xfffffffc0e0e7810 */ /* 0x000fe40007ffe0ff */
[----:B------:R-:W-:-:S11]  /*1160*/  IADD3 R26, R26, 0x4, RZ ;  /* 0x000000041a1a7810 */ /* 0x000fd60007ffe0ff */
[----:B0-----:R-:W-:Y:S01]  /*1170*/  @!P0 FMUL R12, R12, 1.175494350822287508e-38 ;  /* 0x008000000c0c8820 */ /* 0x001fe20000400000 */
[----:B------:R-:W-:-:S03]  /*1180*/  ISETP.NE.AND P0, PT, R14, RZ, PT ;  /* 0x000000ff0e00720c */ /* 0x000fc60003f05270 */
[----:B------:R-:W-:Y:S01]  /*1190*/  FMUL.FTZ R17, R30, R12 ;  /* 0x0000000c1e117220 */ /* 0x000fe20000410000 */
[----:B--2---:R-:W-:-:S04]  /*11a0*/  FADD.FTZ R13, R6, -R35 ;  /* 0x80000023060d7221 */ /* 0x004fc80000010000 */
[----:B------:R-:W-:-:S04]  /*11b0*/  FMUL.FTZ R13, R13, R13 ;  /* 0x0000000d0d0d7220 */ /* 0x000fc80000410000 */
[----:B------:R-:W-:-:S04]  /*11c0*/  FMUL.FTZ R16, R30, R13 ;  /* 0x0000000d1e107220 */ /* 0x000fc80000410000 */
[C---:B------:R-:W-:Y:S01]  /*11d0*/  FMUL.FTZ R13, R3.reuse, R16 ;  /* 0x00000010030d7220 */ /* 0x040fe20000410000 */
[----:B------:R-:W-:-:S03]  /*11e0*/  FMUL.FTZ R16, R3, R12 ;  /* 0x0000000c03107220 */ /* 0x000fc60000410000 */
[----:B------:R-:W-:Y:S01]  /*11f0*/  FMUL.FTZ R15, R12, R13 ;  /* 0x0000000d0c0f7220 */ /* 0x000fe20000410000 */
[----:B------:R-:W-:Y:S01]  /*1200*/  FMUL.FTZ R35, R35, R16 ;  /* 0x0000001023237220 */ /* 0x000fe20000410000 */
[----:B------:R0:W1:Y:S02]  /*1210*/  F2I.FTZ.TRUNC.NTZ R13, R24 ;  /* 0x00000018000d7305 */ /* 0x000064000021f100 */
[----:B------:R-:W-:Y:S01]  /*1220*/  FFMA.FTZ R28, R28, R3, R15 ;  /* 0x000000031c1c7223 */ /* 0x000fe2000001000f */
[----:B------:R-:W-:-:S03]  /*1230*/  FFMA.FTZ R3, R6, R17, R35 ;  /* 0x0000001106037223 */ /* 0x000fc60000010023 */
[----:B------:R-:W-:Y:S01]  /*1240*/  FADD.FTZ R6, R27, R28 ;  /* 0x0000001c1b067221 */ /* 0x000fe20000010000 */
[----:B------:R-:W-:Y:S06]  /*1250*/  @P0 BRA `(.L_x_972) ;  /* 0xfffffff400040947 */ /* 0x000fec000383ffff */
.L_x_967:
        /* <DEDUP_REMOVED lines=8> */
[----:B------:R-:W2:Y:S01]  /*12e0*/  LDG.E R15, desc[UR6][R16.64] ;  /* 0x00000006100f7981 */ /* 0x000ea2000c1e1900 */
[----:B------:R-:W-:Y:S01]  /*12f0*/  IMAD R25, R26, UR15, RZ ;  /* 0x0000000f1a197c24 */ /* 0x000fe2000f8e02ff */
[----:B01----:R-:W-:Y:S01]  /*1300*/  I2FP.F32.S32 R24, R13 ;  /* 0x0000000d00187245 */ /* 0x003fe20000201400 */
[----:B------:R-:W-:-:S03]  /*1310*/  ULDC UR15, c[0x0][0x220] ;  /* 0x00008800000f7ab9 */ /* 0x000fc60000000800 */
[----:B------:R-:W-:-:S04]  /*1320*/  IADD3 R12, P0, R4, R25, RZ ;  /* 0x00000019040c7210 */ /* 0x000fc80007f1e0ff */
[----:B------:R-:W-:Y:S02]  /*1330*/  LEA.HI.X.SX32 R19, R25, R0, 0x1, P0 ;  /* 0x0000000019137211 */ /* 0x000fe400000f0eff */
[----:B------:R-:W-:-:S04]  /*1340*/  LEA R20, P0, R12, UR16, 0x2 ;  /* 0x000000100c147c11 */ /* 0x000fc8000f8010ff */
[----:B------:R-:W-:Y:S01]  /*1350*/  LEA.HI.X R21, R12, UR17, R19, 0x2, P0 ;  /* 0x000000110c157c11 */ /* 0x000fe200080f1413 */
[----:B------:R-:W-:Y:S01]  /*1360*/  IMAD R26, R26, UR15, RZ ;  /* 0x0000000f1a1a7c24 */ /* 0x000fe2000f8e02ff */
[----:B------:R-:W-:Y:S01]  /*1370*/  ULDC.64 UR16, c[0x0][0x210] ;  /* 0x0000840000107ab9 */ /* 0x000fe20000000a00 */
[----:B------:R-:W-:Y:S02]  /*1380*/  ULDC UR15, c[0x0][0x280] ;  /* 0x0000a000000f7ab9 */ /* 0x000fe40000000800 */
[----:B------:R-:W3:Y:S01]  /*1390*/  LDG.E R12, desc[UR6][R20.64] ;  /* 0x00000006140c7981 */ /* 0x000ee2000c1e1900 */
[----:B--2---:R-:W-:-:S04]  /*13a0*/  FADD.FTZ R13, R15, R24 ;  /* 0x000000180f0d7221 */ /* 0x004fc80000010000 */
[----:B------:R-:W-:-:S06]  /*13b0*/  FMUL.FTZ R16, R13, 1 ;  /* 0x3f8000000d107820 */ /* 0x000fcc0000410000 */
[----:B------:R-:W0:Y:S08]  /*13c0*/  F2F.F64.F32 R16, R16 ;  /* 0x0000001000107310 */ /* 0x000e300000201800 */
[----:B---3--:R-:W1:Y:S01]  /*13d0*/  MUFU.RCP R12, R12 ;  /* 0x0000000c000c7308 */ /* 0x008e620000001000 */
[----:B0-----:R-:W-:-:S07]  /*13e0*/  IADD3 R22, R17, 0x300402, RZ ;  /* 0x0030040211167810 */ /* 0x001fce0007ffe0ff */
[----:B------:R-:W0:Y:S01]  /*13f0*/  MUFU.RCP64H R23, R17 ;  /* 0x0000001100177308 */ /* 0x000e220000001800 */
[----:B------:R-:W-:Y:S01]  /*1400*/  FSETP.GEU.AND P0, PT, |R22|, 5.8789094863358348022e-39, PT ;  /* 0x004004021600780b */ /* 0x000fe20003f0e200 */
[----:B-1----:R-:W-:Y:S01]  /*1410*/  FFMA.FTZ R28, R12, R12, -UR15 ;  /* 0x8000000f0c1c7e23 */ /* 0x002fe2000801000c */
[----:B0-----:R-:W-:-:S08]  /*1420*/  DFMA R18, -R16, R22, 1 ;  /* 0x3ff000001012742b */ /* 0x001fd00000000116 */
[----:B------:R-:W-:-:S08]  /*1430*/  DFMA R18, R18, R18, R18 ;  /* 0x000000121212722b */ /* 0x000fd00000000012 */
[----:B------:R-:W-:Y:S01]  /*1440*/  DFMA R18, R22, R18, R22 ;  /* 0x000000121612722b */ /* 0x000fe20000000016 */
[----:B------:R-:W-:-:S04]  /*1450*/  IADD3 R23, P1, R5, R26, RZ ;  /* 0x0000001a05177210 */ /* 0x000fc80007f3e0ff */
[----:B------:R-:W-:-:S03]  /*1460*/  LEA R30, P2, R23, UR16, 0x2 ;  /* 0x00000010171e7c11 */ /* 0x000fc6000f8410ff */
[----:B------:R-:W-:Y:S01]  /*1470*/  DFMA R20, -R16, R18, 1 ;  /* 0x3ff000001014742b */ /* 0x000fe20000000112 */
[----:B------:R-:W-:-:S04]  /*1480*/  LEA.HI.X.SX32 R22, R26, R2, 0x1, P1 ;  /* 0x000000021a167211 */ /* 0x000fc800008f0eff */
[----:B------:R-:W-:-:S03]  /*1490*/  LEA.HI.X R31, R23, UR17, R22, 0x2, P2 ;  /* 0x00000011171f7c11 */ /* 0x000fc600090f1416 */
[----:B------:R-:W-:Y:S01]  /*14a0*/  DFMA R18, R18, R20, R18 ;  /* 0x000000141212722b */ /* 0x000fe20000000012 */
[----:B------:R-:W-:Y:S10]  /*14b0*/  @P0 BRA `(.L_x_974) ;  /* 0x0000000000100947 */ /* 0x000ff40003800000 */
[----:B------:R-:W-:Y:S02]  /*14c0*/  LOP3.LUT R20, R17, 0x7fffffff, RZ, 0xc0, !PT ;  /* 0x7fffffff11147812 */ /* 0x000fe400078ec0ff */
[----:B------:R-:W-:Y:S02]  /*14d0*/  MOV R12, 0x1500 ;  /* 0x00001500000c7802 */ /* 0x000fe40000000f00 */
[----:B------:R-:W-:-:S07]  /*14e0*/  IADD3 R20, R20, -0x100000, RZ ;  /* 0xfff0000014147810 */ /* 0x000fce0007ffe0ff */
[----:B------:R-:W-:Y:S05]  /*14f0*/  CALL.REL.NOINC `($__internal_9_$__cuda_sm20_dblrcp_rn_slowpath_v3) ;  /* 0x0000000c00407944 */ /* 0x000fea0003c00000 */
.L_x_974:
[----:B------:R-:W2:Y:S01]  /*1500*/  LDG.E R30, desc[UR6][R30.64] ;  /* 0x000000061e1e7981 */ /* 0x000ea2000c1e1900 */
[----:B------:R-:W-:Y:S01]  /*1510*/  UMOV UR16, 0xf0000000 ;  /* 0xf000000000107882 */ /* 0x000fe20000000000 */
[----:B------:R-:W-:Y:S01]  /*1520*/  UMOV UR17, 0x380fffff ;  /* 0x380fffff00117882 */ /* 0x000fe20000000000 */
[----:B------:R-:W0:Y:S01]  /*1530*/  F2F.F32.F64 R12, R18 ;  /* 0x00000012000c7310 */ /* 0x000e220000301000 */
[----:B------:R-:W-:-:S07]  /*1540*/  DSETP.GEU.AND P0, PT, |R18|, UR16, PT ;  /* 0x0000001012007e2a */ /* 0x000fce000bf0e200 */
[----:B------:R-:W3:Y:S07]  /*1550*/  F2I.FTZ.TRUNC.NTZ R13, R13 ;  /* 0x0000000d000d7305 */ /* 0x000eee000021f100 */
        /* <DEDUP_REMOVED lines=13> */
[----:B---3--:R-:W-:Y:S06]  /*1630*/  @!P0 BRA `(.L_x_973) ;  /* 0x0000000400d88947 */ /* 0x008fec0003800000 */
[----:B------:R-:W0:Y:S01]  /*1640*/  LDC.64 R16, c[0x0][0x288] ;  /* 0x0000a200ff107b82 */ /* 0x000e220000000a00 */
[----:B------:R-:W-:Y:S01]  /*1650*/  ULDC UR15, c[0x0][0x294] ;  /* 0x0000a500000f7ab9 */ /* 0x000fe20000000800 */
[----:B------:R-:W-:Y:S01]  /*1660*/  ULDC.64 UR16, c[0x0][0x228] ;  /* 0x00008a0000107ab9 */ /* 0x000fe20000000a00 */
[----:B------:R-:W-:Y:S01]  /*1670*/  IADD3 R14, R14, UR15, RZ ;  /* 0x0000000f0e0e7c10 */ /* 0x000fe2000fffe0ff */
[----:B------:R-:W-:-:S04]  /*1680*/  ULDC UR15, c[0x0][0x238] ;  /* 0x00008e00000f7ab9 */ /* 0x000fc80000000800 */
[----:B0-----:R-:W-:-:S05]  /*1690*/  IMAD.WIDE R16, R14, 0x4, R16 ;  /* 0x000000040e107825 */ /* 0x001fca00078e0210 */
[----:B------:R-:W2:Y:S01]  /*16a0*/  LDG.E R15, desc[UR6][R16.64] ;  /* 0x00000006100f7981 */ /* 0x000ea2000c1e1900 */
        /* <DEDUP_REMOVED lines=8> */
[----:B------:R-:W-:Y:S02]  /*1730*/  I2FP.F32.S32 R24, R13 ;  /* 0x0000000d00187245 */ /* 0x000fe40000201400 */
[----:B------:R-:W-:Y:S01]  /*1740*/  IADD3 R26, R26, UR15, RZ ;  /* 0x0000000f1a1a7c10 */ /* 0x000fe2000fffe0ff */
[----:B------:R-:W-:Y:S02]  /*1750*/  ULDC UR15, c[0x0][0x280] ;  /* 0x0000a000000f7ab9 */ /* 0x000fe40000000800 */
        /* <DEDUP_REMOVED lines=22> */
.L_x_975:
        /* <DEDUP_REMOVED lines=37> */
[----:B------:R-:W-:-:S03]  /*1b10*/  ULDC UR15, c[0x0][0x280] ;  /* 0x0000a000000f7ab9 */ /* 0x000fc60000000800 */
[----:B------:R-:W-:-:S04]  /*1b20*/  IADD3 R5, P1, R5, R26, RZ ;  /* 0x0000001a05057210 */ /* 0x000fc80007f3e0ff */
[----:B------:R-:W-:Y:S02]  /*1b30*/  LEA R24, P2, R5, UR16, 0x2 ;  /* 0x0000001005187c11 */ /* 0x000fe4000f8410ff */
[----:B------:R-:W-:-:S04]  /*1b40*/  LEA.HI.X.SX32 R2, R26, R2, 0x1, P1 ;  /* 0x000000021a027211 */ /* 0x000fc800008f0eff */
[----:B------:R-:W-:Y:S01]  /*1b50*/  LEA.HI.X R25, R5, UR17, R2, 0x2, P2 ;  /* 0x0000001105197c11 */ /* 0x000fe200090f1402 */
        /* <DEDUP_REMOVED lines=18> */
.L_x_976:
[----:B------:R-:W2:Y:S01]  /*1c80*/  LDG.E R24, desc[UR6][R24.64] ;  /* 0x0000000618187981 */ /* 0x000ea2000c1e1900 */
[----:B------:R-:W-:Y:S01]  /*1c90*/  UMOV UR16, 0xf0000000 ;  /* 0xf000000000107882 */ /* 0x000fe20000000000 */
[----:B------:R-:W-:Y:S01]  /*1ca0*/  UMOV UR17, 0x380fffff ;  /* 0x380fffff00117882 */ /* 0x000fe20000000000 */
[----:B------:R-:W0:Y:S01]  /*1cb0*/  F2F.F32.F64 R0, R18 ;  /* 0x0000001200007310 */ /* 0x000e220000301000 */
[----:B------:R-:W-:-:S07]  /*1cc0*/  DSETP.GEU.AND P0, PT, |R18|, UR16, PT ;  /* 0x0000001012007e2a */ /* 0x000fce000bf0e200 */
[----:B------:R-:W3:Y:S07]  /*1cd0*/  F2I.FTZ.TRUNC.NTZ R13, R13 ;  /* 0x0000000d000d7305 */ /* 0x000eee000021f100 */
[----:B0-----:R-:W-:-:S04]  /*1ce0*/  @!P0 FMUL R0, R0, 1.175494350822287508e-38 ;  /* 0x0080000000008820 */ /* 0x001fc80000400000 */
        /* <DEDUP_REMOVED lines=10> */
[----:B---3--:R-:W-:-:S07]  /*1d90*/  FADD.FTZ R6, R6, R5 ;  /* 0x0000000506067221 */ /* 0x008fce0000010000 */
.L_x_973:
[----:B-1----:R-:W-:Y:S01]  /*1da0*/  I2FP.F32.S32 R0, R13 ;  /* 0x0000000d00007245 */ /* 0x002fe20000201400 */
[----:B------:R-:W-:Y:S01]  /*1db0*/  ULDC UR15, c[0x0][0x280] ;  /* 0x0000a000000f7ab9 */ /* 0x000fe20000000800 */
[----:B------:R-:W1:Y:S01]  /*1dc0*/  LDC.64 R20, c[0x0][0x240] ;  /* 0x00009000ff147b82 */ /* 0x000e620000000a00 */
[----:B------:R-:W-:Y:S01]  /*1dd0*/  BSSY B0, `(.L_x_977) ;  /* 0x0000017000007945 */ /* 0x000fe20003800000 */
[----:B------:R-:W2:Y:S02]  /*1de0*/  MUFU.RCP R5, R0 ;  /* 0x0000000000057308 */ /* 0x000ea40000001000 */
[----:B--2---:R-:W-:Y:S01]  /*1df0*/  FFMA.FTZ R2, R5, R6, UR15 ;  /* 0x0000000f05027e23 */ /* 0x004fe20008010006 */
[----:B------:R-:W-:-:S05]  /*1e00*/  ULDC UR15, c[0x0][0x24c] ;  /* 0x00009300000f7ab9 */ /* 0x000fca0000000800 */
[----:B------:R-:W2:Y:S02]  /*1e10*/  MUFU.SQRT R2, R2 ;  /* 0x0000000200027308 */ /* 0x000ea40000002000 */
[----:B--2---:R-:W-:-:S06]  /*1e20*/  FMUL.FTZ R16, R2, 1 ;  /* 0x3f80000002107820 */ /* 0x004fcc0000410000 */
[----:B------:R-:W2:Y:S08]  /*1e30*/  F2F.F64.F32 R16, R16 ;  /* 0x0000001000107310 */ /* 0x000eb00000201800 */
[----:B--2---:R-:W2:Y:S01]  /*1e40*/  MUFU.RCP64H R15, R17 ;  /* 0x00000011000f7308 */ /* 0x004ea20000001800 */
[----:B------:R-:W-:-:S04]  /*1e50*/  IADD3 R14, R17, 0x300402, RZ ;  /* 0x00300402110e7810 */ /* 0x000fc80007ffe0ff */
[----:B------:R-:W-:Y:S02]  /*1e60*/  FSETP.GEU.AND P0, PT, |R14|, 5.8789094863358348022e-39, PT ;  /* 0x004004020e00780b */ /* 0x000fe40003f0e200 */
[----:B--2---:R-:W-:-:S08]  /*1e70*/  DFMA R4, -R16, R14, 1 ;  /* 0x3ff000001004742b */ /* 0x004fd0000000010e */
[----:B------:R-:W-:Y:S01]  /*1e80*/  DFMA R18, R4, R4, R4 ;  /* 0x000000040412722b */ /* 0x000fe20000000004 */
[----:B------:R-:W-:-:S04]  /*1e90*/  IMAD R5, R11, UR15, RZ ;  /* 0x0000000f0b057c24 */ /* 0x000fc8000f8e02ff */
[----:B-1----:R-:W-:-:S03]  /*1ea0*/  IMAD.WIDE R4, R5, 0x4, R20 ;  /* 0x0000000405047825 */ /* 0x002fc600078e0214 */
[----:B------:R-:W-:Y:S02]  /*1eb0*/  DFMA R18, R14, R18, R14 ;  /* 0x000000120e12722b */ /* 0x000fe4000000000e */
[----:B------:R1:W-:Y:S06]  /*1ec0*/  STG.E desc[UR6][R4.64], R3 ;  /* 0x0000000304007986 */ /* 0x0003ec000c101906 */
[----:B------:R-:W-:-:S08]  /*1ed0*/  DFMA R20, -R16, R18, 1 ;  /* 0x3ff000001014742b */ /* 0x000fd00000000112 */
[----:B------:R-:W-:Y:S01]  /*1ee0*/  DFMA R18, R18, R20, R18 ;  /* 0x000000141212722b */ /* 0x000fe20000000012 */
[----:B-1----:R-:W-:Y:S10]  /*1ef0*/  @P0 BRA `(.L_x_978) ;  /* 0x0000000000100947 */ /* 0x002ff40003800000 */
[----:B------:R-:W-:Y:S02]  /*1f00*/  LOP3.LUT R20, R17, 0x7fffffff, RZ, 0xc0, !PT ;  /* 0x7fffffff11147812 */ /* 0x000fe400078ec0ff */
[----:B------:R-:W-:Y:S02]  /*1f10*/  MOV R12, 0x1f40 ;  /* 0x00001f40000c7802 */ /* 0x000fe40000000f00 */
[----:B------:R-:W-:-:S07]  /*1f20*/  IADD3 R20, R20, -0x100000, RZ ;  /* 0xfff0000014147810 */ /* 0x000fce0007ffe0ff */
[----:B0-----:R-:W-:Y:S05]  /*1f30*/  CALL.REL.NOINC `($__internal_9_$__cuda_sm20_dblrcp_rn_slowpath_v3) ;  /* 0x0000000000b07944 */ /* 0x001fea0003c00000 */
.L_x_978:
[----:B------:R-:W-:Y:S05]  /*1f40*/  BSYNC B0 ;  /* 0x0000000000007941 */ /* 0x000fea0003800000 */
.L_x_977:
[----:B------:R-:W-:Y:S01]  /*1f50*/  ULDC.64 UR16, c[0x0][0x260] ;  /* 0x0000980000107ab9 */ /* 0x000fe20000000a00 */
[----:B------:R-:W1:Y:S01]  /*1f60*/  LDC.64 R14, c[0x0][0x250] ;  /* 0x00009400ff0e7b82 */ /* 0x000e620000000a00 */
[----:B------:R-:W-:Y:S01]  /*1f70*/  ISETP.NE.U32.AND P0, PT, RZ, UR16, PT ;  /* 0x00000010ff007c0c */ /* 0x000fe2000bf05070 */
[----:B------:R-:W-:Y:S01]  /*1f80*/  UMOV UR16, 0xf0000000 ;  /* 0xf000000000107882 */ /* 0x000fe20000000000 */
[----:B------:R-:W2:Y:S01]  /*1f90*/  F2F.F32.F64 R21, R18 ;  /* 0x0000001200157310 */ /* 0x000ea20000301000 */
        /* <DEDUP_REMOVED lines=8> */
[----:B------:R-:W3:Y:S04]  /*2020*/  @P0 LDC R0, c[0x0][0x26c] ;  /* 0x00009b00ff000b82 */ /* 0x000ee80000000800 */
[----:B--2---:R-:W-:Y:S01]  /*2030*/  @!P1 FMUL R21, R21, 1.175494350822287508e-38 ;  /* 0x0080000015159820 */ /* 0x004fe20000400000 */
[----:B-1----:R-:W-:-:S03]  /*2040*/  IMAD.WIDE R14, R17, 0x4, R14 ;  /* 0x00000004110e7825 */ /* 0x002fc600078e020e */
[----:B------:R-:W1:Y:S02]  /*2050*/  @P0 LDC.64 R4, c[0x0][0x260] ;  /* 0x00009800ff040b82 */ /* 0x000e640000000a00 */
[----:B------:R2:W-:Y:S06]  /*2060*/  STG.E desc[UR6][R14.64], R21 ;  /* 0x000000150e007986 */ /* 0x0005ec000c101906 */
[----:B------:R-:W4:Y:S01]  /*2070*/  @P0 LDC R19, c[0x0][0x284] ;  /* 0x0000a100ff130b82 */ /* 0x000f220000000800 */
[----:B---3--:R-:W-:-:S04]  /*2080*/  @P0 IMAD R23, R11, R0, RZ ;  /* 0x000000000b170224 */ /* 0x008fc800078e02ff */
[----:B-1----:R-:W-:-:S05]  /*2090*/  @P0 IMAD.WIDE R4, R23, 0x4, R4 ;  /* 0x0000000417040825 */ /* 0x002fca00078e0204 */
[----:B------:R-:W3:Y:S01]  /*20a0*/  @P0 LDG.E R23, desc[UR6][R4.64] ;  /* 0x0000000604170981 */ /* 0x000ee2000c1e1900 */
[----:B------:R-:W-:-:S04]  /*20b0*/  ISETP.NE.U32.AND P1, PT, RZ, UR16, PT ;  /* 0x00000010ff007c0c */ /* 0x000fc8000bf25070 */
[----:B------:R-:W-:-:S13]  /*20c0*/  ISETP.NE.AND.EX P1, PT, RZ, UR17, PT, P1 ;  /* 0x00000011ff007c0c */ /* 0x000fda000bf25310 */
[----:B------:R-:W1:Y:S08]  /*20d0*/  @P1 LDC R2, c[0x0][0x27c] ;  /* 0x00009f00ff021b82 */ /* 0x000e700000000800 */
[----:B------:R-:W5:Y:S01]  /*20e0*/  @P1 LDC.64 R16, c[0x0][0x270] ;  /* 0x00009c00ff101b82 */ /* 0x000f620000000a00 */
[----:B---3--:R-:W-:Y:S01]  /*20f0*/  @P0 FMUL.FTZ R0, R10, R23 ;  /* 0x000000170a000220 */ /* 0x008fe20000410000 */
[----:B-1----:R-:W-:-:S03]  /*2100*/  @P1 IMAD R23, R11, R2, RZ ;  /* 0x000000020b171224 */ /* 0x002fc600078e02ff */
[----:B----4-:R-:W-:Y:S01]  /*2110*/  @P0 FFMA.FTZ R19, R3, R19, R0 ;  /* 0x0000001303130223 */ /* 0x010fe20000010000 */
[----:B-----5:R-:W-:Y:S01]  /*2120*/  @P1 IMAD.WIDE R2, R23, 0x4, R16 ;  /* 0x0000000417021825 */ /* 0x020fe200078e0210 */
[----:B------:R-:W-:Y:S01]  /*2130*/  I2FP.F32.S32 R13, R13 ;  /* 0x0000000d000d7245 */ /* 0x000fe20000201400 */
[----:B------:R-:W1:Y:S02]  /*2140*/  @P1 LDC R0, c[0x0][0x284] ;  /* 0x0000a100ff001b82 */ /* 0x000e640000000800 */
[----:B------:R3:W-:Y:S04]  /*2150*/  @P0 STG.E desc[UR6][R4.64], R19 ;  /* 0x0000001304000986 */ /* 0x0007e8000c101906 */
[----:B--2---:R-:W2:Y:S01]  /*2160*/  @P1 LDG.E R15, desc[UR6][R2.64] ;  /* 0x00000006020f1981 */ /* 0x004ea2000c1e1900 */
[----:B------:R-:W4:Y:S01]  /*2170*/  MUFU.RCP R13, R13 ;  /* 0x0000000d000d7308 */ /* 0x000f220000001000 */
[----:B------:R-:W-:-:S04]  /*2180*/  IADD3 R11, R11, UR4, RZ ;  /* 0x000000040b0b7c10 */ /* 0x000fc8000fffe0ff */
[----:B------:R-:W-:Y:S01]  /*2190*/  ISETP.GE.AND P0, PT, R11, UR15, PT ;  /* 0x0000000f0b007c0c */ /* 0x000fe2000bf06270 */
[----:B----4-:R-:W-:Y:S01]  /*21a0*/  FMUL.FTZ R6, R13, R6 ;  /* 0x000000060d067220 */ /* 0x010fe20000410000 */
[----:B--2---:R-:W-:-:S04]  /*21b0*/  @P1 FMUL.FTZ R15, R10, R15 ;  /* 0x0000000f0a0f1220 */ /* 0x004fc80000410000 */
[----:B-1----:R-:W-:-:S05]  /*21c0*/  @P1 FFMA.FTZ R15, R6, R0, R15 ;  /* 0x00000000060f1223 */ /* 0x002fca000001000f */
[----:B------:R3:W-:Y:S02]  /*21d0*/  @P1 STG.E desc[UR6][R2.64], R15 ;  /* 0x0000000f02001986 */ /* 0x0007e4000c101906 */
[----:B------:R-:W-:Y:S05]  /*21e0*/  @!P0 BRA `(.L_x_979) ;  /* 0xffffffe000e48947 */ /* 0x000fea000383ffff */
[----:B------:R-:W-:Y:S05]  /*21f0*/  EXIT ;  /* 0x000000000000794d */ /* 0x000fea0003800000 */
        .weak           $__internal_9_$__cuda_sm20_dblrcp_rn_slowpath_v3
        .type           $__internal_9_$__cuda_sm20_dblrcp_rn_slowpath_v3,@function
        .size           $__internal_9_$__cuda_sm20_dblrcp_rn_slowpath_v3,(.L_x_28220 - $__internal_9_$__cuda_sm20_dblrcp_rn_slowpath_v3)
$__internal_9_$__cuda_sm20_dblrcp_rn_slowpath_v3:
        /* <DEDUP_REMOVED lines=24> */
.L_x_983:
        /* <DEDUP_REMOVED lines=9> */
.L_x_981:
[----:B------:R-:W-:Y:S02]  /*2410*/  LOP3.LUT R19, R17, 0x80000, RZ, 0xfc, !PT ;  /* 0x0008000011137812 */ /* 0x000fe400078efcff */
[----:B------:R-:W-:-:S07]  /*2420*/  MOV R18, R16 ;  /* 0x0000001000127202 */ /* 0x000fce0000000f00 */
.L_x_982:
[----:B------:R-:W-:Y:S05]  /*2430*/  BSYNC B1 ;  /* 0x0000000000017941 */ /* 0x000fea0003800000 */
.L_x_980:
[----:B------:R-:W-:Y:S01]  /*2440*/  HFMA2.MMA R17, -RZ, RZ, 0, 0 ;  /* 0x00000000ff117435 */ /* 0x000fe200000001ff */
[----:B------:R-:W-:-:S05]  /*2450*/  MOV R16, R12 ;  /* 0x0000000c00107202 */ /* 0x000fca0000000f00 */
[----:B------:R-:W-:Y:S05]  /*2460*/  RET.REL.NODEC R16 `(_ZN2at6native35batch_norm_reduce_statistics_kernelIffiEEvNS_27GenericPackedTensorAccessorIT0_Lm2ENS_17RestrictPtrTraitsET1_EES6_NS2_IS3_Lm1ES4_S5_EES7_NS2_IT_Lm1ES4_S5_EES9_S3_S3_S9_) ;  /* 0xffffffd810e47950 */ /* 0x000fea0003c3ffff */
.L_x_984:
        /* <DEDUP_REMOVED lines=9> */
.L_x_28220:


//--------------------- .text._ZN2at6native35batch_norm_reduce_statistics_kernelIddlEEvNS_27GenericPackedTensorAccessorIT0_Lm2ENS_17RestrictPtrTraitsET1_EES6_NS2_IS3_Lm1ES4_S5_EES7_NS2_IT_Lm1ES4_S5_EES9_S3_S3_S9_ --------------------------
	.section	.text._ZN2at6native35batch_norm_reduce_statistics_kernelIddlEEvNS_27GenericPackedTensorAccessorIT0_Lm2ENS_17RestrictPtrTraitsET1_EES6_NS2_IS3_Lm1ES4_S5_EES7_NS2_IT_Lm1ES4_S5_EES9_S3_S3_S9_,"ax",@progbits
	.align	128
        .global         _ZN2at6native35batch_norm_reduce_statistics_kernelIddlEEvNS_27GenericPackedTensorAccessorIT0_Lm2ENS_17RestrictPtrTraitsET1_EES6_NS2_IS3_Lm1ES4_S5_EES7_NS2_IT_Lm1ES4_S5_EES9_S3_S3_S9_
        .type           _ZN2at6native35batch_norm_reduce_statistics_kernelIddlEEvNS_27GenericPackedTensorAccessorIT0_Lm2ENS_17RestrictPtrTraitsET1_EES6_NS2_IS3_Lm1ES4_S5_EES7_NS2_IT_Lm1ES4_S5_EES9_S3_S3_S9_,@function
        .size           _ZN2at6native35batch_norm_reduce_statistics_kernelIddlEEvNS_27GenericPackedTensorAccessorIT0_Lm2ENS_17RestrictPtrTraitsET1_EES6_NS2_IS3_Lm1ES4_S5_EES7_NS2_IT_Lm1ES4_S5_EES9_S3_S3_S9_,(.L_x_28223 - _ZN2at6native35batch_norm_reduce_statistics_kernelIddlEEvNS_27GenericPackedTensorAccessorIT0_Lm2ENS_17RestrictPtrTraitsET1_EES6_NS2_IS3_Lm1ES4_S5_EES7_NS2_IT_Lm1ES4_S5_EES9_S3_S3_S9_)
        .other          _ZN2at6native35batch_norm_reduce_statistics_kernelIddlEEvNS_27GenericPackedTensorAccessorIT0_Lm2ENS_17RestrictPtrTraitsET1_EES6_NS2_IS3_Lm1ES4_S5_EES7_NS2_IT_Lm1ES4_S5_EES9_S3_S3_S9_,@"STO_CUDA_ENTRY STV_DEFAULT"
_ZN2at6native35batch_norm_reduce_statistics_kernelIddlEEvNS_27GenericPackedTensorAccessorIT0_Lm2ENS_17RestrictPtrTraitsET1_EES6_NS2_IS3_Lm1ES4_S5_EES7_NS2_IT_Lm1ES4_S5_EES9_S3_S3_S9_:
.text._ZN2at6native35batch_norm_reduce_statistics_kernelIddlEEvNS_27GenericPackedTensorAccessorIT0_Lm2ENS_17RestrictPtrTraitsET1_EES6_NS2_IS3_Lm1ES4_S5_EES7_NS2_IT_Lm1ES4_S5_EES9_S3_S3_S9_:
        /* <DEDUP_REMOVED lines=12> */
[----:B------:R-:W1:Y:S01]  /*00c0*/  LDC.64 R14, c[0x0][0x2c8] ;  /* 0x0000b200ff0e7b82 */ /* 0x000e620000000a00 */
[----:B0-----:R-:W-:Y:S01]  /*00d0*/  ISETP.GT.AND P0, PT, R3, RZ, PT ;  /* 0x000000ff0300720c */ /* 0x001fe20003f04270 */
[----:B-1----:R-:W-:-:S12]  /*00e0*/  DADD R14, -R14, 1 ;  /* 0x3ff000000e0e7429 */ /* 0x002fd80000000100 */
[----:B------:R-:W-:Y:S05]  /*00f0*/  @P0 BRA `(.L_x_985) ;  /* 0x0000000400a40947 */ /* 0x000fea0003800000 */
[----:B------:R-:W-:Y:S01]  /*0100*/  IMAD.MOV.U32 R8, RZ, RZ, RZ ;  /* 0x000000ffff087224 */ /* 0x000fe200078e00ff */
[----:B------:R-:W-:Y:S01]  /*0110*/  CS2R R4, SRZ ;  /* 0x0000000000047805 */ /* 0x000fe2000001ff00 */
[----:B------:R-:W-:Y:S01]  /*0120*/  IMAD.MOV.U32 R11, RZ, RZ, RZ ;  /* 0x000000ffff0b7224 */ /* 0x000fe200078e00ff */
[----:B------:R-:W-:-:S07]  /*0130*/  MOV R0, 0x150 ;  /* 0x0000015000007802 */ /* 0x000fce0000000f00 */
[----:B------:R-:W-:Y:S05]  /*0140*/  CALL.REL.NOINC `($__internal_11_$__cuda_sm20_div_rn_f64_full) ;  /* 0x00000030009c7944 */ /* 0x000fea0003c00000 */
[----:B------:R-:W-:Y:S01]  /*0150*/  IMAD.MOV.U32 R2, RZ, RZ, R18 ;  /* 0x000000ffff027224 */ /* 0x000fe200078e0012 */
[----:B------:R-:W-:Y:S01]  /*0160*/  ULDC.64 UR6, c[0x0][0x2c0] ;  /* 0x0000b00000067ab9 */ /* 0x000fe20000000a00 */
[----:B------:R-:W-:Y:S01]  /*0170*/  IMAD.MOV.U32 R3, RZ, RZ, R19 ;  /* 0x000000ffff037224 */ /* 0x000fe200078e0013 */
[----:B------:R-:W-:Y:S01]  /*0180*/  BSSY B0, `(.L_x_986) ;  /* 0x0000019000007945 */ /* 0x000fe20003800000 */
[----:B------:R-:W-:Y:S02]  /*0190*/  IMAD.MOV.U32 R6, RZ, RZ, 0x0 ;  /* 0x00000000ff067424 */ /* 0x000fe400078e00ff */
[----:B------:R-:W-:Y:S02]  /*01a0*/  IMAD.MOV.U32 R7, RZ, RZ, 0x3fd80000 ;  /* 0x3fd80000ff077424 */ /* 0x000fe400078e00ff */
[----:B------:R-:W-:-:S06]  /*01b0*/  DADD R8, R2, UR6 ;  /* 0x0000000602087e29 */ /* 0x000fcc0008000000 */
[----:B------:R-:W0:Y:S04]  /*01c0*/  MUFU.RSQ64H R3, R9 ;  /* 0x0000000900037308 */ /* 0x000e280000001c00 */
[----:B------:R-:W-:-:S05]  /*01d0*/  VIADD R2, R9, 0xfcb00000 ;  /* 0xfcb0000009027836 */ /* 0x000fca0000000000 */
[----:B------:R-:W-:Y:S01]  /*01e0*/  ISETP.GE.U32.AND P0, PT, R2, 0x7ca00000, PT ;  /* 0x7ca000000200780c */ /* 0x000fe20003f06070 */
[----:B0-----:R-:W-:-:S08]  /*01f0*/  DMUL R4, R2, R2 ;  /* 0x0000000202047228 */ /* 0x001fd00000000000 */
[----:B------:R-:W-:-:S08]  /*0200*/  DFMA R4, R8, -R4, 1 ;  /* 0x3ff000000804742b */ /* 0x000fd00000000804 */
[----:B------:R-:W-:Y:S02]  /*0210*/  DFMA R6, R4, R6, 0.5 ;  /* 0x3fe000000406742b */ /* 0x000fe40000000006 */
[----:B------:R-:W-:-:S08]  /*0220*/  DMUL R4, R2, R4 ;  /* 0x0000000402047228 */ /* 0x000fd00000000000 */
[----:B------:R-:W-:-:S08]  /*0230*/  DFMA R6, R6, R4, R2 ;  /* 0x000000040606722b */ /* 0x000fd00000000002 */
[----:B------:R-:W-:Y:S02]  /*0240*/  DMUL R10, R8, R6 ;  /* 0x00000006080a7228 */ /* 0x000fe40000000000 */
[----:B------:R-:W-:Y:S01]  /*0250*/  IADD3 R5, R7, -0x100000, RZ ;  /* 0xfff0000007057810 */ /* 0x000fe20007ffe0ff */
[----:B------:R-:W-:-:S05]  /*0260*/  IMAD.MOV.U32 R4, RZ, RZ, R6 ;  /* 0x000000ffff047224 */ /* 0x000fca00078e0006 */
[----:B------:R-:W-:-:S08]  /*0270*/  DFMA R12, R10, -R10, R8 ;  /* 0x8000000a0a0c722b */ /* 0x000fd00000000008 */
[----:B------:R-:W-:Y:S01]  /*0280*/  DFMA R34, R12, R4, R10 ;  /* 0x000000040c22722b */ /* 0x000fe2000000000a */
[----:B------:R-:W-:Y:S10]  /*0290*/  @!P0 BRA `(.L_x_987) ;  /* 0x00000000001c8947 */ /* 0x000ff40003800000 */
[----:B------:R-:W-:Y:S01]  /*02a0*/  IMAD.MOV.U32 R18, RZ, RZ, R12 ;  /* 0x000000ffff127224 */ /* 0x000fe200078e000c */
[----:B------:R-:W-:Y:S01]  /*02b0*/  MOV R0, 0x310 ;  /* 0x0000031000007802 */ /* 0x000fe20000000f00 */
[----:B------:R-:W-:Y:S02]  /*02c0*/  IMAD.MOV.U32 R19, RZ, RZ, R13 ;  /* 0x000000ffff137224 */ /* 0x000fe400078e000d */
[----:B------:R-:W-:Y:S02]  /*02d0*/  IMAD.MOV.U32 R16, RZ, RZ, R10 ;  /* 0x000000ffff107224 */ /* 0x000fe400078e000a */
[----:B------:R-:W-:Y:S02]  /*02e0*/  IMAD.MOV.U32 R17, RZ, RZ, R11 ;  /* 0x000000ffff117224 */ /* 0x000fe400078e000b */
[----:B------:R-:W-:-:S07]  /*02f0*/  IMAD.MOV.U32 R7, RZ, RZ, R5 ;  /* 0x000000ffff077224 */ /* 0x000fce00078e0005 */
[----:B------:R-:W-:Y:S05]  /*0300*/  CALL.REL.NOINC `($__internal_12_$__cuda_sm20_dsqrt_rn_f64_mediumpath_v1) ;  /* 0x0000003400a07944 */ /* 0x000fea0003c00000 */
.L_x_987:
[----:B------:R-:W-:Y:S05]  /*0310*/  BSYNC B0 ;  /* 0x0000000000007941 */ /* 0x000fea0003800000 */
.L_x_986:
[----:B------:R-:W0:Y:S01]  /*0320*/  MUFU.RCP64H R3, R35 ;  /* 0x0000002300037308 */ /* 0x000e220000001800 */
[----:B------:R-:W-:Y:S01]  /*0330*/  IADD3 R2, R35, 0x300402, RZ ;  /* 0x0030040223027810 */ /* 0x000fe20007ffe0ff */
[----:B------:R-:W-:Y:S03]  /*0340*/  BSSY B0, `(.L_x_988) ;  /* 0x000000c000007945 */ /* 0x000fe60003800000 */
[----:B------:R-:W-:Y:S02]  /*0350*/  FSETP.GEU.AND P0, PT, |R2|, 5.8789094863358348022e-39, PT ;  /* 0x004004020200780b */ /* 0x000fe40003f0e200 */
[----:B0-----:R-:W-:-:S08]  /*0360*/  DFMA R4, R2, -R34, 1 ;  /* 0x3ff000000204742b */ /* 0x001fd00000000822 */
[----:B------:R-:W-:-:S08]  /*0370*/  DFMA R4, R4, R4, R4 ;  /* 0x000000040404722b */ /* 0x000fd00000000004 */
[----:B------:R-:W-:-:S08]  /*0380*/  DFMA R4, R2, R4, R2 ;  /* 0x000000040204722b */ /* 0x000fd00000000002 */
[----:B------:R-:W-:-:S08]  /*0390*/  DFMA R36, R4, -R34, 1 ;  /* 0x3ff000000424742b */ /* 0x000fd00000000822 */
[----:B------:R-:W-:Y:S01]  /*03a0*/  DFMA R36, R4, R36, R4 ;  /* 0x000000240424722b */ /* 0x000fe20000000004 */
[----:B------:R-:W-:Y:S10]  /*03b0*/  @P0 BRA `(.L_x_989) ;  /* 0x0000000000100947 */ /* 0x000ff40003800000 */
[----:B------:R-:W-:Y:S02]  /*03c0*/  LOP3.LUT R38, R35, 0x7fffffff, RZ, 0xc0, !PT ;  /* 0x7fffffff23267812 */ /* 0x000fe400078ec0ff */
[----:B------:R-:W-:-:S03]  /*03d0*/  MOV R44, 0x400 ;  /* 0x00000400002c7802 */ /* 0x000fc60000000f00 */
[----:B------:R-:W-:-:S07]  /*03e0*/  VIADD R38, R38, 0xfff00000 ;  /* 0xfff0000026267836 */ /* 0x000fce0000000000 */
[----:B------:R-:W-:Y:S05]  /*03f0*/  CALL.REL.NOINC `($__internal_10_$__cuda_sm20_dblrcp_rn_slowpath_v3) ;  /* 0x0000002c00587944 */ /* 0x000fea0003c00000 */
.L_x_989:
[----:B------:R-:W-:Y:S05]  /*0400*/  BSYNC B0 ;  /* 0x0000000000007941 */ /* 0x000fea0003800000 */
.L_x_988:
[----:B------:R-:W-:Y:S01]  /*0410*/  ULDC.64 UR6, c[0x0][0x290] ;  /* 0x0000a40000067ab9 */ /* 0x000fe20000000a00 */
[----:B------:R-:W-:Y:S01]  /*0420*/  BSSY B0, `(.L_x_990) ;  /* 0x0000035000007945 */ /* 0x000fe20003800000 */
[----:B------:R-:W-:Y:S01]  /*0430*/  ISETP.NE.U32.AND P0, PT, RZ, UR6, PT ;  /* 0x00000006ff007c0c */ /* 0x000fe2000bf05070 */
[----:B------:R-:W-:Y:S01]  /*0440*/  ULDC.64 UR8, c[0x0][0x2c8] ;  /* 0x0000b20000087ab9 */ /* 0x000fe20000000a00 */
[----:B------:R-:W-:Y:S01]  /*0450*/  ULDC UR5, c[0x0][0x220] ;  /* 0x0000880000057ab9 */ /* 0x000fe20000000800 */
[----:B------:R-:W-:Y:S01]  /*0460*/  DMUL R4, RZ, UR8 ;  /* 0x00000008ff047c28 */ /* 0x000fe20008000000 */
[----:B------:R-:W-:Y:S01]  /*0470*/  ISETP.NE.AND.EX P0, PT, RZ, UR7, PT, P0 ;  /* 0x00000007ff007c0c */ /* 0x000fe2000bf05300 */
[----:B------:R-:W-:Y:S01]  /*0480*/  DMUL R2, RZ, -UR8 ;  /* 0x80000008ff027c28 */ /* 0x000fe20008000000 */
[----:B------:R-:W-:Y:S01]  /*0490*/  ULDC.64 UR6, c[0x0][0x270] ;  /* 0x00009c0000067ab9 */ /* 0x000fe20000000a00 */
[----:B------:R-:W-:Y:S01]  /*04a0*/  ULDC.64 UR8, c[0x0][0x260] ;  /* 0x0000980000087ab9 */ /* 0x000fe20000000a00 */
[----:B------:R-:W-:Y:S01]  /*04b0*/  ULDC.64 UR10, c[0x0][0x288] ;  /* 0x0000a200000a7ab9 */ /* 0x000fe20000000a00 */
[----:B------:R-:W-:Y:S01]  /*04c0*/  ULDC.64 UR14, c[0x0][0x278] ;  /* 0x00009e00000e7ab9 */ /* 0x000fe20000000a00 */
[----:B------:R-:W-:-:S07]  /*04d0*/  ULDC.64 UR16, c[0x0][0x2a8] ;  /* 0x0000aa0000107ab9 */ /* 0x000fce0000000a00 */
.L_x_991:
[----:B------:R-:W0:Y:S01]  /*04e0*/  @P0 LDC.64 R16, c[0x0][0x2a0] ;  /* 0x0000a800ff100b82 */ /* 0x000e220000000a00 */
[----:B------:R-:W-:Y:S01]  /*04f0*/  SHF.R.S32.HI R21, RZ, 0x1f, R43 ;  /* 0x0000001fff157819 */ /* 0x000fe2000001142b */
[----:B------:R-:W-:-:S04]  /*0500*/  IMAD.WIDE.U32 R8, R43, UR6, RZ ;  /* 0x000000062b087c25 */ /* 0x000fc8000f8e00ff */
[----:B------:R-:W-:Y:S01]  /*0510*/  IMAD R6, R21, UR10, RZ ;  /* 0x0000000a15067c24 */ /* 0x000fe2000f8e02ff */
[----:B------:R-:W-:Y:S01]  /*0520*/  LEA R12, P1, R8, UR8, 0x3 ;  /* 0x00000008080c7c11 */ /* 0x000fe2000f8218ff */
[----:B------:R-:W1:Y:S01]  /*0530*/  @P0 LDC.64 R22, c[0x0][0x290] ;  /* 0x0000a400ff160b82 */ /* 0x000e620000000a00 */
[----:B------:R-:W-:-:S04]  /*0540*/  IMAD.WIDE.U32 R10, R43, UR10, RZ ;  /* 0x0000000a2b0a7c25 */ /* 0x000fc8000f8e00ff */
[----:B------:R-:W-:Y:S02]  /*0550*/  IMAD R13, R43, UR11, R6 ;  /* 0x0000000b2b0d7c24 */ /* 0x000fe4000f8e0206 */
[-C--:B0-----:R-:W-:Y:S02]  /*0560*/  @P0 IMAD R0, R21, R16.reuse, RZ ;  /* 0x0000001015000224 */ /* 0x081fe400078e02ff */
[----:B------:R-:W-:Y:S01]  /*0570*/  @P0 IMAD.WIDE.U32 R18, R43, R16, RZ ;  /* 0x000000102b120225 */ /* 0x000fe200078e00ff */
[----:B------:R-:W-:-:S03]  /*0580*/  LEA R16, P2, R10, UR14, 0x3 ;  /* 0x0000000e0a107c11 */ /* 0x000fc6000f8418ff */
[----:B------:R-:W-:Y:S02]  /*0590*/  @P0 IMAD R17, R43, R17, R0 ;  /* 0x000000112b110224 */ /* 0x000fe400078e0200 */
[----:B------:R-:W-:Y:S01]  /*05a0*/  IMAD R0, R21, UR6, RZ ;  /* 0x0000000615007c24 */ /* 0x000fe2000f8e02ff */
[----:B-1----:R-:W-:-:S03]  /*05b0*/  @P0 LEA R6, P3, R18, R22, 0x3 ;  /* 0x0000001612060211 */ /* 0x002fc600078618ff */
[----:B------:R-:W-:Y:S02]  /*05c0*/  IMAD R7, R43, UR7, R0 ;  /* 0x000000072b077c24 */ /* 0x000fe4000f8e0200 */
[----:B------:R-:W-:Y:S02]  /*05d0*/  @P0 IMAD.IADD R0, R19, 0x1, R17 ;  /* 0x0000000113000824 */ /* 0x000fe400078e0211 */
[----:B------:R-:W-:Y:S02]  /*05e0*/  IMAD.IADD R9, R9, 0x1, R7 ;  /* 0x0000000109097824 */ /* 0x000fe400078e0207 */
[----:B------:R-:W-:-:S03]  /*05f0*/  IMAD.IADD R7, R11, 0x1, R13 ;  /* 0x000000010b077824 */ /* 0x000fc600078e020d */
[----:B------:R-:W-:Y:S02]  /*0600*/  LEA.HI.X R13, R8, UR9, R9, 0x3, P1 ;  /* 0x00000009080d7c11 */ /* 0x000fe400088f1c09 */
[----:B------:R-:W-:Y:S02]  /*0610*/  LEA.HI.X R17, R10, UR15, R7, 0x3, P2 ;  /* 0x0000000f0a117c11 */ /* 0x000fe400090f1c07 */
[----:B------:R-:W-:Y:S01]  /*0620*/  @P0 LEA.HI.X R7, R18, R23, R0, 0x3, P3 ;  /* 0x0000001712070211 */ /* 0x000fe200018f1c00 */
[----:B------:R0:W-:Y:S04]  /*0630*/  STG.E.64 desc[UR12][R12.64], RZ ;  /* 0x000000ff0c007986 */ /* 0x0001e8000c101b0c */
[----:B------:R1:W-:Y:S04]  /*0640*/  STG.E.64 desc[UR12][R16.64], R36 ;  /* 0x0000002410007986 */ /* 0x0003e8000c101b0c */
[----:B------:R-:W2:Y:S01]  /*0650*/  @P0 LDG.E.64 R8, desc[UR12][R6.64] ;  /* 0x0000000c06080981 */ /* 0x000ea2000c1e1b00 */
[----:B------:R-:W-:-:S04]  /*0660*/  ISETP.NE.U32.AND P1, PT, RZ, UR16, PT ;  /* 0x00000010ff007c0c */ /* 0x000fc8000bf25070 */
[----:B------:R-:W-:-:S13]  /*0670*/  ISETP.NE.AND.EX P1, PT, RZ, UR17, PT, P1 ;  /* 0x00000011ff007c0c */ /* 0x000fda000bf25310 */
[----:B------:R-:W3:Y:S02]  /*0680*/  @P1 LDC.64 R10, c[0x0][0x2b8] ;  /* 0x0000ae00ff0a1b82 */ /* 0x000ee40000000a00 */
[-C--:B---3--:R-:W-:Y:S02]  /*0690*/  @P1 IMAD R0, R21, R10.reuse, RZ ;  /* 0x0000000a15001224 */ /* 0x088fe400078e02ff */
[----:B------:R-:W-:-:S04]  /*06a0*/  @P1 IMAD.WIDE.U32 R18, R43, R10, RZ ;  /* 0x0000000a2b121225 */ /* 0x000fc800078e00ff */
[----:B------:R-:W-:Y:S01]  /*06b0*/  @P1 IMAD R11, R43, R11, R0 ;  /* 0x0000000b2b0b1224 */ /* 0x000fe200078e0200 */
[----:B------:R-:W-:-:S03]  /*06c0*/  @P1 LEA R10, P2, R18, UR16, 0x3 ;  /* 0x00000010120a1c11 */ /* 0x000fc6000f8418ff */
[----:B------:R-:W-:-:S05]  /*06d0*/  @P1 IMAD.IADD R11, R19, 0x1, R11 ;  /* 0x00000001130b1824 */ /* 0x000fca00078e020b */
[----:B------:R-:W-:Y:S01]  /*06e0*/  @P1 LEA.HI.X R11, R18, UR17, R11, 0x3, P2 ;  /* 0x00000011120b1c11 */ /* 0x000fe200090f1c0b */
[----:B--2---:R-:W-:-:S07]  /*06f0*/  @P0 DFMA R8, R14, R8, R4 ;  /* 0x000000080e08022b */ /* 0x004fce0000000004 */
[----:B------:R1:W-:Y:S04]  /*0700*/  @P0 STG.E.64 desc[UR12][R6.64], R8 ;  /* 0x0000000806000986 */ /* 0x0003e8000c101b0c */
[----:B0-----:R-:W2:Y:S01]  /*0710*/  @P1 LDG.E.64 R12, desc[UR12][R10.64] ;  /* 0x0000000c0a0c1981 */ /* 0x001ea2000c1e1b00 */
[----:B------:R-:W-:Y:S01]  /*0720*/  VIADD R43, R43, UR4 ;  /* 0x000000042b2b7c36 */ /* 0x000fe20008000000 */
[----:B--2---:R-:W-:-:S07]  /*0730*/  @P1 DFMA R12, R14, R12, R2 ;  /* 0x0000000c0e0c122b */ /* 0x004fce0000000002 */
[----:B------:R1:W-:Y:S01]  /*0740*/  @P1 STG.E.64 desc[UR12][R10.64], R12 ;  /* 0x0000000c0a001986 */ /* 0x0003e2000c101b0c */
[----:B------:R-:W-:-:S13]  /*0750*/  ISETP.GE.AND P1, PT, R43, UR5, PT ;  /* 0x000000052b007c0c */ /* 0x000fda000bf26270 */
[----:B-1----:R-:W-:Y:S05]  /*0760*/  @!P1 BRA `(.L_x_991) ;  /* 0xfffffffc005c9947 */ /* 0x002fea000383ffff */
[----:B------:R-:W-:Y:S05]  /*0770*/  BSYNC B0 ;  /* 0x0000000000007941 */ /* 0x000fea0003800000 */
.L_x_990:
[----:B------:R-:W-:Y:S05]  /*0780*/  EXIT ;  /* 0x000000000000794d */ /* 0x000fea0003800000 */
.L_x_985:
[C---:B------:R-:W-:Y:S01]  /*0790*/  LOP3.LUT R42, R3.reuse, 0x3, RZ, 0xc0, !PT ;  /* 0x00000003032a7812 */ /* 0x040fe200078ec0ff */
[----:B------:R-:W-:Y:S01]  /*07a0*/  ULDC.64 UR6, c[0x0][0x2e0] ;  /* 0x0000b80000067ab9 */ /* 0x000fe20000000a00 */
[----:B------:R-:W-:Y:S01]  /*07b0*/  ULDC.64 UR8, c[0x0][0x228] ;  /* 0x00008a0000087ab9 */ /* 0x000fe20000000a00 */
[----:B------:R-:W-:Y:S01]  /*07c0*/  USHF.L.U64.HI UR5, UR6, 0x3, UR7 ;  /* 0x0000000306057899 */ /* 0x000fe20008010207 */
[C---:B------:R-:W-:Y:S01]  /*07d0*/  IADD3 R41, R3.reuse, -0x1, RZ ;  /* 0xffffffff03297810 */ /* 0x040fe20007ffe0ff */
[----:B------:R-:W-:Y:S01]  /*07e0*/  ULDC.64 UR10, c[0x0][0x250] ;  /* 0x00009400000a7ab9 */ /* 0x000fe20000000a00 */
[----:B------:R-:W-:Y:S01]  /*07f0*/  IMAD.MOV.U32 R40, RZ, RZ, RZ ;  /* 0x000000ffff287224 */ /* 0x000fe200078e00ff */
[----:B------:R-:W-:Y:S01]  /*0800*/  USHF.L.U64.HI UR7, UR8, 0x3, UR9 ;  /* 0x0000000308077899 */ /* 0x000fe20008010209 */
[----:B------:R-:W-:Y:S01]  /*0810*/  IMAD.MOV.U32 R12, RZ, RZ, R43 ;  /* 0x000000ffff0c7224 */ /* 0x000fe200078e002b */
[----:B------:R-:W-:Y:S01]  /*0820*/  USHF.L.U64.HI UR9, UR10, 0x3, UR11 ;  /* 0x000000030a097899 */ /* 0x000fe2000801020b */
[----:B------:R-:W-:Y:S01]  /*0830*/  IMAD.IADD R10, R3, 0x1, -R42 ;  /* 0x00000001030a7824 */ /* 0x000fe200078e0a2a */
[----:B------:R-:W-:-:S02]  /*0840*/  USHF.L.U32 UR6, UR6, 0x3, URZ ;  /* 0x0000000306067899 */ /* 0x000fc4000800063f */
[----:B------:R-:W-:Y:S02]  /*0850*/  USHF.L.U32 UR8, UR8, 0x3, URZ ;  /* 0x0000000308087899 */ /* 0x000fe4000800063f */
[----:B------:R-:W-:Y:S01]  /*0860*/  USHF.L.U32 UR10, UR10, 0x3, URZ ;  /* 0x000000030a0a7899 */ /* 0x000fe2000800063f */
[----:B------:R-:W-:-:S11]  /*0870*/  ULDC.64 UR14, c[0x0][0x2c0] ;  /* 0x0000b000000e7ab9 */ /* 0x000fd60000000a00 */
.L_x_1024:
[----:B------:R-:W-:Y:S01]  /*0880*/  ISETP.GE.U32.AND P0, PT, R41, 0x3, PT ;  /* 0x000000032900780c */ /* 0x000fe20003f06070 */
[----:B------:R-:W-:Y:S01]  /*0890*/  ULDC.64 UR16, c[0x0][0x230] ;  /* 0x00008c0000107ab9 */ /* 0x000fe20000000a00 */
[----:B------:R-:W-:Y:S01]  /*08a0*/  SHF.R.S32.HI R13, RZ, 0x1f, R12 ;  /* 0x0000001fff0d7819 */ /* 0x000fe2000001140c */
[----:B------:R-:W-:Y:S01]  /*08b0*/  ULDC.64 UR18, c[0x0][0x258] ;  /* 0x0000960000127ab9 */ /* 0x000fe20000000a00 */
[----:B------:R-:W-:Y:S01]  /*08c0*/  IMAD.WIDE.U32 R16, R12, UR16, RZ ;  /* 0x000000100c107c25 */ /* 0x000fe2000f8e00ff */
[----:B------:R-:W-:Y:S02]  /*08d0*/  CS2R R32, SRZ ;  /* 0x0000000000207805 */ /* 0x000fe4000001ff00 */
[----:B------:R-:W-:Y:S02]  /*08e0*/  CS2R R30, SRZ ;  /* 0x00000000001e7805 */ /* 0x000fe4000001ff00 */
[----:B------:R-:W-:Y:S01]  /*08f0*/  CS2R R20, SRZ ;  /* 0x0000000000147805 */ /* 0x000fe2000001ff00 */
[----:B------:R-:W-:-:S02]  /*0900*/  IMAD R3, R13, UR16, RZ ;  /* 0x000000100d037c24 */ /* 0x000fc4000f8e02ff */
[----:B------:R-:W-:Y:S02]  /*0910*/  IMAD R5, R13, UR18, RZ ;  /* 0x000000120d057c24 */ /* 0x000fe4000f8e02ff */
[----:B------:R-:W-:-:S04]  /*0920*/  IMAD.WIDE.U32 R18, R12, UR18, RZ ;  /* 0x000000120c127c25 */ /* 0x000fc8000f8e00ff */
[C---:B------:R-:W-:Y:S02]  /*0930*/  IMAD R3, R12.reuse, UR17, R3 ;  /* 0x000000110c037c24 */ /* 0x040fe4000f8e0203 */
[----:B------:R-:W-:Y:S02]  /*0940*/  IMAD R5, R12, UR19, R5 ;  /* 0x000000130c057c24 */ /* 0x000fe4000f8e0205 */
[----:B------:R-:W-:Y:S02]  /*0950*/  IMAD.MOV.U32 R8, RZ, RZ, RZ ;  /* 0x000000ffff087224 */ /* 0x000fe400078e00ff */
[----:B------:R-:W-:Y:S02]  /*0960*/  IMAD.IADD R11, R17, 0x1, R3 ;  /* 0x00000001110b7824 */ /* 0x000fe400078e0203 */
[----:B------:R-:W-:Y:S01]  /*0970*/  IMAD.IADD R9, R19, 0x1, R5 ;  /* 0x0000000113097824 */ /* 0x000fe200078e0205 */
[----:B------:R-:W-:Y:S06]  /*0980*/  @!P0 BRA `(.L_x_992) ;  /* 0x0000000c00ec8947 */ /* 0x000fec0003800000 */
[----:B------:R-:W-:Y:S01]  /*0990*/  IMAD R22, R40, UR4, R43 ;  /* 0x0000000428167c24 */ /* 0x000fe2000f8e022b */
[----:B------:R-:W-:Y:S01]  /*09a0*/  ULDC.64 UR20, c[0x0][0x2d0] ;  /* 0x0000b40000147ab9 */ /* 0x000fe20000000a00 */
[----:B------:R-:W-:Y:S01]  /*09b0*/  IMAD.MOV.U32 R8, RZ, RZ, RZ ;  /* 0x000000ffff087224 */ /* 0x000fe200078e00ff */
[----:B------:R-:W-:Y:S01]  /*09c0*/  CS2R R32, SRZ ;  /* 0x0000000000207805 */ /* 0x000fe2000001ff00 */
[----:B------:R-:W-:Y:S01]  /*09d0*/  IMAD.WIDE.U32 R2, R22, UR18, RZ ;  /* 0x0000001216027c25 */ /* 0x000fe2000f8e00ff */
[----:B------:R-:W-:Y:S02]  /*09e0*/  SHF.R.S32.HI R0, RZ, 0x1f, R22 ;  /* 0x0000001fff007819 */ /* 0x000fe40000011416 */
[----:B------:R-:W-:-:S03]  /*09f0*/  CS2R R30, SRZ ;  /* 0x00000000001e7805 */ /* 0x000fc6000001ff00 */
        /* <DEDUP_REMOVED lines=10> */
[----:B------:R-:W-:Y:S01]  /*0aa0*/  LEA R4, P1, R22, UR18, 0x3 ;  /* 0x0000001216047c11 */ /* 0x000fe2000f8218ff */
[----:B------:R-:W-:Y:S01]  /*0ab0*/  IMAD.U32 R3, RZ, RZ, UR21 ;  /* 0x00000015ff037e24 */ /* 0x000fe2000f8e00ff */
[----:B------:R-:W-:Y:S01]  /*0ac0*/  LEA.HI.X R7, R2, UR17, R7, 0x3, P0 ;  /* 0x0000001102077c11 */ /* 0x000fe200080f1c07 */
[----:B------:R-:W-:Y:S01]  /*0ad0*/  IMAD.U32 R2, RZ, RZ, UR20 ;  /* 0x00000014ff027e24 */ /* 0x000fe2000f8e00ff */
[----:B------:R-:W-:Y:S01]  /*0ae0*/  LEA.HI.X R5, R22, UR19, R5, 0x3, P1 ;  /* 0x0000001316057c11 */ /* 0x000fe200088f1c05 */
[----:B------:R-:W-:-:S08]  /*0af0*/  IMAD.MOV.U32 R0, RZ, RZ, R10 ;  /* 0x000000ffff007224 */ /* 0x000fd000078e000a */
.L_x_1005:
[----:B------:R-:W2:Y:S01]  /*0b00*/  LDG.E.64 R34, desc[UR12][R6.64] ;  /* 0x0000000c06227981 */ /* 0x000ea2000c1e1b00 */
[----:B------:R-:W-:Y:S01]  /*0b10*/  BSSY B0, `(.L_x_993) ;  /* 0x0000010000007945 */ /* 0x000fe20003800000 */
[----:B--2---:R-:W0:Y:S01]  /*0b20*/  MUFU.RCP64H R25, R35 ;  /* 0x0000002300197308 */ /* 0x004e220000001800 */
[----:B------:R-:W-:-:S05]  /*0b30*/  VIADD R24, R35, 0x300402 ;  /* 0x0030040223187836 */ /* 0x000fca0000000000 */
[----:B------:R-:W-:Y:S01]  /*0b40*/  FSETP.GEU.AND P0, PT, |R24|, 5.8789094863358348022e-39, PT ;  /* 0x004004021800780b */ /* 0x000fe20003f0e200 */
        /* <DEDUP_REMOVED lines=9> */
[----:B------:R-:W-:Y:S05]  /*0be0*/  CALL.REL.NOINC `($__internal_10_$__cuda_sm20_dblrcp_rn_slowpath_v3) ;  /* 0x00000024005c7944 */ /* 0x000fea0003c00000 */
[----:B------:R-:W-:Y:S02]  /*0bf0*/  IMAD.MOV.U32 R28, RZ, RZ, R36 ;  /* 0x000000ffff1c7224 */ /* 0x000fe400078e0024 */
[----:B------:R-:W-:-:S07]  /*0c00*/  IMAD.MOV.U32 R29, RZ, RZ, R37 ;  /* 0x000000ffff1d7224 */ /* 0x000fce00078e0025 */
.L_x_994:
[----:B------:R-:W-:Y:S05]  /*0c10*/  BSYNC B0 ;  /* 0x0000000000007941 */ /* 0x000fea0003800000 */
.L_x_993:
[----:B------:R-:W2:Y:S01]  /*0c20*/  LDG.E.64 R26, desc[UR12][R2.64] ;  /* 0x0000000c021a7981 */ /* 0x000ea2000c1e1b00 */
[----:B------:R-:W2:Y:S01]  /*0c30*/  I2F.F64.S64 R22, R30 ;  /* 0x0000001e00167312 */ /* 0x000ea20000301c00 */
[----:B------:R-:W-:Y:S02]  /*0c40*/  DFMA R28, R28, R28, -UR14 ;  /* 0x8000000e1c1c7e2b */ /* 0x000fe4000800001c */
[----:B--2---:R-:W-:-:S06]  /*0c50*/  DADD R24, R26, R22 ;  /* 0x000000001a187229 */ /* 0x004fcc0000000016 */
[----:B------:R-:W0:Y:S04]  /*0c60*/  MUFU.RCP64H R39, R25 ;  /* 0x0000001900277308 */ /* 0x000e280000001800 */
        /* <DEDUP_REMOVED lines=8> */
[----:B------:R-:W-:Y:S01]  /*0cf0*/  LOP3.LUT R38, R25, 0x7fffffff, RZ, 0xc0, !PT ;  /* 0x7fffffff19267812 */ /* 0x000fe200078ec0ff */
[----:B------:R-:W-:Y:S01]  /*0d00*/  IMAD.MOV.U32 R34, RZ, RZ, R24 ;  /* 0x000000ffff227224 */ /* 0x000fe200078e0018 */
[----:B------:R-:W-:Y:S01]  /*0d10*/  MOV R44, 0xd50 ;  /* 0x00000d50002c7802 */ /* 0x000fe20000000f00 */
[----:B------:R-:W-:Y:S02]  /*0d20*/  IMAD.MOV.U32 R35, RZ, RZ, R25 ;  /* 0x000000ffff237224 */ /* 0x000fe400078e0019 */
[----:B------:R-:W-:-:S07]  /*0d30*/  VIADD R38, R38, 0xfff00000 ;  /* 0xfff0000026267836 */ /* 0x000fce0000000000 */
[----:B------:R-:W-:Y:S05]  /*0d40*/  CALL.REL.NOINC `($__internal_10_$__cuda_sm20_dblrcp_rn_slowpath_v3) ;  /* 0x0000002400047944 */ /* 0x000fea0003c00000 */
.L_x_995:
[----:B------:R-:W2:Y:S01]  /*0d50*/  LDG.E.64 R30, desc[UR12][R4.64] ;  /* 0x0000000c041e7981 */ /* 0x000ea2000c1e1b00 */
[----:B------:R-:W-:-:S04]  /*0d60*/  IADD3 R6, P0, R6, UR10, RZ ;  /* 0x0000000a06067c10 */ /* 0x000fc8000ff1e0ff */
[----:B------:R-:W-:Y:S01]  /*0d70*/  IADD3.X R7, R7, UR9, RZ, P0, !PT ;  /* 0x0000000907077c10 */ /* 0x000fe200087fe4ff */
[----:B--2---:R-:W-:-:S08]  /*0d80*/  DADD R34, -R30, R20 ;  /* 0x000000001e227229 */ /* 0x004fd00000000114 */
[----:B------:R-:W-:-:S08]  /*0d90*/  DMUL R34, R34, R34 ;  /* 0x0000002222227228 */ /* 0x000fd00000000000 */
[----:B------:R-:W-:-:S08]  /*0da0*/  DMUL R34, R22, R34 ;  /* 0x0000002216227228 */ /* 0x000fd00000000000 */
[----:B------:R-:W-:-:S08]  /*0db0*/  DMUL R34, R26, R34 ;  /* 0x000000221a227228 */ /* 0x000fd00000000000 */
[----:B------:R-:W-:-:S08]  /*0dc0*/  DMUL R34, R34, R36 ;  /* 0x0000002422227228 */ /* 0x000fd00000000000 */
[----:B------:R-:W-:Y:S02]  /*0dd0*/  DFMA R38, R28, R26, R34 ;  /* 0x0000001a1c26722b */ /* 0x000fe40000000022 */
[----:B------:R-:W2:Y:S01]  /*0de0*/  LDG.E.64 R34, desc[UR12][R6.64] ;  /* 0x0000000c06227981 */ /* 0x000ea2000c1e1b00 */
[-C--:B------:R-:W-:Y:S01]  /*0df0*/  DMUL R26, R26, R36.reuse ;  /* 0x000000241a1a7228 */ /* 0x080fe20000000000 */
[----:B------:R-:W0:Y:S01]  /*0e00*/  F2I.S64.F64.TRUNC R24, R24 ;  /* 0x0000001800187311 */ /* 0x000e22000030d900 */
[----:B------:R-:W-:Y:S01]  /*0e10*/  DMUL R22, R22, R36 ;  /* 0x0000002416167228 */ /* 0x000fe20000000000 */
[----:B------:R-:W-:Y:S02]  /*0e20*/  BSSY B0, `(.L_x_996) ;  /* 0x0000015000007945 */ /* 0x000fe40003800000 */
[----:B------:R-:W-:-:S03]  /*0e30*/  DADD R32, R38, R32 ;  /* 0x0000000026207229 */ /* 0x000fc60000000020 */
[----:B------:R-:W-:-:S08]  /*0e40*/  DMUL R30, R30, R26 ;  /* 0x0000001a1e1e7228 */ /* 0x000fd00000000000 */
[----:B------:R-:W-:Y:S01]  /*0e50*/  DFMA R20, R22, R20, R30 ;  /* 0x000000141614722b */ /* 0x000fe2000000001e */
[----:B------:R-:W-:Y:S02]  /*0e60*/  IADD3 R22, P1, R2, UR6, RZ ;  /* 0x0000000602167c10 */ /* 0x000fe4000ff3e0ff */
[----:B------:R-:W-:Y:S02]  /*0e70*/  IADD3 R2, P2, R4, UR8, RZ ;  /* 0x0000000804027c10 */ /* 0x000fe4000ff5e0ff */
[----:B------:R-:W-:Y:S02]  /*0e80*/  IADD3.X R23, R3, UR5, RZ, P1, !PT ;  /* 0x0000000503177c10 */ /* 0x000fe40008ffe4ff */
[----:B------:R-:W-:Y:S01]  /*0e90*/  IADD3.X R3, R5, UR7, RZ, P2, !PT ;  /* 0x0000000705037c10 */ /* 0x000fe200097fe4ff */
        /* <DEDUP_REMOVED lines=10> */
[----:B------:R-:W-:-:S03]  /*0f40*/  MOV R44, 0xf70 ;  /* 0x00000f70002c7802 */ /* 0x000fc60000000f00 */
[----:B------:R-:W-:-:S07]  /*0f50*/  VIADD R38, R38, 0xfff00000 ;  /* 0xfff0000026267836 */ /* 0x000fce0000000000 */
[----:B------:R-:W-:Y:S05]  /*0f60*/  CALL.REL.NOINC `($__internal_10_$__cuda_sm20_dblrcp_rn_slowpath_v3) ;  /* 0x00000020007c7944 */ /* 0x000fea0003c00000 */
.L_x_997:
[----:B------:R-:W-:Y:S05]  /*0f70*/  BSYNC B0 ;  /* 0x0000000000007941 */ /* 0x000fea0003800000 */
.L_x_996:
[----:B------:R-:W2:Y:S01]  /*0f80*/  LDG.E.64 R4, desc[UR12][R22.64] ;  /* 0x0000000c16047981 */ /* 0x000ea2000c1e1b00 */
[----:B------:R-:W2:Y:S02]  /*0f90*/  I2F.F64.S64 R24, R24 ;  /* 0x0000001800187312 */ /* 0x000ea40000301c00 */
[----:B--2---:R-:W-:-:S06]  /*0fa0*/  DADD R26, R4, R24 ;  /* 0x00000000041a7229 */ /* 0x004fcc0000000018 */
[----:B------:R-:W0:Y:S04]  /*0fb0*/  MUFU.RCP64H R29, R27 ;  /* 0x0000001b001d7308 */ /* 0x000e280000001800 */
[----:B------:R-:W-:-:S05]  /*0fc0*/  VIADD R28, R27, 0x300402 ;  /* 0x003004021b1c7836 */ /* 0x000fca0000000000 */
[----:B------:R-:W-:Y:S01]  /*0fd0*/  FSETP.GEU.AND P0, PT, |R28|, 5.8789094863358348022e-39, PT ;  /* 0x004004021c00780b */ /* 0x000fe20003f0e200 */
[----:B0-----:R-:W-:-:S08]  /*0fe0*/  DFMA R30, -R26, R28, 1 ;  /* 0x3ff000001a1e742b */ /* 0x001fd0000000011c */
[----:B------:R-:W-:-:S08]  /*0ff0*/  DFMA R44, R30, R30, R30 ;  /* 0x0000001e1e2c722b */ /* 0x000fd0000000001e */
[----:B------:R-:W-:Y:S02]  /*1000*/  DFMA R44, R28, R44, R28 ;  /* 0x0000002c1c2c722b */ /* 0x000fe4000000001c */
[----:B------:R-:W-:-:S06]  /*1010*/  DFMA R28, R36, R36, -UR14 ;  /* 0x8000000e241c7e2b */ /* 0x000fcc0008000024 */
        /* <DEDUP_REMOVED lines=9> */
[----:B------:R-:W-:Y:S01]  /*10b0*/  IMAD.MOV.U32 R44, RZ, RZ, R36 ;  /* 0x000000ffff2c7224 */ /* 0x000fe200078e0024 */
[----:B------:R-:W-:-:S07]  /*10c0*/  MOV R45, R37 ;  /* 0x00000025002d7202 */ /* 0x000fce0000000f00 */
.L_x_998:
[----:B------:R0:W2:Y:S01]  /*10d0*/  LDG.E.64 R38, desc[UR12][R2.64] ;  /* 0x0000000c02267981 */ /* 0x0000a2000c1e1b00 */
[----:B------:R-:W-:-:S04]  /*10e0*/  IADD3 R6, P0, R6, UR10, RZ ;  /* 0x0000000a06067c10 */ /* 0x000fc8000ff1e0ff */
[----:B------:R-:W-:-:S05]  /*10f0*/  IADD3.X R7, R7, UR9, RZ, P0, !PT ;  /* 0x0000000907077c10 */ /* 0x000fca00087fe4ff */
[----:B------:R-:W3:Y:S01]  /*1100*/  LDG.E.64 R34, desc[UR12][R6.64] ;  /* 0x0000000c06227981 */ /* 0x000ee2000c1e1b00 */
[----:B------:R-:W1:Y:S01]  /*1110*/  F2I.S64.F64.TRUNC R26, R26 ;  /* 0x0000001a001a7311 */ /* 0x000e62000030d900 */
[----:B0-----:R-:W-:Y:S01]  /*1120*/  IADD3 R2, P2, R2, UR8, RZ ;  /* 0x0000000802027c10 */ /* 0x001fe2000ff5e0ff */
[----:B------:R-:W-:Y:S03]  /*1130*/  BSSY B0, `(.L_x_999) ;  /* 0x000001c000007945 */ /* 0x000fe60003800000 */
[----:B------:R-:W-:Y:S01]  /*1140*/  IADD3.X R3, R3, UR7, RZ, P2, !PT ;  /* 0x0000000703037c10 */ /* 0x000fe200097fe4ff */
[----:B--2---:R-:W-:-:S08]  /*1150*/  DADD R30, R20, -R38 ;  /* 0x00000000141e7229 */ /* 0x004fd00000000826 */
[----:B------:R-:W-:-:S08]  /*1160*/  DMUL R30, R30, R30 ;  /* 0x0000001e1e1e7228 */ /* 0x000fd00000000000 */
[----:B------:R-:W-:-:S08]  /*1170*/  DMUL R30, R24, R30 ;  /* 0x0000001e181e7228 */ /* 0x000fd00000000000 */
[----:B------:R-:W-:Y:S02]  /*1180*/  DMUL R36, R4, R30 ;  /* 0x0000001e04247228 */ /* 0x000fe40000000000 */
[----:B---3--:R-:W0:Y:S01]  /*1190*/  MUFU.RCP64H R31, R35 ;  /* 0x00000023001f7308 */ /* 0x008e220000001800 */
[----:B------:R-:W-:-:S05]  /*11a0*/  VIADD R30, R35, 0x300402 ;  /* 0x00300402231e7836 */ /* 0x000fca0000000000 */
[----:B------:R-:W-:-:S08]  /*11b0*/  DMUL R36, R36, R44 ;  /* 0x0000002c24247228 */ /* 0x000fd00000000000 */
[----:B------:R-:W-:Y:S02]  /*11c0*/  DFMA R36, R28, R4, R36 ;  /* 0x000000041c24722b */ /* 0x000fe40000000024 */
[-C--:B------:R-:W-:Y:S02]  /*11d0*/  DMUL R4, R4, R44.reuse ;  /* 0x0000002c04047228 */ /* 0x080fe40000000000 */
[----:B------:R-:W-:Y:S02]  /*11e0*/  DMUL R44, R24, R44 ;  /* 0x0000002c182c7228 */ /* 0x000fe40000000000 */
[----:B0-----:R-:W-:-:S08]  /*11f0*/  DFMA R24, -R34, R30, 1 ;  /* 0x3ff000002218742b */ /* 0x001fd0000000011e */
[----:B------:R-:W-:Y:S01]  /*1200*/  DFMA R24, R24, R24, R24 ;  /* 0x000000181818722b */ /* 0x000fe20000000018 */
[----:B------:R-:W-:Y:S01]  /*1210*/  FSETP.GEU.AND P0, PT, |R30|, 5.8789094863358348022e-39, PT ;  /* 0x004004021e00780b */ /* 0x000fe20003f0e200 */
[----:B------:R-:W-:-:S06]  /*1220*/  DMUL R4, R38, R4 ;  /* 0x0000000426047228 */ /* 0x000fcc0000000000 */
[----:B------:R-:W-:Y:S02]  /*1230*/  DFMA R24, R30, R24, R30 ;  /* 0x000000181e18722b */ /* 0x000fe4000000001e */
[----:B------:R-:W-:-:S06]  /*1240*/  DFMA R20, R20, R44, R4 ;  /* 0x0000002c1414722b */ /* 0x000fcc0000000004 */
[----:B------:R-:W-:Y:S01]  /*1250*/  DFMA R28, -R34, R24, 1 ;  /* 0x3ff00000221c742b */ /* 0x000fe20000000118 */
[----:B------:R-:W-:Y:S01]  /*1260*/  IADD3 R4, P1, R22, UR6, RZ ;  /* 0x0000000616047c10 */ /* 0x000fe2000ff3e0ff */
[----:B------:R-:W-:-:S03]  /*1270*/  DADD R32, R32, R36 ;  /* 0x0000000020207229 */ /* 0x000fc60000000024 */
[----:B------:R-:W-:-:S03]  /*1280*/  IADD3.X R5, R23, UR5, RZ, P1, !PT ;  /* 0x0000000517057c10 */ /* 0x000fc60008ffe4ff */
[----:B------:R-:W-:Y:S01]  /*1290*/  DFMA R36, R24, R28, R24 ;  /* 0x0000001c1824722b */ /* 0x000fe20000000018 */
[----:B-1----:R-:W-:Y:S10]  /*12a0*/  @P0 BRA `(.L_x_1000) ;  /* 0x0000000000100947 */ /* 0x002ff40003800000 */
[----:B------:R-:W-:Y:S02]  /*12b0*/  LOP3.LUT R38, R35, 0x7fffffff, RZ, 0xc0, !PT ;  /* 0x7fffffff23267812 */ /* 0x000fe400078ec0ff */
[----:B------:R-:W-:-:S03]  /*12c0*/  MOV R44, 0x12f0 ;  /* 0x000012f0002c7802 */ /* 0x000fc60000000f00 */
[----:B------:R-:W-:-:S07]  /*12d0*/  VIADD R38, R38, 0xfff00000 ;  /* 0xfff0000026267836 */ /* 0x000fce0000000000 */
[----:B------:R-:W-:Y:S05]  /*12e0*/  CALL.REL.NOINC `($__internal_10_$__cuda_sm20_dblrcp_rn_slowpath_v3) ;  /* 0x0000001c009c7944 */ /* 0x000fea0003c00000 */
.L_x_1000:
[----:B------:R-:W-:Y:S05]  /*12f0*/  BSYNC B0 ;  /* 0x0000000000007941 */ /* 0x000fea0003800000 */
.L_x_999:
        /* <DEDUP_REMOVED lines=19> */
[----:B------:R-:W-:Y:S01]  /*1430*/  MOV R34, R36 ;  /* 0x0000002400227202 */ /* 0x000fe20000000f00 */
[----:B------:R-:W-:-:S07]  /*1440*/  IMAD.MOV.U32 R35, RZ, RZ, R37 ;  /* 0x000000ffff237224 */ /* 0x000fce00078e0025 */
.L_x_1001:
[----:B------:R-:W2:Y:S01]  /*1450*/  LDG.E.64 R38, desc[UR12][R2.64] ;  /* 0x0000000c02267981 */ /* 0x000ea2000c1e1b00 */
[----:B------:R-:W-:Y:S01]  /*1460*/  IADD3 R6, P0, R6, UR10, RZ ;  /* 0x0000000a06067c10 */ /* 0x000fe2000ff1e0ff */
[----:B------:R-:W-:-:S03]  /*1470*/  DMUL R36, R26, R34 ;  /* 0x000000221a247228 */ /* 0x000fc60000000000 */
[----:B------:R-:W-:Y:S01]  /*1480*/  IADD3.X R7, R7, UR9, RZ, P0, !PT ;  /* 0x0000000907077c10 */ /* 0x000fe200087fe4ff */
[----:B--2---:R-:W-:-:S08]  /*1490*/  DADD R30, R20, -R38 ;  /* 0x00000000141e7229 */ /* 0x004fd00000000826 */
[----:B------:R-:W-:-:S08]  /*14a0*/  DMUL R30, R30, R30 ;  /* 0x0000001e1e1e7228 */ /* 0x000fd00000000000 */
[----:B------:R-:W-:Y:S02]  /*14b0*/  DMUL R30, R26, R30 ;  /* 0x0000001e1a1e7228 */ /* 0x000fe40000000000 */
[----:B------:R-:W-:-:S06]  /*14c0*/  DMUL R26, R22, R34 ;  /* 0x00000022161a7228 */ /* 0x000fcc0000000000 */
[----:B------:R-:W-:Y:S02]  /*14d0*/  DMUL R30, R22, R30 ;  /* 0x0000001e161e7228 */ /* 0x000fe40000000000 */
[----:B------:R-:W-:-:S06]  /*14e0*/  DMUL R38, R38, R26 ;  /* 0x0000001a26267228 */ /* 0x000fcc0000000000 */
[----:B------:R-:W-:Y:S01]  /*14f0*/  DMUL R30, R30, R34 ;  /* 0x000000221e1e7228 */ /* 0x000fe20000000000 */
[----:B------:R0:W2:Y:S01]  /*1500*/  LDG.E.64 R34, desc[UR12][R6.64] ;  /* 0x0000000c06227981 */ /* 0x0000a2000c1e1b00 */
[----:B------:R-:W-:Y:S01]  /*1510*/  DFMA R20, R20, R36, R38 ;  /* 0x000000241414722b */ /* 0x000fe20000000026 */
[----:B------:R-:W1:Y:S01]  /*1520*/  F2I.S64.F64.TRUNC R28, R28 ;  /* 0x0000001c001c7311 */ /* 0x000e62000030d900 */
[----:B------:R-:W-:Y:S04]  /*1530*/  BSSY B0, `(.L_x_1002) ;  /* 0x000001a000007945 */ /* 0x000fe80003800000 */
[----:B------:R-:W-:Y:S01]  /*1540*/  DFMA R22, R24, R22, R30 ;  /* 0x000000161816722b */ /* 0x000fe2000000001e */
[----:B0-----:R-:W-:-:S07]  /*1550*/  IADD3 R6, P5, R6, UR10, RZ ;  /* 0x0000000a06067c10 */ /* 0x001fce000ffbe0ff */
[----:B------:R-:W-:Y:S01]  /*1560*/  DADD R22, R32, R22 ;  /* 0x0000000020167229 */ /* 0x000fe20000000016 */
[----:B------:R-:W-:Y:S01]  /*1570*/  IADD3.X R7, R7, UR9, RZ, P5, !PT ;  /* 0x0000000907077c10 */ /* 0x000fe2000affe4ff */
[----:B--2---:R-:W0:Y:S01]  /*1580*/  MUFU.RCP64H R27, R35 ;  /* 0x00000023001b7308 */ /* 0x004e220000001800 */
[----:B------:R-:W-:-:S05]  /*1590*/  VIADD R26, R35, 0x300402 ;  /* 0x00300402231a7836 */ /* 0x000fca0000000000 */
[----:B------:R-:W-:Y:S01]  /*15a0*/  FSETP.GEU.AND P0, PT, |R26|, 5.8789094863358348022e-39, PT ;  /* 0x004004021a00780b */ /* 0x000fe20003f0e200 */
[----:B0-----:R-:W-:-:S08]  /*15b0*/  DFMA R36, -R34, R26, 1 ;  /* 0x3ff000002224742b */ /* 0x001fd0000000011a */
[----:B------:R-:W-:-:S08]  /*15c0*/  DFMA R36, R36, R36, R36 ;  /* 0x000000242424722b */ /* 0x000fd00000000024 */
[----:B------:R-:W-:Y:S01]  /*15d0*/  DFMA R36, R26, R36, R26 ;  /* 0x000000241a24722b */ /* 0x000fe2000000001a */
[----:B------:R-:W-:-:S04]  /*15e0*/  IADD3 R26, P1, R4, UR6, RZ ;  /* 0x00000006041a7c10 */ /* 0x000fc8000ff3e0ff */
[----:B------:R-:W-:-:S03]  /*15f0*/  IADD3.X R27, R5, UR5, RZ, P1, !PT ;  /* 0x00000005051b7c10 */ /* 0x000fc60008ffe4ff */
[----:B------:R-:W-:-:S08]  /*1600*/  DFMA R24, -R34, R36, 1 ;  /* 0x3ff000002218742b */ /* 0x000fd00000000124 */
[----:B------:R-:W-:Y:S01]  /*1610*/  DFMA R36, R36, R24, R36 ;  /* 0x000000182424722b */ /* 0x000fe20000000024 */
[----:B------:R-:W-:Y:S02]  /*1620*/  IADD3 R24, P3, R2, UR8, RZ ;  /* 0x0000000802187c10 */ /* 0x000fe4000ff7e0ff */
[----:B------:R-:W-:Y:S02]  /*1630*/  IADD3 R2, P2, R26, UR6, RZ ;  /* 0x000000061a027c10 */ /* 0x000fe4000ff5e0ff */
[----:B------:R-:W-:Y:S02]  /*1640*/  IADD3 R4, P4, R24, UR8, RZ ;  /* 0x0000000818047c10 */ /* 0x000fe4000ff9e0ff */
[----:B------:R-:W-:Y:S02]  /*1650*/  IADD3.X R25, R3, UR7, RZ, P3, !PT ;  /* 0x0000000703197c10 */ /* 0x000fe40009ffe4ff */
[----:B------:R-:W-:Y:S02]  /*1660*/  IADD3.X R3, R27, UR5, RZ, P2, !PT ;  /* 0x000000051b037c10 */ /* 0x000fe400097fe4ff */
[----:B------:R-:W-:Y:S01]  /*1670*/  IADD3.X R5, R25, UR7, RZ, P4, !PT ;  /* 0x0000000719057c10 */ /* 0x000fe2000a7fe4ff */
[----:B-1----:R-:W-:Y:S06]  /*1680*/  @P0 BRA `(.L_x_1003) ;  /* 0x0000000000100947 */ /* 0x002fec0003800000 */
[----:B------:R-:W-:Y:S02]  /*1690*/  LOP3.LUT R38, R35, 0x7fffffff, RZ, 0xc0, !PT ;  /* 0x7fffffff23267812 */ /* 0x000fe400078ec0ff */
[----:B------:R-:W-:-:S03]  /*16a0*/  MOV R44, 0x16d0 ;  /* 0x000016d0002c7802 */ /* 0x000fc60000000f00 */
[----:B------:R-:W-:-:S07]  /*16b0*/  VIADD R38, R38, 0xfff00000 ;  /* 0xfff0000026267836 */ /* 0x000fce0000000000 */
[----:B------:R-:W-:Y:S05]  /*16c0*/  CALL.REL.NOINC `($__internal_10_$__cuda_sm20_dblrcp_rn_slowpath_v3) ;  /* 0x0000001800a47944 */ /* 0x000fea0003c00000 */
.L_x_1003:
[----:B------:R-:W-:Y:S05]  /*16d0*/  BSYNC B0 ;  /* 0x0000000000007941 */ /* 0x000fea0003800000 */
.L_x_1002:
        /* <DEDUP_REMOVED lines=15> */
[----:B------:R-:W-:Y:S02]  /*17d0*/  MOV R35, R31 ;  /* 0x0000001f00237202 */ /* 0x000fe40000000f00 */
[----:B------:R-:W-:Y:S01]  /*17e0*/  MOV R44, 0x1810 ;  /* 0x00001810002c7802 */ /* 0x000fe20000000f00 */
[----:B------:R-:W-:-:S07]  /*17f0*/  VIADD R38, R38, 0xfff00000 ;  /* 0xfff0000026267836 */ /* 0x000fce0000000000 */
[----:B------:R-:W-:Y:S05]  /*1800*/  CALL.REL.NOINC `($__internal_10_$__cuda_sm20_dblrcp_rn_slowpath_v3) ;  /* 0x0000001800547944 */ /* 0x000fea0003c00000 */
[----:B------:R-:W-:Y:S02]  /*1810*/  IMAD.MOV.U32 R34, RZ, RZ, R36 ;  /* 0x000000ffff227224 */ /* 0x000fe400078e0024 */
[----:B------:R-:W-:-:S07]  /*1820*/  IMAD.MOV.U32 R35, RZ, RZ, R37 ;  /* 0x000000ffff237224 */ /* 0x000fce00078e0025 */
.L_x_1004:
[----:B------:R-:W2:Y:S01]  /*1830*/  LDG.E.64 R24, desc[UR12][R24.64] ;  /* 0x0000000c18187981 */ /* 0x000ea2000c1e1b00 */
[----:B------:R-:W-:Y:S01]  /*1840*/  VIADD R0, R0, 0xfffffffc ;  /* 0xfffffffc00007836 */ /* 0x000fe20000000000 */
[----:B------:R-:W0:Y:S01]  /*1850*/  F2I.S64.F64.TRUNC R30, R30 ;  /* 0x0000001e001e7311 */ /* 0x000e22000030d900 */
[----:B------:R-:W-:-:S03]  /*1860*/  VIADD R8, R8, 0x4 ;  /* 0x0000000408087836 */ /* 0x000fc60000000000 */
[----:B------:R-:W-:Y:S01]  /*1870*/  ISETP.NE.AND P0, PT, R0, RZ, PT ;  /* 0x000000ff0000720c */ /* 0x000fe20003f05270 */
[----:B--2---:R-:W-:-:S08]  /*1880*/  DADD R36, R20, -R24 ;  /* 0x0000000014247229 */ /* 0x004fd00000000818 */
[----:B------:R-:W-:-:S08]  /*1890*/  DMUL R36, R36, R36 ;  /* 0x0000002424247228 */ /* 0x000fd00000000000 */
[C---:B------:R-:W-:Y:S02]  /*18a0*/  DMUL R36, R28.reuse, R36 ;  /* 0x000000241c247228 */ /* 0x040fe40000000000 */
[----:B------:R-:W-:-:S06]  /*18b0*/  DMUL R28, R28, R34 ;  /* 0x000000221c1c7228 */ /* 0x000fcc0000000000 */
[----:B------:R-:W-:-:S08]  /*18c0*/  DMUL R36, R26, R36 ;  /* 0x000000241a247228 */ /* 0x000fd00000000000 */
[-C--:B------:R-:W-:Y:S02]  /*18d0*/  DMUL R36, R36, R34.reuse ;  /* 0x0000002224247228 */ /* 0x080fe40000000000 */
[----:B------:R-:W-:-:S06]  /*18e0*/  DMUL R34, R26, R34 ;  /* 0x000000221a227228 */ /* 0x000fcc0000000000 */
[----:B------:R-:W-:Y:S02]  /*18f0*/  DFMA R32, R32, R26, R36 ;  /* 0x0000001a2020722b */ /* 0x000fe40000000024 */
[----:B------:R-:W-:-:S06]  /*1900*/  DMUL R34, R24, R34 ;  /* 0x0000002218227228 */ /* 0x000fcc0000000000 */
[----:B------:R-:W-:Y:S02]  /*1910*/  DADD R32, R22, R32 ;  /* 0x0000000016207229 */ /* 0x000fe40000000020 */
[----:B------:R-:W-:Y:S01]  /*1920*/  DFMA R20, R20, R28, R34 ;  /* 0x0000001c1414722b */ /* 0x000fe20000000022 */
[----:B0-----:R-:W-:Y:S10]  /*1930*/  @P0 BRA `(.L_x_1005) ;  /* 0xfffffff000700947 */ /* 0x001ff4000383ffff */
.L_x_992:
[----:B------:R-:W-:-:S13]  /*1940*/  ISETP.NE.AND P0, PT, R42, RZ, PT ;  /* 0x000000ff2a00720c */ /* 0x000fda0003f05270 */
[----:B------:R-:W-:Y:S05]  /*1950*/  @!P0 BRA `(.L_x_1006) ;  /* 0x0000000c00bc8947 */ /* 0x000fea0003800000 */
[----:B------:R-:W-:Y:S01]  /*1960*/  SHF.R.S32.HI R0, RZ, 0x1f, R8 ;  /* 0x0000001fff007819 */ /* 0x000fe20000011408 */
[----:B------:R-:W-:Y:S01]  /*1970*/  ULDC.64 UR16, c[0x0][0x250] ;  /* 0x0000940000107ab9 */ /* 0x000fe20000000a00 */
[----:B------:R-:W-:Y:S01]  /*1980*/  IMAD.MOV.U32 R2, RZ, RZ, R18 ;  /* 0x000000ffff027224 */ /* 0x000fe200078e0012 */
[----:B------:R-:W-:Y:S01]  /*1990*/  ULDC.64 UR18, c[0x0][0x228] ;  /* 0x00008a0000127ab9 */ /* 0x000fe20000000a00 */
[----:B------:R-:W-:Y:S02]  /*19a0*/  IMAD.MOV.U32 R3, RZ, RZ, R9 ;  /* 0x000000ffff037224 */ /* 0x000fe400078e0009 */
[----:B------:R-:W-:Y:S02]  /*19b0*/  IMAD R5, R0, UR16, RZ ;  /* 0x0000001000057c24 */ /* 0x000fe4000f8e02ff */
[----:B------:R-:W-:-:S04]  /*19c0*/  IMAD.WIDE.U32 R2, R8, UR16, R2 ;  /* 0x0000001008027c25 */ /* 0x000fc8000f8e0002 */
[----:B------:R-:W-:Y:S01]  /*19d0*/  IMAD R5, R8, UR17, R5 ;  /* 0x0000001108057c24 */ /* 0x000fe2000f8e0205 */
[----:B------:R-:W-:Y:S02]  /*19e0*/  ULDC.64 UR16, c[0x0][0x238] ;  /* 0x00008e0000107ab9 */ /* 0x000fe40000000a00 */
[----:B------:R-:W-:Y:S02]  /*19f0*/  LEA R34, P0, R2, UR16, 0x3 ;  /* 0x0000001002227c11 */ /* 0x000fe4000f8018ff */
[----:B------:R-:W-:-:S04]  /*1a00*/  IADD3 R3, R3, R5, RZ ;  /* 0x0000000503037210 */ /* 0x000fc80007ffe0ff */
[----:B------:R-:W-:Y:S01]  /*1a10*/  LEA.HI.X R35, R2, UR17, R3, 0x3, P0 ;  /* 0x0000001102237c11 */ /* 0x000fe200080f1c03 */
[----:B------:R-:W-:-:S05]  /*1a20*/  ULDC.64 UR16, c[0x0][0x2e0] ;  /* 0x0000b80000107ab9 */ /* 0x000fca0000000a00 */
[----:B------:R-:W2:Y:S01]  /*1a30*/  LDG.E.64 R34, desc[UR12][R34.64] ;  /* 0x0000000c22227981 */ /* 0x000ea2000c1e1b00 */
[----:B------:R-:W-:Y:S01]  /*1a40*/  IMAD R25, R0, UR18, RZ ;  /* 0x0000001200197c24 */ /* 0x000fe2000f8e02ff */
[----:B------:R-:W-:Y:S01]  /*1a50*/  BSSY B0, `(.L_x_1007) ;  /* 0x000001d000007945 */ /* 0x000fe20003800000 */
[----:B------:R-:W-:-:S04]  /*1a60*/  IMAD.WIDE.U32 R6, R8, UR16, RZ ;  /* 0x0000001008067c25 */ /* 0x000fc8000f8e00ff */
[----:B------:R-:W-:Y:S01]  /*1a70*/  IMAD R25, R8, UR19, R25 ;  /* 0x0000001308197c24 */ /* 0x000fe2000f8e0219 */
[----:B--2---:R-:W0:Y:S01]  /*1a80*/  MUFU.RCP64H R3, R35 ;  /* 0x0000002300037308 */ /* 0x004e220000001800 */
[----:B------:R-:W-:-:S05]  /*1a90*/  VIADD R2, R35, 0x300402 ;  /* 0x0030040223027836 */ /* 0x000fca0000000000 */
[----:B------:R-:W-:Y:S01]  /*1aa0*/  FSETP.GEU.AND P0, PT, |R2|, 5.8789094863358348022e-39, PT ;  /* 0x004004020200780b */ /* 0x000fe20003f0e200 */
[----:B0-----:R-:W-:-:S08]  /*1ab0*/  DFMA R4, -R34, R2, 1 ;  /* 0x3ff000002204742b */ /* 0x001fd00000000102 */
[----:B------:R-:W-:-:S08]  /*1ac0*/  DFMA R4, R4, R4, R4 ;  /* 0x000000040404722b */ /* 0x000fd00000000004 */
[----:B------:R-:W-:Y:S01]  /*1ad0*/  DFMA R4, R2, R4, R2 ;  /* 0x000000040204722b */ /* 0x000fe20000000002 */
[----:B------:R-:W-:Y:S02]  /*1ae0*/  IMAD R3, R0, UR16, RZ ;  /* 0x0000001000037c24 */ /* 0x000fe4000f8e02ff */
[----:B------:R-:W-:-:S05]  /*1af0*/  IMAD.MOV.U32 R2, RZ, RZ, R16 ;  /* 0x000000ffff027224 */ /* 0x000fca00078e0010 */
[----:B------:R-:W-:-:S08]  /*1b00*/  DFMA R36, -R34, R4, 1 ;  /* 0x3ff000002224742b */ /* 0x000fd00000000104 */
[----:B------:R-:W-:Y:S01]  /*1b10*/  DFMA R36, R4, R36, R4 ;  /* 0x000000240424722b */ /* 0x000fe20000000004 */
[C---:B------:R-:W-:Y:S01]  /*1b20*/  IMAD R5, R8.reuse, UR17, R3 ;  /* 0x0000001108057c24 */ /* 0x040fe2000f8e0203 */
[----:B------:R-:W-:Y:S01]  /*1b30*/  ULDC.64 UR16, c[0x0][0x2d0] ;  /* 0x0000b40000107ab9 */ /* 0x000fe20000000a00 */
[----:B------:R-:W-:Y:S02]  /*1b40*/  IMAD.MOV.U32 R3, RZ, RZ, R11 ;  /* 0x000000ffff037224 */ /* 0x000fe400078e000b */
[----:B------:R-:W-:Y:S01]  /*1b50*/  IMAD.WIDE.U32 R22, R8, UR18, R2 ;  /* 0x0000001208167c25 */ /* 0x000fe2000f8e0002 */
[----:B------:R-:W-:Y:S01]  /*1b60*/  ULDC.64 UR18, c[0x0][0x210] ;  /* 0x0000840000127ab9 */ /* 0x000fe20000000a00 */
[----:B------:R-:W-:Y:S02]  /*1b70*/  LEA R2, P1, R6, UR16, 0x3 ;  /* 0x0000001006027c11 */ /* 0x000fe4000f8218ff */
[----:B------:R-:W-:Y:S01]  /*1b80*/  IMAD.IADD R3, R7, 0x1, R5 ;  /* 0x0000000107037824 */ /* 0x000fe200078e0205 */
[----:B------:R-:W-:Y:S01]  /*1b90*/  LEA R4, P2, R22, UR18, 0x3 ;  /* 0x0000001216047c11 */ /* 0x000fe2000f8418ff */
[----:B------:R-:W-:-:S03]  /*1ba0*/  IMAD.IADD R5, R23, 0x1, R25 ;  /* 0x0000000117057824 */ /* 0x000fc600078e0219 */
[----:B------:R-:W-:Y:S02]  /*1bb0*/  LEA.HI.X R3, R6, UR17, R3, 0x3, P1 ;  /* 0x0000001106037c11 */ /* 0x000fe400088f1c03 */
[----:B------:R-:W-:Y:S01]  /*1bc0*/  LEA.HI.X R5, R22, UR19, R5, 0x3, P2 ;  /* 0x0000001316057c11 */ /* 0x000fe200090f1c05 */
[----:B------:R-:W-:Y:S06]  /*1bd0*/  @P0 BRA `(.L_x_1008) ;  /* 0x0000000000100947 */ /* 0x000fec0003800000 */
[----:B------:R-:W-:Y:S02]  /*1be0*/  LOP3.LUT R38, R35, 0x7fffffff, RZ, 0xc0, !PT ;  /* 0x7fffffff23267812 */ /* 0x000fe400078ec0ff */
[----:B------:R-:W-:-:S03]  /*1bf0*/  MOV R44, 0x1c20 ;  /* 0x00001c20002c7802 */ /* 0x000fc60000000f00 */
[----:B------:R-:W-:-:S07]  /*1c00*/  VIADD R38, R38, 0xfff00000 ;  /* 0xfff0000026267836 */ /* 0x000fce0000000000 */
[----:B------:R-:W-:Y:S05]  /*1c10*/  CALL.REL.NOINC `($__internal_10_$__cuda_sm20_dblrcp_rn_slowpath_v3) ;  /* 0x0000001400507944 */ /* 0x000fea0003c00000 */
.L_x_1008:
[----:B------:R-:W-:Y:S05]  /*1c20*/  BSYNC B0 ;  /* 0x0000000000007941 */ /* 0x000fea0003800000 */
.L_x_1007:
[----:B------:R-:W2:Y:S01]  /*1c30*/  LDG.E.64 R2, desc[UR12][R2.64] ;  /* 0x0000000c02027981 */ /* 0x000ea2000c1e1b00 */
[----:B------:R-:W2:Y:S01]  /*1c40*/  I2F.F64.S64 R30, R30 ;  /* 0x0000001e001e7312 */ /* 0x000ea20000301c00 */
[----:B------:R-:W-:Y:S01]  /*1c50*/  ULDC.64 UR16, c[0x0][0x2c0] ;  /* 0x0000b00000107ab9 */ /* 0x000fe20000000a00 */
[----:B--2---:R-:W-:-:S06]  /*1c60*/  DADD R6, R2, R30 ;  /* 0x0000000002067229 */ /* 0x004fcc000000001e */
[----:B------:R-:W0:Y:S04]  /*1c70*/  MUFU.RCP64H R25, R7 ;  /* 0x0000000700197308 */ /* 0x000e280000001800 */
[----:B------:R-:W-:-:S04]  /*1c80*/  IADD3 R24, R7, 0x300402, RZ ;  /* 0x0030040207187810 */ /* 0x000fc80007ffe0ff */
[----:B------:R-:W-:Y:S02]  /*1c90*/  FSETP.GEU.AND P0, PT, |R24|, 5.8789094863358348022e-39, PT ;  /* 0x004004021800780b */ /* 0x000fe40003f0e200 */
        /* <DEDUP_REMOVED lines=13> */
.L_x_1009:
[----:B------:R-:W2:Y:S01]  /*1d70*/  LDG.E.64 R4, desc[UR12][R4.64] ;  /* 0x0000000c04047981 */ /* 0x000ea2000c1e1b00 */
[----:B------:R-:W-:Y:S01]  /*1d80*/  DMUL R26, R2, R36 ;  /* 0x00000024021a7228 */ /* 0x000fe20000000000 */
[----:B------:R-:W-:Y:S01]  /*1d90*/  ISETP.NE.AND P0, PT, R42, 0x1, PT ;  /* 0x000000012a00780c */ /* 0x000fe20003f05270 */
[----:B--2---:R-:W-:-:S06]  /*1da0*/  DADD R24, R20, -R4 ;  /* 0x0000000014187229 */ /* 0x004fcc0000000804 */
[----:B------:R-:W-:Y:S02]  /*1db0*/  DMUL R26, R4, R26 ;  /* 0x0000001a041a7228 */ /* 0x000fe40000000000 */
[----:B------:R-:W-:-:S08]  /*1dc0*/  DMUL R24, R24, R24 ;  /* 0x0000001818187228 */ /* 0x000fd00000000000 */
[----:B------:R-:W-:-:S08]  /*1dd0*/  DMUL R24, R30, R24 ;  /* 0x000000181e187228 */ /* 0x000fd00000000000 */
[----:B------:R-:W-:-:S08]  /*1de0*/  DMUL R24, R2, R24 ;  /* 0x0000001802187228 */ /* 0x000fd00000000000 */
[-C--:B------:R-:W-:Y:S02]  /*1df0*/  DMUL R24, R24, R36.reuse ;  /* 0x0000002418187228 */ /* 0x080fe40000000000 */
[----:B------:R-:W-:Y:S01]  /*1e00*/  DMUL R36, R30, R36 ;  /* 0x000000241e247228 */ /* 0x000fe20000000000 */
[----:B------:R0:W1:Y:S05]  /*1e10*/  F2I.S64.F64.TRUNC R30, R6 ;  /* 0x00000006001e7311 */ /* 0x00006a000030d900 */
[----:B------:R-:W-:Y:S02]  /*1e20*/  DFMA R22, R22, R2, R24 ;  /* 0x000000021616722b */ /* 0x000fe40000000018 */
[----:B------:R-:W-:-:S06]  /*1e30*/  DFMA R20, R20, R36, R26 ;  /* 0x000000241414722b */ /* 0x000fcc000000001a */
[----:B------:R-:W-:Y:S01]  /*1e40*/  DADD R32, R32, R22 ;  /* 0x0000000020207229 */ /* 0x000fe20000000016 */
[----:B0-----:R-:W-:Y:S10]  /*1e50*/  @!P0 BRA `(.L_x_1006) ;  /* 0x00000008007c8947 */ /* 0x001ff40003800000 */
[----:B------:R-:W-:Y:S01]  /*1e60*/  VIADD R23, R8, 0x1 ;  /* 0x0000000108177836 */ /* 0x000fe20000000000 */
[----:B------:R-:W-:Y:S01]  /*1e70*/  ULDC.64 UR16, c[0x0][0x250] ;  /* 0x0000940000107ab9 */ /* 0x000fe20000000a00 */
[----:B------:R-:W-:Y:S01]  /*1e80*/  IMAD.MOV.U32 R2, RZ, RZ, R18 ;  /* 0x000000ffff027224 */ /* 0x000fe200078e0012 */
[----:B------:R-:W-:Y:S01]  /*1e90*/  ULDC.64 UR18, c[0x0][0x228] ;  /* 0x00008a0000127ab9 */ /* 0x000fe20000000a00 */
[----:B------:R-:W-:Y:S01]  /*1ea0*/  IMAD.MOV.U32 R3, RZ, RZ, R9 ;  /* 0x000000ffff037224 */ /* 0x000fe200078e0009 */
[----:B------:R-:W-:Y:S01]  /*1eb0*/  SHF.R.S32.HI R0, RZ, 0x1f, R23 ;  /* 0x0000001fff007819 */ /* 0x000fe20000011417 */
[----:B------:R-:W-:-:S04]  /*1ec0*/  IMAD.WIDE.U32 R2, R23, UR16, R2 ;  /* 0x0000001017027c25 */ /* 0x000fc8000f8e0002 */
[----:B------:R-:W-:-:S04]  /*1ed0*/  IMAD R4, R0, UR16, RZ ;  /* 0x0000001000047c24 */ /* 0x000fc8000f8e02ff */
[----:B------:R-:W-:Y:S01]  /*1ee0*/  IMAD R5, R23, UR17, R4 ;  /* 0x0000001117057c24 */ /* 0x000fe2000f8e0204 */
[----:B------:R-:W-:Y:S02]  /*1ef0*/  ULDC.64 UR16, c[0x0][0x238] ;  /* 0x00008e0000107ab9 */ /* 0x000fe40000000a00 */
[----:B------:R-:W-:Y:S02]  /*1f00*/  LEA R34, P0, R2, UR16, 0x3 ;  /* 0x0000001002227c11 */ /* 0x000fe4000f8018ff */
[----:B------:R-:W-:-:S04]  /*1f10*/  IADD3 R3, R3, R5, RZ ;  /* 0x0000000503037210 */ /* 0x000fc80007ffe0ff */
[----:B------:R-:W-:Y:S01]  /*1f20*/  LEA.HI.X R35, R2, UR17, R3, 0x3, P0 ;  /* 0x0000001102237c11 */ /* 0x000fe200080f1c03 */
[----:B------:R-:W-:-:S05]  /*1f30*/  ULDC.64 UR16, c[0x0][0x2e0] ;  /* 0x0000b80000107ab9 */ /* 0x000fca0000000a00 */
[----:B------:R-:W2:Y:S01]  /*1f40*/  LDG.E.64 R34, desc[UR12][R34.64] ;  /* 0x0000000c22227981 */ /* 0x000ea2000c1e1b00 */
[C---:B------:R-:W-:Y:S01]  /*1f50*/  IMAD R22, R0.reuse, UR18, RZ ;  /* 0x0000001200167c24 */ /* 0x040fe2000f8e02ff */
[----:B------:R-:W-:Y:S01]  /*1f60*/  BSSY B0, `(.L_x_1010) ;  /* 0x000001d000007945 */ /* 0x000fe20003800000 */
[----:B------:R-:W-:Y:S02]  /*1f70*/  IMAD R0, R0, UR16, RZ ;  /* 0x0000001000007c24 */ /* 0x000fe4000f8e02ff */
[----:B------:R-:W-:Y:S02]  /*1f80*/  IMAD.MOV.U32 R6, RZ, RZ, R16 ;  /* 0x000000ffff067224 */ /* 0x000fe400078e0010 */
[----:B------:R-:W-:Y:S02]  /*1f90*/  IMAD.MOV.U32 R7, RZ, RZ, R11 ;  /* 0x000000ffff077224 */ /* 0x000fe400078e000b */
[C---:B------:R-:W-:Y:S02]  /*1fa0*/  IMAD R25, R23.reuse, UR19, R22 ;  /* 0x0000001317197c24 */ /* 0x040fe4000f8e0216 */
[----:B------:R-:W-:Y:S01]  /*1fb0*/  IMAD.WIDE.U32 R6, R23, UR18, R6 ;  /* 0x0000001217067c25 */ /* 0x000fe2000f8e0006 */
[----:B------:R-:W-:Y:S01]  /*1fc0*/  ULDC.64 UR18, c[0x0][0x210] ;  /* 0x0000840000127ab9 */ /* 0x000fe20000000a00 */
[----:B--2---:R-:W0:Y:S02]  /*1fd0*/  MUFU.RCP64H R3, R35 ;  /* 0x0000002300037308 */ /* 0x004e240000001800 */
[----:B------:R-:W-:-:S05]  /*1fe0*/  VIADD R2, R35, 0x300402 ;  /* 0x0030040223027836 */ /* 0x000fca0000000000 */
[----:B------:R-:W-:Y:S01]  /*1ff0*/  FSETP.GEU.AND P0, PT, |R2|, 5.8789094863358348022e-39, PT ;  /* 0x004004020200780b */ /* 0x000fe20003f0e200 */
[----:B0-----:R-:W-:-:S08]  /*2000*/  DFMA R4, -R34, R2, 1 ;  /* 0x3ff000002204742b */ /* 0x001fd00000000102 */
[----:B------:R-:W-:-:S08]  /*2010*/  DFMA R36, R4, R4, R4 ;  /* 0x000000040424722b */ /* 0x000fd00000000004 */
[----:B------:R-:W-:Y:S01]  /*2020*/  DFMA R36, R2, R36, R2 ;  /* 0x000000240224722b */ /* 0x000fe20000000002 */
[C---:B------:R-:W-:Y:S02]  /*2030*/  IMAD R3, R23.reuse, UR17, R0 ;  /* 0x0000001117037c24 */ /* 0x040fe4000f8e0200 */
[----:B------:R-:W-:Y:S01]  /*2040*/  IMAD.WIDE.U32 R22, R23, UR16, RZ ;  /* 0x0000001017167c25 */ /* 0x000fe2000f8e00ff */
[----:B------:R-:W-:-:S04]  /*2050*/  ULDC.64 UR16, c[0x0][0x2d0] ;  /* 0x0000b40000107ab9 */ /* 0x000fc80000000a00 */
[----:B------:R-:W-:Y:S01]  /*2060*/  DFMA R4, -R34, R36, 1 ;  /* 0x3ff000002204742b */ /* 0x000fe20000000124 */
[----:B------:R-:W-:Y:S01]  /*2070*/  IMAD.IADD R3, R23, 0x1, R3 ;  /* 0x0000000117037824 */ /* 0x000fe200078e0203 */
[----:B------:R-:W-:-:S04]  /*2080*/  LEA R2, P1, R22, UR16, 0x3 ;  /* 0x0000001016027c11 */ /* 0x000fc8000f8218ff */
[----:B------:R-:W-:Y:S02]  /*2090*/  LEA.HI.X R3, R22, UR17, R3, 0x3, P1 ;  /* 0x0000001116037c11 */ /* 0x000fe400088f1c03 */
[----:B------:R-:W-:Y:S01]  /*20a0*/  DFMA R36, R36, R4, R36 ;  /* 0x000000042424722b */ /* 0x000fe20000000024 */
[----:B------:R-:W-:Y:S01]  /*20b0*/  IMAD.IADD R5, R7, 0x1, R25 ;  /* 0x0000000107057824 */ /* 0x000fe200078e0219 */
[----:B------:R-:W-:-:S04]  /*20c0*/  LEA R4, P2, R6, UR18, 0x3 ;  /* 0x0000001206047c11 */ /* 0x000fc8000f8418ff */
[----:B------:R-:W-:Y:S01]  /*20d0*/  LEA.HI.X R5, R6, UR19, R5, 0x3, P2 ;  /* 0x0000001306057c11 */ /* 0x000fe200090f1c05 */
[----:B------:R-:W-:Y:S08]  /*20e0*/  @P0 BRA `(.L_x_1011) ;  /* 0x0000000000100947 */ /* 0x000ff00003800000 */
[----:B------:R-:W-:Y:S02]  /*20f0*/  LOP3.LUT R38, R35, 0x7fffffff, RZ, 0xc0, !PT ;  /* 0x7fffffff23267812 */ /* 0x000fe400078ec0ff */
[----:B------:R-:W-:-:S03]  /*2100*/  MOV R44, 0x2130 ;  /* 0x00002130002c7802 */ /* 0x000fc60000000f00 */
[----:B------:R-:W-:-:S07]  /*2110*/  VIADD R38, R38, 0xfff00000 ;  /* 0xfff0000026267836 */ /* 0x000fce0000000000 */
[----:B-1----:R-:W-:Y:S05]  /*2120*/  CALL.REL.NOINC `($__internal_10_$__cuda_sm20_dblrcp_rn_slowpath_v3) ;  /* 0x00000010000c7944 */ /* 0x002fea0003c00000 */
.L_x_1011:
[----:B------:R-:W-:Y:S05]  /*2130*/  BSYNC B0 ;  /* 0x0000000000007941 */ /* 0x000fea0003800000 */
.L_x_1010:
[----:B------:R-:W2:Y:S01]  /*2140*/  LDG.E.64 R2, desc[UR12][R2.64] ;  /* 0x0000000c02027981 */ /* 0x000ea2000c1e1b00 */
[----:B-1----:R-:W2:Y:S01]  /*2150*/  I2F.F64.S64 R30, R30 ;  /* 0x0000001e001e7312 */ /* 0x002ea20000301c00 */
        /* <DEDUP_REMOVED lines=18> */
.L_x_1012:
        /* <DEDUP_REMOVED lines=10> */
[----:B------:R0:W2:Y:S05]  /*2320*/  F2I.S64.F64.TRUNC R30, R6 ;  /* 0x00000006001e7311 */ /* 0x0000aa000030d900 */
[----:B------:R-:W-:Y:S02]  /*2330*/  DFMA R22, R22, R2, R24 ;  /* 0x000000021616722b */ /* 0x000fe40000000018 */
[----:B------:R-:W-:-:S06]  /*2340*/  DFMA R20, R20, R36, R26 ;  /* 0x000000241414722b */ /* 0x000fcc000000001a */
[----:B------:R-:W-:Y:S01]  /*2350*/  DADD R32, R32, R22 ;  /* 0x0000000020207229 */ /* 0x000fe20000000016 */
[----:B0-----:R-:W-:Y:S10]  /*2360*/  @!P0 BRA `(.L_x_1006) ;  /* 0x0000000400388947 */ /* 0x001ff40003800000 */
[----:B------:R-:W-:Y:S01]  /*2370*/  VIADD R7, R8, 0x2 ;  /* 0x0000000208077836 */ /* 0x000fe20000000000 */
[----:B------:R-:W-:Y:S01]  /*2380*/  ULDC.64 UR16, c[0x0][0x250] ;  /* 0x0000940000107ab9 */ /* 0x000fe20000000a00 */
[----:B------:R-:W-:Y:S01]  /*2390*/  IMAD.MOV.U32 R8, RZ, RZ, R18 ;  /* 0x000000ffff087224 */ /* 0x000fe200078e0012 */
[----:B------:R-:W-:Y:S02]  /*23a0*/  ULDC.64 UR18, c[0x0][0x228] ;  /* 0x00008a0000127ab9 */ /* 0x000fe40000000a00 */
[----:B------:R-:W-:Y:S01]  /*23b0*/  SHF.R.S32.HI R0, RZ, 0x1f, R7 ;  /* 0x0000001fff007819 */ /* 0x000fe20000011407 */
[----:B------:R-:W-:-:S04]  /*23c0*/  IMAD.WIDE.U32 R2, R7, UR16, R8 ;  /* 0x0000001007027c25 */ /* 0x000fc8000f8e0008 */
[----:B------:R-:W-:-:S04]  /*23d0*/  IMAD R4, R0, UR16, RZ ;  /* 0x0000001000047c24 */ /* 0x000fc8000f8e02ff */
[----:B------:R-:W-:Y:S01]  /*23e0*/  IMAD R5, R7, UR17, R4 ;  /* 0x0000001107057c24 */ /* 0x000fe2000f8e0204 */
[----:B------:R-:W-:Y:S02]  /*23f0*/  ULDC.64 UR16, c[0x0][0x238] ;  /* 0x00008e0000107ab9 */ /* 0x000fe40000000a00 */
[----:B------:R-:W-:Y:S01]  /*2400*/  LEA R34, P0, R2, UR16, 0x3 ;  /* 0x0000001002227c11 */ /* 0x000fe2000f8018ff */
[----:B------:R-:W-:-:S05]  /*2410*/  IMAD.IADD R3, R3, 0x1, R5 ;  /* 0x0000000103037824 */ /* 0x000fca00078e0205 */
[----:B------:R-:W-:Y:S01]  /*2420*/  LEA.HI.X R35, R2, UR17, R3, 0x3, P0 ;  /* 0x0000001102237c11 */ /* 0x000fe200080f1c03 */
[----:B------:R-:W-:-:S05]  /*2430*/  ULDC.64 UR16, c[0x0][0x2e0] ;  /* 0x0000b80000107ab9 */ /* 0x000fca0000000a00 */
[----:B------:R-:W3:Y:S01]  /*2440*/  LDG.E.64 R34, desc[UR12][R34.64] ;  /* 0x0000000c22227981 */ /* 0x000ee2000c1e1b00 */
[C---:B------:R-:W-:Y:S01]  /*2450*/  IMAD R6, R0.reuse, UR18, RZ ;  /* 0x0000001200067c24 */ /* 0x040fe2000f8e02ff */
[----:B------:R-:W-:Y:S01]  /*2460*/  BSSY B0, `(.L_x_1013) ;  /* 0x000001d000007945 */ /* 0x000fe20003800000 */
[----:B------:R-:W-:Y:S02]  /*2470*/  IMAD.MOV.U32 R8, RZ, RZ, R16 ;  /* 0x000000ffff087224 */ /* 0x000fe400078e0010 */
[----:B------:R-:W-:Y:S02]  /*2480*/  IMAD.MOV.U32 R9, RZ, RZ, R11 ;  /* 0x000000ffff097224 */ /* 0x000fe400078e000b */
[----:B------:R-:W-:Y:S02]  /*2490*/  IMAD R0, R0, UR16, RZ ;  /* 0x0000001000007c24 */ /* 0x000fe4000f8e02ff */
[----:B------:R-:W-:-:S04]  /*24a0*/  IMAD.WIDE.U32 R8, R7, UR18, R8 ;  /* 0x0000001207087c25 */ /* 0x000fc8000f8e0008 */
[----:B------:R-:W-:Y:S01]  /*24b0*/  IMAD R11, R7, UR17, R0 ;  /* 0x00000011070b7c24 */ /* 0x000fe2000f8e0200 */
[----:B---3--:R-:W0:Y:S01]  /*24c0*/  MUFU.RCP64H R3, R35 ;  /* 0x0000002300037308 */ /* 0x008e220000001800 */
[----:B------:R-:W-:-:S04]  /*24d0*/  IADD3 R2, R35, 0x300402, RZ ;  /* 0x0030040223027810 */ /* 0x000fc80007ffe0ff */
[----:B------:R-:W-:Y:S02]  /*24e0*/  FSETP.GEU.AND P0, PT, |R2|, 5.8789094863358348022e-39, PT ;  /* 0x004004020200780b */ /* 0x000fe40003f0e200 */
[----:B0-----:R-:W-:-:S08]  /*24f0*/  DFMA R4, -R34, R2, 1 ;  /* 0x3ff000002204742b */ /* 0x001fd00000000102 */
[----:B------:R-:W-:-:S08]  /*2500*/  DFMA R4, R4, R4, R4 ;  /* 0x000000040404722b */ /* 0x000fd00000000004 */
[----:B------:R-:W-:Y:S01]  /*2510*/  DFMA R4, R2, R4, R2 ;  /* 0x000000040204722b */ /* 0x000fe20000000002 */
[C---:B------:R-:W-:Y:S01]  /*2520*/  IMAD R3, R7.reuse, UR19, R6 ;  /* 0x0000001307037c24 */ /* 0x040fe2000f8e0206 */
[----:B------:R-:W-:Y:S01]  /*2530*/  ULDC.64 UR18, c[0x0][0x210] ;  /* 0x0000840000127ab9 */ /* 0x000fe20000000a00 */
[----:B------:R-:W-:Y:S01]  /*2540*/  IMAD.WIDE.U32 R6, R7, UR16, RZ ;  /* 0x0000001007067c25 */ /* 0x000fe2000f8e00ff */
[----:B------:R-:W-:-:S04]  /*2550*/  ULDC.64 UR16, c[0x0][0x2d0] ;  /* 0x0000b40000107ab9 */ /* 0x000fc80000000a00 */
[----:B------:R-:W-:Y:S01]  /*2560*/  DFMA R36, -R34, R4, 1 ;  /* 0x3ff000002224742b */ /* 0x000fe20000000104 */
[----:B------:R-:W-:Y:S01]  /*2570*/  IMAD.IADD R3, R9, 0x1, R3 ;  /* 0x0000000109037824 */ /* 0x000fe200078e0203 */
[----:B------:R-:W-:Y:S01]  /*2580*/  LEA R2, P1, R6, UR16, 0x3 ;  /* 0x0000001006027c11 */ /* 0x000fe2000f8218ff */
[----:B------:R-:W-:-:S05]  /*2590*/  IMAD.IADD R7, R7, 0x1, R11 ;  /* 0x0000000107077824 */ /* 0x000fca00078e020b */
[----:B------:R-:W-:Y:S01]  /*25a0*/  DFMA R36, R4, R36, R4 ;  /* 0x000000240424722b */ /* 0x000fe20000000004 */
[----:B------:R-:W-:-:S04]  /*25b0*/  LEA R4, P2, R8, UR18, 0x3 ;  /* 0x0000001208047c11 */ /* 0x000fc8000f8418ff */
[----:B------:R-:W-:Y:S02]  /*25c0*/  LEA.HI.X R5, R8, UR19, R3, 0x3, P2 ;  /* 0x0000001308057c11 */ /* 0x000fe400090f1c03 */
[----:B------:R-:W-:Y:S01]  /*25d0*/  LEA.HI.X R3, R6, UR17, R7, 0x3, P1 ;  /* 0x0000001106037c11 */ /* 0x000fe200088f1c07 */
[----:B------:R-:W-:Y:S06]  /*25e0*/  @P0 BRA `(.L_x_1014) ;  /* 0x0000000000100947 */ /* 0x000fec0003800000 */
[----:B------:R-:W-:Y:S02]  /*25f0*/  LOP3.LUT R38, R35, 0x7fffffff, RZ, 0xc0, !PT ;  /* 0x7fffffff23267812 */ /* 0x000fe400078ec0ff */
[----:B------:R-:W-:-:S03]  /*2600*/  MOV R44, 0x2630 ;  /* 0x00002630002c7802 */ /* 0x000fc60000000f00 */
[----:B------:R-:W-:-:S07]  /*2610*/  VIADD R38, R38, 0xfff00000 ;  /* 0xfff0000026267836 */ /* 0x000fce0000000000 */
[----:B--2---:R-:W-:Y:S05]  /*2620*/  CALL.REL.NOINC `($__internal_10_$__cuda_sm20_dblrcp_rn_slowpath_v3) ;  /* 0x0000000800cc7944 */ /* 0x004fea0003c00000 */
.L_x_1014:
[----:B------:R-:W-:Y:S05]  /*2630*/  BSYNC B0 ;  /* 0x0000000000007941 */ /* 0x000fea0003800000 */
.L_x_1013:
[----:B------:R-:W3:Y:S01]  /*2640*/  LDG.E.64 R2, desc[UR12][R2.64] ;  /* 0x0000000c02027981 */ /* 0x000ee2000c1e1b00 */
[----:B--2---:R-:W3:Y:S01]  /*2650*/  I2F.F64.S64 R30, R30 ;  /* 0x0000001e001e7312 */ /* 0x004ee20000301c00 */
[----:B------:R-:W-:Y:S01]  /*2660*/  ULDC.64 UR16, c[0x0][0x2c0] ;  /* 0x0000b00000107ab9 */ /* 0x000fe20000000a00 */
[----:B---3--:R-:W-:-:S06]  /*2670*/  DADD R6, R2, R30 ;  /* 0x0000000002067229 */ /* 0x008fcc000000001e */
        /* <DEDUP_REMOVED lines=16> */
.L_x_1015:
[----:B------:R-:W2:Y:S01]  /*2780*/  LDG.E.64 R4, desc[UR12][R4.64] ;  /* 0x0000000c04047981 */ /* 0x000ea2000c1e1b00 */
[----:B------:R-:W-:Y:S02]  /*2790*/  DMUL R18, R2, R36 ;  /* 0x0000002402127228 */ /* 0x000fe40000000000 */
[----:B--2---:R-:W-:-:S06]  /*27a0*/  DADD R16, R20, -R4 ;  /* 0x0000000014107229 */ /* 0x004fcc0000000804 */
[----:B------:R-:W-:Y:S02]  /*27b0*/  DMUL R18, R4, R18 ;  /* 0x0000001204127228 */ /* 0x000fe40000000000 */
[----:B------:R-:W-:-:S08]  /*27c0*/  DMUL R16, R16, R16 ;  /* 0x0000001010107228 */ /* 0x000fd00000000000 */
[----:B------:R-:W-:-:S08]  /*27d0*/  DMUL R16, R30, R16 ;  /* 0x000000101e107228 */ /* 0x000fd00000000000 */
[----:B------:R-:W-:-:S08]  /*27e0*/  DMUL R16, R2, R16 ;  /* 0x0000001002107228 */ /* 0x000fd00000000000 */
[-C--:B------:R-:W-:Y:S02]  /*27f0*/  DMUL R16, R16, R36.reuse ;  /* 0x0000002410107228 */ /* 0x080fe40000000000 */
[----:B------:R-:W-:Y:S01]  /*2800*/  DMUL R36, R30, R36 ;  /* 0x000000241e247228 */ /* 0x000fe20000000000 */
[----:B------:R0:W3:Y:S05]  /*2810*/  F2I.S64.F64.TRUNC R30, R6 ;  /* 0x00000006001e7311 */ /* 0x0000ea000030d900 */
[----:B------:R-:W-:Y:S02]  /*2820*/  DFMA R8, R8, R2, R16 ;  /* 0x000000020808722b */ /* 0x000fe40000000010 */
[----:B------:R-:W-:-:S06]  /*2830*/  DFMA R20, R20, R36, R18 ;  /* 0x000000241414722b */ /* 0x000fcc0000000012 */
[----:B0-----:R-:W-:-:S11]  /*2840*/  DADD R32, R32, R8 ;  /* 0x0000000020207229 */ /* 0x001fd60000000008 */
.L_x_1006:
[----:B-123--:R-:W-:Y:S01]  /*2850*/  IMAD.MOV.U32 R4, RZ, RZ, R30 ;  /* 0x000000ffff047224 */ /* 0x00efe200078e001e */
[----:B------:R-:W-:Y:S01]  /*2860*/  ULDC.64 UR16, c[0x0][0x270] ;  /* 0x00009c0000107ab9 */ /* 0x000fe20000000a00 */
[----:B------:R-:W-:Y:S01]  /*2870*/  IMAD.MOV.U32 R5, RZ, RZ, R31 ;  /* 0x000000ffff057224 */ /* 0x000fe200078e001f */
[----:B------:R-:W-:Y:S01]  /*2880*/  FSETP.GEU.AND P1, PT, |R33|, 6.5827683646048100446e-37, PT ;  /* 0x036000002100780b */ /* 0x000fe20003f2e200 */
[----:B------:R-:W-:Y:S01]  /*2890*/  IMAD.MOV.U32 R2, RZ, RZ, 0x1 ;  /* 0x00000001ff027424 */ /* 0x000fe200078e00ff */
[----:B------:R-:W-:Y:S01]  /*28a0*/  BSSY B0, `(.L_x_1016) ;  /* 0x000001c000007945 */ /* 0x000fe20003800000 */
[----:B------:R-:W-:Y:S02]  /*28b0*/  IMAD R9, R13, UR16, RZ ;  /* 0x000000100d097c24 */ /* 0x000fe4000f8e02ff */
[----:B------:R-:W0:Y:S01]  /*28c0*/  I2F.F64.S64 R4, R4 ;  /* 0x0000000400047312 */ /* 0x000e220000301c00 */
[----:B------:R-:W-:-:S04]  /*28d0*/  IMAD.WIDE.U32 R16, R12, UR16, RZ ;  /* 0x000000100c107c25 */ /* 0x000fc8000f8e00ff */
[----:B------:R-:W-:Y:S01]  /*28e0*/  IMAD R11, R12, UR17, R9 ;  /* 0x000000110c0b7c24 */ /* 0x000fe2000f8e0209 */
[----:B------:R-:W-:Y:S02]  /*28f0*/  ULDC.64 UR16, c[0x0][0x260] ;  /* 0x0000980000107ab9 */ /* 0x000fe40000000a00 */
[----:B------:R-:W-:Y:S01]  /*2900*/  LEA R18, P0, R16, UR16, 0x3 ;  /* 0x0000001010127c11 */ /* 0x000fe2000f8018ff */
[----:B------:R-:W-:-:S05]  /*2910*/  IMAD.IADD R11, R17, 0x1, R11 ;  /* 0x00000001110b7824 */ /* 0x000fca00078e020b */
[----:B------:R-:W-:Y:S01]  /*2920*/  LEA.HI.X R19, R16, UR17, R11, 0x3, P0 ;  /* 0x0000001110137c11 */ /* 0x000fe200080f1c0b */
[----:B0-----:R-:W0:Y:S04]  /*2930*/  MUFU.RCP64H R3, R5 ;  /* 0x0000000500037308 */ /* 0x001e280000001800 */
[----:B------:R1:W-:Y:S01]  /*2940*/  STG.E.64 desc[UR12][R18.64], R20 ;  /* 0x0000001412007986 */ /* 0x0003e2000c101b0c */
[----:B0-----:R-:W-:-:S08]  /*2950*/  DFMA R6, -R4, R2, 1 ;  /* 0x3ff000000406742b */ /* 0x001fd00000000102 */
[----:B------:R-:W-:-:S08]  /*2960*/  DFMA R6, R6, R6, R6 ;  /* 0x000000060606722b */ /* 0x000fd00000000006 */
[----:B------:R-:W-:-:S08]  /*2970*/  DFMA R6, R2, R6, R2 ;  /* 0x000000060206722b */ /* 0x000fd00000000002 */
[----:B------:R-:W-:-:S08]  /*2980*/  DFMA R2, -R4, R6, 1 ;  /* 0x3ff000000402742b */ /* 0x000fd00000000106 */
[----:B------:R-:W-:-:S08]  /*2990*/  DFMA R2, R6, R2, R6 ;  /* 0x000000020602722b */ /* 0x000fd00000000006 */
[----:B------:R-:W-:-:S08]  /*29a0*/  DMUL R6, R2, R32 ;  /* 0x0000002002067228 */ /* 0x000fd00000000000 */
[----:B------:R-:W-:-:S08]  /*29b0*/  DFMA R8, -R4, R6, R32 ;  /* 0x000000060408722b */ /* 0x000fd00000000120 */
[----:B------:R-:W-:-:S10]  /*29c0*/  DFMA R2, R2, R8, R6 ;  /* 0x000000080202722b */ /* 0x000fd40000000006 */
[----:B------:R-:W-:-:S05]  /*29d0*/  FFMA R0, RZ, R5, R3 ;  /* 0x00000005ff007223 */ /* 0x000fca0000000003 */
[----:B------:R-:W-:-:S13]  /*29e0*/  FSETP.GT.AND P0, PT, |R0|, 1.469367938527859385e-39, PT ;  /* 0x001000000000780b */ /* 0x000fda0003f04200 */
[----:B-1----:R-:W-:Y:S05]  /*29f0*/  @P0 BRA P1, `(.L_x_1017) ;  /* 0x0000000000180947 */ /* 0x002fea0000800000 */
[----:B------:R-:W-:Y:S01]  /*2a00*/  MOV R8, R32 ;  /* 0x0000002000087202 */ /* 0x000fe20000000f00 */
[----:B------:R-:W-:Y:S01]  /*2a10*/  IMAD.MOV.U32 R11, RZ, RZ, R33 ;  /* 0x000000ffff0b7224 */ /* 0x000fe200078e0021 */
[----:B------:R-:W-:-:S07]  /*2a20*/  MOV R0, 0x2a40 ;  /* 0x00002a4000007802 */ /* 0x000fce0000000f00 */
[----:B------:R-:W-:Y:S05]  /*2a30*/  CALL.REL.NOINC `($__internal_11_$__cuda_sm20_div_rn_f64_full) ;  /* 0x0000000800607944 */ /* 0x000fea0003c00000 */
[----:B------:R-:W-:Y:S02]  /*2a40*/  IMAD.MOV.U32 R2, RZ, RZ, R18 ;  /* 0x000000ffff027224 */ /* 0x000fe400078e0012 */
[----:B------:R-:W-:-:S07]  /*2a50*/  IMAD.MOV.U32 R3, RZ, RZ, R19 ;  /* 0x000000ffff037224 */ /* 0x000fce00078e0013 */
.L_x_1017:
[----:B------:R-:W-:Y:S05]  /*2a60*/  BSYNC B0 ;  /* 0x0000000000007941 */ /* 0x000fea0003800000 */
.L_x_1016:
[----:B------:R-:W-:Y:S01]  /*2a70*/  ULDC.64 UR16, c[0x0][0x2c0] ;  /* 0x0000b00000107ab9 */ /* 0x000fe20000000a00 */
[----:B------:R-:W-:Y:S01]  /*2a80*/  IMAD.MOV.U32 R6, RZ, RZ, 0x0 ;  /* 0x00000000ff067424 */ /* 0x000fe200078e00ff */
[----:B------:R-:W-:Y:S01]  /*2a90*/  DADD R8, R2, UR16 ;  /* 0x0000001002087e29 */ /* 0x000fe20008000000 */
[----:B------:R-:W-:Y:S01]  /*2aa0*/  IMAD.MOV.U32 R7, RZ, RZ, 0x3fd80000 ;  /* 0x3fd80000ff077424 */ /* 0x000fe200078e00ff */
[----:B------:R-:W-:Y:S04]  /*2ab0*/  BSSY B0, `(.L_x_1018) ;  /* 0x0000012000007945 */ /* 0x000fe80003800000 */
        /* <DEDUP_REMOVED lines=15> */
[----:B------:R-:W-:-:S07]  /*2bb0*/  MOV R0, 0x2bd0 ;  /* 0x00002bd000007802 */ /* 0x000fce0000000f00 */
[----:B------:R-:W-:Y:S05]  /*2bc0*/  CALL.REL.NOINC `($__internal_12_$__cuda_sm20_dsqrt_rn_f64_mediumpath_v1) ;  /* 0x0000000c00707944 */ /* 0x000fea0003c00000 */
.L_x_1019:
[----:B------:R-:W-:Y:S05]  /*2bd0*/  BSYNC B0 ;  /* 0x0000000000007941 */ /* 0x000fea0003800000 */
.L_x_1018:
[----:B------:R-:W0:Y:S01]  /*2be0*/  MUFU.RCP64H R3, R35 ;  /* 0x0000002300037308 */ /* 0x000e220000001800 */
[----:B------:R-:W-:Y:S01]  /*2bf0*/  VIADD R2, R35, 0x300402 ;  /* 0x0030040223027836 */ /* 0x000fe20000000000 */
[----:B------:R-:W-:Y:S04]  /*2c00*/  BSSY B0, `(.L_x_1020) ;  /* 0x000000c000007945 */ /* 0x000fe80003800000 */
[----:B------:R-:W-:Y:S01]  /*2c10*/  FSETP.GEU.AND P0, PT, |R2|, 5.8789094863358348022e-39, PT ;  /* 0x004004020200780b */ /* 0x000fe20003f0e200 */
        /* <DEDUP_REMOVED lines=10> */
.L_x_1021:
[----:B------:R-:W-:Y:S05]  /*2cc0*/  BSYNC B0 ;  /* 0x0000000000007941 */ /* 0x000fea0003800000 */
.L_x_1020:
[----:B------:R-:W-:Y:S01]  /*2cd0*/  ULDC.64 UR18, c[0x0][0x290] ;  /* 0x0000a40000127ab9 */ /* 0x000fe20000000a00 */
[----:B------:R-:W-:Y:S01]  /*2ce0*/  ULDC.64 UR16, c[0x0][0x288] ;  /* 0x0000a20000107ab9 */ /* 0x000fe20000000a00 */
[----:B------:R-:W-:Y:S01]  /*2cf0*/  ISETP.NE.U32.AND P0, PT, RZ, UR18, PT ;  /* 0x00000012ff007c0c */ /* 0x000fe2000bf05070 */
[----:B------:R-:W-:Y:S02]  /*2d00*/  IMAD R5, R13, UR16, RZ ;  /* 0x000000100d057c24 */ /* 0x000fe4000f8e02ff */
[----:B------:R-:W-:Y:S01]  /*2d10*/  IMAD.WIDE.U32 R2, R12, UR16, RZ ;  /* 0x000000100c027c25 */ /* 0x000fe2000f8e00ff */
[----:B------:R-:W-:-:S03]  /*2d20*/  ISETP.NE.AND.EX P0, PT, RZ, UR19, PT, P0 ;  /* 0x00000013ff007c0c */ /* 0x000fc6000bf05300 */
[----:B------:R-:W-:Y:S01]  /*2d30*/  IMAD R5, R12, UR17, R5 ;  /* 0x000000110c057c24 */ /* 0x000fe2000f8e0205 */
[----:B------:R-:W-:Y:S02]  /*2d40*/  ULDC.64 UR16, c[0x0][0x278] ;  /* 0x00009e0000107ab9 */ /* 0x000fe40000000a00 */
[----:B------:R-:W-:Y:S01]  /*2d50*/  LEA R18, P1, R2, UR16, 0x3 ;  /* 0x0000001002127c11 */ /* 0x000fe2000f8218ff */
[----:B------:R-:W-:-:S05]  /*2d60*/  IMAD.IADD R5, R3, 0x1, R5 ;  /* 0x0000000103057824 */ /* 0x000fca00078e0205 */
[----:B------:R-:W-:Y:S01]  /*2d70*/  LEA.HI.X R19, R2, UR17, R5, 0x3, P1 ;  /* 0x0000001102137c11 */ /* 0x000fe200088f1c05 */
[----:B------:R-:W0:Y:S01]  /*2d80*/  @P0 LDC.64 R8, c[0x0][0x2a0] ;  /* 0x0000a800ff080b82 */ /* 0x000e220000000a00 */
[----:B------:R-:W-:-:S03]  /*2d90*/  ULDC.64 UR16, c[0x0][0x2a8] ;  /* 0x0000aa0000107ab9 */ /* 0x000fc60000000a00 */
[----:B------:R1:W-:Y:S04]  /*2da0*/  STG.E.64 desc[UR12][R18.64], R36 ;  /* 0x0000002412007986 */ /* 0x0003e8000c101b0c */
[----:B------:R-:W2:Y:S01]  /*2db0*/  @P0 LDC.64 R22, c[0x0][0x2c8] ;  /* 0x0000b200ff160b82 */ /* 0x000ea20000000a00 */
[-C--:B0-----:R-:W-:Y:S02]  /*2dc0*/  @P0 IMAD R0, R13, R8.reuse, RZ ;  /* 0x000000080d000224 */ /* 0x081fe400078e02ff */
[----:B------:R-:W-:-:S04]  /*2dd0*/  @P0 IMAD.WIDE.U32 R6, R12, R8, RZ ;  /* 0x000000080c060225 */ /* 0x000fc800078e00ff */
[----:B------:R-:W-:Y:S01]  /*2de0*/  @P0 IMAD R9, R12, R9, R0 ;  /* 0x000000090c090224 */ /* 0x000fe200078e0200 */
[----:B------:R-:W-:-:S03]  /*2df0*/  @P0 LEA R4, P2, R6, UR18, 0x3 ;  /* 0x0000001206040c11 */ /* 0x000fc6000f8418ff */
[----:B------:R-:W-:-:S05]  /*2e00*/  @P0 IMAD.IADD R3, R7, 0x1, R9 ;  /* 0x0000000107030824 */ /* 0x000fca00078e0209 */
[----:B------:R-:W-:-:S05]  /*2e10*/  @P0 LEA.HI.X R5, R6, UR19, R3, 0x3, P2 ;  /* 0x0000001306050c11 */ /* 0x000fca00090f1c03 */
[----:B------:R-:W3:Y:S01]  /*2e20*/  @P0 LDG.E.64 R2, desc[UR12][R4.64] ;  /* 0x0000000c04020981 */ /* 0x000ee2000c1e1b00 */
[----:B------:R-:W-:Y:S01]  /*2e30*/  IADD3 R6, P1, R30, -0x1, RZ ;  /* 0xffffffff1e067810 */ /* 0x000fe20007f3e0ff */
[----:B------:R-:W-:Y:S01]  /*2e40*/  BSSY B0, `(.L_x_1022) ;  /* 0x000001e000007945 */ /* 0x000fe20003800000 */
[----:B------:R-:W-:Y:S02]  /*2e50*/  MOV R8, 0x1 ;  /* 0x0000000100087802 */ /* 0x000fe40000000f00 */
[----:B------:R-:W-:Y:S02]  /*2e60*/  IADD3.X R7, R31, -0x1, RZ, P1, !PT ;  /* 0xffffffff1f077810 */ /* 0x000fe40000ffe4ff */
[----:B------:R-:W-:-:S04]  /*2e70*/  FSETP.GEU.AND P2, PT, |R33|, 6.5827683646048100446e-37, PT ;  /* 0x036000002100780b */ /* 0x000fc80003f4e200 */
[----:B------:R-:W0:Y:S08]  /*2e80*/  I2F.F64.S64 R6, R6 ;  /* 0x0000000600067312 */ /* 0x000e300000301c00 */
[----:B0-----:R-:W0:Y:S02]  /*2e90*/  MUFU.RCP64H R9, R7 ;  /* 0x0000000700097308 */ /* 0x001e240000001800 */
[----:B0-----:R-:W-:-:S08]  /*2ea0*/  DFMA R16, -R6, R8, 1 ;  /* 0x3ff000000610742b */ /* 0x001fd00000000108 */
[----:B------:R-:W-:-:S08]  /*2eb0*/  DFMA R16, R16, R16, R16 ;  /* 0x000000101010722b */ /* 0x000fd00000000010 */
[----:B------:R-:W-:-:S08]  /*2ec0*/  DFMA R16, R8, R16, R8 ;  /* 0x000000100810722b */ /* 0x000fd00000000008 */
[----:B------:R-:W-:-:S08]  /*2ed0*/  DFMA R8, -R6, R16, 1 ;  /* 0x3ff000000608742b */ /* 0x000fd00000000110 */
[----:B------:R-:W-:-:S08]  /*2ee0*/  DFMA R8, R16, R8, R16 ;  /* 0x000000081008722b */ /* 0x000fd00000000010 */
[----:B------:R-:W-:-:S08]  /*2ef0*/  DMUL R16, R8, R32 ;  /* 0x0000002008107228 */ /* 0x000fd00000000000 */
[----:B-1----:R-:W-:Y:S02]  /*2f00*/  DFMA R18, -R6, R16, R32 ;  /* 0x000000100612722b */ /* 0x002fe40000000120 */
[----:B---3--:R-:W-:-:S08]  /*2f10*/  @P0 DMUL R2, R14, R2 ;  /* 0x000000020e020228 */ /* 0x008fd00000000000 */
[----:B--2---:R-:W-:Y:S02]  /*2f20*/  @P0 DFMA R20, R20, R22, R2 ;  /* 0x000000161414022b */ /* 0x004fe40000000002 */
[----:B------:R-:W-:-:S05]  /*2f30*/  DFMA R2, R8, R18, R16 ;  /* 0x000000120802722b */ /* 0x000fca0000000010 */
[----:B------:R0:W-:Y:S01]  /*2f40*/  @P0 STG.E.64 desc[UR12][R4.64], R20 ;  /* 0x0000001404000986 */ /* 0x0001e2000c101b0c */
[----:B------:R-:W-:-:S04]  /*2f50*/  ISETP.NE.U32.AND P0, PT, RZ, UR16, PT ;  /* 0x00000010ff007c0c */ /* 0x000fc8000bf05070 */
[----:B------:R-:W-:Y:S01]  /*2f60*/  FFMA R0, RZ, R7, R3 ;  /* 0x00000007ff007223 */ /* 0x000fe20000000003 */
[----:B------:R-:W-:-:S04]  /*2f70*/  ISETP.NE.AND.EX P0, PT, RZ, UR17, PT, P0 ;  /* 0x00000011ff007c0c */ /* 0x000fc8000bf05300 */
[----:B------:R-:W-:-:S13]  /*2f80*/  FSETP.GT.AND P1, PT, |R0|, 1.469367938527859385e-39, PT ;  /* 0x001000000000780b */ /* 0x000fda0003f24200 */
[----:B0-----:R-:W-:Y:S05]  /*2f90*/  @P1 BRA P2, `(.L_x_1023) ;  /* 0x0000000000201947 */ /* 0x001fea0001000000 */
[----:B------:R-:W-:Y:S01]  /*2fa0*/  IMAD.MOV.U32 R8, RZ, RZ, R32 ;  /* 0x000000ffff087224 */ /* 0x000fe200078e0020 */
[----:B------:R-:W-:Y:S01]  /*2fb0*/  MOV R0, 0x3000 ;  /* 0x0000300000007802 */ /* 0x000fe20000000f00 */
[----:B------:R-:W-:Y:S02]  /*2fc0*/  IMAD.MOV.U32 R11, RZ, RZ, R33 ;  /* 0x000000ffff0b7224 */ /* 0x000fe400078e0021 */
[----:B------:R-:W-:Y:S02]  /*2fd0*/  IMAD.MOV.U32 R4, RZ, RZ, R6 ;  /* 0x000000ffff047224 */ /* 0x000fe400078e0006 */
[----:B------:R-:W-:-:S07]  /*2fe0*/  IMAD.MOV.U32 R5, RZ, RZ, R7 ;  /* 0x000000ffff057224 */ /* 0x000fce00078e0007 */
[----:B------:R-:W-:Y:S05]  /*2ff0*/  CALL.REL.NOINC `($__internal_11_$__cuda_sm20_div_rn_f64_full) ;  /* 0x0000000000f07944 */ /* 0x000fea0003c00000 */
[----:B------:R-:W-:Y:S02]  /*3000*/  IMAD.MOV.U32 R2, RZ, RZ, R18 ;  /* 0x000000ffff027224 */ /* 0x000fe400078e0012 */
[----:B------:R-:W-:-:S07]  /*3010*/  IMAD.MOV.U32 R3, RZ, RZ, R19 ;  /* 0x000000ffff037224 */ /* 0x000fce00078e0013 */
.L_x_1023:
[----:B------:R-:W-:Y:S05]  /*3020*/  BSYNC B0 ;  /* 0x0000000000007941 */ /* 0x000fea0003800000 */
.L_x_1022:
[----:B------:R-:W0:Y:S01]  /*3030*/  @P0 LDC.64 R4, c[0x0][0x2b8] ;  /* 0x0000ae00ff040b82 */ /* 0x000e220000000a00 */
[----:B------:R-:W-:-:S07]  /*3040*/  ULDC UR11, c[0x0][0x220] ;  /* 0x00008800000b7ab9 */ /* 0x000fce0000000800 */
[----:B------:R-:W1:Y:S01]  /*3050*/  @P0 LDC.64 R8, c[0x0][0x2a8] ;  /* 0x0000aa00ff080b82 */ /* 0x000e620000000a00 */
[-C--:B0-----:R-:W-:Y:S02]  /*3060*/  @P0 IMAD R13, R13, R4.reuse, RZ ;  /* 0x000000040d0d0224 */ /* 0x081fe400078e02ff */
[----:B------:R-:W-:-:S04]  /*3070*/  @P0 IMAD.WIDE.U32 R6, R12, R4, RZ ;  /* 0x000000040c060225 */ /* 0x000fc800078e00ff */
[----:B------:R-:W-:Y:S01]  /*3080*/  @P0 IMAD R13, R12, R5, R13 ;  /* 0x000000050c0d0224 */ /* 0x000fe200078e020d */
[----:B-1----:R-:W-:-:S04]  /*3090*/  @P0 LEA R4, P1, R6, R8, 0x3 ;  /* 0x0000000806040211 */ /* 0x002fc800078218ff */
[----:B------:R-:W-:-:S04]  /*30a0*/  @P0 IADD3 R0, R7, R13, RZ ;  /* 0x0000000d07000210 */ /* 0x000fc80007ffe0ff */
[----:B------:R-:W-:Y:S02]  /*30b0*/  @P0 LEA.HI.X R5, R6, R9, R0, 0x3, P1 ;  /* 0x0000000906050211 */ /* 0x000fe400008f1c00 */
[----:B------:R-:W0:Y:S03]  /*30c0*/  @P0 LDC.64 R8, c[0x0][0x2c8] ;  /* 0x0000b200ff080b82 */ /* 0x000e260000000a00 */
[----:B------:R-:W2:Y:S01]  /*30d0*/  @P0 LDG.E.64 R6, desc[UR12][R4.64] ;  /* 0x0000000c04060981 */ /* 0x000ea2000c1e1b00 */
[----:B------:R-:W-:Y:S02]  /*30e0*/  VIADD R12, R12, UR4 ;  /* 0x000000040c0c7c36 */ /* 0x000fe40008000000 */
[----:B------:R-:W-:Y:S01]  /*30f0*/  VIADD R40, R40, 0x1 ;  /* 0x0000000128287836 */ /* 0x000fe20000000000 */
[----:B--2---:R-:W-:-:S08]  /*3100*/  @P0 DMUL R6, R14, R6 ;  /* 0x000000060e060228 */ /* 0x004fd00000000000 */
[----:B0-----:R-:W-:-:S07]  /*3110*/  @P0 DFMA R6, R2, R8, R6 ;  /* 0x000000080206022b */ /* 0x001fce0000000006 */
[----:B------:R0:W-:Y:S01]  /*3120*/  @P0 STG.E.64 desc[UR12][R4.64], R6 ;  /* 0x0000000604000986 */ /* 0x0001e2000c101b0c */
[----:B------:R-:W-:-:S13]  /*3130*/  ISETP.GE.AND P0, PT, R12, UR11, PT ;  /* 0x0000000b0c007c0c */ /* 0x000fda000bf06270 */
[----:B0-----:R-:W-:Y:S05]  /*3140*/  @!P0 BRA `(.L_x_1024) ;  /* 0xffffffd400cc8947 */ /* 0x001fea000383ffff */
[----:B------:R-:W-:Y:S05]  /*3150*/  EXIT ;  /* 0x000000000000794d */ /* 0x000fea0003800000 */
        .weak           $__internal_10_$__cuda_sm20_dblrcp_rn_slowpath_v3
        .type           $__internal_10_$__cuda_sm20_dblrcp_rn_slowpath_v3,@function
        .size           $__internal_10_$__cuda_sm20_dblrcp_rn_slowpath_v3,($__internal_11_$__cuda_sm20_div_rn_f64_full - $__internal_10_$__cuda_sm20_dblrcp_rn_slowpath_v3)
$__internal_10_$__cuda_sm20_dblrcp_rn_slowpath_v3:
[----:B------:R-:W-:Y:S01]  /*3160*/  DSETP.GTU.AND P0, PT, |R34|, +INF , PT ;  /* 0x7ff000002200742a */ /* 0x000fe20003f0c200 */
[----:B------:R-:W-:-:S13]  /*3170*/  BSSY B1, `(.L_x_1025) ;  /* 0x0000022000017945 */ /* 0x000fda0003800000 */
        /* <DEDUP_REMOVED lines=22> */
.L_x_1028:
        /* <DEDUP_REMOVED lines=9> */
.L_x_1026:
[----:B------:R-:W-:Y:S02]  /*3370*/  LOP3.LUT R37, R35, 0x80000, RZ, 0xfc, !PT ;  /* 0x0008000023257812 */ /* 0x000fe400078efcff */
[----:B------:R-:W-:-:S07]  /*3380*/  MOV R36, R34 ;  /* 0x0000002200247202 */ /* 0x000fce0000000f00 */
.L_x_1027:
[----:B------:R-:W-:Y:S05]  /*3390*/  BSYNC B1 ;  /* 0x0000000000017941 */ /* 0x000fea0003800000 */
.L_x_1025:
[----:B------:R-:W-:-:S04]  /*33a0*/  IMAD.MOV.U32 R45, RZ, RZ, 0x0 ;  /* 0x00000000ff2d7424 */ /* 0x000fc800078e00ff */
[----:B------:R-:W-:Y:S05]  /*33b0*/  RET.REL.NODEC R44 `(_ZN2at6native35batch_norm_reduce_statistics_kernelIddlEEvNS_27GenericPackedTensorAccessorIT0_Lm2ENS_17RestrictPtrTraitsET1_EES6_NS2_IS3_Lm1ES4_S5_EES7_NS2_IT_Lm1ES4_S5_EES9_S3_S3_S9_) ;  /* 0xffffffcc2c107950 */ /* 0x000fea0003c3ffff */
        .weak           $__internal_11_$__cuda_sm20_div_rn_f64_full
        .type           $__internal_11_$__cuda_sm20_div_rn_f64_full,@function
        .size           $__internal_11_$__cuda_sm20_div_rn_f64_full,($__internal_12_$__cuda_sm20_dsqrt_rn_f64_mediumpath_v1 - $__internal_11_$__cuda_sm20_div_rn_f64_full)
$__internal_11_$__cuda_sm20_div_rn_f64_full:
[C---:B------:R-:W-:Y:S01]  /*33c0*/  FSETP.GEU.AND P1, PT, |R5|.reuse, 1.469367938527859385e-39, PT ;  /* 0x001000000500780b */ /* 0x040fe20003f2e200 */
[----:B------:R-:W-:Y:S01]  /*33d0*/  IMAD.MOV.U32 R7, RZ, RZ, R11 ;  /* 0x000000ffff077224 */ /* 0x000fe200078e000b */
[C---:B------:R-:W-:Y:S01]  /*33e0*/  LOP3.LUT R2, R5.reuse, 0x800fffff, RZ, 0xc0, !PT ;  /* 0x800fffff05027812 */ /* 0x040fe200078ec0ff */
[----:B------:R-:W-:Y:S01]  /*33f0*/  IMAD.MOV.U32 R6, RZ, RZ, R8 ;  /* 0x000000ffff067224 */ /* 0x000fe200078e0008 */
[----:B------:R-:W-:Y:S01]  /*3400*/  LOP3.LUT R26, R5, 0x7ff00000, RZ, 0xc0, !PT ;  /* 0x7ff00000051a7812 */ /* 0x000fe200078ec0ff */
[----:B------:R-:W-:Y:S01]  /*3410*/  IMAD.MOV.U32 R8, RZ, RZ, 0x1 ;  /* 0x00000001ff087424 */ /* 0x000fe200078e00ff */
[----:B------:R-:W-:Y:S01]  /*3420*/  LOP3.LUT R3, R2, 0x3ff00000, RZ, 0xfc, !PT ;  /* 0x3ff0000002037812 */ /* 0x000fe200078efcff */
[----:B------:R-:W-:Y:S01]  /*3430*/  IMAD.MOV.U32 R2, RZ, RZ, R4 ;  /* 0x000000ffff027224 */ /* 0x000fe200078e0004 */
[C---:B------:R-:W-:Y:S01]  /*3440*/  FSETP.GEU.AND P3, PT, |R7|.reuse, 1.469367938527859385e-39, PT ;  /* 0x001000000700780b */ /* 0x040fe20003f6e200 */
[----:B------:R-:W-:Y:S01]  /*3450*/  BSSY B1, `(.L_x_1029) ;  /* 0x0000050000017945 */ /* 0x000fe20003800000 */
[----:B------:R-:W-:-:S03]  /*3460*/  LOP3.LUT R11, R7, 0x7ff00000, RZ, 0xc0, !PT ;  /* 0x7ff00000070b7812 */ /* 0x000fc600078ec0ff */
[----:B------:R-:W-:Y:S01]  /*3470*/  @!P1 DMUL R2, R4, 8.98846567431157953865e+307 ;  /* 0x7fe0000004029828 */ /* 0x000fe20000000000 */
[----:B------:R-:W-:Y:S01]  /*3480*/  ISETP.GE.U32.AND P2, PT, R11, R26, PT ;  /* 0x0000001a0b00720c */ /* 0x000fe20003f46070 */
[----:B------:R-:W-:-:S04]  /*3490*/  IMAD.MOV.U32 R27, RZ, RZ, R11 ;  /* 0x000000ffff1b7224 */ /* 0x000fc800078e000b */
[----:B------:R-:W0:Y:S02]  /*34a0*/  MUFU.RCP64H R9, R3 ;  /* 0x0000000300097308 */ /* 0x000e240000001800 */
[----:B------:R-:W-:Y:S02]  /*34b0*/  @!P3 LOP3.LUT R18, R5, 0x7ff00000, RZ, 0xc0, !PT ;  /* 0x7ff000000512b812 */ /* 0x000fe400078ec0ff */
[----:B------:R-:W-:Y:S02]  /*34c0*/  @!P1 LOP3.LUT R26, R3, 0x7ff00000, RZ, 0xc0, !PT ;  /* 0x7ff00000031a9812 */ /* 0x000fe400078ec0ff */
[----:B------:R-:W-:Y:S01]  /*34d0*/  @!P3 ISETP.GE.U32.AND P4, PT, R11, R18, PT ;  /* 0x000000120b00b20c */ /* 0x000fe20003f86070 */
[----:B------:R-:W-:Y:S02]  /*34e0*/  IMAD.MOV.U32 R18, RZ, RZ, 0x1ca00000 ;  /* 0x1ca00000ff127424 */ /* 0x000fe400078e00ff */
[----:B------:R-:W-:Y:S01]  /*34f0*/  VIADD R28, R26, 0xffffffff ;  /* 0xffffffff1a1c7836 */ /* 0x000fe20000000000 */
[----:B0-----:R-:W-:-:S08]  /*3500*/  DFMA R16, R8, -R2, 1 ;  /* 0x3ff000000810742b */ /* 0x001fd00000000802 */
[----:B------:R-:W-:-:S08]  /*3510*/  DFMA R16, R16, R16, R16 ;  /* 0x000000101010722b */ /* 0x000fd00000000010 */
[----:B------:R-:W-:Y:S01]  /*3520*/  DFMA R22, R8, R16, R8 ;  /* 0x000000100816722b */ /* 0x000fe20000000008 */
[C---:B------:R-:W-:Y:S01]  /*3530*/  @!P3 SEL R17, R18.reuse, 0x63400000, !P4 ;  /* 0x634000001211b807 */ /* 0x040fe20006000000 */
[----:B------:R-:W-:Y:S01]  /*3540*/  @!P3 IMAD.MOV.U32 R16, RZ, RZ, RZ ;  /* 0x000000ffff10b224 */ /* 0x000fe200078e00ff */
[----:B------:R-:W-:Y:S02]  /*3550*/  SEL R9, R18, 0x63400000, !P2 ;  /* 0x6340000012097807 */ /* 0x000fe40005000000 */
[--C-:B------:R-:W-:Y:S02]  /*3560*/  @!P3 LOP3.LUT R17, R17, 0x80000000, R7.reuse, 0xf8, !PT ;  /* 0x800000001111b812 */ /* 0x100fe400078ef807 */
[----:B------:R-:W-:Y:S01]  /*3570*/  LOP3.LUT R9, R9, 0x800fffff, R7, 0xf8, !PT ;  /* 0x800fffff09097812 */ /* 0x000fe200078ef807 */
[----:B------:R-:W-:Y:S01]  /*3580*/  DFMA R24, R22, -R2, 1 ;  /* 0x3ff000001618742b */ /* 0x000fe20000000802 */
[----:B------:R-:W-:Y:S02]  /*3590*/  @!P3 LOP3.LUT R17, R17, 0x100000, RZ, 0xfc, !PT ;  /* 0x001000001111b812 */ /* 0x000fe400078efcff */
[----:B------:R-:W-:-:S05]  /*35a0*/  MOV R8, R6 ;  /* 0x0000000600087202 */ /* 0x000fca0000000f00 */
[----:B------:R-:W-:Y:S02]  /*35b0*/  DFMA R24, R22, R24, R22 ;  /* 0x000000181618722b */ /* 0x000fe40000000016 */
[----:B------:R-:W-:-:S08]  /*35c0*/  @!P3 DFMA R8, R8, 2, -R16 ;  /* 0x400000000808b82b */ /* 0x000fd00000000810 */
[----:B------:R-:W-:Y:S02]  /*35d0*/  DMUL R16, R24, R8 ;  /* 0x0000000818107228 */ /* 0x000fe40000000000 */
[----:B------:R-:W-:-:S05]  /*35e0*/  @!P3 LOP3.LUT R27, R9, 0x7ff00000, RZ, 0xc0, !PT ;  /* 0x7ff00000091bb812 */ /* 0x000fca00078ec0ff */
[----:B------:R-:W-:Y:S01]  /*35f0*/  VIADD R19, R27, 0xffffffff ;  /* 0xffffffff1b137836 */ /* 0x000fe20000000000 */
[----:B------:R-:W-:-:S04]  /*3600*/  DFMA R22, R16, -R2, R8 ;  /* 0x800000021016722b */ /* 0x000fc80000000008 */
[----:B------:R-:W-:-:S04]  /*3610*/  ISETP.GT.U32.AND P1, PT, R19, 0x7feffffe, PT ;  /* 0x7feffffe1300780c */ /* 0x000fc80003f24070 */
[----:B------:R-:W-:Y:S01]  /*3620*/  ISETP.GT.U32.OR P1, PT, R28, 0x7feffffe, P1 ;  /* 0x7feffffe1c00780c */ /* 0x000fe20000f24470 */
[----:B------:R-:W-:-:S12]  /*3630*/  DFMA R16, R24, R22, R16 ;  /* 0x000000161810722b */ /* 0x000fd80000000010 */
[----:B------:R-:W-:Y:S05]  /*3640*/  @P1 BRA `(.L_x_1030) ;  /* 0x00000000006c1947 */ /* 0x000fea0003800000 */
[----:B------:R-:W-:-:S04]  /*3650*/  LOP3.LUT R22, R5, 0x7ff00000, RZ, 0xc0, !PT ;  /* 0x7ff0000005167812 */ /* 0x000fc800078ec0ff */
[CC--:B------:R-:W-:Y:S02]  /*3660*/  VIADDMNMX R6, R11.reuse, -R22.reuse, 0xb9600000, !PT ;  /* 0xb96000000b067446 */ /* 0x0c0fe40007800916 */
[----:B------:R-:W-:Y:S02]  /*3670*/  ISETP.GE.U32.AND P1, PT, R11, R22, PT ;  /* 0x000000160b00720c */ /* 0x000fe40003f26070 */
[----:B------:R-:W-:Y:S02]  /*3680*/  VIMNMX R6, R6, 0x46a00000, PT ;  /* 0x46a0000006067848 */ /* 0x000fe40003fe0100 */
[----:B------:R-:W-:-:S05]  /*3690*/  SEL R11, R18, 0x63400000, !P1 ;  /* 0x63400000120b7807 */ /* 0x000fca0004800000 */
[----:B------:R-:W-:Y:S01]  /*36a0*/  IMAD.IADD R11, R6, 0x1, -R11 ;  /* 0x00000001060b7824 */ /* 0x000fe200078e0a0b */
[----:B------:R-:W-:-:S03]  /*36b0*/  MOV R6, RZ ;  /* 0x000000ff00067202 */ /* 0x000fc60000000f00 */
[----:B------:R-:W-:-:S06]  /*36c0*/  VIADD R7, R11, 0x7fe00000 ;  /* 0x7fe000000b077836 */ /* 0x000fcc0000000000 */
[----:B------:R-:W-:-:S10]  /*36d0*/  DMUL R18, R16, R6 ;  /* 0x0000000610127228 */ /* 0x000fd40000000000 */
[----:B------:R-:W-:-:S13]  /*36e0*/  FSETP.GTU.AND P1, PT, |R19|, 1.469367938527859385e-39, PT ;  /* 0x001000001300780b */ /* 0x000fda0003f2c200 */
[----:B------:R-:W-:Y:S05]  /*36f0*/  @P1 BRA `(.L_x_1031) ;  /* 0x0000000000941947 */ /* 0x000fea0003800000 */
[----:B------:R-:W-:Y:S01]  /*3700*/  DFMA R2, R16, -R2, R8 ;  /* 0x800000021002722b */ /* 0x000fe20000000008 */
[----:B------:R-:W-:-:S09]  /*3710*/  IMAD.MOV.U32 R6, RZ, RZ, RZ ;  /* 0x000000ffff067224 */ /* 0x000fd200078e00ff */
[C---:B------:R-:W-:Y:S02]  /*3720*/  FSETP.NEU.AND P1, PT, R3.reuse, RZ, PT ;  /* 0x000000ff0300720b */ /* 0x040fe40003f2d000 */
[----:B------:R-:W-:-:S04]  /*3730*/  LOP3.LUT R5, R3, 0x80000000, R5, 0x48, !PT ;  /* 0x8000000003057812 */ /* 0x000fc800078e4805 */
[----:B------:R-:W-:-:S07]  /*3740*/  LOP3.LUT R7, R5, R7, RZ, 0xfc, !PT ;  /* 0x0000000705077212 */ /* 0x000fce00078efcff */
[----:B------:R-:W-:Y:S05]  /*3750*/  @!P1 BRA `(.L_x_1031) ;  /* 0x00000000007c9947 */ /* 0x000fea0003800000 */
[----:B------:R-:W-:Y:S01]  /*3760*/  IMAD.MOV R3, RZ, RZ, -R11 ;  /* 0x000000ffff037224 */ /* 0x000fe200078e0a0b */
[----:B------:R-:W-:Y:S01]  /*3770*/  DMUL.RP R6, R16, R6 ;  /* 0x0000000610067228 */ /* 0x000fe20000008000 */
[----:B------:R-:W-:-:S06]  /*3780*/  IMAD.MOV.U32 R2, RZ, RZ, RZ ;  /* 0x000000ffff027224 */ /* 0x000fcc00078e00ff */
[----:B------:R-:W-:-:S03]  /*3790*/  DFMA R2, R18, -R2, R16 ;  /* 0x800000021202722b */ /* 0x000fc60000000010 */
[----:B------:R-:W-:-:S03]  /*37a0*/  LOP3.LUT R5, R7, R5, RZ, 0x3c, !PT ;  /* 0x0000000507057212 */ /* 0x000fc600078e3cff */
[----:B------:R-:W-:-:S04]  /*37b0*/  IADD3 R2, -R11, -0x43300000, RZ ;  /* 0xbcd000000b027810 */ /* 0x000fc80007ffe1ff */
[----:B------:R-:W-:-:S04]  /*37c0*/  FSETP.NEU.AND P1, PT, |R3|, R2, PT ;  /* 0x000000020300720b */ /* 0x000fc80003f2d200 */
[----:B------:R-:W-:Y:S02]  /*37d0*/  FSEL R18, R6, R18, !P1 ;  /* 0x0000001206127208 */ /* 0x000fe40004800000 */
[----:B------:R-:W-:Y:S01]  /*37e0*/  FSEL R19, R5, R19, !P1 ;  /* 0x0000001305137208 */ /* 0x000fe20004800000 */
[----:B------:R-:W-:Y:S06]  /*37f0*/  BRA `(.L_x_1031) ;  /* 0x0000000000547947 */ /* 0x000fec0003800000 */
.L_x_1030:
[----:B------:R-:W-:-:S14]  /*3800*/  DSETP.NAN.AND P1, PT, R6, R6, PT ;  /* 0x000000060600722a */ /* 0x000fdc0003f28000 */
[----:B------:R-:W-:Y:S05]  /*3810*/  @P1 BRA `(.L_x_1032) ;  /* 0x0000000000441947 */ /* 0x000fea0003800000 */
[----:B------:R-:W-:-:S14]  /*3820*/  DSETP.NAN.AND P1, PT, R4, R4, PT ;  /* 0x000000040400722a */ /* 0x000fdc0003f28000 */
[----:B------:R-:W-:Y:S05]  /*3830*/  @P1 BRA `(.L_x_1033) ;  /* 0x0000000000301947 */ /* 0x000fea0003800000 */
[----:B------:R-:W-:Y:S01]  /*3840*/  ISETP.NE.AND P1, PT, R27, R26, PT ;  /* 0x0000001a1b00720c */ /* 0x000fe20003f25270 */
[----:B------:R-:W-:Y:S02]  /*3850*/  IMAD.MOV.U32 R18, RZ, RZ, 0x0 ;  /* 0x00000000ff127424 */ /* 0x000fe400078e00ff */
[----:B------:R-:W-:-:S10]  /*3860*/  IMAD.MOV.U32 R19, RZ, RZ, -0x80000 ;  /* 0xfff80000ff137424 */ /* 0x000fd400078e00ff */
[----:B------:R-:W-:Y:S05]  /*3870*/  @!P1 BRA `(.L_x_1031) ;  /* 0x0000000000349947 */ /* 0x000fea0003800000 */
[----:B------:R-:W-:Y:S02]  /*3880*/  ISETP.NE.AND P1, PT, R27, 0x7ff00000, PT ;  /* 0x7ff000001b00780c */ /* 0x000fe40003f25270 */
[----:B------:R-:W-:Y:S02]  /*3890*/  LOP3.LUT R19, R7, 0x80000000, R5, 0x48, !PT ;  /* 0x8000000007137812 */ /* 0x000fe400078e4805 */
[----:B------:R-:W-:-:S13]  /*38a0*/  ISETP.EQ.OR P1, PT, R26, RZ, !P1 ;  /* 0x000000ff1a00720c */ /* 0x000fda0004f22670 */
[----:B------:R-:W-:Y:S01]  /*38b0*/  @P1 LOP3.LUT R2, R19, 0x7ff00000, RZ, 0xfc, !PT ;  /* 0x7ff0000013021812 */ /* 0x000fe200078efcff */
[----:B------:R-:W-:Y:S01]  /*38c0*/  @!P1 IMAD.MOV.U32 R18, RZ, RZ, RZ ;  /* 0x000000ffff129224 */ /* 0x000fe200078e00ff */
[----:B------:R-:W-:-:S03]  /*38d0*/  @P1 MOV R18, RZ ;  /* 0x000000ff00121202 */ /* 0x000fc60000000f00 */
[----:B------:R-:W-:Y:S01]  /*38e0*/  @P1 IMAD.MOV.U32 R19, RZ, RZ, R2 ;  /* 0x000000ffff131224 */ /* 0x000fe200078e0002 */
[----:B------:R-:W-:Y:S06]  /*38f0*/  BRA `(.L_x_1031) ;  /* 0x0000000000147947 */ /* 0x000fec0003800000 */
.L_x_1033:
[----:B------:R-:W-:Y:S01]  /*3900*/  LOP3.LUT R19, R5, 0x80000, RZ, 0xfc, !PT ;  /* 0x0008000005137812 */ /* 0x000fe200078efcff */
[----:B------:R-:W-:Y:S01]  /*3910*/  IMAD.MOV.U32 R18, RZ, RZ, R4 ;  /* 0x000000ffff127224 */ /* 0x000fe200078e0004 */
[----:B------:R-:W-:Y:S06]  /*3920*/  BRA `(.L_x_1031) ;  /* 0x0000000000087947 */ /* 0x000fec0003800000 */
.L_x_1032:
[----:B------:R-:W-:Y:S01]  /*3930*/  LOP3.LUT R19, R7, 0x80000, RZ, 0xfc, !PT ;  /* 0x0008000007137812 */ /* 0x000fe200078efcff */
[----:B------:R-:W-:-:S07]  /*3940*/  IMAD.MOV.U32 R18, RZ, RZ, R6 ;  /* 0x000000ffff127224 */ /* 0x000fce00078e0006 */
.L_x_1031:
[----:B------:R-:W-:Y:S05]  /*3950*/  BSYNC B1 ;  /* 0x0000000000017941 */ /* 0x000fea0003800000 */
.L_x_1029:
[----:B------:R-:W-:Y:S02]  /*3960*/  IMAD.MOV.U32 R2, RZ, RZ, R0 ;  /* 0x000000ffff027224 */ /* 0x000fe400078e0000 */
[----:B------:R-:W-:-:S04]  /*3970*/  IMAD.MOV.U32 R3, RZ, RZ, 0x0 ;  /* 0x00000000ff037424 */ /* 0x000fc800078e00ff */
[----:B------:R-:W-:Y:S05]  /*3980*/  RET.REL.NODEC R2 `(_ZN2at6native35batch_norm_reduce_statistics_kernelIddlEEvNS_27GenericPackedTensorAccessorIT0_Lm2ENS_17RestrictPtrTraitsET1_EES6_NS2_IS3_Lm1ES4_S5_EES7_NS2_IT_Lm1ES4_S5_EES9_S3_S3_S9_) ;  /* 0xffffffc4029c7950 */ /* 0x000fea0003c3ffff */
        .weak           $__internal_12_$__cuda_sm20_dsqrt_rn_f64_mediumpath_v1
        .type           $__internal_12_$__cuda_sm20_dsqrt_rn_f64_mediumpath_v1,@function
        .size           $__internal_12_$__cuda_sm20_dsqrt_rn_f64_mediumpath_v1,(.L_x_28223 - $__internal_12_$__cuda_sm20_dsqrt_rn_f64_mediumpath_v1)
$__internal_12_$__cuda_sm20_dsqrt_rn_f64_mediumpath_v1:
[----:B------:R-:W-:Y:S01]  /*3990*/  ISETP.GE.U32.AND P0, PT, R2, -0x3400000, PT ;  /* 0xfcc000000200780c */ /* 0x000fe20003f06070 */
[----:B------:R-:W-:Y:S01]  /*39a0*/  BSSY B1, `(.L_x_1034) ;  /* 0x0000029000017945 */ /* 0x000fe20003800000 */
[----:B------:R-:W-:Y:S01]  /*39b0*/  IMAD.MOV.U32 R4, RZ, RZ, R8 ;  /* 0x000000ffff047224 */ /* 0x000fe200078e0008 */
[----:B------:R-:W-:Y:S01]  /*39c0*/  MOV R5, R9 ;  /* 0x0000000900057202 */ /* 0x000fe20000000f00 */
[----:B------:R-:W-:Y:S02]  /*39d0*/  IMAD.MOV.U32 R2, RZ, RZ, R18 ;  /* 0x000000ffff027224 */ /* 0x000fe400078e0012 */
[----:B------:R-:W-:Y:S02]  /*39e0*/  IMAD.MOV.U32 R3, RZ, RZ, R19 ;  /* 0x000000ffff037224 */ /* 0x000fe400078e0013 */
[----:B------:R-:W-:Y:S02]  /*39f0*/  IMAD.MOV.U32 R8, RZ, RZ, R16 ;  /* 0x000000ffff087224 */ /* 0x000fe400078e0010 */
[----:B------:R-:W-:-:S03]  /*3a00*/  IMAD.MOV.U32 R9, RZ, RZ, R17 ;  /* 0x000000ffff097224 */ /* 0x000fc600078e0011 */
[----:B------:R-:W-:Y:S05]  /*3a10*/  @!P0 BRA `(.L_x_1035) ;  /* 0x0000000000208947 */ /* 0x000fea0003800000 */
[----:B------:R-:W-:-:S10]  /*3a20*/  DFMA.RM R2, R2, R6, R8 ;  /* 0x000000060202722b */ /* 0x000fd40000004008 */
[----:B------:R-:W-:-:S05]  /*3a30*/  IADD3 R6, P0, R2, 0x1, RZ ;  /* 0x0000000102067810 */ /* 0x000fca0007f1e0ff */
[----:B------:R-:W-:-:S06]  /*3a40*/  IMAD.X R7, RZ, RZ, R3, P0 ;  /* 0x000000ffff077224 */ /* 0x000fcc00000e0603 */
[----:B------:R-:W-:-:S08]  /*3a50*/  DFMA.RP R4, -R2, R6, R4 ;  /* 0x000000060204722b */ /* 0x000fd00000008104 */
[----:B------:R-:W-:-:S06]  /*3a60*/  DSETP.GT.AND P0, PT, R4, RZ, PT ;  /* 0x000000ff0400722a */ /* 0x000fcc0003f04000 */
[----:B------:R-:W-:Y:S02]  /*3a70*/  FSEL R2, R6, R2, P0 ;  /* 0x0000000206027208 */ /* 0x000fe40000000000 */
[----:B------:R-:W-:Y:S01]  /*3a80*/  FSEL R3, R7, R3, P0 ;  /* 0x0000000307037208 */ /* 0x000fe20000000000 */
[----:B------:R-:W-:Y:S06]  /*3a90*/  BRA `(.L_x_1036) ;  /* 0x0000000000647947 */ /* 0x000fec0003800000 */
.L_x_1035:
[----:B------:R-:W-:-:S14]  /*3aa0*/  DSETP.NE.AND P0, PT, R4, RZ, PT ;  /* 0x000000ff0400722a */ /* 0x000fdc0003f05000 */
[----:B------:R-:W-:Y:S05]  /*3ab0*/  @!P0 BRA `(.L_x_1037) ;  /* 0x0000000000588947 */ /* 0x000fea0003800000 */
[----:B------:R-:W-:-:S13]  /*3ac0*/  ISETP.GE.AND P0, PT, R5, RZ, PT ;  /* 0x000000ff0500720c */ /* 0x000fda0003f06270 */
[----:B------:R-:W-:Y:S01]  /*3ad0*/  @!P0 MOV R2, 0x0 ;  /* 0x0000000000028802 */ /* 0x000fe20000000f00 */
[----:B------:R-:W-:Y:S01]  /*3ae0*/  @!P0 IMAD.MOV.U32 R3, RZ, RZ, -0x80000 ;  /* 0xfff80000ff038424 */ /* 0x000fe200078e00ff */
[----:B------:R-:W-:Y:S06]  /*3af0*/  @!P0 BRA `(.L_x_1036) ;  /* 0x00000000004c8947 */ /* 0x000fec0003800000 */
[----:B------:R-:W-:-:S13]  /*3b00*/  ISETP.GT.AND P0, PT, R5, 0x7fefffff, PT ;  /* 0x7fefffff0500780c */ /* 0x000fda0003f04270 */
[----:B------:R-:W-:Y:S05]  /*3b10*/  @P0 BRA `(.L_x_1037) ;  /* 0x0000000000400947 */ /* 0x000fea0003800000 */
[----:B------:R-:W-:Y:S01]  /*3b20*/  DMUL R2, R4, 8.11296384146066816958e+31 ;  /* 0x4690000004027828 */ /* 0x000fe20000000000 */
[----:B------:R-:W-:Y:S02]  /*3b30*/  IMAD.MOV.U32 R8, RZ, RZ, 0x0 ;  /* 0x00000000ff087424 */ /* 0x000fe400078e00ff */
[----:B------:R-:W-:Y:S02]  /*3b40*/  IMAD.MOV.U32 R4, RZ, RZ, RZ ;  /* 0x000000ffff047224 */ /* 0x000fe400078e00ff */
[----:B------:R-:W-:Y:S01]  /*3b50*/  IMAD.MOV.U32 R9, RZ, RZ, 0x3fd80000 ;  /* 0x3fd80000ff097424 */ /* 0x000fe200078e00ff */
[----:B------:R-:W0:Y:S03]  /*3b60*/  MUFU.RSQ64H R5, R3 ;  /* 0x0000000300057308 */ /* 0x000e260000001c00 */
[----:B0-----:R-:W-:-:S08]  /*3b70*/  DMUL R6, R4, R4 ;  /* 0x0000000404067228 */ /* 0x001fd00000000000 */
[----:B------:R-:W-:-:S08]  /*3b80*/  DFMA R6, R2, -R6, 1 ;  /* 0x3ff000000206742b */ /* 0x000fd00000000806 */
[----:B------:R-:W-:Y:S02]  /*3b90*/  DFMA R8, R6, R8, 0.5 ;  /* 0x3fe000000608742b */ /* 0x000fe40000000008 */
[----:B------:R-:W-:-:S08]  /*3ba0*/  DMUL R6, R4, R6 ;  /* 0x0000000604067228 */ /* 0x000fd00000000000 */
[----:B------:R-:W-:-:S08]  /*3bb0*/  DFMA R6, R8, R6, R4 ;  /* 0x000000060806722b */ /* 0x000fd00000000004 */
[----:B------:R-:W-:Y:S02]  /*3bc0*/  DMUL R4, R2, R6 ;  /* 0x0000000602047228 */ /* 0x000fe40000000000 */
[----:B------:R-:W-:-:S06]  /*3bd0*/  VIADD R7, R7, 0xfff00000 ;  /* 0xfff0000007077836 */ /* 0x000fcc0000000000 */
[----:B------:R-:W-:-:S08]  /*3be0*/  DFMA R8, R4, -R4, R2 ;  /* 0x800000040408722b */ /* 0x000fd00000000002 */
[----:B------:R-:W-:-:S10]  /*3bf0*/  DFMA R2, R6, R8, R4 ;  /* 0x000000080602722b */ /* 0x000fd40000000004 */
[----:B------:R-:W-:Y:S01]  /*3c00*/  IADD3 R3, R3, -0x3500000, RZ ;  /* 0xfcb0000003037810 */ /* 0x000fe20007ffe0ff */
[----:B------:R-:W-:Y:S06]  /*3c10*/  BRA `(.L_x_1036) ;  /* 0x0000000000047947 */ /* 0x000fec0003800000 */
.L_x_1037:
[----:B------:R-:W-:-:S11]  /*3c20*/  DADD R2, R4, R4 ;  /* 0x0000000004027229 */ /* 0x000fd60000000004 */
.L_x_1036:
[----:B------:R-:W-:Y:S05]  /*3c30*/  BSYNC B1 ;  /* 0x0000000000017941 */ /* 0x000fea0003800000 */
.L_x_1034:
[----:B------:R-:W-:Y:S02]  /*3c40*/  IMAD.MOV.U32 R34, RZ, RZ, R2 ;  /* 0x000000ffff227224 */ /* 0x000fe400078e0002 */
[----:B------:R-:W-:Y:S02]  /*3c50*/  IMAD.MOV.U32 R35, RZ, RZ, R3 ;  /* 0x000000ffff237224 */ /* 0x000fe400078e0003 */
[----:B------:R-:W-:Y:S02]  /*3c60*/  IMAD.MOV.U32 R2, RZ, RZ, R0 ;  /* 0x000000ffff027224 */ /* 0x000fe400078e0000 */
[----:B------:R-:W-:-:S04]  /*3c70*/  IMAD.MOV.U32 R3, RZ, RZ, 0x0 ;  /* 0x00000000ff037424 */ /* 0x000fc800078e00ff */
[----:B------:R-:W-:Y:S05]  /*3c80*/  RET.REL.NODEC R2 `(_ZN2at6native35batch_norm_reduce_statistics_kernelIddlEEvNS_27GenericPackedTensorAccessorIT0_Lm2ENS_17RestrictPtrTraitsET1_EES6_NS2_IS3_Lm1ES4_S5_EES7_NS2_IT_Lm1ES4_S5_EES9_S3_S3_S9_) ;  /* 0xffffffc002dc7950 */ /* 0x000fea0003c3ffff */
.L_x_1038:
        /* <DEDUP_REMOVED lines=15> */
.L_x_28223:


//--------------------- .text._ZN2at6native35batch_norm_reduce_statistics_kernelIddiEEvNS_27GenericPackedTensorAccessorIT0_Lm2ENS_17RestrictPtrTraitsET1_EES6_NS2_IS3_Lm1ES4_S5_EES7_NS2_IT_Lm1ES4_S5_EES9_S3_S3_S9_ --------------------------
	.section	.text._ZN2at6native35batch_norm_reduce_statistics_kernelIddiEEvNS_27GenericPackedTensorAccessorIT0_Lm2ENS_17RestrictPtrTraitsET1_EES6_NS2_IS3_Lm1ES4_S5_EES7_NS2_IT_Lm1ES4_S5_EES9_S3_S3_S9_,"ax",@progbits
	.align	128
        .global         _ZN2at6native35batch_norm_reduce_statistics_kernelIddiEEvNS_27GenericPackedTensorAccessorIT0_Lm2ENS_17RestrictPtrTraitsET1_EES6_NS2_IS3_Lm1ES4_S5_EES7_NS2_IT_Lm1ES4_S5_EES9_S3_S3_S9_
        .type           _ZN2at6native35batch_norm_reduce_statistics_kernelIddiEEvNS_27GenericPackedTensorAccessorIT0_Lm2ENS_17RestrictPtrTraitsET1_EES6_NS2_IS3_Lm1ES4_S5_EES7_NS2_IT_Lm1ES4_S5_EES9_S3_S3_S9_,@function
        .size           _ZN2at6native35batch_norm_reduce_statistics_kernelIddiEEvNS_27GenericPackedTensorAccessorIT0_Lm2ENS_17RestrictPtrTraitsET1_EES6_NS2_IS3_Lm1ES4_S5_EES7_NS2_IT_Lm1ES4_S5_EES9_S3_S3_S9_,(.L_x_28226 - _ZN2at6native35batch_norm_reduce_statistics_kernelIddiEEvNS_27GenericPackedTensorAccessorIT0_Lm2ENS_17RestrictPtrTraitsET1_EES6_NS2_IS3_Lm1ES4_S5_EES7_NS2_IT_Lm1ES4_S5_EES9_S3_S3_S9_)
        .other          _ZN2at6native35batch_norm_reduce_statistics_kernelIddiEEvNS_27GenericPackedTensorAccessorIT0_Lm2ENS_17RestrictPtrTraitsET1_EES6_NS2_IS3_Lm1ES4_S5_EES7_NS2_IT_Lm1ES4_S5_EES9_S3_S3_S9_,@"STO_CUDA_ENTRY STV_DEFAULT"
_ZN2at6native35batch_norm_reduce_statistics_kernelIddiEEvNS_27GenericPackedTensorAccessorIT0_Lm2ENS_17RestrictPtrTraitsET1_EES6_NS2_IS3_Lm1ES4_S5_EES7_NS2_IT_Lm1ES4_S5_EES9_S3_S3_S9_:
.text._ZN2at6native35batch_norm_reduce_statistics_kernelIddiEEvNS_27GenericPackedTensorAccessorIT0_Lm2ENS_17RestrictPtrTraitsET1_EES6_NS2_IS3_Lm1ES4_S5_EES7_NS2_IT_Lm1ES4_S5_EES9_S3_S3_S9_:
        /* <DEDUP_REMOVED lines=20> */
[----:B------:R-:W-:Y:S05]  /*0140*/  CALL.REL.NOINC `($__internal_14_$__cuda_sm20_div_rn_f64_full) ;  /* 0x0000002c00387944 */ /* 0x000fea0003c00000 */
        /* <DEDUP_REMOVED lines=16> */
[----:B------:R-:W-:Y:S01]  /*0250*/  VIADD R7, R11, 0xfff00000 ;  /* 0xfff000000b077836 */ /* 0x000fe20000000000 */
[----:B------:R-:W-:-:S05]  /*0260*/  MOV R6, R10 ;  /* 0x0000000a00067202 */ /* 0x000fca0000000f00 */
        /* <DEDUP_REMOVED lines=8> */
[----:B------:R-:W-:Y:S02]  /*02f0*/  IMAD.MOV.U32 R23, RZ, RZ, R15 ;  /* 0x000000ffff177224 */ /* 0x000fe400078e000f */
[----:B------:R-:W-:-:S02]  /*0300*/  IMAD.MOV.U32 R6, RZ, RZ, R4 ;  /* 0x000000ffff067224 */ /* 0x000fc400078e0004 */
[----:B------:R-:W-:-:S07]  /*0310*/  IMAD.MOV.U32 R22, RZ, RZ, R7 ;  /* 0x000000ffff167224 */ /* 0x000fce00078e0007 */
[----:B------:R-:W-:Y:S05]  /*0320*/  CALL.REL.NOINC `($__internal_15_$__cuda_sm20_dsqrt_rn_f64_mediumpath_v1) ;  /* 0x0000003000347944 */ /* 0x000fea0003c00000 */
.L_x_1041:
[----:B------:R-:W-:Y:S05]  /*0330*/  BSYNC B0 ;  /* 0x0000000000007941 */ /* 0x000fea0003800000 */
.L_x_1040:
        /* <DEDUP_REMOVED lines=11> */
[----:B------:R-:W-:Y:S02]  /*03f0*/  MOV R0, 0x420 ;  /* 0x0000042000007802 */ /* 0x000fe40000000f00 */
[----:B------:R-:W-:-:S07]  /*0400*/  IADD3 R30, R30, -0x100000, RZ ;  /* 0xfff000001e1e7810 */ /* 0x000fce0007ffe0ff */
[----:B------:R-:W-:Y:S05]  /*0410*/  CALL.REL.NOINC `($__internal_13_$__cuda_sm20_dblrcp_rn_slowpath_v3) ;  /* 0x0000002400e47944 */ /* 0x000fea0003c00000 */
.L_x_1043:
[----:B------:R-:W-:Y:S05]  /*0420*/  BSYNC B0 ;  /* 0x0000000000007941 */ /* 0x000fea0003800000 */
.L_x_1042:
[----:B------:R-:W0:Y:S01]  /*0430*/  LDC.64 R6, c[0x0][0x240] ;  /* 0x00009000ff067b82 */ /* 0x000e220000000a00 */
[----:B------:R-:W-:Y:S01]  /*0440*/  ULDC.64 UR8, c[0x0][0x260] ;  /* 0x0000980000087ab9 */ /* 0x000fe20000000a00 */
[----:B------:R-:W-:Y:S01]  /*0450*/  ULDC.64 UR10, c[0x0][0x288] ;  /* 0x0000a200000a7ab9 */ /* 0x000fe20000000a00 */
[----:B------:R-:W-:Y:S01]  /*0460*/  ISETP.NE.U32.AND P0, PT, RZ, UR8, PT ;  /* 0x00000008ff007c0c */ /* 0x000fe2000bf05070 */
[----:B------:R-:W-:Y:S01]  /*0470*/  DMUL R12, RZ, UR10 ;  /* 0x0000000aff0c7c28 */ /* 0x000fe20008000000 */
[----:B------:R-:W-:Y:S01]  /*0480*/  ULDC UR5, c[0x0][0x24c] ;  /* 0x0000930000057ab9 */ /* 0x000fe20000000800 */
[----:B------:R-:W-:Y:S01]  /*0490*/  DMUL R4, RZ, -UR10 ;  /* 0x8000000aff047c28 */ /* 0x000fe20008000000 */
[----:B------:R-:W-:Y:S01]  /*04a0*/  ISETP.NE.AND.EX P0, PT, RZ, UR9, PT, P0 ;  /* 0x00000009ff007c0c */ /* 0x000fe2000bf05300 */
[----:B------:R-:W1:Y:S01]  /*04b0*/  LDC.64 R10, c[0x0][0x250] ;  /* 0x00009400ff0a7b82 */ /* 0x000e620000000a00 */
[----:B------:R-:W-:Y:S01]  /*04c0*/  ULDC UR9, c[0x0][0x21c] ;  /* 0x0000870000097ab9 */ /* 0x000fe20000000800 */
[----:B------:R-:W-:Y:S01]  /*04d0*/  ULDC UR8, c[0x0][0x25c] ;  /* 0x0000970000087ab9 */ /* 0x000fe20000000800 */
[----:B------:R-:W-:-:S09]  /*04e0*/  ULDC.64 UR10, c[0x0][0x270] ;  /* 0x00009c00000a7ab9 */ /* 0x000fd20000000a00 */
.L_x_1044:
[----:B------:R-:W2:Y:S01]  /*04f0*/  @P0 LDC R3, c[0x0][0x26c] ;  /* 0x00009b00ff030b82 */ /* 0x000ea20000000800 */
[C---:B------:R-:W-:Y:S02]  /*0500*/  IMAD R15, R2.reuse, UR5, RZ ;  /* 0x00000005020f7c24 */ /* 0x040fe4000f8e02ff */
[----:B------:R-:W-:Y:S02]  /*0510*/  IMAD R17, R2, UR8, RZ ;  /* 0x0000000802117c24 */ /* 0x000fe4000f8e02ff */
[----:B0-----:R-:W-:-:S03]  /*0520*/  IMAD.WIDE R14, R15, 0x8, R6 ;  /* 0x000000080f0e7825 */ /* 0x001fc600078e0206 */
[----:B------:R-:W0:Y:S01]  /*0530*/  @P0 LDC.64 R18, c[0x0][0x260] ;  /* 0x00009800ff120b82 */ /* 0x000e220000000a00 */
[----:B-1----:R-:W-:Y:S01]  /*0540*/  IMAD.WIDE R16, R17, 0x8, R10 ;  /* 0x0000000811107825 */ /* 0x002fe200078e020a */
[----:B------:R1:W-:Y:S04]  /*0550*/  STG.E.64 desc[UR6][R14.64], RZ ;  /* 0x000000ff0e007986 */ /* 0x0003e8000c101b06 */
[----:B------:R3:W-:Y:S01]  /*0560*/  STG.E.64 desc[UR6][R16.64], R34 ;  /* 0x0000002210007986 */ /* 0x0007e2000c101b06 */
[----:B--2---:R-:W-:-:S04]  /*0570*/  @P0 IMAD R3, R2, R3, RZ ;  /* 0x0000000302030224 */ /* 0x004fc800078e02ff */
[----:B0-----:R-:W-:-:S05]  /*0580*/  @P0 IMAD.WIDE R18, R3, 0x8, R18 ;  /* 0x0000000803120825 */ /* 0x001fca00078e0212 */
[----:B------:R-:W2:Y:S01]  /*0590*/  @P0 LDG.E.64 R20, desc[UR6][R18.64] ;  /* 0x0000000612140981 */ /* 0x000ea2000c1e1b00 */
[----:B------:R-:W-:-:S04]  /*05a0*/  ISETP.NE.U32.AND P1, PT, RZ, UR10, PT ;  /* 0x0000000aff007c0c */ /* 0x000fc8000bf25070 */
[----:B------:R-:W-:-:S13]  /*05b0*/  ISETP.NE.AND.EX P1, PT, RZ, UR11, PT, P1 ;  /* 0x0000000bff007c0c */ /* 0x000fda000bf25310 */
[----:B------:R-:W0:Y:S08]  /*05c0*/  @P1 LDC R3, c[0x0][0x27c] ;  /* 0x00009f00ff031b82 */ /* 0x000e300000000800 */
[----:B------:R-:W4:Y:S01]  /*05d0*/  @P1 LDC.64 R22, c[0x0][0x270] ;  /* 0x00009c00ff161b82 */ /* 0x000f220000000a00 */
[----:B0-----:R-:W-:-:S04]  /*05e0*/  @P1 IMAD R3, R2, R3, RZ ;  /* 0x0000000302031224 */ /* 0x001fc800078e02ff */
[----:B----4-:R-:W-:Y:S01]  /*05f0*/  @P1 IMAD.WIDE R22, R3, 0x8, R22 ;  /* 0x0000000803161825 */ /* 0x010fe200078e0216 */
[----:B--2---:R-:W-:-:S07]  /*0600*/  @P0 DFMA R20, R8, R20, R12 ;  /* 0x000000140814022b */ /* 0x004fce000000000c */
[----:B------:R3:W-:Y:S04]  /*0610*/  @P0 STG.E.64 desc[UR6][R18.64], R20 ;  /* 0x0000001412000986 */ /* 0x0007e8000c101b06 */
[----:B-1----:R-:W2:Y:S01]  /*0620*/  @P1 LDG.E.64 R14, desc[UR6][R22.64] ;  /* 0x00000006160e1981 */ /* 0x002ea2000c1e1b00 */
[----:B------:R-:W-:Y:S01]  /*0630*/  VIADD R2, R2, UR4 ;  /* 0x0000000402027c36 */ /* 0x000fe20008000000 */
[----:B--2---:R-:W-:-:S07]  /*0640*/  @P1 DFMA R14, R8, R14, R4 ;  /* 0x0000000e080e122b */ /* 0x004fce0000000004 */
[----:B------:R3:W-:Y:S01]  /*0650*/  @P1 STG.E.64 desc[UR6][R22.64], R14 ;  /* 0x0000000e16001986 */ /* 0x0007e2000c101b06 */
[----:B------:R-:W-:-:S13]  /*0660*/  ISETP.GE.AND P1, PT, R2, UR9, PT ;  /* 0x0000000902007c0c */ /* 0x000fda000bf26270 */
[----:B---3--:R-:W-:Y:S05]  /*0670*/  @!P1 BRA `(.L_x_1044) ;  /* 0xfffffffc009c9947 */ /* 0x008fea000383ffff */
[----:B------:R-:W-:Y:S05]  /*0680*/  EXIT ;  /* 0x000000000000794d */ /* 0x000fea0003800000 */
.L_x_1039:
[C---:B------:R-:W-:Y:S01]  /*0690*/  LOP3.LUT R3, R0.reuse, 0x3, RZ, 0xc0, !PT ;  /* 0x0000000300037812 */ /* 0x040fe200078ec0ff */
[C---:B------:R-:W-:Y:S01]  /*06a0*/  VIADD R4, R0.reuse, 0xffffffff ;  /* 0xffffffff00047836 */ /* 0x040fe20000000000 */
[----:B------:R-:W-:Y:S01]  /*06b0*/  ULDC.64 UR8, c[0x0][0x280] ;  /* 0x0000a00000087ab9 */ /* 0x000fe20000000a00 */
[----:B------:R-:W-:Y:S01]  /*06c0*/  ULDC UR15, c[0x0][0x29c] ;  /* 0x0000a700000f7ab9 */ /* 0x000fe20000000800 */
[----:B------:R-:W-:Y:S01]  /*06d0*/  ULDC UR16, c[0x0][0x220] ;  /* 0x0000880000107ab9 */ /* 0x000fe20000000800 */
[----:B------:R-:W-:Y:S01]  /*06e0*/  IMAD.IADD R5, R0, 0x1, -R3 ;  /* 0x0000000100057824 */ /* 0x000fe200078e0a03 */
[----:B------:R-:W-:Y:S01]  /*06f0*/  ULDC UR17, c[0x0][0x238] ;  /* 0x00008e0000117ab9 */ /* 0x000fe20000000800 */
[----:B------:R-:W-:Y:S01]  /*0700*/  ULDC.64 UR10, c[0x0][0x210] ;  /* 0x00008400000a7ab9 */ /* 0x000fe20000000a00 */
[----:B------:R-:W-:-:S05]  /*0710*/  ULDC.64 UR12, c[0x0][0x228] ;  /* 0x00008a00000c7ab9 */ /* 0x000fca0000000a00 */
.L_x_1077:
[----:B------:R-:W-:Y:S01]  /*0720*/  ISETP.GE.U32.AND P0, PT, R4, 0x3, PT ;  /* 0x000000030400780c */ /* 0x000fe20003f06070 */
[----:B------:R-:W-:Y:S01]  /*0730*/  ULDC UR5, c[0x0][0x224] ;  /* 0x0000890000057ab9 */ /* 0x000fe20000000800 */
[----:B------:R-:W-:Y:S01]  /*0740*/  ULDC UR14, c[0x0][0x23c] ;  /* 0x00008f00000e7ab9 */ /* 0x000fe20000000800 */
[C---:B------:R-:W-:Y:S01]  /*0750*/  IMAD R7, R2.reuse, UR5, RZ ;  /* 0x0000000502077c24 */ /* 0x040fe2000f8e02ff */
[----:B------:R-:W-:Y:S01]  /*0760*/  CS2R R12, SRZ ;  /* 0x00000000000c7805 */ /* 0x000fe2000001ff00 */
[----:B------:R-:W-:Y:S01]  /*0770*/  IMAD R36, R2, UR14, RZ ;  /* 0x0000000e02247c24 */ /* 0x000fe2000f8e02ff */
[----:B------:R-:W-:Y:S01]  /*0780*/  CS2R R10, SRZ ;  /* 0x00000000000a7805 */ /* 0x000fe2000001ff00 */
[----:B------:R-:W-:Y:S01]  /*0790*/  IMAD.MOV.U32 R6, RZ, RZ, RZ ;  /* 0x000000ffff067224 */ /* 0x000fe200078e00ff */
[----:B------:R-:W-:Y:S01]  /*07a0*/  SHF.R.S32.HI R37, RZ, 0x1f, R7 ;  /* 0x0000001fff257819 */ /* 0x000fe20000011407 */
[----:B------:R-:W-:Y:S01]  /*07b0*/  IMAD.MOV.U32 R18, RZ, RZ, RZ ;  /* 0x000000ffff127224 */ /* 0x000fe200078e00ff */
[----:B------:R-:W-:-:S03]  /*07c0*/  SHF.R.S32.HI R38, RZ, 0x1f, R36 ;  /* 0x0000001fff267819 */ /* 0x000fc60000011424 */
[----:B------:R-:W-:Y:S05]  /*07d0*/  @!P0 BRA `(.L_x_1045) ;  /* 0x0000000c00b08947 */ /* 0x000fea0003800000 */
[----:B------:R-:W-:Y:S01]  /*07e0*/  IMAD.MOV.U32 R6, RZ, RZ, RZ ;  /* 0x000000ffff067224 */ /* 0x000fe200078e00ff */
[----:B------:R-:W-:Y:S01]  /*07f0*/  CS2R R12, SRZ ;  /* 0x00000000000c7805 */ /* 0x000fe2000001ff00 */
[----:B------:R-:W-:-:S07]  /*0800*/  IMAD.MOV.U32 R39, RZ, RZ, R5 ;  /* 0x000000ffff277224 */ /* 0x000fce00078e0005 */
.L_x_1058:
[----:B------:R-:W-:Y:S01]  /*0810*/  IMAD R15, R6, UR17, RZ ;  /* 0x00000011060f7c24 */ /* 0x000fe2000f8e02ff */
[----:B------:R-:W0:Y:S04]  /*0820*/  LDC.64 R20, c[0x0][0x290] ;  /* 0x0000a400ff147b82 */ /* 0x000e280000000a00 */
[----:B------:R-:W-:-:S04]  /*0830*/  IADD3 R0, P0, R36, R15, RZ ;  /* 0x0000000f24007210 */ /* 0x000fc80007f1e0ff */
[----:B------:R-:W-:Y:S02]  /*0840*/  LEA.HI.X.SX32 R15, R15, R38, 0x1, P0 ;  /* 0x000000260f0f7211 */ /* 0x000fe400000f0eff */
[----:B------:R-:W-:-:S04]  /*0850*/  LEA R32, P0, R0, UR12, 0x3 ;  /* 0x0000000c00207c11 */ /* 0x000fc8000f8018ff */
[----:B------:R-:W-:-:S05]  /*0860*/  LEA.HI.X R33, R0, UR13, R15, 0x3, P0 ;  /* 0x0000000d00217c11 */ /* 0x000fca00080f1c0f */
[----:B------:R-:W2:Y:S01]  /*0870*/  LDG.E.64 R26, desc[UR6][R32.64] ;  /* 0x00000006201a7981 */ /* 0x000ea2000c1e1b00 */
[----:B------:R-:W-:Y:S01]  /*0880*/  IMAD R0, R6, UR16, RZ ;  /* 0x0000001006007c24 */ /* 0x000fe2000f8e02ff */
[----:B------:R-:W-:Y:S01]  /*0890*/  BSSY B0, `(.L_x_1046) ;  /* 0x0000014000007945 */ /* 0x000fe20003800000 */
[----:B--2---:R-:W1:Y:S01]  /*08a0*/  MUFU.RCP64H R15, R27 ;  /* 0x0000001b000f7308 */ /* 0x004e620000001800 */
[----:B------:R-:W-:-:S06]  /*08b0*/  IADD3 R14, R27, 0x300402, RZ ;  /* 0x003004021b0e7810 */ /* 0x000fcc0007ffe0ff */
[----:B-1----:R-:W-:-:S08]  /*08c0*/  DFMA R16, -R26, R14, 1 ;  /* 0x3ff000001a10742b */ /* 0x002fd0000000010e */
[----:B------:R-:W-:Y:S01]  /*08d0*/  DFMA R22, R16, R16, R16 ;  /* 0x000000101016722b */ /* 0x000fe20000000010 */
[----:B------:R-:W-:-:S04]  /*08e0*/  IADD3 R17, P0, R7, R0, RZ ;  /* 0x0000000007117210 */ /* 0x000fc80007f1e0ff */
[----:B------:R-:W-:-:S03]  /*08f0*/  LEA.HI.X.SX32 R0, R0, R37, 0x1, P0 ;  /* 0x0000002500007211 */ /* 0x000fc600000f0eff */
[----:B------:R-:W-:Y:S01]  /*0900*/  DFMA R22, R14, R22, R14 ;  /* 0x000000160e16722b */ /* 0x000fe2000000000e */
[----:B------:R-:W-:Y:S01]  /*0910*/  FSETP.GEU.AND P0, PT, |R14|, 5.8789094863358348022e-39, PT ;  /* 0x004004020e00780b */ /* 0x000fe20003f0e200 */
[----:B------:R-:W-:Y:S01]  /*0920*/  IMAD R15, R6, UR15, RZ ;  /* 0x0000000f060f7c24 */ /* 0x000fe2000f8e02ff */
[----:B------:R-:W-:-:S03]  /*0930*/  LEA R16, P1, R17, UR10, 0x3 ;  /* 0x0000000a11107c11 */ /* 0x000fc6000f8218ff */
[----:B0-----:R-:W-:Y:S01]  /*0940*/  IMAD.WIDE R14, R15, 0x8, R20 ;  /* 0x000000080f0e7825 */ /* 0x001fe200078e0214 */
[----:B------:R-:W-:Y:S01]  /*0950*/  LEA.HI.X R17, R17, UR11, R0, 0x3, P1 ;  /* 0x0000000b11117c11 */ /* 0x000fe200088f1c00 */
[----:B------:R-:W-:-:S08]  /*0960*/  DFMA R34, -R26, R22, 1 ;  /* 0x3ff000001a22742b */ /* 0x000fd00000000116 */
[----:B------:R-:W-:Y:S01]  /*0970*/  DFMA R34, R22, R34, R22 ;  /* 0x000000221622722b */ /* 0x000fe20000000016 */
[----:B------:R-:W-:Y:S10]  /*0980*/  @P0 BRA `(.L_x_1047) ;  /* 0x0000000000100947 */ /* 0x000ff40003800000 */
[----:B------:R-:W-:Y:S02]  /*0990*/  LOP3.LUT R30, R27, 0x7fffffff, RZ, 0xc0, !PT ;  /* 0x7fffffff1b1e7812 */ /* 0x000fe400078ec0ff */
[----:B------:R-:W-:-:S03]  /*09a0*/  MOV R0, 0x9d0 ;  /* 0x000009d000007802 */ /* 0x000fc60000000f00 */
[----:B------:R-:W-:-:S07]  /*09b0*/  VIADD R30, R30, 0xfff00000 ;  /* 0xfff000001e1e7836 */ /* 0x000fce0000000000 */
[----:B------:R-:W-:Y:S05]  /*09c0*/  CALL.REL.NOINC `($__internal_13_$__cuda_sm20_dblrcp_rn_slowpath_v3) ;  /* 0x0000002000787944 */ /* 0x000fea0003c00000 */
.L_x_1047:
[----:B------:R-:W-:Y:S05]  /*09d0*/  BSYNC B0 ;  /* 0x0000000000007941 */ /* 0x000fea0003800000 */
.L_x_1046:
[----:B------:R-:W2:Y:S01]  /*09e0*/  LDG.E.64 R22, desc[UR6][R14.64] ;  /* 0x000000060e167981 */ /* 0x000ea2000c1e1b00 */
[----:B------:R-:W2:Y:S02]  /*09f0*/  I2F.F64 R18, R18 ;  /* 0x0000001200127312 */ /* 0x000ea40000201c00 */
[----:B--2---:R-:W-:-:S06]  /*0a00*/  DADD R20, R22, R18 ;  /* 0x0000000016147229 */ /* 0x004fcc0000000012 */
[----:B------:R-:W0:Y:S04]  /*0a10*/  MUFU.RCP64H R29, R21 ;  /* 0x00000015001d7308 */ /* 0x000e280000001800 */
[----:B------:R-:W-:-:S05]  /*0a20*/  VIADD R28, R21, 0x300402 ;  /* 0x00300402151c7836 */ /* 0x000fca0000000000 */
[----:B------:R-:W-:Y:S01]  /*0a30*/  FSETP.GEU.AND P0, PT, |R28|, 5.8789094863358348022e-39, PT ;  /* 0x004004021c00780b */ /* 0x000fe20003f0e200 */
[----:B0-----:R-:W-:-:S08]  /*0a40*/  DFMA R24, -R20, R28, 1 ;  /* 0x3ff000001418742b */ /* 0x001fd0000000011c */
[----:B------:R-:W-:Y:S02]  /*0a50*/  DFMA R40, R24, R24, R24 ;  /* 0x000000181828722b */ /* 0x000fe40000000018 */
[----:B------:R-:W-:-:S06]  /*0a60*/  DFMA R24, R34, R34, -UR8 ;  /* 0x8000000822187e2b */ /* 0x000fcc0008000022 */
        /* <DEDUP_REMOVED lines=9> */
[----:B------:R-:W-:Y:S05]  /*0b00*/  CALL.REL.NOINC `($__internal_13_$__cuda_sm20_dblrcp_rn_slowpath_v3) ;  /* 0x0000002000287944 */ /* 0x000fea0003c00000 */
[----:B------:R-:W-:Y:S02]  /*0b10*/  IMAD.MOV.U32 R40, RZ, RZ, R34 ;  /* 0x000000ffff287224 */ /* 0x000fe400078e0022 */
[----:B------:R-:W-:-:S07]  /*0b20*/  IMAD.MOV.U32 R41, RZ, RZ, R35 ;  /* 0x000000ffff297224 */ /* 0x000fce00078e0023 */
.L_x_1048:
[----:B------:R-:W0:Y:S01]  /*0b30*/  LDC R27, c[0x0][0x238] ;  /* 0x00008e00ff1b7b82 */ /* 0x000e220000000800 */
[----:B------:R-:W2:Y:S01]  /*0b40*/  LDG.E.64 R34, desc[UR6][R16.64] ;  /* 0x0000000610227981 */ /* 0x000ea2000c1e1b00 */
[----:B0-----:R-:W-:-:S05]  /*0b50*/  IMAD.WIDE R32, R27, 0x8, R32 ;  /* 0x000000081b207825 */ /* 0x001fca00078e0220 */
[----:B------:R-:W3:Y:S01]  /*0b60*/  LDG.E.64 R26, desc[UR6][R32.64] ;  /* 0x00000006201a7981 */ /* 0x000ee2000c1e1b00 */
[----:B------:R-:W-:Y:S01]  /*0b70*/  DMUL R42, R22, R40 ;  /* 0x00000028162a7228 */ /* 0x000fe20000000000 */
[----:B------:R0:W1:Y:S01]  /*0b80*/  F2I.F64.TRUNC R20, R20 ;  /* 0x0000001400147311 */ /* 0x000062000030d100 */
[----:B------:R-:W-:Y:S01]  /*0b90*/  BSSY B0, `(.L_x_1049) ;  /* 0x000001c000007945 */ /* 0x000fe20003800000 */
[----:B--2---:R-:W-:-:S05]  /*0ba0*/  DADD R30, -R34, R10 ;  /* 0x00000000221e7229 */ /* 0x004fca000000010a */
[----:B------:R-:W-:-:S03]  /*0bb0*/  DMUL R42, R34, R42 ;  /* 0x0000002a222a7228 */ /* 0x000fc60000000000 */
[----:B------:R-:W-:-:S08]  /*0bc0*/  DMUL R30, R30, R30 ;  /* 0x0000001e1e1e7228 */ /* 0x000fd00000000000 */
[----:B------:R-:W-:-:S08]  /*0bd0*/  DMUL R30, R18, R30 ;  /* 0x0000001e121e7228 */ /* 0x000fd00000000000 */
[----:B------:R-:W-:Y:S01]  /*0be0*/  DMUL R30, R22, R30 ;  /* 0x0000001e161e7228 */ /* 0x000fe20000000000 */
[----:B---3--:R-:W2:Y:S01]  /*0bf0*/  MUFU.RCP64H R29, R27 ;  /* 0x0000001b001d7308 */ /* 0x008ea20000001800 */
[----:B------:R-:W-:-:S06]  /*0c00*/  IADD3 R28, R27, 0x300402, RZ ;  /* 0x003004021b1c7810 */ /* 0x000fcc0007ffe0ff */
[-C--:B------:R-:W-:Y:S01]  /*0c10*/  DMUL R30, R30, R40.reuse ;  /* 0x000000281e1e7228 */ /* 0x080fe20000000000 */
[----:B------:R-:W-:Y:S01]  /*0c20*/  FSETP.GEU.AND P0, PT, |R28|, 5.8789094863358348022e-39, PT ;  /* 0x004004021c00780b */ /* 0x000fe20003f0e200 */
[----:B------:R-:W-:-:S06]  /*0c30*/  DMUL R40, R18, R40 ;  /* 0x0000002812287228 */ /* 0x000fcc0000000000 */
[----:B------:R-:W-:Y:S01]  /*0c40*/  DFMA R30, R24, R22, R30 ;  /* 0x00000016181e722b */ /* 0x000fe2000000001e */
[----:B------:R-:W3:Y:S01]  /*0c50*/  LDC R23, c[0x0][0x220] ;  /* 0x00008800ff177b82 */ /* 0x000ee20000000800 */
[----:B------:R-:W-:Y:S02]  /*0c60*/  DFMA R10, R40, R10, R42 ;  /* 0x0000000a280a722b */ /* 0x000fe4000000002a */
[----:B--2---:R-:W-:-:S04]  /*0c70*/  DFMA R24, -R26, R28, 1 ;  /* 0x3ff000001a18742b */ /* 0x004fc8000000011c */
[----:B------:R-:W-:-:S04]  /*0c80*/  DADD R12, R30, R12 ;  /* 0x000000001e0c7229 */ /* 0x000fc8000000000c */
[----:B------:R-:W-:-:S08]  /*0c90*/  DFMA R24, R24, R24, R24 ;  /* 0x000000181818722b */ /* 0x000fd00000000018 */
[----:B------:R-:W-:Y:S01]  /*0ca0*/  DFMA R24, R28, R24, R28 ;  /* 0x000000181c18722b */ /* 0x000fe2000000001c */
[----:B------:R-:W2:Y:S01]  /*0cb0*/  LDC R29, c[0x0][0x29c] ;  /* 0x0000a700ff1d7b82 */ /* 0x000ea20000000800 */
[----:B---3--:R-:W-:-:S06]  /*0cc0*/  IMAD.WIDE R16, R23, 0x8, R16 ;  /* 0x0000000817107825 */ /* 0x008fcc00078e0210 */
[----:B------:R-:W-:-:S08]  /*0cd0*/  DFMA R18, -R26, R24, 1 ;  /* 0x3ff000001a12742b */ /* 0x000fd00000000118 */
[----:B------:R-:W-:Y:S01]  /*0ce0*/  DFMA R34, R24, R18, R24 ;  /* 0x000000121822722b */ /* 0x000fe20000000018 */
[----:B--2---:R-:W-:Y:S01]  /*0cf0*/  IMAD.WIDE R14, R29, 0x8, R14 ;  /* 0x000000081d0e7825 */ /* 0x004fe200078e020e */
[----:B01----:R-:W-:Y:S09]  /*0d00*/  @P0 BRA `(.L_x_1050) ;  /* 0x0000000000100947 */ /* 0x003ff20003800000 */
[----:B------:R-:W-:Y:S02]  /*0d10*/  LOP3.LUT R30, R27, 0x7fffffff, RZ, 0xc0, !PT ;  /* 0x7fffffff1b1e7812 */ /* 0x000fe400078ec0ff */
[----:B------:R-:W-:-:S03]  /*0d20*/  MOV R0, 0xd50 ;  /* 0x00000d5000007802 */ /* 0x000fc60000000f00 */
[----:B------:R-:W-:-:S07]  /*0d30*/  VIADD R30, R30, 0xfff00000 ;  /* 0xfff000001e1e7836 */ /* 0x000fce0000000000 */
[----:B------:R-:W-:Y:S05]  /*0d40*/  CALL.REL.NOINC `($__internal_13_$__cuda_sm20_dblrcp_rn_slowpath_v3) ;  /* 0x0000001c00987944 */ /* 0x000fea0003c00000 */
.L_x_1050:
[----:B------:R-:W-:Y:S05]  /*0d50*/  BSYNC B0 ;  /* 0x0000000000007941 */ /* 0x000fea0003800000 */
.L_x_1049:
        /* <DEDUP_REMOVED lines=21> */
.L_x_1051:
[----:B------:R-:W0:Y:S01]  /*0eb0*/  LDC R27, c[0x0][0x238] ;  /* 0x00008e00ff1b7b82 */ /* 0x000e220000000800 */
[----:B------:R-:W2:Y:S01]  /*0ec0*/  LDG.E.64 R34, desc[UR6][R16.64] ;  /* 0x0000000610227981 */ /* 0x000ea2000c1e1b00 */
[----:B0-----:R-:W-:-:S05]  /*0ed0*/  IMAD.WIDE R32, R27, 0x8, R32 ;  /* 0x000000081b207825 */ /* 0x001fca00078e0220 */
[----:B------:R-:W3:Y:S01]  /*0ee0*/  LDG.E.64 R26, desc[UR6][R32.64] ;  /* 0x00000006201a7981 */ /* 0x000ee2000c1e1b00 */
[----:B------:R-:W-:Y:S01]  /*0ef0*/  DMUL R42, R18, R40 ;  /* 0x00000028122a7228 */ /* 0x000fe20000000000 */
[----:B------:R0:W1:Y:S01]  /*0f00*/  F2I.F64.TRUNC R22, R22 ;  /* 0x0000001600167311 */ /* 0x000062000030d100 */
[----:B------:R-:W-:Y:S01]  /*0f10*/  BSSY B0, `(.L_x_1052) ;  /* 0x000001c000007945 */ /* 0x000fe20003800000 */
[----:B--2---:R-:W-:-:S05]  /*0f20*/  DADD R30, R10, -R34 ;  /* 0x000000000a1e7229 */ /* 0x004fca0000000822 */
        /* <DEDUP_REMOVED lines=26> */
.L_x_1053:
[----:B------:R-:W-:Y:S05]  /*10d0*/  BSYNC B0 ;  /* 0x0000000000007941 */ /* 0x000fea0003800000 */
.L_x_1052:
        /* <DEDUP_REMOVED lines=19> */
.L_x_1054:
[----:B------:R-:W0:Y:S01]  /*1210*/  LDC R27, c[0x0][0x238] ;  /* 0x00008e00ff1b7b82 */ /* 0x000e220000000800 */
[----:B------:R-:W2:Y:S01]  /*1220*/  LDG.E.64 R42, desc[UR6][R16.64] ;  /* 0x00000006102a7981 */ /* 0x000ea2000c1e1b00 */
[----:B0-----:R-:W-:-:S06]  /*1230*/  IMAD.WIDE R26, R27, 0x8, R32 ;  /* 0x000000081b1a7825 */ /* 0x001fcc00078e0220 */
[----:B------:R-:W3:Y:S01]  /*1240*/  LDG.E.64 R26, desc[UR6][R26.64] ;  /* 0x000000061a1a7981 */ /* 0x000ee2000c1e1b00 */
[----:B------:R-:W-:Y:S01]  /*1250*/  DMUL R32, R22, R34 ;  /* 0x0000002216207228 */ /* 0x000fe20000000000 */
[----:B------:R-:W-:Y:S01]  /*1260*/  BSSY B0, `(.L_x_1055) ;  /* 0x000001f000007945 */ /* 0x000fe20003800000 */
[----:B--2---:R-:W-:-:S08]  /*1270*/  DADD R40, R10, -R42 ;  /* 0x000000000a287229 */ /* 0x004fd0000000082a */
[----:B------:R-:W-:Y:S01]  /*1280*/  DMUL R40, R40, R40 ;  /* 0x0000002828287228 */ /* 0x000fe20000000000 */
[----:B---3--:R-:W0:Y:S01]  /*1290*/  MUFU.RCP64H R31, R27 ;  /* 0x0000001b001f7308 */ /* 0x008e220000001800 */
[----:B------:R-:W-:-:S06]  /*12a0*/  VIADD R30, R27, 0x300402 ;  /* 0x003004021b1e7836 */ /* 0x000fcc0000000000 */
[----:B------:R-:W-:Y:S02]  /*12b0*/  DMUL R40, R22, R40 ;  /* 0x0000002816287228 */ /* 0x000fe40000000000 */
[----:B------:R-:W-:Y:S02]  /*12c0*/  DMUL R22, R18, R34 ;  /* 0x0000002212167228 */ /* 0x000fe40000000000 */
[----:B0-----:R-:W-:-:S04]  /*12d0*/  DFMA R28, -R26, R30, 1 ;  /* 0x3ff000001a1c742b */ /* 0x001fc8000000011e */
[----:B------:R-:W-:-:S04]  /*12e0*/  DMUL R40, R18, R40 ;  /* 0x0000002812287228 */ /* 0x000fc80000000000 */
[----:B------:R-:W-:-:S04]  /*12f0*/  DFMA R28, R28, R28, R28 ;  /* 0x0000001c1c1c722b */ /* 0x000fc8000000001c */
[----:B------:R-:W-:Y:S01]  /*1300*/  DMUL R40, R40, R34 ;  /* 0x0000002228287228 */ /* 0x000fe20000000000 */
[----:B------:R-:W0:Y:S03]  /*1310*/  LDC R35, c[0x0][0x29c] ;  /* 0x0000a700ff237b82 */ /* 0x000e260000000800 */
[----:B------:R-:W-:-:S05]  /*1320*/  DFMA R28, R30, R28, R30 ;  /* 0x0000001c1e1c722b */ /* 0x000fca000000001e */
[----:B------:R-:W1:Y:S01]  /*1330*/  LDC R31, c[0x0][0x220] ;  /* 0x00008800ff1f7b82 */ /* 0x000e620000000800 */
[----:B------:R-:W-:Y:S01]  /*1340*/  DMUL R22, R42, R22 ;  /* 0x000000162a167228 */ /* 0x000fe20000000000 */
[----:B------:R-:W-:Y:S01]  /*1350*/  FSETP.GEU.AND P0, PT, |R30|, 5.8789094863358348022e-39, PT ;  /* 0x004004021e00780b */ /* 0x000fe20003f0e200 */
[----:B------:R-:W-:Y:S02]  /*1360*/  DFMA R24, R24, R18, R40 ;  /* 0x000000121818722b */ /* 0x000fe40000000028 */
[----:B------:R-:W-:-:S04]  /*1370*/  DFMA R18, -R26, R28, 1 ;  /* 0x3ff000001a12742b */ /* 0x000fc8000000011c */
[----:B------:R-:W-:Y:S01]  /*1380*/  DFMA R22, R10, R32, R22 ;  /* 0x000000200a16722b */ /* 0x000fe20000000016 */
[----:B------:R2:W3:Y:S01]  /*1390*/  F2I.F64.TRUNC R10, R20 ;  /* 0x00000014000a7311 */ /* 0x0004e2000030d100 */
[----:B------:R-:W-:Y:S02]  /*13a0*/  DADD R12, R12, R24 ;  /* 0x000000000c0c7229 */ /* 0x000fe40000000018 */
[----:B------:R-:W-:Y:S01]  /*13b0*/  DFMA R28, R28, R18, R28 ;  /* 0x000000121c1c722b */ /* 0x000fe2000000001c */
[----:B0-----:R-:W-:-:S04]  /*13c0*/  IMAD.WIDE R14, R35, 0x8, R14 ;  /* 0x00000008230e7825 */ /* 0x001fc800078e020e */
[----:B-1----:R-:W-:Y:S01]  /*13d0*/  IMAD.WIDE R16, R31, 0x8, R16 ;  /* 0x000000081f107825 */ /* 0x002fe200078e0210 */
[----:B--23--:R-:W-:Y:S06]  /*13e0*/  @P0 BRA `(.L_x_1056) ;  /* 0x0000000000180947 */ /* 0x00cfec0003800000 */
[----:B------:R-:W-:Y:S02]  /*13f0*/  LOP3.LUT R30, R27, 0x7fffffff, RZ, 0xc0, !PT ;  /* 0x7fffffff1b1e7812 */ /* 0x000fe400078ec0ff */
[----:B------:R-:W-:-:S03]  /*1400*/  MOV R0, 0x1430 ;  /* 0x0000143000007802 */ /* 0x000fc60000000f00 */
[----:B------:R-:W-:-:S07]  /*1410*/  VIADD R30, R30, 0xfff00000 ;  /* 0xfff000001e1e7836 */ /* 0x000fce0000000000 */
[----:B------:R-:W-:Y:S05]  /*1420*/  CALL.REL.NOINC `($__internal_13_$__cuda_sm20_dblrcp_rn_slowpath_v3) ;  /* 0x0000001400e07944 */ /* 0x000fea0003c00000 */
[----:B------:R-:W-:Y:S01]  /*1430*/  MOV R28, R34 ;  /* 0x00000022001c7202 */ /* 0x000fe20000000f00 */
[----:B------:R-:W-:-:S07]  /*1440*/  IMAD.MOV.U32 R29, RZ, RZ, R35 ;  /* 0x000000ffff1d7224 */ /* 0x000fce00078e0023 */
.L_x_1056:
[----:B------:R-:W-:Y:S05]  /*1450*/  BSYNC B0 ;  /* 0x0000000000007941 */ /* 0x000fea0003800000 */
.L_x_1055:
[----:B------:R-:W2:Y:S01]  /*1460*/  LDG.E.64 R14, desc[UR6][R14.64] ;  /* 0x000000060e0e7981 */ /* 0x000ea2000c1e1b00 */
[----:B------:R-:W2:Y:S02]  /*1470*/  I2F.F64 R10, R10 ;  /* 0x0000000a000a7312 */ /* 0x000ea40000201c00 */
        /* <DEDUP_REMOVED lines=17> */
.L_x_1057:
[----:B------:R-:W2:Y:S01]  /*1590*/  LDG.E.64 R16, desc[UR6][R16.64] ;  /* 0x0000000610107981 */ /* 0x000ea2000c1e1b00 */
[----:B------:R-:W-:Y:S01]  /*15a0*/  VIADD R39, R39, 0xfffffffc ;  /* 0xfffffffc27277836 */ /* 0x000fe20000000000 */
[----:B------:R0:W1:Y:S01]  /*15b0*/  F2I.F64.TRUNC R18, R18 ;  /* 0x0000001200127311 */ /* 0x000062000030d100 */
[----:B------:R-:W-:-:S03]  /*15c0*/  VIADD R6, R6, 0x4 ;  /* 0x0000000406067836 */ /* 0x000fc60000000000 */
[----:B------:R-:W-:Y:S01]  /*15d0*/  ISETP.NE.AND P0, PT, R39, RZ, PT ;  /* 0x000000ff2700720c */ /* 0x000fe20003f05270 */
[----:B--2---:R-:W-:-:S08]  /*15e0*/  DADD R24, R22, -R16 ;  /* 0x0000000016187229 */ /* 0x004fd00000000810 */
[----:B------:R-:W-:-:S08]  /*15f0*/  DMUL R24, R24, R24 ;  /* 0x0000001818187228 */ /* 0x000fd00000000000 */
[C---:B------:R-:W-:Y:S02]  /*1600*/  DMUL R24, R10.reuse, R24 ;  /* 0x000000180a187228 */ /* 0x040fe40000000000 */
[----:B------:R-:W-:-:S06]  /*1610*/  DMUL R10, R10, R34 ;  /* 0x000000220a0a7228 */ /* 0x000fcc0000000000 */
[C---:B------:R-:W-:Y:S02]  /*1620*/  DMUL R26, R14.reuse, R24 ;  /* 0x000000180e1a7228 */ /* 0x040fe40000000000 */
[----:B------:R-:W-:-:S06]  /*1630*/  DMUL R24, R14, R34 ;  /* 0x000000220e187228 */ /* 0x000fcc0000000000 */
[----:B------:R-:W-:Y:S02]  /*1640*/  DMUL R26, R26, R34 ;  /* 0x000000221a1a7228 */ /* 0x000fe40000000000 */
[----:B------:R-:W-:-:S06]  /*1650*/  DMUL R24, R16, R24 ;  /* 0x0000001810187228 */ /* 0x000fcc0000000000 */
[----:B------:R-:W-:Y:S02]  /*1660*/  DFMA R20, R20, R14, R26 ;  /* 0x0000000e1414722b */ /* 0x000fe4000000001a */
[----:B------:R-:W-:-:S06]  /*1670*/  DFMA R10, R22, R10, R24 ;  /* 0x0000000a160a722b */ /* 0x000fcc0000000018 */
[----:B------:R-:W-:Y:S01]  /*1680*/  DADD R12, R12, R20 ;  /* 0x000000000c0c7229 */ /* 0x000fe20000000014 */
[----:B01----:R-:W-:Y:S10]  /*1690*/  @P0 BRA `(.L_x_1058) ;  /* 0xfffffff0005c0947 */ /* 0x003ff4000383ffff */
.L_x_1045:
[----:B------:R-:W-:-:S13]  /*16a0*/  ISETP.NE.AND P0, PT, R3, RZ, PT ;  /* 0x000000ff0300720c */ /* 0x000fda0003f05270 */
[----:B------:R-:W-:Y:S05]  /*16b0*/  @!P0 BRA `(.L_x_1059) ;  /* 0x0000000c00348947 */ /* 0x000fea0003800000 */
[----:B------:R-:W-:Y:S01]  /*16c0*/  ULDC UR5, c[0x0][0x238] ;  /* 0x00008e0000057ab9 */ /* 0x000fe20000000800 */
[----:B------:R-:W-:Y:S01]  /*16d0*/  ULDC.64 UR18, c[0x0][0x228] ;  /* 0x00008a0000127ab9 */ /* 0x000fe20000000a00 */
[----:B------:R-:W-:Y:S01]  /*16e0*/  IMAD R15, R6, UR5, RZ ;  /* 0x00000005060f7c24 */ /* 0x000fe2000f8e02ff */
[----:B------:R-:W-:-:S04]  /*16f0*/  ULDC UR5, c[0x0][0x220] ;  /* 0x0000880000057ab9 */ /* 0x000fc80000000800 */
[----:B------:R-:W-:-:S04]  /*1700*/  IADD3 R0, P0, R36, R15, RZ ;  /* 0x0000000f24007210 */ /* 0x000fc80007f1e0ff */
[----:B------:R-:W-:Y:S02]  /*1710*/  LEA.HI.X.SX32 R17, R15, R38, 0x1, P0 ;  /* 0x000000260f117211 */ /* 0x000fe400000f0eff */
[----:B------:R-:W-:-:S04]  /*1720*/  LEA R26, P0, R0, UR18, 0x3 ;  /* 0x00000012001a7c11 */ /* 0x000fc8000f8018ff */
[----:B------:R-:W-:Y:S01]  /*1730*/  LEA.HI.X R27, R0, UR19, R17, 0x3, P0 ;  /* 0x00000013001b7c11 */ /* 0x000fe200080f1c11 */
[----:B------:R-:W-:Y:S01]  /*1740*/  IMAD R14, R6, UR5, RZ ;  /* 0x00000005060e7c24 */ /* 0x000fe2000f8e02ff */
[----:B------:R-:W-:Y:S01]  /*1750*/  ULDC.64 UR18, c[0x0][0x210] ;  /* 0x0000840000127ab9 */ /* 0x000fe20000000a00 */
[----:B------:R-:W-:-:S03]  /*1760*/  ULDC UR5, c[0x0][0x29c] ;  /* 0x0000a70000057ab9 */ /* 0x000fc60000000800 */
[----:B------:R-:W2:Y:S01]  /*1770*/  LDG.E.64 R26, desc[UR6][R26.64] ;  /* 0x000000061a1a7981 */ /* 0x000ea2000c1e1b00 */
[----:B------:R-:W-:Y:S01]  /*1780*/  IADD3 R0, P1, R7, R14, RZ ;  /* 0x0000000e07007210 */ /* 0x000fe20007f3e0ff */
[----:B------:R-:W-:Y:S01]  /*1790*/  IMAD R6, R6, UR5, RZ ;  /* 0x0000000506067c24 */ /* 0x000fe2000f8e02ff */
[----:B------:R-:W-:Y:S01]  /*17a0*/  BSSY B0, `(.L_x_1060) ;  /* 0x0000013000007945 */ /* 0x000fe20003800000 */
[----:B--2---:R-:W0:Y:S01]  /*17b0*/  MUFU.RCP64H R17, R27 ;  /* 0x0000001b00117308 */ /* 0x004e220000001800 */
[----:B------:R-:W-:-:S04]  /*17c0*/  IADD3 R16, R27, 0x300402, RZ ;  /* 0x003004021b107810 */ /* 0x000fc80007ffe0ff */
[----:B------:R-:W-:Y:S02]  /*17d0*/  FSETP.GEU.AND P0, PT, |R16|, 5.8789094863358348022e-39, PT ;  /* 0x004004021000780b */ /* 0x000fe40003f0e200 */
[----:B0-----:R-:W-:-:S08]  /*17e0*/  DFMA R20, -R26, R16, 1 ;  /* 0x3ff000001a14742b */ /* 0x001fd00000000110 */
[----:B------:R-:W-:-:S08]  /*17f0*/  DFMA R20, R20, R20, R20 ;  /* 0x000000141414722b */ /* 0x000fd00000000014 */
[----:B------:R-:W-:Y:S02]  /*1800*/  DFMA R34, R16, R20, R16 ;  /* 0x000000141022722b */ /* 0x000fe40000000010 */
[----:B------:R-:W0:Y:S01]  /*1810*/  LDC.64 R20, c[0x0][0x290] ;  /* 0x0000a400ff147b82 */ /* 0x000e220000000a00 */
[----:B------:R-:W-:Y:S02]  /*1820*/  LEA R16, P2, R0, UR18, 0x3 ;  /* 0x0000001200107c11 */ /* 0x000fe4000f8418ff */
[----:B------:R-:W-:-:S03]  /*1830*/  LEA.HI.X.SX32 R17, R14, R37, 0x1, P1 ;  /* 0x000000250e117211 */ /* 0x000fc600008f0eff */
[----:B------:R-:W-:Y:S01]  /*1840*/  DFMA R22, -R26, R34, 1 ;  /* 0x3ff000001a16742b */ /* 0x000fe20000000122 */
[----:B------:R-:W-:-:S07]  /*1850*/  LEA.HI.X R17, R0, UR19, R17, 0x3, P2 ;  /* 0x0000001300117c11 */ /* 0x000fce00090f1c11 */
[----:B------:R-:W-:Y:S01]  /*1860*/  DFMA R34, R34, R22, R34 ;  /* 0x000000162222722b */ /* 0x000fe20000000022 */
[----:B0-----:R-:W-:Y:S01]  /*1870*/  IMAD.WIDE R20, R6, 0x8, R20 ;  /* 0x0000000806147825 */ /* 0x001fe200078e0214 */
[----:B------:R-:W-:Y:S09]  /*1880*/  @P0 BRA `(.L_x_1061) ;  /* 0x0000000000100947 */ /* 0x000ff20003800000 */
[----:B------:R-:W-:Y:S02]  /*1890*/  LOP3.LUT R30, R27, 0x7fffffff, RZ, 0xc0, !PT ;  /* 0x7fffffff1b1e7812 */ /* 0x000fe400078ec0ff */
[----:B------:R-:W-:-:S03]  /*18a0*/  MOV R0, 0x18d0 ;  /* 0x000018d000007802 */ /* 0x000fc60000000f00 */
[----:B------:R-:W-:-:S07]  /*18b0*/  VIADD R30, R30, 0xfff00000 ;  /* 0xfff000001e1e7836 */ /* 0x000fce0000000000 */
[----:B------:R-:W-:Y:S05]  /*18c0*/  CALL.REL.NOINC `($__internal_13_$__cuda_sm20_dblrcp_rn_slowpath_v3) ;  /* 0x0000001000b87944 */ /* 0x000fea0003c00000 */
.L_x_1061:
[----:B------:R-:W-:Y:S05]  /*18d0*/  BSYNC B0 ;  /* 0x0000000000007941 */ /* 0x000fea0003800000 */
.L_x_1060:
[----:B------:R-:W2:Y:S01]  /*18e0*/  LDG.E.64 R20, desc[UR6][R20.64] ;  /* 0x0000000614147981 */ /* 0x000ea2000c1e1b00 */
[----:B------:R-:W2:Y:S01]  /*18f0*/  I2F.F64 R18, R18 ;  /* 0x0000001200127312 */ /* 0x000ea20000201c00 */
[----:B------:R-:W-:Y:S01]  /*1900*/  ULDC.64 UR18, c[0x0][0x280] ;  /* 0x0000a00000127ab9 */ /* 0x000fe20000000a00 */
        /* <DEDUP_REMOVED lines=17> */
.L_x_1062:
        /* <DEDUP_REMOVED lines=10> */
[----:B------:R0:W1:Y:S05]  /*1ac0*/  F2I.F64.TRUNC R18, R22 ;  /* 0x0000001600127311 */ /* 0x00006a000030d100 */
[----:B------:R-:W-:Y:S02]  /*1ad0*/  DFMA R24, R24, R20, R26 ;  /* 0x000000141818722b */ /* 0x000fe4000000001a */
[----:B------:R-:W-:-:S06]  /*1ae0*/  DFMA R10, R10, R34, R28 ;  /* 0x000000220a0a722b */ /* 0x000fcc000000001c */
[----:B------:R-:W-:Y:S01]  /*1af0*/  DADD R12, R12, R24 ;  /* 0x000000000c0c7229 */ /* 0x000fe20000000018 */
[----:B0-----:R-:W-:Y:S10]  /*1b00*/  @!P0 BRA `(.L_x_1059) ;  /* 0x0000000800208947 */ /* 0x001ff40003800000 */
[----:B------:R-:W-:Y:S01]  /*1b10*/  ULDC UR5, c[0x0][0x238] ;  /* 0x00008e0000057ab9 */ /* 0x000fe20000000800 */
[----:B------:R-:W-:Y:S01]  /*1b20*/  ULDC.64 UR18, c[0x0][0x228] ;  /* 0x00008a0000127ab9 */ /* 0x000fe20000000a00 */
[----:B------:R-:W-:Y:S01]  /*1b30*/  VIADD R15, R15, UR5 ;  /* 0x000000050f0f7c36 */ /* 0x000fe20008000000 */
[----:B------:R-:W-:-:S04]  /*1b40*/  ULDC UR5, c[0x0][0x220] ;  /* 0x0000880000057ab9 */ /* 0x000fc80000000800 */
[----:B------:R-:W-:-:S04]  /*1b50*/  IADD3 R0, P0, R36, R15, RZ ;  /* 0x0000000f24007210 */ /* 0x000fc80007f1e0ff */
[----:B------:R-:W-:Y:S02]  /*1b60*/  LEA.HI.X.SX32 R17, R15, R38, 0x1, P0 ;  /* 0x000000260f117211 */ /* 0x000fe400000f0eff */
[----:B------:R-:W-:-:S04]  /*1b70*/  LEA R26, P0, R0, UR18, 0x3 ;  /* 0x00000012001a7c11 */ /* 0x000fc8000f8018ff */
[----:B------:R-:W-:Y:S01]  /*1b80*/  LEA.HI.X R27, R0, UR19, R17, 0x3, P0 ;  /* 0x00000013001b7c11 */ /* 0x000fe200080f1c11 */
[----:B------:R-:W-:-:S05]  /*1b90*/  ULDC.64 UR18, c[0x0][0x210] ;  /* 0x0000840000127ab9 */ /* 0x000fca0000000a00 */
[----:B------:R-:W2:Y:S01]  /*1ba0*/  LDG.E.64 R26, desc[UR6][R26.64] ;  /* 0x000000061a1a7981 */ /* 0x000ea2000c1e1b00 */
[----:B------:R-:W-:Y:S01]  /*1bb0*/  IADD3 R14, R14, UR5, RZ ;  /* 0x000000050e0e7c10 */ /* 0x000fe2000fffe0ff */
[----:B------:R-:W-:Y:S01]  /*1bc0*/  ULDC UR5, c[0x0][0x29c] ;  /* 0x0000a70000057ab9 */ /* 0x000fe20000000800 */
[----:B------:R-:W-:Y:S01]  /*1bd0*/  BSSY B0, `(.L_x_1063) ;  /* 0x0000015000007945 */ /* 0x000fe20003800000 */
[----:B------:R-:W-:Y:S01]  /*1be0*/  VIADD R6, R6, UR5 ;  /* 0x0000000506067c36 */ /* 0x000fe20008000000 */
[----:B------:R-:W-:-:S04]  /*1bf0*/  IADD3 R0, P1, R7, R14, RZ ;  /* 0x0000000e07007210 */ /* 0x000fc80007f3e0ff */
[----:B------:R-:W-:Y:S01]  /*1c00*/  LEA.HI.X.SX32 R19, R14, R37, 0x1, P1 ;  /* 0x000000250e137211 */ /* 0x000fe200008f0eff */
[----:B--2---:R-:W0:Y:S01]  /*1c10*/  MUFU.RCP64H R21, R27 ;  /* 0x0000001b00157308 */ /* 0x004e220000001800 */
[----:B------:R-:W-:-:S05]  /*1c20*/  VIADD R20, R27, 0x300402 ;  /* 0x003004021b147836 */ /* 0x000fca0000000000 */
[----:B------:R-:W-:Y:S01]  /*1c30*/  FSETP.GEU.AND P0, PT, |R20|, 5.8789094863358348022e-39, PT ;  /* 0x004004021400780b */ /* 0x000fe20003f0e200 */
[----:B0-----:R-:W-:-:S08]  /*1c40*/  DFMA R16, -R26, R20, 1 ;  /* 0x3ff000001a10742b */ /* 0x001fd00000000114 */
[----:B------:R-:W-:Y:S02]  /*1c50*/  DFMA R34, R16, R16, R16 ;  /* 0x000000101022722b */ /* 0x000fe40000000010 */
[----:B------:R-:W0:Y:S06]  /*1c60*/  LDC.64 R16, c[0x0][0x290] ;  /* 0x0000a400ff107b82 */ /* 0x000e2c0000000a00 */
[----:B------:R-:W-:Y:S01]  /*1c70*/  DFMA R34, R20, R34, R20 ;  /* 0x000000221422722b */ /* 0x000fe20000000014 */
[----:B------:R-:W-:-:S04]  /*1c80*/  LEA R20, P2, R0, UR18, 0x3 ;  /* 0x0000001200147c11 */ /* 0x000fc8000f8418ff */
[----:B------:R-:W-:-:S03]  /*1c90*/  LEA.HI.X R21, R0, UR19, R19, 0x3, P2 ;  /* 0x0000001300157c11 */ /* 0x000fc600090f1c13 */
[----:B------:R-:W-:-:S08]  /*1ca0*/  DFMA R22, -R26, R34, 1 ;  /* 0x3ff000001a16742b */ /* 0x000fd00000000122 */
[----:B------:R-:W-:Y:S01]  /*1cb0*/  DFMA R34, R34, R22, R34 ;  /* 0x000000162222722b */ /* 0x000fe20000000022 */
[----:B0-----:R-:W-:Y:S01]  /*1cc0*/  IMAD.WIDE R16, R6, 0x8, R16 ;  /* 0x0000000806107825 */ /* 0x001fe200078e0210 */
[----:B------:R-:W-:Y:S09]  /*1cd0*/  @P0 BRA `(.L_x_1064) ;  /* 0x0000000000100947 */ /* 0x000ff20003800000 */
[----:B------:R-:W-:Y:S02]  /*1ce0*/  LOP3.LUT R30, R27, 0x7fffffff, RZ, 0xc0, !PT ;  /* 0x7fffffff1b1e7812 */ /* 0x000fe400078ec0ff */
[----:B------:R-:W-:-:S03]  /*1cf0*/  MOV R0, 0x1d20 ;  /* 0x00001d2000007802 */ /* 0x000fc60000000f00 */
[----:B------:R-:W-:-:S07]  /*1d00*/  VIADD R30, R30, 0xfff00000 ;  /* 0xfff000001e1e7836 */ /* 0x000fce0000000000 */
[----:B-1----:R-:W-:Y:S05]  /*1d10*/  CALL.REL.NOINC `($__internal_13_$__cuda_sm20_dblrcp_rn_slowpath_v3) ;  /* 0x0000000c00a47944 */ /* 0x002fea0003c00000 */
.L_x_1064:
[----:B------:R-:W-:Y:S05]  /*1d20*/  BSYNC B0 ;  /* 0x0000000000007941 */ /* 0x000fea0003800000 */
.L_x_1063:
[----:B------:R-:W2:Y:S01]  /*1d30*/  LDG.E.64 R16, desc[UR6][R16.64] ;  /* 0x0000000610107981 */ /* 0x000ea2000c1e1b00 */
[----:B-1----:R-:W2:Y:S01]  /*1d40*/  I2F.F64 R18, R18 ;  /* 0x0000001200127312 */ /* 0x002ea20000201c00 */
        /* <DEDUP_REMOVED lines=18> */
.L_x_1065:
        /* <DEDUP_REMOVED lines=10> */
[----:B------:R0:W2:Y:S05]  /*1f10*/  F2I.F64.TRUNC R18, R22 ;  /* 0x0000001600127311 */ /* 0x0000aa000030d100 */
        /* <DEDUP_REMOVED lines=12> */
[----:B------:R-:W-:Y:S01]  /*1fe0*/  VIADD R14, R14, UR5 ;  /* 0x000000050e0e7c36 */ /* 0x000fe20008000000 */
[----:B------:R-:W-:Y:S01]  /*1ff0*/  ULDC.64 UR18, c[0x0][0x210] ;  /* 0x0000840000127ab9 */ /* 0x000fe20000000a00 */
[----:B------:R-:W-:-:S03]  /*2000*/  ULDC UR5, c[0x0][0x29c] ;  /* 0x0000a70000057ab9 */ /* 0x000fc60000000800 */
[----:B------:R-:W3:Y:S01]  /*2010*/  LDG.E.64 R26, desc[UR6][R26.64] ;  /* 0x000000061a1a7981 */ /* 0x000ee2000c1e1b00 */
[----:B------:R-:W-:Y:S01]  /*2020*/  IADD3 R0, P0, R7, R14, RZ ;  /* 0x0000000e07007210 */ /* 0x000fe20007f1e0ff */
[----:B------:R-:W-:Y:S01]  /*2030*/  VIADD R7, R6, UR5 ;  /* 0x0000000506077c36 */ /* 0x000fe20008000000 */
[----:B------:R-:W-:Y:S02]  /*2040*/  BSSY B0, `(.L_x_1066) ;  /* 0x0000013000007945 */ /* 0x000fe40003800000 */
[----:B------:R-:W-:Y:S02]  /*2050*/  LEA.HI.X.SX32 R37, R14, R37, 0x1, P0 ;  /* 0x000000250e257211 */ /* 0x000fe400000f0eff */
[----:B------:R-:W-:-:S04]  /*2060*/  LEA R14, P1, R0, UR18, 0x3 ;  /* 0x00000012000e7c11 */ /* 0x000fc8000f8218ff */
[----:B------:R-:W-:Y:S01]  /*2070*/  LEA.HI.X R15, R0, UR19, R37, 0x3, P1 ;  /* 0x00000013000f7c11 */ /* 0x000fe200088f1c25 */
[----:B---3--:R-:W0:Y:S01]  /*2080*/  MUFU.RCP64H R21, R27 ;  /* 0x0000001b00157308 */ /* 0x008e220000001800 */
[----:B------:R-:W-:-:S04]  /*2090*/  IADD3 R20, R27, 0x300402, RZ ;  /* 0x003004021b147810 */ /* 0x000fc80007ffe0ff */
[----:B------:R-:W-:Y:S02]  /*20a0*/  FSETP.GEU.AND P0, PT, |R20|, 5.8789094863358348022e-39, PT ;  /* 0x004004021400780b */ /* 0x000fe40003f0e200 */
[----:B0-----:R-:W-:-:S08]  /*20b0*/  DFMA R16, -R26, R20, 1 ;  /* 0x3ff000001a10742b */ /* 0x001fd00000000114 */
[----:B------:R-:W-:Y:S02]  /*20c0*/  DFMA R22, R16, R16, R16 ;  /* 0x000000101016722b */ /* 0x000fe40000000010 */
[----:B------:R-:W0:Y:S06]  /*20d0*/  LDC.64 R16, c[0x0][0x290] ;  /* 0x0000a400ff107b82 */ /* 0x000e2c0000000a00 */
[----:B------:R-:W-:-:S08]  /*20e0*/  DFMA R22, R20, R22, R20 ;  /* 0x000000161416722b */ /* 0x000fd00000000014 */
[----:B------:R-:W-:-:S08]  /*20f0*/  DFMA R34, -R26, R22, 1 ;  /* 0x3ff000001a22742b */ /* 0x000fd00000000116 */
[----:B------:R-:W-:Y:S01]  /*2100*/  DFMA R34, R22, R34, R22 ;  /* 0x000000221622722b */ /* 0x000fe20000000016 */
[----:B0-----:R-:W-:Y:S01]  /*2110*/  IMAD.WIDE R6, R7, 0x8, R16 ;  /* 0x0000000807067825 */ /* 0x001fe200078e0210 */
[----:B------:R-:W-:Y:S09]  /*2120*/  @P0 BRA `(.L_x_1067) ;  /* 0x0000000000100947 */ /* 0x000ff20003800000 */
[----:B------:R-:W-:Y:S02]  /*2130*/  LOP3.LUT R30, R27, 0x7fffffff, RZ, 0xc0, !PT ;  /* 0x7fffffff1b1e7812 */ /* 0x000fe400078ec0ff */
[----:B------:R-:W-:-:S03]  /*2140*/  MOV R0, 0x2170 ;  /* 0x0000217000007802 */ /* 0x000fc60000000f00 */
[----:B------:R-:W-:-:S07]  /*2150*/  VIADD R30, R30, 0xfff00000 ;  /* 0xfff000001e1e7836 */ /* 0x000fce0000000000 */
[----:B--2---:R-:W-:Y:S05]  /*2160*/  CALL.REL.NOINC `($__internal_13_$__cuda_sm20_dblrcp_rn_slowpath_v3) ;  /* 0x0000000800907944 */ /* 0x004fea0003c00000 */
.L_x_1067:
[----:B------:R-:W-:Y:S05]  /*2170*/  BSYNC B0 ;  /* 0x0000000000007941 */ /* 0x000fea0003800000 */
.L_x_1066:
[----:B------:R-:W3:Y:S01]  /*2180*/  LDG.E.64 R6, desc[UR6][R6.64] ;  /* 0x0000000606067981 */ /* 0x000ee2000c1e1b00 */
[----:B--2---:R-:W3:Y:S01]  /*2190*/  I2F.F64 R18, R18 ;  /* 0x0000001200127312 */ /* 0x004ee20000201c00 */
        /* <DEDUP_REMOVED lines=18> */
.L_x_1068:
        /* <DEDUP_REMOVED lines=9> */
[----:B------:R0:W3:Y:S05]  /*2350*/  F2I.F64.TRUNC R18, R16 ;  /* 0x0000001000127311 */ /* 0x0000ea000030d100 */
[----:B------:R-:W-:Y:S02]  /*2360*/  DFMA R20, R20, R6, R22 ;  /* 0x000000061414722b */ /* 0x000fe40000000016 */
[----:B------:R-:W-:-:S06]  /*2370*/  DFMA R10, R10, R34, R24 ;  /* 0x000000220a0a722b */ /* 0x000fcc0000000018 */
[----:B0-----:R-:W-:-:S11]  /*2380*/  DADD R12, R12, R20 ;  /* 0x000000000c0c7229 */ /* 0x001fd60000000014 */
.L_x_1059:
[----:B-123--:R-:W0:Y:S01]  /*2390*/  I2F.F64 R14, R18 ;  /* 0x00000012000e7312 */ /* 0x00ee220000201c00 */
[----:B------:R-:W-:Y:S01]  /*23a0*/  MOV R6, 0x1 ;  /* 0x0000000100067802 */ /* 0x000fe20000000f00 */
[----:B------:R-:W1:Y:S01]  /*23b0*/  LDC.64 R24, c[0x0][0x240] ;  /* 0x00009000ff187b82 */ /* 0x000e620000000a00 */
[----:B------:R-:W-:Y:S01]  /*23c0*/  ULDC UR5, c[0x0][0x24c] ;  /* 0x0000930000057ab9 */ /* 0x000fe20000000800 */
[----:B------:R-:W-:Y:S01]  /*23d0*/  FSETP.GEU.AND P1, PT, |R13|, 6.5827683646048100446e-37, PT ;  /* 0x036000000d00780b */ /* 0x000fe20003f2e200 */
[----:B------:R-:W-:Y:S03]  /*23e0*/  BSSY B0, `(.L_x_1069) ;  /* 0x0000016000007945 */ /* 0x000fe60003800000 */
[----:B0-----:R-:W0:Y:S02]  /*23f0*/  MUFU.RCP64H R7, R15 ;  /* 0x0000000f00077308 */ /* 0x001e240000001800 */
[----:B0-----:R-:W-:-:S08]  /*2400*/  DFMA R16, -R14, R6, 1 ;  /* 0x3ff000000e10742b */ /* 0x001fd00000000106 */
[----:B------:R-:W-:-:S08]  /*2410*/  DFMA R16, R16, R16, R16 ;  /* 0x000000101010722b */ /* 0x000fd00000000010 */
[----:B------:R-:W-:-:S08]  /*2420*/  DFMA R16, R6, R16, R6 ;  /* 0x000000100610722b */ /* 0x000fd00000000006 */
[----:B------:R-:W-:-:S08]  /*2430*/  DFMA R6, -R14, R16, 1 ;  /* 0x3ff000000e06742b */ /* 0x000fd00000000110 */
[----:B------:R-:W-:Y:S01]  /*2440*/  DFMA R6, R16, R6, R16 ;  /* 0x000000061006722b */ /* 0x000fe20000000010 */
[----:B------:R-:W-:-:S04]  /*2450*/  IMAD R17, R2, UR5, RZ ;  /* 0x0000000502117c24 */ /* 0x000fc8000f8e02ff */
[----:B-1----:R-:W-:-:S03]  /*2460*/  IMAD.WIDE R16, R17, 0x8, R24 ;  /* 0x0000000811107825 */ /* 0x002fc600078e0218 */
[----:B------:R-:W-:Y:S02]  /*2470*/  DMUL R20, R6, R12 ;  /* 0x0000000c06147228 */ /* 0x000fe40000000000 */
[----:B------:R0:W-:Y:S06]  /*2480*/  STG.E.64 desc[UR6][R16.64], R10 ;  /* 0x0000000a10007986 */ /* 0x0001ec000c101b06 */
[----:B------:R-:W-:-:S08]  /*2490*/  DFMA R22, -R14, R20, R12 ;  /* 0x000000140e16722b */ /* 0x000fd0000000010c */
[----:B------:R-:W-:-:S10]  /*24a0*/  DFMA R6, R6, R22, R20 ;  /* 0x000000160606722b */ /* 0x000fd40000000014 */
[----:B------:R-:W-:-:S05]  /*24b0*/  FFMA R0, RZ, R15, R7 ;  /* 0x0000000fff007223 */ /* 0x000fca0000000007 */
[----:B------:R-:W-:-:S13]  /*24c0*/  FSETP.GT.AND P0, PT, |R0|, 1.469367938527859385e-39, PT ;  /* 0x001000000000780b */ /* 0x000fda0003f04200 */
[----:B0-----:R-:W-:Y:S05]  /*24d0*/  @P0 BRA P1, `(.L_x_1070) ;  /* 0x0000000000180947 */ /* 0x001fea0000800000 */
[----:B------:R-:W-:Y:S01]  /*24e0*/  IMAD.MOV.U32 R19, RZ, RZ, R12 ;  /* 0x000000ffff137224 */ /* 0x000fe200078e000c */
[----:B------:R-:W-:Y:S01]  /*24f0*/  MOV R0, 0x2520 ;  /* 0x0000252000007802 */ /* 0x000fe20000000f00 */
[----:B------:R-:W-:-:S07]  /*2500*/  IMAD.MOV.U32 R20, RZ, RZ, R13 ;  /* 0x000000ffff147224 */ /* 0x000fce00078e000d */
[----:B------:R-:W-:Y:S05]  /*2510*/  CALL.REL.NOINC `($__internal_14_$__cuda_sm20_div_rn_f64_full) ;  /* 0x0000000800447944 */ /* 0x000fea0003c00000 */
[----:B------:R-:W-:Y:S02]  /*2520*/  IMAD.MOV.U32 R6, RZ, RZ, R24 ;  /* 0x000000ffff067224 */ /* 0x000fe400078e0018 */
[----:B------:R-:W-:-:S07]  /*2530*/  IMAD.MOV.U32 R7, RZ, RZ, R25 ;  /* 0x000000ffff077224 */ /* 0x000fce00078e0019 */
.L_x_1070:
[----:B------:R-:W-:Y:S05]  /*2540*/  BSYNC B0 ;  /* 0x0000000000007941 */ /* 0x000fea0003800000 */
.L_x_1069:
        /* <DEDUP_REMOVED lines=25> */
[----:B------:R-:W-:Y:S05]  /*26e0*/  CALL.REL.NOINC `($__internal_15_$__cuda_sm20_dsqrt_rn_f64_mediumpath_v1) ;  /* 0x0000000c00447944 */ /* 0x000fea0003c00000 */
.L_x_1072:
[----:B------:R-:W-:Y:S05]  /*26f0*/  BSYNC B0 ;  /* 0x0000000000007941 */ /* 0x000fea0003800000 */
.L_x_1071:
        /* <DEDUP_REMOVED lines=14> */
.L_x_1074:
[----:B------:R-:W-:Y:S05]  /*27e0*/  BSYNC B0 ;  /* 0x0000000000007941 */ /* 0x000fea0003800000 */
.L_x_1073:
[----:B------:R-:W-:Y:S01]  /*27f0*/  ULDC.64 UR18, c[0x0][0x260] ;  /* 0x0000980000127ab9 */ /* 0x000fe20000000a00 */
[----:B------:R-:W0:Y:S01]  /*2800*/  LDC.64 R6, c[0x0][0x250] ;  /* 0x00009400ff067b82 */ /* 0x000e220000000a00 */
[----:B------:R-:W-:Y:S01]  /*2810*/  ISETP.NE.U32.AND P0, PT, RZ, UR18, PT ;  /* 0x00000012ff007c0c */ /* 0x000fe2000bf05070 */
[----:B------:R-:W-:Y:S02]  /*2820*/  ULDC UR5, c[0x0][0x25c] ;  /* 0x0000970000057ab9 */ /* 0x000fe40000000800 */
[----:B------:R-:W-:Y:S01]  /*2830*/  IMAD R17, R2, UR5, RZ ;  /* 0x0000000502117c24 */ /* 0x000fe2000f8e02ff */
[----:B------:R-:W-:Y:S01]  /*2840*/  ISETP.NE.AND.EX P0, PT, RZ, UR19, PT, P0 ;  /* 0x00000013ff007c0c */ /* 0x000fe2000bf05300 */
[----:B------:R-:W-:Y:S01]  /*2850*/  VIADD R16, R18, 0xffffffff ;  /* 0xffffffff12107836 */ /* 0x000fe20000000000 */
[----:B------:R-:W-:Y:S01]  /*2860*/  FSETP.GEU.AND P2, PT, |R13|, 6.5827683646048100446e-37, PT ;  /* 0x036000000d00780b */ /* 0x000fe20003f4e200 */
[----:B------:R-:W-:-:S10]  /*2870*/  ULDC.64 UR18, c[0x0][0x270] ;  /* 0x00009c0000127ab9 */ /* 0x000fd40000000a00 */
[----:B------:R-:W1:Y:S01]  /*2880*/  @P0 LDC R19, c[0x0][0x26c] ;  /* 0x00009b00ff130b82 */ /* 0x000e620000000800 */
[----:B0-----:R-:W-:-:S07]  /*2890*/  IMAD.WIDE R6, R17, 0x8, R6 ;  /* 0x0000000811067825 */ /* 0x001fce00078e0206 */
[----:B------:R-:W0:Y:S01]  /*28a0*/  @P0 LDC.64 R14, c[0x0][0x260] ;  /* 0x00009800ff0e0b82 */ /* 0x000e220000000a00 */
[----:B------:R2:W-:Y:S07]  /*28b0*/  STG.E.64 desc[UR6][R6.64], R34 ;  /* 0x0000002206007986 */ /* 0x0005ee000c101b06 */
[----:B------:R-:W3:Y:S01]  /*28c0*/  @P0 LDC.64 R24, c[0x0][0x288] ;  /* 0x0000a200ff180b82 */ /* 0x000ee20000000a00 */
[----:B-1----:R-:W-:-:S04]  /*28d0*/  @P0 IMAD R19, R2, R19, RZ ;  /* 0x0000001302130224 */ /* 0x002fc800078e02ff */
[----:B0-----:R-:W-:-:S05]  /*28e0*/  @P0 IMAD.WIDE R14, R19, 0x8, R14 ;  /* 0x00000008130e0825 */ /* 0x001fca00078e020e */
[----:B------:R-:W4:Y:S01]  /*28f0*/  @P0 LDG.E.64 R20, desc[UR6][R14.64] ;  /* 0x000000060e140981 */ /* 0x000f22000c1e1b00 */
[----:B------:R-:W0:Y:S01]  /*2900*/  I2F.F64 R16, R16 ;  /* 0x0000001000107312 */ /* 0x000e220000201c00 */
[----:B------:R-:W-:Y:S01]  /*2910*/  IMAD.MOV.U32 R18, RZ, RZ, 0x1 ;  /* 0x00000001ff127424 */ /* 0x000fe200078e00ff */
[----:B------:R-:W-:Y:S06]  /*2920*/  BSSY B0, `(.L_x_1075) ;  /* 0x000001a000007945 */ /* 0x000fec0003800000 */
[----:B0-----:R-:W0:Y:S02]  /*2930*/  MUFU.RCP64H R19, R17 ;  /* 0x0000001100137308 */ /* 0x001e240000001800 */
[----:B0-----:R-:W-:-:S08]  /*2940*/  DFMA R22, -R16, R18, 1 ;  /* 0x3ff000001016742b */ /* 0x001fd00000000112 */
[----:B------:R-:W-:-:S08]  /*2950*/  DFMA R22, R22, R22, R22 ;  /* 0x000000161616722b */ /* 0x000fd00000000016 */
[----:B------:R-:W-:-:S08]  /*2960*/  DFMA R22, R18, R22, R18 ;  /* 0x000000161216722b */ /* 0x000fd00000000012 */
[----:B------:R-:W-:-:S08]  /*2970*/  DFMA R18, -R16, R22, 1 ;  /* 0x3ff000001012742b */ /* 0x000fd00000000116 */
[----:B------:R-:W-:-:S08]  /*2980*/  DFMA R18, R22, R18, R22 ;  /* 0x000000121612722b */ /* 0x000fd00000000016 */
[----:B--2---:R-:W-:-:S08]  /*2990*/  DMUL R6, R18, R12 ;  /* 0x0000000c12067228 */ /* 0x004fd00000000000 */
[----:B------:R-:W-:-:S08]  /*29a0*/  DFMA R22, -R16, R6, R12 ;  /* 0x000000061016722b */ /* 0x000fd0000000010c */
[----:B------:R-:W-:-:S10]  /*29b0*/  DFMA R6, R18, R22, R6 ;  /* 0x000000161206722b */ /* 0x000fd40000000006 */
[----:B------:R-:W-:-:S05]  /*29c0*/  FFMA R0, RZ, R17, R7 ;  /* 0x00000011ff007223 */ /* 0x000fca0000000007 */
[----:B------:R-:W-:Y:S01]  /*29d0*/  FSETP.GT.AND P1, PT, |R0|, 1.469367938527859385e-39, PT ;  /* 0x001000000000780b */ /* 0x000fe20003f24200 */
[----:B----4-:R-:W-:-:S08]  /*29e0*/  @P0 DMUL R20, R8, R20 ;  /* 0x0000001408140228 */ /* 0x010fd00000000000 */
[----:B---3--:R-:W-:-:S07]  /*29f0*/  @P0 DFMA R20, R10, R24, R20 ;  /* 0x000000180a14022b */ /* 0x008fce0000000014 */
[----:B------:R0:W-:Y:S01]  /*2a00*/  @P0 STG.E.64 desc[UR6][R14.64], R20 ;  /* 0x000000140e000986 */ /* 0x0001e2000c101b06 */
[----:B------:R-:W-:-:S04]  /*2a10*/  ISETP.NE.U32.AND P0, PT, RZ, UR18, PT ;  /* 0x00000012ff007c0c */ /* 0x000fc8000bf05070 */
[----:B------:R-:W-:Y:S01]  /*2a20*/  ISETP.NE.AND.EX P0, PT, RZ, UR19, PT, P0 ;  /* 0x00000013ff007c0c */ /* 0x000fe2000bf05300 */
[----:B------:R-:W-:-:S12]  /*2a30*/  @P1 BRA P2, `(.L_x_1076) ;  /* 0x0000000000201947 */ /* 0x000fd80001000000 */
[----:B------:R-:W-:Y:S01]  /*2a40*/  IMAD.MOV.U32 R19, RZ, RZ, R12 ;  /* 0x000000ffff137224 */ /* 0x000fe200078e000c */
[----:B------:R-:W-:Y:S01]  /*2a50*/  MOV R0, 0x2aa0 ;  /* 0x00002aa000007802 */ /* 0x000fe20000000f00 */
[----:B0-----:R-:W-:Y:S02]  /*2a60*/  IMAD.MOV.U32 R20, RZ, RZ, R13 ;  /* 0x000000ffff147224 */ /* 0x001fe400078e000d */
[----:B------:R-:W-:Y:S02]  /*2a70*/  IMAD.MOV.U32 R14, RZ, RZ, R16 ;  /* 0x000000ffff0e7224 */ /* 0x000fe400078e0010 */
[----:B------:R-:W-:-:S07]  /*2a80*/  IMAD.MOV.U32 R15, RZ, RZ, R17 ;  /* 0x000000ffff0f7224 */ /* 0x000fce00078e0011 */
[----:B------:R-:W-:Y:S05]  /*2a90*/  CALL.REL.NOINC `($__internal_14_$__cuda_sm20_div_rn_f64_full) ;  /* 0x0000000000e47944 */ /* 0x000fea0003c00000 */
[----:B------:R-:W-:Y:S01]  /*2aa0*/  IMAD.MOV.U32 R6, RZ, RZ, R24 ;  /* 0x000000ffff067224 */ /* 0x000fe200078e0018 */
[----:B------:R-:W-:-:S07]  /*2ab0*/  MOV R7, R25 ;  /* 0x0000001900077202 */ /* 0x000fce0000000f00 */
.L_x_1076:
[----:B------:R-:W-:Y:S05]  /*2ac0*/  BSYNC B0 ;  /* 0x0000000000007941 */ /* 0x000fea0003800000 */
.L_x_1075:
[----:B------:R-:W1:Y:S01]  /*2ad0*/  @P0 LDC R13, c[0x0][0x27c] ;  /* 0x00009f00ff0d0b82 */ /* 0x000e620000000800 */
[----:B------:R-:W-:-:S07]  /*2ae0*/  ULDC UR5, c[0x0][0x21c] ;  /* 0x0000870000057ab9 */ /* 0x000fce0000000800 */
[----:B------:R-:W2:Y:S08]  /*2af0*/  @P0 LDC.64 R10, c[0x0][0x270] ;  /* 0x00009c00ff0a0b82 */ /* 0x000eb00000000a00 */
[----:B0-----:R-:W0:Y:S01]  /*2b00*/  @P0 LDC.64 R14, c[0x0][0x288] ;  /* 0x0000a200ff0e0b82 */ /* 0x001e220000000a00 */
[----:B-1----:R-:W-:-:S04]  /*2b10*/  @P0 IMAD R13, R2, R13, RZ ;  /* 0x0000000d020d0224 */ /* 0x002fc800078e02ff */
[----:B--2---:R-:W-:-:S05]  /*2b20*/  @P0 IMAD.WIDE R10, R13, 0x8, R10 ;  /* 0x000000080d0a0825 */ /* 0x004fca00078e020a */
[----:B------:R-:W2:Y:S01]  /*2b30*/  @P0 LDG.E.64 R12, desc[UR6][R10.64] ;  /* 0x000000060a0c0981 */ /* 0x000ea2000c1e1b00 */
[----:B------:R-:W-:Y:S01]  /*2b40*/  VIADD R2, R2, UR4 ;  /* 0x0000000402027c36 */ /* 0x000fe20008000000 */
[----:B--2---:R-:W-:-:S08]  /*2b50*/  @P0 DMUL R12, R8, R12 ;  /* 0x0000000c080c0228 */ /* 0x004fd00000000000 */
[----:B0-----:R-:W-:-:S07]  /*2b60*/  @P0 DFMA R12, R6, R14, R12 ;  /* 0x0000000e060c022b */ /* 0x001fce000000000c */
[----:B------:R0:W-:Y:S01]  /*2b70*/  @P0 STG.E.64 desc[UR6][R10.64], R12 ;  /* 0x0000000c0a000986 */ /* 0x0001e2000c101b06 */
[----:B------:R-:W-:-:S13]  /*2b80*/  ISETP.GE.AND P0, PT, R2, UR5, PT ;  /* 0x0000000502007c0c */ /* 0x000fda000bf06270 */
[----:B0-----:R-:W-:Y:S05]  /*2b90*/  @!P0 BRA `(.L_x_1077) ;  /* 0xffffffd800e08947 */ /* 0x001fea000383ffff */
[----:B------:R-:W-:Y:S05]  /*2ba0*/  EXIT ;  /* 0x000000000000794d */ /* 0x000fea0003800000 */
        .weak           $__internal_13_$__cuda_sm20_dblrcp_rn_slowpath_v3
        .type           $__internal_13_$__cuda_sm20_dblrcp_rn_slowpath_v3,@function
        .size           $__internal_13_$__cuda_sm20_dblrcp_rn_slowpath_v3,($__internal_14_$__cuda_sm20_div_rn_f64_full - $__internal_13_$__cuda_sm20_dblrcp_rn_slowpath_v3)
$__internal_13_$__cuda_sm20_dblrcp_rn_slowpath_v3:
        /* <DEDUP_REMOVED lines=24> */
.L_x_1081:
        /* <DEDUP_REMOVED lines=10> */
.L_x_1079:
[----:B------:R-:W-:Y:S01]  /*2dd0*/  LOP3.LUT R35, R27, 0x80000, RZ, 0xfc, !PT ;  /* 0x000800001b237812 */ /* 0x000fe200078efcff */
[----:B------:R-:W-:-:S07]  /*2de0*/  IMAD.MOV.U32 R34, RZ, RZ, R26 ;  /* 0x000000ffff227224 */ /* 0x000fce00078e001a */
.L_x_1080:
[----:B------:R-:W-:Y:S05]  /*2df0*/  BSYNC B1 ;  /* 0x0000000000017941 */ /* 0x000fea0003800000 */
.L_x_1078:
[----:B------:R-:W-:Y:S01]  /*2e00*/  MOV R26, R0 ;  /* 0x00000000001a7202 */ /* 0x000fe20000000f00 */
[----:B------:R-:W-:-:S04]  /*2e10*/  IMAD.MOV.U32 R27, RZ, RZ, 0x0 ;  /* 0x00000000ff1b7424 */ /* 0x000fc800078e00ff */
[----:B------:R-:W-:Y:S05]  /*2e20*/  RET.REL.NODEC R26 `(_ZN2at6native35batch_norm_reduce_statistics_kernelIddiEEvNS_27GenericPackedTensorAccessorIT0_Lm2ENS_17RestrictPtrTraitsET1_EES6_NS2_IS3_Lm1ES4_S5_EES7_NS2_IT_Lm1ES4_S5_EES9_S3_S3_S9_) ;  /* 0xffffffd01a747950 */ /* 0x000fea0003c3ffff */
        .weak           $__internal_14_$__cuda_sm20_div_rn_f64_full
        .type           $__internal_14_$__cuda_sm20_div_rn_f64_full,@function
        .size           $__internal_14_$__cuda_sm20_div_rn_f64_full,($__internal_15_$__cuda_sm20_dsqrt_rn_f64_mediumpath_v1 - $__internal_14_$__cuda_sm20_div_rn_f64_full)
$__internal_14_$__cuda_sm20_div_rn_f64_full:
[C---:B------:R-:W-:Y:S01]  /*2e30*/  FSETP.GEU.AND P1, PT, |R15|.reuse, 1.469367938527859385e-39, PT ;  /* 0x001000000f00780b */ /* 0x040fe20003f2e200 */
[----:B------:R-:W-:Y:S01]  /*2e40*/  IMAD.MOV.U32 R17, RZ, RZ, R20 ;  /* 0x000000ffff117224 */ /* 0x000fe200078e0014 */
[C---:B------:R-:W-:Y:S01]  /*2e50*/  LOP3.LUT R6, R15.reuse, 0x800fffff, RZ, 0xc0, !PT ;  /* 0x800fffff0f067812 */ /* 0x040fe200078ec0ff */
[----:B------:R-:W-:Y:S01]  /*2e60*/  IMAD.MOV.U32 R20, RZ, RZ, 0x1 ;  /* 0x00000001ff147424 */ /* 0x000fe200078e00ff */
[----:B------:R-:W-:Y:S01]  /*2e70*/  LOP3.LUT R30, R15, 0x7ff00000, RZ, 0xc0, !PT ;  /* 0x7ff000000f1e7812 */ /* 0x000fe200078ec0ff */
[----:B------:R-:W-:Y:S01]  /*2e80*/  IMAD.MOV.U32 R16, RZ, RZ, R19 ;  /* 0x000000ffff107224 */ /* 0x000fe200078e0013 */
        /* <DEDUP_REMOVED lines=18> */
[----:B------:R-:W-:Y:S01]  /*2fb0*/  IMAD.MOV.U32 R20, RZ, RZ, R16 ;  /* 0x000000ffff147224 */ /* 0x000fe200078e0010 */
[----:B------:R-:W-:Y:S02]  /*2fc0*/  SEL R21, R24, 0x63400000, !P2 ;  /* 0x6340000018157807 */ /* 0x000fe40005000000 */
[--C-:B------:R-:W-:Y:S02]  /*2fd0*/  @!P3 LOP3.LUT R23, R23, 0x80000000, R17.reuse, 0xf8, !PT ;  /* 0x800000001717b812 */ /* 0x100fe400078ef811 */
[----:B------:R-:W-:Y:S01]  /*2fe0*/  LOP3.LUT R21, R21, 0x800fffff, R17, 0xf8, !PT ;  /* 0x800fffff15157812 */ /* 0x000fe200078ef811 */
[----:B------:R-:W-:Y:S01]  /*2ff0*/  DFMA R28, R26, -R6, 1 ;  /* 0x3ff000001a1c742b */ /* 0x000fe20000000806 */
[----:B------:R-:W-:Y:S02]  /*3000*/  @!P3 LOP3.LUT R23, R23, 0x100000, RZ, 0xfc, !PT ;  /* 0x001000001717b812 */ /* 0x000fe400078efcff */
[----:B------:R-:W-:-:S06]  /*3010*/  @!P3 MOV R22, RZ ;  /* 0x000000ff0016b202 */ /* 0x000fcc0000000f00 */
[----:B------:R-:W-:Y:S02]  /*3020*/  @!P3 DFMA R20, R20, 2, -R22 ;  /* 0x400000001414b82b */ /* 0x000fe40000000816 */
[----:B------:R-:W-:-:S08]  /*3030*/  DFMA R22, R26, R28, R26 ;  /* 0x0000001c1a16722b */ /* 0x000fd0000000001a */
[----:B------:R-:W-:Y:S01]  /*3040*/  @!P3 LOP3.LUT R31, R21, 0x7ff00000, RZ, 0xc0, !PT ;  /* 0x7ff00000151fb812 */ /* 0x000fe200078ec0ff */
[----:B------:R-:W-:-:S04]  /*3050*/  DMUL R26, R22, R20 ;  /* 0x00000014161a7228 */ /* 0x000fc80000000000 */
[----:B------:R-:W-:-:S04]  /*3060*/  VIADD R25, R31, 0xffffffff ;  /* 0xffffffff1f197836 */ /* 0x000fc80000000000 */
[----:B------:R-:W-:Y:S01]  /*3070*/  DFMA R28, R26, -R6, R20 ;  /* 0x800000061a1c722b */ /* 0x000fe20000000014 */
[----:B------:R-:W-:-:S04]  /*3080*/  ISETP.GT.U32.AND P1, PT, R25, 0x7feffffe, PT ;  /* 0x7feffffe1900780c */ /* 0x000fc80003f24070 */
[----:B------:R-:W-:-:S03]  /*3090*/  ISETP.GT.U32.OR P1, PT, R32, 0x7feffffe, P1 ;  /* 0x7feffffe2000780c */ /* 0x000fc60000f24470 */
[----:B------:R-:W-:-:S10]  /*30a0*/  DFMA R22, R22, R28, R26 ;  /* 0x0000001c1616722b */ /* 0x000fd4000000001a */
[----:B------:R-:W-:Y:S05]  /*30b0*/  @P1 BRA `(.L_x_1083) ;  /* 0x00000000006c1947 */ /* 0x000fea0003800000 */
[----:B------:R-:W-:-:S04]  /*30c0*/  LOP3.LUT R26, R15, 0x7ff00000, RZ, 0xc0, !PT ;  /* 0x7ff000000f1a7812 */ /* 0x000fc800078ec0ff */
[CC--:B------:R-:W-:Y:S02]  /*30d0*/  VIADDMNMX R16, R19.reuse, -R26.reuse, 0xb9600000, !PT ;  /* 0xb960000013107446 */ /* 0x0c0fe4000780091a */
[----:B------:R-:W-:Y:S02]  /*30e0*/  ISETP.GE.U32.AND P1, PT, R19, R26, PT ;  /* 0x0000001a1300720c */ /* 0x000fe40003f26070 */
[----:B------:R-:W-:Y:S02]  /*30f0*/  VIMNMX R16, R16, 0x46a00000, PT ;  /* 0x46a0000010107848 */ /* 0x000fe40003fe0100 */
[----:B------:R-:W-:-:S05]  /*3100*/  SEL R19, R24, 0x63400000, !P1 ;  /* 0x6340000018137807 */ /* 0x000fca0004800000 */
[----:B------:R-:W-:Y:S02]  /*3110*/  IMAD.IADD R19, R16, 0x1, -R19 ;  /* 0x0000000110137824 */ /* 0x000fe400078e0a13 */
[----:B------:R-:W-:Y:S02]  /*3120*/  IMAD.MOV.U32 R16, RZ, RZ, RZ ;  /* 0x000000ffff107224 */ /* 0x000fe400078e00ff */
        /* <DEDUP_REMOVED lines=10> */
[----:B------:R-:W-:Y:S01]  /*31d0*/  IADD3 R7, -R19, RZ, RZ ;  /* 0x000000ff13077210 */ /* 0x000fe20007ffe1ff */
[----:B------:R-:W-:Y:S01]  /*31e0*/  IMAD.MOV.U32 R6, RZ, RZ, RZ ;  /* 0x000000ffff067224 */ /* 0x000fe200078e00ff */
[----:B------:R-:W-:-:S05]  /*31f0*/  DMUL.RP R16, R22, R16 ;  /* 0x0000001016107228 */ /* 0x000fca0000008000 */
[----:B------:R-:W-:-:S05]  /*3200*/  DFMA R6, R24, -R6, R22 ;  /* 0x800000061806722b */ /* 0x000fca0000000016 */
[----:B------:R-:W-:Y:S02]  /*3210*/  LOP3.LUT R15, R17, R15, RZ, 0x3c, !PT ;  /* 0x0000000f110f7212 */ /* 0x000fe400078e3cff */
[----:B------:R-:W-:-:S04]  /*3220*/  IADD3 R6, -R19, -0x43300000, RZ ;  /* 0xbcd0000013067810 */ /* 0x000fc80007ffe1ff */
[----:B------:R-:W-:-:S04]  /*3230*/  FSETP.NEU.AND P1, PT, |R7|, R6, PT ;  /* 0x000000060700720b */ /* 0x000fc80003f2d200 */
[----:B------:R-:W-:Y:S02]  /*3240*/  FSEL R24, R16, R24, !P1 ;  /* 0x0000001810187208 */ /* 0x000fe40004800000 */
[----:B------:R-:W-:Y:S01]  /*3250*/  FSEL R25, R15, R25, !P1 ;  /* 0x000000190f197208 */ /* 0x000fe20004800000 */
[----:B------:R-:W-:Y:S06]  /*3260*/  BRA `(.L_x_1084) ;  /* 0x0000000000547947 */ /* 0x000fec0003800000 */
.L_x_1083:
        /* <DEDUP_REMOVED lines=12> */
[----:B------:R-:W-:Y:S02]  /*3330*/  @!P1 IMAD.MOV.U32 R24, RZ, RZ, RZ ;  /* 0x000000ffff189224 */ /* 0x000fe400078e00ff */
[----:B------:R-:W-:Y:S02]  /*3340*/  @P1 IMAD.MOV.U32 R24, RZ, RZ, RZ ;  /* 0x000000ffff181224 */ /* 0x000fe400078e00ff */
[----:B------:R-:W-:Y:S01]  /*3350*/  @P1 IMAD.MOV.U32 R25, RZ, RZ, R6 ;  /* 0x000000ffff191224 */ /* 0x000fe200078e0006 */
[----:B------:R-:W-:Y:S06]  /*3360*/  BRA `(.L_x_1084) ;  /* 0x0000000000147947 */ /* 0x000fec0003800000 */
.L_x_1086:
[----:B------:R-:W-:Y:S01]  /*3370*/  LOP3.LUT R25, R15, 0x80000, RZ, 0xfc, !PT ;  /* 0x000800000f197812 */ /* 0x000fe200078efcff */
[----:B------:R-:W-:Y:S01]  /*3380*/  IMAD.MOV.U32 R24, RZ, RZ, R14 ;  /* 0x000000ffff187224 */ /* 0x000fe200078e000e */
[----:B------:R-:W-:Y:S06]  /*3390*/  BRA `(.L_x_1084) ;  /* 0x0000000000087947 */ /* 0x000fec0003800000 */
.L_x_1085:
[----:B------:R-:W-:Y:S02]  /*33a0*/  LOP3.LUT R25, R17, 0x80000, RZ, 0xfc, !PT ;  /* 0x0008000011197812 */ /* 0x000fe400078efcff */
[----:B------:R-:W-:-:S07]  /*33b0*/  MOV R24, R16 ;  /* 0x0000001000187202 */ /* 0x000fce0000000f00 */
.L_x_1084:
[----:B------:R-:W-:Y:S05]  /*33c0*/  BSYNC B1 ;  /* 0x0000000000017941 */ /* 0x000fea0003800000 */
.L_x_1082:
[----:B------:R-:W-:Y:S02]  /*33d0*/  IMAD.MOV.U32 R6, RZ, RZ, R0 ;  /* 0x000000ffff067224 */ /* 0x000fe400078e0000 */
[----:B------:R-:W-:-:S04]  /*33e0*/  IMAD.MOV.U32 R7, RZ, RZ, 0x0 ;  /* 0x00000000ff077424 */ /* 0x000fc800078e00ff */
[----:B------:R-:W-:Y:S05]  /*33f0*/  RET.REL.NODEC R6 `(_ZN2at6native35batch_norm_reduce_statistics_kernelIddiEEvNS_27GenericPackedTensorAccessorIT0_Lm2ENS_17RestrictPtrTraitsET1_EES6_NS2_IS3_Lm1ES4_S5_EES7_NS2_IT_Lm1ES4_S5_EES9_S3_S3_S9_) ;  /* 0xffffffcc06007950 */ /* 0x000fea0003c3ffff */
        .weak           $__internal_15_$__cuda_sm20_dsqrt_rn_f64_mediumpath_v1
        .type           $__internal_15_$__cuda_sm20_dsqrt_rn_f64_mediumpath_v1,@function
        .size           $__internal_15_$__cuda_sm20_dsqrt_rn_f64_mediumpath_v1,(.L_x_28226 - $__internal_15_$__cuda_sm20_dsqrt_rn_f64_mediumpath_v1)
$__internal_15_$__cuda_sm20_dsqrt_rn_f64_mediumpath_v1:
[----:B------:R-:W-:Y:S01]  /*3400*/  ISETP.GE.U32.AND P0, PT, R6, -0x3400000, PT ;  /* 0xfcc000000600780c */ /* 0x000fe20003f06070 */
[----:B------:R-:W-:Y:S01]  /*3410*/  BSSY B1, `(.L_x_1087) ;  /* 0x000002b000017945 */ /* 0x000fe20003800000 */
[----:B------:R-:W-:Y:S02]  /*3420*/  IMAD.MOV.U32 R14, RZ, RZ, R20 ;  /* 0x000000ffff0e7224 */ /* 0x000fe400078e0014 */
[----:B------:R-:W-:Y:S02]  /*3430*/  IMAD.MOV.U32 R15, RZ, RZ, R21 ;  /* 0x000000ffff0f7224 */ /* 0x000fe400078e0015 */
[----:B------:R-:W-:Y:S02]  /*3440*/  IMAD.MOV.U32 R6, RZ, RZ, R16 ;  /* 0x000000ffff067224 */ /* 0x000fe400078e0010 */
[----:B------:R-:W-:Y:S01]  /*3450*/  IMAD.MOV.U32 R7, RZ, RZ, R17 ;  /* 0x000000ffff077224 */ /* 0x000fe200078e0011 */
[----:B------:R-:W-:Y:S01]  /*3460*/  MOV R17, R22 ;  /* 0x0000001600117202 */ /* 0x000fe20000000f00 */
[----:B------:R-:W-:-:S02]  /*3470*/  IMAD.MOV.U32 R16, RZ, RZ, R19 ;  /* 0x000000ffff107224 */ /* 0x000fc400078e0013 */
[----:B------:R-:W-:Y:S02]  /*3480*/  IMAD.MOV.U32 R20, RZ, RZ, R24 ;  /* 0x000000ffff147224 */ /* 0x000fe400078e0018 */
[----:B------:R-:W-:Y:S01]  /*3490*/  IMAD.MOV.U32 R21, RZ, RZ, R23 ;  /* 0x000000ffff157224 */ /* 0x000fe200078e0017 */
[----:B------:R-:W-:Y:S06]  /*34a0*/  @!P0 BRA `(.L_x_1088) ;  /* 0x0000000000208947 */ /* 0x000fec0003800000 */
        /* <DEDUP_REMOVED lines=8> */
.L_x_1088:
[----:B------:R-:W-:-:S14]  /*3530*/  DSETP.NE.AND P0, PT, R14, RZ, PT ;  /* 0x000000ff0e00722a */ /* 0x000fdc0003f05000 */
[----:B------:R-:W-:Y:S05]  /*3540*/  @!P0 BRA `(.L_x_1090) ;  /* 0x0000000000588947 */ /* 0x000fea0003800000 */
[----:B------:R-:W-:-:S13]  /*3550*/  ISETP.GE.AND P0, PT, R15, RZ, PT ;  /* 0x000000ff0f00720c */ /* 0x000fda0003f06270 */
[----:B------:R-:W-:Y:S02]  /*3560*/  @!P0 IMAD.MOV.U32 R6, RZ, RZ, 0x0 ;  /* 0x00000000ff068424 */ /* 0x000fe400078e00ff */
[----:B------:R-:W-:Y:S01]  /*3570*/  @!P0 IMAD.MOV.U32 R7, RZ, RZ, -0x80000 ;  /* 0xfff80000ff078424 */ /* 0x000fe200078e00ff */
[----:B------:R-:W-:Y:S06]  /*3580*/  @!P0 BRA `(.L_x_1089) ;  /* 0x00000000004c8947 */ /* 0x000fec0003800000 */
[----:B------:R-:W-:-:S13]  /*3590*/  ISETP.GT.AND P0, PT, R15, 0x7fefffff, PT ;  /* 0x7fefffff0f00780c */ /* 0x000fda0003f04270 */
[----:B------:R-:W-:Y:S05]  /*35a0*/  @P0 BRA `(.L_x_1090) ;  /* 0x0000000000400947 */ /* 0x000fea0003800000 */
[----:B------:R-:W-:Y:S01]  /*35b0*/  DMUL R6, R14, 8.11296384146066816958e+31 ;  /* 0x469000000e067828 */ /* 0x000fe20000000000 */
[----:B------:R-:W-:Y:S01]  /*35c0*/  IMAD.MOV.U32 R20, RZ, RZ, 0x0 ;  /* 0x00000000ff147424 */ /* 0x000fe200078e00ff */
[----:B------:R-:W-:Y:S01]  /*35d0*/  MOV R21, 0x3fd80000 ;  /* 0x3fd8000000157802 */ /* 0x000fe20000000f00 */
[----:B------:R-:W-:-:S03]  /*35e0*/  IMAD.MOV.U32 R14, RZ, RZ, RZ ;  /* 0x000000ffff0e7224 */ /* 0x000fc600078e00ff */
        /* <DEDUP_REMOVED lines=10> */
[----:B------:R-:W-:Y:S01]  /*3690*/  VIADD R7, R7, 0xfcb00000 ;  /* 0xfcb0000007077836 */ /* 0x000fe20000000000 */
[----:B------:R-:W-:Y:S06]  /*36a0*/  BRA `(.L_x_1089) ;  /* 0x0000000000047947 */ /* 0x000fec0003800000 */
.L_x_1090:
[----:B------:R-:W-:-:S11]  /*36b0*/  DADD R6, R14, R14 ;  /* 0x000000000e067229 */ /* 0x000fd6000000000e */
.L_x_1089:
[----:B------:R-:W-:Y:S05]  /*36c0*/  BSYNC B1 ;  /* 0x0000000000017941 */ /* 0x000fea0003800000 */
.L_x_1087:
[----:B------:R-:W-:Y:S02]  /*36d0*/  IMAD.MOV.U32 R26, RZ, RZ, R6 ;  /* 0x000000ffff1a7224 */ /* 0x000fe400078e0006 */
[----:B------:R-:W-:Y:S02]  /*36e0*/  IMAD.MOV.U32 R27, RZ, RZ, R7 ;  /* 0x000000ffff1b7224 */ /* 0x000fe400078e0007 */
[----:B------:R-:W-:Y:S02]  /*36f0*/  IMAD.MOV.U32 R6, RZ, RZ, R0 ;  /* 0x000000ffff067224 */ /* 0x000fe400078e0000 */
[----:B------:R-:W-:-:S04]  /*3700*/  IMAD.MOV.U32 R7, RZ, RZ, 0x0 ;  /* 0x00000000ff077424 */ /* 0x000fc800078e00ff */
[----:B------:R-:W-:Y:S05]  /*3710*/  RET.REL.NODEC R6 `(_ZN2at6native35batch_norm_reduce_statistics_kernelIddiEEvNS_27GenericPackedTensorAccessorIT0_Lm2ENS_17RestrictPtrTraitsET1_EES6_NS2_IS3_Lm1ES4_S5_EES7_NS2_IT_Lm1ES4_S5_EES9_S3_S3_S9_) ;  /* 0xffffffc806387950 */ /* 0x000fea0003c3ffff */
.L_x_1091:
        /* <DEDUP_REMOVED lines=14> */
.L_x_28226:


//--------------------- .text._ZN2at6native36batch_norm_collect_statistics_kernelINS0_6InvStdEN3c108BFloat16ES4_flEEvNS_27GenericPackedTensorAccessorIKT0_Lm3ENS_17RestrictPtrTraitsET3_EET2_SB_NS5_ISB_Lm1ES8_S9_EESC_ --------------------------
	.section	.text._ZN2at6native36batch_norm_collect_statistics_kernelINS0_6InvStdEN3c108BFloat16ES4_flEEvNS_27GenericPackedTensorAccessorIKT0_Lm3ENS_17RestrictPtrTraitsET3_EET2_SB_NS5_ISB_Lm1ES8_S9_EESC_,"ax",@progbits
	.align	128
        .global         _ZN2at6native36batch_norm_collect_statistics_kernelINS0_6InvStdEN3c108BFloat16ES4_flEEvNS_27GenericPackedTensorAccessorIKT0_Lm3ENS_17RestrictPtrTraitsET3_EET2_SB_NS5_ISB_Lm1ES8_S9_EESC_
        .type           _ZN2at6native36batch_norm_collect_statistics_kernelINS0_6InvStdEN3c108BFloat16ES4_flEEvNS_27GenericPackedTensorAccessorIKT0_Lm3ENS_17RestrictPtrTraitsET3_EET2_SB_NS5_ISB_Lm1ES8_S9_EESC_,@function
        .size           _ZN2at6native36batch_norm_collect_statistics_kernelINS0_6InvStdEN3c108BFloat16ES4_flEEvNS_27GenericPackedTensorAccessorIKT0_Lm3ENS_17RestrictPtrTraitsET3_EET2_SB_NS5_ISB_Lm1ES8_S9_EESC_,(.L_x_28228 - _ZN2at6native36batch_norm_collect_statistics_kernelINS0_6InvStdEN3c108BFloat16ES4_flEEvNS_27GenericPackedTensorAccessorIKT0_Lm3ENS_17RestrictPtrTraitsET3_EET2_SB_NS5_ISB_Lm1ES8_S9_EESC_)
        .other          _ZN2at6native36batch_norm_collect_statistics_kernelINS0_6InvStdEN3c108BFloat16ES4_flEEvNS_27GenericPackedTensorAccessorIKT0_Lm3ENS_17RestrictPtrTraitsET3_EET2_SB_NS5_ISB_Lm1ES8_S9_EESC_,@"STO_CUDA_ENTRY STV_DEFAULT"
_ZN2at6native36batch_norm_collect_statistics_kernelINS0_6InvStdEN3c108BFloat16ES4_flEEvNS_27GenericPackedTensorAccessorIKT0_Lm3ENS_17RestrictPtrTraitsET3_EET2_SB_NS5_ISB_Lm1ES8_S9_EESC_:
.text._ZN2at6native36batch_norm_collect_statistics_kernelINS0_6InvStdEN3c108BFloat16ES4_flEEvNS_27GenericPackedTensorAccessorIKT0_Lm3ENS_17RestrictPtrTraitsET3_EET2_SB_NS5_ISB_Lm1ES8_S9_EESC_:
[----:B------:R-:W-:Y:S01]  /*0000*/  LDC R1, c[0x0][0x28] ;  /* 0x00000a00ff017b82 */ /* 0x000fe20000000800 */
[----:B------:R-:W0:Y:S01]  /*0010*/  S2R R17, SR_TID.Y ;  /* 0x0000000000117919 */ /* 0x000e220000002200 */
[----:B------:R-:W-:-:S06]  /*0020*/  ULDC.64 UR4, c[0x0][0x218] ;  /* 0x0000860000047ab9 */ /* 0x000fcc0000000a00 */
[----:B------:R-:W1:Y:S01]  /*0030*/  S2UR UR14, SR_CTAID.X ;  /* 0x00000000000e79c3 */ /* 0x000e620000002500 */
[----:B------:R-:W-:Y:S01]  /*0040*/  ULDC.64 UR12, c[0x0][0x208] ;  /* 0x00008200000c7ab9 */ /* 0x000fe20000000a00 */
[----:B------:R-:W2:Y:S01]  /*0050*/  S2R R3, SR_TID.X ;  /* 0x0000000000037919 */ /* 0x000ea20000002100 */
[----:B------:R-:W-:Y:S01]  /*0060*/  ULDC UR6, c[0x0][0x0] ;  /* 0x0000000000067ab9 */ /* 0x000fe20000000800 */
[----:B------:R-:W-:Y:S01]  /*0070*/  ULDC.64 UR8, c[0x0][0x240] ;  /* 0x0000900000087ab9 */ /* 0x000fe20000000a00 */
[----:B------:R-:W-:Y:S01]  /*0080*/  ULDC.64 UR10, c[0x0][0x210] ;  /* 0x00008400000a7ab9 */ /* 0x000fe20000000a00 */
[----:B------:R-:W-:Y:S01]  /*0090*/  BSSY B0, `(.L_x_1092) ;  /* 0x0000041000007945 */ /* 0x000fe20003800000 */
[----:B------:R-:W-:Y:S01]  /*00a0*/  HFMA2.MMA R21, -RZ, RZ, 0, 0 ;  /* 0x00000000ff157435 */ /* 0x000fe200000001ff */
[----:B------:R-:W-:Y:S02]  /*00b0*/  CS2R R8, SRZ ;  /* 0x0000000000087805 */ /* 0x000fe4000001ff00 */
[----:B0-----:R-:W-:-:S02]  /*00c0*/  ISETP.GE.U32.AND P0, PT, R17, UR4, PT ;  /* 0x0000000411007c0c */ /* 0x001fc4000bf06070 */
[----:B------:R-:W-:Y:S01]  /*00d0*/  SHF.R.S32.HI R6, RZ, 0x1f, R17 ;  /* 0x0000001fff067819 */ /* 0x000fe20000011411 */
[----:B--2---:R-:W-:-:S03]  /*00e0*/  IMAD R2, R17, UR6, R3 ;  /* 0x0000000611027c24 */ /* 0x004fc6000f8e0203 */
[----:B------:R-:W-:-:S13]  /*00f0*/  ISETP.GE.AND.EX P0, PT, R6, UR5, PT, P0 ;  /* 0x0000000506007c0c */ /* 0x000fda000bf06300 */
[----:B-1----:R-:W-:Y:S05]  /*0100*/  @P0 BRA `(.L_x_1093) ;  /* 0x0000000000e40947 */ /* 0x002fea0003800000 */
[----:B------:R-:W0:Y:S01]  /*0110*/  LDC.64 R18, c[0x0][0x238] ;  /* 0x00008e00ff127b82 */ /* 0x000e220000000a00 */
[----:B------:R-:W-:Y:S01]  /*0120*/  USHF.R.S32.HI UR4, URZ, 0x1f, UR14 ;  /* 0x0000001f3f047899 */ /* 0x000fe2000801140e */
[----:B------:R-:W-:Y:S01]  /*0130*/  IMAD.MOV.U32 R10, RZ, RZ, R6 ;  /* 0x000000ffff0a7224 */ /* 0x000fe200078e0006 */
[----:B------:R-:W-:Y:S01]  /*0140*/  MOV R13, R17 ;  /* 0x00000011000d7202 */ /* 0x000fe20000000f00 */
[----:B------:R-:W-:Y:S01]  /*0150*/  IMAD.MOV.U32 R21, RZ, RZ, RZ ;  /* 0x000000ffff157224 */ /* 0x000fe200078e00ff */
[----:B------:R-:W-:-:S03]  /*0160*/  SHF.R.S32.HI R16, RZ, 0x1f, R3 ;  /* 0x0000001fff107819 */ /* 0x000fc60000011403 */
[----:B------:R-:W1:Y:S01]  /*0170*/  LDC R0, c[0x0][0x4] ;  /* 0x00000100ff007b82 */ /* 0x000e620000000800 */
[C---:B0-----:R-:W-:Y:S02]  /*0180*/  IMAD R8, R18.reuse, UR4, RZ ;  /* 0x0000000412087c24 */ /* 0x041fe4000f8e02ff */
[----:B------:R-:W-:-:S04]  /*0190*/  IMAD.WIDE.U32 R4, R18, UR14, RZ ;  /* 0x0000000e12047c25 */ /* 0x000fc8000f8e00ff */
[----:B------:R-:W-:Y:S01]  /*01a0*/  IMAD R19, R19, UR14, R8 ;  /* 0x0000000e13137c24 */ /* 0x000fe2000f8e0208 */
[----:B------:R-:W-:-:S04]  /*01b0*/  CS2R R8, SRZ ;  /* 0x0000000000087805 */ /* 0x000fc8000001ff00 */
[----:B-1----:R-:W-:-:S07]  /*01c0*/  IADD3 R19, R5, R19, RZ ;  /* 0x0000001305137210 */ /* 0x002fce0007ffe0ff */
.L_x_1097:
[----:B------:R-:W0:Y:S01]  /*01d0*/  LDC.64 R6, c[0x0][0x228] ;  /* 0x00008a00ff067b82 */ /* 0x000e220000000a00 */
[----:B------:R-:W-:Y:S01]  /*01e0*/  BSSY B1, `(.L_x_1094) ;  /* 0x0000024000017945 */ /* 0x000fe20003800000 */
[----:B0-----:R-:W-:-:S04]  /*01f0*/  ISETP.GE.U32.AND P0, PT, R3, R6, PT ;  /* 0x000000060300720c */ /* 0x001fc80003f06070 */
[----:B------:R-:W-:-:S13]  /*0200*/  ISETP.GE.AND.EX P0, PT, R16, R7, PT, P0 ;  /* 0x000000071000720c */ /* 0x000fda0003f06300 */
[----:B------:R-:W-:Y:S05]  /*0210*/  @P0 BRA `(.L_x_1095) ;  /* 0x0000000000800947 */ /* 0x000fea0003800000 */
[----:B------:R-:W-:Y:S01]  /*0220*/  ULDC.64 UR4, c[0x0][0x230] ;  /* 0x00008c0000047ab9 */ /* 0x000fe20000000a00 */
[----:B------:R-:W-:Y:S01]  /*0230*/  IMAD.MOV.U32 R18, RZ, RZ, R4 ;  /* 0x000000ffff127224 */ /* 0x000fe200078e0004 */
[-C--:B------:R-:W-:Y:S01]  /*0240*/  MOV R25, R3.reuse ;  /* 0x0000000300197202 */ /* 0x080fe20000000f00 */
[----:B------:R-:W-:Y:S02]  /*0250*/  IMAD R12, R10, UR4, RZ ;  /* 0x000000040a0c7c24 */ /* 0x000fe4000f8e02ff */
[----:B------:R-:W-:Y:S01]  /*0260*/  IMAD.WIDE.U32 R10, R13, UR4, R18 ;  /* 0x000000040d0a7c25 */ /* 0x000fe2000f8e0012 */
[----:B------:R-:W-:-:S03]  /*0270*/  MOV R18, R3 ;  /* 0x0000000300127202 */ /* 0x000fc60000000f00 */
[----:B------:R-:W-:Y:S02]  /*0280*/  IMAD R23, R13, UR5, R12 ;  /* 0x000000050d177c24 */ /* 0x000fe4000f8e020c */
[----:B------:R-:W-:Y:S02]  /*0290*/  IMAD.MOV.U32 R22, RZ, RZ, R16 ;  /* 0x000000ffff167224 */ /* 0x000fe400078e0010 */
[----:B------:R-:W-:-:S07]  /*02a0*/  IMAD.IADD R23, R11, 0x1, R23 ;  /* 0x000000010b177824 */ /* 0x000fce00078e0217 */
.L_x_1096:
[----:B------:R-:W-:Y:S01]  /*02b0*/  MOV R12, R10 ;  /* 0x0000000a000c7202 */ /* 0x000fe20000000f00 */
[----:B------:R-:W-:Y:S02]  /*02c0*/  IMAD R14, R22, UR8, RZ ;  /* 0x00000008160e7c24 */ /* 0x000fe4000f8e02ff */
[----:B------:R-:W-:Y:S02]  /*02d0*/  IMAD.MOV.U32 R13, RZ, RZ, R23 ;  /* 0x000000ffff0d7224 */ /* 0x000fe400078e0017 */
[C---:B------:R-:W-:Y:S02]  /*02e0*/  IMAD R15, R25.reuse, UR9, R14 ;  /* 0x00000009190f7c24 */ /* 0x040fe4000f8e020e */
[----:B------:R-:W-:-:S05]  /*02f0*/  IMAD.WIDE.U32 R12, R25, UR8, R12 ;  /* 0x00000008190c7c25 */ /* 0x000fca000f8e000c */
[----:B------:R-:W-:Y:S02]  /*0300*/  IADD3 R13, R13, R15, RZ ;  /* 0x0000000f0d0d7210 */ /* 0x000fe40007ffe0ff */
[----:B------:R-:W-:-:S04]  /*0310*/  LEA R14, P0, R12, UR10, 0x1 ;  /* 0x0000000a0c0e7c11 */ /* 0x000fc8000f8008ff */
[----:B------:R-:W-:-:S05]  /*0320*/  LEA.HI.X R15, R12, UR11, R13, 0x1, P0 ;  /* 0x0000000b0c0f7c11 */ /* 0x000fca00080f0c0d */
[----:B------:R-:W2:Y:S01]  /*0330*/  LDG.E.U16 R14, desc[UR12][R14.64] ;  /* 0x0000000c0e0e7981 */ /* 0x000ea2000c1e1500 */
[----:B------:R-:W-:Y:S02]  /*0340*/  VIADD R21, R21, 0x1 ;  /* 0x0000000115157836 */ /* 0x000fe40000000000 */
[----:B------:R-:W-:-:S03]  /*0350*/  VIADD R25, R18, UR6 ;  /* 0x0000000612197c36 */ /* 0x000fc60008000000 */
[----:B------:R-:W-:Y:S02]  /*0360*/  I2FP.F32.S32 R20, R21 ;  /* 0x0000001500147245 */ /* 0x000fe40000201400 */
[----:B------:R-:W-:Y:S02]  /*0370*/  ISETP.GE.U32.AND P0, PT, R25, R6, PT ;  /* 0x000000061900720c */ /* 0x000fe40003f06070 */
[----:B------:R-:W-:Y:S02]  /*0380*/  SHF.R.S32.HI R22, RZ, 0x1f, R25 ;  /* 0x0000001fff167819 */ /* 0x000fe40000011419 */
[----:B------:R-:W0:Y:S01]  /*0390*/  MUFU.RCP R20, R20 ;  /* 0x0000001400147308 */ /* 0x000e220000001000 */
[----:B------:R-:W-:Y:S02]  /*03a0*/  MOV R18, R25 ;  /* 0x0000001900127202 */ /* 0x000fe40000000f00 */
[----:B------:R-:W-:Y:S02]  /*03b0*/  ISETP.GE.AND.EX P0, PT, R22, R7, PT, P0 ;  /* 0x000000071600720c */ /* 0x000fe40003f06300 */
[----:B--2---:R-:W-:-:S05]  /*03c0*/  SHF.L.U32 R12, R14, 0x10, RZ ;  /* 0x000000100e0c7819 */ /* 0x004fca00000006ff */
[----:B------:R-:W-:-:S04]  /*03d0*/  FADD.FTZ R13, R12, -R9 ;  /* 0x800000090c0d7221 */ /* 0x000fc80000010000 */
[----:B0-----:R-:W-:-:S04]  /*03e0*/  FFMA.FTZ R9, R13, R20, R9 ;  /* 0x000000140d097223 */ /* 0x001fc80000010009 */
[----:B------:R-:W-:-:S04]  /*03f0*/  FADD.FTZ R12, R12, -R9 ;  /* 0x800000090c0c7221 */ /* 0x000fc80000010000 */
[----:B------:R-:W-:Y:S01]  /*0400*/  FFMA.FTZ R8, R13, R12, R8 ;  /* 0x0000000c0d087223 */ /* 0x000fe20000010008 */
[----:B------:R-:W-:Y:S06]  /*0410*/  @!P0 BRA `(.L_x_1096) ;  /* 0xfffffffc00a48947 */ /* 0x000fec000383ffff */
.L_x_1095:
[----:B------:R-:W-:Y:S05]  /*0420*/  BSYNC B1 ;  /* 0x0000000000017941 */ /* 0x000fea0003800000 */
.L_x_1094:
[----:B------:R-:W-:Y:S01]  /*0430*/  IMAD.IADD R13, R0, 0x1, R17 ;  /* 0x00000001000d7824 */ /* 0x000fe200078e0211 */
[----:B------:R-:W-:-:S04]  /*0440*/  ULDC.64 UR4, c[0x0][0x218] ;  /* 0x0000860000047ab9 */ /* 0x000fc80000000a00 */
[----:B------:R-:W-:Y:S02]  /*0450*/  ISETP.GE.U32.AND P0, PT, R13, UR4, PT ;  /* 0x000000040d007c0c */ /* 0x000fe4000bf06070 */
[----:B------:R-:W-:Y:S02]  /*0460*/  SHF.R.S32.HI R10, RZ, 0x1f, R13 ;  /* 0x0000001fff0a7819 */ /* 0x000fe4000001140d */
[----:B------:R-:W-:Y:S02]  /*0470*/  MOV R17, R13 ;  /* 0x0000000d00117202 */ /* 0x000fe40000000f00 */
[----:B------:R-:W-:-:S13]  /*0480*/  ISETP.GE.AND.EX P0, PT, R10, UR5, PT, P0 ;  /* 0x000000050a007c0c */ /* 0x000fda000bf06300 */
[----:B------:R-:W-:Y:S05]  /*0490*/  @!P0 BRA `(.L_x_1097) ;  /* 0xfffffffc004c8947 */ /* 0x000fea000383ffff */
.L_x_1093:
[----:B------:R-:W-:Y:S05]  /*04a0*/  BSYNC B0 ;  /* 0x0000000000007941 */ /* 0x000fea0003800000 */
.L_x_1092:
[----:B------:R-:W0:Y:S01]  /*04b0*/  SHFL.BFLY PT, R0, R21, 0x1, 0x1f ;  /* 0x0c201f0015007f89 */ /* 0x000e2200000e0000 */
[----:B------:R-:W-:Y:S01]  /*04c0*/  BSSY B1, `(.L_x_1098) ;  /* 0x0000016000017945 */ /* 0x000fe20003800000 */
[----:B0-----:R-:W-:-:S05]  /*04d0*/  IMAD.IADD R10, R0, 0x1, R21 ;  /* 0x00000001000a7824 */ /* 0x001fca00078e0215 */
[----:B------:R-:W-:-:S04]  /*04e0*/  I2FP.F32.S32 R3, R10 ;  /* 0x0000000a00037245 */ /* 0x000fc80000201400 */
[----:B------:R-:W-:-:S05]  /*04f0*/  FMNMX.FTZ R4, R3, 1, !PT ;  /* 0x3f80000003047809 */ /* 0x000fca0007810000 */
[----:B------:R-:W-:-:S06]  /*0500*/  FMUL.FTZ R12, R4, 1 ;  /* 0x3f800000040c7820 */ /* 0x000fcc0000410000 */
[----:B------:R-:W0:Y:S08]  /*0510*/  F2F.F64.F32 R12, R12 ;  /* 0x0000000c000c7310 */ /* 0x000e300000201800 */
[----:B0-----:R-:W0:Y:S01]  /*0520*/  MUFU.RCP64H R5, R13 ;  /* 0x0000000d00057308 */ /* 0x001e220000001800 */
[----:B------:R-:W-:-:S04]  /*0530*/  IADD3 R4, R13, 0x300402, RZ ;  /* 0x003004020d047810 */ /* 0x000fc80007ffe0ff */
[----:B------:R-:W-:Y:S02]  /*0540*/  FSETP.GEU.AND P0, PT, |R4|, 5.8789094863358348022e-39, PT ;  /* 0x004004020400780b */ /* 0x000fe40003f0e200 */
[----:B0-----:R-:W-:-:S08]  /*0550*/  DFMA R6, -R12, R4, 1 ;  /* 0x3ff000000c06742b */ /* 0x001fd00000000104 */
[----:B------:R-:W-:-:S08]  /*0560*/  DFMA R6, R6, R6, R6 ;  /* 0x000000060606722b */ /* 0x000fd00000000006 */
[----:B------:R-:W-:Y:S02]  /*0570*/  DFMA R16, R4, R6, R4 ;  /* 0x000000060410722b */ /* 0x000fe40000000004 */
[----:B------:R0:W1:Y:S06]  /*0580*/  SHFL.BFLY PT, R6, R9, 0x1, 0x1f ;  /* 0x0c201f0009067f89 */ /* 0x00006c00000e0000 */
[----:B------:R-:W-:-:S08]  /*0590*/  DFMA R14, -R12, R16, 1 ;  /* 0x3ff000000c0e742b */ /* 0x000fd00000000110 */
[----:B------:R-:W-:Y:S01]  /*05a0*/  DFMA R16, R16, R14, R16 ;  /* 0x0000000e1010722b */ /* 0x000fe20000000010 */
[----:B0-----:R-:W-:Y:S10]  /*05b0*/  @P0 BRA `(.L_x_1099) ;  /* 0x0000000000180947 */ /* 0x001ff40003800000 */
[----:B------:R-:W-:Y:S02]  /*05c0*/  LOP3.LUT R16, R13, 0x7fffffff, RZ, 0xc0, !PT ;  /* 0x7fffffff0d107812 */ /* 0x000fe400078ec0ff */
[----:B------:R-:W-:-:S03]  /*05d0*/  MOV R4, 0x600 ;  /* 0x0000060000047802 */ /* 0x000fc60000000f00 */
[----:B------:R-:W-:-:S07]  /*05e0*/  VIADD R16, R16, 0xfff00000 ;  /* 0xfff0000010107836 */ /* 0x000fce0000000000 */
[----:B-1----:R-:W-:Y:S05]  /*05f0*/  CALL.REL.NOINC `($__internal_16_$__cuda_sm20_dblrcp_rn_slowpath_v3) ;  /* 0x0000001c00b07944 */ /* 0x002fea0003c00000 */
[----:B------:R-:W-:Y:S01]  /*0600*/  MOV R16, R14 ;  /* 0x0000000e00107202 */ /* 0x000fe20000000f00 */
[----:B------:R-:W-:-:S07]  /*0610*/  IMAD.MOV.U32 R17, RZ, RZ, R15 ;  /* 0x000000ffff117224 */ /* 0x000fce00078e000f */
.L_x_1099:
[----:B------:R-:W-:Y:S05]  /*0620*/  BSYNC B1 ;  /* 0x0000000000017941 */ /* 0x000fea0003800000 */
.L_x_1098:
[----:B------:R-:W0:Y:S01]  /*0630*/  SHFL.BFLY PT, R5, R10, 0x2, 0x1f ;  /* 0x0c401f000a057f89 */ /* 0x000e2200000e0000 */
[----:B------:R-:W-:Y:S01]  /*0640*/  UMOV UR4, 0xf0000000 ;  /* 0xf000000000047882 */ /* 0x000fe20000000000 */
[----:B------:R-:W-:Y:S01]  /*0650*/  UMOV UR5, 0x380fffff ;  /* 0x380fffff00057882 */ /* 0x000fe20000000000 */
[----:B------:R-:W-:Y:S01]  /*0660*/  I2FP.F32.S32 R23, R0 ;  /* 0x0000000000177245 */ /* 0x000fe20000201400 */
[----:B------:R-:W-:Y:S01]  /*0670*/  DSETP.GEU.AND P0, PT, |R16|, UR4, PT ;  /* 0x0000000410007e2a */ /* 0x000fe2000bf0e200 */
[----:B------:R-:W-:Y:S01]  /*0680*/  I2FP.F32.S32 R0, R21 ;  /* 0x0000001500007245 */ /* 0x000fe20000201400 */
[----:B------:R-:W-:Y:S01]  /*0690*/  BSSY B1, `(.L_x_1100) ;  /* 0x0000020000017945 */ /* 0x000fe20003800000 */
[----:B------:R-:W2:Y:S01]  /*06a0*/  SHFL.BFLY PT, R21, R8, 0x1, 0x1f ;  /* 0x0c201f0008157f89 */ /* 0x000ea200000e0000 */
[C---:B-1----:R-:W-:Y:S01]  /*06b0*/  FMUL.FTZ R25, R6.reuse, R23 ;  /* 0x0000001706197220 */ /* 0x042fe20000410000 */
[----:B------:R-:W-:-:S03]  /*06c0*/  FADD.FTZ R6, -R6, R9 ;  /* 0x0000000906067221 */ /* 0x000fc60000010100 */
[----:B------:R-:W-:Y:S01]  /*06d0*/  FFMA.FTZ R25, R0, R9, R25 ;  /* 0x0000000900197223 */ /* 0x000fe20000010019 */
[----:B------:R-:W-:-:S04]  /*06e0*/  FMUL.FTZ R6, R6, R6 ;  /* 0x0000000606067220 */ /* 0x000fc80000410000 */
[----:B------:R-:W-:-:S04]  /*06f0*/  FMUL.FTZ R6, R6, R0 ;  /* 0x0000000006067220 */ /* 0x000fc80000410000 */
[----:B------:R-:W-:Y:S01]  /*0700*/  FMUL.FTZ R6, R6, R23 ;  /* 0x0000001706067220 */ /* 0x000fe20000410000 */
[----:B0-----:R-:W-:-:S04]  /*0710*/  IADD3 R11, R10, R5, RZ ;  /* 0x000000050a0b7210 */ /* 0x001fc80007ffe0ff */
[----:B------:R-:W-:-:S04]  /*0720*/  I2FP.F32.S32 R7, R11 ;  /* 0x0000000b00077245 */ /* 0x000fc80000201400 */
[----:B------:R-:W-:-:S05]  /*0730*/  FMNMX.FTZ R4, R7, 1, !PT ;  /* 0x3f80000007047809 */ /* 0x000fca0007810000 */
[----:B------:R-:W-:Y:S02]  /*0740*/  FMUL.FTZ R12, R4, 1 ;  /* 0x3f800000040c7820 */ /* 0x000fe40000410000 */
[----:B------:R-:W0:Y:S08]  /*0750*/  F2F.F32.F64 R4, R16 ;  /* 0x0000001000047310 */ /* 0x000e300000301000 */
[----:B------:R-:W1:Y:S01]  /*0760*/  F2F.F64.F32 R12, R12 ;  /* 0x0000000c000c7310 */ /* 0x000e620000201800 */
[----:B0-----:R-:W-:-:S04]  /*0770*/  @!P0 FMUL R4, R4, 1.175494350822287508e-38 ;  /* 0x0080000004048820 */ /* 0x001fc80000400000 */
[C---:B------:R-:W-:Y:S01]  /*0780*/  FMUL.FTZ R10, R4.reuse, R25 ;  /* 0x00000019040a7220 */ /* 0x040fe20000410000 */
[----:B--2---:R-:W-:Y:S02]  /*0790*/  FFMA.FTZ R21, R4, R6, R21 ;  /* 0x0000000604157223 */ /* 0x004fe40000010015 */
[----:B-1----:R-:W0:Y:S01]  /*07a0*/  MUFU.RCP64H R15, R13 ;  /* 0x0000000d000f7308 */ /* 0x002e220000001800 */
[----:B------:R-:W-:Y:S01]  /*07b0*/  VIADD R14, R13, 0x300402 ;  /* 0x003004020d0e7836 */ /* 0x000fe20000000000 */
[----:B------:R1:W2:Y:S01]  /*07c0*/  SHFL.BFLY PT, R9, R10, 0x2, 0x1f ;  /* 0x0c401f000a097f89 */ /* 0x0002a200000e0000 */
[----:B------:R-:W-:-:S03]  /*07d0*/  FADD.FTZ R8, R21, R8 ;  /* 0x0000000815087221 */ /* 0x000fc60000010000 */
[----:B------:R-:W-:Y:S01]  /*07e0*/  FSETP.GEU.AND P0, PT, |R14|, 5.8789094863358348022e-39, PT ;  /* 0x004004020e00780b */ /* 0x000fe20003f0e200 */
[----:B0-----:R-:W-:-:S08]  /*07f0*/  DFMA R18, -R12, R14, 1 ;  /* 0x3ff000000c12742b */ /* 0x001fd0000000010e */
[----:B------:R-:W-:-:S08]  /*0800*/  DFMA R18, R18, R18, R18 ;  /* 0x000000121212722b */ /* 0x000fd00000000012 */
[----:B------:R-:W-:-:S08]  /*0810*/  DFMA R18, R14, R18, R14 ;  /* 0x000000120e12722b */ /* 0x000fd0000000000e */
[----:B------:R-:W-:-:S08]  /*0820*/  DFMA R16, -R12, R18, 1 ;  /* 0x3ff000000c10742b */ /* 0x000fd00000000112 */
[----:B------:R-:W-:Y:S01]  /*0830*/  DFMA R14, R18, R16, R18 ;  /* 0x00000010120e722b */ /* 0x000fe20000000012 */
[----:B-12---:R-:W-:Y:S10]  /*0840*/  @P0 BRA `(.L_x_1101) ;  /* 0x0000000000100947 */ /* 0x006ff40003800000 */
[----:B------:R-:W-:Y:S02]  /*0850*/  LOP3.LUT R16, R13, 0x7fffffff, RZ, 0xc0, !PT ;  /* 0x7fffffff0d107812 */ /* 0x000fe400078ec0ff */
[----:B------:R-:W-:Y:S02]  /*0860*/  MOV R4, 0x890 ;  /* 0x0000089000047802 */ /* 0x000fe40000000f00 */
[----:B------:R-:W-:-:S07]  /*0870*/  IADD3 R16, R16, -0x100000, RZ ;  /* 0xfff0000010107810 */ /* 0x000fce0007ffe0ff */
[----:B------:R-:W-:Y:S05]  /*0880*/  CALL.REL.NOINC `($__internal_16_$__cuda_sm20_dblrcp_rn_slowpath_v3) ;  /* 0x0000001c000c7944 */ /* 0x000fea0003c00000 */
.L_x_1101:
[----:B------:R-:W-:Y:S05]  /*0890*/  BSYNC B1 ;  /* 0x0000000000017941 */ /* 0x000fea0003800000 */
.L_x_1100:
[----:B------:R-:W0:Y:S01]  /*08a0*/  SHFL.BFLY PT, R6, R11, 0x4, 0x1f ;  /* 0x0c801f000b067f89 */ /* 0x000e2200000e0000 */
[----:B------:R-:W-:Y:S01]  /*08b0*/  UMOV UR4, 0xf0000000 ;  /* 0xf000000000047882 */ /* 0x000fe20000000000 */
[----:B------:R-:W-:Y:S01]  /*08c0*/  UMOV UR5, 0x380fffff ;  /* 0x380fffff00057882 */ /* 0x000fe20000000000 */
[----:B------:R-:W-:Y:S01]  /*08d0*/  I2FP.F32.S32 R22, R5 ;  /* 0x0000000500167245 */ /* 0x000fe20000201400 */
[----:B------:R-:W-:Y:S01]  /*08e0*/  DSETP.GEU.AND P0, PT, |R14|, UR4, PT ;  /* 0x000000040e007e2a */ /* 0x000fe2000bf0e200 */
[----:B------:R-:W1:Y:S01]  /*08f0*/  SHFL.BFLY PT, R5, R8, 0x2, 0x1f ;  /* 0x0c401f0008057f89 */ /* 0x000e6200000e0000 */
[----:B------:R-:W-:Y:S02]  /*0900*/  BSSY B1, `(.L_x_1102) ;  /* 0x000001f000017945 */ /* 0x000fe40003800000 */
[----:B------:R-:W-:Y:S01]  /*0910*/  FMUL.FTZ R24, R9, R22 ;  /* 0x0000001609187220 */ /* 0x000fe20000410000 */
[----:B------:R-:W-:Y:S01]  /*0920*/  FADD.FTZ R9, R10, -R9 ;  /* 0x800000090a097221 */ /* 0x000fe20000010000 */
[----:B0-----:R-:W-:-:S02]  /*0930*/  IMAD.IADD R20, R11, 0x1, R6 ;  /* 0x000000010b147824 */ /* 0x001fc400078e0206 */
[----:B------:R-:W-:-:S03]  /*0940*/  FFMA.FTZ R11, R3, R10, R24 ;  /* 0x0000000a030b7223 */ /* 0x000fc60000010018 */
[----:B------:R-:W-:-:S04]  /*0950*/  I2FP.F32.S32 R0, R20 ;  /* 0x0000001400007245 */ /* 0x000fc80000201400 */
[----:B------:R-:W-:-:S05]  /*0960*/  FMNMX.FTZ R4, R0, 1, !PT ;  /* 0x3f80000000047809 */ /* 0x000fca0007810000 */
[----:B------:R-:W-:Y:S02]  /*0970*/  FMUL.FTZ R12, R4, 1 ;  /* 0x3f800000040c7820 */ /* 0x000fe40000410000 */
[----:B------:R0:W2:Y:S08]  /*0980*/  F2F.F32.F64 R4, R14 ;  /* 0x0000000e00047310 */ /* 0x0000b00000301000 */
[----:B------:R-:W3:Y:S01]  /*0990*/  F2F.F64.F32 R12, R12 ;  /* 0x0000000c000c7310 */ /* 0x000ee20000201800 */
[----:B0-----:R-:W-:-:S04]  /*09a0*/  FMUL.FTZ R14, R9, R9 ;  /* 0x00000009090e7220 */ /* 0x001fc80000410000 */
[----:B------:R-:W-:Y:S01]  /*09b0*/  FMUL.FTZ R3, R3, R14 ;  /* 0x0000000e03037220 */ /* 0x000fe20000410000 */
[----:B--2---:R-:W-:-:S03]  /*09c0*/  @!P0 FMUL R4, R4, 1.175494350822287508e-38 ;  /* 0x0080000004048820 */ /* 0x004fc60000400000 */
[----:B------:R-:W-:Y:S01]  /*09d0*/  FMUL.FTZ R3, R3, R22 ;  /* 0x0000001603037220 */ /* 0x000fe20000410000 */
[----:B------:R-:W-:-:S03]  /*09e0*/  FMUL.FTZ R10, R4, R11 ;  /* 0x0000000b040a7220 */ /* 0x000fc60000410000 */
[----:B-1----:R-:W-:Y:S01]  /*09f0*/  FFMA.FTZ R3, R4, R3, R5 ;  /* 0x0000000304037223 */ /* 0x002fe20000010005 */
[----:B---3--:R-:W0:Y:S01]  /*0a00*/  MUFU.RCP64H R17, R13 ;  /* 0x0000000d00117308 */ /* 0x008e220000001800 */
[----:B------:R-:W-:Y:S01]  /*0a10*/  IADD3 R16, R13, 0x300402, RZ ;  /* 0x003004020d107810 */ /* 0x000fe20007ffe0ff */
[----:B------:R1:W2:Y:S01]  /*0a20*/  SHFL.BFLY PT, R9, R10, 0x4, 0x1f ;  /* 0x0c801f000a097f89 */ /* 0x0002a200000e0000 */
[----:B------:R-:W-:Y:S02]  /*0a30*/  FADD.FTZ R8, R8, R3 ;  /* 0x0000000308087221 */ /* 0x000fe40000010000 */
[----:B------:R-:W-:Y:S02]  /*0a40*/  FSETP.GEU.AND P0, PT, |R16|, 5.8789094863358348022e-39, PT ;  /* 0x004004021000780b */ /* 0x000fe40003f0e200 */
[----:B0-----:R-:W-:-:S08]  /*0a50*/  DFMA R18, -R12, R16, 1 ;  /* 0x3ff000000c12742b */ /* 0x001fd00000000110 */
[----:B------:R-:W-:-:S08]  /*0a60*/  DFMA R18, R18, R18, R18 ;  /* 0x000000121212722b */ /* 0x000fd00000000012 */
[----:B------:R-:W-:-:S08]  /*0a70*/  DFMA R18, R16, R18, R16 ;  /* 0x000000121012722b */ /* 0x000fd00000000010 */
[----:B------:R-:W-:-:S08]  /*0a80*/  DFMA R14, -R12, R18, 1 ;  /* 0x3ff000000c0e742b */ /* 0x000fd00000000112 */
[----:B------:R-:W-:Y:S01]  /*0a90*/  DFMA R14, R18, R14, R18 ;  /* 0x0000000e120e722b */ /* 0x000fe20000000012 */
[----:B-12---:R-:W-:Y:S10]  /*0aa0*/  @P0 BRA `(.L_x_1103) ;  /* 0x0000000000100947 */ /* 0x006ff40003800000 */
[----:B------:R-:W-:Y:S02]  /*0ab0*/  LOP3.LUT R16, R13, 0x7fffffff, RZ, 0xc0, !PT ;  /* 0x7fffffff0d107812 */ /* 0x000fe400078ec0ff */
[----:B------:R-:W-:-:S03]  /*0ac0*/  MOV R4, 0xaf0 ;  /* 0x00000af000047802 */ /* 0x000fc60000000f00 */
[----:B------:R-:W-:-:S07]  /*0ad0*/  VIADD R16, R16, 0xfff00000 ;  /* 0xfff0000010107836 */ /* 0x000fce0000000000 */
[----:B------:R-:W-:Y:S05]  /*0ae0*/  CALL.REL.NOINC `($__internal_16_$__cuda_sm20_dblrcp_rn_slowpath_v3) ;  /* 0x0000001800747944 */ /* 0x000fea0003c00000 */
.L_x_1103:
[----:B------:R-:W-:Y:S05]  /*0af0*/  BSYNC B1 ;  /* 0x0000000000017941 */ /* 0x000fea0003800000 */
.L_x_1102:
[----:B------:R-:W0:Y:S01]  /*0b00*/  SHFL.BFLY PT, R3, R20, 0x8, 0x1f ;  /* 0x0d001f0014037f89 */ /* 0x000e2200000e0000 */
[----:B------:R-:W-:Y:S01]  /*0b10*/  UMOV UR4, 0xf0000000 ;  /* 0xf000000000047882 */ /* 0x000fe20000000000 */
[----:B------:R-:W-:Y:S01]  /*0b20*/  UMOV UR5, 0x380fffff ;  /* 0x380fffff00057882 */ /* 0x000fe20000000000 */
[----:B------:R-:W-:Y:S01]  /*0b30*/  BSSY B1, `(.L_x_1104) ;  /* 0x0000022000017945 */ /* 0x000fe20003800000 */
[----:B------:R-:W-:Y:S01]  /*0b40*/  DSETP.GEU.AND P0, PT, |R14|, UR4, PT ;  /* 0x000000040e007e2a */ /* 0x000fe2000bf0e200 */
[----:B------:R-:W1:Y:S01]  /*0b50*/  SHFL.BFLY PT, R21, R8, 0x4, 0x1f ;  /* 0x0c801f0008157f89 */ /* 0x000e6200000e0000 */
[----:B0-----:R-:W-:Y:S02]  /*0b60*/  IADD3 R11, R20, R3, RZ ;  /* 0x00000003140b7210 */ /* 0x001fe40007ffe0ff */
[----:B------:R-:W-:Y:S02]  /*0b70*/  I2FP.F32.S32 R20, R6 ;  /* 0x0000000600147245 */ /* 0x000fe40000201400 */
[----:B------:R-:W-:-:S03]  /*0b80*/  I2FP.F32.S32 R5, R11 ;  /* 0x0000000b00057245 */ /* 0x000fc60000201400 */
[----:B------:R-:W-:Y:S01]  /*0b90*/  FMUL.FTZ R6, R9, R20 ;  /* 0x0000001409067220 */ /* 0x000fe20000410000 */
[----:B------:R-:W-:-:S03]  /*0ba0*/  FMNMX.FTZ R4, R5, 1, !PT ;  /* 0x3f80000005047809 */ /* 0x000fc60007810000 */
[----:B------:R-:W-:Y:S01]  /*0bb0*/  FFMA.FTZ R23, R7, R10, R6 ;  /* 0x0000000a07177223 */ /* 0x000fe20000010006 */
[----:B------:R-:W-:Y:S01]  /*0bc0*/  FADD.FTZ R10, R10, -R9 ;  /* 0x800000090a0a7221 */ /* 0x000fe20000010000 */
[----:B------:R-:W-:Y:S02]  /*0bd0*/  FMUL.FTZ R12, R4, 1 ;  /* 0x3f800000040c7820 */ /* 0x000fe40000410000 */
[----:B------:R-:W0:Y:S01]  /*0be0*/  F2F.F32.F64 R4, R14 ;  /* 0x0000000e00047310 */ /* 0x000e220000301000 */
[----:B------:R-:W-:-:S04]  /*0bf0*/  FMUL.FTZ R10, R10, R10 ;  /* 0x0000000a0a0a7220 */ /* 0x000fc80000410000 */
[----:B------:R-:W-:-:S03]  /*0c00*/  FMUL.FTZ R7, R7, R10 ;  /* 0x0000000a07077220 */ /* 0x000fc60000410000 */
[----:B------:R-:W2:Y:S01]  /*0c10*/  F2F.F64.F32 R12, R12 ;  /* 0x0000000c000c7310 */ /* 0x000ea20000201800 */
[----:B------:R-:W-:Y:S01]  /*0c20*/  FMUL.FTZ R7, R7, R20 ;  /* 0x0000001407077220 */ /* 0x000fe20000410000 */
[----:B0-----:R-:W-:-:S04]  /*0c30*/  @!P0 FMUL R4, R4, 1.175494350822287508e-38 ;  /* 0x0080000004048820 */ /* 0x001fc80000400000 */
[C---:B------:R-:W-:Y:S01]  /*0c40*/  FMUL.FTZ R9, R4.reuse, R23 ;  /* 0x0000001704097220 */ /* 0x040fe20000410000 */
[----:B-1----:R-:W-:Y:S01]  /*0c50*/  FFMA.FTZ R7, R4, R7, R21 ;  /* 0x0000000704077223 */ /* 0x002fe20000010015 */
[----:B--2---:R-:W0:Y:S01]  /*0c60*/  MUFU.RCP64H R17, R13 ;  /* 0x0000000d00117308 */ /* 0x004e220000001800 */
[----:B------:R-:W-:Y:S02]  /*0c70*/  VIADD R16, R13, 0x300402 ;  /* 0x003004020d107836 */ /* 0x000fe40000000000 */
[----:B------:R1:W2:Y:S01]  /*0c80*/  SHFL.BFLY PT, R6, R9, 0x8, 0x1f ;  /* 0x0d001f0009067f89 */ /* 0x0002a200000e0000 */
[----:B------:R-:W-:Y:S02]  /*0c90*/  FADD.FTZ R8, R8, R7 ;  /* 0x0000000708087221 */ /* 0x000fe40000010000 */
        /* <DEDUP_REMOVED lines=11> */
.L_x_1105:
[----:B------:R-:W-:Y:S05]  /*0d50*/  BSYNC B1 ;  /* 0x0000000000017941 */ /* 0x000fea0003800000 */
.L_x_1104:
[----:B------:R-:W0:Y:S01]  /*0d60*/  SHFL.BFLY PT, R10, R11, 0x10, 0x1f ;  /* 0x0e001f000b0a7f89 */ /* 0x000e2200000e0000 */
[----:B------:R-:W-:Y:S01]  /*0d70*/  UMOV UR4, 0xf0000000 ;  /* 0xf000000000047882 */ /* 0x000fe20000000000 */
[----:B------:R-:W-:Y:S01]  /*0d80*/  UMOV UR5, 0x380fffff ;  /* 0x380fffff00057882 */ /* 0x000fe20000000000 */
[----:B------:R-:W-:Y:S01]  /*0d90*/  I2FP.F32.S32 R21, R3 ;  /* 0x0000000300157245 */ /* 0x000fe20000201400 */
[----:B------:R-:W-:Y:S01]  /*0da0*/  DSETP.GEU.AND P0, PT, |R14|, UR4, PT ;  /* 0x000000040e007e2a */ /* 0x000fe2000bf0e200 */
[----:B------:R-:W-:Y:S03]  /*0db0*/  BSSY B1, `(.L_x_1106) ;  /* 0x0000020000017945 */ /* 0x000fe60003800000 */
[----:B------:R-:W-:-:S04]  /*0dc0*/  FMUL.FTZ R3, R6, R21 ;  /* 0x0000001506037220 */ /* 0x000fc80000410000 */
[----:B------:R-:W-:Y:S01]  /*0dd0*/  FFMA.FTZ R3, R0, R9, R3 ;  /* 0x0000000900037223 */ /* 0x000fe20000010003 */
[----:B------:R-:W-:-:S04]  /*0de0*/  FADD.FTZ R9, R9, -R6 ;  /* 0x8000000609097221 */ /* 0x000fc80000010000 */
[----:B------:R-:W-:-:S04]  /*0df0*/  FMUL.FTZ R9, R9, R9 ;  /* 0x0000000909097220 */ /* 0x000fc80000410000 */
[----:B------:R-:W-:Y:S01]  /*0e00*/  FMUL.FTZ R0, R0, R9 ;  /* 0x0000000900007220 */ /* 0x000fe20000410000 */
[----:B0-----:R-:W-:-:S03]  /*0e10*/  IMAD.IADD R7, R11, 0x1, R10 ;  /* 0x000000010b077824 */ /* 0x001fc600078e020a */
[----:B------:R-:W-:Y:S01]  /*0e20*/  FMUL.FTZ R0, R0, R21 ;  /* 0x0000001500007220 */ /* 0x000fe20000410000 */
[----:B------:R-:W0:Y:S01]  /*0e30*/  SHFL.BFLY PT, R11, R8, 0x8, 0x1f ;  /* 0x0d001f00080b7f89 */ /* 0x000e2200000e0000 */
[----:B------:R-:W-:-:S04]  /*0e40*/  I2FP.F32.S32 R4, R7 ;  /* 0x0000000700047245 */ /* 0x000fc80000201400 */
[----:B------:R-:W-:-:S05]  /*0e50*/  FMNMX.FTZ R4, R4, 1, !PT ;  /* 0x3f80000004047809 */ /* 0x000fca0007810000 */
[----:B------:R-:W-:Y:S02]  /*0e60*/  FMUL.FTZ R12, R4, 1 ;  /* 0x3f800000040c7820 */ /* 0x000fe40000410000 */
[----:B------:R-:W1:Y:S08]  /*0e70*/  F2F.F32.F64 R4, R14 ;  /* 0x0000000e00047310 */ /* 0x000e700000301000 */
[----:B------:R-:W2:Y:S01]  /*0e80*/  F2F.F64.F32 R12, R12 ;  /* 0x0000000c000c7310 */ /* 0x000ea20000201800 */
[----:B-1----:R-:W-:-:S04]  /*0e90*/  @!P0 FMUL R4, R4, 1.175494350822287508e-38 ;  /* 0x0080000004048820 */ /* 0x002fc80000400000 */
[C---:B------:R-:W-:Y:S01]  /*0ea0*/  FMUL.FTZ R6, R4.reuse, R3 ;  /* 0x0000000304067220 */ /* 0x040fe20000410000 */
[----:B0-----:R-:W-:Y:S02]  /*0eb0*/  FFMA.FTZ R11, R4, R0, R11 ;  /* 0x00000000040b7223 */ /* 0x001fe4000001000b */
[----:B--2---:R-:W0:Y:S01]  /*0ec0*/  MUFU.RCP64H R17, R13 ;  /* 0x0000000d00117308 */ /* 0x004e220000001800 */
        /* <DEDUP_REMOVED lines=14> */
.L_x_1107:
[----:B------:R-:W-:Y:S05]  /*0fb0*/  BSYNC B1 ;  /* 0x0000000000017941 */ /* 0x000fea0003800000 */
.L_x_1106:
[----:B------:R-:W-:Y:S01]  /*0fc0*/  UMOV UR4, 0xf0000000 ;  /* 0xf000000000047882 */ /* 0x000fe20000000000 */
[----:B------:R-:W-:Y:S01]  /*0fd0*/  UMOV UR5, 0x380fffff ;  /* 0x380fffff00057882 */ /* 0x000fe20000000000 */
[----:B------:R-:W0:Y:S01]  /*0fe0*/  F2F.F32.F64 R0, R14 ;  /* 0x0000000e00007310 */ /* 0x000e220000301000 */
[----:B------:R-:W-:Y:S01]  /*0ff0*/  BAR.SYNC.DEFER_BLOCKING 0x0 ;  /* 0x0000000000007b1d */ /* 0x000fe20000010000 */
[----:B------:R-:W-:Y:S01]  /*1000*/  FADD.FTZ R4, R6, -R3 ;  /* 0x8000000306047221 */ /* 0x000fe20000010000 */
[----:B------:R-:W-:Y:S02]  /*1010*/  I2FP.F32.S32 R10, R10 ;  /* 0x0000000a000a7245 */ /* 0x000fe40000201400 */
[----:B------:R-:W-:Y:S01]  /*1020*/  ISETP.GT.AND P1, PT, R2, 0x1f, PT ;  /* 0x0000001f0200780c */ /* 0x000fe20003f24270 */
[----:B------:R-:W-:Y:S01]  /*1030*/  FMUL.FTZ R4, R4, R4 ;  /* 0x0000000404047220 */ /* 0x000fe20000410000 */
[----:B------:R-:W-:Y:S01]  /*1040*/  DSETP.GEU.AND P0, PT, |R14|, UR4, PT ;  /* 0x000000040e007e2a */ /* 0x000fe2000bf0e200 */
[----:B------:R-:W-:Y:S01]  /*1050*/  FMUL.FTZ R12, R3, R10 ;  /* 0x0000000a030c7220 */ /* 0x000fe20000410000 */
[----:B------:R-:W1:Y:S01]  /*1060*/  SHFL.BFLY PT, R9, R8, 0x10, 0x1f ;  /* 0x0e001f0008097f89 */ /* 0x000e6200000e0000 */
[C---:B------:R-:W-:Y:S01]  /*1070*/  FMUL.FTZ R4, R5.reuse, R4 ;  /* 0x0000000405047220 */ /* 0x040fe20000410000 */
[----:B------:R-:W-:Y:S01]  /*1080*/  BSSY B0, `(.L_x_1108) ;  /* 0x0000013000007945 */ /* 0x000fe20003800000 */
[----:B------:R-:W-:-:S02]  /*1090*/  FFMA.FTZ R5, R5, R6, R12 ;  /* 0x0000000605057223 */ /* 0x000fc4000001000c */
[----:B------:R-:W-:-:S07]  /*10a0*/  FMUL.FTZ R4, R4, R10 ;  /* 0x0000000a04047220 */ /* 0x000fce0000410000 */
[----:B0-----:R-:W-:Y:S01]  /*10b0*/  @!P0 FMUL R0, R0, 1.175494350822287508e-38 ;  /* 0x0080000000008820 */ /* 0x001fe20000400000 */
[----:B------:R-:W-:-:S03]  /*10c0*/  LOP3.LUT P0, RZ, R2, 0x1f, RZ, 0xc0, !PT ;  /* 0x0000001f02ff7812 */ /* 0x000fc6000780c0ff */
[C---:B------:R-:W-:Y:S01]  /*10d0*/  FMUL.FTZ R10, R0.reuse, R5 ;  /* 0x00000005000a7220 */ /* 0x040fe20000410000 */
[----:B-1----:R-:W-:-:S04]  /*10e0*/  FFMA.FTZ R9, R0, R4, R9 ;  /* 0x0000000400097223 */ /* 0x002fc80000010009 */
[----:B------:R-:W-:-:S05]  /*10f0*/  FADD.FTZ R11, R8, R9 ;  /* 0x00000009080b7221 */ /* 0x000fca0000010000 */
[----:B------:R-:W-:Y:S05]  /*1100*/  @P0 BRA `(.L_x_1109) ;  /* 0x0000000000280947 */ /* 0x000fea0003800000 */
[----:B------:R-:W0:Y:S01]  /*1110*/  S2UR UR5, SR_CgaCtaId ;  /* 0x00000000000579c3 */ /* 0x000e220000008800 */
[----:B------:R-:W-:Y:S01]  /*1120*/  SHF.R.S32.HI R3, RZ, 0x1f, R2 ;  /* 0x0000001fff037819 */ /* 0x000fe20000011402 */
[----:B------:R-:W-:-:S03]  /*1130*/  UMOV UR4, 0x400 ;  /* 0x0000040000047882 */ /* 0x000fc60000000000 */
[----:B------:R-:W-:-:S04]  /*1140*/  LEA.HI R3, R3, R2, RZ, 0x5 ;  /* 0x0000000203037211 */ /* 0x000fc800078f28ff */
[----:B------:R-:W-:Y:S01]  /*1150*/  SHF.R.S32.HI R3, RZ, 0x5, R3 ;  /* 0x00000005ff037819 */ /* 0x000fe20000011403 */
[----:B0-----:R-:W-:-:S06]  /*1160*/  ULEA UR4, UR5, UR4, 0x18 ;  /* 0x0000000405047291 */ /* 0x001fcc000f8ec03f */
[C---:B------:R-:W-:Y:S02]  /*1170*/  LEA R0, R3.reuse, UR4, 0x2 ;  /* 0x0000000403007c11 */ /* 0x040fe4000f8e10ff */
[----:B------:R-:W-:-:S03]  /*1180*/  LEA R3, R3, UR4, 0x3 ;  /* 0x0000000403037c11 */ /* 0x000fc6000f8e18ff */
[----:B------:R0:W-:Y:S04]  /*1190*/  STS [R0], R7 ;  /* 0x0000000700007388 */ /* 0x0001e80000000800 */
[----:B------:R0:W-:Y:S02]  /*11a0*/  STS.64 [R3+0x80], R10 ;  /* 0x0000800a03007388 */ /* 0x0001e40000000a00 */
.L_x_1109:
[----:B------:R-:W-:Y:S05]  /*11b0*/  BSYNC B0 ;  /* 0x0000000000007941 */ /* 0x000fea0003800000 */
.L_x_1108:
[----:B------:R-:W-:Y:S06]  /*11c0*/  BAR.SYNC.DEFER_BLOCKING 0x0 ;  /* 0x0000000000007b1d */ /* 0x000fec0000010000 */
[----:B------:R-:W-:Y:S04]  /*11d0*/  BSSY B0, `(.L_x_1110) ;  /* 0x000000f000007945 */ /* 0x000fe80003800000 */
[----:B------:R-:W-:Y:S05]  /*11e0*/  @P1 BRA `(.L_x_1111) ;  /* 0x0000000000341947 */ /* 0x000fea0003800000 */
[----:B------:R-:W-:Y:S01]  /*11f0*/  ULDC UR4, c[0x0][0x4] ;  /* 0x0000010000047ab9 */ /* 0x000fe20000000800 */
[----:B0-----:R-:W-:Y:S01]  /*1200*/  MOV R7, RZ ;  /* 0x000000ff00077202 */ /* 0x001fe20000000f00 */
[----:B------:R-:W-:Y:S01]  /*1210*/  UIMAD UR4, UR6, UR4, URZ ;  /* 0x00000004060472a4 */ /* 0x000fe2000f8e023f */
[----:B------:R-:W-:-:S03]  /*1220*/  CS2R R10, SRZ ;  /* 0x00000000000a7805 */ /* 0x000fc6000001ff00 */
[----:B------:R-:W-:-:S06]  /*1230*/  USHF.R.U32.HI UR4, URZ, 0x5, UR4 ;  /* 0x000000053f047899 */ /* 0x000fcc0008011604 */
[----:B------:R-:W-:-:S13]  /*1240*/  ISETP.GE.U32.AND P0, PT, R2, UR4, PT ;  /* 0x0000000402007c0c */ /* 0x000fda000bf06070 */
[----:B------:R-:W0:Y:S01]  /*1250*/  @!P0 S2R R3, SR_CgaCtaId ;  /* 0x0000000000038919 */ /* 0x000e220000008800 */
[----:B------:R-:W-:-:S04]  /*1260*/  @!P0 MOV R0, 0x400 ;  /* 0x0000040000008802 */ /* 0x000fc80000000f00 */
[----:B0-----:R-:W-:-:S05]  /*1270*/  @!P0 LEA R3, R3, R0, 0x18 ;  /* 0x0000000003038211 */ /* 0x001fca00078ec0ff */
[C---:B------:R-:W-:Y:S01]  /*1280*/  @!P0 IMAD R0, R2.reuse, 0x4, R3 ;  /* 0x0000000402008824 */ /* 0x040fe200078e0203 */
[----:B------:R-:W-:-:S04]  /*1290*/  @!P0 LEA R3, R2, R3, 0x3 ;  /* 0x0000000302038211 */ /* 0x000fc800078e18ff */
[----:B------:R1:W2:Y:S04]  /*12a0*/  @!P0 LDS R7, [R0] ;  /* 0x0000000000078984 */ /* 0x0002a80000000800 */
[----:B------:R1:W3:Y:S02]  /*12b0*/  @!P0 LDS.64 R10, [R3+0x80] ;  /* 0x00008000030a8984 */ /* 0x0002e40000000a00 */
.L_x_1111:
[----:B------:R-:W-:Y:S05]  /*12c0*/  BSYNC B0 ;  /* 0x0000000000007941 */ /* 0x000fea0003800000 */
.L_x_1110:
[----:B--2---:R-:W2:Y:S01]  /*12d0*/  SHFL.BFLY PT, R8, R7, 0x1, 0x1f ;  /* 0x0c201f0007087f89 */ /* 0x004ea200000e0000 */
[----:B------:R-:W-:Y:S03]  /*12e0*/  BSSY B1, `(.L_x_1112) ;  /* 0x0000016000017945 */ /* 0x000fe60003800000 */
[----:B---3--:R3:W4:Y:S01]  /*12f0*/  SHFL.BFLY PT, R9, R10, 0x1, 0x1f ;  /* 0x0c201f000a097f89 */ /* 0x00872200000e0000 */
[----:B--2---:R-:W-:-:S05]  /*1300*/  IMAD.IADD R20, R8, 0x1, R7 ;  /* 0x0000000108147824 */ /* 0x004fca00078e0207 */
[----:B01----:R-:W-:-:S04]  /*1310*/  I2FP.F32.S32 R0, R20 ;  /* 0x0000001400007245 */ /* 0x003fc80000201400 */
[----:B------:R-:W-:-:S05]  /*1320*/  FMNMX.FTZ R3, R0, 1, !PT ;  /* 0x3f80000000037809 */ /* 0x000fca0007810000 */
[----:B------:R-:W-:-:S04]  /*1330*/  FMUL.FTZ R3, R3, 1 ;  /* 0x3f80000003037820 */ /* 0x000fc80000410000 */
        /* <DEDUP_REMOVED lines=9> */
[----:B---34-:R-:W-:Y:S10]  /*13d0*/  @P0 BRA `(.L_x_1113) ;  /* 0x0000000000180947 */ /* 0x018ff40003800000 */
[----:B------:R-:W-:Y:S02]  /*13e0*/  LOP3.LUT R16, R13, 0x7fffffff, RZ, 0xc0, !PT ;  /* 0x7fffffff0d107812 */ /* 0x000fe400078ec0ff */
[----:B------:R-:W-:-:S03]  /*13f0*/  MOV R4, 0x1420 ;  /* 0x0000142000047802 */ /* 0x000fc60000000f00 */
[----:B------:R-:W-:-:S07]  /*1400*/  VIADD R16, R16, 0xfff00000 ;  /* 0xfff0000010107836 */ /* 0x000fce0000000000 */
[----:B------:R-:W-:Y:S05]  /*1410*/  CALL.REL.NOINC `($__internal_16_$__cuda_sm20_dblrcp_rn_slowpath_v3) ;  /* 0x0000001000287944 */ /* 0x000fea0003c00000 */
[----:B------:R-:W-:Y:S01]  /*1420*/  MOV R16, R14 ;  /* 0x0000000e00107202 */ /* 0x000fe20000000f00 */
[----:B------:R-:W-:-:S07]  /*1430*/  IMAD.MOV.U32 R17, RZ, RZ, R15 ;  /* 0x000000ffff117224 */ /* 0x000fce00078e000f */
.L_x_1113:
[----:B------:R-:W-:Y:S05]  /*1440*/  BSYNC B1 ;  /* 0x0000000000017941 */ /* 0x000fea0003800000 */
.L_x_1112:
[----:B------:R-:W0:Y:S01]  /*1450*/  SHFL.BFLY PT, R3, R20, 0x2, 0x1f ;  /* 0x0c401f0014037f89 */ /* 0x000e2200000e0000 */
[----:B------:R-:W-:Y:S01]  /*1460*/  UMOV UR4, 0xf0000000 ;  /* 0xf000000000047882 */ /* 0x000fe20000000000 */
[----:B------:R-:W-:Y:S01]  /*1470*/  UMOV UR5, 0x380fffff ;  /* 0x380fffff00057882 */ /* 0x000fe20000000000 */
[----:B------:R-:W-:Y:S01]  /*1480*/  I2FP.F32.S32 R8, R8 ;  /* 0x0000000800087245 */ /* 0x000fe20000201400 */
[----:B------:R-:W-:Y:S01]  /*1490*/  DSETP.GEU.AND P0, PT, |R16|, UR4, PT ;  /* 0x0000000410007e2a */ /* 0x000fe2000bf0e200 */
[----:B------:R-:W-:Y:S03]  /*14a0*/  BSSY B1, `(.L_x_1114) ;  /* 0x0000021000017945 */ /* 0x000fe60003800000 */
[----:B------:R-:W-:Y:S01]  /*14b0*/  FMUL.FTZ R21, R9, R8 ;  /* 0x0000000809157220 */ /* 0x000fe20000410000 */
[----:B0-----:R-:W-:Y:S02]  /*14c0*/  IADD3 R6, R20, R3, RZ ;  /* 0x0000000314067210 */ /* 0x001fe40007ffe0ff */
[----:B------:R-:W-:-:S02]  /*14d0*/  I2FP.F32.S32 R20, R7 ;  /* 0x0000000700147245 */ /* 0x000fc40000201400 */
[----:B------:R-:W-:Y:S01]  /*14e0*/  I2FP.F32.S32 R5, R6 ;  /* 0x0000000600057245 */ /* 0x000fe20000201400 */
[----:B------:R-:W0:Y:S02]  /*14f0*/  SHFL.BFLY PT, R7, R11, 0x1, 0x1f ;  /* 0x0c201f000b077f89 */ /* 0x000e2400000e0000 */
[----:B------:R-:W-:Y:S01]  /*1500*/  FFMA.FTZ R21, R20, R10, R21 ;  /* 0x0000000a14157223 */ /* 0x000fe20000010015 */
[----:B------:R-:W-:Y:S01]  /*1510*/  FMNMX.FTZ R4, R5, 1, !PT ;  /* 0x3f80000005047809 */ /* 0x000fe20007810000 */
[----:B------:R-:W-:-:S04]  /*1520*/  FADD.FTZ R10, -R9, R10 ;  /* 0x0000000a090a7221 */ /* 0x000fc80000010100 */
[----:B------:R-:W-:Y:S02]  /*1530*/  FMUL.FTZ R12, R4, 1 ;  /* 0x3f800000040c7820 */ /* 0x000fe40000410000 */
[----:B------:R-:W1:Y:S08]  /*1540*/  F2F.F32.F64 R4, R16 ;  /* 0x0000001000047310 */ /* 0x000e700000301000 */
[----:B------:R-:W2:Y:S01]  /*1550*/  F2F.F64.F32 R12, R12 ;  /* 0x0000000c000c7310 */ /* 0x000ea20000201800 */
[----:B-1----:R-:W-:-:S04]  /*1560*/  @!P0 FMUL R4, R4, 1.175494350822287508e-38 ;  /* 0x0080000004048820 */ /* 0x002fc80000400000 */
[----:B------:R-:W-:-:S03]  /*1570*/  FMUL.FTZ R9, R4, R21 ;  /* 0x0000001504097220 */ /* 0x000fc60000410000 */
[----:B--2---:R-:W1:Y:S01]  /*1580*/  MUFU.RCP64H R15, R13 ;  /* 0x0000000d000f7308 */ /* 0x004e620000001800 */
[----:B------:R-:W-:-:S05]  /*1590*/  VIADD R14, R13, 0x300402 ;  /* 0x003004020d0e7836 */ /* 0x000fca0000000000 */
[----:B------:R-:W-:Y:S01]  /*15a0*/  FSETP.GEU.AND P0, PT, |R14|, 5.8789094863358348022e-39, PT ;  /* 0x004004020e00780b */ /* 0x000fe20003f0e200 */
[----:B-1----:R-:W-:-:S08]  /*15b0*/  DFMA R18, -R12, R14, 1 ;  /* 0x3ff000000c12742b */ /* 0x002fd0000000010e */
[----:B------:R-:W-:-:S08]  /*15c0*/  DFMA R18, R18, R18, R18 ;  /* 0x000000121212722b */ /* 0x000fd00000000012 */
[----:B------:R-:W-:Y:S01]  /*15d0*/  DFMA R16, R14, R18, R14 ;  /* 0x000000120e10722b */ /* 0x000fe2000000000e */
[----:B------:R-:W-:Y:S02]  /*15e0*/  FMUL.FTZ R15, R10, R10 ;  /* 0x0000000a0a0f7220 */ /* 0x000fe40000410000 */
[----:B------:R1:W2:Y:S02]  /*15f0*/  SHFL.BFLY PT, R10, R9, 0x2, 0x1f ;  /* 0x0c401f00090a7f89 */ /* 0x0002a400000e0000 */
[----:B------:R-:W-:-:S03]  /*1600*/  FMUL.FTZ R15, R15, R20 ;  /* 0x000000140f0f7220 */ /* 0x000fc60000410000 */
[----:B------:R-:W-:Y:S01]  /*1610*/  DFMA R18, -R12, R16, 1 ;  /* 0x3ff000000c12742b */ /* 0x000fe20000000110 */
[----:B------:R-:W-:-:S04]  /*1620*/  FMUL.FTZ R15, R15, R8 ;  /* 0x000000080f0f7220 */ /* 0x000fc80000410000 */
[----:B0-----:R-:W-:-:S03]  /*1630*/  FFMA.FTZ R8, R4, R15, R7 ;  /* 0x0000000f04087223 */ /* 0x001fc60000010007 */
[----:B------:R-:W-:Y:S01]  /*1640*/  DFMA R14, R16, R18, R16 ;  /* 0x00000012100e722b */ /* 0x000fe20000000010 */
[----:B------:R-:W-:Y:S01]  /*1650*/  FADD.FTZ R8, R8, R11 ;  /* 0x0000000b08087221 */ /* 0x000fe20000010000 */
[----:B-1----:R-:W-:Y:S09]  /*1660*/  @P0 BRA `(.L_x_1115) ;  /* 0x0000000000100947 */ /* 0x002ff20003800000 */
[----:B------:R-:W-:Y:S02]  /*1670*/  LOP3.LUT R16, R13, 0x7fffffff, RZ, 0xc0, !PT ;  /* 0x7fffffff0d107812 */ /* 0x000fe400078ec0ff */
[----:B------:R-:W-:Y:S02]  /*1680*/  MOV R4, 0x16b0 ;  /* 0x000016b000047802 */ /* 0x000fe40000000f00 */
[----:B------:R-:W-:-:S07]  /*1690*/  IADD3 R16, R16, -0x100000, RZ ;  /* 0xfff0000010107810 */ /* 0x000fce0007ffe0ff */
[----:B--2---:R-:W-:Y:S05]  /*16a0*/  CALL.REL.NOINC `($__internal_16_$__cuda_sm20_dblrcp_rn_slowpath_v3) ;  /* 0x0000000c00847944 */ /* 0x004fea0003c00000 */
.L_x_1115:
[----:B------:R-:W-:Y:S05]  /*16b0*/  BSYNC B1 ;  /* 0x0000000000017941 */ /* 0x000fea0003800000 */
.L_x_1114:
[----:B------:R-:W0:Y:S01]  /*16c0*/  SHFL.BFLY PT, R7, R6, 0x4, 0x1f ;  /* 0x0c801f0006077f89 */ /* 0x000e2200000e0000 */
[----:B------:R-:W-:Y:S01]  /*16d0*/  UMOV UR4, 0xf0000000 ;  /* 0xf000000000047882 */ /* 0x000fe20000000000 */
[----:B------:R-:W-:Y:S01]  /*16e0*/  UMOV UR5, 0x380fffff ;  /* 0x380fffff00057882 */ /* 0x000fe20000000000 */
[----:B------:R-:W-:Y:S01]  /*16f0*/  I2FP.F32.S32 R23, R3 ;  /* 0x0000000300177245 */ /* 0x000fe20000201400 */
[----:B------:R-:W-:Y:S01]  /*1700*/  DSETP.GEU.AND P0, PT, |R14|, UR4, PT ;  /* 0x000000040e007e2a */ /* 0x000fe2000bf0e200 */
[----:B------:R-:W1:Y:S01]  /*1710*/  SHFL.BFLY PT, R21, R8, 0x2, 0x1f ;  /* 0x0c401f0008157f89 */ /* 0x000e6200000e0000 */
[----:B------:R-:W-:Y:S02]  /*1720*/  BSSY B1, `(.L_x_1116) ;  /* 0x000001f000017945 */ /* 0x000fe40003800000 */
[----:B--2---:R-:W-:-:S04]  /*1730*/  FMUL.FTZ R3, R10, R23 ;  /* 0x000000170a037220 */ /* 0x004fc80000410000 */
[----:B------:R-:W-:Y:S01]  /*1740*/  FFMA.FTZ R3, R0, R9, R3 ;  /* 0x0000000900037223 */ /* 0x000fe20000010003 */
[----:B------:R-:W-:-:S04]  /*1750*/  FADD.FTZ R9, R9, -R10 ;  /* 0x8000000a09097221 */ /* 0x000fc80000010000 */
[----:B------:R-:W-:-:S04]  /*1760*/  FMUL.FTZ R9, R9, R9 ;  /* 0x0000000909097220 */ /* 0x000fc80000410000 */
[----:B------:R-:W-:Y:S01]  /*1770*/  FMUL.FTZ R0, R0, R9 ;  /* 0x0000000900007220 */ /* 0x000fe20000410000 */
[----:B0-----:R-:W-:-:S03]  /*1780*/  IMAD.IADD R20, R6, 0x1, R7 ;  /* 0x0000000106147824 */ /* 0x001fc600078e0207 */
[----:B------:R-:W-:Y:S02]  /*1790*/  FMUL.FTZ R0, R0, R23 ;  /* 0x0000001700007220 */ /* 0x000fe40000410000 */
[----:B------:R-:W-:-:S04]  /*17a0*/  I2FP.F32.S32 R11, R20 ;  /* 0x00000014000b7245 */ /* 0x000fc80000201400 */
[----:B------:R-:W-:-:S05]  /*17b0*/  FMNMX.FTZ R4, R11, 1, !PT ;  /* 0x3f8000000b047809 */ /* 0x000fca0007810000 */
[----:B------:R-:W-:Y:S02]  /*17c0*/  FMUL.FTZ R12, R4, 1 ;  /* 0x3f800000040c7820 */ /* 0x000fe40000410000 */
[----:B------:R-:W0:Y:S08]  /*17d0*/  F2F.F32.F64 R4, R14 ;  /* 0x0000000e00047310 */ /* 0x000e300000301000 */
[----:B------:R-:W2:Y:S01]  /*17e0*/  F2F.F64.F32 R12, R12 ;  /* 0x0000000c000c7310 */ /* 0x000ea20000201800 */
[----:B0-----:R-:W-:-:S04]  /*17f0*/  @!P0 FMUL R4, R4, 1.175494350822287508e-38 ;  /* 0x0080000004048820 */ /* 0x001fc80000400000 */
[C---:B------:R-:W-:Y:S01]  /*1800*/  FMUL.FTZ R6, R4.reuse, R3 ;  /* 0x0000000304067220 */ /* 0x040fe20000410000 */
[----:B-1----:R-:W-:Y:S02]  /*1810*/  FFMA.FTZ R21, R4, R0, R21 ;  /* 0x0000000004157223 */ /* 0x002fe40000010015 */
        /* <DEDUP_REMOVED lines=15> */
.L_x_1117:
[----:B------:R-:W-:Y:S05]  /*1910*/  BSYNC B1 ;  /* 0x0000000000017941 */ /* 0x000fea0003800000 */
.L_x_1116:
[----:B------:R-:W0:Y:S01]  /*1920*/  SHFL.BFLY PT, R9, R20, 0x8, 0x1f ;  /* 0x0d001f0014097f89 */ /* 0x000e2200000e0000 */
[----:B------:R-:W-:Y:S01]  /*1930*/  UMOV UR4, 0xf0000000 ;  /* 0xf000000000047882 */ /* 0x000fe20000000000 */
[----:B------:R-:W-:Y:S01]  /*1940*/  UMOV UR5, 0x380fffff ;  /* 0x380fffff00057882 */ /* 0x000fe20000000000 */
[----:B------:R-:W1:Y:S01]  /*1950*/  F2F.F32.F64 R21, R14 ;  /* 0x0000000e00157310 */ /* 0x000e620000301000 */
[----:B------:R-:W-:Y:S01]  /*1960*/  DSETP.GEU.AND P0, PT, |R14|, UR4, PT ;  /* 0x000000040e007e2a */ /* 0x000fe2000bf0e200 */
[----:B------:R-:W-:Y:S01]  /*1970*/  I2FP.F32.S32 R22, R7 ;  /* 0x0000000700167245 */ /* 0x000fe20000201400 */
[----:B------:R-:W-:-:S12]  /*1980*/  BSSY B1, `(.L_x_1118) ;  /* 0x0000021000017945 */ /* 0x000fd80003800000 */
[----:B-1----:R-:W-:Y:S01]  /*1990*/  @!P0 FMUL R21, R21, 1.175494350822287508e-38 ;  /* 0x0080000015158820 */ /* 0x002fe20000400000 */
[----:B0-----:R-:W-:Y:S02]  /*19a0*/  IADD3 R0, R20, R9, RZ ;  /* 0x0000000914007210 */ /* 0x001fe40007ffe0ff */
[----:B------:R-:W0:Y:S02]  /*19b0*/  SHFL.BFLY PT, R20, R8, 0x4, 0x1f ;  /* 0x0c801f0008147f89 */ /* 0x000e2400000e0000 */
[----:B------:R-:W-:-:S04]  /*19c0*/  I2FP.F32.S32 R10, R0 ;  /* 0x00000000000a7245 */ /* 0x000fc80000201400 */
[----:B------:R-:W-:-:S05]  /*19d0*/  FMNMX.FTZ R4, R10, 1, !PT ;  /* 0x3f8000000a047809 */ /* 0x000fca0007810000 */
[----:B------:R-:W-:Y:S01]  /*19e0*/  FMUL.FTZ R12, R4, 1 ;  /* 0x3f800000040c7820 */ /* 0x000fe20000410000 */
[----:B------:R-:W-:Y:S01]  /*19f0*/  FMUL.FTZ R4, R3, R22 ;  /* 0x0000001603047220 */ /* 0x000fe20000410000 */
[----:B------:R-:W-:-:S03]  /*1a00*/  FADD.FTZ R3, R6, -R3 ;  /* 0x8000000306037221 */ /* 0x000fc60000010000 */
[----:B------:R-:W-:Y:S01]  /*1a10*/  FFMA.FTZ R4, R5, R6, R4 ;  /* 0x0000000605047223 */ /* 0x000fe20000010004 */
[----:B------:R-:W1:Y:S03]  /*1a20*/  F2F.F64.F32 R12, R12 ;  /* 0x0000000c000c7310 */ /* 0x000e660000201800 */
[----:B------:R-:W-:Y:S01]  /*1a30*/  FMUL.FTZ R6, R21, R4 ;  /* 0x0000000415067220 */ /* 0x000fe20000410000 */
[----:B------:R-:W-:-:S04]  /*1a40*/  FMUL.FTZ R4, R3, R3 ;  /* 0x0000000303047220 */ /* 0x000fc80000410000 */
[----:B------:R-:W-:Y:S01]  /*1a50*/  FMUL.FTZ R7, R5, R4 ;  /* 0x0000000405077220 */ /* 0x000fe20000410000 */
[----:B------:R2:W3:Y:S03]  /*1a60*/  SHFL.BFLY PT, R3, R6, 0x8, 0x1f ;  /* 0x0d001f0006037f89 */ /* 0x0004e600000e0000 */
[----:B------:R-:W-:Y:S01]  /*1a70*/  FMUL.FTZ R7, R7, R22 ;  /* 0x0000001607077220 */ /* 0x000fe20000410000 */
[----:B-1----:R-:W1:Y:S01]  /*1a80*/  MUFU.RCP64H R17, R13 ;  /* 0x0000000d00117308 */ /* 0x002e620000001800 */
[----:B------:R-:W-:Y:S02]  /*1a90*/  VIADD R16, R13, 0x300402 ;  /* 0x003004020d107836 */ /* 0x000fe40000000000 */
[----:B0-----:R-:W-:-:S03]  /*1aa0*/  FFMA.FTZ R7, R21, R7, R20 ;  /* 0x0000000715077223 */ /* 0x001fc60000010014 */
[----:B------:R-:W-:Y:S01]  /*1ab0*/  FSETP.GEU.AND P0, PT, |R16|, 5.8789094863358348022e-39, PT ;  /* 0x004004021000780b */ /* 0x000fe20003f0e200 */
[----:B------:R-:W-:Y:S01]  /*1ac0*/  FADD.FTZ R8, R8, R7 ;  /* 0x0000000708087221 */ /* 0x000fe20000010000 */
[----:B-1----:R-:W-:-:S08]  /*1ad0*/  DFMA R18, -R12, R16, 1 ;  /* 0x3ff000000c12742b */ /* 0x002fd00000000110 */
[----:B------:R-:W-:-:S08]  /*1ae0*/  DFMA R18, R18, R18, R18 ;  /* 0x000000121212722b */ /* 0x000fd00000000012 */
[----:B------:R-:W-:-:S08]  /*1af0*/  DFMA R18, R16, R18, R16 ;  /* 0x000000121012722b */ /* 0x000fd00000000010 */
[----:B------:R-:W-:-:S08]  /*1b00*/  DFMA R4, -R12, R18, 1 ;  /* 0x3ff000000c04742b */ /* 0x000fd00000000112 */
[----:B------:R-:W-:Y:S01]  /*1b10*/  DFMA R18, R18, R4, R18 ;  /* 0x000000041212722b */ /* 0x000fe20000000012 */
[----:B--23--:R-:W-:Y:S10]  /*1b20*/  @P0 BRA `(.L_x_1119) ;  /* 0x0000000000180947 */ /* 0x00cff40003800000 */
[----:B------:R-:W-:Y:S02]  /*1b30*/  LOP3.LUT R16, R13, 0x7fffffff, RZ, 0xc0, !PT ;  /* 0x7fffffff0d107812 */ /* 0x000fe400078ec0ff */
[----:B------:R-:W-:Y:S02]  /*1b40*/  MOV R4, 0x1b70 ;  /* 0x00001b7000047802 */ /* 0x000fe40000000f00 */
[----:B------:R-:W-:-:S07]  /*1b50*/  IADD3 R16, R16, -0x100000, RZ ;  /* 0xfff0000010107810 */ /* 0x000fce0007ffe0ff */
[----:B------:R-:W-:Y:S05]  /*1b60*/  CALL.REL.NOINC `($__internal_16_$__cuda_sm20_dblrcp_rn_slowpath_v3) ;  /* 0x0000000800547944 */ /* 0x000fea0003c00000 */
[----:B------:R-:W-:Y:S01]  /*1b70*/  IMAD.MOV.U32 R18, RZ, RZ, R14 ;  /* 0x000000ffff127224 */ /* 0x000fe200078e000e */
[----:B------:R-:W-:-:S07]  /*1b80*/  MOV R19, R15 ;  /* 0x0000000f00137202 */ /* 0x000fce0000000f00 */
.L_x_1119:
[----:B------:R-:W-:Y:S05]  /*1b90*/  BSYNC B1 ;  /* 0x0000000000017941 */ /* 0x000fea0003800000 */
.L_x_1118:
[----:B------:R-:W0:Y:S01]  /*1ba0*/  SHFL.BFLY PT, R5, R0, 0x10, 0x1f ;  /* 0x0e001f0000057f89 */ /* 0x000e2200000e0000 */
[----:B------:R-:W-:Y:S01]  /*1bb0*/  UMOV UR4, 0xf0000000 ;  /* 0xf000000000047882 */ /* 0x000fe20000000000 */
[----:B------:R-:W-:Y:S01]  /*1bc0*/  UMOV UR5, 0x380fffff ;  /* 0x380fffff00057882 */ /* 0x000fe20000000000 */
[----:B------:R-:W-:Y:S01]  /*1bd0*/  I2FP.F32.S32 R20, R9 ;  /* 0x0000000900147245 */ /* 0x000fe20000201400 */
[----:B------:R-:W-:Y:S01]  /*1be0*/  DSETP.GEU.AND P0, PT, |R18|, UR4, PT ;  /* 0x0000000412007e2a */ /* 0x000fe2000bf0e200 */
[----:B------:R-:W1:Y:S01]  /*1bf0*/  SHFL.BFLY PT, R9, R8, 0x8, 0x1f ;  /* 0x0d001f0008097f89 */ /* 0x000e6200000e0000 */
[----:B------:R-:W-:Y:S01]  /*1c00*/  BSSY B1, `(.L_x_1120) ;  /* 0x000001f000017945 */ /* 0x000fe20003800000 */
[----:B0-----:R-:W-:Y:S02]  /*1c10*/  IMAD.IADD R4, R0, 0x1, R5 ;  /* 0x0000000100047824 */ /* 0x001fe400078e0205 */
[----:B------:R-:W-:-:S03]  /*1c20*/  FMUL.FTZ R0, R3, R20 ;  /* 0x0000001403007220 */ /* 0x000fc60000410000 */
[----:B------:R-:W-:Y:S01]  /*1c30*/  I2FP.F32.S32 R4, R4 ;  /* 0x0000000400047245 */ /* 0x000fe20000201400 */
[----:B------:R-:W-:Y:S01]  /*1c40*/  FFMA.FTZ R7, R11, R6, R0 ;  /* 0x000000060b077223 */ /* 0x000fe20000010000 */
[----:B------:R-:W-:Y:S02]  /*1c50*/  FADD.FTZ R0, R6, -R3 ;  /* 0x8000000306007221 */ /* 0x000fe40000010000 */
[----:B------:R-:W-:-:S05]  /*1c60*/  FMNMX.FTZ R4, R4, 1, !PT ;  /* 0x3f80000004047809 */ /* 0x000fca0007810000 */
[----:B------:R-:W-:Y:S02]  /*1c70*/  FMUL.FTZ R12, R4, 1 ;  /* 0x3f800000040c7820 */ /* 0x000fe40000410000 */
[----:B------:R-:W0:Y:S08]  /*1c80*/  F2F.F32.F64 R4, R18 ;  /* 0x0000001200047310 */ /* 0x000e300000301000 */
[----:B------:R-:W2:Y:S01]  /*1c90*/  F2F.F64.F32 R12, R12 ;  /* 0x0000000c000c7310 */ /* 0x000ea20000201800 */
[----:B0-----:R-:W-:-:S04]  /*1ca0*/  @!P0 FMUL R4, R4, 1.175494350822287508e-38 ;  /* 0x0080000004048820 */ /* 0x001fc80000400000 */
[----:B------:R-:W-:-:S03]  /*1cb0*/  FMUL.FTZ R3, R4, R7 ;  /* 0x0000000704037220 */ /* 0x000fc60000410000 */
[----:B--2---:R-:W0:Y:S01]  /*1cc0*/  MUFU.RCP64H R15, R13 ;  /* 0x0000000d000f7308 */ /* 0x004e220000001800 */
[----:B------:R-:W-:-:S04]  /*1cd0*/  IADD3 R14, R13, 0x300402, RZ ;  /* 0x003004020d0e7810 */ /* 0x000fc80007ffe0ff */
[----:B------:R-:W-:Y:S02]  /*1ce0*/  FSETP.GEU.AND P0, PT, |R14|, 5.8789094863358348022e-39, PT ;  /* 0x004004020e00780b */ /* 0x000fe40003f0e200 */
[----:B0-----:R-:W-:-:S08]  /*1cf0*/  DFMA R16, -R12, R14, 1 ;  /* 0x3ff000000c10742b */ /* 0x001fd0000000010e */
[----:B------:R-:W-:-:S08]  /*1d00*/  DFMA R16, R16, R16, R16 ;  /* 0x000000101010722b */ /* 0x000fd00000000010 */
[----:B------:R-:W-:Y:S01]  /*1d10*/  DFMA R6, R14, R16, R14 ;  /* 0x000000100e06722b */ /* 0x000fe2000000000e */
[----:B------:R-:W-:Y:S02]  /*1d20*/  FMUL.FTZ R16, R0, R0 ;  /* 0x0000000000107220 */ /* 0x000fe40000410000 */
[----:B------:R0:W2:Y:S02]  /*1d30*/  SHFL.BFLY PT, R0, R3, 0x10, 0x1f ;  /* 0x0e001f0003007f89 */ /* 0x0000a400000e0000 */
[----:B------:R-:W-:-:S03]  /*1d40*/  FMUL.FTZ R11, R11, R16 ;  /* 0x000000100b0b7220 */ /* 0x000fc60000410000 */
[----:B------:R-:W-:Y:S01]  /*1d50*/  DFMA R16, -R12, R6, 1 ;  /* 0x3ff000000c10742b */ /* 0x000fe20000000106 */
[----:B------:R-:W-:-:S04]  /*1d60*/  FMUL.FTZ R11, R11, R20 ;  /* 0x000000140b0b7220 */ /* 0x000fc80000410000 */
[----:B-1----:R-:W-:-:S03]  /*1d70*/  FFMA.FTZ R9, R4, R11, R9 ;  /* 0x0000000b04097223 */ /* 0x002fc60000010009 */
[----:B------:R-:W-:Y:S01]  /*1d80*/  DFMA R14, R6, R16, R6 ;  /* 0x00000010060e722b */ /* 0x000fe20000000006 */
[----:B------:R-:W-:Y:S01]  /*1d90*/  FADD.FTZ R8, R8, R9 ;  /* 0x0000000908087221 */ /* 0x000fe20000010000 */
[----:B0-----:R-:W-:Y:S09]  /*1da0*/  @P0 BRA `(.L_x_1121) ;  /* 0x0000000000100947 */ /* 0x001ff20003800000 */
[----:B------:R-:W-:Y:S02]  /*1db0*/  LOP3.LUT R16, R13, 0x7fffffff, RZ, 0xc0, !PT ;  /* 0x7fffffff0d107812 */ /* 0x000fe400078ec0ff */
[----:B------:R-:W-:Y:S02]  /*1dc0*/  MOV R4, 0x1df0 ;  /* 0x00001df000047802 */ /* 0x000fe40000000f00 */
[----:B------:R-:W-:-:S07]  /*1dd0*/  IADD3 R16, R16, -0x100000, RZ ;  /* 0xfff0000010107810 */ /* 0x000fce0007ffe0ff */
[----:B--2---:R-:W-:Y:S05]  /*1de0*/  CALL.REL.NOINC `($__internal_16_$__cuda_sm20_dblrcp_rn_slowpath_v3) ;  /* 0x0000000400b47944 */ /* 0x004fea0003c00000 */
.L_x_1121:
[----:B------:R-:W-:Y:S05]  /*1df0*/  BSYNC B1 ;  /* 0x0000000000017941 */ /* 0x000fea0003800000 */
.L_x_1120:
[----:B------:R-:W-:Y:S01]  /*1e00*/  ISETP.NE.AND P0, PT, R2, RZ, PT ;  /* 0x000000ff0200720c */ /* 0x000fe20003f05270 */
[----:B------:R-:W-:Y:S01]  /*1e10*/  UMOV UR4, 0xf0000000 ;  /* 0xf000000000047882 */ /* 0x000fe20000000000 */
[----:B------:R0:W1:Y:S01]  /*1e20*/  F2F.F32.F64 R2, R14 ;  /* 0x0000000e00027310 */ /* 0x0000620000301000 */
[----:B------:R-:W-:Y:S01]  /*1e30*/  UMOV UR5, 0x380fffff ;  /* 0x380fffff00057882 */ /* 0x000fe20000000000 */
[----:B------:R0:W3:Y:S01]  /*1e40*/  SHFL.BFLY PT, R7, R8, 0x10, 0x1f ;  /* 0x0e001f0008077f89 */ /* 0x0000e200000e0000 */
[----:B------:R-:W-:Y:S01]  /*1e50*/  DSETP.GEU.AND P1, PT, |R14|, UR4, PT ;  /* 0x000000040e007e2a */ /* 0x000fe2000bf2e200 */
[----:B------:R-:W-:-:S07]  /*1e60*/  I2FP.F32.S32 R6, R5 ;  /* 0x0000000500067245 */ /* 0x000fce0000201400 */
[----:B0-----:R-:W-:Y:S06]  /*1e70*/  @P0 EXIT ;  /* 0x000000000000094d */ /* 0x001fec0003800000 */
[----:B------:R-:W-:Y:S01]  /*1e80*/  ULDC.64 UR8, c[0x0][0x250] ;  /* 0x0000940000087ab9 */ /* 0x000fe20000000a00 */
[----:B--2---:R-:W-:Y:S01]  /*1e90*/  FMUL.FTZ R5, R0, R6 ;  /* 0x0000000600057220 */ /* 0x004fe20000410000 */
[----:B------:R-:W-:Y:S01]  /*1ea0*/  ISETP.NE.U32.AND P0, PT, RZ, UR8, PT ;  /* 0x00000008ff007c0c */ /* 0x000fe2000bf05070 */
[----:B-1----:R-:W-:Y:S02]  /*1eb0*/  @!P1 FMUL R2, R2, 1.175494350822287508e-38 ;  /* 0x0080000002029820 */ /* 0x002fe40000400000 */
[----:B------:R-:W-:Y:S01]  /*1ec0*/  FFMA.FTZ R5, R10, R3, R5 ;  /* 0x000000030a057223 */ /* 0x000fe20000010005 */
[----:B------:R-:W-:-:S03]  /*1ed0*/  ISETP.NE.AND.EX P0, PT, RZ, UR9, PT, P0 ;  /* 0x00000009ff007c0c */ /* 0x000fc6000bf05300 */
[----:B------:R-:W-:-:S10]  /*1ee0*/  FMUL.FTZ R9, R2, R5 ;  /* 0x0000000502097220 */ /* 0x000fd40000410000 */
[----:B------:R-:W-:Y:S05]  /*1ef0*/  @!P0 BRA `(.L_x_1122) ;  /* 0x00000000002c8947 */ /* 0x000fea0003800000 */
[----:B------:R-:W-:Y:S01]  /*1f00*/  USHF.R.S32.HI UR6, URZ, 0x1f, UR14 ;  /* 0x0000001f3f067899 */ /* 0x000fe2000801140e */
[----:B------:R-:W-:-:S03]  /*1f10*/  ULDC.64 UR10, c[0x0][0x260] ;  /* 0x00009800000a7ab9 */ /* 0x000fc60000000a00 */
[----:B------:R-:W-:Y:S02]  /*1f20*/  UIMAD UR6, UR6, UR10, URZ ;  /* 0x0000000a060672a4 */ /* 0x000fe4000f8e023f */
[----:B------:R-:W-:Y:S02]  /*1f30*/  UIMAD.WIDE.U32 UR4, UR14, UR10, URZ ;  /* 0x0000000a0e0472a5 */ /* 0x000fe4000f8e003f */
[----:B------:R-:W-:Y:S02]  /*1f40*/  UIMAD UR7, UR14, UR11, UR6 ;  /* 0x0000000b0e0772a4 */ /* 0x000fe4000f8e0206 */
[----:B------:R-:W-:Y:S02]  /*1f50*/  ULEA UR6, UP0, UR4, UR8, 0x2 ;  /* 0x0000000804067291 */ /* 0x000fe4000f80103f */
[----:B------:R-:W-:-:S04]  /*1f60*/  UIADD3 UR5, UR5, UR7, URZ ;  /* 0x0000000705057290 */ /* 0x000fc8000fffe03f */
[----:B------:R-:W-:Y:S01]  /*1f70*/  ULEA.HI.X UR4, UR4, UR9, UR5, 0x2, UP0 ;  /* 0x0000000904047291 */ /* 0x000fe200080f1405 */
[----:B------:R-:W-:-:S05]  /*1f80*/  IMAD.U32 R4, RZ, RZ, UR6 ;  /* 0x00000006ff047e24 */ /* 0x000fca000f8e00ff */
[----:B------:R-:W-:-:S05]  /*1f90*/  MOV R5, UR4 ;  /* 0x0000000400057c02 */ /* 0x000fca0008000f00 */
[----:B------:R0:W-:Y:S02]  /*1fa0*/  STG.E desc[UR12][R4.64], R9 ;  /* 0x0000000904007986 */ /* 0x0001e4000c10190c */
.L_x_1122:
[----:B------:R-:W-:Y:S01]  /*1fb0*/  ULDC.64 UR4, c[0x0][0x268] ;  /* 0x00009a0000047ab9 */ /* 0x000fe20000000a00 */
[----:B------:R-:W-:Y:S01]  /*1fc0*/  FADD.FTZ R0, R3, -R0 ;  /* 0x8000000003007221 */ /* 0x000fe20000010000 */
[----:B------:R-:W-:Y:S01]  /*1fd0*/  ISETP.NE.U32.AND P0, PT, RZ, UR4, PT ;  /* 0x00000004ff007c0c */ /* 0x000fe2000bf05070 */
[----:B------:R-:W-:Y:S02]  /*1fe0*/  ULDC UR4, c[0x0][0x218] ;  /* 0x0000860000047ab9 */ /* 0x000fe40000000800 */
[----:B------:R-:W-:Y:S01]  /*1ff0*/  FMUL.FTZ R3, R0, R0 ;  /* 0x0000000000037220 */ /* 0x000fe20000410000 */
[----:B------:R-:W-:Y:S01]  /*2000*/  ISETP.NE.AND.EX P0, PT, RZ, UR5, PT, P0 ;  /* 0x00000005ff007c0c */ /* 0x000fe2000bf05300 */
[----:B------:R-:W-:Y:S02]  /*2010*/  ULDC UR5, c[0x0][0x228] ;  /* 0x00008a0000057ab9 */ /* 0x000fe40000000800 */
[----:B------:R-:W-:-:S10]  /*2020*/  UIMAD UR4, UR4, UR5, URZ ;  /* 0x00000005040472a4 */ /* 0x000fd4000f8e023f */
[----:B------:R-:W-:Y:S05]  /*2030*/  @!P0 EXIT ;  /* 0x000000000000894d */ /* 0x000fea0003800000 */
[----:B------:R-:W-:Y:S01]  /*2040*/  I2FP.F32.S32 R0, UR4 ;  /* 0x0000000400007c45 */ /* 0x000fe20008201400 */
[----:B0-----:R-:W0:Y:S01]  /*2050*/  LDC R4, c[0x0][0x248] ;  /* 0x00009200ff047b82 */ /* 0x001e220000000800 */
[----:B------:R-:W-:Y:S01]  /*2060*/  FMUL.FTZ R3, R10, R3 ;  /* 0x000000030a037220 */ /* 0x000fe20000410000 */
[----:B------:R-:W-:Y:S01]  /*2070*/  BSSY B1, `(.L_x_1123) ;  /* 0x0000037000017945 */ /* 0x000fe20003800000 */
[----:B------:R-:W-:Y:S02]  /*2080*/  MOV R5, RZ ;  /* 0x000000ff00057202 */ /* 0x000fe40000000f00 */
[----:B------:R-:W1:Y:S01]  /*2090*/  MUFU.RCP R0, R0 ;  /* 0x0000000000007308 */ /* 0x000e620000001000 */
[----:B------:R-:W-:-:S04]  /*20a0*/  FMUL.FTZ R3, R3, R6 ;  /* 0x0000000603037220 */ /* 0x000fc80000410000 */
[----:B---3--:R-:W-:-:S04]  /*20b0*/  FFMA.FTZ R3, R2, R3, R7 ;  /* 0x0000000302037223 */ /* 0x008fc80000010007 */
[----:B------:R-:W-:-:S04]  /*20c0*/  FADD.FTZ R3, R8, R3 ;  /* 0x0000000308037221 */ /* 0x000fc80000010000 */
[----:B-1----:R-:W-:Y:S01]  /*20d0*/  FMUL.FTZ R12, R3, R0 ;  /* 0x00000000030c7220 */ /* 0x002fe20000410000 */
[----:B0-----:R-:W-:-:S04]  /*20e0*/  FSETP.NEU.FTZ.AND P1, PT, R4, RZ, PT ;  /* 0x000000ff0400720b */ /* 0x001fc80003f3d000 */
[----:B------:R-:W-:-:S13]  /*20f0*/  FSETP.NEU.FTZ.AND P0, PT, R12, RZ, PT ;  /* 0x000000ff0c00720b */ /* 0x000fda0003f1d000 */
[----:B------:R-:W-:Y:S05]  /*2100*/  @!P0 BRA !P1, `(.L_x_1124) ;  /* 0x0000000000b48947 */ /* 0x000fea0004800000 */
[----:B------:R-:W-:Y:S01]  /*2110*/  FMUL.FTZ R0, R4, 1 ;  /* 0x3f80000004007820 */ /* 0x000fe20000410000 */
[----:B------:R-:W-:Y:S01]  /*2120*/  FMUL.FTZ R12, R12, 1 ;  /* 0x3f8000000c0c7820 */ /* 0x000fe20000410000 */
[----:B------:R-:W-:Y:S01]  /*2130*/  HFMA2.MMA R7, -RZ, RZ, 1.9609375, 0 ;  /* 0x3fd80000ff077435 */ /* 0x000fe200000001ff */
[----:B------:R-:W-:Y:S01]  /*2140*/  MOV R6, 0x0 ;  /* 0x0000000000067802 */ /* 0x000fe20000000f00 */
[----:B------:R-:W-:Y:S01]  /*2150*/  F2F.F64.F32 R2, R0 ;  /* 0x0000000000027310 */ /* 0x000fe20000201800 */
[----:B------:R-:W-:Y:S07]  /*2160*/  BSSY B0, `(.L_x_1125) ;  /* 0x0000013000007945 */ /* 0x000fee0003800000 */
[----:B------:R-:W0:Y:S02]  /*2170*/  F2F.F64.F32 R4, R12 ;  /* 0x0000000c00047310 */ /* 0x000e240000201800 */
[----:B0-----:R-:W-:-:S06]  /*2180*/  DADD R8, R2, R4 ;  /* 0x0000000002087229 */ /* 0x001fcc0000000004 */
        /* <DEDUP_REMOVED lines=14> */
[----:B------:R-:W-:-:S07]  /*2270*/  MOV R0, 0x2290 ;  /* 0x0000229000007802 */ /* 0x000fce0000000f00 */
[----:B------:R-:W-:Y:S05]  /*2280*/  CALL.REL.NOINC `($__internal_17_$__cuda_sm20_dsqrt_rn_f64_mediumpath_v1) ;  /* 0x0000000400287944 */ /* 0x000fea0003c00000 */
.L_x_1126:
[----:B------:R-:W-:Y:S05]  /*2290*/  BSYNC B0 ;  /* 0x0000000000007941 */ /* 0x000fea0003800000 */
.L_x_1125:
        /* <DEDUP_REMOVED lines=13> */
[----:B------:R-:W-:Y:S05]  /*2370*/  CALL.REL.NOINC `($__internal_16_$__cuda_sm20_dblrcp_rn_slowpath_v3) ;  /* 0x0000000000507944 */ /* 0x000fea0003c00000 */
.L_x_1128:
[----:B------:R-:W-:Y:S05]  /*2380*/  BSYNC B2 ;  /* 0x0000000000027941 */ /* 0x000fea0003800000 */
.L_x_1127:
[----:B------:R-:W-:Y:S01]  /*2390*/  UMOV UR4, 0xf0000000 ;  /* 0xf000000000047882 */ /* 0x000fe20000000000 */
[----:B------:R-:W-:Y:S01]  /*23a0*/  UMOV UR5, 0x380fffff ;  /* 0x380fffff00057882 */ /* 0x000fe20000000000 */
[----:B------:R-:W0:Y:S01]  /*23b0*/  F2F.F32.F64 R5, R14 ;  /* 0x0000000e00057310 */ /* 0x000e220000301000 */
[----:B------:R-:W-:-:S14]  /*23c0*/  DSETP.GEU.AND P0, PT, |R14|, UR4, PT ;  /* 0x000000040e007e2a */ /* 0x000fdc000bf0e200 */
[----:B0-----:R-:W-:-:S07]  /*23d0*/  @!P0 FMUL R5, R5, 1.175494350822287508e-38 ;  /* 0x0080000005058820 */ /* 0x001fce0000400000 */
.L_x_1124:
[----:B------:R-:W-:Y:S05]  /*23e0*/  BSYNC B1 ;  /* 0x0000000000017941 */ /* 0x000fea0003800000 */
.L_x_1123:
[----:B------:R-:W-:Y:S01]  /*23f0*/  USHF.R.S32.HI UR6, URZ, 0x1f, UR14 ;  /* 0x0000001f3f067899 */ /* 0x000fe2000801140e */
[----:B------:R-:W-:-:S03]  /*2400*/  ULDC.64 UR8, c[0x0][0x278] ;  /* 0x00009e0000087ab9 */ /* 0x000fc60000000a00 */
[----:B------:R-:W-:Y:S02]  /*2410*/  UIMAD UR6, UR6, UR8, URZ ;  /* 0x00000008060672a4 */ /* 0x000fe4000f8e023f */
[----:B------:R-:W-:Y:S02]  /*2420*/  UIMAD.WIDE.U32 UR4, UR14, UR8, URZ ;  /* 0x000000080e0472a5 */ /* 0x000fe4000f8e003f */
[----:B------:R-:W-:-:S03]  /*2430*/  UIMAD UR7, UR14, UR9, UR6 ;  /* 0x000000090e0772a4 */ /* 0x000fc6000f8e0206 */
[----:B------:R-:W-:Y:S01]  /*2440*/  ULDC.64 UR8, c[0x0][0x268] ;  /* 0x00009a0000087ab9 */ /* 0x000fe20000000a00 */
[----:B------:R-:W-:Y:S02]  /*2450*/  UIADD3 UR5, UR5, UR7, URZ ;  /* 0x0000000705057290 */ /* 0x000fe4000fffe03f */
[----:B------:R-:W-:-:S04]  /*2460*/  ULEA UR6, UP0, UR4, UR8, 0x2 ;  /* 0x0000000804067291 */ /* 0x000fc8000f80103f */
[----:B------:R-:W-:Y:S02]  /*2470*/  ULEA.HI.X UR4, UR4, UR9, UR5, 0x2, UP0 ;  /* 0x0000000904047291 */ /* 0x000fe400080f1405 */
[----:B------:R-:W-:-:S04]  /*2480*/  MOV R2, UR6 ;  /* 0x0000000600027c02 */ /* 0x000fc80008000f00 */
[----:B------:R-:W-:-:S05]  /*2490*/  MOV R3, UR4 ;  /* 0x0000000400037c02 */ /* 0x000fca0008000f00 */
[----:B------:R-:W-:Y:S01]  /*24a0*/  STG.E desc[UR12][R2.64], R5 ;  /* 0x0000000502007986 */ /* 0x000fe2000c10190c */
[----:B------:R-:W-:Y:S05]  /*24b0*/  EXIT ;  /* 0x000000000000794d */ /* 0x000fea0003800000 */
        .weak           $__internal_16_$__cuda_sm20_dblrcp_rn_slowpath_v3
        .type           $__internal_16_$__cuda_sm20_dblrcp_rn_slowpath_v3,@function
        .size           $__internal_16_$__cuda_sm20_dblrcp_rn_slowpath_v3,($__internal_17_$__cuda_sm20_dsqrt_rn_f64_mediumpath_v1 - $__internal_16_$__cuda_sm20_dblrcp_rn_slowpath_v3)
$__internal_16_$__cuda_sm20_dblrcp_rn_slowpath_v3:
[----:B------:R-:W-:Y:S01]  /*24c0*/  DSETP.GTU.AND P0, PT, |R12|, +INF , PT ;  /* 0x7ff000000c00742a */ /* 0x000fe20003f0c200 */
[----:B------:R-:W-:-:S13]  /*24d0*/  BSSY B0, `(.L_x_1129) ;  /* 0x0000022000007945 */ /* 0x000fda0003800000 */
[----:B------:R-:W-:Y:S05]  /*24e0*/  @P0 BRA `(.L_x_1130) ;  /* 0x0000000000780947 */ /* 0x000fea0003800000 */
[----:B------:R-:W-:-:S05]  /*24f0*/  LOP3.LUT R17, R13, 0x7fffffff, RZ, 0xc0, !PT ;  /* 0x7fffffff0d117812 */ /* 0x000fca00078ec0ff */
[----:B------:R-:W-:-:S05]  /*2500*/  VIADD R14, R17, 0xffffffff ;  /* 0xffffffff110e7836 */ /* 0x000fca0000000000 */
[----:B------:R-:W-:-:S13]  /*2510*/  ISETP.GE.U32.AND P0, PT, R14, 0x7fefffff, PT ;  /* 0x7fefffff0e00780c */ /* 0x000fda0003f06070 */
[----:B------:R-:W-:Y:S02]  /*2520*/  @P0 LOP3.LUT R15, R13, 0x7ff00000, RZ, 0x3c, !PT ;  /* 0x7ff000000d0f0812 */ /* 0x000fe400078e3cff */
[----:B------:R-:W-:Y:S01]  /*2530*/  @P0 MOV R14, RZ ;  /* 0x000000ff000e0202 */ /* 0x000fe20000000f00 */
[----:B------:R-:W-:Y:S06]  /*2540*/  @P0 BRA `(.L_x_1131) ;  /* 0x0000000000680947 */ /* 0x000fec0003800000 */
[----:B------:R-:W-:-:S13]  /*2550*/  ISETP.GE.U32.AND P0, PT, R17, 0x1000001, PT ;  /* 0x010000011100780c */ /* 0x000fda0003f06070 */
[----:B------:R-:W-:Y:S05]  /*2560*/  @!P0 BRA `(.L_x_1132) ;  /* 0x0000000000348947 */ /* 0x000fea0003800000 */
[----:B------:R-:W-:Y:S01]  /*2570*/  IADD3 R15, R13, -0x3fe00000, RZ ;  /* 0xc02000000d0f7810 */ /* 0x000fe20007ffe0ff */
[----:B------:R-:W-:-:S03]  /*2580*/  IMAD.MOV.U32 R14, RZ, RZ, R12 ;  /* 0x000000ffff0e7224 */ /* 0x000fc600078e000c */
        /* <DEDUP_REMOVED lines=11> */
.L_x_1132:
        /* <DEDUP_REMOVED lines=9> */
.L_x_1130:
[----:B------:R-:W-:Y:S02]  /*26d0*/  LOP3.LUT R15, R13, 0x80000, RZ, 0xfc, !PT ;  /* 0x000800000d0f7812 */ /* 0x000fe400078efcff */
[----:B------:R-:W-:-:S07]  /*26e0*/  MOV R14, R12 ;  /* 0x0000000c000e7202 */ /* 0x000fce0000000f00 */
.L_x_1131:
[----:B------:R-:W-:Y:S05]  /*26f0*/  BSYNC B0 ;  /* 0x0000000000007941 */ /* 0x000fea0003800000 */
.L_x_1129:
[----:B------:R-:W-:Y:S01]  /*2700*/  MOV R12, R4 ;  /* 0x00000004000c7202 */ /* 0x000fe20000000f00 */
[----:B------:R-:W-:-:S04]  /*2710*/  IMAD.MOV.U32 R13, RZ, RZ, 0x0 ;  /* 0x00000000ff0d7424 */ /* 0x000fc800078e00ff */
[----:B------:R-:W-:Y:S05]  /*2720*/  RET.REL.NODEC R12 `(_ZN2at6native36batch_norm_collect_statistics_kernelINS0_6InvStdEN3c108BFloat16ES4_flEEvNS_27GenericPackedTensorAccessorIKT0_Lm3ENS_17RestrictPtrTraitsET3_EET2_SB_NS5_ISB_Lm1ES8_S9_EESC_) ;  /* 0xffffffd80c347950 */ /* 0x000fea0003c3ffff */
        .weak           $__internal_17_$__cuda_sm20_dsqrt_rn_f64_mediumpath_v1
        .type           $__internal_17_$__cuda_sm20_dsqrt_rn_f64_mediumpath_v1,@function
        .size           $__internal_17_$__cuda_sm20_dsqrt_rn_f64_mediumpath_v1,(.L_x_28228 - $__internal_17_$__cuda_sm20_dsqrt_rn_f64_mediumpath_v1)
$__internal_17_$__cuda_sm20_dsqrt_rn_f64_mediumpath_v1:
[----:B------:R-:W-:Y:S01]  /*2730*/  ISETP.GE.U32.AND P0, PT, R2, -0x3400000, PT ;  /* 0xfcc000000200780c */ /* 0x000fe20003f06070 */
[----:B------:R-:W-:Y:S01]  /*2740*/  BSSY B2, `(.L_x_1133) ;  /* 0x0000028000027945 */ /* 0x000fe20003800000 */
[----:B------:R-:W-:Y:S01]  /*2750*/  MOV R7, R5 ;  /* 0x0000000500077202 */ /* 0x000fe20000000f00 */
[----:B------:R-:W-:Y:S01]  /*2760*/  IMAD.MOV.U32 R5, RZ, RZ, R9 ;  /* 0x000000ffff057224 */ /* 0x000fe200078e0009 */
[----:B------:R-:W-:Y:S02]  /*2770*/  MOV R4, R8 ;  /* 0x0000000800047202 */ /* 0x000fe40000000f00 */
[----:B------:R-:W-:Y:S02]  /*2780*/  MOV R2, R14 ;  /* 0x0000000e00027202 */ /* 0x000fe40000000f00 */
[----:B------:R-:W-:-:S05]  /*2790*/  MOV R3, R15 ;  /* 0x0000000f00037202 */ /* 0x000fca0000000f00 */
        /* <DEDUP_REMOVED lines=9> */
.L_x_1134:
[----:B------:R-:W-:-:S14]  /*2830*/  DSETP.NE.AND P0, PT, R4, RZ, PT ;  /* 0x000000ff0400722a */ /* 0x000fdc0003f05000 */
[----:B------:R-:W-:Y:S05]  /*2840*/  @!P0 BRA `(.L_x_1136) ;  /* 0x0000000000588947 */ /* 0x000fea0003800000 */
[----:B------:R-:W-:-:S13]  /*2850*/  ISETP.GE.AND P0, PT, R5, RZ, PT ;  /* 0x000000ff0500720c */ /* 0x000fda0003f06270 */
[----:B------:R-:W-:Y:S02]  /*2860*/  @!P0 MOV R2, 0x0 ;  /* 0x0000000000028802 */ /* 0x000fe40000000f00 */
[----:B------:R-:W-:Y:S01]  /*2870*/  @!P0 MOV R3, 0xfff80000 ;  /* 0xfff8000000038802 */ /* 0x000fe20000000f00 */
[----:B------:R-:W-:Y:S06]  /*2880*/  @!P0 BRA `(.L_x_1135) ;  /* 0x00000000004c8947 */ /* 0x000fec0003800000 */
[----:B------:R-:W-:-:S13]  /*2890*/  ISETP.GT.AND P0, PT, R5, 0x7fefffff, PT ;  /* 0x7fefffff0500780c */ /* 0x000fda0003f04270 */
[----:B------:R-:W-:Y:S05]  /*28a0*/  @P0 BRA `(.L_x_1136) ;  /* 0x0000000000400947 */ /* 0x000fea0003800000 */
[----:B------:R-:W-:Y:S02]  /*28b0*/  DMUL R2, R4, 8.11296384146066816958e+31 ;  /* 0x4690000004027828 */ /* 0x000fe40000000000 */
[----:B------:R-:W-:Y:S01]  /*28c0*/  HFMA2.MMA R9, -RZ, RZ, 1.9609375, 0 ;  /* 0x3fd80000ff097435 */ /* 0x000fe200000001ff */
[----:B------:R-:W-:Y:S01]  /*28d0*/  IMAD.MOV.U32 R4, RZ, RZ, RZ ;  /* 0x000000ffff047224 */ /* 0x000fe200078e00ff */
[----:B------:R-:W-:Y:S02]  /*28e0*/  MOV R8, 0x0 ;  /* 0x0000000000087802 */ /* 0x000fe40000000f00 */
        /* <DEDUP_REMOVED lines=12> */
.L_x_1136:
[----:B------:R-:W-:-:S11]  /*29b0*/  DADD R2, R4, R4 ;  /* 0x0000000004027229 */ /* 0x000fd60000000004 */
.L_x_1135:
[----:B------:R-:W-:Y:S05]  /*29c0*/  BSYNC B2 ;  /* 0x0000000000027941 */ /* 0x000fea0003800000 */
.L_x_1133:
[----:B------:R-:W-:Y:S01]  /*29d0*/  IMAD.MOV.U32 R13, RZ, RZ, R3 ;  /* 0x000000ffff0d7224 */ /* 0x000fe200078e0003 */
[----:B------:R-:W-:Y:S01]  /*29e0*/  HFMA2.MMA R3, -RZ, RZ, 0, 0 ;  /* 0x00000000ff037435 */ /* 0x000fe200000001ff */
[----:B------:R-:W-:Y:S02]  /*29f0*/  MOV R12, R2 ;  /* 0x00000002000c7202 */ /* 0x000fe40000000f00 */
[----:B------:R-:W-:-:S04]  /*2a00*/  MOV R2, R0 ;  /* 0x0000000000027202 */ /* 0x000fc80000000f00 */
[----:B------:R-:W-:Y:S05]  /*2a10*/  RET.REL.NODEC R2 `(_ZN2at6native36batch_norm_collect_statistics_kernelINS0_6InvStdEN3c108BFloat16ES4_flEEvNS_27GenericPackedTensorAccessorIKT0_Lm3ENS_17RestrictPtrTraitsET3_EET2_SB_NS5_ISB_Lm1ES8_S9_EESC_) ;  /* 0xffffffd402787950 */ /* 0x000fea0003c3ffff */
.L_x_1137:
        /* <DEDUP_REMOVED lines=14> */
.L_x_28228:


//--------------------- .text._ZN2at6native36batch_norm_collect_statistics_kernelINS0_6InvStdEN3c108BFloat16ES4_fiEEvNS_27GenericPackedTensorAccessorIKT0_Lm3ENS_17RestrictPtrTraitsET3_EET2_SB_NS5_ISB_Lm1ES8_S9_EESC_ --------------------------
	.section	.text._ZN2at6native36batch_norm_collect_statistics_kernelINS0_6InvStdEN3c108BFloat16ES4_fiEEvNS_27GenericPackedTensorAccessorIKT0_Lm3ENS_17RestrictPtrTraitsET3_EET2_SB_NS5_ISB_Lm1ES8_S9_EESC_,"ax",@progbits
	.align	128
        .global         _ZN2at6native36batch_norm_collect_statistics_kernelINS0_6InvStdEN3c108BFloat16ES4_fiEEvNS_27GenericPackedTensorAccessorIKT0_Lm3ENS_17RestrictPtrTraitsET3_EET2_SB_NS5_ISB_Lm1ES8_S9_EESC_
        .type           _ZN2at6native36batch_norm_collect_statistics_kernelINS0_6InvStdEN3c108BFloat16ES4_fiEEvNS_27GenericPackedTensorAccessorIKT0_Lm3ENS_17RestrictPtrTraitsET3_EET2_SB_NS5_ISB_Lm1ES8_S9_EESC_,@function
        .size           _ZN2at6native36batch_norm_collect_statistics_kernelINS0_6InvStdEN3c108BFloat16ES4_fiEEvNS_27GenericPackedTensorAccessorIKT0_Lm3ENS_17RestrictPtrTraitsET3_EET2_SB_NS5_ISB_Lm1ES8_S9_EESC_,(.L_x_28230 - _ZN2at6native36batch_norm_collect_statistics_kernelINS0_6InvStdEN3c108BFloat16ES4_fiEEvNS_27GenericPackedTensorAccessorIKT0_Lm3ENS_17RestrictPtrTraitsET3_EET2_SB_NS5_ISB_Lm1ES8_S9_EESC_)
        .other          _ZN2at6native36batch_norm_collect_statistics_kernelINS0_6InvStdEN3c108BFloat16ES4_fiEEvNS_27GenericPackedTensorAccessorIKT0_Lm3ENS_17RestrictPtrTraitsET3_EET2_SB_NS5_ISB_Lm1ES8_S9_EESC_,@"STO_CUDA_ENTRY STV_DEFAULT"
_ZN2at6native36batch_norm_collect_statistics_kernelINS0_6InvStdEN3c108BFloat16ES4_fiEEvNS_27GenericPackedTensorAccessorIKT0_Lm3ENS_17RestrictPtrTraitsET3_EET2_SB_NS5_ISB_Lm1ES8_S9_EESC_:
.text._ZN2at6native36batch_norm_collect_statistics_kernelINS0_6InvStdEN3c108BFloat16ES4_fiEEvNS_27GenericPackedTensorAccessorIKT0_Lm3ENS_17RestrictPtrTraitsET3_EET2_SB_NS5_ISB_Lm1ES8_S9_EESC_:
[----:B------:R-:W-:Y:S01]  /*0000*/  LDC R1, c[0x0][0x28] ;  /* 0x00000a00ff017b82 */ /* 0x000fe20000000800 */
[----:B------:R-:W0:Y:S01]  /*0010*/  S2R R0, SR_TID.Y ;  /* 0x0000000000007919 */ /* 0x000e220000002200 */
[----:B------:R-:W-:-:S06]  /*0020*/  ULDC UR4, c[0x0][0x218] ;  /* 0x0000860000047ab9 */ /* 0x000fcc0000000800 */
[----:B------:R-:W1:Y:S01]  /*0030*/  S2UR UR8, SR_CTAID.X ;  /* 0x00000000000879c3 */ /* 0x000e620000002500 */
[----:B------:R-:W-:Y:S01]  /*0040*/  ULDC.64 UR6, c[0x0][0x208] ;  /* 0x0000820000067ab9 */ /* 0x000fe20000000a00 */
[----:B------:R-:W2:Y:S01]  /*0050*/  S2R R13, SR_TID.X ;  /* 0x00000000000d7919 */ /* 0x000ea20000002100 */
[----:B------:R-:W-:Y:S01]  /*0060*/  ULDC UR9, c[0x0][0x0] ;  /* 0x0000000000097ab9 */ /* 0x000fe20000000800 */
[----:B------:R-:W-:Y:S01]  /*0070*/  ULDC UR5, c[0x0][0x22c] ;  /* 0x00008b0000057ab9 */ /* 0x000fe20000000800 */
[----:B------:R-:W-:Y:S01]  /*0080*/  ULDC.64 UR10, c[0x0][0x210] ;  /* 0x00008400000a7ab9 */ /* 0x000fe20000000a00 */
[----:B------:R-:W-:Y:S01]  /*0090*/  BSSY B0, `(.L_x_1138) ;  /* 0x000002b000007945 */ /* 0x000fe20003800000 */
[----:B------:R-:W-:Y:S01]  /*00a0*/  HFMA2.MMA R21, -RZ, RZ, 0, 0 ;  /* 0x00000000ff157435 */ /* 0x000fe200000001ff */
[----:B------:R-:W-:Y:S02]  /*00b0*/  CS2R R8, SRZ ;  /* 0x0000000000087805 */ /* 0x000fe4000001ff00 */
[C---:B0-----:R-:W-:Y:S01]  /*00c0*/  ISETP.GE.AND P0, PT, R0.reuse, UR4, PT ;  /* 0x0000000400007c0c */ /* 0x041fe2000bf06270 */
[----:B--2---:R-:W-:-:S12]  /*00d0*/  IMAD R2, R0, UR9, R13 ;  /* 0x0000000900027c24 */ /* 0x004fd8000f8e020d */
[----:B-1----:R-:W-:Y:S05]  /*00e0*/  @P0 BRA `(.L_x_1139) ;  /* 0x0000000000940947 */ /* 0x002fea0003800000 */
[----:B------:R-:W0:Y:S01]  /*00f0*/  LDC R3, c[0x0][0x228] ;  /* 0x00008a00ff037b82 */ /* 0x000e220000000800 */
[----:B------:R-:W-:Y:S01]  /*0100*/  CS2R R8, SRZ ;  /* 0x0000000000087805 */ /* 0x000fe2000001ff00 */
[----:B------:R-:W-:-:S06]  /*0110*/  IMAD.MOV.U32 R21, RZ, RZ, RZ ;  /* 0x000000ffff157224 */ /* 0x000fcc00078e00ff */
[----:B------:R-:W1:Y:S01]  /*0120*/  LDC R15, c[0x0][0x4] ;  /* 0x00000100ff0f7b82 */ /* 0x000e620000000800 */
[----:B0-----:R-:W-:-:S07]  /*0130*/  IMAD R3, R3, UR8, RZ ;  /* 0x0000000803037c24 */ /* 0x001fce000f8e02ff */
.L_x_1143:
[----:B------:R-:W0:Y:S01]  /*0140*/  LDC R14, c[0x0][0x220] ;  /* 0x00008800ff0e7b82 */ /* 0x000e220000000800 */
[----:B------:R-:W-:Y:S01]  /*0150*/  BSSY B1, `(.L_x_1140) ;  /* 0x000001a000017945 */ /* 0x000fe20003800000 */
[----:B0-----:R-:W-:-:S13]  /*0160*/  ISETP.GE.AND P0, PT, R13, R14, PT ;  /* 0x0000000e0d00720c */ /* 0x001fda0003f06270 */
[----:B------:R-:W-:Y:S05]  /*0170*/  @P0 BRA `(.L_x_1141) ;  /* 0x00000000005c0947 */ /* 0x000fea0003800000 */
[----:B------:R-:W-:Y:S01]  /*0180*/  ULDC UR4, c[0x0][0x224] ;  /* 0x0000890000047ab9 */ /* 0x000fe20000000800 */
[----:B------:R-:W-:Y:S01]  /*0190*/  MOV R6, R13 ;  /* 0x0000000d00067202 */ /* 0x000fe20000000f00 */
[----:B------:R-:W-:-:S05]  /*01a0*/  IMAD R4, R0, UR4, RZ ;  /* 0x0000000400047c24 */ /* 0x000fca000f8e02ff */
[----:B------:R-:W-:Y:S02]  /*01b0*/  IADD3 R17, P0, R3, R4, RZ ;  /* 0x0000000403117210 */ /* 0x000fe40007f1e0ff */
[----:B------:R-:W-:-:S04]  /*01c0*/  SHF.R.S32.HI R4, RZ, 0x1f, R4 ;  /* 0x0000001fff047819 */ /* 0x000fc80000011404 */
[----:B------:R-:W-:-:S07]  /*01d0*/  LEA.HI.X.SX32 R19, R3, R4, 0x1, P0 ;  /* 0x0000000403137211 */ /* 0x000fce00000f0eff */
.L_x_1142:
[----:B------:R-:W-:-:S05]  /*01e0*/  IMAD R4, R6, UR5, RZ ;  /* 0x0000000506047c24 */ /* 0x000fca000f8e02ff */
[----:B------:R-:W-:-:S04]  /*01f0*/  IADD3 R5, P0, R4, R17, RZ ;  /* 0x0000001104057210 */ /* 0x000fc80007f1e0ff */
[----:B------:R-:W-:Y:S02]  /*0200*/  LEA.HI.X.SX32 R10, R4, R19, 0x1, P0 ;  /* 0x00000013040a7211 */ /* 0x000fe400000f0eff */
[----:B------:R-:W-:-:S04]  /*0210*/  LEA R4, P0, R5, UR10, 0x1 ;  /* 0x0000000a05047c11 */ /* 0x000fc8000f8008ff */
[----:B------:R-:W-:-:S05]  /*0220*/  LEA.HI.X R5, R5, UR11, R10, 0x1, P0 ;  /* 0x0000000b05057c11 */ /* 0x000fca00080f0c0a */
[----:B------:R-:W2:Y:S01]  /*0230*/  LDG.E.U16 R4, desc[UR6][R4.64] ;  /* 0x0000000604047981 */ /* 0x000ea2000c1e1500 */
[----:B------:R-:W-:Y:S02]  /*0240*/  VIADD R21, R21, 0x1 ;  /* 0x0000000115157836 */ /* 0x000fe40000000000 */
[----:B------:R-:W-:-:S03]  /*0250*/  VIADD R6, R6, UR9 ;  /* 0x0000000906067c36 */ /* 0x000fc60008000000 */
[----:B------:R-:W-:Y:S02]  /*0260*/  I2FP.F32.S32 R7, R21 ;  /* 0x0000001500077245 */ /* 0x000fe40000201400 */
[----:B------:R-:W-:-:S04]  /*0270*/  ISETP.GE.AND P0, PT, R6, R14, PT ;  /* 0x0000000e0600720c */ /* 0x000fc80003f06270 */
[----:B------:R-:W0:Y:S01]  /*0280*/  MUFU.RCP R7, R7 ;  /* 0x0000000700077308 */ /* 0x000e220000001000 */
[----:B--2---:R-:W-:-:S05]  /*0290*/  SHF.L.U32 R10, R4, 0x10, RZ ;  /* 0x00000010040a7819 */ /* 0x004fca00000006ff */
[----:B------:R-:W-:-:S04]  /*02a0*/  FADD.FTZ R12, R10, -R9 ;  /* 0x800000090a0c7221 */ /* 0x000fc80000010000 */
[----:B0-----:R-:W-:-:S04]  /*02b0*/  FFMA.FTZ R9, R12, R7, R9 ;  /* 0x000000070c097223 */ /* 0x001fc80000010009 */
[----:B------:R-:W-:-:S04]  /*02c0*/  FADD.FTZ R11, R10, -R9 ;  /* 0x800000090a0b7221 */ /* 0x000fc80000010000 */
[----:B------:R-:W-:Y:S01]  /*02d0*/  FFMA.FTZ R8, R12, R11, R8 ;  /* 0x0000000b0c087223 */ /* 0x000fe20000010008 */
[----:B------:R-:W-:Y:S06]  /*02e0*/  @!P0 BRA `(.L_x_1142) ;  /* 0xfffffffc00bc8947 */ /* 0x000fec000383ffff */
.L_x_1141:
[----:B------:R-:W-:Y:S05]  /*02f0*/  BSYNC B1 ;  /* 0x0000000000017941 */ /* 0x000fea0003800000 */
.L_x_1140:
[----:B-1----:R-:W-:Y:S01]  /*0300*/  IADD3 R0, R15, R0, RZ ;  /* 0x000000000f007210 */ /* 0x002fe20007ffe0ff */
[----:B------:R-:W-:-:S03]  /*0310*/  ULDC UR4, c[0x0][0x218] ;  /* 0x0000860000047ab9 */ /* 0x000fc60000000800 */
[----:B------:R-:W-:-:S13]  /*0320*/  ISETP.GE.AND P0, PT, R0, UR4, PT ;  /* 0x0000000400007c0c */ /* 0x000fda000bf06270 */
[----:B------:R-:W-:Y:S05]  /*0330*/  @!P0 BRA `(.L_x_1143) ;  /* 0xfffffffc00808947 */ /* 0x000fea000383ffff */
.L_x_1139:
[----:B------:R-:W-:Y:S05]  /*0340*/  BSYNC B0 ;  /* 0x0000000000007941 */ /* 0x000fea0003800000 */
.L_x_1138:
        /* <DEDUP_REMOVED lines=20> */
[----:B-1----:R-:W-:Y:S05]  /*0490*/  CALL.REL.NOINC `($__internal_18_$__cuda_sm20_dblrcp_rn_slowpath_v3) ;  /* 0x0000001c00787944 */ /* 0x002fea0003c00000 */
[----:B------:R-:W-:Y:S01]  /*04a0*/  MOV R16, R14 ;  /* 0x0000000e00107202 */ /* 0x000fe20000000f00 */
[----:B------:R-:W-:-:S07]  /*04b0*/  IMAD.MOV.U32 R17, RZ, RZ, R15 ;  /* 0x000000ffff117224 */ /* 0x000fce00078e000f */
.L_x_1145:
[----:B------:R-:W-:Y:S05]  /*04c0*/  BSYNC B1 ;  /* 0x0000000000017941 */ /* 0x000fea0003800000 */
.L_x_1144:
        /* <DEDUP_REMOVED lines=37> */
[----:B------:R-:W-:Y:S05]  /*0720*/  CALL.REL.NOINC `($__internal_18_$__cuda_sm20_dblrcp_rn_slowpath_v3) ;  /* 0x0000001800d47944 */ /* 0x000fea0003c00000 */
.L_x_1147:
[----:B------:R-:W-:Y:S05]  /*0730*/  BSYNC B1 ;  /* 0x0000000000017941 */ /* 0x000fea0003800000 */
.L_x_1146:
        /* <DEDUP_REMOVED lines=36> */
[----:B------:R-:W-:Y:S05]  /*0980*/  CALL.REL.NOINC `($__internal_18_$__cuda_sm20_dblrcp_rn_slowpath_v3) ;  /* 0x00000018003c7944 */ /* 0x000fea0003c00000 */
.L_x_1149:
[----:B------:R-:W-:Y:S05]  /*0990*/  BSYNC B1 ;  /* 0x0000000000017941 */ /* 0x000fea0003800000 */
.L_x_1148:
        /* <DEDUP_REMOVED lines=37> */
.L_x_1151:
[----:B------:R-:W-:Y:S05]  /*0bf0*/  BSYNC B1 ;  /* 0x0000000000017941 */ /* 0x000fea0003800000 */
.L_x_1150:
        /* <DEDUP_REMOVED lines=37> */
.L_x_1153:
[----:B------:R-:W-:Y:S05]  /*0e50*/  BSYNC B1 ;  /* 0x0000000000017941 */ /* 0x000fea0003800000 */
.L_x_1152:
        /* <DEDUP_REMOVED lines=31> */
.L_x_1155:
[----:B------:R-:W-:Y:S05]  /*1050*/  BSYNC B0 ;  /* 0x0000000000007941 */ /* 0x000fea0003800000 */
.L_x_1154:
        /* <DEDUP_REMOVED lines=16> */
.L_x_1157:
[----:B------:R-:W-:Y:S05]  /*1160*/  BSYNC B0 ;  /* 0x0000000000007941 */ /* 0x000fea0003800000 */
.L_x_1156:
        /* <DEDUP_REMOVED lines=20> */
[----:B------:R-:W-:Y:S05]  /*12b0*/  CALL.REL.NOINC `($__internal_18_$__cuda_sm20_dblrcp_rn_slowpath_v3) ;  /* 0x0000000c00f07944 */ /* 0x000fea0003c00000 */
[----:B------:R-:W-:Y:S01]  /*12c0*/  MOV R16, R14 ;  /* 0x0000000e00107202 */ /* 0x000fe20000000f00 */
[----:B------:R-:W-:-:S07]  /*12d0*/  IMAD.MOV.U32 R17, RZ, RZ, R15 ;  /* 0x000000ffff117224 */ /* 0x000fce00078e000f */
.L_x_1159:
[----:B------:R-:W-:Y:S05]  /*12e0*/  BSYNC B1 ;  /* 0x0000000000017941 */ /* 0x000fea0003800000 */
.L_x_1158:
        /* <DEDUP_REMOVED lines=37> */
[----:B--2---:R-:W-:Y:S05]  /*1540*/  CALL.REL.NOINC `($__internal_18_$__cuda_sm20_dblrcp_rn_slowpath_v3) ;  /* 0x0000000c004c7944 */ /* 0x004fea0003c00000 */
.L_x_1161:
[----:B------:R-:W-:Y:S05]  /*1550*/  BSYNC B1 ;  /* 0x0000000000017941 */ /* 0x000fea0003800000 */
.L_x_1160:
        /* <DEDUP_REMOVED lines=12> */
[----:B0-----:R-:W-:-:S03]  /*1620*/  IADD3 R20, R6, R7, RZ ;  /* 0x0000000706147210 */ /* 0x001fc60007ffe0ff */
[----:B------:R-:W-:Y:S01]  /*1630*/  FMUL.FTZ R0, R0, R23 ;  /* 0x0000001700007220 */ /* 0x000fe20000410000 */
        /* <DEDUP_REMOVED lines=23> */
.L_x_1163:
[----:B------:R-:W-:Y:S05]  /*17b0*/  BSYNC B1 ;  /* 0x0000000000017941 */ /* 0x000fea0003800000 */
.L_x_1162:
        /* <DEDUP_REMOVED lines=36> */
[----:B------:R-:W-:Y:S05]  /*1a00*/  CALL.REL.NOINC `($__internal_18_$__cuda_sm20_dblrcp_rn_slowpath_v3) ;  /* 0x00000008001c7944 */ /* 0x000fea0003c00000 */
[----:B------:R-:W-:Y:S01]  /*1a10*/  MOV R18, R14 ;  /* 0x0000000e00127202 */ /* 0x000fe20000000f00 */
[----:B------:R-:W-:-:S07]  /*1a20*/  IMAD.MOV.U32 R19, RZ, RZ, R15 ;  /* 0x000000ffff137224 */ /* 0x000fce00078e000f */
.L_x_1165:
[----:B------:R-:W-:Y:S05]  /*1a30*/  BSYNC B1 ;  /* 0x0000000000017941 */ /* 0x000fea0003800000 */
.L_x_1164:
[----:B------:R-:W0:Y:S01]  /*1a40*/  SHFL.BFLY PT, R5, R0, 0x10, 0x1f ;  /* 0x0e001f0000057f89 */ /* 0x000e2200000e0000 */
[----:B------:R-:W-:Y:S01]  /*1a50*/  UMOV UR4, 0xf0000000 ;  /* 0xf000000000047882 */ /* 0x000fe20000000000 */
[----:B------:R-:W-:Y:S01]  /*1a60*/  UMOV UR5, 0x380fffff ;  /* 0x380fffff00057882 */ /* 0x000fe20000000000 */
[----:B------:R-:W-:Y:S01]  /*1a70*/  I2FP.F32.S32 R20, R9 ;  /* 0x0000000900147245 */ /* 0x000fe20000201400 */
[----:B------:R-:W-:Y:S01]  /*1a80*/  DSETP.GEU.AND P0, PT, |R18|, UR4, PT ;  /* 0x0000000412007e2a */ /* 0x000fe2000bf0e200 */
[----:B------:R-:W1:Y:S01]  /*1a90*/  SHFL.BFLY PT, R9, R8, 0x8, 0x1f ;  /* 0x0d001f0008097f89 */ /* 0x000e6200000e0000 */
[----:B------:R-:W-:Y:S01]  /*1aa0*/  BSSY B1, `(.L_x_1166) ;  /* 0x000001f000017945 */ /* 0x000fe20003800000 */
[----:B0-----:R-:W-:Y:S01]  /*1ab0*/  IADD3 R4, R0, R5, RZ ;  /* 0x0000000500047210 */ /* 0x001fe20007ffe0ff */
        /* <DEDUP_REMOVED lines=26> */
[----:B------:R-:W-:-:S03]  /*1c60*/  MOV R4, 0x1c90 ;  /* 0x00001c9000047802 */ /* 0x000fc60000000f00 */
[----:B------:R-:W-:-:S07]  /*1c70*/  VIADD R16, R16, 0xfff00000 ;  /* 0xfff0000010107836 */ /* 0x000fce0000000000 */
[----:B--2---:R-:W-:Y:S05]  /*1c80*/  CALL.REL.NOINC `($__internal_18_$__cuda_sm20_dblrcp_rn_slowpath_v3) ;  /* 0x00000004007c7944 */ /* 0x004fea0003c00000 */
.L_x_1167:
[----:B------:R-:W-:Y:S05]  /*1c90*/  BSYNC B1 ;  /* 0x0000000000017941 */ /* 0x000fea0003800000 */
.L_x_1166:
[----:B------:R-:W-:Y:S01]  /*1ca0*/  ISETP.NE.AND P0, PT, R2, RZ, PT ;  /* 0x000000ff0200720c */ /* 0x000fe20003f05270 */
[----:B------:R-:W-:Y:S01]  /*1cb0*/  UMOV UR4, 0xf0000000 ;  /* 0xf000000000047882 */ /* 0x000fe20000000000 */
[----:B------:R-:W-:Y:S01]  /*1cc0*/  UMOV UR5, 0x380fffff ;  /* 0x380fffff00057882 */ /* 0x000fe20000000000 */
[----:B------:R0:W1:Y:S01]  /*1cd0*/  SHFL.BFLY PT, R9, R8, 0x10, 0x1f ;  /* 0x0e001f0008097f89 */ /* 0x00006200000e0000 */
[----:B------:R-:W-:-:S09]  /*1ce0*/  DSETP.GEU.AND P1, PT, |R14|, UR4, PT ;  /* 0x000000040e007e2a */ /* 0x000fd2000bf2e200 */
[----:B0-----:R-:W-:Y:S05]  /*1cf0*/  @P0 EXIT ;  /* 0x000000000000094d */ /* 0x001fea0003800000 */
[----:B------:R-:W-:Y:S01]  /*1d00*/  ULDC.64 UR4, c[0x0][0x238] ;  /* 0x00008e0000047ab9 */ /* 0x000fe20000000a00 */
[----:B------:R-:W0:Y:S01]  /*1d10*/  F2F.F32.F64 R2, R14 ;  /* 0x0000000e00027310 */ /* 0x000e220000301000 */
[----:B------:R-:W-:Y:S02]  /*1d20*/  ISETP.NE.U32.AND P0, PT, RZ, UR4, PT ;  /* 0x00000004ff007c0c */ /* 0x000fe4000bf05070 */
[----:B------:R-:W-:Y:S02]  /*1d30*/  I2FP.F32.S32 R5, R5 ;  /* 0x0000000500057245 */ /* 0x000fe40000201400 */
[----:B------:R-:W-:Y:S01]  /*1d40*/  ISETP.NE.AND.EX P0, PT, RZ, UR5, PT, P0 ;  /* 0x00000005ff007c0c */ /* 0x000fe2000bf05300 */
[----:B------:R-:W-:Y:S02]  /*1d50*/  ULDC.64 UR4, c[0x0][0x248] ;  /* 0x0000920000047ab9 */ /* 0x000fe40000000a00 */
[----:B--2---:R-:W-:Y:S01]  /*1d60*/  FMUL.FTZ R11, R0, R5 ;  /* 0x00000005000b7220 */ /* 0x004fe20000410000 */
[----:B------:R-:W-:-:S03]  /*1d70*/  FADD.FTZ R0, R3, -R0 ;  /* 0x8000000003007221 */ /* 0x000fc60000010000 */
[----:B------:R-:W-:Y:S01]  /*1d80*/  FFMA.FTZ R13, R10, R3, R11 ;  /* 0x000000030a0d7223 */ /* 0x000fe2000001000b */
[----:B------:R-:W-:Y:S01]  /*1d90*/  FMUL.FTZ R3, R0, R0 ;  /* 0x0000000000037220 */ /* 0x000fe20000410000 */
[----:B0-----:R-:W-:Y:S01]  /*1da0*/  @!P1 FMUL R2, R2, 1.175494350822287508e-38 ;  /* 0x0080000002029820 */ /* 0x001fe20000400000 */
[----:B------:R-:W-:Y:S01]  /*1db0*/  ISETP.NE.U32.AND P1, PT, RZ, UR4, PT ;  /* 0x00000004ff007c0c */ /* 0x000fe2000bf25070 */
[----:B------:R-:W-:Y:S02]  /*1dc0*/  ULDC UR4, c[0x0][0x218] ;  /* 0x0000860000047ab9 */ /* 0x000fe40000000800 */
[----:B------:R-:W0:Y:S01]  /*1dd0*/  @P0 LDC R4, c[0x0][0x244] ;  /* 0x00009100ff040b82 */ /* 0x000e220000000800 */
[----:B------:R-:W-:Y:S01]  /*1de0*/  FMUL.FTZ R13, R2, R13 ;  /* 0x0000000d020d7220 */ /* 0x000fe20000410000 */
[----:B------:R-:W-:Y:S01]  /*1df0*/  ISETP.NE.AND.EX P1, PT, RZ, UR5, PT, P1 ;  /* 0x00000005ff007c0c */ /* 0x000fe2000bf25310 */
[----:B------:R-:W-:Y:S02]  /*1e00*/  ULDC UR5, c[0x0][0x220] ;  /* 0x0000880000057ab9 */ /* 0x000fe40000000800 */
[----:B------:R-:W-:-:S03]  /*1e10*/  UIMAD UR4, UR4, UR5, URZ ;  /* 0x00000005040472a4 */ /* 0x000fc6000f8e023f */
[----:B------:R-:W2:Y:S01]  /*1e20*/  @P0 LDC.64 R6, c[0x0][0x238] ;  /* 0x00008e00ff060b82 */ /* 0x000ea20000000a00 */
[----:B0-----:R-:W-:-:S04]  /*1e30*/  @P0 IMAD R11, R4, UR8, RZ ;  /* 0x00000008040b0c24 */ /* 0x001fc8000f8e02ff */
[----:B--2---:R-:W-:-:S05]  /*1e40*/  @P0 IMAD.WIDE R6, R11, 0x4, R6 ;  /* 0x000000040b060825 */ /* 0x004fca00078e0206 */
[----:B------:R0:W-:Y:S01]  /*1e50*/  @P0 STG.E desc[UR6][R6.64], R13 ;  /* 0x0000000d06000986 */ /* 0x0001e2000c101906 */
[----:B------:R-:W-:Y:S05]  /*1e60*/  @!P1 EXIT ;  /* 0x000000000000994d */ /* 0x000fea0003800000 */
[----:B------:R-:W-:Y:S01]  /*1e70*/  I2FP.F32.S32 R0, UR4 ;  /* 0x0000000400007c45 */ /* 0x000fe20008201400 */
[----:B------:R-:W2:Y:S01]  /*1e80*/  LDC R4, c[0x0][0x230] ;  /* 0x00008c00ff047b82 */ /* 0x000ea20000000800 */
[----:B------:R-:W-:Y:S01]  /*1e90*/  FMUL.FTZ R3, R10, R3 ;  /* 0x000000030a037220 */ /* 0x000fe20000410000 */
[----:B------:R-:W-:Y:S03]  /*1ea0*/  BSSY B1, `(.L_x_1168) ;  /* 0x0000037000017945 */ /* 0x000fe60003800000 */
[----:B------:R-:W3:Y:S01]  /*1eb0*/  MUFU.RCP R0, R0 ;  /* 0x0000000000007308 */ /* 0x000ee20000001000 */
[----:B------:R-:W-:Y:S01]  /*1ec0*/  FMUL.FTZ R3, R3, R5 ;  /* 0x0000000503037220 */ /* 0x000fe20000410000 */
[----:B------:R-:W-:-:S03]  /*1ed0*/  MOV R5, RZ ;  /* 0x000000ff00057202 */ /* 0x000fc60000000f00 */
[----:B-1----:R-:W-:-:S04]  /*1ee0*/  FFMA.FTZ R3, R2, R3, R9 ;  /* 0x0000000302037223 */ /* 0x002fc80000010009 */
[----:B------:R-:W-:-:S04]  /*1ef0*/  FADD.FTZ R3, R8, R3 ;  /* 0x0000000308037221 */ /* 0x000fc80000010000 */
[----:B---3--:R-:W-:Y:S01]  /*1f00*/  FMUL.FTZ R12, R3, R0 ;  /* 0x00000000030c7220 */ /* 0x008fe20000410000 */
[----:B--2---:R-:W-:-:S04]  /*1f10*/  FSETP.NEU.FTZ.AND P1, PT, R4, RZ, PT ;  /* 0x000000ff0400720b */ /* 0x004fc80003f3d000 */
[----:B------:R-:W-:-:S13]  /*1f20*/  FSETP.NEU.FTZ.AND P0, PT, R12, RZ, PT ;  /* 0x000000ff0c00720b */ /* 0x000fda0003f1d000 */
[----:B------:R-:W-:Y:S05]  /*1f30*/  @!P0 BRA !P1, `(.L_x_1169) ;  /* 0x0000000000b48947 */ /* 0x000fea0004800000 */
[----:B------:R-:W-:Y:S01]  /*1f40*/  FMUL.FTZ R0, R4, 1 ;  /* 0x3f80000004007820 */ /* 0x000fe20000410000 */
[----:B------:R-:W-:Y:S01]  /*1f50*/  FMUL.FTZ R12, R12, 1 ;  /* 0x3f8000000c0c7820 */ /* 0x000fe20000410000 */
[----:B0-----:R-:W-:Y:S01]  /*1f60*/  IMAD.MOV.U32 R6, RZ, RZ, 0x0 ;  /* 0x00000000ff067424 */ /* 0x001fe200078e00ff */
[----:B------:R-:W-:Y:S01]  /*1f70*/  MOV R7, 0x3fd80000 ;  /* 0x3fd8000000077802 */ /* 0x000fe20000000f00 */
[----:B------:R-:W-:Y:S01]  /*1f80*/  F2F.F64.F32 R2, R0 ;  /* 0x0000000000027310 */ /* 0x000fe20000201800 */
[----:B------:R-:W-:Y:S07]  /*1f90*/  BSSY B0, `(.L_x_1170) ;  /* 0x0000013000007945 */ /* 0x000fee0003800000 */
[----:B------:R-:W0:Y:S02]  /*1fa0*/  F2F.F64.F32 R4, R12 ;  /* 0x0000000c00047310 */ /* 0x000e240000201800 */
[----:B0-----:R-:W-:-:S06]  /*1fb0*/  DADD R8, R2, R4 ;  /* 0x0000000002087229 */ /* 0x001fcc0000000004 */
[----:B------:R-:W0:Y:S04]  /*1fc0*/  MUFU.RSQ64H R3, R9 ;  /* 0x0000000900037308 */ /* 0x000e280000001c00 */
[----:B------:R-:W-:-:S04]  /*1fd0*/  IADD3 R2, R9, -0x3500000, RZ ;  /* 0xfcb0000009027810 */ /* 0x000fc80007ffe0ff */
[----:B------:R-:W-:Y:S02]  /*1fe0*/  ISETP.GE.U32.AND P0, PT, R2, 0x7ca00000, PT ;  /* 0x7ca000000200780c */ /* 0x000fe40003f06070 */
        /* <DEDUP_REMOVED lines=11> */
[----:B------:R-:W-:-:S07]  /*20a0*/  MOV R0, 0x20c0 ;  /* 0x000020c000007802 */ /* 0x000fce0000000f00 */
[----:B------:R-:W-:Y:S05]  /*20b0*/  CALL.REL.NOINC `($__internal_19_$__cuda_sm20_dsqrt_rn_f64_mediumpath_v1) ;  /* 0x00000004000c7944 */ /* 0x000fea0003c00000 */
.L_x_1171:
[----:B------:R-:W-:Y:S05]  /*20c0*/  BSYNC B0 ;  /* 0x0000000000007941 */ /* 0x000fea0003800000 */
.L_x_1170:
        /* <DEDUP_REMOVED lines=13> */
[----:B------:R-:W-:Y:S05]  /*21a0*/  CALL.REL.NOINC `($__internal_18_$__cuda_sm20_dblrcp_rn_slowpath_v3) ;  /* 0x0000000000347944 */ /* 0x000fea0003c00000 */
.L_x_1173:
[----:B------:R-:W-:Y:S05]  /*21b0*/  BSYNC B2 ;  /* 0x0000000000027941 */ /* 0x000fea0003800000 */
.L_x_1172:
[----:B------:R-:W-:Y:S01]  /*21c0*/  UMOV UR4, 0xf0000000 ;  /* 0xf000000000047882 */ /* 0x000fe20000000000 */
[----:B------:R-:W-:Y:S01]  /*21d0*/  UMOV UR5, 0x380fffff ;  /* 0x380fffff00057882 */ /* 0x000fe20000000000 */
[----:B------:R-:W0:Y:S01]  /*21e0*/  F2F.F32.F64 R5, R14 ;  /* 0x0000000e00057310 */ /* 0x000e220000301000 */
[----:B------:R-:W-:-:S14]  /*21f0*/  DSETP.GEU.AND P0, PT, |R14|, UR4, PT ;  /* 0x000000040e007e2a */ /* 0x000fdc000bf0e200 */
[----:B0-----:R-:W-:-:S07]  /*2200*/  @!P0 FMUL R5, R5, 1.175494350822287508e-38 ;  /* 0x0080000005058820 */ /* 0x001fce0000400000 */
.L_x_1169:
[----:B------:R-:W-:Y:S05]  /*2210*/  BSYNC B1 ;  /* 0x0000000000017941 */ /* 0x000fea0003800000 */
.L_x_1168:
[----:B0-----:R-:W0:Y:S08]  /*2220*/  LDC R7, c[0x0][0x254] ;  /* 0x00009500ff077b82 */ /* 0x001e300000000800 */
[----:B------:R-:W1:Y:S01]  /*2230*/  LDC.64 R2, c[0x0][0x248] ;  /* 0x00009200ff027b82 */ /* 0x000e620000000a00 */
[----:B0-----:R-:W-:-:S04]  /*2240*/  IMAD R7, R7, UR8, RZ ;  /* 0x0000000807077c24 */ /* 0x001fc8000f8e02ff */
[----:B-1----:R-:W-:-:S05]  /*2250*/  IMAD.WIDE R2, R7, 0x4, R2 ;  /* 0x0000000407027825 */ /* 0x002fca00078e0202 */
[----:B------:R-:W-:Y:S01]  /*2260*/  STG.E desc[UR6][R2.64], R5 ;  /* 0x0000000502007986 */ /* 0x000fe2000c101906 */
[----:B------:R-:W-:Y:S05]  /*2270*/  EXIT ;  /* 0x000000000000794d */ /* 0x000fea0003800000 */
        .weak           $__internal_18_$__cuda_sm20_dblrcp_rn_slowpath_v3
        .type           $__internal_18_$__cuda_sm20_dblrcp_rn_slowpath_v3,@function
        .size           $__internal_18_$__cuda_sm20_dblrcp_rn_slowpath_v3,($__internal_19_$__cuda_sm20_dsqrt_rn_f64_mediumpath_v1 - $__internal_18_$__cuda_sm20_dblrcp_rn_slowpath_v3)
$__internal_18_$__cuda_sm20_dblrcp_rn_slowpath_v3:
        /* <DEDUP_REMOVED lines=24> */
.L_x_1177:
        /* <DEDUP_REMOVED lines=9> */
.L_x_1175:
[----:B------:R-:W-:Y:S02]  /*2490*/  LOP3.LUT R15, R13, 0x80000, RZ, 0xfc, !PT ;  /* 0x000800000d0f7812 */ /* 0x000fe400078efcff */
[----:B------:R-:W-:-:S07]  /*24a0*/  MOV R14, R12 ;  /* 0x0000000c000e7202 */ /* 0x000fce0000000f00 */
.L_x_1176:
[----:B------:R-:W-:Y:S05]  /*24b0*/  BSYNC B0 ;  /* 0x0000000000007941 */ /* 0x000fea0003800000 */
.L_x_1174:
[----:B------:R-:W-:Y:S01]  /*24c0*/  MOV R12, R4 ;  /* 0x00000004000c7202 */ /* 0x000fe20000000f00 */
[----:B------:R-:W-:-:S04]  /*24d0*/  IMAD.MOV.U32 R13, RZ, RZ, 0x0 ;  /* 0x00000000ff0d7424 */ /* 0x000fc800078e00ff */
[----:B------:R-:W-:Y:S05]  /*24e0*/  RET.REL.NODEC R12 `(_ZN2at6native36batch_norm_collect_statistics_kernelINS0_6InvStdEN3c108BFloat16ES4_fiEEvNS_27GenericPackedTensorAccessorIKT0_Lm3ENS_17RestrictPtrTraitsET3_EET2_SB_NS5_ISB_Lm1ES8_S9_EESC_) ;  /* 0xffffffd80cc47950 */ /* 0x000fea0003c3ffff */
        .weak           $__internal_19_$__cuda_sm20_dsqrt_rn_f64_mediumpath_v1
        .type           $__internal_19_$__cuda_sm20_dsqrt_rn_f64_mediumpath_v1,@function
        .size           $__internal_19_$__cuda_sm20_dsqrt_rn_f64_mediumpath_v1,(.L_x_28230 - $__internal_19_$__cuda_sm20_dsqrt_rn_f64_mediumpath_v1)
$__internal_19_$__cuda_sm20_dsqrt_rn_f64_mediumpath_v1:
        /* <DEDUP_REMOVED lines=16> */
.L_x_1179:
        /* <DEDUP_REMOVED lines=24> */
.L_x_1181:
[----:B------:R-:W-:-:S11]  /*2770*/  DADD R2, R4, R4 ;  /* 0x0000000004027229 */ /* 0x000fd60000000004 */
.L_x_1180:
[----:B------:R-:W-:Y:S05]  /*2780*/  BSYNC B2 ;  /* 0x0000000000027941 */ /* 0x000fea0003800000 */
.L_x_1178:
[----:B------:R-:W-:Y:S01]  /*2790*/  IMAD.MOV.U32 R13, RZ, RZ, R3 ;  /* 0x000000ffff0d7224 */ /* 0x000fe200078e0003 */
[----:B------:R-:W-:Y:S01]  /*27a0*/  HFMA2.MMA R3, -RZ, RZ, 0, 0 ;  /* 0x00000000ff037435 */ /* 0x000fe200000001ff */
[----:B------:R-:W-:Y:S02]  /*27b0*/  MOV R12, R2 ;  /* 0x00000002000c7202 */ /* 0x000fe40000000f00 */
[----:B------:R-:W-:-:S04]  /*27c0*/  MOV R2, R0 ;  /* 0x0000000000027202 */ /* 0x000fc80000000f00 */
[----:B------:R-:W-:Y:S05]  /*27d0*/  RET.REL.NODEC R2 `(_ZN2at6native36batch_norm_collect_statistics_kernelINS0_6InvStdEN3c108BFloat16ES4_fiEEvNS_27GenericPackedTensorAccessorIKT0_Lm3ENS_17RestrictPtrTraitsET3_EET2_SB_NS5_ISB_Lm1ES8_S9_EESC_) ;  /* 0xffffffd802087950 */ /* 0x000fea0003c3ffff */
.L_x_1182:
        /* <DEDUP_REMOVED lines=10> */
.L_x_28230:


//--------------------- .text._ZN2at6native50batch_norm_collect_statistics_channels_last_kernelINS0_6InvStdEN3c108BFloat16EfLi4EEEvPKT0_PT1_S9_PVS8_PiiiS8_ --------------------------
	.section	.text._ZN2at6native50batch_norm_collect_statistics_channels_last_kernelINS0_6InvStdEN3c108BFloat16EfLi4EEEvPKT0_PT1_S9_PVS8_PiiiS8_,"ax",@progbits
	.align	128
        .global         _ZN2at6native50batch_norm_collect_statistics_channels_last_kernelINS0_6InvStdEN3c108BFloat16EfLi4EEEvPKT0_PT1_S9_PVS8_PiiiS8_
        .type           _ZN2at6native50batch_norm_collect_statistics_channels_last_kernelINS0_6InvStdEN3c108BFloat16EfLi4EEEvPKT0_PT1_S9_PVS8_PiiiS8_,@function
        .size           _ZN2at6native50batch_norm_collect_statistics_channels_last_kernelINS0_6InvStdEN3c108BFloat16EfLi4EEEvPKT0_PT1_S9_PVS8_PiiiS8_,(.L_x_28232 - _ZN2at6native50batch_norm_collect_statistics_channels_last_kernelINS0_6InvStdEN3c108BFloat16EfLi4EEEvPKT0_PT1_S9_PVS8_PiiiS8_)
        .other          _ZN2at6native50batch_norm_collect_statistics_channels_last_kernelINS0_6InvStdEN3c108BFloat16EfLi4EEEvPKT0_PT1_S9_PVS8_PiiiS8_,@"STO_CUDA_ENTRY STV_DEFAULT"
_ZN2at6native50batch_norm_collect_statistics_channels_last_kernelINS0_6InvStdEN3c108BFloat16EfLi4EEEvPKT0_PT1_S9_PVS8_PiiiS8_:
.text._ZN2at6native50batch_norm_collect_statistics_channels_last_kernelINS0_6InvStdEN3c108BFloat16EfLi4EEEvPKT0_PT1_S9_PVS8_PiiiS8_:
[----:B------:R-:W-:Y:S01]  /*0000*/  LDC R1, c[0x0][0x28] ;  /* 0x00000a00ff017b82 */ /* 0x000fe20000000800 */
[----:B------:R-:W-:-:S07]  /*0010*/  ULDC UR10, c[0x0][0x4] ;  /* 0x00000100000a7ab9 */ /* 0x000fce0000000800 */
[----:B------:R-:W0:Y:S01]  /*0020*/  LDC R0, c[0x0][0x10] ;  /* 0x00000400ff007b82 */ /* 0x000e220000000800 */
[----:B------:R-:W1:Y:S01]  /*0030*/  S2R R19, SR_TID.X ;  /* 0x0000000000137919 */ /* 0x000e620000002100 */
[----:B------:R-:W-:Y:S01]  /*0040*/  ULDC.64 UR8, c[0x0][0x208] ;  /* 0x0000820000087ab9 */ /* 0x000fe20000000a00 */
[----:B------:R-:W-:Y:S01]  /*0050*/  IMAD.MOV.U32 R23, RZ, RZ, RZ ;  /* 0x000000ffff177224 */ /* 0x000fe200078e00ff */
[----:B------:R-:W-:Y:S01]  /*0060*/  CS2R R12, SRZ ;  /* 0x00000000000c7805 */ /* 0x000fe2000001ff00 */
[----:B------:R-:W2:Y:S01]  /*0070*/  S2R R14, SR_TID.Y ;  /* 0x00000000000e7919 */ /* 0x000ea20000002200 */
[----:B------:R-:W-:Y:S01]  /*0080*/  IMAD.MOV.U32 R20, RZ, RZ, RZ ;  /* 0x000000ffff147224 */ /* 0x000fe200078e00ff */
[----:B------:R-:W-:Y:S01]  /*0090*/  MOV R18, RZ ;  /* 0x000000ff00127202 */ /* 0x000fe20000000f00 */
[----:B------:R-:W3:Y:S08]  /*00a0*/  LDC R5, c[0x0][0x238] ;  /* 0x00008e00ff057b82 */ /* 0x000ef00000000800 */
[----:B------:R-:W1:Y:S01]  /*00b0*/  S2UR UR4, SR_CTAID.X ;  /* 0x00000000000479c3 */ /* 0x000e620000002500 */
[----:B0-----:R-:W-:-:S05]  /*00c0*/  IMAD R22, R0, UR10, RZ ;  /* 0x0000000a00167c24 */ /* 0x001fca000f8e02ff */
[----:B------:R-:W-:Y:S01]  /*00d0*/  SHF.L.U32 R4, R22, 0x2, RZ ;  /* 0x0000000216047819 */ /* 0x000fe200000006ff */
[----:B---3--:R-:W-:-:S03]  /*00e0*/  VIADD R5, R5, 0xffffffff ;  /* 0xffffffff05057836 */ /* 0x008fc60000000000 */
[-C--:B------:R-:W-:Y:S02]  /*00f0*/  IABS R7, R4.reuse ;  /* 0x0000000400077213 */ /* 0x080fe40000000000 */
[-C--:B------:R-:W-:Y:S02]  /*0100*/  IABS R11, R4.reuse ;  /* 0x00000004000b7213 */ /* 0x080fe40000000000 */
[----:B------:R-:W0:Y:S01]  /*0110*/  I2F.RP R6, R7 ;  /* 0x0000000700067306 */ /* 0x000e220000209400 */
[----:B------:R-:W-:Y:S02]  /*0120*/  IABS R10, R5 ;  /* 0x00000005000a7213 */ /* 0x000fe40000000000 */
[----:B------:R-:W-:-:S04]  /*0130*/  LOP3.LUT R5, R5, R4, RZ, 0x3c, !PT ;  /* 0x0000000405057212 */ /* 0x000fc800078e3cff */
[----:B------:R-:W-:Y:S01]  /*0140*/  ISETP.GE.AND P2, PT, R5, RZ, PT ;  /* 0x000000ff0500720c */ /* 0x000fe20003f46270 */
[----:B0-----:R-:W0:Y:S02]  /*0150*/  MUFU.RCP R6, R6 ;  /* 0x0000000600067308 */ /* 0x001e240000001000 */
[----:B0-----:R-:W-:-:S06]  /*0160*/  VIADD R2, R6, 0xffffffe ;  /* 0x0ffffffe06027836 */ /* 0x001fcc0000000000 */
[----:B------:R0:W3:Y:S02]  /*0170*/  F2I.FTZ.U32.TRUNC.NTZ R3, R2 ;  /* 0x0000000200037305 */ /* 0x0000e4000021f000 */
[----:B0-----:R-:W-:Y:S01]  /*0180*/  IMAD.MOV.U32 R2, RZ, RZ, RZ ;  /* 0x000000ffff027224 */ /* 0x001fe200078e00ff */
[----:B---3--:R-:W-:-:S05]  /*0190*/  IADD3 R8, RZ, -R3, RZ ;  /* 0x80000003ff087210 */ /* 0x008fca0007ffe0ff */
[----:B------:R-:W-:Y:S01]  /*01a0*/  IMAD R9, R8, R7, RZ ;  /* 0x0000000708097224 */ /* 0x000fe200078e02ff */
[----:B------:R-:W-:-:S03]  /*01b0*/  MOV R8, R10 ;  /* 0x0000000a00087202 */ /* 0x000fc60000000f00 */
[----:B------:R-:W-:Y:S01]  /*01c0*/  IMAD.HI.U32 R3, R3, R9, R2 ;  /* 0x0000000903037227 */ /* 0x000fe200078e0002 */
[----:B------:R-:W-:Y:S02]  /*01d0*/  IADD3 R2, RZ, -R11, RZ ;  /* 0x8000000bff027210 */ /* 0x000fe40007ffe0ff */
[----:B------:R-:W-:-:S03]  /*01e0*/  CS2R R10, SRZ ;  /* 0x00000000000a7805 */ /* 0x000fc6000001ff00 */
[----:B------:R-:W-:-:S04]  /*01f0*/  IMAD.HI.U32 R3, R3, R8, RZ ;  /* 0x0000000803037227 */ /* 0x000fc800078e00ff */
[----:B------:R-:W-:Y:S01]  /*0200*/  IMAD R2, R3, R2, R8 ;  /* 0x0000000203027224 */ /* 0x000fe200078e0208 */
[----:B------:R-:W-:-:S04]  /*0210*/  HFMA2.MMA R8, -RZ, RZ, 0, 0 ;  /* 0x00000000ff087435 */ /* 0x000fc800000001ff */
[----:B------:R-:W-:-:S13]  /*0220*/  ISETP.GT.U32.AND P1, PT, R7, R2, PT ;  /* 0x000000020700720c */ /* 0x000fda0003f24070 */
[----:B------:R-:W-:Y:S01]  /*0230*/  @!P1 IMAD.IADD R2, R2, 0x1, -R7 ;  /* 0x0000000102029824 */ /* 0x000fe200078e0a07 */
[----:B------:R-:W-:Y:S02]  /*0240*/  @!P1 IADD3 R3, R3, 0x1, RZ ;  /* 0x0000000103039810 */ /* 0x000fe40007ffe0ff */
[----:B------:R-:W-:Y:S02]  /*0250*/  ISETP.NE.AND P1, PT, R4, RZ, PT ;  /* 0x000000ff0400720c */ /* 0x000fe40003f25270 */
[----:B------:R-:W-:Y:S02]  /*0260*/  ISETP.GE.U32.AND P0, PT, R2, R7, PT ;  /* 0x000000070200720c */ /* 0x000fe40003f06070 */
[----:B------:R-:W-:Y:S01]  /*0270*/  CS2R R6, SRZ ;  /* 0x0000000000067805 */ /* 0x000fe2000001ff00 */
[----:B------:R-:W1:Y:S10]  /*0280*/  LDC R2, c[0x0][RZ] ;  /* 0x00000000ff027b82 */ /* 0x000e740000000800 */
[----:B------:R-:W-:-:S05]  /*0290*/  @P0 VIADD R3, R3, 0x1 ;  /* 0x0000000103030836 */ /* 0x000fca0000000000 */
[----:B------:R-:W-:Y:S02]  /*02a0*/  @!P2 IADD3 R3, -R3, RZ, RZ ;  /* 0x000000ff0303a210 */ /* 0x000fe40007ffe1ff */
[----:B------:R-:W-:Y:S02]  /*02b0*/  @!P1 LOP3.LUT R3, RZ, R4, RZ, 0x33, !PT ;  /* 0x00000004ff039212 */ /* 0x000fe400078e33ff */
[----:B------:R-:W-:Y:S02]  /*02c0*/  CS2R R4, SRZ ;  /* 0x0000000000047805 */ /* 0x000fe4000001ff00 */
[----:B------:R-:W-:Y:S01]  /*02d0*/  ISETP.GE.AND P0, PT, R3, RZ, PT ;  /* 0x000000ff0300720c */ /* 0x000fe20003f06270 */
[----:B-1----:R-:W-:-:S12]  /*02e0*/  IMAD R19, R2, UR4, R19 ;  /* 0x0000000402137c24 */ /* 0x002fd8000f8e0213 */
[----:B--2---:R-:W-:Y:S05]  /*02f0*/  @!P0 BRA `(.L_x_1183) ;  /* 0x00000004007c8947 */ /* 0x004fea0003800000 */
[----:B------:R-:W0:Y:S01]  /*0300*/  S2R R21, SR_CTAID.Y ;  /* 0x0000000000157919 */ /* 0x000e220000002600 */
[----:B------:R-:W-:Y:S01]  /*0310*/  ULDC UR5, c[0x0][0x23c] ;  /* 0x00008f0000057ab9 */ /* 0x000fe20000000800 */
[----:B------:R-:W-:Y:S01]  /*0320*/  CS2R R4, SRZ ;  /* 0x0000000000047805 */ /* 0x000fe2000001ff00 */
[----:B------:R-:W-:Y:S01]  /*0330*/  IMAD.MOV.U32 R23, RZ, RZ, RZ ;  /* 0x000000ffff177224 */ /* 0x000fe200078e00ff */
[----:B------:R-:W-:Y:S02]  /*0340*/  CS2R R6, SRZ ;  /* 0x0000000000067805 */ /* 0x000fe4000001ff00 */
[----:B------:R-:W-:Y:S02]  /*0350*/  MOV R8, RZ ;  /* 0x000000ff00087202 */ /* 0x000fe40000000f00 */
[----:B------:R-:W-:Y:S01]  /*0360*/  CS2R R10, SRZ ;  /* 0x00000000000a7805 */ /* 0x000fe2000001ff00 */
[----:B------:R-:W-:Y:S01]  /*0370*/  IMAD.MOV.U32 R20, RZ, RZ, RZ ;  /* 0x000000ffff147224 */ /* 0x000fe200078e00ff */
[----:B------:R-:W-:Y:S01]  /*0380*/  ISETP.GE.AND P0, PT, R19, UR5, PT ;  /* 0x0000000513007c0c */ /* 0x000fe2000bf06270 */
[----:B------:R-:W-:Y:S01]  /*0390*/  IMAD R22, R22, UR5, RZ ;  /* 0x0000000516167c24 */ /* 0x000fe2000f8e02ff */
[----:B------:R-:W-:Y:S01]  /*03a0*/  UMOV UR4, URZ ;  /* 0x0000003f00047c82 */ /* 0x000fe20008000000 */
[----:B------:R-:W-:Y:S01]  /*03b0*/  ULDC UR6, c[0x0][0x23c] ;  /* 0x00008f0000067ab9 */ /* 0x000fe20000000800 */
[----:B0-----:R-:W-:-:S04]  /*03c0*/  IMAD R21, R21, UR10, R14 ;  /* 0x0000000a15157c24 */ /* 0x001fc8000f8e020e */
[----:B------:R-:W-:Y:S01]  /*03d0*/  IMAD R9, R21, UR5, R19 ;  /* 0x0000000515097c24 */ /* 0x000fe2000f8e0213 */
[----:B------:R-:W-:-:S06]  /*03e0*/  ULDC UR5, c[0x0][0x238] ;  /* 0x00008e0000057ab9 */ /* 0x000fcc0000000800 */
.L_x_1184:
[----:B------:R-:W-:-:S13]  /*03f0*/  ISETP.GE.OR P2, PT, R21, UR5, P0 ;  /* 0x0000000515007c0c */ /* 0x000fda0008746670 */
[----:B------:R-:W0:Y:S02]  /*0400*/  @!P2 LDC.64 R14, c[0x0][0x210] ;  /* 0x00008400ff0eab82 */ /* 0x000e240000000a00 */
[----:B0-----:R-:W-:-:S06]  /*0410*/  @!P2 IMAD.WIDE R14, R9, 0x2, R14 ;  /* 0x00000002090ea825 */ /* 0x001fcc00078e020e */
[----:B------:R-:W2:Y:S01]  /*0420*/  @!P2 LDG.E.U16.CONSTANT R14, desc[UR8][R14.64] ;  /* 0x000000080e0ea981 */ /* 0x000ea2000c1e9500 */
[----:B------:R-:W-:Y:S02]  /*0430*/  IMAD R24, R0, UR10, RZ ;  /* 0x0000000a00187c24 */ /* 0x000fe4000f8e02ff */
[----:B------:R-:W-:Y:S02]  /*0440*/  @!P2 VIADD R18, R18, 0x1 ;  /* 0x000000011212a836 */ /* 0x000fe40000000000 */
[----:B------:R-:W-:Y:S01]  /*0450*/  IMAD.MOV.U32 R27, RZ, RZ, RZ ;  /* 0x000000ffff1b7224 */ /* 0x000fe200078e00ff */
[C---:B------:R-:W-:Y:S01]  /*0460*/  IADD3 R21, R24.reuse, R21, RZ ;  /* 0x0000001518157210 */ /* 0x040fe20007ffe0ff */
[C---:B------:R-:W-:Y:S01]  /*0470*/  IMAD R9, R24.reuse, UR6, R9 ;  /* 0x0000000618097c24 */ /* 0x040fe2000f8e0209 */
[----:B------:R-:W-:Y:S02]  /*0480*/  @!P2 I2FP.F32.S32 R26, R18 ;  /* 0x00000012001aa245 */ /* 0x000fe40000201400 */
[----:B------:R-:W-:Y:S01]  /*0490*/  ISETP.GE.OR P3, PT, R21, UR5, P0 ;  /* 0x0000000515007c0c */ /* 0x000fe20008766670 */
[----:B------:R-:W-:Y:S01]  /*04a0*/  IMAD.IADD R25, R24, 0x1, R21 ;  /* 0x0000000118197824 */ /* 0x000fe200078e0215 */
[----:B------:R-:W0:Y:S04]  /*04b0*/  @!P2 MUFU.RCP R27, R26 ;  /* 0x0000001a001ba308 */ /* 0x000e280000001000 */
[----:B------:R-:W-:Y:S01]  /*04c0*/  ISETP.GE.OR P1, PT, R25, UR5, P0 ;  /* 0x0000000519007c0c */ /* 0x000fe20008726670 */
[----:B------:R-:W-:-:S06]  /*04d0*/  HFMA2.MMA R25, -RZ, RZ, 0, 0 ;  /* 0x00000000ff197435 */ /* 0x000fcc00000001ff */
[----:B------:R-:W1:Y:S02]  /*04e0*/  @!P3 LDC.64 R16, c[0x0][0x210] ;  /* 0x00008400ff10bb82 */ /* 0x000e640000000a00 */
[----:B-1----:R-:W-:-:S06]  /*04f0*/  @!P3 IMAD.WIDE R16, R9, 0x2, R16 ;  /* 0x000000020910b825 */ /* 0x002fcc00078e0210 */
[----:B------:R1:W3:Y:S01]  /*0500*/  @!P3 LDG.E.U16.CONSTANT R16, desc[UR8][R16.64] ;  /* 0x000000081010b981 */ /* 0x0002e2000c1e9500 */
[----:B--2---:R-:W-:Y:S02]  /*0510*/  @!P2 SHF.L.U32 R25, R14, 0x10, RZ ;  /* 0x000000100e19a819 */ /* 0x004fe400000006ff */
[----:B------:R-:W2:Y:S03]  /*0520*/  @!P1 LDC.64 R14, c[0x0][0x210] ;  /* 0x00008400ff0e9b82 */ /* 0x000ea60000000a00 */
[----:B------:R-:W-:-:S04]  /*0530*/  FADD.FTZ R29, R25, -R8 ;  /* 0x80000008191d7221 */ /* 0x000fc80000010000 */
[----:B0-----:R-:W-:Y:S01]  /*0540*/  FFMA.FTZ R8, R29, R27, R8 ;  /* 0x0000001b1d087223 */ /* 0x001fe20000010008 */
[----:B------:R-:W-:-:S04]  /*0550*/  @!P1 IMAD R27, R24, UR6, R9 ;  /* 0x00000006181b9c24 */ /* 0x000fc8000f8e0209 */
[----:B--2---:R-:W-:-:S06]  /*0560*/  @!P1 IMAD.WIDE R14, R27, 0x2, R14 ;  /* 0x000000021b0e9825 */ /* 0x004fcc00078e020e */
[----:B------:R-:W2:Y:S01]  /*0570*/  @!P1 LDG.E.U16.CONSTANT R14, desc[UR8][R14.64] ;  /* 0x000000080e0e9981 */ /* 0x000ea2000c1e9500 */
[----:B------:R-:W-:Y:S01]  /*0580*/  FADD.FTZ R28, -R8, R25 ;  /* 0x00000019081c7221 */ /* 0x000fe20000010100 */
[----:B------:R-:W-:Y:S01]  /*0590*/  MOV R26, RZ ;  /* 0x000000ff001a7202 */ /* 0x000fe20000000f00 */
[----:B------:R-:W-:Y:S02]  /*05a0*/  @!P2 IMAD.MOV.U32 R26, RZ, RZ, 0x3f800000 ;  /* 0x3f800000ff1aa424 */ /* 0x000fe400078e00ff */
[----:B------:R-:W-:Y:S01]  /*05b0*/  FMUL.FTZ R28, R29, R28 ;  /* 0x0000001c1d1c7220 */ /* 0x000fe20000410000 */
[----:B------:R-:W-:-:S03]  /*05c0*/  @!P3 IADD3 R13, R13, 0x1, RZ ;  /* 0x000000010d0db810 */ /* 0x000fc60007ffe0ff */
[----:B------:R-:W-:Y:S01]  /*05d0*/  FFMA.FTZ R11, R28, R26, R11 ;  /* 0x0000001a1c0b7223 */ /* 0x000fe2000001000b */
[----:B------:R-:W-:Y:S01]  /*05e0*/  HFMA2.MMA R28, -RZ, RZ, 0, 0 ;  /* 0x00000000ff1c7435 */ /* 0x000fe200000001ff */
[----:B-1----:R-:W-:Y:S01]  /*05f0*/  IMAD.IADD R17, R24, 0x1, R21 ;  /* 0x0000000118117824 */ /* 0x002fe200078e0215 */
[----:B------:R-:W-:-:S03]  /*0600*/  @!P3 I2FP.F32.S32 R25, R13 ;  /* 0x0000000d0019b245 */ /* 0x000fc60000201400 */
[----:B------:R-:W-:-:S05]  /*0610*/  IMAD R17, R0, UR10, R17 ;  /* 0x0000000a00117c24 */ /* 0x000fca000f8e0211 */
[----:B------:R-:W0:Y:S01]  /*0620*/  @!P3 MUFU.RCP R28, R25 ;  /* 0x00000019001cb308 */ /* 0x000e220000001000 */
[----:B------:R-:W-:Y:S01]  /*0630*/  ISETP.GE.OR P2, PT, R17, UR5, P0 ;  /* 0x0000000511007c0c */ /* 0x000fe20008746670 */
[----:B------:R-:W-:Y:S01]  /*0640*/  @!P1 VIADD R12, R12, 0x1 ;  /* 0x000000010c0c9836 */ /* 0x000fe20000000000 */
[----:B------:R-:W-:Y:S02]  /*0650*/  CS2R R26, SRZ ;  /* 0x00000000001a7805 */ /* 0x000fe4000001ff00 */
[----:B---3--:R-:W-:Y:S02]  /*0660*/  @!P3 IMAD.U32 R26, R16, 0x10000, RZ ;  /* 0x00010000101ab824 */ /* 0x008fe400078e00ff */
[----:B------:R-:W-:Y:S02]  /*0670*/  @!P1 I2FP.F32.S32 R29, R12 ;  /* 0x0000000c001d9245 */ /* 0x000fe40000201400 */
[----:B------:R-:W-:Y:S01]  /*0680*/  MOV R17, RZ ;  /* 0x000000ff00117202 */ /* 0x000fe20000000f00 */
[--C-:B------:R-:W-:Y:S01]  /*0690*/  FADD.FTZ R16, R26, -R7.reuse ;  /* 0x800000071a107221 */ /* 0x100fe20000010000 */
[----:B------:R-:W1:Y:S03]  /*06a0*/  @!P1 MUFU.RCP R27, R29 ;  /* 0x0000001d001b9308 */ /* 0x000e660000001000 */
[----:B0-----:R-:W-:-:S04]  /*06b0*/  FFMA.FTZ R7, R16, R28, R7 ;  /* 0x0000001c10077223 */ /* 0x001fc80000010007 */
[----:B------:R-:W-:-:S04]  /*06c0*/  FADD.FTZ R25, -R7, R26 ;  /* 0x0000001a07197221 */ /* 0x000fc80000010100 */
[----:B------:R-:W-:Y:S01]  /*06d0*/  FMUL.FTZ R16, R16, R25 ;  /* 0x0000001910107220 */ /* 0x000fe20000410000 */
[----:B--2---:R-:W-:Y:S02]  /*06e0*/  @!P1 SHF.L.U32 R17, R14, 0x10, RZ ;  /* 0x000000100e119819 */ /* 0x004fe400000006ff */
[----:B------:R-:W0:Y:S03]  /*06f0*/  @!P2 LDC.64 R14, c[0x0][0x210] ;  /* 0x00008400ff0eab82 */ /* 0x000e260000000a00 */
[----:B------:R-:W-:-:S04]  /*0700*/  FADD.FTZ R25, R17, -R6 ;  /* 0x8000000611197221 */ /* 0x000fc80000010000 */
[----:B-1----:R-:W-:Y:S01]  /*0710*/  FFMA.FTZ R6, R25, R27, R6 ;  /* 0x0000001b19067223 */ /* 0x002fe20000010006 */
[----:B------:R-:W-:-:S04]  /*0720*/  @!P2 IMAD R27, R24, UR6, R9 ;  /* 0x00000006181bac24 */ /* 0x000fc8000f8e0209 */
[----:B------:R-:W-:-:S04]  /*0730*/  @!P2 IMAD R27, R24, UR6, R27 ;  /* 0x00000006181bac24 */ /* 0x000fc8000f8e021b */
[----:B0-----:R-:W-:-:S06]  /*0740*/  @!P2 IMAD.WIDE R14, R27, 0x2, R14 ;  /* 0x000000021b0ea825 */ /* 0x001fcc00078e020e */
[----:B------:R-:W2:Y:S01]  /*0750*/  @!P2 LDG.E.U16.CONSTANT R14, desc[UR8][R14.64] ;  /* 0x000000080e0ea981 */ /* 0x000ea2000c1e9500 */
[----:B------:R-:W-:Y:S01]  /*0760*/  @!P2 VIADD R4, R4, 0x1 ;  /* 0x000000010404a836 */ /* 0x000fe20000000000 */
[----:B------:R-:W-:-:S04]  /*0770*/  CS2R R26, SRZ ;  /* 0x00000000001a7805 */ /* 0x000fc8000001ff00 */
[----:B------:R-:W-:-:S04]  /*0780*/  @!P2 I2FP.F32.S32 R29, R4 ;  /* 0x00000004001da245 */ /* 0x000fc80000201400 */
[----:B------:R-:W0:Y:S01]  /*0790*/  @!P2 MUFU.RCP R27, R29 ;  /* 0x0000001d001ba308 */ /* 0x000e220000001000 */
[----:B------:R-:W-:Y:S02]  /*07a0*/  IMAD R21, R24, 0x3, R21 ;  /* 0x0000000318157824 */ /* 0x000fe400078e0215 */
[----:B------:R-:W-:Y:S01]  /*07b0*/  IMAD R9, R22, 0x3, R9 ;  /* 0x0000000316097824 */ /* 0x000fe200078e0209 */
[----:B--2---:R-:W-:-:S05]  /*07c0*/  @!P2 SHF.L.U32 R26, R14, 0x10, RZ ;  /* 0x000000100e1aa819 */ /* 0x004fca00000006ff */
[----:B------:R-:W-:-:S04]  /*07d0*/  FADD.FTZ R28, R26, -R23 ;  /* 0x800000171a1c7221 */ /* 0x000fc80000010000 */
[----:B0-----:R-:W-:Y:S01]  /*07e0*/  FFMA.FTZ R23, R28, R27, R23 ;  /* 0x0000001b1c177223 */ /* 0x001fe20000010017 */
[----:B------:R-:W-:Y:S01]  /*07f0*/  IMAD.MOV.U32 R27, RZ, RZ, RZ ;  /* 0x000000ffff1b7224 */ /* 0x000fe200078e00ff */
[----:B------:R-:W-:Y:S02]  /*0800*/  @!P3 MOV R27, 0x3f800000 ;  /* 0x3f800000001bb802 */ /* 0x000fe40000000f00 */
[----:B------:R-:W-:Y:S01]  /*0810*/  ISETP.LE.AND P3, PT, R3, UR4, PT ;  /* 0x0000000403007c0c */ /* 0x000fe2000bf63270 */
[----:B------:R-:W-:Y:S01]  /*0820*/  FADD.FTZ R14, -R6, R17 ;  /* 0x00000011060e7221 */ /* 0x000fe20000010100 */
[----:B------:R-:W-:Y:S01]  /*0830*/  HFMA2.MMA R17, -RZ, RZ, 0, 0 ;  /* 0x00000000ff117435 */ /* 0x000fe200000001ff */
[----:B------:R-:W-:Y:S01]  /*0840*/  FADD.FTZ R15, -R23, R26 ;  /* 0x0000001a170f7221 */ /* 0x000fe20000010100 */
[----:B------:R-:W-:Y:S01]  /*0850*/  FFMA.FTZ R5, R16, R27, R5 ;  /* 0x0000001b10057223 */ /* 0x000fe20000010005 */
[----:B------:R-:W-:Y:S02]  /*0860*/  FMUL.FTZ R25, R25, R14 ;  /* 0x0000000e19197220 */ /* 0x000fe40000410000 */
[----:B------:R-:W-:Y:S01]  /*0870*/  FMUL.FTZ R27, R28, R15 ;  /* 0x0000000f1c1b7220 */ /* 0x000fe20000410000 */
[----:B------:R-:W-:Y:S01]  /*0880*/  IMAD.MOV.U32 R15, RZ, RZ, RZ ;  /* 0x000000ffff0f7224 */ /* 0x000fe200078e00ff */
[----:B------:R-:W-:Y:S01]  /*0890*/  @!P2 MOV R17, 0x3f800000 ;  /* 0x3f8000000011a802 */ /* 0x000fe20000000f00 */
[----:B------:R-:W-:Y:S01]  /*08a0*/  @!P1 IMAD.MOV.U32 R15, RZ, RZ, 0x3f800000 ;  /* 0x3f800000ff0f9424 */ /* 0x000fe200078e00ff */
[----:B------:R-:W-:-:S03]  /*08b0*/  UIADD3 UR4, UR4, 0x1, URZ ;  /* 0x0000000104047890 */ /* 0x000fc6000fffe03f */
[----:B------:R-:W-:Y:S01]  /*08c0*/  FFMA.FTZ R20, R25, R15, R20 ;  /* 0x0000000f19147223 */ /* 0x000fe20000010014 */
[----:B------:R-:W-:Y:S01]  /*08d0*/  FFMA.FTZ R10, R27, R17, R10 ;  /* 0x000000111b0a7223 */ /* 0x000fe2000001000a */
[----:B------:R-:W-:Y:S07]  /*08e0*/  @!P3 BRA `(.L_x_1184) ;  /* 0xfffffff800c0b947 */ /* 0x000fee000383ffff */
.L_x_1183:
[----:B------:R-:W-:Y:S01]  /*08f0*/  IMAD.IADD R17, R18, 0x1, R13 ;  /* 0x0000000112117824 */ /* 0x000fe200078e020d */
[----:B------:R-:W-:Y:S01]  /*0900*/  I2FP.F32.S32 R15, R18 ;  /* 0x00000012000f7245 */ /* 0x000fe20000201400 */
[----:B------:R-:W-:Y:S01]  /*0910*/  USHF.R.U32.HI UR11, URZ, 0x1, UR10 ;  /* 0x000000013f0b7899 */ /* 0x000fe2000801160a */
[----:B------:R-:W-:Y:S02]  /*0920*/  I2FP.F32.S32 R16, R13 ;  /* 0x0000000d00107245 */ /* 0x000fe40000201400 */
[C---:B------:R-:W-:Y:S02]  /*0930*/  VIMNMX R3, R17.reuse, 0x1, !PT ;  /* 0x0000000111037848 */ /* 0x040fe40007fe0100 */
[----:B------:R-:W-:Y:S02]  /*0940*/  IADD3 R9, R17, R12, RZ ;  /* 0x0000000c11097210 */ /* 0x000fe40007ffe0ff */
[----:B------:R-:W-:Y:S02]  /*0950*/  I2FP.F32.S32 R14, R3 ;  /* 0x00000003000e7245 */ /* 0x000fe40000201400 */
[----:B------:R-:W-:-:S02]  /*0960*/  VIMNMX R3, R9, 0x1, !PT ;  /* 0x0000000109037848 */ /* 0x000fc40007fe0100 */
[----:B------:R-:W-:Y:S02]  /*0970*/  ISETP.NE.AND P1, PT, RZ, UR11, PT ;  /* 0x0000000bff007c0c */ /* 0x000fe4000bf25270 */
[----:B------:R-:W0:Y:S01]  /*0980*/  MUFU.RCP R14, R14 ;  /* 0x0000000e000e7308 */ /* 0x000e220000001000 */
[----:B------:R-:W-:Y:S01]  /*0990*/  I2FP.F32.S32 R13, R3 ;  /* 0x00000003000d7245 */ /* 0x000fe20000201400 */
[----:B------:R-:W-:Y:S01]  /*09a0*/  FMUL.FTZ R3, R15, R8 ;  /* 0x000000080f037220 */ /* 0x000fe20000410000 */
[----:B------:R-:W-:-:S03]  /*09b0*/  FADD.FTZ R8, -R7, R8 ;  /* 0x0000000807087221 */ /* 0x000fc60000010100 */
[----:B------:R-:W-:Y:S01]  /*09c0*/  FFMA.FTZ R21, R16, R7, R3 ;  /* 0x0000000710157223 */ /* 0x000fe20000010003 */
[----:B------:R-:W-:Y:S01]  /*09d0*/  I2FP.F32.S32 R7, R17 ;  /* 0x0000001100077245 */ /* 0x000fe20000201400 */
[----:B------:R-:W1:Y:S01]  /*09e0*/  MUFU.RCP R13, R13 ;  /* 0x0000000d000d7308 */ /* 0x000e620000001000 */
[----:B------:R-:W-:Y:S01]  /*09f0*/  FMUL.FTZ R25, R8, R8 ;  /* 0x0000000808197220 */ /* 0x000fe20000410000 */
[----:B------:R-:W-:Y:S01]  /*0a00*/  IMAD.IADD R8, R9, 0x1, R4 ;  /* 0x0000000109087824 */ /* 0x000fe200078e0204 */
[----:B------:R-:W-:Y:S01]  /*0a10*/  I2FP.F32.S32 R17, R12 ;  /* 0x0000000c00117245 */ /* 0x000fe20000201400 */
[----:B------:R-:W2:Y:S01]  /*0a20*/  S2R R3, SR_TID.Y ;  /* 0x0000000000037919 */ /* 0x000ea20000002200 */
[----:B------:R-:W-:Y:S01]  /*0a30*/  FMUL.FTZ R16, R16, R25 ;  /* 0x0000001910107220 */ /* 0x000fe20000410000 */
[----:B------:R-:W-:Y:S01]  /*0a40*/  I2FP.F32.S32 R4, R4 ;  /* 0x0000000400047245 */ /* 0x000fe20000201400 */
[----:B------:R-:W2:Y:S01]  /*0a50*/  S2R R12, SR_TID.X ;  /* 0x00000000000c7919 */ /* 0x000ea20000002100 */
[----:B0-----:R-:W-:Y:S01]  /*0a60*/  FMUL.FTZ R21, R14, R21 ;  /* 0x000000150e157220 */ /* 0x001fe20000410000 */
[----:B------:R-:W-:Y:S01]  /*0a70*/  VIMNMX R22, R8, 0x1, !PT ;  /* 0x0000000108167848 */ /* 0x000fe20007fe0100 */
[----:B------:R-:W-:Y:S01]  /*0a80*/  FMUL.FTZ R16, R15, R16 ;  /* 0x000000100f107220 */ /* 0x000fe20000410000 */
[----:B------:R-:W-:Y:S01]  /*0a90*/  I2FP.F32.S32 R9, R9 ;  /* 0x0000000900097245 */ /* 0x000fe20000201400 */
[C---:B------:R-:W-:Y:S01]  /*0aa0*/  FMUL.FTZ R18, R21.reuse, R7 ;  /* 0x0000000715127220 */ /* 0x040fe20000410000 */
[----:B------:R-:W-:Y:S01]  /*0ab0*/  FADD.FTZ R21, R21, -R6 ;  /* 0x8000000615157221 */ /* 0x000fe20000010000 */
[----:B------:R-:W-:Y:S01]  /*0ac0*/  I2FP.F32.S32 R22, R22 ;  /* 0x0000001600167245 */ /* 0x000fe20000201400 */
[----:B------:R-:W-:Y:S01]  /*0ad0*/  FFMA.FTZ R16, R14, R16, R5 ;  /* 0x000000100e107223 */ /* 0x000fe20000010005 */
[----:B------:R-:W-:-:S02]  /*0ae0*/  FFMA.FTZ R18, R17, R6, R18 ;  /* 0x0000000611127223 */ /* 0x000fc40000010012 */
[----:B------:R-:W0:Y:S01]  /*0af0*/  MUFU.RCP R5, R22 ;  /* 0x0000001600057308 */ /* 0x000e220000001000 */
[----:B------:R-:W-:Y:S01]  /*0b00*/  FADD.FTZ R16, R16, R11 ;  /* 0x0000000b10107221 */ /* 0x000fe20000010000 */
[----:B-1----:R-:W-:Y:S01]  /*0b10*/  FMUL.FTZ R6, R13, R18 ;  /* 0x000000120d067220 */ /* 0x002fe20000410000 */
[----:B------:R-:W-:-:S03]  /*0b20*/  FMUL.FTZ R18, R21, R21 ;  /* 0x0000001515127220 */ /* 0x000fc60000410000 */
[----:B------:R-:W-:Y:S01]  /*0b30*/  FADD.FTZ R14, R6, -R23 ;  /* 0x80000017060e7221 */ /* 0x000fe20000010000 */
[----:B------:R-:W-:-:S03]  /*0b40*/  FMUL.FTZ R18, R17, R18 ;  /* 0x0000001211127220 */ /* 0x000fc60000410000 */
[----:B------:R-:W-:Y:S01]  /*0b50*/  FMUL.FTZ R15, R14, R14 ;  /* 0x0000000e0e0f7220 */ /* 0x000fe20000410000 */
[----:B------:R-:W-:Y:S01]  /*0b60*/  FMUL.FTZ R18, R7, R18 ;  /* 0x0000001207127220 */ /* 0x000fe20000410000 */
[----:B------:R-:W-:Y:S02]  /*0b70*/  FMUL.FTZ R7, R6, R9 ;  /* 0x0000000906077220 */ /* 0x000fe40000410000 */
[C---:B------:R-:W-:Y:S01]  /*0b80*/  FMUL.FTZ R14, R4.reuse, R15 ;  /* 0x0000000f040e7220 */ /* 0x040fe20000410000 */
[----:B------:R-:W-:Y:S01]  /*0b90*/  FFMA.FTZ R13, R13, R18, R20 ;  /* 0x000000120d0d7223 */ /* 0x000fe20000010014 */
[----:B------:R-:W-:Y:S02]  /*0ba0*/  FFMA.FTZ R4, R4, R23, R7 ;  /* 0x0000001704047223 */ /* 0x000fe40000010007 */
[----:B------:R-:W-:Y:S01]  /*0bb0*/  FMUL.FTZ R14, R9, R14 ;  /* 0x0000000e090e7220 */ /* 0x000fe20000410000 */
[----:B------:R-:W-:Y:S01]  /*0bc0*/  FADD.FTZ R13, R16, R13 ;  /* 0x0000000d100d7221 */ /* 0x000fe20000010000 */
[----:B0-----:R-:W-:Y:S01]  /*0bd0*/  FMUL.FTZ R11, R5, R4 ;  /* 0x00000004050b7220 */ /* 0x001fe20000410000 */
[----:B--2---:R-:W-:-:S02]  /*0be0*/  IMAD R9, R3, R2, R12 ;  /* 0x0000000203097224 */ /* 0x004fc400078e020c */
[----:B------:R-:W-:-:S04]  /*0bf0*/  FFMA.FTZ R10, R5, R14, R10 ;  /* 0x0000000e050a7223 */ /* 0x000fc8000001000a */
[----:B------:R-:W-:Y:S01]  /*0c00*/  FADD.FTZ R10, R13, R10 ;  /* 0x0000000a0d0a7221 */ /* 0x000fe20000010000 */
[----:B------:R-:W-:Y:S06]  /*0c10*/  @!P1 BRA `(.L_x_1185) ;  /* 0x0000004800889947 */ /* 0x000fec0003800000 */
[----:B------:R-:W0:Y:S01]  /*0c20*/  S2UR UR7, SR_CgaCtaId ;  /* 0x00000000000779c3 */ /* 0x000e220000008800 */
[----:B------:R-:W-:Y:S01]  /*0c30*/  ULOP3.LUT UR12, UR10, 0xfffffffe, URZ, 0xc0, !UPT ;  /* 0xfffffffe0a0c7892 */ /* 0x000fe2000f8ec03f */
[C---:B------:R-:W-:Y:S01]  /*0c40*/  IADD3 R6, R3.reuse, UR11, RZ ;  /* 0x0000000b03067c10 */ /* 0x040fe2000fffe0ff */
[----:B------:R-:W-:Y:S01]  /*0c50*/  UMOV UR4, 0x400 ;  /* 0x0000040000047882 */ /* 0x000fe20000000000 */
[----:B------:R-:W-:Y:S01]  /*0c60*/  BSSY B0, `(.L_x_1186) ;  /* 0x000002a000007945 */ /* 0x000fe20003800000 */
[----:B------:R-:W-:Y:S01]  /*0c70*/  UIADD3 UR5, UR4, 0x800, URZ ;  /* 0x0000080004057890 */ /* 0x000fe2000fffe03f */
[----:B------:R-:W-:Y:S01]  /*0c80*/  ISETP.GE.U32.AND P0, PT, R6, UR10, PT ;  /* 0x0000000a06007c0c */ /* 0x000fe2000bf06070 */
[----:B------:R-:W-:Y:S01]  /*0c90*/  UIADD3 UR6, UR4, 0x1000, URZ ;  /* 0x0000100004067890 */ /* 0x000fe2000fffe03f */
[C---:B------:R-:W-:Y:S02]  /*0ca0*/  ISETP.GE.U32.AND P2, PT, R3.reuse, UR12, PT ;  /* 0x0000000c03007c0c */ /* 0x040fe4000bf46070 */
[----:B------:R-:W-:Y:S01]  /*0cb0*/  ISETP.GE.U32.OR P0, PT, R3, UR11, P0 ;  /* 0x0000000b03007c0c */ /* 0x000fe20008706470 */
[----:B0-----:R-:W-:-:S02]  /*0cc0*/  ULEA UR4, UR7, UR4, 0x18 ;  /* 0x0000000407047291 */ /* 0x001fc4000f8ec03f */
[----:B------:R-:W-:Y:S02]  /*0cd0*/  ULEA UR5, UR7, UR5, 0x18 ;  /* 0x0000000507057291 */ /* 0x000fe4000f8ec03f */
[----:B------:R-:W-:Y:S02]  /*0ce0*/  ULEA UR6, UR7, UR6, 0x18 ;  /* 0x0000000607067291 */ /* 0x000fe4000f8ec03f */
[C---:B------:R-:W-:Y:S01]  /*0cf0*/  LEA R4, R9.reuse, UR4, 0x2 ;  /* 0x0000000409047c11 */ /* 0x040fe2000f8e10ff */
[----:B------:R-:W-:Y:S01]  /*0d00*/  USHF.R.U32.HI UR4, URZ, 0x2, UR10 ;  /* 0x000000023f047899 */ /* 0x000fe2000801160a */
[C---:B------:R-:W-:Y:S02]  /*0d10*/  LEA R7, R9.reuse, UR5, 0x2 ;  /* 0x0000000509077c11 */ /* 0x040fe4000f8e10ff */
[----:B------:R-:W-:Y:S01]  /*0d20*/  LEA R5, R9, UR6, 0x2 ;  /* 0x0000000609057c11 */ /* 0x000fe2000f8e10ff */
[----:B------:R0:W-:Y:S04]  /*0d30*/  @!P2 STS [R4], R11 ;  /* 0x0000000b0400a388 */ /* 0x0001e80000000800 */
[----:B------:R0:W-:Y:S04]  /*0d40*/  @!P2 STS [R7], R10 ;  /* 0x0000000a0700a388 */ /* 0x0001e80000000800 */
[----:B------:R0:W-:Y:S01]  /*0d50*/  @!P2 STS [R5], R8 ;  /* 0x000000080500a388 */ /* 0x0001e20000000800 */
[----:B------:R-:W-:Y:S01]  /*0d60*/  BAR.SYNC.DEFER_BLOCKING 0x0 ;  /* 0x0000000000007b1d */ /* 0x000fe20000010000 */
[----:B------:R-:W-:-:S05]  /*0d70*/  ISETP.NE.AND P2, PT, RZ, UR4, PT ;  /* 0x00000004ff007c0c */ /* 0x000fca000bf45270 */
[----:B------:R-:W-:Y:S08]  /*0d80*/  @P0 BRA `(.L_x_1187) ;  /* 0x00000000005c0947 */ /* 0x000ff00003800000 */
[----:B------:R-:W-:-:S04]  /*0d90*/  IMAD R6, R2, UR11, RZ ;  /* 0x0000000b02067c24 */ /* 0x000fc8000f8e02ff */
[C---:B------:R-:W-:Y:S01]  /*0da0*/  IMAD R13, R6.reuse, 0x4, R5 ;  /* 0x00000004060d7824 */ /* 0x040fe200078e0205 */
[C---:B------:R-:W-:Y:S01]  /*0db0*/  LEA R14, R6.reuse, R4, 0x2 ;  /* 0x00000004060e7211 */ /* 0x040fe200078e10ff */
[----:B------:R-:W-:-:S04]  /*0dc0*/  IMAD R6, R6, 0x4, R7 ;  /* 0x0000000406067824 */ /* 0x000fc800078e0207 */
[----:B------:R-:W1:Y:S04]  /*0dd0*/  LDS R13, [R13] ;  /* 0x000000000d0d7984 */ /* 0x000e680000000800 */
[----:B------:R-:W2:Y:S04]  /*0de0*/  LDS R14, [R14] ;  /* 0x000000000e0e7984 */ /* 0x000ea80000000800 */
[----:B------:R-:W3:Y:S01]  /*0df0*/  LDS R23, [R6] ;  /* 0x0000000006177984 */ /* 0x000ee20000000800 */
[-C--:B-1----:R-:W-:Y:S02]  /*0e00*/  IADD3 R15, R8, R13.reuse, RZ ;  /* 0x0000000d080f7210 */ /* 0x082fe40007ffe0ff */
[----:B------:R-:W-:-:S02]  /*0e10*/  I2FP.F32.S32 R21, R13 ;  /* 0x0000000d00157245 */ /* 0x000fc40000201400 */
[----:B------:R-:W-:Y:S01]  /*0e20*/  VIMNMX R16, R15, 0x1, !PT ;  /* 0x000000010f107848 */ /* 0x000fe20007fe0100 */
[----:B--2---:R-:W-:Y:S01]  /*0e30*/  FADD.FTZ R17, R11, -R14 ;  /* 0x8000000e0b117221 */ /* 0x004fe20000010000 */
[----:B0-----:R-:W-:Y:S01]  /*0e40*/  I2FP.F32.S32 R8, R8 ;  /* 0x0000000800087245 */ /* 0x001fe20000201400 */
[----:B------:R-:W-:Y:S01]  /*0e50*/  FMUL.FTZ R14, R14, R21 ;  /* 0x000000150e0e7220 */ /* 0x000fe20000410000 */
[----:B------:R-:W-:Y:S01]  /*0e60*/  I2FP.F32.S32 R16, R16 ;  /* 0x0000001000107245 */ /* 0x000fe20000201400 */
[----:B------:R-:W-:Y:S02]  /*0e70*/  FMUL.FTZ R18, R17, R17 ;  /* 0x0000001111127220 */ /* 0x000fe40000410000 */
[----:B------:R-:W-:Y:S02]  /*0e80*/  FFMA.FTZ R11, R11, R8, R14 ;  /* 0x000000080b0b7223 */ /* 0x000fe4000001000e */
[----:B------:R-:W-:Y:S01]  /*0e90*/  FMUL.FTZ R13, R21, R18 ;  /* 0x00000012150d7220 */ /* 0x000fe20000410000 */
[----:B------:R-:W3:Y:S03]  /*0ea0*/  MUFU.RCP R16, R16 ;  /* 0x0000001000107308 */ /* 0x000ee60000001000 */
[----:B------:R-:W-:Y:S01]  /*0eb0*/  FMUL.FTZ R13, R8, R13 ;  /* 0x0000000d080d7220 */ /* 0x000fe20000410000 */
[----:B------:R-:W-:-:S03]  /*0ec0*/  IMAD.MOV.U32 R8, RZ, RZ, R15 ;  /* 0x000000ffff087224 */ /* 0x000fc600078e000f */
[C---:B---3--:R-:W-:Y:S01]  /*0ed0*/  FFMA.FTZ R13, R16.reuse, R13, R23 ;  /* 0x0000000d100d7223 */ /* 0x048fe20000010017 */
[----:B------:R-:W-:-:S03]  /*0ee0*/  FMUL.FTZ R11, R16, R11 ;  /* 0x0000000b100b7220 */ /* 0x000fc60000410000 */
[----:B------:R-:W-:-:S07]  /*0ef0*/  FADD.FTZ R10, R10, R13 ;  /* 0x0000000d0a0a7221 */ /* 0x000fce0000010000 */
.L_x_1187:
[----:B------:R-:W-:Y:S05]  /*0f00*/  BSYNC B0 ;  /* 0x0000000000007941 */ /* 0x000fea0003800000 */
.L_x_1186:
[----:B------:R-:W-:Y:S05]  /*0f10*/  @!P2 BRA `(.L_x_1185) ;  /* 0x0000004400c8a947 */ /* 0x000fea0003800000 */
[----:B------:R-:W-:Y:S02]  /*0f20*/  USHF.L.U32 UR5, UR4, 0x1, URZ ;  /* 0x0000000104057899 */ /* 0x000fe4000800063f */
[C---:B------:R-:W-:Y:S01]  /*0f30*/  IADD3 R6, R3.reuse, UR4, RZ ;  /* 0x0000000403067c10 */ /* 0x040fe2000fffe0ff */
[----:B------:R-:W-:Y:S03]  /*0f40*/  BSSY B0, `(.L_x_1188) ;  /* 0x0000022000007945 */ /* 0x000fe60003800000 */
[----:B------:R-:W-:Y:S02]  /*0f50*/  ISETP.GE.U32.AND P0, PT, R6, UR10, PT ;  /* 0x0000000a06007c0c */ /* 0x000fe4000bf06070 */
[C---:B------:R-:W-:Y:S01]  /*0f60*/  ISETP.GE.U32.AND P2, PT, R3.reuse, UR5, PT ;  /* 0x0000000503007c0c */ /* 0x040fe2000bf46070 */
[----:B------:R-:W-:Y:S01]  /*0f70*/  USHF.R.U32.HI UR5, URZ, 0x3, UR10 ;  /* 0x000000033f057899 */ /* 0x000fe2000801160a */
[----:B------:R-:W-:-:S11]  /*0f80*/  ISETP.GE.U32.OR P0, PT, R3, UR4, P0 ;  /* 0x0000000403007c0c */ /* 0x000fd60008706470 */
        /* <DEDUP_REMOVED lines=10> */
[----:B------:R-:W2:Y:S04]  /*1030*/  LDS R13, [R13] ;  /* 0x000000000d0d7984 */ /* 0x000ea80000000800 */
[----:B------:R-:W3:Y:S04]  /*1040*/  LDS R14, [R14] ;  /* 0x000000000e0e7984 */ /* 0x000ee80000000800 */
[----:B------:R-:W4:Y:S01]  /*1050*/  LDS R23, [R6] ;  /* 0x0000000006177984 */ /* 0x000f220000000800 */
[-C--:B--2---:R-:W-:Y:S02]  /*1060*/  IADD3 R15, R8, R13.reuse, RZ ;  /* 0x0000000d080f7210 */ /* 0x084fe40007ffe0ff */
[----:B------:R-:W-:-:S02]  /*1070*/  I2FP.F32.S32 R21, R13 ;  /* 0x0000000d00157245 */ /* 0x000fc40000201400 */
[----:B------:R-:W-:Y:S01]  /*1080*/  VIMNMX R16, R15, 0x1, !PT ;  /* 0x000000010f107848 */ /* 0x000fe20007fe0100 */
[----:B---3--:R-:W-:Y:S02]  /*1090*/  FADD.FTZ R17, R11, -R14 ;  /* 0x8000000e0b117221 */ /* 0x008fe40000010000 */
[----:B------:R-:W-:Y:S01]  /*10a0*/  FMUL.FTZ R14, R14, R21 ;  /* 0x000000150e0e7220 */ /* 0x000fe20000410000 */
[----:B------:R-:W-:Y:S01]  /*10b0*/  I2FP.F32.S32 R16, R16 ;  /* 0x0000001000107245 */ /* 0x000fe20000201400 */
[----:B------:R-:W-:Y:S01]  /*10c0*/  FMUL.FTZ R18, R17, R17 ;  /* 0x0000001111127220 */ /* 0x000fe20000410000 */
[----:B------:R-:W-:Y:S01]  /*10d0*/  I2FP.F32.S32 R17, R8 ;  /* 0x0000000800117245 */ /* 0x000fe20000201400 */
[----:B01----:R-:W-:Y:S02]  /*10e0*/  IMAD.MOV.U32 R8, RZ, RZ, R15 ;  /* 0x000000ffff087224 */ /* 0x003fe400078e000f */
[----:B------:R-:W-:Y:S01]  /*10f0*/  FMUL.FTZ R18, R21, R18 ;  /* 0x0000001215127220 */ /* 0x000fe20000410000 */
[----:B------:R-:W4:Y:S01]  /*1100*/  MUFU.RCP R16, R16 ;  /* 0x0000001000107308 */ /* 0x000f220000001000 */
[----:B------:R-:W-:-:S02]  /*1110*/  FFMA.FTZ R11, R11, R17, R14 ;  /* 0x000000110b0b7223 */ /* 0x000fc4000001000e */
[----:B------:R-:W-:-:S04]  /*1120*/  FMUL.FTZ R13, R17, R18 ;  /* 0x00000012110d7220 */ /* 0x000fc80000410000 */
[C---:B----4-:R-:W-:Y:S01]  /*1130*/  FFMA.FTZ R13, R16.reuse, R13, R23 ;  /* 0x0000000d100d7223 */ /* 0x050fe20000010017 */
[----:B------:R-:W-:-:S03]  /*1140*/  FMUL.FTZ R11, R16, R11 ;  /* 0x0000000b100b7220 */ /* 0x000fc60000410000 */
[----:B------:R-:W-:-:S07]  /*1150*/  FADD.FTZ R10, R10, R13 ;  /* 0x0000000d0a0a7221 */ /* 0x000fce0000010000 */
.L_x_1189:
[----:B------:R-:W-:Y:S05]  /*1160*/  BSYNC B0 ;  /* 0x0000000000007941 */ /* 0x000fea0003800000 */
.L_x_1188:
        /* <DEDUP_REMOVED lines=18> */
[----:B------:R-:W3:Y:S04]  /*1290*/  LDS R13, [R13] ;  /* 0x000000000d0d7984 */ /* 0x000ee80000000800 */
[----:B------:R-:W4:Y:S04]  /*12a0*/  LDS R14, [R14] ;  /* 0x000000000e0e7984 */ /* 0x000f280000000800 */
[----:B------:R-:W5:Y:S01]  /*12b0*/  LDS R23, [R6] ;  /* 0x0000000006177984 */ /* 0x000f620000000800 */
[-C--:B---3--:R-:W-:Y:S02]  /*12c0*/  IADD3 R15, R8, R13.reuse, RZ ;  /* 0x0000000d080f7210 */ /* 0x088fe40007ffe0ff */
[----:B------:R-:W-:-:S02]  /*12d0*/  I2FP.F32.S32 R21, R13 ;  /* 0x0000000d00157245 */ /* 0x000fc40000201400 */
[----:B------:R-:W-:Y:S01]  /*12e0*/  VIMNMX R16, R15, 0x1, !PT ;  /* 0x000000010f107848 */ /* 0x000fe20007fe0100 */
[----:B----4-:R-:W-:Y:S02]  /*12f0*/  FADD.FTZ R17, R11, -R14 ;  /* 0x8000000e0b117221 */ /* 0x010fe40000010000 */
[----:B------:R-:W-:Y:S01]  /*1300*/  FMUL.FTZ R14, R14, R21 ;  /* 0x000000150e0e7220 */ /* 0x000fe20000410000 */
[----:B------:R-:W-:Y:S01]  /*1310*/  I2FP.F32.S32 R16, R16 ;  /* 0x0000001000107245 */ /* 0x000fe20000201400 */
[----:B------:R-:W-:Y:S01]  /*1320*/  FMUL.FTZ R18, R17, R17 ;  /* 0x0000001111127220 */ /* 0x000fe20000410000 */
[----:B------:R-:W-:Y:S01]  /*1330*/  I2FP.F32.S32 R17, R8 ;  /* 0x0000000800117245 */ /* 0x000fe20000201400 */
[----:B012---:R-:W-:Y:S02]  /*1340*/  IMAD.MOV.U32 R8, RZ, RZ, R15 ;  /* 0x000000ffff087224 */ /* 0x007fe400078e000f */
[----:B------:R-:W-:Y:S01]  /*1350*/  FMUL.FTZ R18, R21, R18 ;  /* 0x0000001215127220 */ /* 0x000fe20000410000 */
[----:B------:R-:W5:Y:S01]  /*1360*/  MUFU.RCP R16, R16 ;  /* 0x0000001000107308 */ /* 0x000f620000001000 */
[----:B------:R-:W-:-:S02]  /*1370*/  FFMA.FTZ R11, R11, R17, R14 ;  /* 0x000000110b0b7223 */ /* 0x000fc4000001000e */
[----:B------:R-:W-:-:S04]  /*1380*/  FMUL.FTZ R13, R17, R18 ;  /* 0x00000012110d7220 */ /* 0x000fc80000410000 */
[C---:B-----5:R-:W-:Y:S01]  /*1390*/  FFMA.FTZ R13, R16.reuse, R13, R23 ;  /* 0x0000000d100d7223 */ /* 0x060fe20000010017 */
[----:B------:R-:W-:-:S03]  /*13a0*/  FMUL.FTZ R11, R16, R11 ;  /* 0x0000000b100b7220 */ /* 0x000fc60000410000 */
[----:B------:R-:W-:-:S07]  /*13b0*/  FADD.FTZ R10, R10, R13 ;  /* 0x0000000d0a0a7221 */ /* 0x000fce0000010000 */
.L_x_1191:
[----:B------:R-:W-:Y:S05]  /*13c0*/  BSYNC B0 ;  /* 0x0000000000007941 */ /* 0x000fea0003800000 */
.L_x_1190:
        /* <DEDUP_REMOVED lines=18> */
[----:B------:R-:W4:Y:S04]  /*14f0*/  LDS R13, [R13] ;  /* 0x000000000d0d7984 */ /* 0x000f280000000800 */
[----:B------:R-:W5:Y:S04]  /*1500*/  LDS R14, [R14] ;  /* 0x000000000e0e7984 */ /* 0x000f680000000800 */
[----:B------:R-:W0:Y:S01]  /*1510*/  LDS R23, [R6] ;  /* 0x0000000006177984 */ /* 0x000e220000000800 */
[-C--:B----4-:R-:W-:Y:S02]  /*1520*/  IADD3 R15, R8, R13.reuse, RZ ;  /* 0x0000000d080f7210 */ /* 0x090fe40007ffe0ff */
[----:B------:R-:W-:-:S02]  /*1530*/  I2FP.F32.S32 R21, R13 ;  /* 0x0000000d00157245 */ /* 0x000fc40000201400 */
[----:B------:R-:W-:Y:S01]  /*1540*/  VIMNMX R16, R15, 0x1, !PT ;  /* 0x000000010f107848 */ /* 0x000fe20007fe0100 */
[----:B-----5:R-:W-:Y:S02]  /*1550*/  FADD.FTZ R17, R11, -R14 ;  /* 0x8000000e0b117221 */ /* 0x020fe40000010000 */
[----:B------:R-:W-:Y:S01]  /*1560*/  FMUL.FTZ R14, R14, R21 ;  /* 0x000000150e0e7220 */ /* 0x000fe20000410000 */
[----:B------:R-:W-:Y:S01]  /*1570*/  I2FP.F32.S32 R16, R16 ;  /* 0x0000001000107245 */ /* 0x000fe20000201400 */
[----:B------:R-:W-:Y:S01]  /*1580*/  FMUL.FTZ R18, R17, R17 ;  /* 0x0000001111127220 */ /* 0x000fe20000410000 */
[----:B------:R-:W-:Y:S01]  /*1590*/  I2FP.F32.S32 R17, R8 ;  /* 0x0000000800117245 */ /* 0x000fe20000201400 */
[----:B0123--:R-:W-:Y:S02]  /*15a0*/  IMAD.MOV.U32 R8, RZ, RZ, R15 ;  /* 0x000000ffff087224 */ /* 0x00ffe400078e000f */
[----:B------:R-:W-:Y:S01]  /*15b0*/  FMUL.FTZ R18, R21, R18 ;  /* 0x0000001215127220 */ /* 0x000fe20000410000 */
[----:B------:R-:W0:Y:S01]  /*15c0*/  MUFU.RCP R16, R16 ;  /* 0x0000001000107308 */ /* 0x000e220000001000 */
[----:B------:R-:W-:-:S02]  /*15d0*/  FFMA.FTZ R11, R11, R17, R14 ;  /* 0x000000110b0b7223 */ /* 0x000fc4000001000e */
[----:B------:R-:W-:-:S04]  /*15e0*/  FMUL.FTZ R13, R17, R18 ;  /* 0x00000012110d7220 */ /* 0x000fc80000410000 */
[C---:B0-----:R-:W-:Y:S01]  /*15f0*/  FFMA.FTZ R13, R16.reuse, R13, R23 ;  /* 0x0000000d100d7223 */ /* 0x041fe20000010017 */
[----:B------:R-:W-:-:S03]  /*1600*/  FMUL.FTZ R11, R16, R11 ;  /* 0x0000000b100b7220 */ /* 0x000fc60000410000 */
[----:B------:R-:W-:-:S07]  /*1610*/  FADD.FTZ R10, R10, R13 ;  /* 0x0000000d0a0a7221 */ /* 0x000fce0000010000 */
.L_x_1193:
[----:B------:R-:W-:Y:S05]  /*1620*/  BSYNC B0 ;  /* 0x0000000000007941 */ /* 0x000fea0003800000 */
.L_x_1192:
        /* <DEDUP_REMOVED lines=18> */
[----:B------:R-:W5:Y:S04]  /*1750*/  LDS R13, [R13] ;  /* 0x000000000d0d7984 */ /* 0x000f680000000800 */
[----:B------:R-:W0:Y:S04]  /*1760*/  LDS R14, [R14] ;  /* 0x000000000e0e7984 */ /* 0x000e280000000800 */
[----:B------:R-:W1:Y:S01]  /*1770*/  LDS R23, [R6] ;  /* 0x0000000006177984 */ /* 0x000e620000000800 */
[-C--:B-----5:R-:W-:Y:S02]  /*1780*/  IADD3 R15, R8, R13.reuse, RZ ;  /* 0x0000000d080f7210 */ /* 0x0a0fe40007ffe0ff */
[----:B------:R-:W-:-:S02]  /*1790*/  I2FP.F32.S32 R21, R13 ;  /* 0x0000000d00157245 */ /* 0x000fc40000201400 */
[----:B------:R-:W-:Y:S01]  /*17a0*/  VIMNMX R16, R15, 0x1, !PT ;  /* 0x000000010f107848 */ /* 0x000fe20007fe0100 */
[----:B0-----:R-:W-:Y:S02]  /*17b0*/  FADD.FTZ R17, R11, -R14 ;  /* 0x8000000e0b117221 */ /* 0x001fe40000010000 */
[----:B------:R-:W-:Y:S01]  /*17c0*/  FMUL.FTZ R14, R14, R21 ;  /* 0x000000150e0e7220 */ /* 0x000fe20000410000 */
[----:B------:R-:W-:Y:S01]  /*17d0*/  I2FP.F32.S32 R16, R16 ;  /* 0x0000001000107245 */ /* 0x000fe20000201400 */
[----:B------:R-:W-:Y:S01]  /*17e0*/  FMUL.FTZ R18, R17, R17 ;  /* 0x0000001111127220 */ /* 0x000fe20000410000 */
[----:B------:R-:W-:Y:S01]  /*17f0*/  I2FP.F32.S32 R17, R8 ;  /* 0x0000000800117245 */ /* 0x000fe20000201400 */
[----:B-1234-:R-:W-:Y:S02]  /*1800*/  IMAD.MOV.U32 R8, RZ, RZ, R15 ;  /* 0x000000ffff087224 */ /* 0x01efe400078e000f */
[----:B------:R-:W-:Y:S01]  /*1810*/  FMUL.FTZ R18, R21, R18 ;  /* 0x0000001215127220 */ /* 0x000fe20000410000 */
[----:B------:R-:W0:Y:S01]  /*1820*/  MUFU.RCP R16, R16 ;  /* 0x0000001000107308 */ /* 0x000e220000001000 */
[----:B------:R-:W-:-:S02]  /*1830*/  FFMA.FTZ R11, R11, R17, R14 ;  /* 0x000000110b0b7223 */ /* 0x000fc4000001000e */
[----:B------:R-:W-:-:S04]  /*1840*/  FMUL.FTZ R13, R17, R18 ;  /* 0x00000012110d7220 */ /* 0x000fc80000410000 */
[C---:B0-----:R-:W-:Y:S01]  /*1850*/  FFMA.FTZ R13, R16.reuse, R13, R23 ;  /* 0x0000000d100d7223 */ /* 0x041fe20000010017 */
[----:B------:R-:W-:-:S03]  /*1860*/  FMUL.FTZ R11, R16, R11 ;  /* 0x0000000b100b7220 */ /* 0x000fc60000410000 */
[----:B------:R-:W-:-:S07]  /*1870*/  FADD.FTZ R10, R10, R13 ;  /* 0x0000000d0a0a7221 */ /* 0x000fce0000010000 */
.L_x_1195:
[----:B------:R-:W-:Y:S05]  /*1880*/  BSYNC B0 ;  /* 0x0000000000007941 */ /* 0x000fea0003800000 */
.L_x_1194:
        /* <DEDUP_REMOVED lines=37> */
.L_x_1197:
[----:B------:R-:W-:Y:S05]  /*1ae0*/  BSYNC B0 ;  /* 0x0000000000007941 */ /* 0x000fea0003800000 */
.L_x_1196:
        /* <DEDUP_REMOVED lines=37> */
.L_x_1199:
[----:B------:R-:W-:Y:S05]  /*1d40*/  BSYNC B0 ;  /* 0x0000000000007941 */ /* 0x000fea0003800000 */
.L_x_1198:
        /* <DEDUP_REMOVED lines=37> */
.L_x_1201:
[----:B------:R-:W-:Y:S05]  /*1fa0*/  BSYNC B0 ;  /* 0x0000000000007941 */ /* 0x000fea0003800000 */
.L_x_1200:
        /* <DEDUP_REMOVED lines=37> */
.L_x_1203:
[----:B------:R-:W-:Y:S05]  /*2200*/  BSYNC B0 ;  /* 0x0000000000007941 */ /* 0x000fea0003800000 */
.L_x_1202:
        /* <DEDUP_REMOVED lines=37> */
.L_x_1205:
[----:B------:R-:W-:Y:S05]  /*2460*/  BSYNC B0 ;  /* 0x0000000000007941 */ /* 0x000fea0003800000 */
.L_x_1204:
        /* <DEDUP_REMOVED lines=37> */
.L_x_1207:
[----:B------:R-:W-:Y:S05]  /*26c0*/  BSYNC B0 ;  /* 0x0000000000007941 */ /* 0x000fea0003800000 */
.L_x_1206:
        /* <DEDUP_REMOVED lines=37> */
.L_x_1209:
[----:B------:R-:W-:Y:S05]  /*2920*/  BSYNC B0 ;  /* 0x0000000000007941 */ /* 0x000fea0003800000 */
.L_x_1208:
        /* <DEDUP_REMOVED lines=37> */
.L_x_1211:
[----:B------:R-:W-:Y:S05]  /*2b80*/  BSYNC B0 ;  /* 0x0000000000007941 */ /* 0x000fea0003800000 */
.L_x_1210:
        /* <DEDUP_REMOVED lines=37> */
.L_x_1213:
[----:B------:R-:W-:Y:S05]  /*2de0*/  BSYNC B0 ;  /* 0x0000000000007941 */ /* 0x000fea0003800000 */
.L_x_1212:
        /* <DEDUP_REMOVED lines=37> */
.L_x_1215:
[----:B------:R-:W-:Y:S05]  /*3040*/  BSYNC B0 ;  /* 0x0000000000007941 */ /* 0x000fea0003800000 */
.L_x_1214:
        /* <DEDUP_REMOVED lines=37> */
.L_x_1217:
[----:B------:R-:W-:Y:S05]  /*32a0*/  BSYNC B0 ;  /* 0x0000000000007941 */ /* 0x000fea0003800000 */
.L_x_1216:
        /* <DEDUP_REMOVED lines=37> */
.L_x_1219:
[----:B------:R-:W-:Y:S05]  /*3500*/  BSYNC B0 ;  /* 0x0000000000007941 */ /* 0x000fea0003800000 */
.L_x_1218:
        /* <DEDUP_REMOVED lines=16> */
[C---:B------:R-:W-:Y:S02]  /*3610*/  LEA R13, R6.reuse, R5, 0x2 ;  /* 0x00000005060d7211 */ /* 0x040fe400078e10ff */
[----:B------:R-:W-:-:S03]  /*3620*/  LEA R6, R6, R7, 0x2 ;  /* 0x0000000706067211 */ /* 0x000fc600078e10ff */
[----:B------:R-:W5:Y:S04]  /*3630*/  LDS R14, [R14] ;  /* 0x000000000e0e7984 */ /* 0x000f680000000800 */
[----:B------:R-:W0:Y:S04]  /*3640*/  LDS R13, [R13] ;  /* 0x000000000d0d7984 */ /* 0x000e280000000800 */
[----:B------:R-:W1:Y:S01]  /*3650*/  LDS R23, [R6] ;  /* 0x0000000006177984 */ /* 0x000e620000000800 */
[----:B-----5:R-:W-:Y:S01]  /*3660*/  FADD.FTZ R17, R11, -R14 ;  /* 0x8000000e0b117221 */ /* 0x020fe20000010000 */
[----:B0-----:R-:W-:-:S03]  /*3670*/  IADD3 R15, R8, R13, RZ ;  /* 0x0000000d080f7210 */ /* 0x001fc60007ffe0ff */
[----:B------:R-:W-:Y:S01]  /*3680*/  FMUL.FTZ R18, R17, R17 ;  /* 0x0000001111127220 */ /* 0x000fe20000410000 */
[----:B------:R-:W-:Y:S02]  /*3690*/  I2FP.F32.S32 R21, R13 ;  /* 0x0000000d00157245 */ /* 0x000fe40000201400 */
[----:B------:R-:W-:Y:S02]  /*36a0*/  VIMNMX R16, R15, 0x1, !PT ;  /* 0x000000010f107848 */ /* 0x000fe40007fe0100 */
[----:B------:R-:W-:Y:S01]  /*36b0*/  I2FP.F32.S32 R17, R8 ;  /* 0x0000000800117245 */ /* 0x000fe20000201400 */
[----:B------:R-:W-:Y:S01]  /*36c0*/  FMUL.FTZ R18, R21, R18 ;  /* 0x0000001215127220 */ /* 0x000fe20000410000 */
[----:B------:R-:W-:Y:S01]  /*36d0*/  I2FP.F32.S32 R16, R16 ;  /* 0x0000001000107245 */ /* 0x000fe20000201400 */
[----:B------:R-:W-:Y:S01]  /*36e0*/  FMUL.FTZ R14, R14, R21 ;  /* 0x000000150e0e7220 */ /* 0x000fe20000410000 */
[----:B-1234-:R-:W-:Y:S02]  /*36f0*/  IMAD.MOV.U32 R8, RZ, RZ, R15 ;  /* 0x000000ffff087224 */ /* 0x01efe400078e000f */
[----:B------:R-:W-:Y:S01]  /*3700*/  FMUL.FTZ R13, R17, R18 ;  /* 0x00000012110d7220 */ /* 0x000fe20000410000 */
[----:B------:R-:W-:Y:S01]  /*3710*/  FFMA.FTZ R11, R11, R17, R14 ;  /* 0x000000110b0b7223 */ /* 0x000fe2000001000e */
[----:B------:R-:W0:Y:S02]  /*3720*/  MUFU.RCP R16, R16 ;  /* 0x0000001000107308 */ /* 0x000e240000001000 */
[C---:B0-----:R-:W-:Y:S01]  /*3730*/  FFMA.FTZ R13, R16.reuse, R13, R23 ;  /* 0x0000000d100d7223 */ /* 0x041fe20000010017 */
[----:B------:R-:W-:-:S03]  /*3740*/  FMUL.FTZ R11, R16, R11 ;  /* 0x0000000b100b7220 */ /* 0x000fc60000410000 */
[----:B------:R-:W-:-:S07]  /*3750*/  FADD.FTZ R10, R10, R13 ;  /* 0x0000000d0a0a7221 */ /* 0x000fce0000010000 */
.L_x_1221:
[----:B------:R-:W-:Y:S05]  /*3760*/  BSYNC B0 ;  /* 0x0000000000007941 */ /* 0x000fea0003800000 */
.L_x_1220:
        /* <DEDUP_REMOVED lines=37> */
.L_x_1223:
[----:B------:R-:W-:Y:S05]  /*39c0*/  BSYNC B0 ;  /* 0x0000000000007941 */ /* 0x000fea0003800000 */
.L_x_1222:
        /* <DEDUP_REMOVED lines=37> */
.L_x_1225:
[----:B------:R-:W-:Y:S05]  /*3c20*/  BSYNC B0 ;  /* 0x0000000000007941 */ /* 0x000fea0003800000 */
.L_x_1224:
        /* <DEDUP_REMOVED lines=37> */
.L_x_1227:
[----:B------:R-:W-:Y:S05]  /*3e80*/  BSYNC B0 ;  /* 0x0000000000007941 */ /* 0x000fea0003800000 */
.L_x_1226:
        /* <DEDUP_REMOVED lines=37> */
.L_x_1229:
[----:B------:R-:W-:Y:S05]  /*40e0*/  BSYNC B0 ;  /* 0x0000000000007941 */ /* 0x000fea0003800000 */
.L_x_1228:
        /* <DEDUP_REMOVED lines=37> */
.L_x_1231:
[----:B------:R-:W-:Y:S05]  /*4340*/  BSYNC B0 ;  /* 0x0000000000007941 */ /* 0x000fea0003800000 */
.L_x_1230:
        /* <DEDUP_REMOVED lines=37> */
.L_x_1233:
[----:B------:R-:W-:Y:S05]  /*45a0*/  BSYNC B0 ;  /* 0x0000000000007941 */ /* 0x000fea0003800000 */
.L_x_1232:
        /* <DEDUP_REMOVED lines=37> */
.L_x_1235:
[----:B------:R-:W-:Y:S05]  /*4800*/  BSYNC B0 ;  /* 0x0000000000007941 */ /* 0x000fea0003800000 */
.L_x_1234:
        /* <DEDUP_REMOVED lines=37> */
.L_x_1237:
[----:B------:R-:W-:Y:S05]  /*4a60*/  BSYNC B0 ;  /* 0x0000000000007941 */ /* 0x000fea0003800000 */
.L_x_1236:
        /* <DEDUP_REMOVED lines=37> */
.L_x_1239:
[----:B------:R-:W-:Y:S05]  /*4cc0*/  BSYNC B0 ;  /* 0x0000000000007941 */ /* 0x000fea0003800000 */
.L_x_1238:
        /* <DEDUP_REMOVED lines=37> */
.L_x_1241:
[----:B------:R-:W-:Y:S05]  /*4f20*/  BSYNC B0 ;  /* 0x0000000000007941 */ /* 0x000fea0003800000 */
.L_x_1240:
        /* <DEDUP_REMOVED lines=37> */
.L_x_1243:
[----:B------:R-:W-:Y:S05]  /*5180*/  BSYNC B0 ;  /* 0x0000000000007941 */ /* 0x000fea0003800000 */
.L_x_1242:
[----:B------:R-:W-:Y:S05]  /*5190*/  @!P2 BRA `(.L_x_1185) ;  /* 0x000000040028a947 */ /* 0x000fea0003800000 */
[----:B------:R-:W-:Y:S02]  /*51a0*/  USHF.L.U32 UR5, UR4, 0x1, URZ ;  /* 0x0000000104057899 */ /* 0x000fe4000800063f */
[C---:B------:R-:W-:Y:S01]  /*51b0*/  IADD3 R6, R3.reuse, UR4, RZ ;  /* 0x0000000403067c10 */ /* 0x040fe2000fffe0ff */
[----:B------:R-:W-:Y:S03]  /*51c0*/  BSSY B0, `(.L_x_1244) ;  /* 0x0000020000007945 */ /* 0x000fe60003800000 */
[----:B------:R-:W-:Y:S02]  /*51d0*/  ISETP.GE.U32.AND P0, PT, R6, UR10, PT ;  /* 0x0000000a06007c0c */ /* 0x000fe4000bf06070 */
[C---:B------:R-:W-:Y:S02]  /*51e0*/  ISETP.GE.U32.AND P2, PT, R3.reuse, UR5, PT ;  /* 0x0000000503007c0c */ /* 0x040fe4000bf46070 */
[----:B------:R-:W-:-:S11]  /*51f0*/  ISETP.GE.U32.OR P0, PT, R3, UR4, P0 ;  /* 0x0000000403007c0c */ /* 0x000fd60008706470 */
[----:B------:R0:W-:Y:S04]  /*5200*/  @!P2 STS [R4], R11 ;  /* 0x0000000b0400a388 */ /* 0x0001e80000000800 */
[----:B------:R0:W-:Y:S04]  /*5210*/  @!P2 STS [R7], R10 ;  /* 0x0000000a0700a388 */ /* 0x0001e80000000800 */
[----:B------:R0:W-:Y:S01]  /*5220*/  @!P2 STS [R5], R8 ;  /* 0x000000080500a388 */ /* 0x0001e20000000800 */
[----:B------:R-:W-:Y:S06]  /*5230*/  BAR.SYNC.DEFER_BLOCKING 0x0 ;  /* 0x0000000000007b1d */ /* 0x000fec0000010000 */
[----:B------:R-:W-:Y:S05]  /*5240*/  @P0 BRA `(.L_x_1245) ;  /* 0x00000000005c0947 */ /* 0x000fea0003800000 */
        /* <DEDUP_REMOVED lines=23> */
.L_x_1245:
[----:B------:R-:W-:Y:S05]  /*53c0*/  BSYNC B0 ;  /* 0x0000000000007941 */ /* 0x000fea0003800000 */
.L_x_1244:
[----:B------:R-:W-:-:S06]  /*53d0*/  USHF.R.U32.HI UR4, URZ, 0x1f, UR10 ;  /* 0x0000001f3f047899 */ /* 0x000fcc000801160a */
[----:B------:R-:W-:-:S13]  /*53e0*/  ISETP.NE.AND P0, PT, RZ, UR4, PT ;  /* 0x00000004ff007c0c */ /* 0x000fda000bf05270 */
[----:B------:R-:W-:Y:S05]  /*53f0*/  @!P0 BRA `(.L_x_1185) ;  /* 0x0000000000908947 */ /* 0x000fea0003800000 */
[----:B------:R-:W-:Y:S02]  /*5400*/  USHF.L.U32 UR5, UR4, 0x1, URZ ;  /* 0x0000000104057899 */ /* 0x000fe4000800063f */
[C---:B------:R-:W-:Y:S01]  /*5410*/  IADD3 R6, R3.reuse, UR4, RZ ;  /* 0x0000000403067c10 */ /* 0x040fe2000fffe0ff */
[----:B------:R-:W-:Y:S03]  /*5420*/  BSSY B0, `(.L_x_1185) ;  /* 0x0000021000007945 */ /* 0x000fe60003800000 */
[----:B------:R-:W-:-:S13]  /*5430*/  ISETP.GE.U32.AND P0, PT, R3, UR5, PT ;  /* 0x0000000503007c0c */ /* 0x000fda000bf06070 */
[----:B------:R0:W-:Y:S04]  /*5440*/  @!P0 STS [R4], R11 ;  /* 0x0000000b04008388 */ /* 0x0001e80000000800 */
[----:B------:R0:W-:Y:S04]  /*5450*/  @!P0 STS [R7], R10 ;  /* 0x0000000a07008388 */ /* 0x0001e80000000800 */
[----:B------:R0:W-:Y:S01]  /*5460*/  @!P0 STS [R5], R8 ;  /* 0x0000000805008388 */ /* 0x0001e20000000800 */
[----:B------:R-:W-:Y:S01]  /*5470*/  BAR.SYNC.DEFER_BLOCKING 0x0 ;  /* 0x0000000000007b1d */ /* 0x000fe20000010000 */
[----:B------:R-:W-:-:S04]  /*5480*/  ISETP.GE.U32.AND P0, PT, R6, UR10, PT ;  /* 0x0000000a06007c0c */ /* 0x000fc8000bf06070 */
[----:B------:R-:W-:-:S13]  /*5490*/  ISETP.GE.U32.OR P0, PT, R3, UR4, P0 ;  /* 0x0000000403007c0c */ /* 0x000fda0008706470 */
[----:B0-----:R-:W-:Y:S05]  /*54a0*/  @P0 BRA `(.L_x_1246) ;  /* 0x0000000000600947 */ /* 0x001fea0003800000 */
[----:B------:R-:W-:-:S06]  /*54b0*/  USHF.R.S32.HI UR4, URZ, 0x1f, UR10 ;  /* 0x0000001f3f047899 */ /* 0x000fcc000801140a */
[----:B------:R-:W-:-:S04]  /*54c0*/  LOP3.LUT R6, R2, UR4, RZ, 0xc0, !PT ;  /* 0x0000000402067c12 */ /* 0x000fc8000f8ec0ff */
[C---:B-1234-:R-:W-:Y:S01]  /*54d0*/  LEA R5, R6.reuse, R5, 0x2 ;  /* 0x0000000506057211 */ /* 0x05efe200078e10ff */
[C---:B------:R-:W-:Y:S01]  /*54e0*/  IMAD R4, R6.reuse, 0x4, R4 ;  /* 0x0000000406047824 */ /* 0x040fe200078e0204 */
[----:B------:R-:W-:-:S04]  /*54f0*/  LEA R6, R6, R7, 0x2 ;  /* 0x0000000706067211 */ /* 0x000fc800078e10ff */
[----:B------:R-:W0:Y:S04]  /*5500*/  LDS R5, [R5] ;  /* 0x0000000005057984 */ /* 0x000e280000000800 */
[----:B------:R-:W1:Y:S04]  /*5510*/  LDS R4, [R4] ;  /* 0x0000000004047984 */ /* 0x000e680000000800 */
[----:B------:R-:W2:Y:S01]  /*5520*/  LDS R6, [R6] ;  /* 0x0000000006067984 */ /* 0x000ea20000000800 */
[-C--:B0-----:R-:W-:Y:S02]  /*5530*/  IADD3 R7, R8, R5.reuse, RZ ;  /* 0x0000000508077210 */ /* 0x081fe40007ffe0ff */
[----:B------:R-:W-:-:S02]  /*5540*/  I2FP.F32.S32 R15, R5 ;  /* 0x00000005000f7245 */ /* 0x000fc40000201400 */
[----:B------:R-:W-:Y:S01]  /*5550*/  VIMNMX R13, R7, 0x1, !PT ;  /* 0x00000001070d7848 */ /* 0x000fe20007fe0100 */
[C---:B-1----:R-:W-:Y:S01]  /*5560*/  FADD.FTZ R14, R11.reuse, -R4 ;  /* 0x800000040b0e7221 */ /* 0x042fe20000010000 */
[----:B------:R-:W-:Y:S01]  /*5570*/  I2FP.F32.S32 R5, R8 ;  /* 0x0000000800057245 */ /* 0x000fe20000201400 */
[----:B------:R-:W-:Y:S01]  /*5580*/  FMUL.FTZ R4, R4, R15 ;  /* 0x0000000f04047220 */ /* 0x000fe20000410000 */
[----:B------:R-:W-:Y:S01]  /*5590*/  I2FP.F32.S32 R13, R13 ;  /* 0x0000000d000d7245 */ /* 0x000fe20000201400 */
[----:B------:R-:W-:Y:S01]  /*55a0*/  FMUL.FTZ R14, R14, R14 ;  /* 0x0000000e0e0e7220 */ /* 0x000fe20000410000 */
[----:B------:R-:W-:Y:S02]  /*55b0*/  IMAD.MOV.U32 R8, RZ, RZ, R7 ;  /* 0x000000ffff087224 */ /* 0x000fe400078e0007 */
[----:B------:R-:W-:Y:S01]  /*55c0*/  FFMA.FTZ R4, R11, R5, R4 ;  /* 0x000000050b047223 */ /* 0x000fe20000010004 */
[----:B------:R-:W-:Y:S01]  /*55d0*/  FMUL.FTZ R14, R15, R14 ;  /* 0x0000000e0f0e7220 */ /* 0x000fe20000410000 */
[----:B------:R-:W2:Y:S03]  /*55e0*/  MUFU.RCP R13, R13 ;  /* 0x0000000d000d7308 */ /* 0x000ea60000001000 */
[----:B------:R-:W-:-:S04]  /*55f0*/  FMUL.FTZ R14, R5, R14 ;  /* 0x0000000e050e7220 */ /* 0x000fc80000410000 */
[C---:B--2---:R-:W-:Y:S01]  /*5600*/  FFMA.FTZ R5, R13.reuse, R14, R6 ;  /* 0x0000000e0d057223 */ /* 0x044fe20000010006 */
[----:B------:R-:W-:-:S03]  /*5610*/  FMUL.FTZ R11, R13, R4 ;  /* 0x000000040d0b7220 */ /* 0x000fc60000410000 */
[----:B------:R-:W-:-:S07]  /*5620*/  FADD.FTZ R10, R10, R5 ;  /* 0x000000050a0a7221 */ /* 0x000fce0000010000 */
.L_x_1246:
[----:B------:R-:W-:Y:S05]  /*5630*/  BSYNC B0 ;  /* 0x0000000000007941 */ /* 0x000fea0003800000 */
.L_x_1185:
[----:B01234-:R-:W0:Y:S01]  /*5640*/  LDC.64 R6, c[0x0][0x218] ;  /* 0x00008600ff067b82 */ /* 0x01fe220000000a00 */
[----:B------:R-:W-:-:S07]  /*5650*/  ISETP.GT.U32.AND P0, PT, R0, 0x1, PT ;  /* 0x000000010000780c */ /* 0x000fce0003f04070 */
[----:B------:R-:W1:Y:S01]  /*5660*/  LDC.64 R4, c[0x0][0x220] ;  /* 0x00008800ff047b82 */ /* 0x000e620000000a00 */
[----:B0-----:R-:W-:-:S04]  /*5670*/  IMAD.WIDE R6, R19, 0x4, R6 ;  /* 0x0000000413067825 */ /* 0x001fc800078e0206 */
[----:B-1----:R-:W-:Y:S01]  /*5680*/  IMAD.WIDE R4, R19, 0x4, R4 ;  /* 0x0000000413047825 */ /* 0x002fe200078e0204 */
[----:B------:R-:W-:Y:S06]  /*5690*/  @P0 BRA `(.L_x_1247) ;  /* 0x0000000400080947 */ /* 0x000fec0003800000 */
[----:B------:R-:W0:Y:S02]  /*56a0*/  S2UR UR4, SR_CTAID.Y ;  /* 0x00000000000479c3 */ /* 0x000e240000002600 */
[----:B0-----:R-:W-:Y:S01]  /*56b0*/  LOP3.LUT P0, RZ, R3, UR4, RZ, 0xfc, !PT ;  /* 0x0000000403ff7c12 */ /* 0x001fe2000f80fcff */
[----:B------:R-:W-:-:S03]  /*56c0*/  ULDC UR4, c[0x0][0x23c] ;  /* 0x00008f0000047ab9 */ /* 0x000fc60000000800 */
[----:B------:R-:W-:-:S13]  /*56d0*/  ISETP.GE.OR P0, PT, R19, UR4, P0 ;  /* 0x0000000413007c0c */ /* 0x000fda0008706670 */
[----:B------:R-:W-:Y:S05]  /*56e0*/  @P0 EXIT ;  /* 0x000000000000094d */ /* 0x000fea0003800000 */
[----:B------:R-:W-:Y:S01]  /*56f0*/  I2FP.F32.S32 R8, R8 ;  /* 0x0000000800087245 */ /* 0x000fe20000201400 */
[----:B------:R-:W0:Y:S01]  /*5700*/  LDC R0, c[0x0][0x240] ;  /* 0x00009000ff007b82 */ /* 0x000e220000000800 */
[----:B------:R1:W-:Y:S01]  /*5710*/  STG.E desc[UR8][R6.64], R11 ;  /* 0x0000000b06007986 */ /* 0x0003e2000c101908 */
[----:B------:R-:W-:Y:S01]  /*5720*/  BSSY B0, `(.L_x_1248) ;  /* 0x0000037000007945 */ /* 0x000fe20003800000 */
[----:B------:R-:W2:Y:S02]  /*5730*/  MUFU.RCP R3, R8 ;  /* 0x0000000800037308 */ /* 0x000ea40000001000 */
[----:B--2---:R-:W-:Y:S01]  /*5740*/  FMUL.FTZ R10, R3, R10 ;  /* 0x0000000a030a7220 */ /* 0x004fe20000410000 */
[----:B------:R-:W-:Y:S01]  /*5750*/  HFMA2.MMA R3, -RZ, RZ, 0, 0 ;  /* 0x00000000ff037435 */ /* 0x000fe200000001ff */
[----:B0-----:R-:W-:-:S03]  /*5760*/  FSETP.NEU.FTZ.AND P1, PT, R0, RZ, PT ;  /* 0x000000ff0000720b */ /* 0x001fc60003f3d000 */
[----:B------:R-:W-:-:S13]  /*5770*/  FSETP.NEU.FTZ.AND P0, PT, R10, RZ, PT ;  /* 0x000000ff0a00720b */ /* 0x000fda0003f1d000 */
[----:B-1----:R-:W-:Y:S05]  /*5780*/  @!P0 BRA !P1, `(.L_x_1249) ;  /* 0x0000000000c08947 */ /* 0x002fea0004800000 */
[----:B------:R-:W-:Y:S01]  /*5790*/  FMUL.FTZ R0, R0, 1 ;  /* 0x3f80000000007820 */ /* 0x000fe20000410000 */
[----:B------:R-:W-:Y:S01]  /*57a0*/  FMUL.FTZ R16, R10, 1 ;  /* 0x3f8000000a107820 */ /* 0x000fe20000410000 */
[----:B------:R-:W-:Y:S01]  /*57b0*/  IMAD.MOV.U32 R10, RZ, RZ, 0x0 ;  /* 0x00000000ff0a7424 */ /* 0x000fe200078e00ff */
        /* <DEDUP_REMOVED lines=19> */
[----:B------:R-:W-:Y:S01]  /*58f0*/  MOV R8, R12 ;  /* 0x0000000c00087202 */ /* 0x000fe20000000f00 */
[----:B------:R-:W-:Y:S01]  /*5900*/  IMAD.MOV.U32 R10, RZ, RZ, R14 ;  /* 0x000000ffff0a7224 */ /* 0x000fe200078e000e */
[----:B------:R-:W-:Y:S02]  /*5910*/  MOV R12, R16 ;  /* 0x00000010000c7202 */ /* 0x000fe40000000f00 */
[----:B------:R-:W-:-:S07]  /*5920*/  MOV R0, 0x5940 ;  /* 0x0000594000007802 */ /* 0x000fce0000000f00 */
[----:B------:R-:W-:Y:S05]  /*5930*/  CALL.REL.NOINC `($__internal_21_$__cuda_sm20_dsqrt_rn_f64_mediumpath_v1) ;  /* 0x0000005800487944 */ /* 0x000fea0003c00000 */
.L_x_1251:
[----:B------:R-:W-:Y:S05]  /*5940*/  BSYNC B1 ;  /* 0x0000000000017941 */ /* 0x000fea0003800000 */
.L_x_1250:
        /* <DEDUP_REMOVED lines=10> */
[----:B------:R-:W-:-:S04]  /*59f0*/  LOP3.LUT R0, R9, 0x7fffffff, RZ, 0xc0, !PT ;  /* 0x7fffffff09007812 */ /* 0x000fc800078ec0ff */
[----:B------:R-:W-:Y:S02]  /*5a00*/  IADD3 R11, R0, -0x100000, RZ ;  /* 0xfff00000000b7810 */ /* 0x000fe40007ffe0ff */
[----:B------:R-:W-:-:S07]  /*5a10*/  MOV R0, 0x5a30 ;  /* 0x00005a3000007802 */ /* 0x000fce0000000f00 */
[----:B------:R-:W-:Y:S05]  /*5a20*/  CALL.REL.NOINC `($__internal_20_$__cuda_sm20_dblrcp_rn_slowpath_v3) ;  /* 0x0000005400607944 */ /* 0x000fea0003c00000 */
.L_x_1253:
[----:B------:R-:W-:Y:S05]  /*5a30*/  BSYNC B1 ;  /* 0x0000000000017941 */ /* 0x000fea0003800000 */
.L_x_1252:
[----:B------:R-:W-:Y:S01]  /*5a40*/  UMOV UR4, 0xf0000000 ;  /* 0xf000000000047882 */ /* 0x000fe20000000000 */
[----:B------:R-:W-:Y:S01]  /*5a50*/  UMOV UR5, 0x380fffff ;  /* 0x380fffff00057882 */ /* 0x000fe20000000000 */
[----:B------:R-:W0:Y:S01]  /*5a60*/  F2F.F32.F64 R3, R6 ;  /* 0x0000000600037310 */ /* 0x000e220000301000 */
[----:B------:R-:W-:-:S14]  /*5a70*/  DSETP.GEU.AND P0, PT, |R6|, UR4, PT ;  /* 0x0000000406007e2a */ /* 0x000fdc000bf0e200 */
[----:B0-----:R-:W-:-:S07]  /*5a80*/  @!P0 FMUL R3, R3, 1.175494350822287508e-38 ;  /* 0x0080000003038820 */ /* 0x001fce0000400000 */
.L_x_1249:
[----:B------:R-:W-:Y:S05]  /*5a90*/  BSYNC B0 ;  /* 0x0000000000007941 */ /* 0x000fea0003800000 */
.L_x_1248:
[----:B------:R-:W-:Y:S01]  /*5aa0*/  STG.E desc[UR8][R4.64], R3 ;  /* 0x0000000304007986 */ /* 0x000fe2000c101908 */
[----:B------:R-:W-:Y:S05]  /*5ab0*/  EXIT ;  /* 0x000000000000794d */ /* 0x000fea0003800000 */
.L_x_1247:
[----:B------:R-:W-:Y:S01]  /*5ac0*/  ULDC UR7, c[0x0][0x23c] ;  /* 0x00008f0000077ab9 */ /* 0x000fe20000000800 */
[----:B------:R-:W-:Y:S01]  /*5ad0*/  BSSY B0, `(.L_x_1254) ;  /* 0x0000013000007945 */ /* 0x000fe20003800000 */
[----:B------:R-:W-:Y:S01]  /*5ae0*/  ISETP.GE.AND P0, PT, R19, UR7, PT ;  /* 0x0000000713007c0c */ /* 0x000fe2000bf06270 */
[----:B------:R-:W-:Y:S01]  /*5af0*/  IMAD R17, R0, UR7, RZ ;  /* 0x0000000700117c24 */ /* 0x000fe2000f8e02ff */
[----:B------:R-:W-:Y:S02]  /*5b00*/  LOP3.LUT P2, RZ, R12, R3, RZ, 0xfc, !PT ;  /* 0x000000030cff7212 */ /* 0x000fe4000784fcff */
[----:B------:R-:W-:-:S13]  /*5b10*/  ISETP.EQ.AND P0, PT, R3, RZ, !P0 ;  /* 0x000000ff0300720c */ /* 0x000fda0004702270 */
[----:B------:R-:W-:Y:S05]  /*5b20*/  @!P0 BRA `(.L_x_1255) ;  /* 0x0000000000348947 */ /* 0x000fea0003800000 */
[----:B------:R-:W0:Y:S01]  /*5b30*/  S2R R14, SR_CTAID.Y ;  /* 0x00000000000e7919 */ /* 0x000e220000002600 */
[----:B------:R-:W1:Y:S01]  /*5b40*/  LDC.64 R12, c[0x0][0x228] ;  /* 0x00008a00ff0c7b82 */ /* 0x000e620000000a00 */
[----:B------:R-:W-:Y:S01]  /*5b50*/  IMAD.SHL.U32 R21, R17, 0x4, RZ ;  /* 0x0000000411157824 */ /* 0x000fe200078e00ff */
[----:B------:R-:W-:Y:S01]  /*5b60*/  SHF.R.U32.HI R23, RZ, 0x1e, R17 ;  /* 0x0000001eff177819 */ /* 0x000fe20000011611 */
[----:B0-----:R-:W-:-:S04]  /*5b70*/  IMAD R15, R14, UR7, R19 ;  /* 0x000000070e0f7c24 */ /* 0x001fc8000f8e0213 */
[----:B-1----:R-:W-:-:S03]  /*5b80*/  IMAD.WIDE R12, R15, 0x4, R12 ;  /* 0x000000040f0c7825 */ /* 0x002fc600078e020c */
[----:B------:R-:W-:Y:S02]  /*5b90*/  IADD3 R14, P3, R12, R21, RZ ;  /* 0x000000150c0e7210 */ /* 0x000fe40007f7e0ff */
[----:B------:R0:W-:Y:S02]  /*5ba0*/  STG.E.STRONG.SYS desc[UR8][R12.64], R11 ;  /* 0x0000000b0c007986 */ /* 0x0001e4000c115908 */
[----:B------:R-:W-:Y:S02]  /*5bb0*/  IADD3 R20, P4, R21, R14, RZ ;  /* 0x0000000e15147210 */ /* 0x000fe40007f9e0ff */
[----:B------:R-:W-:-:S04]  /*5bc0*/  IADD3.X R15, R13, R23, RZ, P3, !PT ;  /* 0x000000170d0f7210 */ /* 0x000fc80001ffe4ff */
[----:B------:R-:W-:Y:S01]  /*5bd0*/  IADD3.X R21, R23, R15, RZ, P4, !PT ;  /* 0x0000000f17157210 */ /* 0x000fe200027fe4ff */
[----:B------:R0:W-:Y:S04]  /*5be0*/  STG.E.STRONG.SYS desc[UR8][R14.64], R10 ;  /* 0x0000000a0e007986 */ /* 0x0001e8000c115908 */
[----:B------:R0:W-:Y:S02]  /*5bf0*/  STG.E.STRONG.SYS desc[UR8][R20.64], R8 ;  /* 0x0000000814007986 */ /* 0x0001e4000c115908 */
.L_x_1255:
[----:B------:R-:W-:Y:S05]  /*5c00*/  BSYNC B0 ;  /* 0x0000000000007941 */ /* 0x000fea0003800000 */
.L_x_1254:
[----:B------:R-:W-:Y:S06]  /*5c10*/  MEMBAR.SC.GPU ;  /* 0x0000000000007992 */ /* 0x000fec0000002000 */
[----:B------:R-:W-:-:S00]  /*5c20*/  ERRBAR ;  /* 0x00000000000079ab */ /* 0x000fc00000000000 */
[----:B------:R-:W-:Y:S06]  /*5c30*/  CGAERRBAR ;  /* 0x00000000000075ab */ /* 0x000fec0000000000 */
[----:B------:R-:W-:Y:S02]  /*5c40*/  CCTL.IVALL ;  /* 0x00000000ff00798f */ /* 0x000fe40002000000 */
[----:B------:R-:W-:Y:S06]  /*5c50*/  BAR.SYNC.DEFER_BLOCKING 0x0 ;  /* 0x0000000000007b1d */ /* 0x000fec0000010000 */
[----:B------:R-:W-:Y:S04]  /*5c60*/  BSSY B0, `(.L_x_1256) ;  /* 0x0000017000007945 */ /* 0x000fe80003800000 */
[----:B------:R-:W-:Y:S05]  /*5c70*/  @P2 BRA `(.L_x_1257) ;  /* 0x0000000000542947 */ /* 0x000fea0003800000 */
[----:B0-----:R-:W0:Y:S01]  /*5c80*/  S2R R13, SR_LANEID ;  /* 0x00000000000d7919 */ /* 0x001e220000000000 */
[----:B------:R-:W-:Y:S01]  /*5c90*/  VOTEU.ANY UR4, UPT, PT ;  /* 0x0000000000047886 */ /* 0x000fe200038e0100 */
[----:B------:R-:W1:Y:S01]  /*5ca0*/  LDC.64 R10, c[0x0][0x230] ;  /* 0x00008c00ff0a7b82 */ /* 0x000e620000000a00 */
[----:B------:R-:W0:Y:S01]  /*5cb0*/  FLO.U32 R12, UR4 ;  /* 0x00000004000c7d00 */ /* 0x000e2200080e0000 */
[----:B------:R-:W1:Y:S07]  /*5cc0*/  S2R R21, SR_CTAID.X ;  /* 0x0000000000157919 */ /* 0x000e6e0000002500 */
[----:B------:R-:W2:Y:S01]  /*5cd0*/  POPC R15, UR4 ;  /* 0x00000004000f7d09 */ /* 0x000ea20008000000 */
[----:B0-----:R-:W-:Y:S01]  /*5ce0*/  ISETP.EQ.U32.AND P2, PT, R12, R13, PT ;  /* 0x0000000d0c00720c */ /* 0x001fe20003f42070 */
[----:B-1----:R-:W-:-:S12]  /*5cf0*/  IMAD.WIDE.U32 R10, R21, 0x4, R10 ;  /* 0x00000004150a7825 */ /* 0x002fd800078e000a */
[----:B--2---:R-:W2:Y:S01]  /*5d00*/  @P2 ATOMG.E.ADD.STRONG.GPU PT, R11, desc[UR8][R10.64], R15 ;  /* 0x0000000f0a0b29a8 */ /* 0x004ea200081ee1c8 */
[----:B------:R-:W0:Y:S01]  /*5d10*/  S2UR UR5, SR_CgaCtaId ;  /* 0x00000000000579c3 */ /* 0x000e220000008800 */
[----:B------:R-:W1:Y:S02]  /*5d20*/  S2R R13, SR_LTMASK ;  /* 0x00000000000d7919 */ /* 0x000e640000003900 */
[----:B-1----:R-:W-:Y:S01]  /*5d30*/  LOP3.LUT R14, R13, UR4, RZ, 0xc0, !PT ;  /* 0x000000040d0e7c12 */ /* 0x002fe2000f8ec0ff */
[----:B------:R-:W-:Y:S01]  /*5d40*/  VIADD R13, R0, 0xffffffff ;  /* 0xffffffff000d7836 */ /* 0x000fe20000000000 */
[----:B------:R-:W-:Y:S02]  /*5d50*/  UMOV UR4, 0x400 ;  /* 0x0000040000047882 */ /* 0x000fe40000000000 */
[----:B------:R-:W1:Y:S01]  /*5d60*/  POPC R21, R14 ;  /* 0x0000000e00157309 */ /* 0x000e620000000000 */
[----:B0-----:R-:W-:Y:S01]  /*5d70*/  ULEA UR4, UR5, UR4, 0x18 ;  /* 0x0000000405047291 */ /* 0x001fe2000f8ec03f */
[----:B--2---:R-:W1:Y:S02]  /*5d80*/  SHFL.IDX PT, R8, R11, R12, 0x1f ;  /* 0x00001f0c0b087589 */ /* 0x004e6400000e0000 */
[----:B-1----:R-:W-:-:S04]  /*5d90*/  IADD3 R8, R8, R21, RZ ;  /* 0x0000001508087210 */ /* 0x002fc80007ffe0ff */
[----:B------:R-:W-:-:S04]  /*5da0*/  ISETP.NE.AND P2, PT, R8, R13, PT ;  /* 0x0000000d0800720c */ /* 0x000fc80003f45270 */
[----:B------:R-:W-:-:S05]  /*5db0*/  SEL R8, RZ, 0x1, P2 ;  /* 0x00000001ff087807 */ /* 0x000fca0001000000 */
[----:B------:R1:W-:Y:S04]  /*5dc0*/  STS.U8 [UR4+0x1800], R8 ;  /* 0x00180008ff007988 */ /* 0x0003e80008000004 */
.L_x_1257:
[----:B------:R-:W-:Y:S05]  /*5dd0*/  BSYNC B0 ;  /* 0x0000000000007941 */ /* 0x000fea0003800000 */
.L_x_1256:
[----:B------:R-:W2:Y:S08]  /*5de0*/  S2UR UR5, SR_CgaCtaId ;  /* 0x00000000000579c3 */ /* 0x000eb00000008800 */
[----:B------:R-:W-:Y:S06]  /*5df0*/  BAR.SYNC.DEFER_BLOCKING 0x0 ;  /* 0x0000000000007b1d */ /* 0x000fec0000010000 */
[----:B------:R-:W-:-:S02]  /*5e00*/  UMOV UR4, 0x400 ;  /* 0x0000040000047882 */ /* 0x000fc40000000000 */
[----:B--2---:R-:W-:-:S09]  /*5e10*/  ULEA UR4, UR5, UR4, 0x18 ;  /* 0x0000000405047291 */ /* 0x004fd2000f8ec03f */
[----:B01----:R-:W0:Y:S02]  /*5e20*/  LDS.U8 R8, [UR4+0x1800] ;  /* 0x00180004ff087984 */ /* 0x003e240008000000 */
[----:B0-----:R-:W-:-:S13]  /*5e30*/  ISETP.NE.AND P2, PT, R8, RZ, PT ;  /* 0x000000ff0800720c */ /* 0x001fda0003f45270 */
[----:B------:R-:W-:Y:S05]  /*5e40*/  @!P2 EXIT ;  /* 0x000000000000a94d */ /* 0x000fea0003800000 */
[----:B------:R-:W-:Y:S01]  /*5e50*/  ISETP.GE.U32.AND P2, PT, R3, R0, PT ;  /* 0x000000000300720c */ /* 0x000fe20003f46070 */
[----:B------:R-:W-:Y:S01]  /*5e60*/  BSSY B0, `(.L_x_1258) ;  /* 0x0000032000007945 */ /* 0x000fe20003800000 */
[----:B------:R-:W-:Y:S01]  /*5e70*/  HFMA2.MMA R11, -RZ, RZ, 0, 0 ;  /* 0x00000000ff0b7435 */ /* 0x000fe200000001ff */
[----:B------:R-:W-:Y:S01]  /*5e80*/  MOV R8, RZ ;  /* 0x000000ff00087202 */ /* 0x000fe20000000f00 */
[----:B------:R-:W-:-:S09]  /*5e90*/  IMAD.MOV.U32 R24, RZ, RZ, RZ ;  /* 0x000000ffff187224 */ /* 0x000fd200078e00ff */
[----:B------:R-:W-:Y:S05]  /*5ea0*/  @P2 BRA `(.L_x_1259) ;  /* 0x0000000000b42947 */ /* 0x000fea0003800000 */
[----:B------:R-:W-:Y:S01]  /*5eb0*/  BSSY B1, `(.L_x_1259) ;  /* 0x000002c000017945 */ /* 0x000fe20003800000 */
[----:B------:R-:W-:Y:S01]  /*5ec0*/  ISETP.GE.AND P2, PT, R19, UR7, PT ;  /* 0x0000000713007c0c */ /* 0x000fe2000bf46270 */
[----:B------:R-:W-:Y:S01]  /*5ed0*/  IMAD.MOV.U32 R20, RZ, RZ, RZ ;  /* 0x000000ffff147224 */ /* 0x000fe200078e00ff */
[----:B------:R-:W-:Y:S02]  /*5ee0*/  MOV R16, R3 ;  /* 0x0000000300107202 */ /* 0x000fe40000000f00 */
[----:B------:R-:W-:Y:S02]  /*5ef0*/  MOV R8, RZ ;  /* 0x000000ff00087202 */ /* 0x000fe40000000f00 */
[----:B------:R-:W-:-:S07]  /*5f00*/  MOV R18, RZ ;  /* 0x000000ff00127202 */ /* 0x000fce0000000f00 */
.L_x_1260:
[----:B------:R-:W0:Y:S01]  /*5f10*/  @!P2 LDC R14, c[0x0][0x23c] ;  /* 0x00008f00ff0eab82 */ /* 0x000e220000000800 */
[----:B------:R-:W-:-:S07]  /*5f20*/  IMAD.MOV.U32 R21, RZ, RZ, RZ ;  /* 0x000000ffff157224 */ /* 0x000fce00078e00ff */
[----:B------:R-:W1:Y:S08]  /*5f30*/  @!P2 LDC.64 R10, c[0x0][0x228] ;  /* 0x00008a00ff0aab82 */ /* 0x000e700000000a00 */
[----:B------:R-:W2:Y:S01]  /*5f40*/  @!P2 LDC.64 R12, c[0x0][0x228] ;  /* 0x00008a00ff0cab82 */ /* 0x000ea20000000a00 */
[----:B0-----:R-:W-:-:S05]  /*5f50*/  @!P2 IMAD R14, R16, R14, R19 ;  /* 0x0000000e100ea224 */ /* 0x001fca00078e0213 */
[----:B------:R-:W-:Y:S02]  /*5f60*/  @!P2 SHF.R.S32.HI R22, RZ, 0x1f, R14 ;  /* 0x0000001fff16a819 */ /* 0x000fe4000001140e */
[----:B------:R-:W-:-:S04]  /*5f70*/  @!P2 LEA R15, P3, R17, R14, 0x1 ;  /* 0x0000000e110fa211 */ /* 0x000fc800078608ff */
[----:B------:R-:W-:Y:S02]  /*5f80*/  @!P2 LEA.HI.X R22, R17, R22, RZ, 0x1, P3 ;  /* 0x000000161116a211 */ /* 0x000fe400018f0cff */
[----:B-1----:R-:W-:-:S04]  /*5f90*/  @!P2 LEA R10, P3, R15, R10, 0x2 ;  /* 0x0000000a0f0aa211 */ /* 0x002fc800078610ff */
[----:B------:R-:W-:-:S05]  /*5fa0*/  @!P2 LEA.HI.X R11, R15, R11, R22, 0x2, P3 ;  /* 0x0000000b0f0ba211 */ /* 0x000fca00018f1416 */
[----:B------:R-:W3:Y:S01]  /*5fb0*/  @!P2 LDG.E.STRONG.SYS R21, desc[UR8][R10.64] ;  /* 0x000000080a15a981 */ /* 0x000ee2000c1f5900 */
[----:B------:R-:W-:Y:S01]  /*5fc0*/  CS2R R22, SRZ ;  /* 0x0000000000167805 */ /* 0x000fe2000001ff00 */
[----:B--2---:R-:W-:-:S05]  /*5fd0*/  @!P2 IMAD.WIDE R12, R14, 0x4, R12 ;  /* 0x000000040e0ca825 */ /* 0x004fca00078e020c */
[----:B------:R0:W2:Y:S01]  /*5fe0*/  @!P2 LDG.E.STRONG.SYS R23, desc[UR8][R12.64] ;  /* 0x000000080c17a981 */ /* 0x0000a2000c1f5900 */
[----:B------:R-:W-:-:S04]  /*5ff0*/  @!P2 LEA R14, P3, R17, R12, 0x2 ;  /* 0x0000000c110ea211 */ /* 0x000fc800078610ff */
[----:B------:R-:W-:-:S05]  /*6000*/  @!P2 LEA.HI.X R15, R17, R13, RZ, 0x2, P3 ;  /* 0x0000000d110fa211 */ /* 0x000fca00018f14ff */
[----:B------:R-:W4:Y:S01]  /*6010*/  @!P2 LDG.E.STRONG.SYS R22, desc[UR8][R14.64] ;  /* 0x000000080e16a981 */ /* 0x000f22000c1f5900 */
[----:B------:R-:W-:Y:S01]  /*6020*/  IADD3 R16, R16, UR10, RZ ;  /* 0x0000000a10107c10 */ /* 0x000fe2000fffe0ff */
[----:B------:R-:W-:Y:S05]  /*6030*/  YIELD ;  /* 0x0000000000007946 */ /* 0x000fea0003800000 */
[----:B0-----:R-:W-:Y:S02]  /*6040*/  I2FP.F32.S32 R12, R18 ;  /* 0x00000012000c7245 */ /* 0x001fe40000201400 */
[----:B------:R-:W-:Y:S02]  /*6050*/  ISETP.GE.U32.AND P3, PT, R16, R0, PT ;  /* 0x000000001000720c */ /* 0x000fe40003f66070 */
[----:B---3--:R-:W-:-:S02]  /*6060*/  IADD3 R24, R21, R18, RZ ;  /* 0x0000001215187210 */ /* 0x008fc40007ffe0ff */
[----:B------:R-:W-:Y:S02]  /*6070*/  I2FP.F32.S32 R10, R21 ;  /* 0x00000015000a7245 */ /* 0x000fe40000201400 */
[----:B------:R-:W-:Y:S01]  /*6080*/  VIMNMX R25, R24, 0x1, !PT ;  /* 0x0000000118197848 */ /* 0x000fe20007fe0100 */
[----:B------:R-:W-:Y:S02]  /*6090*/  IMAD.MOV.U32 R18, RZ, RZ, R24 ;  /* 0x000000ffff127224 */ /* 0x000fe400078e0018 */
[----:B--2---:R-:W-:Y:S01]  /*60a0*/  FADD.FTZ R11, -R23, R20 ;  /* 0x00000014170b7221 */ /* 0x004fe20000010100 */
[----:B------:R-:W-:Y:S01]  /*60b0*/  I2FP.F32.S32 R25, R25 ;  /* 0x0000001900197245 */ /* 0x000fe20000201400 */
[----:B------:R-:W-:Y:S02]  /*60c0*/  FMUL.FTZ R23, R10, R23 ;  /* 0x000000170a177220 */ /* 0x000fe40000410000 */
[----:B------:R-:W-:-:S03]  /*60d0*/  FMUL.FTZ R11, R11, R11 ;  /* 0x0000000b0b0b7220 */ /* 0x000fc60000410000 */
[----:B------:R-:W4:Y:S01]  /*60e0*/  MUFU.RCP R25, R25 ;  /* 0x0000001900197308 */ /* 0x000f220000001000 */
[----:B------:R-:W-:-:S04]  /*60f0*/  FMUL.FTZ R11, R10, R11 ;  /* 0x0000000b0a0b7220 */ /* 0x000fc80000410000 */
[C---:B------:R-:W-:Y:S01]  /*6100*/  FMUL.FTZ R11, R12.reuse, R11 ;  /* 0x0000000b0c0b7220 */ /* 0x040fe20000410000 */
[----:B------:R-:W-:-:S03]  /*6110*/  FFMA.FTZ R12, R12, R20, R23 ;  /* 0x000000140c0c7223 */ /* 0x000fc60000010017 */
[C---:B----4-:R-:W-:Y:S01]  /*6120*/  FFMA.FTZ R13, R25.reuse, R11, R22 ;  /* 0x0000000b190d7223 */ /* 0x050fe20000010016 */
[----:B------:R-:W-:-:S03]  /*6130*/  FMUL.FTZ R11, R25, R12 ;  /* 0x0000000c190b7220 */ /* 0x000fc60000410000 */
[----:B------:R-:W-:Y:S02]  /*6140*/  FADD.FTZ R8, R13, R8 ;  /* 0x000000080d087221 */ /* 0x000fe40000010000 */
[----:B------:R-:W-:Y:S01]  /*6150*/  MOV R20, R11 ;  /* 0x0000000b00147202 */ /* 0x000fe20000000f00 */
[----:B------:R-:W-:Y:S06]  /*6160*/  @!P3 BRA `(.L_x_1260) ;  /* 0xfffffffc0068b947 */ /* 0x000fec000383ffff */
[----:B------:R-:W-:Y:S05]  /*6170*/  BSYNC B1 ;  /* 0x0000000000017941 */ /* 0x000fea0003800000 */
.L_x_1259:
[----:B------:R-:W-:Y:S05]  /*6180*/  BSYNC B0 ;  /* 0x0000000000007941 */ /* 0x000fea0003800000 */
.L_x_1258:
[----:B------:R-:W-:Y:S05]  /*6190*/  @!P1 BRA `(.L_x_1261) ;  /* 0x00000048008c9947 */ /* 0x000fea0003800000 */
[----:B------:R-:W0:Y:S01]  /*61a0*/  S2UR UR5, SR_CgaCtaId ;  /* 0x00000000000579c3 */ /* 0x000e220000008800 */
[----:B------:R-:W-:Y:S01]  /*61b0*/  ULOP3.LUT UR12, UR10, 0xfffffffe, URZ, 0xc0, !UPT ;  /* 0xfffffffe0a0c7892 */ /* 0x000fe2000f8ec03f */
[C---:B------:R-:W-:Y:S01]  /*61c0*/  IADD3 R0, R3.reuse, UR11, RZ ;  /* 0x0000000b03007c10 */ /* 0x040fe2000fffe0ff */
[----:B------:R-:W-:Y:S02]  /*61d0*/  UMOV UR4, 0x400 ;  /* 0x0000040000047882 */ /* 0x000fe40000000000 */
[----:B------:R-:W-:Y:S01]  /*61e0*/  UIADD3 UR6, UR4, 0x800, URZ ;  /* 0x0000080004067890 */ /* 0x000fe2000fffe03f */
[----:B------:R-:W-:Y:S02]  /*61f0*/  ISETP.GE.U32.AND P1, PT, R0, UR10, PT ;  /* 0x0000000a00007c0c */ /* 0x000fe4000bf26070 */
[C---:B------:R-:W-:Y:S02]  /*6200*/  ISETP.GE.U32.AND P2, PT, R3.reuse, UR12, PT ;  /* 0x0000000c03007c0c */ /* 0x040fe4000bf46070 */
[----:B------:R-:W-:Y:S01]  /*6210*/  ISETP.GE.U32.OR P1, PT, R3, UR11, P1 ;  /* 0x0000000b03007c0c */ /* 0x000fe20008f26470 */
[----:B0-----:R-:W-:-:S02]  /*6220*/  ULEA UR12, UR5, UR4, 0x18 ;  /* 0x00000004050c7291 */ /* 0x001fc4000f8ec03f */
[----:B------:R-:W-:Y:S02]  /*6230*/  UIADD3 UR4, UR4, 0x1000, URZ ;  /* 0x0000100004047890 */ /* 0x000fe4000fffe03f */
[----:B------:R-:W-:Y:S02]  /*6240*/  ULEA UR6, UR5, UR6, 0x18 ;  /* 0x0000000605067291 */ /* 0x000fe4000f8ec03f */
[----:B------:R-:W-:Y:S01]  /*6250*/  ULEA UR4, UR5, UR4, 0x18 ;  /* 0x0000000405047291 */ /* 0x000fe2000f8ec03f */
[----:B------:R-:W-:-:S03]  /*6260*/  LEA R0, R9, UR12, 0x2 ;  /* 0x0000000c09007c11 */ /* 0x000fc6000f8e10ff */
[C---:B------:R-:W-:Y:S02]  /*6270*/  LEA R13, R9.reuse, UR6, 0x2 ;  /* 0x00000006090d7c11 */ /* 0x040fe4000f8e10ff */
[----:B------:R-:W-:Y:S01]  /*6280*/  LEA R9, R9, UR4, 0x2 ;  /* 0x0000000409097c11 */ /* 0x000fe2000f8e10ff */
[----:B------:R0:W-:Y:S01]  /*6290*/  @!P2 STS [R0], R11 ;  /* 0x0000000b0000a388 */ /* 0x0001e20000000800 */
[----:B------:R-:W-:Y:S05]  /*62a0*/  WARPSYNC.ALL ;  /* 0x0000000000007948 */ /* 0x000fea0003800000 */
[----:B------:R0:W-:Y:S01]  /*62b0*/  @!P2 STS [R13], R8 ;  /* 0x000000080d00a388 */ /* 0x0001e20000000800 */
[----:B------:R-:W-:Y:S03]  /*62c0*/  BSSY B0, `(.L_x_1262) ;  /* 0x000001b000007945 */ /* 0x000fe60003800000 */
[----:B------:R0:W-:Y:S01]  /*62d0*/  @!P2 STS [R9], R24 ;  /* 0x000000180900a388 */ /* 0x0001e20000000800 */
[----:B------:R-:W-:Y:S06]  /*62e0*/  BAR.SYNC.DEFER_BLOCKING 0x0 ;  /* 0x0000000000007b1d */ /* 0x000fec0000010000 */
[----:B------:R-:W-:Y:S05]  /*62f0*/  @P1 BRA `(.L_x_1263) ;  /* 0x00000000005c1947 */ /* 0x000fea0003800000 */
[----:B------:R-:W-:-:S04]  /*6300*/  IMAD R10, R2, UR11, RZ ;  /* 0x0000000b020a7c24 */ /* 0x000fc8000f8e02ff */
[C---:B------:R-:W-:Y:S01]  /*6310*/  IMAD R17, R10.reuse, 0x4, R9 ;  /* 0x000000040a117824 */ /* 0x040fe200078e0209 */
[C---:B------:R-:W-:Y:S02]  /*6320*/  LEA R14, R10.reuse, R0, 0x2 ;  /* 0x000000000a0e7211 */ /* 0x040fe400078e10ff */
[----:B------:R-:W-:Y:S02]  /*6330*/  LEA R19, R10, R13, 0x2 ;  /* 0x0000000d0a137211 */ /* 0x000fe400078e10ff */
[----:B------:R-:W1:Y:S04]  /*6340*/  LDS R15, [R17] ;  /* 0x00000000110f7984 */ /* 0x000e680000000800 */
[----:B------:R-:W2:Y:S04]  /*6350*/  LDS R14, [R14] ;  /* 0x000000000e0e7984 */ /* 0x000ea80000000800 */
[----:B------:R-:W3:Y:S01]  /*6360*/  LDS R19, [R19] ;  /* 0x0000000013137984 */ /* 0x000ee20000000800 */
[----:B-1----:R-:W-:Y:S01]  /*6370*/  IMAD.IADD R10, R24, 0x1, R15 ;  /* 0x00000001180a7824 */ /* 0x002fe200078e020f */
[----:B------:R-:W-:Y:S01]  /*6380*/  I2FP.F32.S32 R15, R15 ;  /* 0x0000000f000f7245 */ /* 0x000fe20000201400 */
[----:B--2---:R-:W-:-:S03]  /*6390*/  FADD.FTZ R16, R11, -R14 ;  /* 0x8000000e0b107221 */ /* 0x004fc60000010000 */
[----:B------:R-:W-:Y:S01]  /*63a0*/  VIMNMX R12, R10, 0x1, !PT ;  /* 0x000000010a0c7848 */ /* 0x000fe20007fe0100 */
[----:B------:R-:W-:Y:S01]  /*63b0*/  FMUL.FTZ R14, R14, R15 ;  /* 0x0000000f0e0e7220 */ /* 0x000fe20000410000 */
[----:B------:R-:W-:Y:S02]  /*63c0*/  FMUL.FTZ R18, R16, R16 ;  /* 0x0000001010127220 */ /* 0x000fe40000410000 */
[----:B------:R-:W-:Y:S02]  /*63d0*/  I2FP.F32.S32 R12, R12 ;  /* 0x0000000c000c7245 */ /* 0x000fe40000201400 */
[----:B------:R-:W-:Y:S01]  /*63e0*/  I2FP.F32.S32 R16, R24 ;  /* 0x0000001800107245 */ /* 0x000fe20000201400 */
[----:B------:R-:W-:Y:S01]  /*63f0*/  FMUL.FTZ R17, R15, R18 ;  /* 0x000000120f117220 */ /* 0x000fe20000410000 */
[----:B0-----:R-:W-:Y:S02]  /*6400*/  MOV R24, R10 ;  /* 0x0000000a00187202 */ /* 0x001fe40000000f00 */
[----:B------:R-:W3:Y:S01]  /*6410*/  MUFU.RCP R12, R12 ;  /* 0x0000000c000c7308 */ /* 0x000ee20000001000 */
[----:B------:R-:W-:Y:S01]  /*6420*/  FMUL.FTZ R17, R16, R17 ;  /* 0x0000001110117220 */ /* 0x000fe20000410000 */
[----:B------:R-:W-:-:S03]  /*6430*/  FFMA.FTZ R11, R11, R16, R14 ;  /* 0x000000100b0b7223 */ /* 0x000fc6000001000e */
[C---:B---3--:R-:W-:Y:S01]  /*6440*/  FFMA.FTZ R17, R12.reuse, R17, R19 ;  /* 0x000000110c117223 */ /* 0x048fe20000010013 */
[----:B------:R-:W-:-:S03]  /*6450*/  FMUL.FTZ R11, R12, R11 ;  /* 0x0000000b0c0b7220 */ /* 0x000fc60000410000 */
[----:B------:R-:W-:-:S07]  /*6460*/  FADD.FTZ R8, R8, R17 ;  /* 0x0000001108087221 */ /* 0x000fce0000010000 */
.L_x_1263:
[----:B------:R-:W-:Y:S05]  /*6470*/  BSYNC B0 ;  /* 0x0000000000007941 */ /* 0x000fea0003800000 */
.L_x_1262:
[----:B------:R-:W-:-:S06]  /*6480*/  USHF.R.U32.HI UR6, URZ, 0x2, UR10 ;  /* 0x000000023f067899 */ /* 0x000fcc000801160a */
[----:B------:R-:W-:-:S13]  /*6490*/  ISETP.NE.AND P1, PT, RZ, UR6, PT ;  /* 0x00000006ff007c0c */ /* 0x000fda000bf25270 */
[----:B------:R-:W-:Y:S05]  /*64a0*/  @!P1 BRA `(.L_x_1261) ;  /* 0x0000004400c89947 */ /* 0x000fea0003800000 */
[----:B------:R-:W-:Y:S02]  /*64b0*/  USHF.L.U32 UR4, UR6, 0x1, URZ ;  /* 0x0000000106047899 */ /* 0x000fe4000800063f */
[C---:B------:R-:W-:Y:S01]  /*64c0*/  IADD3 R10, R3.reuse, UR6, RZ ;  /* 0x00000006030a7c10 */ /* 0x040fe2000fffe0ff */
[----:B------:R-:W-:Y:S01]  /*64d0*/  USHF.R.U32.HI UR12, URZ, 0x3, UR10 ;  /* 0x000000033f0c7899 */ /* 0x000fe2000801160a */
[----:B------:R-:W-:Y:S02]  /*64e0*/  BSSY B0, `(.L_x_1264) ;  /* 0x0000021000007945 */ /* 0x000fe40003800000 */
[----:B------:R-:W-:Y:S02]  /*64f0*/  ISETP.GE.U32.AND P1, PT, R10, UR10, PT ;  /* 0x0000000a0a007c0c */ /* 0x000fe4000bf26070 */
[C---:B------:R-:W-:Y:S02]  /*6500*/  ISETP.GE.U32.AND P2, PT, R3.reuse, UR4, PT ;  /* 0x0000000403007c0c */ /* 0x040fe4000bf46070 */
[----:B------:R-:W-:-:S11]  /*6510*/  ISETP.GE.U32.OR P1, PT, R3, UR6, P1 ;  /* 0x0000000603007c0c */ /* 0x000fd60008f26470 */
[----:B------:R1:W-:Y:S04]  /*6520*/  @!P2 STS [R0], R11 ;  /* 0x0000000b0000a388 */ /* 0x0003e80000000800 */
[----:B------:R1:W-:Y:S04]  /*6530*/  @!P2 STS [R13], R8 ;  /* 0x000000080d00a388 */ /* 0x0003e80000000800 */
[----:B------:R1:W-:Y:S01]  /*6540*/  @!P2 STS [R9], R24 ;  /* 0x000000180900a388 */ /* 0x0003e20000000800 */
[----:B------:R-:W-:Y:S01]  /*6550*/  BAR.SYNC.DEFER_BLOCKING 0x0 ;  /* 0x0000000000007b1d */ /* 0x000fe20000010000 */
[----:B------:R-:W-:-:S05]  /*6560*/  ISETP.NE.AND P2, PT, RZ, UR12, PT ;  /* 0x0000000cff007c0c */ /* 0x000fca000bf45270 */
[----:B------:R-:W-:Y:S08]  /*6570*/  @P1 BRA `(.L_x_1265) ;  /* 0x00000000005c1947 */ /* 0x000ff00003800000 */
[----:B------:R-:W-:Y:S01]  /*6580*/  IMAD R10, R2, UR6, RZ ;  /* 0x00000006020a7c24 */ /* 0x000fe2000f8e02ff */
[----:B------:R-:W-:-:S03]  /*6590*/  I2FP.F32.S32 R19, R24 ;  /* 0x0000001800137245 */ /* 0x000fc60000201400 */
[C---:B------:R-:W-:Y:S01]  /*65a0*/  IMAD R18, R10.reuse, 0x4, R9 ;  /* 0x000000040a127824 */ /* 0x040fe200078e0209 */
[C---:B------:R-:W-:Y:S02]  /*65b0*/  LEA R14, R10.reuse, R0, 0x2 ;  /* 0x000000000a0e7211 */ /* 0x040fe400078e10ff */
[----:B------:R-:W-:Y:S02]  /*65c0*/  LEA R17, R10, R13, 0x2 ;  /* 0x0000000d0a117211 */ /* 0x000fe400078e10ff */
[----:B------:R-:W2:Y:S04]  /*65d0*/  LDS R15, [R18] ;  /* 0x00000000120f7984 */ /* 0x000ea80000000800 */
[----:B------:R-:W3:Y:S04]  /*65e0*/  LDS R14, [R14] ;  /* 0x000000000e0e7984 */ /* 0x000ee80000000800 */
[----:B------:R-:W4:Y:S01]  /*65f0*/  LDS R17, [R17] ;  /* 0x0000000011117984 */ /* 0x000f220000000800 */
[----:B--2---:R-:W-:Y:S01]  /*6600*/  IMAD.IADD R10, R24, 0x1, R15 ;  /* 0x00000001180a7824 */ /* 0x004fe200078e020f */
[----:B------:R-:W-:Y:S01]  /*6610*/  I2FP.F32.S32 R15, R15 ;  /* 0x0000000f000f7245 */ /* 0x000fe20000201400 */
[----:B---3--:R-:W-:-:S03]  /*6620*/  FADD.FTZ R16, R11, -R14 ;  /* 0x8000000e0b107221 */ /* 0x008fc60000010000 */
[----:B------:R-:W-:Y:S01]  /*6630*/  VIMNMX R12, R10, 0x1, !PT ;  /* 0x000000010a0c7848 */ /* 0x000fe20007fe0100 */
[----:B------:R-:W-:Y:S01]  /*6640*/  FMUL.FTZ R14, R14, R15 ;  /* 0x0000000f0e0e7220 */ /* 0x000fe20000410000 */
[----:B01----:R-:W-:Y:S01]  /*6650*/  MOV R24, R10 ;  /* 0x0000000a00187202 */ /* 0x003fe20000000f00 */
[----:B------:R-:W-:Y:S01]  /*6660*/  FMUL.FTZ R16, R16, R16 ;  /* 0x0000001010107220 */ /* 0x000fe20000410000 */
[----:B------:R-:W-:Y:S01]  /*6670*/  I2FP.F32.S32 R12, R12 ;  /* 0x0000000c000c7245 */ /* 0x000fe20000201400 */
[----:B------:R-:W-:Y:S02]  /*6680*/  FFMA.FTZ R11, R11, R19, R14 ;  /* 0x000000130b0b7223 */ /* 0x000fe4000001000e */
[----:B------:R-:W-:-:S03]  /*6690*/  FMUL.FTZ R16, R15, R16 ;  /* 0x000000100f107220 */ /* 0x000fc60000410000 */
[----:B------:R-:W4:Y:S01]  /*66a0*/  MUFU.RCP R12, R12 ;  /* 0x0000000c000c7308 */ /* 0x000f220000001000 */
[----:B------:R-:W-:-:S04]  /*66b0*/  FMUL.FTZ R15, R19, R16 ;  /* 0x00000010130f7220 */ /* 0x000fc80000410000 */
[C---:B----4-:R-:W-:Y:S01]  /*66c0*/  FFMA.FTZ R15, R12.reuse, R15, R17 ;  /* 0x0000000f0c0f7223 */ /* 0x050fe20000010011 */
[----:B------:R-:W-:-:S03]  /*66d0*/  FMUL.FTZ R11, R12, R11 ;  /* 0x0000000b0c0b7220 */ /* 0x000fc60000410000 */
[----:B------:R-:W-:-:S07]  /*66e0*/  FADD.FTZ R8, R8, R15 ;  /* 0x0000000f08087221 */ /* 0x000fce0000010000 */
.L_x_1265:
[----:B------:R-:W-:Y:S05]  /*66f0*/  BSYNC B0 ;  /* 0x0000000000007941 */ /* 0x000fea0003800000 */
.L_x_1264:
        /* <DEDUP_REMOVED lines=19> */
[----:B------:R-:W3:Y:S04]  /*6830*/  LDS R15, [R18] ;  /* 0x00000000120f7984 */ /* 0x000ee80000000800 */
[----:B------:R-:W4:Y:S04]  /*6840*/  LDS R14, [R14] ;  /* 0x000000000e0e7984 */ /* 0x000f280000000800 */
[----:B------:R-:W5:Y:S01]  /*6850*/  LDS R17, [R17] ;  /* 0x0000000011117984 */ /* 0x000f620000000800 */
[----:B---3--:R-:W-:Y:S01]  /*6860*/  IMAD.IADD R10, R24, 0x1, R15 ;  /* 0x00000001180a7824 */ /* 0x008fe200078e020f */
[----:B------:R-:W-:Y:S01]  /*6870*/  I2FP.F32.S32 R15, R15 ;  /* 0x0000000f000f7245 */ /* 0x000fe20000201400 */
[----:B----4-:R-:W-:-:S03]  /*6880*/  FADD.FTZ R16, R11, -R14 ;  /* 0x8000000e0b107221 */ /* 0x010fc60000010000 */
[----:B------:R-:W-:Y:S01]  /*6890*/  VIMNMX R12, R10, 0x1, !PT ;  /* 0x000000010a0c7848 */ /* 0x000fe20007fe0100 */
[----:B------:R-:W-:Y:S01]  /*68a0*/  FMUL.FTZ R14, R14, R15 ;  /* 0x0000000f0e0e7220 */ /* 0x000fe20000410000 */
[----:B012---:R-:W-:Y:S01]  /*68b0*/  MOV R24, R10 ;  /* 0x0000000a00187202 */ /* 0x007fe20000000f00 */
[----:B------:R-:W-:Y:S01]  /*68c0*/  FMUL.FTZ R16, R16, R16 ;  /* 0x0000001010107220 */ /* 0x000fe20000410000 */
[----:B------:R-:W-:Y:S01]  /*68d0*/  I2FP.F32.S32 R12, R12 ;  /* 0x0000000c000c7245 */ /* 0x000fe20000201400 */
[----:B------:R-:W-:Y:S02]  /*68e0*/  FFMA.FTZ R11, R11, R19, R14 ;  /* 0x000000130b0b7223 */ /* 0x000fe4000001000e */
[----:B------:R-:W-:-:S03]  /*68f0*/  FMUL.FTZ R16, R15, R16 ;  /* 0x000000100f107220 */ /* 0x000fc60000410000 */
[----:B------:R-:W5:Y:S01]  /*6900*/  MUFU.RCP R12, R12 ;  /* 0x0000000c000c7308 */ /* 0x000f620000001000 */
[----:B------:R-:W-:-:S04]  /*6910*/  FMUL.FTZ R15, R19, R16 ;  /* 0x00000010130f7220 */ /* 0x000fc80000410000 */
[C---:B-----5:R-:W-:Y:S01]  /*6920*/  FFMA.FTZ R15, R12.reuse, R15, R17 ;  /* 0x0000000f0c0f7223 */ /* 0x060fe20000010011 */
[----:B------:R-:W-:-:S03]  /*6930*/  FMUL.FTZ R11, R12, R11 ;  /* 0x0000000b0c0b7220 */ /* 0x000fc60000410000 */
[----:B------:R-:W-:-:S07]  /*6940*/  FADD.FTZ R8, R8, R15 ;  /* 0x0000000f08087221 */ /* 0x000fce0000010000 */
.L_x_1267:
[----:B------:R-:W-:Y:S05]  /*6950*/  BSYNC B0 ;  /* 0x0000000000007941 */ /* 0x000fea0003800000 */
.L_x_1266:
        /* <DEDUP_REMOVED lines=19> */
[----:B------:R-:W4:Y:S04]  /*6a90*/  LDS R15, [R18] ;  /* 0x00000000120f7984 */ /* 0x000f280000000800 */
[----:B------:R-:W5:Y:S04]  /*6aa0*/  LDS R14, [R14] ;  /* 0x000000000e0e7984 */ /* 0x000f680000000800 */
[----:B------:R-:W0:Y:S01]  /*6ab0*/  LDS R17, [R17] ;  /* 0x0000000011117984 */ /* 0x000e220000000800 */
[----:B----4-:R-:W-:Y:S01]  /*6ac0*/  IMAD.IADD R10, R24, 0x1, R15 ;  /* 0x00000001180a7824 */ /* 0x010fe200078e020f */
[----:B------:R-:W-:Y:S01]  /*6ad0*/  I2FP.F32.S32 R15, R15 ;  /* 0x0000000f000f7245 */ /* 0x000fe20000201400 */
[----:B-----5:R-:W-:-:S03]  /*6ae0*/  FADD.FTZ R16, R11, -R14 ;  /* 0x8000000e0b107221 */ /* 0x020fc60000010000 */
[----:B------:R-:W-:Y:S01]  /*6af0*/  VIMNMX R12, R10, 0x1, !PT ;  /* 0x000000010a0c7848 */ /* 0x000fe20007fe0100 */
[----:B------:R-:W-:Y:S01]  /*6b00*/  FMUL.FTZ R14, R14, R15 ;  /* 0x0000000f0e0e7220 */ /* 0x000fe20000410000 */
[----:B0123--:R-:W-:Y:S01]  /*6b10*/  MOV R24, R10 ;  /* 0x0000000a00187202 */ /* 0x00ffe20000000f00 */
[----:B------:R-:W-:Y:S01]  /*6b20*/  FMUL.FTZ R16, R16, R16 ;  /* 0x0000001010107220 */ /* 0x000fe20000410000 */
[----:B------:R-:W-:Y:S01]  /*6b30*/  I2FP.F32.S32 R12, R12 ;  /* 0x0000000c000c7245 */ /* 0x000fe20000201400 */
[----:B------:R-:W-:Y:S02]  /*6b40*/  FFMA.FTZ R11, R11, R19, R14 ;  /* 0x000000130b0b7223 */ /* 0x000fe4000001000e */
[----:B------:R-:W-:-:S03]  /*6b50*/  FMUL.FTZ R16, R15, R16 ;  /* 0x000000100f107220 */ /* 0x000fc60000410000 */
[----:B------:R-:W0:Y:S01]  /*6b60*/  MUFU.RCP R12, R12 ;  /* 0x0000000c000c7308 */ /* 0x000e220000001000 */
[----:B------:R-:W-:-:S04]  /*6b70*/  FMUL.FTZ R15, R19, R16 ;  /* 0x00000010130f7220 */ /* 0x000fc80000410000 */
[C---:B0-----:R-:W-:Y:S01]  /*6b80*/  FFMA.FTZ R15, R12.reuse, R15, R17 ;  /* 0x0000000f0c0f7223 */ /* 0x041fe20000010011 */
[----:B------:R-:W-:-:S03]  /*6b90*/  FMUL.FTZ R11, R12, R11 ;  /* 0x0000000b0c0b7220 */ /* 0x000fc60000410000 */
[----:B------:R-:W-:-:S07]  /*6ba0*/  FADD.FTZ R8, R8, R15 ;  /* 0x0000000f08087221 */ /* 0x000fce0000010000 */
.L_x_1269:
[----:B------:R-:W-:Y:S05]  /*6bb0*/  BSYNC B0 ;  /* 0x0000000000007941 */ /* 0x000fea0003800000 */
.L_x_1268:
        /* <DEDUP_REMOVED lines=19> */
[----:B------:R-:W5:Y:S04]  /*6cf0*/  LDS R15, [R18] ;  /* 0x00000000120f7984 */ /* 0x000f680000000800 */
[----:B------:R-:W0:Y:S04]  /*6d00*/  LDS R14, [R14] ;  /* 0x000000000e0e7984 */ /* 0x000e280000000800 */
[----:B------:R-:W1:Y:S01]  /*6d10*/  LDS R17, [R17] ;  /* 0x0000000011117984 */ /* 0x000e620000000800 */
[----:B-----5:R-:W-:Y:S01]  /*6d20*/  IMAD.IADD R10, R24, 0x1, R15 ;  /* 0x00000001180a7824 */ /* 0x020fe200078e020f */
[----:B------:R-:W-:Y:S01]  /*6d30*/  I2FP.F32.S32 R15, R15 ;  /* 0x0000000f000f7245 */ /* 0x000fe20000201400 */
[----:B0-----:R-:W-:-:S03]  /*6d40*/  FADD.FTZ R16, R11, -R14 ;  /* 0x8000000e0b107221 */ /* 0x001fc60000010000 */
[----:B------:R-:W-:Y:S01]  /*6d50*/  VIMNMX R12, R10, 0x1, !PT ;  /* 0x000000010a0c7848 */ /* 0x000fe20007fe0100 */
[----:B------:R-:W-:Y:S01]  /*6d60*/  FMUL.FTZ R14, R14, R15 ;  /* 0x0000000f0e0e7220 */ /* 0x000fe20000410000 */
[----:B-1234-:R-:W-:Y:S01]  /*6d70*/  MOV R24, R10 ;  /* 0x0000000a00187202 */ /* 0x01efe20000000f00 */
        /* <DEDUP_REMOVED lines=9> */
.L_x_1271:
[----:B------:R-:W-:Y:S05]  /*6e10*/  BSYNC B0 ;  /* 0x0000000000007941 */ /* 0x000fea0003800000 */
.L_x_1270:
        /* <DEDUP_REMOVED lines=37> */
.L_x_1273:
[----:B------:R-:W-:Y:S05]  /*7070*/  BSYNC B0 ;  /* 0x0000000000007941 */ /* 0x000fea0003800000 */
.L_x_1272:
        /* <DEDUP_REMOVED lines=37> */
.L_x_1275:
[----:B------:R-:W-:Y:S05]  /*72d0*/  BSYNC B0 ;  /* 0x0000000000007941 */ /* 0x000fea0003800000 */
.L_x_1274:
        /* <DEDUP_REMOVED lines=37> */
.L_x_1277:
[----:B------:R-:W-:Y:S05]  /*7530*/  BSYNC B0 ;  /* 0x0000000000007941 */ /* 0x000fea0003800000 */
.L_x_1276:
        /* <DEDUP_REMOVED lines=37> */
.L_x_1279:
[----:B------:R-:W-:Y:S05]  /*7790*/  BSYNC B0 ;  /* 0x0000000000007941 */ /* 0x000fea0003800000 */
.L_x_1278:
        /* <DEDUP_REMOVED lines=37> */
.L_x_1281:
[----:B------:R-:W-:Y:S05]  /*79f0*/  BSYNC B0 ;  /* 0x0000000000007941 */ /* 0x000fea0003800000 */
.L_x_1280:
        /* <DEDUP_REMOVED lines=37> */
.L_x_1283:
[----:B------:R-:W-:Y:S05]  /*7c50*/  BSYNC B0 ;  /* 0x0000000000007941 */ /* 0x000fea0003800000 */
.L_x_1282:
        /* <DEDUP_REMOVED lines=37> */
.L_x_1285:
[----:B------:R-:W-:Y:S05]  /*7eb0*/  BSYNC B0 ;  /* 0x0000000000007941 */ /* 0x000fea0003800000 */
.L_x_1284:
        /* <DEDUP_REMOVED lines=37> */
.L_x_1287:
[----:B------:R-:W-:Y:S05]  /*8110*/  BSYNC B0 ;  /* 0x0000000000007941 */ /* 0x000fea0003800000 */
.L_x_1286:
        /* <DEDUP_REMOVED lines=37> */
.L_x_1289:
[----:B------:R-:W-:Y:S05]  /*8370*/  BSYNC B0 ;  /* 0x0000000000007941 */ /* 0x000fea0003800000 */
.L_x_1288:
        /* <DEDUP_REMOVED lines=37> */
.L_x_1291:
[----:B------:R-:W-:Y:S05]  /*85d0*/  BSYNC B0 ;  /* 0x0000000000007941 */ /* 0x000fea0003800000 */
.L_x_1290:
        /* <DEDUP_REMOVED lines=37> */
.L_x_1293:
[----:B------:R-:W-:Y:S05]  /*8830*/  BSYNC B0 ;  /* 0x0000000000007941 */ /* 0x000fea0003800000 */
.L_x_1292:
        /* <DEDUP_REMOVED lines=37> */
.L_x_1295:
[----:B------:R-:W-:Y:S05]  /*8a90*/  BSYNC B0 ;  /* 0x0000000000007941 */ /* 0x000fea0003800000 */
.L_x_1294:
        /* <DEDUP_REMOVED lines=37> */
.L_x_1297:
[----:B------:R-:W-:Y:S05]  /*8cf0*/  BSYNC B0 ;  /* 0x0000000000007941 */ /* 0x000fea0003800000 */
.L_x_1296:
        /* <DEDUP_REMOVED lines=37> */
.L_x_1299:
[----:B------:R-:W-:Y:S05]  /*8f50*/  BSYNC B0 ;  /* 0x0000000000007941 */ /* 0x000fea0003800000 */
.L_x_1298:
        /* <DEDUP_REMOVED lines=37> */
.L_x_1301:
[----:B------:R-:W-:Y:S05]  /*91b0*/  BSYNC B0 ;  /* 0x0000000000007941 */ /* 0x000fea0003800000 */
.L_x_1300:
        /* <DEDUP_REMOVED lines=37> */
.L_x_1303:
[----:B------:R-:W-:Y:S05]  /*9410*/  BSYNC B0 ;  /* 0x0000000000007941 */ /* 0x000fea0003800000 */
.L_x_1302:
        /* <DEDUP_REMOVED lines=37> */
.L_x_1305:
[----:B------:R-:W-:Y:S05]  /*9670*/  BSYNC B0 ;  /* 0x0000000000007941 */ /* 0x000fea0003800000 */
.L_x_1304:
        /* <DEDUP_REMOVED lines=37> */
.L_x_1307:
[----:B------:R-:W-:Y:S05]  /*98d0*/  BSYNC B0 ;  /* 0x0000000000007941 */ /* 0x000fea0003800000 */
.L_x_1306:
        /* <DEDUP_REMOVED lines=37> */
.L_x_1309:
[----:B------:R-:W-:Y:S05]  /*9b30*/  BSYNC B0 ;  /* 0x0000000000007941 */ /* 0x000fea0003800000 */
.L_x_1308:
        /* <DEDUP_REMOVED lines=37> */
.L_x_1311:
[----:B------:R-:W-:Y:S05]  /*9d90*/  BSYNC B0 ;  /* 0x0000000000007941 */ /* 0x000fea0003800000 */
.L_x_1310:
        /* <DEDUP_REMOVED lines=37> */
.L_x_1313:
[----:B------:R-:W-:Y:S05]  /*9ff0*/  BSYNC B0 ;  /* 0x0000000000007941 */ /* 0x000fea0003800000 */
.L_x_1312:
        /* <DEDUP_REMOVED lines=37> */
.L_x_1315:
[----:B------:R-:W-:Y:S05]  /*a250*/  BSYNC B0 ;  /* 0x0000000000007941 */ /* 0x000fea0003800000 */
.L_x_1314:
        /* <DEDUP_REMOVED lines=37> */
.L_x_1317:
[----:B------:R-:W-:Y:S05]  /*a4b0*/  BSYNC B0 ;  /* 0x0000000000007941 */ /* 0x000fea0003800000 */
.L_x_1316:
        /* <DEDUP_REMOVED lines=37> */
.L_x_1319:
[----:B------:R-:W-:Y:S05]  /*a710*/  BSYNC B0 ;  /* 0x0000000000007941 */ /* 0x000fea0003800000 */
.L_x_1318:
        /* <DEDUP_REMOVED lines=35> */
.L_x_1321:
[----:B------:R-:W-:Y:S05]  /*a950*/  BSYNC B0 ;  /* 0x0000000000007941 */ /* 0x000fea0003800000 */
.L_x_1320:
        /* <DEDUP_REMOVED lines=16> */
[C---:B------:R-:W-:Y:S01]  /*aa60*/  LEA R10, R2.reuse, R0, 0x2 ;  /* 0x00000000020a7211 */ /* 0x040fe200078e10ff */
[C---:B------:R-:W-:Y:S01]  /*aa70*/  IMAD R12, R2.reuse, 0x4, R9 ;  /* 0x00000004020c7824 */ /* 0x040fe200078e0209 */
[----:B-1234-:R-:W-:-:S04]  /*aa80*/  LEA R13, R2, R13, 0x2 ;  /* 0x0000000d020d7211 */ /* 0x01efc800078e10ff */
[----:B------:R-:W0:Y:S04]  /*aa90*/  LDS R3, [R12] ;  /* 0x000000000c037984 */ /* 0x000e280000000800 */
[----:B------:R-:W1:Y:S04]  /*aaa0*/  LDS R10, [R10] ;  /* 0x000000000a0a7984 */ /* 0x000e680000000800 */
[----:B------:R-:W2:Y:S01]  /*aab0*/  LDS R13, [R13] ;  /* 0x000000000d0d7984 */ /* 0x000ea20000000800 */
[----:B0-----:R-:W-:Y:S01]  /*aac0*/  IMAD.IADD R0, R24, 0x1, R3 ;  /* 0x0000000118007824 */ /* 0x001fe200078e0203 */
[----:B------:R-:W-:Y:S01]  /*aad0*/  I2FP.F32.S32 R3, R3 ;  /* 0x0000000300037245 */ /* 0x000fe20000201400 */
[----:B-1----:R-:W-:-:S03]  /*aae0*/  FADD.FTZ R9, R11, -R10 ;  /* 0x8000000a0b097221 */ /* 0x002fc60000010000 */
[----:B------:R-:W-:Y:S01]  /*aaf0*/  VIMNMX R2, R0, 0x1, !PT ;  /* 0x0000000100027848 */ /* 0x000fe20007fe0100 */
[----:B------:R-:W-:Y:S01]  /*ab00*/  FMUL.FTZ R10, R10, R3 ;  /* 0x000000030a0a7220 */ /* 0x000fe20000410000 */
[----:B------:R-:W-:Y:S02]  /*ab10*/  FMUL.FTZ R12, R9, R9 ;  /* 0x00000009090c7220 */ /* 0x000fe40000410000 */
[----:B------:R-:W-:Y:S02]  /*ab20*/  I2FP.F32.S32 R2, R2 ;  /* 0x0000000200027245 */ /* 0x000fe40000201400 */
[----:B------:R-:W-:Y:S01]  /*ab30*/  I2FP.F32.S32 R9, R24 ;  /* 0x0000001800097245 */ /* 0x000fe20000201400 */
[----:B------:R-:W-:Y:S01]  /*ab40*/  FMUL.FTZ R12, R3, R12 ;  /* 0x0000000c030c7220 */ /* 0x000fe20000410000 */
[----:B------:R-:W-:Y:S02]  /*ab50*/  MOV R24, R0 ;  /* 0x0000000000187202 */ /* 0x000fe40000000f00 */
[----:B------:R-:W2:Y:S01]  /*ab60*/  MUFU.RCP R2, R2 ;  /* 0x0000000200027308 */ /* 0x000ea20000001000 */
[----:B------:R-:W-:Y:S01]  /*ab70*/  FMUL.FTZ R3, R9, R12 ;  /* 0x0000000c09037220 */ /* 0x000fe20000410000 */
[----:B------:R-:W-:-:S03]  /*ab80*/  FFMA.FTZ R11, R11, R9, R10 ;  /* 0x000000090b0b7223 */ /* 0x000fc6000001000a */
[C---:B--2---:R-:W-:Y:S01]  /*ab90*/  FFMA.FTZ R3, R2.reuse, R3, R13 ;  /* 0x0000000302037223 */ /* 0x044fe2000001000d */
[----:B------:R-:W-:-:S03]  /*aba0*/  FMUL.FTZ R11, R2, R11 ;  /* 0x0000000b020b7220 */ /* 0x000fc60000410000 */
[----:B------:R-:W-:-:S07]  /*abb0*/  FADD.FTZ R8, R8, R3 ;  /* 0x0000000308087221 */ /* 0x000fce0000010000 */
.L_x_1322:
[----:B------:R-:W-:Y:S05]  /*abc0*/  BSYNC B0 ;  /* 0x0000000000007941 */ /* 0x000fea0003800000 */
.L_x_1261:
[----:B------:R-:W-:Y:S05]  /*abd0*/  @!P0 EXIT ;  /* 0x000000000000894d */ /* 0x000fea0003800000 */
[----:B01234-:R-:W-:Y:S01]  /*abe0*/  I2FP.F32.S32 R24, R24 ;  /* 0x0000001800187245 */ /* 0x01ffe20000201400 */
        /* <DEDUP_REMOVED lines=11> */
[----:B------:R-:W-:Y:S01]  /*aca0*/  MOV R10, 0x0 ;  /* 0x00000000000a7802 */ /* 0x000fe20000000f00 */
[----:B------:R-:W-:Y:S01]  /*acb0*/  BSSY B1, `(.L_x_1325) ;  /* 0x0000018000017945 */ /* 0x000fe20003800000 */
[----:B------:R-:W-:Y:S01]  /*acc0*/  F2F.F64.F32 R2, R12 ;  /* 0x0000000c00027310 */ /* 0x000fe20000201800 */
[----:B------:R-:W-:-:S07]  /*acd0*/  MOV R11, 0x3fd80000 ;  /* 0x3fd80000000b7802 */ /* 0x000fce0000000f00 */
        /* <DEDUP_REMOVED lines=21> */
.L_x_1326:
[----:B------:R-:W-:Y:S05]  /*ae30*/  BSYNC B1 ;  /* 0x0000000000017941 */ /* 0x000fea0003800000 */
.L_x_1325:
        /* <DEDUP_REMOVED lines=13> */
[----:B------:R-:W-:Y:S05]  /*af10*/  CALL.REL.NOINC `($__internal_20_$__cuda_sm20_dblrcp_rn_slowpath_v3) ;  /* 0x0000000000247944 */ /* 0x000fea0003c00000 */
.L_x_1328:
[----:B------:R-:W-:Y:S05]  /*af20*/  BSYNC B1 ;  /* 0x0000000000017941 */ /* 0x000fea0003800000 */
.L_x_1327:
[----:B------:R-:W-:Y:S01]  /*af30*/  UMOV UR4, 0xf0000000 ;  /* 0xf000000000047882 */ /* 0x000fe20000000000 */
[----:B------:R-:W-:Y:S01]  /*af40*/  UMOV UR5, 0x380fffff ;  /* 0x380fffff00057882 */ /* 0x000fe20000000000 */
[----:B------:R-:W0:Y:S01]  /*af50*/  F2F.F32.F64 R3, R6 ;  /* 0x0000000600037310 */ /* 0x000e220000301000 */
[----:B------:R-:W-:-:S14]  /*af60*/  DSETP.GEU.AND P0, PT, |R6|, UR4, PT ;  /* 0x0000000406007e2a */ /* 0x000fdc000bf0e200 */
[----:B0-----:R-:W-:-:S07]  /*af70*/  @!P0 FMUL R3, R3, 1.175494350822287508e-38 ;  /* 0x0080000003038820 */ /* 0x001fce0000400000 */
.L_x_1324:
[----:B------:R-:W-:Y:S05]  /*af80*/  BSYNC B0 ;  /* 0x0000000000007941 */ /* 0x000fea0003800000 */
.L_x_1323:
[----:B------:R-:W-:Y:S01]  /*af90*/  STG.E desc[UR8][R4.64], R3 ;  /* 0x0000000304007986 */ /* 0x000fe2000c101908 */
[----:B------:R-:W-:Y:S05]  /*afa0*/  EXIT ;  /* 0x000000000000794d */ /* 0x000fea0003800000 */
        .weak           $__internal_20_$__cuda_sm20_dblrcp_rn_slowpath_v3
        .type           $__internal_20_$__cuda_sm20_dblrcp_rn_slowpath_v3,@function
        .size           $__internal_20_$__cuda_sm20_dblrcp_rn_slowpath_v3,($__internal_21_$__cuda_sm20_dsqrt_rn_f64_mediumpath_v1 - $__internal_20_$__cuda_sm20_dblrcp_rn_slowpath_v3)
$__internal_20_$__cuda_sm20_dblrcp_rn_slowpath_v3:
[----:B------:R-:W-:Y:S01]  /*afb0*/  MOV R2, R8 ;  /* 0x0000000800027202 */ /* 0x000fe20000000f00 */
[----:B------:R-:W-:Y:S01]  /*afc0*/  BSSY B2, `(.L_x_1329) ;  /* 0x0000026000027945 */ /* 0x000fe20003800000 */
[----:B------:R-:W-:-:S06]  /*afd0*/  MOV R3, R9 ;  /* 0x0000000900037202 */ /* 0x000fcc0000000f00 */
[----:B------:R-:W-:-:S14]  /*afe0*/  DSETP.GTU.AND P0, PT, |R2|, +INF , PT ;  /* 0x7ff000000200742a */ /* 0x000fdc0003f0c200 */
        /* <DEDUP_REMOVED lines=10> */
[----:B------:R-:W-:Y:S01]  /*b090*/  IMAD.MOV.U32 R6, RZ, RZ, R2 ;  /* 0x000000ffff067224 */ /* 0x000fe200078e0002 */
        /* <DEDUP_REMOVED lines=12> */
.L_x_1332:
        /* <DEDUP_REMOVED lines=10> */
.L_x_1330:
[----:B------:R-:W-:Y:S01]  /*b200*/  LOP3.LUT R7, R3, 0x80000, RZ, 0xfc, !PT ;  /* 0x0008000003077812 */ /* 0x000fe200078efcff */
[----:B------:R-:W-:-:S07]  /*b210*/  IMAD.MOV.U32 R6, RZ, RZ, R2 ;  /* 0x000000ffff067224 */ /* 0x000fce00078e0002 */
.L_x_1331:
[----:B------:R-:W-:Y:S05]  /*b220*/  BSYNC B2 ;  /* 0x0000000000027941 */ /* 0x000fea0003800000 */
.L_x_1329:
[----:B------:R-:W-:Y:S01]  /*b230*/  HFMA2.MMA R3, -RZ, RZ, 0, 0 ;  /* 0x00000000ff037435 */ /* 0x000fe200000001ff */
[----:B------:R-:W-:-:S05]  /*b240*/  MOV R2, R0 ;  /* 0x0000000000027202 */ /* 0x000fca0000000f00 */
[----:B------:R-:W-:Y:S05]  /*b250*/  RET.REL.NODEC R2 `(_ZN2at6native50batch_norm_collect_statistics_channels_last_kernelINS0_6InvStdEN3c108BFloat16EfLi4EEEvPKT0_PT1_S9_PVS8_PiiiS8_) ;  /* 0xffffff4c02687950 */ /* 0x000fea0003c3ffff */
        .weak           $__internal_21_$__cuda_sm20_dsqrt_rn_f64_mediumpath_v1
        .type           $__internal_21_$__cuda_sm20_dsqrt_rn_f64_mediumpath_v1,@function
        .size           $__internal_21_$__cuda_sm20_dsqrt_rn_f64_mediumpath_v1,(.L_x_28232 - $__internal_21_$__cuda_sm20_dsqrt_rn_f64_mediumpath_v1)
$__internal_21_$__cuda_sm20_dsqrt_rn_f64_mediumpath_v1:
[----:B------:R-:W-:Y:S01]  /*b260*/  ISETP.GE.U32.AND P0, PT, R2, -0x3400000, PT ;  /* 0xfcc000000200780c */ /* 0x000fe20003f06070 */
[----:B------:R-:W-:Y:S01]  /*b270*/  BSSY B2, `(.L_x_1333) ;  /* 0x0000026000027945 */ /* 0x000fe20003800000 */
[----:B------:R-:W-:Y:S01]  /*b280*/  MOV R9, R11 ;  /* 0x0000000b00097202 */ /* 0x000fe20000000f00 */
[----:B------:R-:W-:Y:S01]  /*b290*/  IMAD.MOV.U32 R13, RZ, RZ, R17 ;  /* 0x000000ffff0d7224 */ /* 0x000fe200078e0011 */
[----:B------:R-:W-:-:S09]  /*b2a0*/  MOV R11, R15 ;  /* 0x0000000f000b7202 */ /* 0x000fd20000000f00 */
        /* <DEDUP_REMOVED lines=9> */
.L_x_1334:
        /* <DEDUP_REMOVED lines=8> */
[----:B------:R-:W-:Y:S01]  /*b3c0*/  DMUL R6, R6, 8.11296384146066816958e+31 ;  /* 0x4690000006067828 */ /* 0x000fe20000000000 */
[----:B------:R-:W-:Y:S01]  /*b3d0*/  IMAD.MOV.U32 R2, RZ, RZ, RZ ;  /* 0x000000ffff027224 */ /* 0x000fe200078e00ff */
[----:B------:R-:W-:Y:S01]  /*b3e0*/  HFMA2.MMA R11, -RZ, RZ, 1.9609375, 0 ;  /* 0x3fd80000ff0b7435 */ /* 0x000fe200000001ff */
[----:B------:R-:W-:-:S03]  /*b3f0*/  MOV R10, 0x0 ;  /* 0x00000000000a7802 */ /* 0x000fc60000000f00 */
[----:B------:R-:W0:Y:S02]  /*b400*/  MUFU.RSQ64H R3, R7 ;  /* 0x0000000700037308 */ /* 0x000e240000001c00 */
        /* <DEDUP_REMOVED lines=11> */
.L_x_1336:
[----:B------:R-:W-:-:S11]  /*b4c0*/  DADD R2, R6, R6 ;  /* 0x0000000006027229 */ /* 0x000fd60000000006 */
.L_x_1335:
[----:B------:R-:W-:Y:S05]  /*b4d0*/  BSYNC B2 ;  /* 0x0000000000027941 */ /* 0x000fea0003800000 */
.L_x_1333:
[----:B------:R-:W-:Y:S01]  /*b4e0*/  IMAD.MOV.U32 R9, RZ, RZ, R3 ;  /* 0x000000ffff097224 */ /* 0x000fe200078e0003 */
[----:B------:R-:W-:Y:S01]  /*b4f0*/  HFMA2.MMA R3, -RZ, RZ, 0, 0 ;  /* 0x00000000ff037435 */ /* 0x000fe200000001ff */
[----:B------:R-:W-:Y:S02]  /*b500*/  MOV R8, R2 ;  /* 0x0000000200087202 */ /* 0x000fe40000000f00 */
[----:B------:R-:W-:-:S04]  /*b510*/  MOV R2, R0 ;  /* 0x0000000000027202 */ /* 0x000fc80000000f00 */
[----:B------:R-:W-:Y:S05]  /*b520*/  RET.REL.NODEC R2 `(_ZN2at6native50batch_norm_collect_statistics_channels_last_kernelINS0_6InvStdEN3c108BFloat16EfLi4EEEvPKT0_PT1_S9_PVS8_PiiiS8_) ;  /* 0xffffff4802b47950 */ /* 0x000fea0003c3ffff */
.L_x_1337:
        /* <DEDUP_REMOVED lines=13> */
.L_x_28232:


//--------------------- .text._ZN2at6native36batch_norm_collect_statistics_kernelINS0_6InvStdEN3c104HalfES4_flEEvNS_27GenericPackedTensorAccessorIKT0_Lm3ENS_17RestrictPtrTraitsET3_EET2_SB_NS5_ISB_Lm1ES8_S9_EESC_ --------------------------
	.section	.text._ZN2at6native36batch_norm_collect_statistics_kernelINS0_6InvStdEN3c104HalfES4_flEEvNS_27GenericPackedTensorAccessorIKT0_Lm3ENS_17RestrictPtrTraitsET3_EET2_SB_NS5_ISB_Lm1ES8_S9_EESC_,"ax",@progbits
	.align	128
        .global         _ZN2at6native36batch_norm_collect_statistics_kernelINS0_6InvStdEN3c104HalfES4_flEEvNS_27GenericPackedTensorAccessorIKT0_Lm3ENS_17RestrictPtrTraitsET3_EET2_SB_NS5_ISB_Lm1ES8_S9_EESC_
        .type           _ZN2at6native36batch_norm_collect_statistics_kernelINS0_6InvStdEN3c104HalfES4_flEEvNS_27GenericPackedTensorAccessorIKT0_Lm3ENS_17RestrictPtrTraitsET3_EET2_SB_NS5_ISB_Lm1ES8_S9_EESC_,@function
        .size           _ZN2at6native36batch_norm_collect_statistics_kernelINS0_6InvStdEN3c104HalfES4_flEEvNS_27GenericPackedTensorAccessorIKT0_Lm3ENS_17RestrictPtrTraitsET3_EET2_SB_NS5_ISB_Lm1ES8_S9_EESC_,(.L_x_28234 - _ZN2at6native36batch_norm_collect_statistics_kernelINS0_6InvStdEN3c104HalfES4_flEEvNS_27GenericPackedTensorAccessorIKT0_Lm3ENS_17RestrictPtrTraitsET3_EET2_SB_NS5_ISB_Lm1ES8_S9_EESC_)
        .other          _ZN2at6native36batch_norm_collect_statistics_kernelINS0_6InvStdEN3c104HalfES4_flEEvNS_27GenericPackedTensorAccessorIKT0_Lm3ENS_17RestrictPtrTraitsET3_EET2_SB_NS5_ISB_Lm1ES8_S9_EESC_,@"STO_CUDA_ENTRY STV_DEFAULT"
_ZN2at6native36batch_norm_collect_statistics_kernelINS0_6InvStdEN3c104HalfES4_flEEvNS_27GenericPackedTensorAccessorIKT0_Lm3ENS_17RestrictPtrTraitsET3_EET2_SB_NS5_ISB_Lm1ES8_S9_EESC_:
.text._ZN2at6native36batch_norm_collect_statistics_kernelINS0_6InvStdEN3c104HalfES4_flEEvNS_27GenericPackedTensorAccessorIKT0_Lm3ENS_17RestrictPtrTraitsET3_EET2_SB_NS5_ISB_Lm1ES8_S9_EESC_:
        /* <DEDUP_REMOVED lines=29> */
.L_x_1343:
        /* <DEDUP_REMOVED lines=14> */
.L_x_1342:
        /* <DEDUP_REMOVED lines=9> */
[----:B------:R-:W-:Y:S01]  /*0340*/  VIADD R21, R21, 0x1 ;  /* 0x0000000115157836 */ /* 0x000fe20000000000 */
[----:B------:R-:W-:-:S04]  /*0350*/  IADD3 R25, R18, UR6, RZ ;  /* 0x0000000612197c10 */ /* 0x000fc8000fffe0ff */
[----:B------:R-:W-:Y:S01]  /*0360*/  I2FP.F32.S32 R20, R21 ;  /* 0x0000001500147245 */ /* 0x000fe20000201400 */
[--C-:B------:R-:W-:Y:S01]  /*0370*/  IMAD.MOV.U32 R18, RZ, RZ, R25.reuse ;  /* 0x000000ffff127224 */ /* 0x100fe200078e0019 */
[----:B------:R-:W-:Y:S02]  /*0380*/  ISETP.GE.U32.AND P0, PT, R25, R6, PT ;  /* 0x000000061900720c */ /* 0x000fe40003f06070 */
[----:B------:R-:W-:Y:S02]  /*0390*/  SHF.R.S32.HI R22, RZ, 0x1f, R25 ;  /* 0x0000001fff167819 */ /* 0x000fe40000011419 */
[----:B------:R-:W0:Y:S02]  /*03a0*/  MUFU.RCP R20, R20 ;  /* 0x0000001400147308 */ /* 0x000e240000001000 */
[----:B------:R-:W-:Y:S01]  /*03b0*/  ISETP.GE.AND.EX P0, PT, R22, R7, PT, P0 ;  /* 0x000000071600720c */ /* 0x000fe20003f06300 */
[----:B--2---:R-:W-:-:S05]  /*03c0*/  HADD2.F32 R12, -RZ, R14.H0_H0 ;  /* 0x2000000eff0c7230 */ /* 0x004fca0000004100 */
[----:B------:R-:W-:-:S04]  /*03d0*/  FADD.FTZ R13, R12, -R9 ;  /* 0x800000090c0d7221 */ /* 0x000fc80000010000 */
[----:B0-----:R-:W-:-:S04]  /*03e0*/  FFMA.FTZ R9, R13, R20, R9 ;  /* 0x000000140d097223 */ /* 0x001fc80000010009 */
[----:B------:R-:W-:-:S04]  /*03f0*/  FADD.FTZ R12, R12, -R9 ;  /* 0x800000090c0c7221 */ /* 0x000fc80000010000 */
[----:B------:R-:W-:Y:S01]  /*0400*/  FFMA.FTZ R8, R13, R12, R8 ;  /* 0x0000000c0d087223 */ /* 0x000fe20000010008 */
[----:B------:R-:W-:Y:S06]  /*0410*/  @!P0 BRA `(.L_x_1342) ;  /* 0xfffffffc00a48947 */ /* 0x000fec000383ffff */
.L_x_1341:
[----:B------:R-:W-:Y:S05]  /*0420*/  BSYNC B1 ;  /* 0x0000000000017941 */ /* 0x000fea0003800000 */
.L_x_1340:
[----:B------:R-:W-:Y:S01]  /*0430*/  IADD3 R13, R0, R17, RZ ;  /* 0x00000011000d7210 */ /* 0x000fe20007ffe0ff */
[----:B------:R-:W-:-:S03]  /*0440*/  ULDC.64 UR4, c[0x0][0x218] ;  /* 0x0000860000047ab9 */ /* 0x000fc60000000a00 */
[----:B------:R-:W-:Y:S01]  /*0450*/  ISETP.GE.U32.AND P0, PT, R13, UR4, PT ;  /* 0x000000040d007c0c */ /* 0x000fe2000bf06070 */
[--C-:B------:R-:W-:Y:S01]  /*0460*/  IMAD.MOV.U32 R17, RZ, RZ, R13.reuse ;  /* 0x000000ffff117224 */ /* 0x100fe200078e000d */
[----:B------:R-:W-:-:S04]  /*0470*/  SHF.R.S32.HI R10, RZ, 0x1f, R13 ;  /* 0x0000001fff0a7819 */ /* 0x000fc8000001140d */
[----:B------:R-:W-:-:S13]  /*0480*/  ISETP.GE.AND.EX P0, PT, R10, UR5, PT, P0 ;  /* 0x000000050a007c0c */ /* 0x000fda000bf06300 */
[----:B------:R-:W-:Y:S05]  /*0490*/  @!P0 BRA `(.L_x_1343) ;  /* 0xfffffffc004c8947 */ /* 0x000fea000383ffff */
.L_x_1339:
[----:B------:R-:W-:Y:S05]  /*04a0*/  BSYNC B0 ;  /* 0x0000000000007941 */ /* 0x000fea0003800000 */
.L_x_1338:
[----:B------:R-:W0:Y:S01]  /*04b0*/  SHFL.BFLY PT, R0, R21, 0x1, 0x1f ;  /* 0x0c201f0015007f89 */ /* 0x000e2200000e0000 */
[----:B------:R-:W-:Y:S01]  /*04c0*/  BSSY B1, `(.L_x_1344) ;  /* 0x0000016000017945 */ /* 0x000fe20003800000 */
[----:B0-----:R-:W-:-:S04]  /*04d0*/  IADD3 R10, R0, R21, RZ ;  /* 0x00000015000a7210 */ /* 0x001fc80007ffe0ff */
[----:B------:R-:W-:-:S04]  /*04e0*/  I2FP.F32.S32 R3, R10 ;  /* 0x0000000a00037245 */ /* 0x000fc80000201400 */
[----:B------:R-:W-:-:S05]  /*04f0*/  FMNMX.FTZ R4, R3, 1, !PT ;  /* 0x3f80000003047809 */ /* 0x000fca0007810000 */
[----:B------:R-:W-:-:S06]  /*0500*/  FMUL.FTZ R12, R4, 1 ;  /* 0x3f800000040c7820 */ /* 0x000fcc0000410000 */
[----:B------:R-:W0:Y:S08]  /*0510*/  F2F.F64.F32 R12, R12 ;  /* 0x0000000c000c7310 */ /* 0x000e300000201800 */
[----:B0-----:R-:W0:Y:S01]  /*0520*/  MUFU.RCP64H R5, R13 ;  /* 0x0000000d00057308 */ /* 0x001e220000001800 */
[----:B------:R-:W-:-:S05]  /*0530*/  VIADD R4, R13, 0x300402 ;  /* 0x003004020d047836 */ /* 0x000fca0000000000 */
[----:B------:R-:W-:Y:S01]  /*0540*/  FSETP.GEU.AND P0, PT, |R4|, 5.8789094863358348022e-39, PT ;  /* 0x004004020400780b */ /* 0x000fe20003f0e200 */
        /* <DEDUP_REMOVED lines=8> */
[----:B------:R-:W-:Y:S02]  /*05d0*/  MOV R4, 0x600 ;  /* 0x0000060000047802 */ /* 0x000fe40000000f00 */
[----:B------:R-:W-:-:S07]  /*05e0*/  IADD3 R16, R16, -0x100000, RZ ;  /* 0xfff0000010107810 */ /* 0x000fce0007ffe0ff */
[----:B-1----:R-:W-:Y:S05]  /*05f0*/  CALL.REL.NOINC `($__internal_22_$__cuda_sm20_dblrcp_rn_slowpath_v3) ;  /* 0x0000001c00b07944 */ /* 0x002fea0003c00000 */
[----:B------:R-:W-:Y:S01]  /*0600*/  IMAD.MOV.U32 R16, RZ, RZ, R14 ;  /* 0x000000ffff107224 */ /* 0x000fe200078e000e */
[----:B------:R-:W-:-:S07]  /*0610*/  MOV R17, R15 ;  /* 0x0000000f00117202 */ /* 0x000fce0000000f00 */
.L_x_1345:
[----:B------:R-:W-:Y:S05]  /*0620*/  BSYNC B1 ;  /* 0x0000000000017941 */ /* 0x000fea0003800000 */
.L_x_1344:
        /* <DEDUP_REMOVED lines=14> */
[----:B0-----:R-:W-:-:S05]  /*0710*/  IMAD.IADD R11, R10, 0x1, R5 ;  /* 0x000000010a0b7824 */ /* 0x001fca00078e0205 */
        /* <DEDUP_REMOVED lines=22> */
[----:B------:R-:W-:Y:S05]  /*0880*/  CALL.REL.NOINC `($__internal_22_$__cuda_sm20_dblrcp_rn_slowpath_v3) ;  /* 0x0000001c000c7944 */ /* 0x000fea0003c00000 */
.L_x_1347:
[----:B------:R-:W-:Y:S05]  /*0890*/  BSYNC B1 ;  /* 0x0000000000017941 */ /* 0x000fea0003800000 */
.L_x_1346:
        /* <DEDUP_REMOVED lines=9> */
[----:B0-----:R-:W-:-:S02]  /*0930*/  IADD3 R20, R11, R6, RZ ;  /* 0x000000060b147210 */ /* 0x001fc40007ffe0ff */
[----:B------:R-:W-:Y:S02]  /*0940*/  FFMA.FTZ R11, R3, R10, R24 ;  /* 0x0000000a030b7223 */ /* 0x000fe40000010018 */
        /* <DEDUP_REMOVED lines=25> */
[----:B------:R-:W-:Y:S05]  /*0ae0*/  CALL.REL.NOINC `($__internal_22_$__cuda_sm20_dblrcp_rn_slowpath_v3) ;  /* 0x0000001800747944 */ /* 0x000fea0003c00000 */
.L_x_1349:
[----:B------:R-:W-:Y:S05]  /*0af0*/  BSYNC B1 ;  /* 0x0000000000017941 */ /* 0x000fea0003800000 */
.L_x_1348:
[----:B------:R-:W0:Y:S01]  /*0b00*/  SHFL.BFLY PT, R3, R20, 0x8, 0x1f ;  /* 0x0d001f0014037f89 */ /* 0x000e2200000e0000 */
[----:B------:R-:W-:Y:S01]  /*0b10*/  UMOV UR4, 0xf0000000 ;  /* 0xf000000000047882 */ /* 0x000fe20000000000 */
[----:B------:R-:W-:Y:S01]  /*0b20*/  UMOV UR5, 0x380fffff ;  /* 0x380fffff00057882 */ /* 0x000fe20000000000 */
[----:B------:R-:W-:Y:S01]  /*0b30*/  BSSY B1, `(.L_x_1350) ;  /* 0x0000022000017945 */ /* 0x000fe20003800000 */
[----:B------:R-:W-:Y:S01]  /*0b40*/  DSETP.GEU.AND P0, PT, |R14|, UR4, PT ;  /* 0x000000040e007e2a */ /* 0x000fe2000bf0e200 */
[----:B------:R-:W1:Y:S01]  /*0b50*/  SHFL.BFLY PT, R21, R8, 0x4, 0x1f ;  /* 0x0c801f0008157f89 */ /* 0x000e6200000e0000 */
[----:B0-----:R-:W-:Y:S01]  /*0b60*/  IMAD.IADD R11, R20, 0x1, R3 ;  /* 0x00000001140b7824 */ /* 0x001fe200078e0203 */
[----:B------:R-:W-:-:S04]  /*0b70*/  I2FP.F32.S32 R20, R6 ;  /* 0x0000000600147245 */ /* 0x000fc80000201400 */
[----:B------:R-:W-:Y:S01]  /*0b80*/  I2FP.F32.S32 R5, R11 ;  /* 0x0000000b00057245 */ /* 0x000fe20000201400 */
[----:B------:R-:W-:-:S03]  /*0b90*/  FMUL.FTZ R6, R9, R20 ;  /* 0x0000001409067220 */ /* 0x000fc60000410000 */
[----:B------:R-:W-:Y:S01]  /*0ba0*/  FMNMX.FTZ R4, R5, 1, !PT ;  /* 0x3f80000005047809 */ /* 0x000fe20007810000 */
[----:B------:R-:W-:Y:S01]  /*0bb0*/  FFMA.FTZ R23, R7, R10, R6 ;  /* 0x0000000a07177223 */ /* 0x000fe20000010006 */
[----:B------:R-:W-:-:S03]  /*0bc0*/  FADD.FTZ R10, R10, -R9 ;  /* 0x800000090a0a7221 */ /* 0x000fc60000010000 */
[----:B------:R-:W-:Y:S01]  /*0bd0*/  FMUL.FTZ R12, R4, 1 ;  /* 0x3f800000040c7820 */ /* 0x000fe20000410000 */
[----:B------:R-:W-:Y:S01]  /*0be0*/  FMUL.FTZ R10, R10, R10 ;  /* 0x0000000a0a0a7220 */ /* 0x000fe20000410000 */
[----:B------:R-:W0:Y:S03]  /*0bf0*/  F2F.F32.F64 R4, R14 ;  /* 0x0000000e00047310 */ /* 0x000e260000301000 */
[----:B------:R-:W-:-:S04]  /*0c00*/  FMUL.FTZ R7, R7, R10 ;  /* 0x0000000a07077220 */ /* 0x000fc80000410000 */
[----:B------:R-:W-:Y:S01]  /*0c10*/  FMUL.FTZ R7, R7, R20 ;  /* 0x0000001407077220 */ /* 0x000fe20000410000 */
        /* <DEDUP_REMOVED lines=19> */
.L_x_1351:
[----:B------:R-:W-:Y:S05]  /*0d50*/  BSYNC B1 ;  /* 0x0000000000017941 */ /* 0x000fea0003800000 */
.L_x_1350:
        /* <DEDUP_REMOVED lines=11> */
[----:B0-----:R-:W-:-:S03]  /*0e10*/  IADD3 R7, R11, R10, RZ ;  /* 0x0000000a0b077210 */ /* 0x001fc60007ffe0ff */
        /* <DEDUP_REMOVED lines=25> */
.L_x_1353:
[----:B------:R-:W-:Y:S05]  /*0fb0*/  BSYNC B1 ;  /* 0x0000000000017941 */ /* 0x000fea0003800000 */
.L_x_1352:
        /* <DEDUP_REMOVED lines=31> */
.L_x_1355:
[----:B------:R-:W-:Y:S05]  /*11b0*/  BSYNC B0 ;  /* 0x0000000000007941 */ /* 0x000fea0003800000 */
.L_x_1354:
[----:B------:R-:W-:Y:S06]  /*11c0*/  BAR.SYNC.DEFER_BLOCKING 0x0 ;  /* 0x0000000000007b1d */ /* 0x000fec0000010000 */
[----:B------:R-:W-:Y:S04]  /*11d0*/  BSSY B0, `(.L_x_1356) ;  /* 0x000000f000007945 */ /* 0x000fe80003800000 */
[----:B------:R-:W-:Y:S05]  /*11e0*/  @P1 BRA `(.L_x_1357) ;  /* 0x0000000000341947 */ /* 0x000fea0003800000 */
[----:B------:R-:W-:Y:S01]  /*11f0*/  ULDC UR4, c[0x0][0x4] ;  /* 0x0000010000047ab9 */ /* 0x000fe20000000800 */
[----:B0-----:R-:W-:Y:S01]  /*1200*/  IMAD.MOV.U32 R7, RZ, RZ, RZ ;  /* 0x000000ffff077224 */ /* 0x001fe200078e00ff */
[----:B------:R-:W-:Y:S01]  /*1210*/  UIMAD UR4, UR6, UR4, URZ ;  /* 0x00000004060472a4 */ /* 0x000fe2000f8e023f */
[----:B------:R-:W-:-:S03]  /*1220*/  CS2R R10, SRZ ;  /* 0x00000000000a7805 */ /* 0x000fc6000001ff00 */
[----:B------:R-:W-:-:S06]  /*1230*/  USHF.R.U32.HI UR4, URZ, 0x5, UR4 ;  /* 0x000000053f047899 */ /* 0x000fcc0008011604 */
[----:B------:R-:W-:-:S13]  /*1240*/  ISETP.GE.U32.AND P0, PT, R2, UR4, PT ;  /* 0x0000000402007c0c */ /* 0x000fda000bf06070 */
[----:B------:R-:W0:Y:S01]  /*1250*/  @!P0 S2R R3, SR_CgaCtaId ;  /* 0x0000000000038919 */ /* 0x000e220000008800 */
[----:B------:R-:W-:-:S04]  /*1260*/  @!P0 MOV R0, 0x400 ;  /* 0x0000040000008802 */ /* 0x000fc80000000f00 */
[----:B0-----:R-:W-:-:S04]  /*1270*/  @!P0 LEA R3, R3, R0, 0x18 ;  /* 0x0000000003038211 */ /* 0x001fc800078ec0ff */
[C---:B------:R-:W-:Y:S01]  /*1280*/  @!P0 LEA R0, R2.reuse, R3, 0x2 ;  /* 0x0000000302008211 */ /* 0x040fe200078e10ff */
[----:B------:R-:W-:-:S04]  /*1290*/  @!P0 IMAD R3, R2, 0x8, R3 ;  /* 0x0000000802038824 */ /* 0x000fc800078e0203 */
[----:B------:R1:W2:Y:S04]  /*12a0*/  @!P0 LDS R7, [R0] ;  /* 0x0000000000078984 */ /* 0x0002a80000000800 */
[----:B------:R1:W3:Y:S02]  /*12b0*/  @!P0 LDS.64 R10, [R3+0x80] ;  /* 0x00008000030a8984 */ /* 0x0002e40000000a00 */
.L_x_1357:
[----:B------:R-:W-:Y:S05]  /*12c0*/  BSYNC B0 ;  /* 0x0000000000007941 */ /* 0x000fea0003800000 */
.L_x_1356:
[----:B--2---:R-:W2:Y:S01]  /*12d0*/  SHFL.BFLY PT, R8, R7, 0x1, 0x1f ;  /* 0x0c201f0007087f89 */ /* 0x004ea200000e0000 */
[----:B------:R-:W-:Y:S03]  /*12e0*/  BSSY B1, `(.L_x_1358) ;  /* 0x0000016000017945 */ /* 0x000fe60003800000 */
[----:B---3--:R3:W4:Y:S01]  /*12f0*/  SHFL.BFLY PT, R9, R10, 0x1, 0x1f ;  /* 0x0c201f000a097f89 */ /* 0x00872200000e0000 */
[----:B--2---:R-:W-:-:S04]  /*1300*/  IADD3 R20, R8, R7, RZ ;  /* 0x0000000708147210 */ /* 0x004fc80007ffe0ff */
[----:B01----:R-:W-:-:S04]  /*1310*/  I2FP.F32.S32 R0, R20 ;  /* 0x0000001400007245 */ /* 0x003fc80000201400 */
[----:B------:R-:W-:-:S05]  /*1320*/  FMNMX.FTZ R3, R0, 1, !PT ;  /* 0x3f80000000037809 */ /* 0x000fca0007810000 */
[----:B------:R-:W-:-:S04]  /*1330*/  FMUL.FTZ R3, R3, 1 ;  /* 0x3f80000003037820 */ /* 0x000fc80000410000 */
[----:B------:R-:W0:Y:S08]  /*1340*/  F2F.F64.F32 R12, R3 ;  /* 0x00000003000c7310 */ /* 0x000e300000201800 */
[----:B0-----:R-:W0:Y:S01]  /*1350*/  MUFU.RCP64H R5, R13 ;  /* 0x0000000d00057308 */ /* 0x001e220000001800 */
[----:B------:R-:W-:-:S05]  /*1360*/  VIADD R4, R13, 0x300402 ;  /* 0x003004020d047836 */ /* 0x000fca0000000000 */
[----:B------:R-:W-:Y:S01]  /*1370*/  FSETP.GEU.AND P0, PT, |R4|, 5.8789094863358348022e-39, PT ;  /* 0x004004020400780b */ /* 0x000fe20003f0e200 */
[----:B0-----:R-:W-:-:S08]  /*1380*/  DFMA R14, -R12, R4, 1 ;  /* 0x3ff000000c0e742b */ /* 0x001fd00000000104 */
[----:B------:R-:W-:-:S08]  /*1390*/  DFMA R14, R14, R14, R14 ;  /* 0x0000000e0e0e722b */ /* 0x000fd0000000000e */
[----:B------:R-:W-:-:S08]  /*13a0*/  DFMA R14, R4, R14, R4 ;  /* 0x0000000e040e722b */ /* 0x000fd00000000004 */
[----:B------:R-:W-:-:S08]  /*13b0*/  DFMA R16, -R12, R14, 1 ;  /* 0x3ff000000c10742b */ /* 0x000fd0000000010e */
[----:B------:R-:W-:Y:S01]  /*13c0*/  DFMA R16, R14, R16, R14 ;  /* 0x000000100e10722b */ /* 0x000fe2000000000e */
[----:B---34-:R-:W-:Y:S10]  /*13d0*/  @P0 BRA `(.L_x_1359) ;  /* 0x0000000000180947 */ /* 0x018ff40003800000 */
[----:B------:R-:W-:Y:S02]  /*13e0*/  LOP3.LUT R16, R13, 0x7fffffff, RZ, 0xc0, !PT ;  /* 0x7fffffff0d107812 */ /* 0x000fe400078ec0ff */
[----:B------:R-:W-:Y:S02]  /*13f0*/  MOV R4, 0x1420 ;  /* 0x0000142000047802 */ /* 0x000fe40000000f00 */
[----:B------:R-:W-:-:S07]  /*1400*/  IADD3 R16, R16, -0x100000, RZ ;  /* 0xfff0000010107810 */ /* 0x000fce0007ffe0ff */
[----:B------:R-:W-:Y:S05]  /*1410*/  CALL.REL.NOINC `($__internal_22_$__cuda_sm20_dblrcp_rn_slowpath_v3) ;  /* 0x0000001000287944 */ /* 0x000fea0003c00000 */
[----:B------:R-:W-:Y:S01]  /*1420*/  IMAD.MOV.U32 R16, RZ, RZ, R14 ;  /* 0x000000ffff107224 */ /* 0x000fe200078e000e */
[----:B------:R-:W-:-:S07]  /*1430*/  MOV R17, R15 ;  /* 0x0000000f00117202 */ /* 0x000fce0000000f00 */
.L_x_1359:
[----:B------:R-:W-:Y:S05]  /*1440*/  BSYNC B1 ;  /* 0x0000000000017941 */ /* 0x000fea0003800000 */
.L_x_1358:
[----:B------:R-:W0:Y:S01]  /*1450*/  SHFL.BFLY PT, R3, R20, 0x2, 0x1f ;  /* 0x0c401f0014037f89 */ /* 0x000e2200000e0000 */
[----:B------:R-:W-:Y:S01]  /*1460*/  UMOV UR4, 0xf0000000 ;  /* 0xf000000000047882 */ /* 0x000fe20000000000 */
[----:B------:R-:W-:Y:S01]  /*1470*/  UMOV UR5, 0x380fffff ;  /* 0x380fffff00057882 */ /* 0x000fe20000000000 */
[----:B------:R-:W-:Y:S01]  /*1480*/  I2FP.F32.S32 R8, R8 ;  /* 0x0000000800087245 */ /* 0x000fe20000201400 */
[----:B------:R-:W-:Y:S01]  /*1490*/  DSETP.GEU.AND P0, PT, |R16|, UR4, PT ;  /* 0x0000000410007e2a */ /* 0x000fe2000bf0e200 */
[----:B------:R-:W-:Y:S03]  /*14a0*/  BSSY B1, `(.L_x_1360) ;  /* 0x0000021000017945 */ /* 0x000fe60003800000 */
[----:B------:R-:W-:Y:S01]  /*14b0*/  FMUL.FTZ R21, R9, R8 ;  /* 0x0000000809157220 */ /* 0x000fe20000410000 */
[----:B0-----:R-:W-:Y:S01]  /*14c0*/  IMAD.IADD R6, R20, 0x1, R3 ;  /* 0x0000000114067824 */ /* 0x001fe200078e0203 */
[----:B------:R-:W-:-:S02]  /*14d0*/  I2FP.F32.S32 R20, R7 ;  /* 0x0000000700147245 */ /* 0x000fc40000201400 */
[----:B------:R-:W0:Y:S02]  /*14e0*/  SHFL.BFLY PT, R7, R11, 0x1, 0x1f ;  /* 0x0c201f000b077f89 */ /* 0x000e2400000e0000 */
[----:B------:R-:W-:Y:S01]  /*14f0*/  I2FP.F32.S32 R5, R6 ;  /* 0x0000000600057245 */ /* 0x000fe20000201400 */
[----:B------:R-:W-:Y:S01]  /*1500*/  FFMA.FTZ R21, R20, R10, R21 ;  /* 0x0000000a14157223 */ /* 0x000fe20000010015 */
[----:B------:R-:W-:Y:S02]  /*1510*/  FADD.FTZ R10, -R9, R10 ;  /* 0x0000000a090a7221 */ /* 0x000fe40000010100 */
[----:B------:R-:W-:-:S05]  /*1520*/  FMNMX.FTZ R4, R5, 1, !PT ;  /* 0x3f80000005047809 */ /* 0x000fca0007810000 */
[----:B------:R-:W-:Y:S02]  /*1530*/  FMUL.FTZ R12, R4, 1 ;  /* 0x3f800000040c7820 */ /* 0x000fe40000410000 */
[----:B------:R-:W1:Y:S08]  /*1540*/  F2F.F32.F64 R4, R16 ;  /* 0x0000001000047310 */ /* 0x000e700000301000 */
[----:B------:R-:W2:Y:S01]  /*1550*/  F2F.F64.F32 R12, R12 ;  /* 0x0000000c000c7310 */ /* 0x000ea20000201800 */
[----:B-1----:R-:W-:-:S04]  /*1560*/  @!P0 FMUL R4, R4, 1.175494350822287508e-38 ;  /* 0x0080000004048820 */ /* 0x002fc80000400000 */
[----:B------:R-:W-:-:S03]  /*1570*/  FMUL.FTZ R9, R4, R21 ;  /* 0x0000001504097220 */ /* 0x000fc60000410000 */
[----:B--2---:R-:W1:Y:S01]  /*1580*/  MUFU.RCP64H R15, R13 ;  /* 0x0000000d000f7308 */ /* 0x004e620000001800 */
[----:B------:R-:W-:-:S04]  /*1590*/  IADD3 R14, R13, 0x300402, RZ ;  /* 0x003004020d0e7810 */ /* 0x000fc80007ffe0ff */
[----:B------:R-:W-:Y:S02]  /*15a0*/  FSETP.GEU.AND P0, PT, |R14|, 5.8789094863358348022e-39, PT ;  /* 0x004004020e00780b */ /* 0x000fe40003f0e200 */
        /* <DEDUP_REMOVED lines=13> */
[----:B------:R-:W-:-:S03]  /*1680*/  MOV R4, 0x16b0 ;  /* 0x000016b000047802 */ /* 0x000fc60000000f00 */
[----:B------:R-:W-:-:S07]  /*1690*/  VIADD R16, R16, 0xfff00000 ;  /* 0xfff0000010107836 */ /* 0x000fce0000000000 */
[----:B--2---:R-:W-:Y:S05]  /*16a0*/  CALL.REL.NOINC `($__internal_22_$__cuda_sm20_dblrcp_rn_slowpath_v3) ;  /* 0x0000000c00847944 */ /* 0x004fea0003c00000 */
.L_x_1361:
[----:B------:R-:W-:Y:S05]  /*16b0*/  BSYNC B1 ;  /* 0x0000000000017941 */ /* 0x000fea0003800000 */
.L_x_1360:
        /* <DEDUP_REMOVED lines=37> */
.L_x_1363:
[----:B------:R-:W-:Y:S05]  /*1910*/  BSYNC B1 ;  /* 0x0000000000017941 */ /* 0x000fea0003800000 */
.L_x_1362:
        /* <DEDUP_REMOVED lines=8> */
[----:B0-----:R-:W-:Y:S02]  /*19a0*/  IMAD.IADD R0, R20, 0x1, R9 ;  /* 0x0000000114007824 */ /* 0x001fe400078e0209 */
[----:B------:R-:W0:Y:S03]  /*19b0*/  SHFL.BFLY PT, R20, R8, 0x4, 0x1f ;  /* 0x0c801f0008147f89 */ /* 0x000e2600000e0000 */
        /* <DEDUP_REMOVED lines=13> */
[----:B------:R-:W-:Y:S02]  /*1a90*/  IADD3 R16, R13, 0x300402, RZ ;  /* 0x003004020d107810 */ /* 0x000fe40007ffe0ff */
[----:B0-----:R-:W-:Y:S02]  /*1aa0*/  FFMA.FTZ R7, R21, R7, R20 ;  /* 0x0000000715077223 */ /* 0x001fe40000010014 */
[----:B------:R-:W-:-:S02]  /*1ab0*/  FSETP.GEU.AND P0, PT, |R16|, 5.8789094863358348022e-39, PT ;  /* 0x004004021000780b */ /* 0x000fc40003f0e200 */
        /* <DEDUP_REMOVED lines=8> */
[----:B------:R-:W-:-:S03]  /*1b40*/  MOV R4, 0x1b70 ;  /* 0x00001b7000047802 */ /* 0x000fc60000000f00 */
[----:B------:R-:W-:-:S07]  /*1b50*/  VIADD R16, R16, 0xfff00000 ;  /* 0xfff0000010107836 */ /* 0x000fce0000000000 */
[----:B------:R-:W-:Y:S05]  /*1b60*/  CALL.REL.NOINC `($__internal_22_$__cuda_sm20_dblrcp_rn_slowpath_v3) ;  /* 0x0000000800547944 */ /* 0x000fea0003c00000 */
[----:B------:R-:W-:Y:S02]  /*1b70*/  MOV R18, R14 ;  /* 0x0000000e00127202 */ /* 0x000fe40000000f00 */
[----:B------:R-:W-:-:S07]  /*1b80*/  MOV R19, R15 ;  /* 0x0000000f00137202 */ /* 0x000fce0000000f00 */
.L_x_1365:
[----:B------:R-:W-:Y:S05]  /*1b90*/  BSYNC B1 ;  /* 0x0000000000017941 */ /* 0x000fea0003800000 */
.L_x_1364:
        /* <DEDUP_REMOVED lines=36> */
[----:B--2---:R-:W-:Y:S05]  /*1de0*/  CALL.REL.NOINC `($__internal_22_$__cuda_sm20_dblrcp_rn_slowpath_v3) ;  /* 0x0000000400b47944 */ /* 0x004fea0003c00000 */
.L_x_1367:
[----:B------:R-:W-:Y:S05]  /*1df0*/  BSYNC B1 ;  /* 0x0000000000017941 */ /* 0x000fea0003800000 */
.L_x_1366:
        /* <DEDUP_REMOVED lines=27> */
.L_x_1368:
        /* <DEDUP_REMOVED lines=45> */
[----:B------:R-:W-:Y:S05]  /*2280*/  CALL.REL.NOINC `($__internal_23_$__cuda_sm20_dsqrt_rn_f64_mediumpath_v1) ;  /* 0x0000000400287944 */ /* 0x000fea0003c00000 */
.L_x_1372:
[----:B------:R-:W-:Y:S05]  /*2290*/  BSYNC B0 ;  /* 0x0000000000007941 */ /* 0x000fea0003800000 */
.L_x_1371:
        /* <DEDUP_REMOVED lines=13> */
[----:B------:R-:W-:Y:S05]  /*2370*/  CALL.REL.NOINC `($__internal_22_$__cuda_sm20_dblrcp_rn_slowpath_v3) ;  /* 0x0000000000507944 */ /* 0x000fea0003c00000 */
.L_x_1374:
[----:B------:R-:W-:Y:S05]  /*2380*/  BSYNC B2 ;  /* 0x0000000000027941 */ /* 0x000fea0003800000 */
.L_x_1373:
[----:B------:R-:W-:Y:S01]  /*2390*/  UMOV UR4, 0xf0000000 ;  /* 0xf000000000047882 */ /* 0x000fe20000000000 */
[----:B------:R-:W-:Y:S01]  /*23a0*/  UMOV UR5, 0x380fffff ;  /* 0x380fffff00057882 */ /* 0x000fe20000000000 */
[----:B------:R-:W0:Y:S01]  /*23b0*/  F2F.F32.F64 R5, R14 ;  /* 0x0000000e00057310 */ /* 0x000e220000301000 */
[----:B------:R-:W-:-:S14]  /*23c0*/  DSETP.GEU.AND P0, PT, |R14|, UR4, PT ;  /* 0x000000040e007e2a */ /* 0x000fdc000bf0e200 */
[----:B0-----:R-:W-:-:S07]  /*23d0*/  @!P0 FMUL R5, R5, 1.175494350822287508e-38 ;  /* 0x0080000005058820 */ /* 0x001fce0000400000 */
.L_x_1370:
[----:B------:R-:W-:Y:S05]  /*23e0*/  BSYNC B1 ;  /* 0x0000000000017941 */ /* 0x000fea0003800000 */
.L_x_1369:
        /* <DEDUP_REMOVED lines=13> */
        .weak           $__internal_22_$__cuda_sm20_dblrcp_rn_slowpath_v3
        .type           $__internal_22_$__cuda_sm20_dblrcp_rn_slowpath_v3,@function
        .size           $__internal_22_$__cuda_sm20_dblrcp_rn_slowpath_v3,($__internal_23_$__cuda_sm20_dsqrt_rn_f64_mediumpath_v1 - $__internal_22_$__cuda_sm20_dblrcp_rn_slowpath_v3)
$__internal_22_$__cuda_sm20_dblrcp_rn_slowpath_v3:
        /* <DEDUP_REMOVED lines=24> */
.L_x_1378:
        /* <DEDUP_REMOVED lines=9> */
.L_x_1376:
[----:B------:R-:W-:Y:S02]  /*26d0*/  LOP3.LUT R15, R13, 0x80000, RZ, 0xfc, !PT ;  /* 0x000800000d0f7812 */ /* 0x000fe400078efcff */
[----:B------:R-:W-:-:S07]  /*26e0*/  MOV R14, R12 ;  /* 0x0000000c000e7202 */ /* 0x000fce0000000f00 */
.L_x_1377:
[----:B------:R-:W-:Y:S05]  /*26f0*/  BSYNC B0 ;  /* 0x0000000000007941 */ /* 0x000fea0003800000 */
.L_x_1375:
[----:B------:R-:W-:Y:S01]  /*2700*/  MOV R12, R4 ;  /* 0x00000004000c7202 */ /* 0x000fe20000000f00 */
[----:B------:R-:W-:-:S04]  /*2710*/  IMAD.MOV.U32 R13, RZ, RZ, 0x0 ;  /* 0x00000000ff0d7424 */ /* 0x000fc800078e00ff */
[----:B------:R-:W-:Y:S05]  /*2720*/  RET.REL.NODEC R12 `(_ZN2at6native36batch_norm_collect_statistics_kernelINS0_6InvStdEN3c104HalfES4_flEEvNS_27GenericPackedTensorAccessorIKT0_Lm3ENS_17RestrictPtrTraitsET3_EET2_SB_NS5_ISB_Lm1ES8_S9_EESC_) ;  /* 0xffffffd80c347950 */ /* 0x000fea0003c3ffff */
        .weak           $__internal_23_$__cuda_sm20_dsqrt_rn_f64_mediumpath_v1
        .type           $__internal_23_$__cuda_sm20_dsqrt_rn_f64_mediumpath_v1,@function
        .size           $__internal_23_$__cuda_sm20_dsqrt_rn_f64_mediumpath_v1,(.L_x_28234 - $__internal_23_$__cuda_sm20_dsqrt_rn_f64_mediumpath_v1)
$__internal_23_$__cuda_sm20_dsqrt_rn_f64_mediumpath_v1:
        /* <DEDUP_REMOVED lines=16> */
.L_x_1380:
        /* <DEDUP_REMOVED lines=24> */
.L_x_1382:
[----:B------:R-:W-:-:S11]  /*29b0*/  DADD R2, R4, R4 ;  /* 0x0000000004027229 */ /* 0x000fd60000000004 */
.L_x_1381:
[----:B------:R-:W-:Y:S05]  /*29c0*/  BSYNC B2 ;  /* 0x0000000000027941 */ /* 0x000fea0003800000 */
.L_x_1379:
[----:B------:R-:W-:Y:S01]  /*29d0*/  IMAD.MOV.U32 R13, RZ, RZ, R3 ;  /* 0x000000ffff0d7224 */ /* 0x000fe200078e0003 */
[----:B------:R-:W-:Y:S01]  /*29e0*/  HFMA2.MMA R3, -RZ, RZ, 0, 0 ;  /* 0x00000000ff037435 */ /* 0x000fe200000001ff */
[----:B------:R-:W-:Y:S02]  /*29f0*/  MOV R12, R2 ;  /* 0x00000002000c7202 */ /* 0x000fe40000000f00 */
[----:B------:R-:W-:-:S04]  /*2a00*/  MOV R2, R0 ;  /* 0x0000000000027202 */ /* 0x000fc80000000f00 */
[----:B------:R-:W-:Y:S05]  /*2a10*/  RET.REL.NODEC R2 `(_ZN2at6native36batch_norm_collect_statistics_kernelINS0_6InvStdEN3c104HalfES4_flEEvNS_27GenericPackedTensorAccessorIKT0_Lm3ENS_17RestrictPtrTraitsET3_EET2_SB_NS5_ISB_Lm1ES8_S9_EESC_) ;  /* 0xffffffd402787950 */ /* 0x000fea0003c3ffff */
.L_x_1383:
        /* <DEDUP_REMOVED lines=14> */
.L_x_28234:


//--------------------- .text._ZN2at6native36batch_norm_collect_statistics_kernelINS0_6InvStdEN3c104HalfES4_fiEEvNS_27GenericPackedTensorAccessorIKT0_Lm3ENS_17RestrictPtrTraitsET3_EET2_SB_NS5_ISB_Lm1ES8_S9_EESC_ --------------------------
	.section	.text._ZN2at6native36batch_norm_collect_statistics_kernelINS0_6InvStdEN3c104HalfES4_fiEEvNS_27GenericPackedTensorAccessorIKT0_Lm3ENS_17RestrictPtrTraitsET3_EET2_SB_NS5_ISB_Lm1ES8_S9_EESC_,"ax",@progbits
	.align	128
        .global         _ZN2at6native36batch_norm_collect_statistics_kernelINS0_6InvStdEN3c104HalfES4_fiEEvNS_27GenericPackedTensorAccessorIKT0_Lm3ENS_17RestrictPtrTraitsET3_EET2_SB_NS5_ISB_Lm1ES8_S9_EESC_
        .type           _ZN2at6native36batch_norm_collect_statistics_kernelINS0_6InvStdEN3c104HalfES4_fiEEvNS_27GenericPackedTensorAccessorIKT0_Lm3ENS_17RestrictPtrTraitsET3_EET2_SB_NS5_ISB_Lm1ES8_S9_EESC_,@function
        .size           _ZN2at6native36batch_norm_collect_statistics_kernelINS0_6InvStdEN3c104HalfES4_fiEEvNS_27GenericPackedTensorAccessorIKT0_Lm3ENS_17RestrictPtrTraitsET3_EET2_SB_NS5_ISB_Lm1ES8_S9_EESC_,(.L_x_28236 - _ZN2at6native36batch_norm_collect_statistics_kernelINS0_6InvStdEN3c104HalfES4_fiEEvNS_27GenericPackedTensorAccessorIKT0_Lm3ENS_17RestrictPtrTraitsET3_EET2_SB_NS5_ISB_Lm1ES8_S9_EESC_)
        .other          _ZN2at6native36batch_norm_collect_statistics_kernelINS0_6InvStdEN3c104HalfES4_fiEEvNS_27GenericPackedTensorAccessorIKT0_Lm3ENS_17RestrictPtrTraitsET3_EET2_SB_NS5_ISB_Lm1ES8_S9_EESC_,@"STO_CUDA_ENTRY STV_DEFAULT"
_ZN2at6native36batch_norm_collect_statistics_kernelINS0_6InvStdEN3c104HalfES4_fiEEvNS_27GenericPackedTensorAccessorIKT0_Lm3ENS_17RestrictPtrTraitsET3_EET2_SB_NS5_ISB_Lm1ES8_S9_EESC_:
.text._ZN2at6native36batch_norm_collect_statistics_kernelINS0_6InvStdEN3c104HalfES4_fiEEvNS_27GenericPackedTensorAccessorIKT0_Lm3ENS_17RestrictPtrTraitsET3_EET2_SB_NS5_ISB_Lm1ES8_S9_EESC_:
        /* <DEDUP_REMOVED lines=20> */
.L_x_1389:
        /* <DEDUP_REMOVED lines=10> */
.L_x_1388:
[----:B------:R-:W-:-:S05]  /*01e0*/  IMAD R4, R6, UR5, RZ ;  /* 0x0000000506047c24 */ /* 0x000fca000f8e02ff */
[----:B------:R-:W-:-:S04]  /*01f0*/  IADD3 R5, P0, R4, R17, RZ ;  /* 0x0000001104057210 */ /* 0x000fc80007f1e0ff */
[----:B------:R-:W-:Y:S02]  /*0200*/  LEA.HI.X.SX32 R10, R4, R19, 0x1, P0 ;  /* 0x00000013040a7211 */ /* 0x000fe400000f0eff */
[----:B------:R-:W-:-:S04]  /*0210*/  LEA R4, P0, R5, UR10, 0x1 ;  /* 0x0000000a05047c11 */ /* 0x000fc8000f8008ff */
[----:B------:R-:W-:-:S05]  /*0220*/  LEA.HI.X R5, R5, UR11, R10, 0x1, P0 ;  /* 0x0000000b05057c11 */ /* 0x000fca00080f0c0a */
[----:B------:R-:W2:Y:S01]  /*0230*/  LDG.E.U16 R4, desc[UR6][R4.64] ;  /* 0x0000000604047981 */ /* 0x000ea2000c1e1500 */
[----:B------:R-:W-:Y:S01]  /*0240*/  VIADD R21, R21, 0x1 ;  /* 0x0000000115157836 */ /* 0x000fe20000000000 */
[----:B------:R-:W-:-:S04]  /*0250*/  IADD3 R6, R6, UR9, RZ ;  /* 0x0000000906067c10 */ /* 0x000fc8000fffe0ff */
[----:B------:R-:W-:Y:S02]  /*0260*/  I2FP.F32.S32 R7, R21 ;  /* 0x0000001500077245 */ /* 0x000fe40000201400 */
[----:B------:R-:W-:-:S04]  /*0270*/  ISETP.GE.AND P0, PT, R6, R14, PT ;  /* 0x0000000e0600720c */ /* 0x000fc80003f06270 */
[----:B------:R-:W0:Y:S01]  /*0280*/  MUFU.RCP R7, R7 ;  /* 0x0000000700077308 */ /* 0x000e220000001000 */
[----:B--2---:R-:W-:-:S05]  /*0290*/  HADD2.F32 R10, -RZ, R4.H0_H0 ;  /* 0x20000004ff0a7230 */ /* 0x004fca0000004100 */
[----:B------:R-:W-:-:S04]  /*02a0*/  FADD.FTZ R12, R10, -R9 ;  /* 0x800000090a0c7221 */ /* 0x000fc80000010000 */
[----:B0-----:R-:W-:-:S04]  /*02b0*/  FFMA.FTZ R9, R12, R7, R9 ;  /* 0x000000070c097223 */ /* 0x001fc80000010009 */
[----:B------:R-:W-:-:S04]  /*02c0*/  FADD.FTZ R11, R10, -R9 ;  /* 0x800000090a0b7221 */ /* 0x000fc80000010000 */
[----:B------:R-:W-:Y:S01]  /*02d0*/  FFMA.FTZ R8, R12, R11, R8 ;  /* 0x0000000b0c087223 */ /* 0x000fe20000010008 */
[----:B------:R-:W-:Y:S06]  /*02e0*/  @!P0 BRA `(.L_x_1388) ;  /* 0xfffffffc00bc8947 */ /* 0x000fec000383ffff */
.L_x_1387:
[----:B------:R-:W-:Y:S05]  /*02f0*/  BSYNC B1 ;  /* 0x0000000000017941 */ /* 0x000fea0003800000 */
.L_x_1386:
[----:B-1----:R-:W-:Y:S01]  /*0300*/  IMAD.IADD R0, R15, 0x1, R0 ;  /* 0x000000010f007824 */ /* 0x002fe200078e0200 */
[----:B------:R-:W-:-:S04]  /*0310*/  ULDC UR4, c[0x0][0x218] ;  /* 0x0000860000047ab9 */ /* 0x000fc80000000800 */
[----:B------:R-:W-:-:S13]  /*0320*/  ISETP.GE.AND P0, PT, R0, UR4, PT ;  /* 0x0000000400007c0c */ /* 0x000fda000bf06270 */
[----:B------:R-:W-:Y:S05]  /*0330*/  @!P0 BRA `(.L_x_1389) ;  /* 0xfffffffc00808947 */ /* 0x000fea000383ffff */
.L_x_1385:
[----:B------:R-:W-:Y:S05]  /*0340*/  BSYNC B0 ;  /* 0x0000000000007941 */ /* 0x000fea0003800000 */
.L_x_1384:
        /* <DEDUP_REMOVED lines=20> */
[----:B-1----:R-:W-:Y:S05]  /*0490*/  CALL.REL.NOINC `($__internal_24_$__cuda_sm20_dblrcp_rn_slowpath_v3) ;  /* 0x0000001c00787944 */ /* 0x002fea0003c00000 */
[----:B------:R-:W-:Y:S01]  /*04a0*/  IMAD.MOV.U32 R16, RZ, RZ, R14 ;  /* 0x000000ffff107224 */ /* 0x000fe200078e000e */
[----:B------:R-:W-:-:S07]  /*04b0*/  MOV R17, R15 ;  /* 0x0000000f00117202 */ /* 0x000fce0000000f00 */
.L_x_1391:
[----:B------:R-:W-:Y:S05]  /*04c0*/  BSYNC B1 ;  /* 0x0000000000017941 */ /* 0x000fea0003800000 */
.L_x_1390:
        /* <DEDUP_REMOVED lines=37> */
[----:B------:R-:W-:Y:S05]  /*0720*/  CALL.REL.NOINC `($__internal_24_$__cuda_sm20_dblrcp_rn_slowpath_v3) ;  /* 0x0000001800d47944 */ /* 0x000fea0003c00000 */
.L_x_1393:
[----:B------:R-:W-:Y:S05]  /*0730*/  BSYNC B1 ;  /* 0x0000000000017941 */ /* 0x000fea0003800000 */
.L_x_1392:
        /* <DEDUP_REMOVED lines=36> */
[----:B------:R-:W-:Y:S05]  /*0980*/  CALL.REL.NOINC `($__internal_24_$__cuda_sm20_dblrcp_rn_slowpath_v3) ;  /* 0x00000018003c7944 */ /* 0x000fea0003c00000 */
.L_x_1395:
[----:B------:R-:W-:Y:S05]  /*0990*/  BSYNC B1 ;  /* 0x0000000000017941 */ /* 0x000fea0003800000 */
.L_x_1394:
        /* <DEDUP_REMOVED lines=37> */
.L_x_1397:
[----:B------:R-:W-:Y:S05]  /*0bf0*/  BSYNC B1 ;  /* 0x0000000000017941 */ /* 0x000fea0003800000 */
.L_x_1396:
        /* <DEDUP_REMOVED lines=37> */
.L_x_1399:
[----:B------:R-:W-:Y:S05]  /*0e50*/  BSYNC B1 ;  /* 0x0000000000017941 */ /* 0x000fea0003800000 */
.L_x_1398:
        /* <DEDUP_REMOVED lines=31> */
.L_x_1401:
[----:B------:R-:W-:Y:S05]  /*1050*/  BSYNC B0 ;  /* 0x0000000000007941 */ /* 0x000fea0003800000 */
.L_x_1400:
        /* <DEDUP_REMOVED lines=16> */
.L_x_1403:
[----:B------:R-:W-:Y:S05]  /*1160*/  BSYNC B0 ;  /* 0x0000000000007941 */ /* 0x000fea0003800000 */
.L_x_1402:
        /* <DEDUP_REMOVED lines=20> */
[----:B------:R-:W-:Y:S05]  /*12b0*/  CALL.REL.NOINC `($__internal_24_$__cuda_sm20_dblrcp_rn_slowpath_v3) ;  /* 0x0000000c00f07944 */ /* 0x000fea0003c00000 */
[----:B------:R-:W-:Y:S01]  /*12c0*/  IMAD.MOV.U32 R16, RZ, RZ, R14 ;  /* 0x000000ffff107224 */ /* 0x000fe200078e000e */
[----:B------:R-:W-:-:S07]  /*12d0*/  MOV R17, R15 ;  /* 0x0000000f00117202 */ /* 0x000fce0000000f00 */
.L_x_1405:
[----:B------:R-:W-:Y:S05]  /*12e0*/  BSYNC B1 ;  /* 0x0000000000017941 */ /* 0x000fea0003800000 */
.L_x_1404:
        /* <DEDUP_REMOVED lines=37> */
[----:B--2---:R-:W-:Y:S05]  /*1540*/  CALL.REL.NOINC `($__internal_24_$__cuda_sm20_dblrcp_rn_slowpath_v3) ;  /* 0x0000000c004c7944 */ /* 0x004fea0003c00000 */
.L_x_1407:
[----:B------:R-:W-:Y:S05]  /*1550*/  BSYNC B1 ;  /* 0x0000000000017941 */ /* 0x000fea0003800000 */
.L_x_1406:
        /* <DEDUP_REMOVED lines=37> */
.L_x_1409:
[----:B------:R-:W-:Y:S05]  /*17b0*/  BSYNC B1 ;  /* 0x0000000000017941 */ /* 0x000fea0003800000 */
.L_x_1408:
        /* <DEDUP_REMOVED lines=36> */
[----:B------:R-:W-:Y:S05]  /*1a00*/  CALL.REL.NOINC `($__internal_24_$__cuda_sm20_dblrcp_rn_slowpath_v3) ;  /* 0x00000008001c7944 */ /* 0x000fea0003c00000 */
[----:B------:R-:W-:Y:S01]  /*1a10*/  MOV R18, R14 ;  /* 0x0000000e00127202 */ /* 0x000fe20000000f00 */
[----:B------:R-:W-:-:S07]  /*1a20*/  IMAD.MOV.U32 R19, RZ, RZ, R15 ;  /* 0x000000ffff137224 */ /* 0x000fce00078e000f */
.L_x_1411:
[----:B------:R-:W-:Y:S05]  /*1a30*/  BSYNC B1 ;  /* 0x0000000000017941 */ /* 0x000fea0003800000 */
.L_x_1410:
        /* <DEDUP_REMOVED lines=36> */
[----:B--2---:R-:W-:Y:S05]  /*1c80*/  CALL.REL.NOINC `($__internal_24_$__cuda_sm20_dblrcp_rn_slowpath_v3) ;  /* 0x00000004007c7944 */ /* 0x004fea0003c00000 */
.L_x_1413:
[----:B------:R-:W-:Y:S05]  /*1c90*/  BSYNC B1 ;  /* 0x0000000000017941 */ /* 0x000fea0003800000 */
.L_x_1412:
        /* <DEDUP_REMOVED lines=65> */
[----:B------:R-:W-:Y:S05]  /*20b0*/  CALL.REL.NOINC `($__internal_25_$__cuda_sm20_dsqrt_rn_f64_mediumpath_v1) ;  /* 0x00000004000c7944 */ /* 0x000fea0003c00000 */
.L_x_1417:
[----:B------:R-:W-:Y:S05]  /*20c0*/  BSYNC B0 ;  /* 0x0000000000007941 */ /* 0x000fea0003800000 */
.L_x_1416:
        /* <DEDUP_REMOVED lines=13> */
[----:B------:R-:W-:Y:S05]  /*21a0*/  CALL.REL.NOINC `($__internal_24_$__cuda_sm20_dblrcp_rn_slowpath_v3) ;  /* 0x0000000000347944 */ /* 0x000fea0003c00000 */
.L_x_1419:
[----:B------:R-:W-:Y:S05]  /*21b0*/  BSYNC B2 ;  /* 0x0000000000027941 */ /* 0x000fea0003800000 */
.L_x_1418:
[----:B------:R-:W-:Y:S01]  /*21c0*/  UMOV UR4, 0xf0000000 ;  /* 0xf000000000047882 */ /* 0x000fe20000000000 */
[----:B------:R-:W-:Y:S01]  /*21d0*/  UMOV UR5, 0x380fffff ;  /* 0x380fffff00057882 */ /* 0x000fe20000000000 */
[----:B------:R-:W0:Y:S01]  /*21e0*/  F2F.F32.F64 R5, R14 ;  /* 0x0000000e00057310 */ /* 0x000e220000301000 */
[----:B------:R-:W-:-:S14]  /*21f0*/  DSETP.GEU.AND P0, PT, |R14|, UR4, PT ;  /* 0x000000040e007e2a */ /* 0x000fdc000bf0e200 */
[----:B0-----:R-:W-:-:S07]  /*2200*/  @!P0 FMUL R5, R5, 1.175494350822287508e-38 ;  /* 0x0080000005058820 */ /* 0x001fce0000400000 */
.L_x_1415:
[----:B------:R-:W-:Y:S05]  /*2210*/  BSYNC B1 ;  /* 0x0000000000017941 */ /* 0x000fea0003800000 */
.L_x_1414:
[----:B0-----:R-:W0:Y:S08]  /*2220*/  LDC R7, c[0x0][0x254] ;  /* 0x00009500ff077b82 */ /* 0x001e300000000800 */
[----:B------:R-:W1:Y:S01]  /*2230*/  LDC.64 R2, c[0x0][0x248] ;  /* 0x00009200ff027b82 */ /* 0x000e620000000a00 */
[----:B0-----:R-:W-:-:S04]  /*2240*/  IMAD R7, R7, UR8, RZ ;  /* 0x0000000807077c24 */ /* 0x001fc8000f8e02ff */
[----:B-1----:R-:W-:-:S05]  /*2250*/  IMAD.WIDE R2, R7, 0x4, R2 ;  /* 0x0000000407027825 */ /* 0x002fca00078e0202 */
[----:B------:R-:W-:Y:S01]  /*2260*/  STG.E desc[UR6][R2.64], R5 ;  /* 0x0000000502007986 */ /* 0x000fe2000c101906 */
[----:B------:R-:W-:Y:S05]  /*2270*/  EXIT ;  /* 0x000000000000794d */ /* 0x000fea0003800000 */
        .weak           $__internal_24_$__cuda_sm20_dblrcp_rn_slowpath_v3
        .type           $__internal_24_$__cuda_sm20_dblrcp_rn_slowpath_v3,@function
        .size           $__internal_24_$__cuda_sm20_dblrcp_rn_slowpath_v3,($__internal_25_$__cuda_sm20_dsqrt_rn_f64_mediumpath_v1 - $__internal_24_$__cuda_sm20_dblrcp_rn_slowpath_v3)
$__internal_24_$__cuda_sm20_dblrcp_rn_slowpath_v3:
        /* <DEDUP_REMOVED lines=24> */
.L_x_1423:
        /* <DEDUP_REMOVED lines=9> */
.L_x_1421:
[----:B------:R-:W-:Y:S02]  /*2490*/  LOP3.LUT R15, R13, 0x80000, RZ, 0xfc, !PT ;  /* 0x000800000d0f7812 */ /* 0x000fe400078efcff */
[----:B------:R-:W-:-:S07]  /*24a0*/  MOV R14, R12 ;  /* 0x0000000c000e7202 */ /* 0x000fce0000000f00 */
.L_x_1422:
[----:B------:R-:W-:Y:S05]  /*24b0*/  BSYNC B0 ;  /* 0x0000000000007941 */ /* 0x000fea0003800000 */
.L_x_1420:
[----:B------:R-:W-:Y:S01]  /*24c0*/  MOV R12, R4 ;  /* 0x00000004000c7202 */ /* 0x000fe20000000f00 */
[----:B------:R-:W-:-:S04]  /*24d0*/  IMAD.MOV.U32 R13, RZ, RZ, 0x0 ;  /* 0x00000000ff0d7424 */ /* 0x000fc800078e00ff */
[----:B------:R-:W-:Y:S05]  /*24e0*/  RET.REL.NODEC R12 `(_ZN2at6native36batch_norm_collect_statistics_kernelINS0_6InvStdEN3c104HalfES4_fiEEvNS_27GenericPackedTensorAccessorIKT0_Lm3ENS_17RestrictPtrTraitsET3_EET2_SB_NS5_ISB_Lm1ES8_S9_EESC_) ;  /* 0xffffffd80cc47950 */ /* 0x000fea0003c3ffff */
        .weak           $__internal_25_$__cuda_sm20_dsqrt_rn_f64_mediumpath_v1
        .type           $__internal_25_$__cuda_sm20_dsqrt_rn_f64_mediumpath_v1,@function
        .size           $__internal_25_$__cuda_sm20_dsqrt_rn_f64_mediumpath_v1,(.L_x_28236 - $__internal_25_$__cuda_sm20_dsqrt_rn_f64_mediumpath_v1)
$__internal_25_$__cuda_sm20_dsqrt_rn_f64_mediumpath_v1:
        /* <DEDUP_REMOVED lines=16> */
.L_x_1425:
        /* <DEDUP_REMOVED lines=24> */
.L_x_1427:
[----:B------:R-:W-:-:S11]  /*2770*/  DADD R2, R4, R4 ;  /* 0x0000000004027229 */ /* 0x000fd60000000004 */
.L_x_1426:
[----:B------:R-:W-:Y:S05]  /*2780*/  BSYNC B2 ;  /* 0x0000000000027941 */ /* 0x000fea0003800000 */
.L_x_1424:
[----:B------:R-:W-:Y:S01]  /*2790*/  IMAD.MOV.U32 R13, RZ, RZ, R3 ;  /* 0x000000ffff0d7224 */ /* 0x000fe200078e0003 */
[----:B------:R-:W-:Y:S01]  /*27a0*/  HFMA2.MMA R3, -RZ, RZ, 0, 0 ;  /* 0x00000000ff037435 */ /* 0x000fe200000001ff */
[----:B------:R-:W-:Y:S02]  /*27b0*/  MOV R12, R2 ;  /* 0x00000002000c7202 */ /* 0x000fe40000000f00 */
[----:B------:R-:W-:-:S04]  /*27c0*/  MOV R2, R0 ;  /* 0x0000000000027202 */ /* 0x000fc80000000f00 */
[----:B------:R-:W-:Y:S05]  /*27d0*/  RET.REL.NODEC R2 `(_ZN2at6native36batch_norm_collect_statistics_kernelINS0_6InvStdEN3c104HalfES4_fiEEvNS_27GenericPackedTensorAccessorIKT0_Lm3ENS_17RestrictPtrTraitsET3_EET2_SB_NS5_ISB_Lm1ES8_S9_EESC_) ;  /* 0xffffffd802087950 */ /* 0x000fea0003c3ffff */
.L_x_1428:
        /* <DEDUP_REMOVED lines=10> */
.L_x_28236:


//--------------------- .text._ZN2at6native50batch_norm_collect_statistics_channels_last_kernelINS0_6InvStdEN3c104HalfEfLi4EEEvPKT0_PT1_S9_PVS8_PiiiS8_ --------------------------
	.section	.text._ZN2at6native50batch_norm_collect_statistics_channels_last_kernelINS0_6InvStdEN3c104HalfEfLi4EEEvPKT0_PT1_S9_PVS8_PiiiS8_,"ax",@progbits
	.align	128
        .global         _ZN2at6native50batch_norm_collect_statistics_channels_last_kernelINS0_6InvStdEN3c104HalfEfLi4EEEvPKT0_PT1_S9_PVS8_PiiiS8_
        .type           _ZN2at6native50batch_norm_collect_statistics_channels_last_kernelINS0_6InvStdEN3c104HalfEfLi4EEEvPKT0_PT1_S9_PVS8_PiiiS8_,@function
        .size           _ZN2at6native50batch_norm_collect_statistics_channels_last_kernelINS0_6InvStdEN3c104HalfEfLi4EEEvPKT0_PT1_S9_PVS8_PiiiS8_,(.L_x_28238 - _ZN2at6native50batch_norm_collect_statistics_channels_last_kernelINS0_6InvStdEN3c104HalfEfLi4EEEvPKT0_PT1_S9_PVS8_PiiiS8_)
        .other          _ZN2at6native50batch_norm_collect_statistics_channels_last_kernelINS0_6InvStdEN3c104HalfEfLi4EEEvPKT0_PT1_S9_PVS8_PiiiS8_,@"STO_CUDA_ENTRY STV_DEFAULT"
_ZN2at6native50batch_norm_collect_statistics_channels_last_kernelINS0_6InvStdEN3c104HalfEfLi4EEEvPKT0_PT1_S9_PVS8_PiiiS8_:
.text._ZN2at6native50batch_norm_collect_statistics_channels_last_kernelINS0_6InvStdEN3c104HalfEfLi4EEEvPKT0_PT1_S9_PVS8_PiiiS8_:
        /* <DEDUP_REMOVED lines=63> */
.L_x_1430:
[----:B------:R-:W-:-:S13]  /*03f0*/  ISETP.GE.OR P2, PT, R21, UR5, P0 ;  /* 0x0000000515007c0c */ /* 0x000fda0008746670 */
[----:B------:R-:W0:Y:S02]  /*0400*/  @!P2 LDC.64 R14, c[0x0][0x210] ;  /* 0x00008400ff0eab82 */ /* 0x000e240000000a00 */
[----:B0-----:R-:W-:-:S06]  /*0410*/  @!P2 IMAD.WIDE R14, R9, 0x2, R14 ;  /* 0x00000002090ea825 */ /* 0x001fcc00078e020e */
[----:B------:R-:W2:Y:S01]  /*0420*/  @!P2 LDG.E.U16.CONSTANT R14, desc[UR8][R14.64] ;  /* 0x000000080e0ea981 */ /* 0x000ea2000c1e9500 */
[----:B------:R-:W-:Y:S01]  /*0430*/  IMAD R24, R0, UR10, RZ ;  /* 0x0000000a00187c24 */ /* 0x000fe2000f8e02ff */
[----:B------:R-:W-:Y:S01]  /*0440*/  MOV R27, RZ ;  /* 0x000000ff001b7202 */ /* 0x000fe20000000f00 */
[----:B------:R-:W-:Y:S02]  /*0450*/  @!P2 VIADD R18, R18, 0x1 ;  /* 0x000000011212a836 */ /* 0x000fe40000000000 */
[C---:B------:R-:W-:Y:S01]  /*0460*/  IMAD R9, R24.reuse, UR6, R9 ;  /* 0x0000000618097c24 */ /* 0x040fe2000f8e0209 */
[C---:B------:R-:W-:Y:S02]  /*0470*/  IADD3 R21, R24.reuse, R21, RZ ;  /* 0x0000001518157210 */ /* 0x040fe40007ffe0ff */
        /* <DEDUP_REMOVED lines=9> */
[----:B--2---:R-:W-:Y:S02]  /*0510*/  @!P2 HADD2.F32 R25, -RZ, R14.H0_H0 ;  /* 0x2000000eff19a230 */ /* 0x004fe40000004100 */
[----:B------:R-:W2:Y:S03]  /*0520*/  @!P1 LDC.64 R14, c[0x0][0x210] ;  /* 0x00008400ff0e9b82 */ /* 0x000ea60000000a00 */
[----:B------:R-:W-:-:S04]  /*0530*/  FADD.FTZ R29, R25, -R8 ;  /* 0x80000008191d7221 */ /* 0x000fc80000010000 */
[----:B0-----:R-:W-:Y:S01]  /*0540*/  FFMA.FTZ R8, R29, R27, R8 ;  /* 0x0000001b1d087223 */ /* 0x001fe20000010008 */
[----:B------:R-:W-:-:S04]  /*0550*/  @!P1 IMAD R27, R24, UR6, R9 ;  /* 0x00000006181b9c24 */ /* 0x000fc8000f8e0209 */
[----:B--2---:R-:W-:-:S06]  /*0560*/  @!P1 IMAD.WIDE R14, R27, 0x2, R14 ;  /* 0x000000021b0e9825 */ /* 0x004fcc00078e020e */
[----:B------:R-:W2:Y:S01]  /*0570*/  @!P1 LDG.E.U16.CONSTANT R14, desc[UR8][R14.64] ;  /* 0x000000080e0e9981 */ /* 0x000ea2000c1e9500 */
[----:B------:R-:W-:Y:S01]  /*0580*/  FADD.FTZ R28, -R8, R25 ;  /* 0x00000019081c7221 */ /* 0x000fe20000010100 */
[----:B------:R-:W-:Y:S01]  /*0590*/  IMAD.MOV.U32 R26, RZ, RZ, RZ ;  /* 0x000000ffff1a7224 */ /* 0x000fe200078e00ff */
[----:B------:R-:W-:Y:S02]  /*05a0*/  @!P2 MOV R26, 0x3f800000 ;  /* 0x3f800000001aa802 */ /* 0x000fe40000000f00 */
[----:B------:R-:W-:Y:S01]  /*05b0*/  FMUL.FTZ R28, R29, R28 ;  /* 0x0000001c1d1c7220 */ /* 0x000fe20000410000 */
[----:B------:R-:W-:Y:S01]  /*05c0*/  @!P3 VIADD R13, R13, 0x1 ;  /* 0x000000010d0db836 */ /* 0x000fe20000000000 */
[----:B-1----:R-:W-:Y:S02]  /*05d0*/  IADD3 R17, R24, R21, RZ ;  /* 0x0000001518117210 */ /* 0x002fe40007ffe0ff */
[----:B------:R-:W-:Y:S01]  /*05e0*/  FFMA.FTZ R11, R28, R26, R11 ;  /* 0x0000001a1c0b7223 */ /* 0x000fe2000001000b */
[----:B------:R-:W-:Y:S01]  /*05f0*/  IMAD.MOV.U32 R28, RZ, RZ, RZ ;  /* 0x000000ffff1c7224 */ /* 0x000fe200078e00ff */
[----:B------:R-:W-:Y:S01]  /*0600*/  @!P3 I2FP.F32.S32 R25, R13 ;  /* 0x0000000d0019b245 */ /* 0x000fe20000201400 */
[----:B------:R-:W-:-:S04]  /*0610*/  IMAD R17, R0, UR10, R17 ;  /* 0x0000000a00117c24 */ /* 0x000fc8000f8e0211 */
[----:B------:R-:W0:Y:S01]  /*0620*/  @!P3 MUFU.RCP R28, R25 ;  /* 0x00000019001cb308 */ /* 0x000e220000001000 */
[----:B------:R-:W-:Y:S01]  /*0630*/  ISETP.GE.OR P2, PT, R17, UR5, P0 ;  /* 0x0000000511007c0c */ /* 0x000fe20008746670 */
[----:B------:R-:W-:Y:S01]  /*0640*/  @!P1 VIADD R12, R12, 0x1 ;  /* 0x000000010c0c9836 */ /* 0x000fe20000000000 */
[----:B------:R-:W-:Y:S01]  /*0650*/  CS2R R26, SRZ ;  /* 0x00000000001a7805 */ /* 0x000fe2000001ff00 */
[----:B------:R-:W-:Y:S01]  /*0660*/  HFMA2.MMA R17, -RZ, RZ, 0, 0 ;  /* 0x00000000ff117435 */ /* 0x000fe200000001ff */
[----:B---3--:R-:W-:Y:S02]  /*0670*/  @!P3 HADD2.F32 R26, -RZ, R16.H0_H0 ;  /* 0x20000010ff1ab230 */ /* 0x008fe40000004100 */
[----:B------:R-:W-:-:S03]  /*0680*/  @!P1 I2FP.F32.S32 R29, R12 ;  /* 0x0000000c001d9245 */ /* 0x000fc60000201400 */
[--C-:B------:R-:W-:Y:S01]  /*0690*/  FADD.FTZ R16, R26, -R7.reuse ;  /* 0x800000071a107221 */ /* 0x100fe20000010000 */
[----:B------:R-:W1:Y:S03]  /*06a0*/  @!P1 MUFU.RCP R27, R29 ;  /* 0x0000001d001b9308 */ /* 0x000e660000001000 */
[----:B0-----:R-:W-:-:S04]  /*06b0*/  FFMA.FTZ R7, R16, R28, R7 ;  /* 0x0000001c10077223 */ /* 0x001fc80000010007 */
[----:B------:R-:W-:-:S04]  /*06c0*/  FADD.FTZ R25, -R7, R26 ;  /* 0x0000001a07197221 */ /* 0x000fc80000010100 */
[----:B------:R-:W-:Y:S01]  /*06d0*/  FMUL.FTZ R16, R16, R25 ;  /* 0x0000001910107220 */ /* 0x000fe20000410000 */
[----:B--2---:R-:W-:Y:S02]  /*06e0*/  @!P1 HADD2.F32 R17, -RZ, R14.H0_H0 ;  /* 0x2000000eff119230 */ /* 0x004fe40000004100 */
[----:B------:R-:W0:Y:S03]  /*06f0*/  @!P2 LDC.64 R14, c[0x0][0x210] ;  /* 0x00008400ff0eab82 */ /* 0x000e260000000a00 */
[----:B------:R-:W-:-:S04]  /*0700*/  FADD.FTZ R25, R17, -R6 ;  /* 0x8000000611197221 */ /* 0x000fc80000010000 */
[----:B-1----:R-:W-:Y:S01]  /*0710*/  FFMA.FTZ R6, R25, R27, R6 ;  /* 0x0000001b19067223 */ /* 0x002fe20000010006 */
[----:B------:R-:W-:-:S04]  /*0720*/  @!P2 IMAD R27, R24, UR6, R9 ;  /* 0x00000006181bac24 */ /* 0x000fc8000f8e0209 */
[----:B------:R-:W-:-:S04]  /*0730*/  @!P2 IMAD R27, R24, UR6, R27 ;  /* 0x00000006181bac24 */ /* 0x000fc8000f8e021b */
[----:B0-----:R-:W-:-:S06]  /*0740*/  @!P2 IMAD.WIDE R14, R27, 0x2, R14 ;  /* 0x000000021b0ea825 */ /* 0x001fcc00078e020e */
[----:B------:R-:W2:Y:S01]  /*0750*/  @!P2 LDG.E.U16.CONSTANT R14, desc[UR8][R14.64] ;  /* 0x000000080e0ea981 */ /* 0x000ea2000c1e9500 */
[----:B------:R-:W-:Y:S02]  /*0760*/  @!P2 IADD3 R4, R4, 0x1, RZ ;  /* 0x000000010404a810 */ /* 0x000fe40007ffe0ff */
[----:B------:R-:W-:Y:S02]  /*0770*/  CS2R R26, SRZ ;  /* 0x00000000001a7805 */ /* 0x000fe4000001ff00 */
[----:B------:R-:W-:-:S04]  /*0780*/  @!P2 I2FP.F32.S32 R29, R4 ;  /* 0x00000004001da245 */ /* 0x000fc80000201400 */
[----:B------:R-:W0:Y:S01]  /*0790*/  @!P2 MUFU.RCP R27, R29 ;  /* 0x0000001d001ba308 */ /* 0x000e220000001000 */
[----:B------:R-:W-:Y:S02]  /*07a0*/  IMAD R21, R24, 0x3, R21 ;  /* 0x0000000318157824 */ /* 0x000fe400078e0215 */
[----:B------:R-:W-:Y:S02]  /*07b0*/  IMAD R9, R22, 0x3, R9 ;  /* 0x0000000316097824 */ /* 0x000fe400078e0209 */
[----:B--2---:R-:W-:-:S05]  /*07c0*/  @!P2 HADD2.F32 R26, -RZ, R14.H0_H0 ;  /* 0x2000000eff1aa230 */ /* 0x004fca0000004100 */
        /* <DEDUP_REMOVED lines=18> */
.L_x_1429:
        /* <DEDUP_REMOVED lines=97> */
.L_x_1433:
[----:B------:R-:W-:Y:S05]  /*0f00*/  BSYNC B0 ;  /* 0x0000000000007941 */ /* 0x000fea0003800000 */
.L_x_1432:
        /* <DEDUP_REMOVED lines=37> */
.L_x_1435:
[----:B------:R-:W-:Y:S05]  /*1160*/  BSYNC B0 ;  /* 0x0000000000007941 */ /* 0x000fea0003800000 */
.L_x_1434:
        /* <DEDUP_REMOVED lines=37> */
.L_x_1437:
[----:B------:R-:W-:Y:S05]  /*13c0*/  BSYNC B0 ;  /* 0x0000000000007941 */ /* 0x000fea0003800000 */
.L_x_1436:
        /* <DEDUP_REMOVED lines=37> */
.L_x_1439:
[----:B------:R-:W-:Y:S05]  /*1620*/  BSYNC B0 ;  /* 0x0000000000007941 */ /* 0x000fea0003800000 */
.L_x_1438:
        /* <DEDUP_REMOVED lines=37> */
.L_x_1441:
[----:B------:R-:W-:Y:S05]  /*1880*/  BSYNC B0 ;  /* 0x0000000000007941 */ /* 0x000fea0003800000 */
.L_x_1440:
        /* <DEDUP_REMOVED lines=37> */
.L_x_1443:
[----:B------:R-:W-:Y:S05]  /*1ae0*/  BSYNC B0 ;  /* 0x0000000000007941 */ /* 0x000fea0003800000 */
.L_x_1442:
        /* <DEDUP_REMOVED lines=37> */
.L_x_1445:
[----:B------:R-:W-:Y:S05]  /*1d40*/  BSYNC B0 ;  /* 0x0000000000007941 */ /* 0x000fea0003800000 */
.L_x_1444:
        /* <DEDUP_REMOVED lines=37> */
.L_x_1447:
[----:B------:R-:W-:Y:S05]  /*1fa0*/  BSYNC B0 ;  /* 0x0000000000007941 */ /* 0x000fea0003800000 */
.L_x_1446:
        /* <DEDUP_REMOVED lines=37> */
.L_x_1449:
[----:B------:R-:W-:Y:S05]  /*2200*/  BSYNC B0 ;  /* 0x0000000000007941 */ /* 0x000fea0003800000 */
.L_x_1448:
        /* <DEDUP_REMOVED lines=37> */
.L_x_1451:
[----:B------:R-:W-:Y:S05]  /*2460*/  BSYNC B0 ;  /* 0x0000000000007941 */ /* 0x000fea0003800000 */
.L_x_1450:
        /* <DEDUP_REMOVED lines=37> */
.L_x_1453:
[----:B------:R-:W-:Y:S05]  /*26c0*/  BSYNC B0 ;  /* 0x0000000000007941 */ /* 0x000fea0003800000 */
.L_x_1452:
        /* <DEDUP_REMOVED lines=37> */
.L_x_1455:
[----:B------:R-:W-:Y:S05]  /*2920*/  BSYNC B0 ;  /* 0x0000000000007941 */ /* 0x000fea0003800000 */
.L_x_1454:
        /* <DEDUP_REMOVED lines=37> */
.L_x_1457:
[----:B------:R-:W-:Y:S05]  /*2b80*/  BSYNC B0 ;  /* 0x0000000000007941 */ /* 0x000fea0003800000 */
.L_x_1456:
        /* <DEDUP_REMOVED lines=37> */
.L_x_1459:
[----:B------:R-:W-:Y:S05]  /*2de0*/  BSYNC B0 ;  /* 0x0000000000007941 */ /* 0x000fea0003800000 */
.L_x_1458:
        /* <DEDUP_REMOVED lines=37> */
.L_x_1461:
[----:B------:R-:W-:Y:S05]  /*3040*/  BSYNC B0 ;  /* 0x0000000000007941 */ /* 0x000fea0003800000 */
.L_x_1460:
        /* <DEDUP_REMOVED lines=37> */
.L_x_1463:
[----:B------:R-:W-:Y:S05]  /*32a0*/  BSYNC B0 ;  /* 0x0000000000007941 */ /* 0x000fea0003800000 */
.L_x_1462:
        /* <DEDUP_REMOVED lines=37> */
.L_x_1465:
[----:B------:R-:W-:Y:S05]  /*3500*/  BSYNC B0 ;  /* 0x0000000000007941 */ /* 0x000fea0003800000 */
.L_x_1464:
        /* <DEDUP_REMOVED lines=37> */
.L_x_1467:
[----:B------:R-:W-:Y:S05]  /*3760*/  BSYNC B0 ;  /* 0x0000000000007941 */ /* 0x000fea0003800000 */
.L_x_1466:
        /* <DEDUP_REMOVED lines=37> */
.L_x_1469:
[----:B------:R-:W-:Y:S05]  /*39c0*/  BSYNC B0 ;  /* 0x0000000000007941 */ /* 0x000fea0003800000 */
.L_x_1468:
        /* <DEDUP_REMOVED lines=37> */
.L_x_1471:
[----:B------:R-:W-:Y:S05]  /*3c20*/  BSYNC B0 ;  /* 0x0000000000007941 */ /* 0x000fea0003800000 */
.L_x_1470:
        /* <DEDUP_REMOVED lines=37> */
.L_x_1473:
[----:B------:R-:W-:Y:S05]  /*3e80*/  BSYNC B0 ;  /* 0x0000000000007941 */ /* 0x000fea0003800000 */
.L_x_1472:
        /* <DEDUP_REMOVED lines=37> */
.L_x_1475:
[----:B------:R-:W-:Y:S05]  /*40e0*/  BSYNC B0 ;  /* 0x0000000000007941 */ /* 0x000fea0003800000 */
.L_x_1474:
        /* <DEDUP_REMOVED lines=37> */
.L_x_1477:
[----:B------:R-:W-:Y:S05]  /*4340*/  BSYNC B0 ;  /* 0x0000000000007941 */ /* 0x000fea0003800000 */
.L_x_1476:
        /* <DEDUP_REMOVED lines=37> */
.L_x_1479:
[----:B------:R-:W-:Y:S05]  /*45a0*/  BSYNC B0 ;  /* 0x0000000000007941 */ /* 0x000fea0003800000 */
.L_x_1478:
        /* <DEDUP_REMOVED lines=37> */
.L_x_1481:
[----:B------:R-:W-:Y:S05]  /*4800*/  BSYNC B0 ;  /* 0x0000000000007941 */ /* 0x000fea0003800000 */
.L_x_1480:
        /* <DEDUP_REMOVED lines=37> */
.L_x_1483:
[----:B------:R-:W-:Y:S05]  /*4a60*/  BSYNC B0 ;  /* 0x0000000000007941 */ /* 0x000fea0003800000 */
.L_x_1482:
        /* <DEDUP_REMOVED lines=37> */
.L_x_1485:
[----:B------:R-:W-:Y:S05]  /*4cc0*/  BSYNC B0 ;  /* 0x0000000000007941 */ /* 0x000fea0003800000 */
.L_x_1484:
        /* <DEDUP_REMOVED lines=37> */
.L_x_1487:
[----:B------:R-:W-:Y:S05]  /*4f20*/  BSYNC B0 ;  /* 0x0000000000007941 */ /* 0x000fea0003800000 */
.L_x_1486:
        /* <DEDUP_REMOVED lines=37> */
.L_x_1489:
[----:B------:R-:W-:Y:S05]  /*5180*/  BSYNC B0 ;  /* 0x0000000000007941 */ /* 0x000fea0003800000 */
.L_x_1488:
        /* <DEDUP_REMOVED lines=35> */
.L_x_1491:
[----:B------:R-:W-:Y:S05]  /*53c0*/  BSYNC B0 ;  /* 0x0000000000007941 */ /* 0x000fea0003800000 */
.L_x_1490:
        /* <DEDUP_REMOVED lines=38> */
.L_x_1492:
[----:B------:R-:W-:Y:S05]  /*5630*/  BSYNC B0 ;  /* 0x0000000000007941 */ /* 0x000fea0003800000 */
.L_x_1431:
        /* <DEDUP_REMOVED lines=47> */
[----:B------:R-:W-:Y:S05]  /*5930*/  CALL.REL.NOINC `($__internal_27_$__cuda_sm20_dsqrt_rn_f64_mediumpath_v1) ;  /* 0x0000005800487944 */ /* 0x000fea0003c00000 */
.L_x_1497:
[----:B------:R-:W-:Y:S05]  /*5940*/  BSYNC B1 ;  /* 0x0000000000017941 */ /* 0x000fea0003800000 */
.L_x_1496:
        /* <DEDUP_REMOVED lines=13> */
[----:B------:R-:W-:Y:S05]  /*5a20*/  CALL.REL.NOINC `($__internal_26_$__cuda_sm20_dblrcp_rn_slowpath_v3) ;  /* 0x0000005400607944 */ /* 0x000fea0003c00000 */
.L_x_1499:
[----:B------:R-:W-:Y:S05]  /*5a30*/  BSYNC B1 ;  /* 0x0000000000017941 */ /* 0x000fea0003800000 */
.L_x_1498:
[----:B------:R-:W-:Y:S01]  /*5a40*/  UMOV UR4, 0xf0000000 ;  /* 0xf000000000047882 */ /* 0x000fe20000000000 */
[----:B------:R-:W-:Y:S01]  /*5a50*/  UMOV UR5, 0x380fffff ;  /* 0x380fffff00057882 */ /* 0x000fe20000000000 */
[----:B------:R-:W0:Y:S01]  /*5a60*/  F2F.F32.F64 R3, R6 ;  /* 0x0000000600037310 */ /* 0x000e220000301000 */
[----:B------:R-:W-:-:S14]  /*5a70*/  DSETP.GEU.AND P0, PT, |R6|, UR4, PT ;  /* 0x0000000406007e2a */ /* 0x000fdc000bf0e200 */
[----:B0-----:R-:W-:-:S07]  /*5a80*/  @!P0 FMUL R3, R3, 1.175494350822287508e-38 ;  /* 0x0080000003038820 */ /* 0x001fce0000400000 */
.L_x_1495:
[----:B------:R-:W-:Y:S05]  /*5a90*/  BSYNC B0 ;  /* 0x0000000000007941 */ /* 0x000fea0003800000 */
.L_x_1494:
[----:B------:R-:W-:Y:S01]  /*5aa0*/  STG.E desc[UR8][R4.64], R3 ;  /* 0x0000000304007986 */ /* 0x000fe2000c101908 */
[----:B------:R-:W-:Y:S05]  /*5ab0*/  EXIT ;  /* 0x000000000000794d */ /* 0x000fea0003800000 */
.L_x_1493:
        /* <DEDUP_REMOVED lines=20> */
.L_x_1501:
[----:B------:R-:W-:Y:S05]  /*5c00*/  BSYNC B0 ;  /* 0x0000000000007941 */ /* 0x000fea0003800000 */
.L_x_1500:
        /* <DEDUP_REMOVED lines=28> */
.L_x_1503:
[----:B------:R-:W-:Y:S05]  /*5dd0*/  BSYNC B0 ;  /* 0x0000000000007941 */ /* 0x000fea0003800000 */
.L_x_1502:
        /* <DEDUP_REMOVED lines=19> */
.L_x_1506:
        /* <DEDUP_REMOVED lines=39> */
.L_x_1505:
[----:B------:R-:W-:Y:S05]  /*6180*/  BSYNC B0 ;  /* 0x0000000000007941 */ /* 0x000fea0003800000 */
.L_x_1504:
        /* <DEDUP_REMOVED lines=46> */
.L_x_1509:
[----:B------:R-:W-:Y:S05]  /*6470*/  BSYNC B0 ;  /* 0x0000000000007941 */ /* 0x000fea0003800000 */
.L_x_1508:
        /* <DEDUP_REMOVED lines=39> */
.L_x_1511:
[----:B------:R-:W-:Y:S05]  /*66f0*/  BSYNC B0 ;  /* 0x0000000000007941 */ /* 0x000fea0003800000 */
.L_x_1510:
        /* <DEDUP_REMOVED lines=37> */
.L_x_1513:
[----:B------:R-:W-:Y:S05]  /*6950*/  BSYNC B0 ;  /* 0x0000000000007941 */ /* 0x000fea0003800000 */
.L_x_1512:
        /* <DEDUP_REMOVED lines=37> */
.L_x_1515:
[----:B------:R-:W-:Y:S05]  /*6bb0*/  BSYNC B0 ;  /* 0x0000000000007941 */ /* 0x000fea0003800000 */
.L_x_1514:
        /* <DEDUP_REMOVED lines=37> */
.L_x_1517:
[----:B------:R-:W-:Y:S05]  /*6e10*/  BSYNC B0 ;  /* 0x0000000000007941 */ /* 0x000fea0003800000 */
.L_x_1516:
        /* <DEDUP_REMOVED lines=37> */
.L_x_1519:
[----:B------:R-:W-:Y:S05]  /*7070*/  BSYNC B0 ;  /* 0x0000000000007941 */ /* 0x000fea0003800000 */
.L_x_1518:
        /* <DEDUP_REMOVED lines=37> */
.L_x_1521:
[----:B------:R-:W-:Y:S05]  /*72d0*/  BSYNC B0 ;  /* 0x0000000000007941 */ /* 0x000fea0003800000 */
.L_x_1520:
        /* <DEDUP_REMOVED lines=37> */
.L_x_1523:
[----:B------:R-:W-:Y:S05]  /*7530*/  BSYNC B0 ;  /* 0x0000000000007941 */ /* 0x000fea0003800000 */
.L_x_1522:
        /* <DEDUP_REMOVED lines=37> */
.L_x_1525:
[----:B------:R-:W-:Y:S05]  /*7790*/  BSYNC B0 ;  /* 0x0000000000007941 */ /* 0x000fea0003800000 */
.L_x_1524:
        /* <DEDUP_REMOVED lines=37> */
.L_x_1527:
[----:B------:R-:W-:Y:S05]  /*79f0*/  BSYNC B0 ;  /* 0x0000000000007941 */ /* 0x000fea0003800000 */
.L_x_1526:
        /* <DEDUP_REMOVED lines=37> */
.L_x_1529:
[----:B------:R-:W-:Y:S05]  /*7c50*/  BSYNC B0 ;  /* 0x0000000000007941 */ /* 0x000fea0003800000 */
.L_x_1528:
        /* <DEDUP_REMOVED lines=37> */
.L_x_1531:
[----:B------:R-:W-:Y:S05]  /*7eb0*/  BSYNC B0 ;  /* 0x0000000000007941 */ /* 0x000fea0003800000 */
.L_x_1530:
        /* <DEDUP_REMOVED lines=37> */
.L_x_1533:
[----:B------:R-:W-:Y:S05]  /*8110*/  BSYNC B0 ;  /* 0x0000000000007941 */ /* 0x000fea0003800000 */
.L_x_1532:
        /* <DEDUP_REMOVED lines=37> */
.L_x_1535:
[----:B------:R-:W-:Y:S05]  /*8370*/  BSYNC B0 ;  /* 0x0000000000007941 */ /* 0x000fea0003800000 */
.L_x_1534:
        /* <DEDUP_REMOVED lines=37> */
.L_x_1537:
[----:B------:R-:W-:Y:S05]  /*85d0*/  BSYNC B0 ;  /* 0x0000000000007941 */ /* 0x000fea0003800000 */
.L_x_1536:
        /* <DEDUP_REMOVED lines=37> */
.L_x_1539:
[----:B------:R-:W-:Y:S05]  /*8830*/  BSYNC B0 ;  /* 0x0000000000007941 */ /* 0x000fea0003800000 */
.L_x_1538:
        /* <DEDUP_REMOVED lines=37> */
.L_x_1541:
[----:B------:R-:W-:Y:S05]  /*8a90*/  BSYNC B0 ;  /* 0x0000000000007941 */ /* 0x000fea0003800000 */
.L_x_1540:
        /* <DEDUP_REMOVED lines=37> */
.L_x_1543:
[----:B------:R-:W-:Y:S05]  /*8cf0*/  BSYNC B0 ;  /* 0x0000000000007941 */ /* 0x000fea0003800000 */
.L_x_1542:
        /* <DEDUP_REMOVED lines=37> */
.L_x_1545:
[----:B------:R-:W-:Y:S05]  /*8f50*/  BSYNC B0 ;  /* 0x0000000000007941 */ /* 0x000fea0003800000 */
.L_x_1544:
        /* <DEDUP_REMOVED lines=37> */
.L_x_1547:
[----:B------:R-:W-:Y:S05]  /*91b0*/  BSYNC B0 ;  /* 0x0000000000007941 */ /* 0x000fea0003800000 */
.L_x_1546:
        /* <DEDUP_REMOVED lines=37> */
.L_x_1549:
[----:B------:R-:W-:Y:S05]  /*9410*/  BSYNC B0 ;  /* 0x0000000000007941 */ /* 0x000fea0003800000 */
.L_x_1548:
        /* <DEDUP_REMOVED lines=37> */
.L_x_1551:
[----:B------:R-:W-:Y:S05]  /*9670*/  BSYNC B0 ;  /* 0x0000000000007941 */ /* 0x000fea0003800000 */
.L_x_1550:
        /* <DEDUP_REMOVED lines=37> */
.L_x_1553:
[----:B------:R-:W-:Y:S05]  /*98d0*/  BSYNC B0 ;  /* 0x0000000000007941 */ /* 0x000fea0003800000 */
.L_x_1552:
        /* <DEDUP_REMOVED lines=37> */
.L_x_1555:
[----:B------:R-:W-:Y:S05]  /*9b30*/  BSYNC B0 ;  /* 0x0000000000007941 */ /* 0x000fea0003800000 */
.L_x_1554:
        /* <DEDUP_REMOVED lines=37> */
.L_x_1557:
[----:B------:R-:W-:Y:S05]  /*9d90*/  BSYNC B0 ;  /* 0x0000000000007941 */ /* 0x000fea0003800000 */
.L_x_1556:
        /* <DEDUP_REMOVED lines=37> */
.L_x_1559:
[----:B------:R-:W-:Y:S05]  /*9ff0*/  BSYNC B0 ;  /* 0x0000000000007941 */ /* 0x000fea0003800000 */
.L_x_1558:
        /* <DEDUP_REMOVED lines=37> */
.L_x_1561:
[----:B------:R-:W-:Y:S05]  /*a250*/  BSYNC B0 ;  /* 0x0000000000007941 */ /* 0x000fea0003800000 */
.L_x_1560:
        /* <DEDUP_REMOVED lines=37> */
.L_x_1563:
[----:B------:R-:W-:Y:S05]  /*a4b0*/  BSYNC B0 ;  /* 0x0000000000007941 */ /* 0x000fea0003800000 */
.L_x_1562:
        /* <DEDUP_REMOVED lines=37> */
.L_x_1565:
[----:B------:R-:W-:Y:S05]  /*a710*/  BSYNC B0 ;  /* 0x0000000000007941 */ /* 0x000fea0003800000 */
.L_x_1564:
        /* <DEDUP_REMOVED lines=35> */
.L_x_1567:
[----:B------:R-:W-:Y:S05]  /*a950*/  BSYNC B0 ;  /* 0x0000000000007941 */ /* 0x000fea0003800000 */
.L_x_1566:
        /* <DEDUP_REMOVED lines=38> */
.L_x_1568:
[----:B------:R-:W-:Y:S05]  /*abc0*/  BSYNC B0 ;  /* 0x0000000000007941 */ /* 0x000fea0003800000 */
.L_x_1507:
        /* <DEDUP_REMOVED lines=38> */
.L_x_1572:
[----:B------:R-:W-:Y:S05]  /*ae30*/  BSYNC B1 ;  /* 0x0000000000017941 */ /* 0x000fea0003800000 */
.L_x_1571:
        /* <DEDUP_REMOVED lines=13> */
[----:B------:R-:W-:Y:S05]  /*af10*/  CALL.REL.NOINC `($__internal_26_$__cuda_sm20_dblrcp_rn_slowpath_v3) ;  /* 0x0000000000247944 */ /* 0x000fea0003c00000 */
.L_x_1574:
[----:B------:R-:W-:Y:S05]  /*af20*/  BSYNC B1 ;  /* 0x0000000000017941 */ /* 0x000fea0003800000 */
.L_x_1573:
[----:B------:R-:W-:Y:S01]  /*af30*/  UMOV UR4, 0xf0000000 ;  /* 0xf000000000047882 */ /* 0x000fe20000000000 */
[----:B------:R-:W-:Y:S01]  /*af40*/  UMOV UR5, 0x380fffff ;  /* 0x380fffff00057882 */ /* 0x000fe20000000000 */
[----:B------:R-:W0:Y:S01]  /*af50*/  F2F.F32.F64 R3, R6 ;  /* 0x0000000600037310 */ /* 0x000e220000301000 */
[----:B------:R-:W-:-:S14]  /*af60*/  DSETP.GEU.AND P0, PT, |R6|, UR4, PT ;  /* 0x0000000406007e2a */ /* 0x000fdc000bf0e200 */
[----:B0-----:R-:W-:-:S07]  /*af70*/  @!P0 FMUL R3, R3, 1.175494350822287508e-38 ;  /* 0x0080000003038820 */ /* 0x001fce0000400000 */
.L_x_1570:
[----:B------:R-:W-:Y:S05]  /*af80*/  BSYNC B0 ;  /* 0x0000000000007941 */ /* 0x000fea0003800000 */
.L_x_1569:
[----:B------:R-:W-:Y:S01]  /*af90*/  STG.E desc[UR8][R4.64], R3 ;  /* 0x0000000304007986 */ /* 0x000fe2000c101908 */
[----:B------:R-:W-:Y:S05]  /*afa0*/  EXIT ;  /* 0x000000000000794d */ /* 0x000fea0003800000 */
        .weak           $__internal_26_$__cuda_sm20_dblrcp_rn_slowpath_v3
        .type           $__internal_26_$__cuda_sm20_dblrcp_rn_slowpath_v3,@function
        .size           $__internal_26_$__cuda_sm20_dblrcp_rn_slowpath_v3,($__internal_27_$__cuda_sm20_dsqrt_rn_f64_mediumpath_v1 - $__internal_26_$__cuda_sm20_dblrcp_rn_slowpath_v3)
$__internal_26_$__cuda_sm20_dblrcp_rn_slowpath_v3:
        /* <DEDUP_REMOVED lines=27> */
.L_x_1578:
        /* <DEDUP_REMOVED lines=10> */
.L_x_1576:
[----:B------:R-:W-:Y:S01]  /*b200*/  LOP3.LUT R7, R3, 0x80000, RZ, 0xfc, !PT ;  /* 0x0008000003077812 */ /* 0x000fe200078efcff */
[----:B------:R-:W-:-:S07]  /*b210*/  IMAD.MOV.U32 R6, RZ, RZ, R2 ;  /* 0x000000ffff067224 */ /* 0x000fce00078e0002 */
.L_x_1577:
[----:B------:R-:W-:Y:S05]  /*b220*/  BSYNC B2 ;  /* 0x0000000000027941 */ /* 0x000fea0003800000 */
.L_x_1575:
[----:B------:R-:W-:Y:S01]  /*b230*/  HFMA2.MMA R3, -RZ, RZ, 0, 0 ;  /* 0x00000000ff037435 */ /* 0x000fe200000001ff */
[----:B------:R-:W-:-:S05]  /*b240*/  MOV R2, R0 ;  /* 0x0000000000027202 */ /* 0x000fca0000000f00 */
[----:B------:R-:W-:Y:S05]  /*b250*/  RET.REL.NODEC R2 `(_ZN2at6native50batch_norm_collect_statistics_channels_last_kernelINS0_6InvStdEN3c104HalfEfLi4EEEvPKT0_PT1_S9_PVS8_PiiiS8_) ;  /* 0xffffff4c02687950 */ /* 0x000fea0003c3ffff */
        .weak           $__internal_27_$__cuda_sm20_dsqrt_rn_f64_mediumpath_v1
        .type           $__internal_27_$__cuda_sm20_dsqrt_rn_f64_mediumpath_v1,@function
        .size           $__internal_27_$__cuda_sm20_dsqrt_rn_f64_mediumpath_v1,(.L_x_28238 - $__internal_27_$__cuda_sm20_dsqrt_rn_f64_mediumpath_v1)
$__internal_27_$__cuda_sm20_dsqrt_rn_f64_mediumpath_v1:
        /* <DEDUP_REMOVED lines=14> */
.L_x_1580:
        /* <DEDUP_REMOVED lines=24> */
.L_x_1582:
[----:B------:R-:W-:-:S11]  /*b4c0*/  DADD R2, R6, R6 ;  /* 0x0000000006027229 */ /* 0x000fd60000000006 */
.L_x_1581:
[----:B------:R-:W-:Y:S05]  /*b4d0*/  BSYNC B2 ;  /* 0x0000000000027941 */ /* 0x000fea0003800000 */
.L_x_1579:
[----:B------:R-:W-:Y:S01]  /*b4e0*/  IMAD.MOV.U32 R9, RZ, RZ, R3 ;  /* 0x000000ffff097224 */ /* 0x000fe200078e0003 */
[----:B------:R-:W-:Y:S01]  /*b4f0*/  HFMA2.MMA R3, -RZ, RZ, 0, 0 ;  /* 0x00000000ff037435 */ /* 0x000fe200000001ff */
[----:B------:R-:W-:Y:S02]  /*b500*/  MOV R8, R2 ;  /* 0x0000000200087202 */ /* 0x000fe40000000f00 */
[----:B------:R-:W-:-:S04]  /*b510*/  MOV R2, R0 ;  /* 0x0000000000027202 */ /* 0x000fc80000000f00 */
[----:B------:R-:W-:Y:S05]  /*b520*/  RET.REL.NODEC R2 `(_ZN2at6native50batch_norm_collect_statistics_channels_last_kernelINS0_6InvStdEN3c104HalfEfLi4EEEvPKT0_PT1_S9_PVS8_PiiiS8_) ;  /* 0xffffff4802b47950 */ /* 0x000fea0003c3ffff */
.L_x_1583:
        /* <DEDUP_REMOVED lines=13> */
.L_x_28238:


//--------------------- .text._ZN2at6native36batch_norm_collect_statistics_kernelINS0_6InvStdEffflEEvNS_27GenericPackedTensorAccessorIKT0_Lm3ENS_17RestrictPtrTraitsET3_EET2_S9_NS3_IS9_Lm1ES6_S7_EESA_ --------------------------
	.section	.text._ZN2at6native36batch_norm_collect_statistics_kernelINS0_6InvStdEffflEEvNS_27GenericPackedTensorAccessorIKT0_Lm3ENS_17RestrictPtrTraitsET3_EET2_S9_NS3_IS9_Lm1ES6_S7_EESA_,"ax",@progbits
	.align	128
        .global         _ZN2at6native36batch_norm_collect_statistics_kernelINS0_6InvStdEffflEEvNS_27GenericPackedTensorAccessorIKT0_Lm3ENS_17RestrictPtrTraitsET3_EET2_S9_NS3_IS9_Lm1ES6_S7_EESA_
        .type           _ZN2at6native36batch_norm_collect_statistics_kernelINS0_6InvStdEffflEEvNS_27GenericPackedTensorAccessorIKT0_Lm3ENS_17RestrictPtrTraitsET3_EET2_S9_NS3_IS9_Lm1ES6_S7_EESA_,@function
        .size           _ZN2at6native36batch_norm_collect_statistics_kernelINS0_6InvStdEffflEEvNS_27GenericPackedTensorAccessorIKT0_Lm3ENS_17RestrictPtrTraitsET3_EET2_S9_NS3_IS9_Lm1ES6_S7_EESA_,(.L_x_28240 - _ZN2at6native36batch_norm_collect_statistics_kernelINS0_6InvStdEffflEEvNS_27GenericPackedTensorAccessorIKT0_Lm3ENS_17RestrictPtrTraitsET3_EET2_S9_NS3_IS9_Lm1ES6_S7_EESA_)
        .other          _ZN2at6native36batch_norm_collect_statistics_kernelINS0_6InvStdEffflEEvNS_27GenericPackedTensorAccessorIKT0_Lm3ENS_17RestrictPtrTraitsET3_EET2_S9_NS3_IS9_Lm1ES6_S7_EESA_,@"STO_CUDA_ENTRY STV_DEFAULT"
_ZN2at6native36batch_norm_collect_statistics_kernelINS0_6InvStdEffflEEvNS_27GenericPackedTensorAccessorIKT0_Lm3ENS_17RestrictPtrTraitsET3_EET2_S9_NS3_IS9_Lm1ES6_S7_EESA_:
.text._ZN2at6native36batch_norm_collect_statistics_kernelINS0_6InvStdEffflEEvNS_27GenericPackedTensorAccessorIKT0_Lm3ENS_17RestrictPtrTraitsET3_EET2_S9_NS3_IS9_Lm1ES6_S7_EESA_:
        /* <DEDUP_REMOVED lines=29> */
.L_x_1589:
        /* <DEDUP_REMOVED lines=14> */
.L_x_1588:
        /* <DEDUP_REMOVED lines=8> */
[----:B------:R-:W2:Y:S01]  /*0330*/  LDG.E R14, desc[UR12][R14.64] ;  /* 0x0000000c0e0e7981 */ /* 0x000ea2000c1e1900 */
        /* <DEDUP_REMOVED lines=8> */
[----:B--2---:R-:W-:-:S04]  /*03c0*/  FADD.FTZ R12, R14, -R9 ;  /* 0x800000090e0c7221 */ /* 0x004fc80000010000 */
[----:B0-----:R-:W-:-:S04]  /*03d0*/  FFMA.FTZ R9, R12, R13, R9 ;  /* 0x0000000d0c097223 */ /* 0x001fc80000010009 */
[----:B------:R-:W-:-:S04]  /*03e0*/  FADD.FTZ R25, R14, -R9 ;  /* 0x800000090e197221 */ /* 0x000fc80000010000 */
[----:B------:R-:W-:Y:S01]  /*03f0*/  FFMA.FTZ R8, R12, R25, R8 ;  /* 0x000000190c087223 */ /* 0x000fe20000010008 */
[----:B------:R-:W-:Y:S06]  /*0400*/  @!P0 BRA `(.L_x_1588) ;  /* 0xfffffffc00a88947 */ /* 0x000fec000383ffff */
.L_x_1587:
[----:B------:R-:W-:Y:S05]  /*0410*/  BSYNC B1 ;  /* 0x0000000000017941 */ /* 0x000fea0003800000 */
.L_x_1586:
[----:B------:R-:W-:Y:S01]  /*0420*/  IADD3 R13, R0, R17, RZ ;  /* 0x00000011000d7210 */ /* 0x000fe20007ffe0ff */
[----:B------:R-:W-:-:S03]  /*0430*/  ULDC.64 UR4, c[0x0][0x218] ;  /* 0x0000860000047ab9 */ /* 0x000fc60000000a00 */
[----:B------:R-:W-:Y:S01]  /*0440*/  ISETP.GE.U32.AND P0, PT, R13, UR4, PT ;  /* 0x000000040d007c0c */ /* 0x000fe2000bf06070 */
[--C-:B------:R-:W-:Y:S01]  /*0450*/  IMAD.MOV.U32 R17, RZ, RZ, R13.reuse ;  /* 0x000000ffff117224 */ /* 0x100fe200078e000d */
[----:B------:R-:W-:-:S04]  /*0460*/  SHF.R.S32.HI R10, RZ, 0x1f, R13 ;  /* 0x0000001fff0a7819 */ /* 0x000fc8000001140d */
[----:B------:R-:W-:-:S13]  /*0470*/  ISETP.GE.AND.EX P0, PT, R10, UR5, PT, P0 ;  /* 0x000000050a007c0c */ /* 0x000fda000bf06300 */
[----:B------:R-:W-:Y:S05]  /*0480*/  @!P0 BRA `(.L_x_1589) ;  /* 0xfffffffc00508947 */ /* 0x000fea000383ffff */
.L_x_1585:
[----:B------:R-:W-:Y:S05]  /*0490*/  BSYNC B0 ;  /* 0x0000000000007941 */ /* 0x000fea0003800000 */
.L_x_1584:
        /* <DEDUP_REMOVED lines=20> */
[----:B-1----:R-:W-:Y:S05]  /*05e0*/  CALL.REL.NOINC `($__internal_28_$__cuda_sm20_dblrcp_rn_slowpath_v3) ;  /* 0x0000001c00b07944 */ /* 0x002fea0003c00000 */
[----:B------:R-:W-:Y:S01]  /*05f0*/  IMAD.MOV.U32 R16, RZ, RZ, R14 ;  /* 0x000000ffff107224 */ /* 0x000fe200078e000e */
[----:B------:R-:W-:-:S07]  /*0600*/  MOV R17, R15 ;  /* 0x0000000f00117202 */ /* 0x000fce0000000f00 */
.L_x_1591:
[----:B------:R-:W-:Y:S05]  /*0610*/  BSYNC B1 ;  /* 0x0000000000017941 */ /* 0x000fea0003800000 */
.L_x_1590:
        /* <DEDUP_REMOVED lines=37> */
[----:B------:R-:W-:Y:S05]  /*0870*/  CALL.REL.NOINC `($__internal_28_$__cuda_sm20_dblrcp_rn_slowpath_v3) ;  /* 0x0000001c000c7944 */ /* 0x000fea0003c00000 */
.L_x_1593:
[----:B------:R-:W-:Y:S05]  /*0880*/  BSYNC B1 ;  /* 0x0000000000017941 */ /* 0x000fea0003800000 */
.L_x_1592:
        /* <DEDUP_REMOVED lines=36> */
[----:B------:R-:W-:Y:S05]  /*0ad0*/  CALL.REL.NOINC `($__internal_28_$__cuda_sm20_dblrcp_rn_slowpath_v3) ;  /* 0x0000001800747944 */ /* 0x000fea0003c00000 */
.L_x_1595:
[----:B------:R-:W-:Y:S05]  /*0ae0*/  BSYNC B1 ;  /* 0x0000000000017941 */ /* 0x000fea0003800000 */
.L_x_1594:
        /* <DEDUP_REMOVED lines=37> */
.L_x_1597:
[----:B------:R-:W-:Y:S05]  /*0d40*/  BSYNC B1 ;  /* 0x0000000000017941 */ /* 0x000fea0003800000 */
.L_x_1596:
        /* <DEDUP_REMOVED lines=37> */
.L_x_1599:
[----:B------:R-:W-:Y:S05]  /*0fa0*/  BSYNC B1 ;  /* 0x0000000000017941 */ /* 0x000fea0003800000 */
.L_x_1598:
        /* <DEDUP_REMOVED lines=31> */
.L_x_1601:
[----:B------:R-:W-:Y:S05]  /*11a0*/  BSYNC B0 ;  /* 0x0000000000007941 */ /* 0x000fea0003800000 */
.L_x_1600:
        /* <DEDUP_REMOVED lines=16> */
.L_x_1603:
[----:B------:R-:W-:Y:S05]  /*12b0*/  BSYNC B0 ;  /* 0x0000000000007941 */ /* 0x000fea0003800000 */
.L_x_1602:
        /* <DEDUP_REMOVED lines=20> */
[----:B------:R-:W-:Y:S05]  /*1400*/  CALL.REL.NOINC `($__internal_28_$__cuda_sm20_dblrcp_rn_slowpath_v3) ;  /* 0x0000001000287944 */ /* 0x000fea0003c00000 */
[----:B------:R-:W-:Y:S01]  /*1410*/  IMAD.MOV.U32 R16, RZ, RZ, R14 ;  /* 0x000000ffff107224 */ /* 0x000fe200078e000e */
[----:B------:R-:W-:-:S07]  /*1420*/  MOV R17, R15 ;  /* 0x0000000f00117202 */ /* 0x000fce0000000f00 */
.L_x_1605:
[----:B------:R-:W-:Y:S05]  /*1430*/  BSYNC B1 ;  /* 0x0000000000017941 */ /* 0x000fea0003800000 */
.L_x_1604:
        /* <DEDUP_REMOVED lines=37> */
[----:B--2---:R-:W-:Y:S05]  /*1690*/  CALL.REL.NOINC `($__internal_28_$__cuda_sm20_dblrcp_rn_slowpath_v3) ;  /* 0x0000000c00847944 */ /* 0x004fea0003c00000 */
.L_x_1607:
[----:B------:R-:W-:Y:S05]  /*16a0*/  BSYNC B1 ;  /* 0x0000000000017941 */ /* 0x000fea0003800000 */
.L_x_1606:
        /* <DEDUP_REMOVED lines=37> */
.L_x_1609:
[----:B------:R-:W-:Y:S05]  /*1900*/  BSYNC B1 ;  /* 0x0000000000017941 */ /* 0x000fea0003800000 */
.L_x_1608:
        /* <DEDUP_REMOVED lines=36> */
[----:B------:R-:W-:Y:S05]  /*1b50*/  CALL.REL.NOINC `($__internal_28_$__cuda_sm20_dblrcp_rn_slowpath_v3) ;  /* 0x0000000800547944 */ /* 0x000fea0003c00000 */
[----:B------:R-:W-:Y:S02]  /*1b60*/  MOV R18, R14 ;  /* 0x0000000e00127202 */ /* 0x000fe40000000f00 */
[----:B------:R-:W-:-:S07]  /*1b70*/  MOV R19, R15 ;  /* 0x0000000f00137202 */ /* 0x000fce0000000f00 */
.L_x_1611:
[----:B------:R-:W-:Y:S05]  /*1b80*/  BSYNC B1 ;  /* 0x0000000000017941 */ /* 0x000fea0003800000 */
.L_x_1610:
        /* <DEDUP_REMOVED lines=36> */
[----:B--2---:R-:W-:Y:S05]  /*1dd0*/  CALL.REL.NOINC `($__internal_28_$__cuda_sm20_dblrcp_rn_slowpath_v3) ;  /* 0x0000000400b47944 */ /* 0x004fea0003c00000 */
.L_x_1613:
[----:B------:R-:W-:Y:S05]  /*1de0*/  BSYNC B1 ;  /* 0x0000000000017941 */ /* 0x000fea0003800000 */
.L_x_1612:
        /* <DEDUP_REMOVED lines=27> */
.L_x_1614:
        /* <DEDUP_REMOVED lines=45> */
[----:B------:R-:W-:Y:S05]  /*2270*/  CALL.REL.NOINC `($__internal_29_$__cuda_sm20_dsqrt_rn_f64_mediumpath_v1) ;  /* 0x0000000400287944 */ /* 0x000fea0003c00000 */
.L_x_1618:
[----:B------:R-:W-:Y:S05]  /*2280*/  BSYNC B0 ;  /* 0x0000000000007941 */ /* 0x000fea0003800000 */
.L_x_1617:
        /* <DEDUP_REMOVED lines=13> */
[----:B------:R-:W-:Y:S05]  /*2360*/  CALL.REL.NOINC `($__internal_28_$__cuda_sm20_dblrcp_rn_slowpath_v3) ;  /* 0x0000000000507944 */ /* 0x000fea0003c00000 */
.L_x_1620:
[----:B------:R-:W-:Y:S05]  /*2370*/  BSYNC B2 ;  /* 0x0000000000027941 */ /* 0x000fea0003800000 */
.L_x_1619:
[----:B------:R-:W-:Y:S01]  /*2380*/  UMOV UR4, 0xf0000000 ;  /* 0xf000000000047882 */ /* 0x000fe20000000000 */
[----:B------:R-:W-:Y:S01]  /*2390*/  UMOV UR5, 0x380fffff ;  /* 0x380fffff00057882 */ /* 0x000fe20000000000 */
[----:B------:R-:W0:Y:S01]  /*23a0*/  F2F.F32.F64 R5, R14 ;  /* 0x0000000e00057310 */ /* 0x000e220000301000 */
[----:B------:R-:W-:-:S14]  /*23b0*/  DSETP.GEU.AND P0, PT, |R14|, UR4, PT ;  /* 0x000000040e007e2a */ /* 0x000fdc000bf0e200 */
[----:B0-----:R-:W-:-:S07]  /*23c0*/  @!P0 FMUL R5, R5, 1.175494350822287508e-38 ;  /* 0x0080000005058820 */ /* 0x001fce0000400000 */
.L_x_1616:
[----:B------:R-:W-:Y:S05]  /*23d0*/  BSYNC B1 ;  /* 0x0000000000017941 */ /* 0x000fea0003800000 */
.L_x_1615:
        /* <DEDUP_REMOVED lines=13> */
        .weak           $__internal_28_$__cuda_sm20_dblrcp_rn_slowpath_v3
        .type           $__internal_28_$__cuda_sm20_dblrcp_rn_slowpath_v3,@function
        .size           $__internal_28_$__cuda_sm20_dblrcp_rn_slowpath_v3,($__internal_29_$__cuda_sm20_dsqrt_rn_f64_mediumpath_v1 - $__internal_28_$__cuda_sm20_dblrcp_rn_slowpath_v3)
$__internal_28_$__cuda_sm20_dblrcp_rn_slowpath_v3:
        /* <DEDUP_REMOVED lines=24> */
.L_x_1624:
        /* <DEDUP_REMOVED lines=9> */
.L_x_1622:
[----:B------:R-:W-:Y:S02]  /*26c0*/  LOP3.LUT R15, R13, 0x80000, RZ, 0xfc, !PT ;  /* 0x000800000d0f7812 */ /* 0x000fe400078efcff */
[----:B------:R-:W-:-:S07]  /*26d0*/  MOV R14, R12 ;  /* 0x0000000c000e7202 */ /* 0x000fce0000000f00 */
.L_x_1623:
[----:B------:R-:W-:Y:S05]  /*26e0*/  BSYNC B0 ;  /* 0x0000000000007941 */ /* 0x000fea0003800000 */
.L_x_1621:
[----:B------:R-:W-:Y:S01]  /*26f0*/  MOV R12, R4 ;  /* 0x00000004000c7202 */ /* 0x000fe20000000f00 */
[----:B------:R-:W-:-:S04]  /*2700*/  IMAD.MOV.U32 R13, RZ, RZ, 0x0 ;  /* 0x00000000ff0d7424 */ /* 0x000fc800078e00ff */
[----:B------:R-:W-:Y:S05]  /*2710*/  RET.REL.NODEC R12 `(_ZN2at6native36batch_norm_collect_statistics_kernelINS0_6InvStdEffflEEvNS_27GenericPackedTensorAccessorIKT0_Lm3ENS_17RestrictPtrTraitsET3_EET2_S9_NS3_IS9_Lm1ES6_S7_EESA_) ;  /* 0xffffffd80c387950 */ /* 0x000fea0003c3ffff */
        .weak           $__internal_29_$__cuda_sm20_dsqrt_rn_f64_mediumpath_v1
        .type           $__internal_29_$__cuda_sm20_dsqrt_rn_f64_mediumpath_v1,@function
        .size           $__internal_29_$__cuda_sm20_dsqrt_rn_f64_mediumpath_v1,(.L_x_28240 - $__internal_29_$__cuda_sm20_dsqrt_rn_f64_mediumpath_v1)
$__internal_29_$__cuda_sm20_dsqrt_rn_f64_mediumpath_v1:
        /* <DEDUP_REMOVED lines=16> */
.L_x_1626:
        /* <DEDUP_REMOVED lines=24> */
.L_x_1628:
[----:B------:R-:W-:-:S11]  /*29a0*/  DADD R2, R4, R4 ;  /* 0x0000000004027229 */ /* 0x000fd60000000004 */
.L_x_1627:
[----:B------:R-:W-:Y:S05]  /*29b0*/  BSYNC B2 ;  /* 0x0000000000027941 */ /* 0x000fea0003800000 */
.L_x_1625:
[----:B------:R-:W-:Y:S01]  /*29c0*/  IMAD.MOV.U32 R13, RZ, RZ, R3 ;  /* 0x000000ffff0d7224 */ /* 0x000fe200078e0003 */
[----:B------:R-:W-:Y:S01]  /*29d0*/  HFMA2.MMA R3, -RZ, RZ, 0, 0 ;  /* 0x00000000ff037435 */ /* 0x000fe200000001ff */
[----:B------:R-:W-:Y:S02]  /*29e0*/  MOV R12, R2 ;  /* 0x00000002000c7202 */ /* 0x000fe40000000f00 */
[----:B------:R-:W-:-:S04]  /*29f0*/  MOV R2, R0 ;  /* 0x0000000000027202 */ /* 0x000fc80000000f00 */
[----:B------:R-:W-:Y:S05]  /*2a00*/  RET.REL.NODEC R2 `(_ZN2at6native36batch_norm_collect_statistics_kernelINS0_6InvStdEffflEEvNS_27GenericPackedTensorAccessorIKT0_Lm3ENS_17RestrictPtrTraitsET3_EET2_S9_NS3_IS9_Lm1ES6_S7_EESA_) ;  /* 0xffffffd4027c7950 */ /* 0x000fea0003c3ffff */
.L_x_1629:
        /* <DEDUP_REMOVED lines=15> */
.L_x_28240:


//--------------------- .text._ZN2at6native36batch_norm_collect_statistics_kernelINS0_6InvStdEfffiEEvNS_27GenericPackedTensorAccessorIKT0_Lm3ENS_17RestrictPtrTraitsET3_EET2_S9_NS3_IS9_Lm1ES6_S7_EESA_ --------------------------
	.section	.text._ZN2at6native36batch_norm_collect_statistics_kernelINS0_6InvStdEfffiEEvNS_27GenericPackedTensorAccessorIKT0_Lm3ENS_17RestrictPtrTraitsET3_EET2_S9_NS3_IS9_Lm1ES6_S7_EESA_,"ax",@progbits
	.align	128
        .global         _ZN2at6native36batch_norm_collect_statistics_kernelINS0_6InvStdEfffiEEvNS_27GenericPackedTensorAccessorIKT0_Lm3ENS_17RestrictPtrTraitsET3_EET2_S9_NS3_IS9_Lm1ES6_S7_EESA_
        .type           _ZN2at6native36batch_norm_collect_statistics_kernelINS0_6InvStdEfffiEEvNS_27GenericPackedTensorAccessorIKT0_Lm3ENS_17RestrictPtrTraitsET3_EET2_S9_NS3_IS9_Lm1ES6_S7_EESA_,@function
        .size           _ZN2at6native36batch_norm_collect_statistics_kernelINS0_6InvStdEfffiEEvNS_27GenericPackedTensorAccessorIKT0_Lm3ENS_17RestrictPtrTraitsET3_EET2_S9_NS3_IS9_Lm1ES6_S7_EESA_,(.L_x_28242 - _ZN2at6native36batch_norm_collect_statistics_kernelINS0_6InvStdEfffiEEvNS_27GenericPackedTensorAccessorIKT0_Lm3ENS_17RestrictPtrTraitsET3_EET2_S9_NS3_IS9_Lm1ES6_S7_EESA_)
        .other          _ZN2at6native36batch_norm_collect_statistics_kernelINS0_6InvStdEfffiEEvNS_27GenericPackedTensorAccessorIKT0_Lm3ENS_17RestrictPtrTraitsET3_EET2_S9_NS3_IS9_Lm1ES6_S7_EESA_,@"STO_CUDA_ENTRY STV_DEFAULT"
_ZN2at6native36batch_norm_collect_statistics_kernelINS0_6InvStdEfffiEEvNS_27GenericPackedTensorAccessorIKT0_Lm3ENS_17RestrictPtrTraitsET3_EET2_S9_NS3_IS9_Lm1ES6_S7_EESA_:
.text._ZN2at6native36batch_norm_collect_statistics_kernelINS0_6InvStdEfffiEEvNS_27GenericPackedTensorAccessorIKT0_Lm3ENS_17RestrictPtrTraitsET3_EET2_S9_NS3_IS9_Lm1ES6_S7_EESA_:
        /* <DEDUP_REMOVED lines=20> */
.L_x_1635:
        /* <DEDUP_REMOVED lines=10> */
.L_x_1634:
[----:B------:R-:W-:-:S05]  /*01e0*/  IMAD R4, R6, UR5, RZ ;  /* 0x0000000506047c24 */ /* 0x000fca000f8e02ff */
[----:B------:R-:W-:-:S04]  /*01f0*/  IADD3 R5, P0, R4, R17, RZ ;  /* 0x0000001104057210 */ /* 0x000fc80007f1e0ff */
[----:B------:R-:W-:Y:S02]  /*0200*/  LEA.HI.X.SX32 R10, R4, R19, 0x1, P0 ;  /* 0x00000013040a7211 */ /* 0x000fe400000f0eff */
[----:B------:R-:W-:-:S04]  /*0210*/  LEA R4, P0, R5, UR10, 0x2 ;  /* 0x0000000a05047c11 */ /* 0x000fc8000f8010ff */
[----:B------:R-:W-:-:S05]  /*0220*/  LEA.HI.X R5, R5, UR11, R10, 0x2, P0 ;  /* 0x0000000b05057c11 */ /* 0x000fca00080f140a */
[----:B------:R-:W2:Y:S01]  /*0230*/  LDG.E R4, desc[UR6][R4.64] ;  /* 0x0000000604047981 */ /* 0x000ea2000c1e1900 */
[----:B------:R-:W-:Y:S01]  /*0240*/  VIADD R21, R21, 0x1 ;  /* 0x0000000115157836 */ /* 0x000fe20000000000 */
[----:B------:R-:W-:-:S04]  /*0250*/  IADD3 R6, R6, UR9, RZ ;  /* 0x0000000906067c10 */ /* 0x000fc8000fffe0ff */
[----:B------:R-:W-:Y:S02]  /*0260*/  I2FP.F32.S32 R7, R21 ;  /* 0x0000001500077245 */ /* 0x000fe40000201400 */
[----:B------:R-:W-:-:S04]  /*0270*/  ISETP.GE.AND P0, PT, R6, R12, PT ;  /* 0x0000000c0600720c */ /* 0x000fc80003f06270 */
[----:B------:R-:W0:Y:S01]  /*0280*/  MUFU.RCP R7, R7 ;  /* 0x0000000700077308 */ /* 0x000e220000001000 */
[----:B--2---:R-:W-:-:S04]  /*0290*/  FADD.FTZ R10, R4, -R9 ;  /* 0x80000009040a7221 */ /* 0x004fc80000010000 */
[----:B0-----:R-:W-:-:S04]  /*02a0*/  FFMA.FTZ R9, R10, R7, R9 ;  /* 0x000000070a097223 */ /* 0x001fc80000010009 */
[----:B------:R-:W-:-:S04]  /*02b0*/  FADD.FTZ R11, R4, -R9 ;  /* 0x80000009040b7221 */ /* 0x000fc80000010000 */
[----:B------:R-:W-:Y:S01]  /*02c0*/  FFMA.FTZ R8, R10, R11, R8 ;  /* 0x0000000b0a087223 */ /* 0x000fe20000010008 */
[----:B------:R-:W-:Y:S06]  /*02d0*/  @!P0 BRA `(.L_x_1634) ;  /* 0xfffffffc00c08947 */ /* 0x000fec000383ffff */
.L_x_1633:
[----:B------:R-:W-:Y:S05]  /*02e0*/  BSYNC B1 ;  /* 0x0000000000017941 */ /* 0x000fea0003800000 */
.L_x_1632:
[----:B-1----:R-:W-:Y:S01]  /*02f0*/  IMAD.IADD R0, R15, 0x1, R0 ;  /* 0x000000010f007824 */ /* 0x002fe200078e0200 */
[----:B------:R-:W-:-:S04]  /*0300*/  ULDC UR4, c[0x0][0x218] ;  /* 0x0000860000047ab9 */ /* 0x000fc80000000800 */
[----:B------:R-:W-:-:S13]  /*0310*/  ISETP.GE.AND P0, PT, R0, UR4, PT ;  /* 0x0000000400007c0c */ /* 0x000fda000bf06270 */
[----:B------:R-:W-:Y:S05]  /*0320*/  @!P0 BRA `(.L_x_1635) ;  /* 0xfffffffc00848947 */ /* 0x000fea000383ffff */
.L_x_1631:
[----:B------:R-:W-:Y:S05]  /*0330*/  BSYNC B0 ;  /* 0x0000000000007941 */ /* 0x000fea0003800000 */
.L_x_1630:
        /* <DEDUP_REMOVED lines=20> */
[----:B-1----:R-:W-:Y:S05]  /*0480*/  CALL.REL.NOINC `($__internal_30_$__cuda_sm20_dblrcp_rn_slowpath_v3) ;  /* 0x0000001c00787944 */ /* 0x002fea0003c00000 */
[----:B------:R-:W-:Y:S01]  /*0490*/  IMAD.MOV.U32 R16, RZ, RZ, R14 ;  /* 0x000000ffff107224 */ /* 0x000fe200078e000e */
[----:B------:R-:W-:-:S07]  /*04a0*/  MOV R17, R15 ;  /* 0x0000000f00117202 */ /* 0x000fce0000000f00 */
.L_x_1637:
[----:B------:R-:W-:Y:S05]  /*04b0*/  BSYNC B1 ;  /* 0x0000000000017941 */ /* 0x000fea0003800000 */
.L_x_1636:
        /* <DEDUP_REMOVED lines=37> */
[----:B------:R-:W-:Y:S05]  /*0710*/  CALL.REL.NOINC `($__internal_30_$__cuda_sm20_dblrcp_rn_slowpath_v3) ;  /* 0x0000001800d47944 */ /* 0x000fea0003c00000 */
.L_x_1639:
[----:B------:R-:W-:Y:S05]  /*0720*/  BSYNC B1 ;  /* 0x0000000000017941 */ /* 0x000fea0003800000 */
.L_x_1638:
        /* <DEDUP_REMOVED lines=36> */
[----:B------:R-:W-:Y:S05]  /*0970*/  CALL.REL.NOINC `($__internal_30_$__cuda_sm20_dblrcp_rn_slowpath_v3) ;  /* 0x00000018003c7944 */ /* 0x000fea0003c00000 */
.L_x_1641:
[----:B------:R-:W-:Y:S05]  /*0980*/  BSYNC B1 ;  /* 0x0000000000017941 */ /* 0x000fea0003800000 */
.L_x_1640:
        /* <DEDUP_REMOVED lines=37> */
.L_x_1643:
[----:B------:R-:W-:Y:S05]  /*0be0*/  BSYNC B1 ;  /* 0x0000000000017941 */ /* 0x000fea0003800000 */
.L_x_1642:
        /* <DEDUP_REMOVED lines=37> */
.L_x_1645:
[----:B------:R-:W-:Y:S05]  /*0e40*/  BSYNC B1 ;  /* 0x0000000000017941 */ /* 0x000fea0003800000 */
.L_x_1644:
        /* <DEDUP_REMOVED lines=31> */
.L_x_1647:
[----:B------:R-:W-:Y:S05]  /*1040*/  BSYNC B0 ;  /* 0x0000000000007941 */ /* 0x000fea0003800000 */
.L_x_1646:
        /* <DEDUP_REMOVED lines=16> */
.L_x_1649:
[----:B------:R-:W-:Y:S05]  /*1150*/  BSYNC B0 ;  /* 0x0000000000007941 */ /* 0x000fea0003800000 */
.L_x_1648:
        /* <DEDUP_REMOVED lines=20> */
[----:B------:R-:W-:Y:S05]  /*12a0*/  CALL.REL.NOINC `($__internal_30_$__cuda_sm20_dblrcp_rn_slowpath_v3) ;  /* 0x0000000c00f07944 */ /* 0x000fea0003c00000 */
[----:B------:R-:W-:Y:S01]  /*12b0*/  IMAD.MOV.U32 R16, RZ, RZ, R14 ;  /* 0x000000ffff107224 */ /* 0x000fe200078e000e */
[----:B------:R-:W-:-:S07]  /*12c0*/  MOV R17, R15 ;  /* 0x0000000f00117202 */ /* 0x000fce0000000f00 */
.L_x_1651:
[----:B------:R-:W-:Y:S05]  /*12d0*/  BSYNC B1 ;  /* 0x0000000000017941 */ /* 0x000fea0003800000 */
.L_x_1650:
        /* <DEDUP_REMOVED lines=37> */
[----:B--2---:R-:W-:Y:S05]  /*1530*/  CALL.REL.NOINC `($__internal_30_$__cuda_sm20_dblrcp_rn_slowpath_v3) ;  /* 0x0000000c004c7944 */ /* 0x004fea0003c00000 */
.L_x_1653:
[----:B------:R-:W-:Y:S05]  /*1540*/  BSYNC B1 ;  /* 0x0000000000017941 */ /* 0x000fea0003800000 */
.L_x_1652:
        /* <DEDUP_REMOVED lines=37> */
.L_x_1655:
[----:B------:R-:W-:Y:S05]  /*17a0*/  BSYNC B1 ;  /* 0x0000000000017941 */ /* 0x000fea0003800000 */
.L_x_1654:
        /* <DEDUP_REMOVED lines=36> */
[----:B------:R-:W-:Y:S05]  /*19f0*/  CALL.REL.NOINC `($__internal_30_$__cuda_sm20_dblrcp_rn_slowpath_v3) ;  /* 0x00000008001c7944 */ /* 0x000fea0003c00000 */
[----:B------:R-:W-:Y:S01]  /*1a00*/  MOV R18, R14 ;  /* 0x0000000e00127202 */ /* 0x000fe20000000f00 */
[----:B------:R-:W-:-:S07]  /*1a10*/  IMAD.MOV.U32 R19, RZ, RZ, R15 ;  /* 0x000000ffff137224 */ /* 0x000fce00078e000f */
.L_x_1657:
[----:B------:R-:W-:Y:S05]  /*1a20*/  BSYNC B1 ;  /* 0x0000000000017941 */ /* 0x000fea0003800000 */
.L_x_1656:
        /* <DEDUP_REMOVED lines=36> */
[----:B--2---:R-:W-:Y:S05]  /*1c70*/  CALL.REL.NOINC `($__internal_30_$__cuda_sm20_dblrcp_rn_slowpath_v3) ;  /* 0x00000004007c7944 */ /* 0x004fea0003c00000 */
.L_x_1659:
[----:B------:R-:W-:Y:S05]  /*1c80*/  BSYNC B1 ;  /* 0x0000000000017941 */ /* 0x000fea0003800000 */
.L_x_1658:
        /* <DEDUP_REMOVED lines=65> */
[----:B------:R-:W-:Y:S05]  /*20a0*/  CALL.REL.NOINC `($__internal_31_$__cuda_sm20_dsqrt_rn_f64_mediumpath_v1) ;  /* 0x00000004000c7944 */ /* 0x000fea0003c00000 */
.L_x_1663:
[----:B------:R-:W-:Y:S05]  /*20b0*/  BSYNC B0 ;  /* 0x0000000000007941 */ /* 0x000fea0003800000 */
.L_x_1662:
        /* <DEDUP_REMOVED lines=13> */
[----:B------:R-:W-:Y:S05]  /*2190*/  CALL.REL.NOINC `($__internal_30_$__cuda_sm20_dblrcp_rn_slowpath_v3) ;  /* 0x0000000000347944 */ /* 0x000fea0003c00000 */
.L_x_1665:
[----:B------:R-:W-:Y:S05]  /*21a0*/  BSYNC B2 ;  /* 0x0000000000027941 */ /* 0x000fea0003800000 */
.L_x_1664:
[----:B------:R-:W-:Y:S01]  /*21b0*/  UMOV UR4, 0xf0000000 ;  /* 0xf000000000047882 */ /* 0x000fe20000000000 */
[----:B------:R-:W-:Y:S01]  /*21c0*/  UMOV UR5, 0x380fffff ;  /* 0x380fffff00057882 */ /* 0x000fe20000000000 */
[----:B------:R-:W0:Y:S01]  /*21d0*/  F2F.F32.F64 R5, R14 ;  /* 0x0000000e00057310 */ /* 0x000e220000301000 */
[----:B------:R-:W-:-:S14]  /*21e0*/  DSETP.GEU.AND P0, PT, |R14|, UR4, PT ;  /* 0x000000040e007e2a */ /* 0x000fdc000bf0e200 */
[----:B0-----:R-:W-:-:S07]  /*21f0*/  @!P0 FMUL R5, R5, 1.175494350822287508e-38 ;  /* 0x0080000005058820 */ /* 0x001fce0000400000 */
.L_x_1661:
[----:B------:R-:W-:Y:S05]  /*2200*/  BSYNC B1 ;  /* 0x0000000000017941 */ /* 0x000fea0003800000 */
.L_x_1660:
[----:B0-----:R-:W0:Y:S08]  /*2210*/  LDC R7, c[0x0][0x254] ;  /* 0x00009500ff077b82 */ /* 0x001e300000000800 */
[----:B------:R-:W1:Y:S01]  /*2220*/  LDC.64 R2, c[0x0][0x248] ;  /* 0x00009200ff027b82 */ /* 0x000e620000000a00 */
[----:B0-----:R-:W-:-:S04]  /*2230*/  IMAD R7, R7, UR8, RZ ;  /* 0x0000000807077c24 */ /* 0x001fc8000f8e02ff */
[----:B-1----:R-:W-:-:S05]  /*2240*/  IMAD.WIDE R2, R7, 0x4, R2 ;  /* 0x0000000407027825 */ /* 0x002fca00078e0202 */
[----:B------:R-:W-:Y:S01]  /*2250*/  STG.E desc[UR6][R2.64], R5 ;  /* 0x0000000502007986 */ /* 0x000fe2000c101906 */
[----:B------:R-:W-:Y:S05]  /*2260*/  EXIT ;  /* 0x000000000000794d */ /* 0x000fea0003800000 */
        .weak           $__internal_30_$__cuda_sm20_dblrcp_rn_slowpath_v3
        .type           $__internal_30_$__cuda_sm20_dblrcp_rn_slowpath_v3,@function
        .size           $__internal_30_$__cuda_sm20_dblrcp_rn_slowpath_v3,($__internal_31_$__cuda_sm20_dsqrt_rn_f64_mediumpath_v1 - $__internal_30_$__cuda_sm20_dblrcp_rn_slowpath_v3)
$__internal_30_$__cuda_sm20_dblrcp_rn_slowpath_v3:
        /* <DEDUP_REMOVED lines=24> */
.L_x_1669:
        /* <DEDUP_REMOVED lines=9> */
.L_x_1667:
[----:B------:R-:W-:Y:S02]  /*2480*/  LOP3.LUT R15, R13, 0x80000, RZ, 0xfc, !PT ;  /* 0x000800000d0f7812 */ /* 0x000fe400078efcff */
[----:B------:R-:W-:-:S07]  /*2490*/  MOV R14, R12 ;  /* 0x0000000c000e7202 */ /* 0x000fce0000000f00 */
.L_x_1668:
[----:B------:R-:W-:Y:S05]  /*24a0*/  BSYNC B0 ;  /* 0x0000000000007941 */ /* 0x000fea0003800000 */
.L_x_1666:
[----:B------:R-:W-:Y:S01]  /*24b0*/  MOV R12, R4 ;  /* 0x00000004000c7202 */ /* 0x000fe20000000f00 */
[----:B------:R-:W-:-:S04]  /*24c0*/  IMAD.MOV.U32 R13, RZ, RZ, 0x0 ;  /* 0x00000000ff0d7424 */ /* 0x000fc800078e00ff */
[----:B------:R-:W-:Y:S05]  /*24d0*/  RET.REL.NODEC R12 `(_ZN2at6native36batch_norm_collect_statistics_kernelINS0_6InvStdEfffiEEvNS_27GenericPackedTensorAccessorIKT0_Lm3ENS_17RestrictPtrTraitsET3_EET2_S9_NS3_IS9_Lm1ES6_S7_EESA_) ;  /* 0xffffffd80cc87950 */ /* 0x000fea0003c3ffff */
        .weak           $__internal_31_$__cuda_sm20_dsqrt_rn_f64_mediumpath_v1
        .type           $__internal_31_$__cuda_sm20_dsqrt_rn_f64_mediumpath_v1,@function
        .size           $__internal_31_$__cuda_sm20_dsqrt_rn_f64_mediumpath_v1,(.L_x_28242 - $__internal_31_$__cuda_sm20_dsqrt_rn_f64_mediumpath_v1)
$__internal_31_$__cuda_sm20_dsqrt_rn_f64_mediumpath_v1:
        /* <DEDUP_REMOVED lines=16> */
.L_x_1671:
        /* <DEDUP_REMOVED lines=24> */
.L_x_1673:
[----:B------:R-:W-:-:S11]  /*2760*/  DADD R2, R4, R4 ;  /* 0x0000000004027229 */ /* 0x000fd60000000004 */
.L_x_1672:
[----:B------:R-:W-:Y:S05]  /*2770*/  BSYNC B2 ;  /* 0x0000000000027941 */ /* 0x000fea0003800000 */
.L_x_1670:
[----:B------:R-:W-:Y:S01]  /*2780*/  IMAD.MOV.U32 R13, RZ, RZ, R3 ;  /* 0x000000ffff0d7224 */ /* 0x000fe200078e0003 */
[----:B------:R-:W-:Y:S01]  /*2790*/  HFMA2.MMA R3, -RZ, RZ, 0, 0 ;  /* 0x00000000ff037435 */ /* 0x000fe200000001ff */
[----:B------:R-:W-:Y:S02]  /*27a0*/  MOV R12, R2 ;  /* 0x00000002000c7202 */ /* 0x000fe40000000f00 */
[----:B------:R-:W-:-:S04]  /*27b0*/  MOV R2, R0 ;  /* 0x0000000000027202 */ /* 0x000fc80000000f00 */
[----:B------:R-:W-:Y:S05]  /*27c0*/  RET.REL.NODEC R2 `(_ZN2at6native36batch_norm_collect_statistics_kernelINS0_6InvStdEfffiEEvNS_27GenericPackedTensorAccessorIKT0_Lm3ENS_17RestrictPtrTraitsET3_EET2_S9_NS3_IS9_Lm1ES6_S7_EESA_) ;  /* 0xffffffd8020c7950 */ /* 0x000fea0003c3ffff */
.L_x_1674:
        /* <DEDUP_REMOVED lines=11> */
.L_x_28242:


//--------------------- .text._ZN2at6native50batch_norm_collect_statistics_channels_last_kernelINS0_6InvStdEffLi4EEEvPKT0_PT1_S7_PVS6_PiiiS6_ --------------------------
	.section	.text._ZN2at6native50batch_norm_collect_statistics_channels_last_kernelINS0_6InvStdEffLi4EEEvPKT0_PT1_S7_PVS6_PiiiS6_,"ax",@progbits
	.align	128
        .global         _ZN2at6native50batch_norm_collect_statistics_channels_last_kernelINS0_6InvStdEffLi4EEEvPKT0_PT1_S7_PVS6_PiiiS6_
        .type           _ZN2at6native50batch_norm_collect_statistics_channels_last_kernelINS0_6InvStdEffLi4EEEvPKT0_PT1_S7_PVS6_PiiiS6_,@function
        .size           _ZN2at6native50batch_norm_collect_statistics_channels_last_kernelINS0_6InvStdEffLi4EEEvPKT0_PT1_S7_PVS6_PiiiS6_,(.L_x_28244 - _ZN2at6native50batch_norm_collect_statistics_channels_last_kernelINS0_6InvStdEffLi4EEEvPKT0_PT1_S7_PVS6_PiiiS6_)
        .other          _ZN2at6native50batch_norm_collect_statistics_channels_last_kernelINS0_6InvStdEffLi4EEEvPKT0_PT1_S7_PVS6_PiiiS6_,@"STO_CUDA_ENTRY STV_DEFAULT"
_ZN2at6native50batch_norm_collect_statistics_channels_last_kernelINS0_6InvStdEffLi4EEEvPKT0_PT1_S7_PVS6_PiiiS6_:
.text._ZN2at6native50batch_norm_collect_statistics_channels_last_kernelINS0_6InvStdEffLi4EEEvPKT0_PT1_S7_PVS6_PiiiS6_:
[----:B------:R-:W-:Y:S01]  /*0000*/  LDC R1, c[0x0][0x28] ;  /* 0x00000a00ff017b82 */ /* 0x000fe20000000800 */
[----:B------:R-:W-:-:S07]  /*0010*/  ULDC UR10, c[0x0][0x4] ;  /* 0x00000100000a7ab9 */ /* 0x000fce0000000800 */
[----:B------:R-:W0:Y:S01]  /*0020*/  LDC R2, c[0x0][0x10] ;  /* 0x00000400ff027b82 */ /* 0x000e220000000800 */
[----:B------:R-:W1:Y:S01]  /*0030*/  S2R R18, SR_TID.X ;  /* 0x0000000000127919 */ /* 0x000e620000002100 */
[----:B------:R-:W-:Y:S01]  /*0040*/  ULDC.64 UR8, c[0x0][0x208] ;  /* 0x0000820000087ab9 */ /* 0x000fe20000000a00 */
[----:B------:R-:W-:Y:S01]  /*0050*/  HFMA2.MMA R22, -RZ, RZ, 0, 0 ;  /* 0x00000000ff167435 */ /* 0x000fe200000001ff */
[----:B------:R-:W-:Y:S01]  /*0060*/  IMAD.MOV.U32 R13, RZ, RZ, RZ ;  /* 0x000000ffff0d7224 */ /* 0x000fe200078e00ff */
[----:B------:R-:W-:Y:S01]  /*0070*/  HFMA2.MMA R24, -RZ, RZ, 0, 0 ;  /* 0x00000000ff187435 */ /* 0x000fe200000001ff */
[----:B------:R-:W-:Y:S01]  /*0080*/  IMAD.MOV.U32 R11, RZ, RZ, RZ ;  /* 0x000000ffff0b7224 */ /* 0x000fe200078e00ff */
[----:B------:R-:W-:Y:S01]  /*0090*/  MOV R19, RZ ;  /* 0x000000ff00137202 */ /* 0x000fe20000000f00 */
[----:B------:R-:W2:Y:S01]  /*00a0*/  LDC R3, c[0x0][0x238] ;  /* 0x00008e00ff037b82 */ /* 0x000ea20000000800 */
[----:B------:R-:W-:-:S07]  /*00b0*/  CS2R R16, SRZ ;  /* 0x0000000000107805 */ /* 0x000fce000001ff00 */
[----:B------:R-:W1:Y:S01]  /*00c0*/  S2UR UR4, SR_CTAID.X ;  /* 0x00000000000479c3 */ /* 0x000e620000002500 */
[----:B0-----:R-:W-:-:S05]  /*00d0*/  IMAD R21, R2, UR10, RZ ;  /* 0x0000000a02157c24 */ /* 0x001fca000f8e02ff */
[----:B------:R-:W-:Y:S01]  /*00e0*/  SHF.L.U32 R0, R21, 0x2, RZ ;  /* 0x0000000215007819 */ /* 0x000fe200000006ff */
[----:B--2---:R-:W-:-:S03]  /*00f0*/  VIADD R3, R3, 0xffffffff ;  /* 0xffffffff03037836 */ /* 0x004fc60000000000 */
[-C--:B------:R-:W-:Y:S02]  /*0100*/  IABS R8, R0.reuse ;  /* 0x0000000000087213 */ /* 0x080fe40000000000 */
[-C--:B------:R-:W-:Y:S02]  /*0110*/  IABS R10, R0.reuse ;  /* 0x00000000000a7213 */ /* 0x080fe40000000000 */
[----:B------:R-:W0:Y:S01]  /*0120*/  I2F.RP R6, R8 ;  /* 0x0000000800067306 */ /* 0x000e220000209400 */
[----:B------:R-:W-:Y:S02]  /*0130*/  IABS R9, R3 ;  /* 0x0000000300097213 */ /* 0x000fe40000000000 */
[----:B------:R-:W-:-:S04]  /*0140*/  LOP3.LUT R3, R3, R0, RZ, 0x3c, !PT ;  /* 0x0000000003037212 */ /* 0x000fc800078e3cff */
[----:B------:R-:W-:Y:S02]  /*0150*/  ISETP.GE.AND P2, PT, R3, RZ, PT ;  /* 0x000000ff0300720c */ /* 0x000fe40003f46270 */
[----:B------:R-:W1:Y:S01]  /*0160*/  LDC R3, c[0x0][RZ] ;  /* 0x00000000ff037b82 */ /* 0x000e620000000800 */
[----:B0-----:R-:W0:Y:S02]  /*0170*/  MUFU.RCP R6, R6 ;  /* 0x0000000600067308 */ /* 0x001e240000001000 */
[----:B0-----:R-:W-:Y:S02]  /*0180*/  VIADD R4, R6, 0xffffffe ;  /* 0x0ffffffe06047836 */ /* 0x001fe40000000000 */
[----:B------:R-:W-:-:S04]  /*0190*/  IMAD.MOV R6, RZ, RZ, -R10 ;  /* 0x000000ffff067224 */ /* 0x000fc800078e0a0a */
[----:B------:R0:W2:Y:S01]  /*01a0*/  F2I.FTZ.U32.TRUNC.NTZ R5, R4 ;  /* 0x0000000400057305 */ /* 0x0000a2000021f000 */
[----:B-1----:R-:W-:Y:S01]  /*01b0*/  IMAD R18, R3, UR4, R18 ;  /* 0x0000000403127c24 */ /* 0x002fe2000f8e0212 */
[----:B0-----:R-:W-:Y:S01]  /*01c0*/  HFMA2.MMA R4, -RZ, RZ, 0, 0 ;  /* 0x00000000ff047435 */ /* 0x001fe200000001ff */
[----:B--2---:R-:W-:-:S05]  /*01d0*/  IADD3 R7, RZ, -R5, RZ ;  /* 0x80000005ff077210 */ /* 0x004fca0007ffe0ff */
[----:B------:R-:W-:-:S04]  /*01e0*/  IMAD R7, R7, R8, RZ ;  /* 0x0000000807077224 */ /* 0x000fc800078e02ff */
[----:B------:R-:W-:Y:S02]  /*01f0*/  IMAD.HI.U32 R5, R5, R7, R4 ;  /* 0x0000000705057227 */ /* 0x000fe400078e0004 */
[----:B------:R-:W0:Y:S04]  /*0200*/  S2R R7, SR_TID.Y ;  /* 0x0000000000077919 */ /* 0x000e280000002200 */
[----:B------:R-:W-:-:S04]  /*0210*/  IMAD.HI.U32 R4, R5, R9, RZ ;  /* 0x0000000905047227 */ /* 0x000fc800078e00ff */
[----:B------:R-:W-:Y:S02]  /*0220*/  IMAD R5, R4, R6, R9 ;  /* 0x0000000604057224 */ /* 0x000fe400078e0209 */
[----:B------:R-:W-:-:S03]  /*0230*/  IMAD.MOV.U32 R6, RZ, RZ, RZ ;  /* 0x000000ffff067224 */ /* 0x000fc600078e00ff */
[----:B------:R-:W-:-:S13]  /*0240*/  ISETP.GT.U32.AND P1, PT, R8, R5, PT ;  /* 0x000000050800720c */ /* 0x000fda0003f24070 */
[-C--:B------:R-:W-:Y:S01]  /*0250*/  @!P1 IADD3 R5, R5, -R8.reuse, RZ ;  /* 0x8000000805059210 */ /* 0x080fe20007ffe0ff */
[----:B------:R-:W-:Y:S01]  /*0260*/  @!P1 VIADD R4, R4, 0x1 ;  /* 0x0000000104049836 */ /* 0x000fe20000000000 */
[----:B------:R-:W-:Y:S02]  /*0270*/  ISETP.NE.AND P1, PT, R0, RZ, PT ;  /* 0x000000ff0000720c */ /* 0x000fe40003f25270 */
[----:B------:R-:W-:Y:S02]  /*0280*/  ISETP.GE.U32.AND P0, PT, R5, R8, PT ;  /* 0x000000080500720c */ /* 0x000fe40003f06070 */
[----:B------:R-:W-:Y:S02]  /*0290*/  CS2R R8, SRZ ;  /* 0x0000000000087805 */ /* 0x000fe4000001ff00 */
[----:B------:R-:W-:-:S09]  /*02a0*/  MOV R5, RZ ;  /* 0x000000ff00057202 */ /* 0x000fd20000000f00 */
[----:B------:R-:W-:-:S05]  /*02b0*/  @P0 IADD3 R4, R4, 0x1, RZ ;  /* 0x0000000104040810 */ /* 0x000fca0007ffe0ff */
[----:B------:R-:W-:Y:S01]  /*02c0*/  @!P2 IMAD.MOV R4, RZ, RZ, -R4 ;  /* 0x000000ffff04a224 */ /* 0x000fe200078e0a04 */
[----:B------:R-:W-:Y:S01]  /*02d0*/  @!P1 LOP3.LUT R4, RZ, R0, RZ, 0x33, !PT ;  /* 0x00000000ff049212 */ /* 0x000fe200078e33ff */
[----:B------:R-:W-:-:S03]  /*02e0*/  IMAD.MOV.U32 R0, RZ, RZ, RZ ;  /* 0x000000ffff007224 */ /* 0x000fc600078e00ff */
[----:B------:R-:W-:-:S13]  /*02f0*/  ISETP.GE.AND P0, PT, R4, RZ, PT ;  /* 0x000000ff0400720c */ /* 0x000fda0003f06270 */
[----:B0-----:R-:W-:Y:S05]  /*0300*/  @!P0 BRA `(.L_x_1675) ;  /* 0x00000004007c8947 */ /* 0x001fea0003800000 */
[----:B------:R-:W0:Y:S01]  /*0310*/  S2R R20, SR_CTAID.Y ;  /* 0x0000000000147919 */ /* 0x000e220000002600 */
[----:B------:R-:W-:Y:S01]  /*0320*/  ULDC UR5, c[0x0][0x23c] ;  /* 0x00008f0000057ab9 */ /* 0x000fe20000000800 */
[----:B------:R-:W-:Y:S01]  /*0330*/  MOV R5, RZ ;  /* 0x000000ff00057202 */ /* 0x000fe20000000f00 */
[----:B------:R-:W-:Y:S01]  /*0340*/  IMAD.MOV.U32 R13, RZ, RZ, RZ ;  /* 0x000000ffff0d7224 */ /* 0x000fe200078e00ff */
[----:B------:R-:W-:Y:S02]  /*0350*/  MOV R22, RZ ;  /* 0x000000ff00167202 */ /* 0x000fe40000000f00 */
[----:B------:R-:W-:Y:S01]  /*0360*/  CS2R R8, SRZ ;  /* 0x0000000000087805 */ /* 0x000fe2000001ff00 */
[----:B------:R-:W-:Y:S01]  /*0370*/  IMAD.MOV.U32 R11, RZ, RZ, RZ ;  /* 0x000000ffff0b7224 */ /* 0x000fe200078e00ff */
[----:B------:R-:W-:Y:S01]  /*0380*/  MOV R19, RZ ;  /* 0x000000ff00137202 */ /* 0x000fe20000000f00 */
[----:B------:R-:W-:Y:S01]  /*0390*/  IMAD.MOV.U32 R6, RZ, RZ, RZ ;  /* 0x000000ffff067224 */ /* 0x000fe200078e00ff */
[----:B------:R-:W-:Y:S01]  /*03a0*/  MOV R24, RZ ;  /* 0x000000ff00187202 */ /* 0x000fe20000000f00 */
[----:B------:R-:W-:Y:S01]  /*03b0*/  IMAD R21, R21, UR5, RZ ;  /* 0x0000000515157c24 */ /* 0x000fe2000f8e02ff */
[----:B------:R-:W-:Y:S01]  /*03c0*/  ISETP.GE.AND P0, PT, R18, UR5, PT ;  /* 0x0000000512007c0c */ /* 0x000fe2000bf06270 */
[----:B------:R-:W-:Y:S01]  /*03d0*/  UMOV UR4, URZ ;  /* 0x0000003f00047c82 */ /* 0x000fe20008000000 */
[----:B------:R-:W-:Y:S01]  /*03e0*/  ULDC UR6, c[0x0][0x23c] ;  /* 0x00008f0000067ab9 */ /* 0x000fe20000000800 */
[----:B0-----:R-:W-:-:S04]  /*03f0*/  IMAD R20, R20, UR10, R7 ;  /* 0x0000000a14147c24 */ /* 0x001fc8000f8e0207 */
[----:B------:R-:W-:Y:S01]  /*0400*/  IMAD R10, R20, UR5, R18 ;  /* 0x00000005140a7c24 */ /* 0x000fe2000f8e0212 */
[----:B------:R-:W-:-:S06]  /*0410*/  ULDC UR5, c[0x0][0x238] ;  /* 0x00008e0000057ab9 */ /* 0x000fcc0000000800 */
.L_x_1676:
[----:B------:R-:W-:Y:S01]  /*0420*/  ISETP.GE.OR P2, PT, R20, UR5, P0 ;  /* 0x0000000514007c0c */ /* 0x000fe20008746670 */
[----:B------:R-:W-:-:S12]  /*0430*/  IMAD.MOV.U32 R12, RZ, RZ, RZ ;  /* 0x000000ffff0c7224 */ /* 0x000fd800078e00ff */
[----:B------:R-:W0:Y:S02]  /*0440*/  @!P2 LDC.64 R14, c[0x0][0x210] ;  /* 0x00008400ff0eab82 */ /* 0x000e240000000a00 */
[----:B0-----:R-:W-:-:S05]  /*0450*/  @!P2 IMAD.WIDE R28, R10, 0x4, R14 ;  /* 0x000000040a1ca825 */ /* 0x001fca00078e020e */
[----:B------:R0:W2:Y:S01]  /*0460*/  @!P2 LDG.E.CONSTANT R12, desc[UR8][R28.64] ;  /* 0x000000081c0ca981 */ /* 0x0000a2000c1e9900 */
[----:B------:R-:W-:Y:S01]  /*0470*/  IMAD R23, R2, UR10, RZ ;  /* 0x0000000a02177c24 */ /* 0x000fe2000f8e02ff */
[----:B------:R-:W-:Y:S01]  /*0480*/  HFMA2.MMA R25, -RZ, RZ, 0, 0 ;  /* 0x00000000ff197435 */ /* 0x000fe200000001ff */
[----:B------:R-:W-:Y:S02]  /*0490*/  @!P2 VIADD R0, R0, 0x1 ;  /* 0x000000010000a836 */ /* 0x000fe40000000000 */
[C---:B------:R-:W-:Y:S01]  /*04a0*/  IMAD R10, R23.reuse, UR6, R10 ;  /* 0x00000006170a7c24 */ /* 0x040fe2000f8e020a */
[----:B------:R-:W-:-:S04]  /*04b0*/  IADD3 R20, R23, R20, RZ ;  /* 0x0000001417147210 */ /* 0x000fc80007ffe0ff */
[----:B------:R-:W-:Y:S01]  /*04c0*/  ISETP.GE.OR P3, PT, R20, UR5, P0 ;  /* 0x0000000514007c0c */ /* 0x000fe20008766670 */
[----:B------:R-:W-:-:S05]  /*04d0*/  IMAD.IADD R7, R23, 0x1, R20 ;  /* 0x0000000117077824 */ /* 0x000fca00078e0214 */
[----:B------:R-:W-:Y:S02]  /*04e0*/  ISETP.GE.OR P1, PT, R7, UR5, P0 ;  /* 0x0000000507007c0c */ /* 0x000fe40008726670 */
[----:B0-----:R-:W-:Y:S02]  /*04f0*/  @!P2 I2FP.F32.S32 R29, R0 ;  /* 0x00000000001da245 */ /* 0x001fe40000201400 */
[----:B------:R-:W-:-:S03]  /*0500*/  MOV R7, RZ ;  /* 0x000000ff00077202 */ /* 0x000fc60000000f00 */
[----:B------:R-:W0:Y:S01]  /*0510*/  @!P3 LDC.64 R14, c[0x0][0x210] ;  /* 0x00008400ff0ebb82 */ /* 0x000e220000000a00 */
[----:B------:R-:W1:Y:S01]  /*0520*/  @!P2 MUFU.RCP R25, R29 ;  /* 0x0000001d0019a308 */ /* 0x000e620000001000 */
[----:B0-----:R-:W-:-:S06]  /*0530*/  @!P3 IMAD.WIDE R26, R10, 0x4, R14 ;  /* 0x000000040a1ab825 */ /* 0x001fcc00078e020e */
[----:B------:R-:W0:Y:S01]  /*0540*/  @!P1 LDC.64 R14, c[0x0][0x210] ;  /* 0x00008400ff0e9b82 */ /* 0x000e220000000a00 */
[----:B------:R3:W4:Y:S01]  /*0550*/  @!P3 LDG.E.CONSTANT R7, desc[UR8][R26.64] ;  /* 0x000000081a07b981 */ /* 0x000722000c1e9900 */
[----:B--2---:R-:W-:-:S04]  /*0560*/  FADD.FTZ R28, R12, -R9 ;  /* 0x800000090c1c7221 */ /* 0x004fc80000010000 */
[----:B-1----:R-:W-:Y:S01]  /*0570*/  FFMA.FTZ R9, R28, R25, R9 ;  /* 0x000000191c097223 */ /* 0x002fe20000010009 */
[----:B------:R-:W-:-:S04]  /*0580*/  @!P1 IMAD R25, R23, UR6, R10 ;  /* 0x0000000617199c24 */ /* 0x000fc8000f8e020a */
[----:B0-----:R-:W-:-:S04]  /*0590*/  @!P1 IMAD.WIDE R14, R25, 0x4, R14 ;  /* 0x00000004190e9825 */ /* 0x001fc800078e020e */
[----:B------:R-:W-:-:S06]  /*05a0*/  IMAD.MOV.U32 R25, RZ, RZ, RZ ;  /* 0x000000ffff197224 */ /* 0x000fcc00078e00ff */
[----:B------:R0:W2:Y:S01]  /*05b0*/  @!P1 LDG.E.CONSTANT R25, desc[UR8][R14.64] ;  /* 0x000000080e199981 */ /* 0x0000a2000c1e9900 */
[----:B---3--:R-:W-:Y:S01]  /*05c0*/  FADD.FTZ R27, -R9, R12 ;  /* 0x0000000c091b7221 */ /* 0x008fe20000010100 */
[----:B------:R-:W-:Y:S01]  /*05d0*/  IADD3 R29, R23, R20, RZ ;  /* 0x00000014171d7210 */ /* 0x000fe20007ffe0ff */
[----:B------:R-:W-:Y:S01]  /*05e0*/  @!P1 VIADD R16, R16, 0x1 ;  /* 0x0000000110109836 */ /* 0x000fe20000000000 */
[----:B------:R-:W-:Y:S01]  /*05f0*/  @!P3 IADD3 R17, R17, 0x1, RZ ;  /* 0x000000011111b810 */ /* 0x000fe20007ffe0ff */
[----:B------:R-:W-:Y:S01]  /*0600*/  FMUL.FTZ R28, R28, R27 ;  /* 0x0000001b1c1c7220 */ /* 0x000fe20000410000 */
[----:B------:R-:W-:Y:S01]  /*0610*/  MOV R27, RZ ;  /* 0x000000ff001b7202 */ /* 0x000fe20000000f00 */
[----:B------:R-:W-:Y:S01]  /*0620*/  @!P2 IMAD.MOV.U32 R27, RZ, RZ, 0x3f800000 ;  /* 0x3f800000ff1ba424 */ /* 0x000fe200078e00ff */
[----:B------:R-:W-:Y:S01]  /*0630*/  @!P3 I2FP.F32.S32 R26, R17 ;  /* 0x00000011001ab245 */ /* 0x000fe20000201400 */
[----:B------:R-:W-:Y:S02]  /*0640*/  IMAD R12, R2, UR10, R29 ;  /* 0x0000000a020c7c24 */ /* 0x000fe4000f8e021d */
[----:B------:R-:W-:Y:S01]  /*0650*/  FFMA.FTZ R24, R28, R27, R24 ;  /* 0x0000001b1c187223 */ /* 0x000fe20000010018 */
[----:B------:R-:W-:Y:S01]  /*0660*/  IMAD.MOV.U32 R27, RZ, RZ, RZ ;  /* 0x000000ffff1b7224 */ /* 0x000fe200078e00ff */
[----:B------:R-:W-:-:S02]  /*0670*/  @!P1 I2FP.F32.S32 R28, R16 ;  /* 0x00000010001c9245 */ /* 0x000fc40000201400 */
[----:B------:R-:W-:Y:S01]  /*0680*/  ISETP.GE.OR P2, PT, R12, UR5, P0 ;  /* 0x000000050c007c0c */ /* 0x000fe20008746670 */
[----:B------:R-:W-:Y:S02]  /*0690*/  HFMA2.MMA R12, -RZ, RZ, 0, 0 ;  /* 0x00000000ff0c7435 */ /* 0x000fe400000001ff */
[----:B------:R-:W1:Y:S08]  /*06a0*/  @!P3 MUFU.RCP R27, R26 ;  /* 0x0000001a001bb308 */ /* 0x000e700000001000 */
[----:B------:R-:W3:Y:S02]  /*06b0*/  @!P1 MUFU.RCP R12, R28 ;  /* 0x0000001c000c9308 */ /* 0x000ee40000001000 */
[----:B0-----:R-:W0:Y:S01]  /*06c0*/  @!P2 LDC.64 R14, c[0x0][0x210] ;  /* 0x00008400ff0eab82 */ /* 0x001e220000000a00 */
[----:B----4-:R-:W-:-:S04]  /*06d0*/  FADD.FTZ R29, R7, -R8 ;  /* 0x80000008071d7221 */ /* 0x010fc80000010000 */
[----:B-1----:R-:W-:-:S04]  /*06e0*/  FFMA.FTZ R8, R29, R27, R8 ;  /* 0x0000001b1d087223 */ /* 0x002fc80000010008 */
[----:B------:R-:W-:-:S04]  /*06f0*/  FADD.FTZ R27, -R8, R7 ;  /* 0x00000007081b7221 */ /* 0x000fc80000010100 */
[----:B------:R-:W-:Y:S01]  /*0700*/  FMUL.FTZ R27, R29, R27 ;  /* 0x0000001b1d1b7220 */ /* 0x000fe20000410000 */
[----:B--2---:R-:W-:-:S04]  /*0710*/  FADD.FTZ R7, R25, -R22 ;  /* 0x8000001619077221 */ /* 0x004fc80000010000 */
[----:B---3--:R-:W-:Y:S01]  /*0720*/  FFMA.FTZ R22, R7, R12, R22 ;  /* 0x0000000c07167223 */ /* 0x008fe20000010016 */
[----:B------:R-:W-:-:S04]  /*0730*/  @!P2 IMAD R12, R23, UR6, R10 ;  /* 0x00000006170cac24 */ /* 0x000fc8000f8e020a */
[----:B------:R-:W-:Y:S02]  /*0740*/  @!P2 IMAD R29, R23, UR6, R12 ;  /* 0x00000006171dac24 */ /* 0x000fe4000f8e020c */
[----:B------:R-:W-:Y:S02]  /*0750*/  IMAD.MOV.U32 R12, RZ, RZ, RZ ;  /* 0x000000ffff0c7224 */ /* 0x000fe400078e00ff */
[----:B0-----:R-:W-:-:S05]  /*0760*/  @!P2 IMAD.WIDE R14, R29, 0x4, R14 ;  /* 0x000000041d0ea825 */ /* 0x001fca00078e020e */
[----:B------:R0:W2:Y:S01]  /*0770*/  @!P2 LDG.E.CONSTANT R12, desc[UR8][R14.64] ;  /* 0x000000080e0ca981 */ /* 0x0000a2000c1e9900 */
[----:B------:R-:W-:Y:S01]  /*0780*/  @!P2 IADD3 R5, R5, 0x1, RZ ;  /* 0x000000010505a810 */ /* 0x000fe20007ffe0ff */
[----:B------:R-:W-:Y:S02]  /*0790*/  IMAD.MOV.U32 R28, RZ, RZ, RZ ;  /* 0x000000ffff1c7224 */ /* 0x000fe400078e00ff */
[----:B------:R-:W-:Y:S01]  /*07a0*/  IMAD R20, R23, 0x3, R20 ;  /* 0x0000000317147824 */ /* 0x000fe200078e0214 */
[----:B------:R-:W-:Y:S01]  /*07b0*/  @!P2 I2FP.F32.S32 R29, R5 ;  /* 0x00000005001da245 */ /* 0x000fe20000201400 */
[----:B------:R-:W-:-:S03]  /*07c0*/  IMAD R10, R21, 0x3, R10 ;  /* 0x00000003150a7824 */ /* 0x000fc600078e020a */
[----:B------:R-:W1:Y:S01]  /*07d0*/  @!P2 MUFU.RCP R28, R29 ;  /* 0x0000001d001ca308 */ /* 0x000e620000001000 */
[----:B0-----:R-:W-:Y:S02]  /*07e0*/  IMAD.MOV.U32 R14, RZ, RZ, RZ ;  /* 0x000000ffff0e7224 */ /* 0x001fe400078e00ff */
[----:B------:R-:W-:Y:S02]  /*07f0*/  @!P2 IMAD.MOV.U32 R14, RZ, RZ, 0x3f800000 ;  /* 0x3f800000ff0ea424 */ /* 0x000fe400078e00ff */
[----:B--2---:R-:W-:-:S04]  /*0800*/  FADD.FTZ R26, R12, -R13 ;  /* 0x8000000d0c1a7221 */ /* 0x004fc80000010000 */
[----:B-1----:R-:W-:Y:S01]  /*0810*/  FFMA.FTZ R13, R26, R28, R13 ;  /* 0x0000001c1a0d7223 */ /* 0x002fe2000001000d */
[----:B------:R-:W-:Y:S01]  /*0820*/  MOV R28, RZ ;  /* 0x000000ff001c7202 */ /* 0x000fe20000000f00 */
[----:B------:R-:W-:Y:S01]  /*0830*/  @!P3 IMAD.MOV.U32 R28, RZ, RZ, 0x3f800000 ;  /* 0x3f800000ff1cb424 */ /* 0x000fe200078e00ff */
[----:B------:R-:W-:Y:S01]  /*0840*/  ISETP.LE.AND P3, PT, R4, UR4, PT ;  /* 0x0000000404007c0c */ /* 0x000fe2000bf63270 */
[----:B------:R-:W-:Y:S01]  /*0850*/  FADD.FTZ R15, -R13, R12 ;  /* 0x0000000c0d0f7221 */ /* 0x000fe20000010100 */
[----:B------:R-:W-:Y:S01]  /*0860*/  HFMA2.MMA R12, -RZ, RZ, 0, 0 ;  /* 0x00000000ff0c7435 */ /* 0x000fe200000001ff */
[----:B------:R-:W-:Y:S01]  /*0870*/  FFMA.FTZ R6, R27, R28, R6 ;  /* 0x0000001c1b067223 */ /* 0x000fe20000010006 */
[----:B------:R-:W-:Y:S01]  /*0880*/  FADD.FTZ R28, -R22, R25 ;  /* 0x00000019161c7221 */ /* 0x000fe20000010100 */
[----:B------:R-:W-:Y:S01]  /*0890*/  FMUL.FTZ R26, R26, R15 ;  /* 0x0000000f1a1a7220 */ /* 0x000fe20000410000 */
[----:B------:R-:W-:Y:S02]  /*08a0*/  UIADD3 UR4, UR4, 0x1, URZ ;  /* 0x0000000104047890 */ /* 0x000fe4000fffe03f */
[----:B------:R-:W-:Y:S01]  /*08b0*/  @!P1 MOV R12, 0x3f800000 ;  /* 0x3f800000000c9802 */ /* 0x000fe20000000f00 */
[----:B------:R-:W-:Y:S01]  /*08c0*/  FMUL.FTZ R28, R7, R28 ;  /* 0x0000001c071c7220 */ /* 0x000fe20000410000 */
[----:B------:R-:W-:-:S03]  /*08d0*/  FFMA.FTZ R11, R26, R14, R11 ;  /* 0x0000000e1a0b7223 */ /* 0x000fc6000001000b */
[----:B------:R-:W-:Y:S01]  /*08e0*/  FFMA.FTZ R19, R28, R12, R19 ;  /* 0x0000000c1c137223 */ /* 0x000fe20000010013 */
[----:B------:R-:W-:Y:S06]  /*08f0*/  @!P3 BRA `(.L_x_1676) ;  /* 0xfffffff800c8b947 */ /* 0x000fec000383ffff */
.L_x_1675:
[-C--:B------:R-:W-:Y:S01]  /*0900*/  IADD3 R15, R0, R17.reuse, RZ ;  /* 0x00000011000f7210 */ /* 0x080fe20007ffe0ff */
[----:B------:R-:W-:Y:S01]  /*0910*/  USHF.R.U32.HI UR11, URZ, 0x1, UR10 ;  /* 0x000000013f0b7899 */ /* 0x000fe2000801160a */
[----:B------:R-:W-:Y:S02]  /*0920*/  I2FP.F32.S32 R12, R0 ;  /* 0x00000000000c7245 */ /* 0x000fe40000201400 */
[C---:B------:R-:W-:Y:S02]  /*0930*/  VIMNMX R4, R15.reuse, 0x1, !PT ;  /* 0x000000010f047848 */ /* 0x040fe40007fe0100 */
[----:B------:R-:W-:Y:S02]  /*0940*/  I2FP.F32.S32 R17, R17 ;  /* 0x0000001100117245 */ /* 0x000fe40000201400 */
[----:B------:R-:W-:Y:S01]  /*0950*/  I2FP.F32.S32 R7, R4 ;  /* 0x0000000400077245 */ /* 0x000fe20000201400 */
[----:B------:R-:W-:Y:S01]  /*0960*/  IMAD.IADD R4, R15, 0x1, R16 ;  /* 0x000000010f047824 */ /* 0x000fe200078e0210 */
[----:B------:R-:W-:-:S02]  /*0970*/  I2FP.F32.S32 R14, R15 ;  /* 0x0000000f000e7245 */ /* 0x000fc40000201400 */
[----:B------:R-:W-:Y:S02]  /*0980*/  I2FP.F32.S32 R15, R16 ;  /* 0x00000010000f7245 */ /* 0x000fe40000201400 */
[----:B------:R-:W0:Y:S01]  /*0990*/  MUFU.RCP R7, R7 ;  /* 0x0000000700077308 */ /* 0x000e220000001000 */
[----:B------:R-:W-:Y:S02]  /*09a0*/  VIMNMX R0, R4, 0x1, !PT ;  /* 0x0000000104007848 */ /* 0x000fe40007fe0100 */
[----:B------:R-:W-:Y:S02]  /*09b0*/  ISETP.NE.AND P1, PT, RZ, UR11, PT ;  /* 0x0000000bff007c0c */ /* 0x000fe4000bf25270 */
[----:B------:R-:W-:Y:S01]  /*09c0*/  I2FP.F32.S32 R10, R0 ;  /* 0x00000000000a7245 */ /* 0x000fe20000201400 */
[----:B------:R-:W-:-:S04]  /*09d0*/  FMUL.FTZ R0, R12, R9 ;  /* 0x000000090c007220 */ /* 0x000fc80000410000 */
[----:B------:R-:W-:Y:S01]  /*09e0*/  FFMA.FTZ R20, R17, R8, R0 ;  /* 0x0000000811147223 */ /* 0x000fe20000010000 */
[----:B------:R-:W1:Y:S01]  /*09f0*/  MUFU.RCP R10, R10 ;  /* 0x0000000a000a7308 */ /* 0x000e620000001000 */
[----:B------:R-:W-:Y:S01]  /*0a00*/  FADD.FTZ R8, -R8, R9 ;  /* 0x0000000908087221 */ /* 0x000fe20000010100 */
[----:B------:R-:W2:Y:S03]  /*0a10*/  S2R R0, SR_TID.Y ;  /* 0x0000000000007919 */ /* 0x000ea60000002200 */
[----:B------:R-:W-:Y:S01]  /*0a20*/  FMUL.FTZ R16, R8, R8 ;  /* 0x0000000808107220 */ /* 0x000fe20000410000 */
[----:B0-----:R-:W-:Y:S01]  /*0a30*/  FMUL.FTZ R21, R7, R20 ;  /* 0x0000001407157220 */ /* 0x001fe20000410000 */
[----:B------:R-:W-:Y:S01]  /*0a40*/  IADD3 R8, R4, R5, RZ ;  /* 0x0000000504087210 */ /* 0x000fe20007ffe0ff */
[----:B------:R-:W2:Y:S01]  /*0a50*/  S2R R9, SR_TID.X ;  /* 0x0000000000097919 */ /* 0x000ea20000002100 */
[----:B------:R-:W-:Y:S01]  /*0a60*/  FMUL.FTZ R17, R17, R16 ;  /* 0x0000001011117220 */ /* 0x000fe20000410000 */
[C---:B------:R-:W-:Y:S01]  /*0a70*/  FMUL.FTZ R20, R21.reuse, R14 ;  /* 0x0000000e15147220 */ /* 0x040fe20000410000 */
[----:B------:R-:W-:Y:S01]  /*0a80*/  VIMNMX R16, R8, 0x1, !PT ;  /* 0x0000000108107848 */ /* 0x000fe20007fe0100 */
[----:B------:R-:W-:Y:S01]  /*0a90*/  FADD.FTZ R21, R21, -R22 ;  /* 0x8000001615157221 */ /* 0x000fe20000010000 */
[----:B------:R-:W-:Y:S01]  /*0aa0*/  FMUL.FTZ R17, R12, R17 ;  /* 0x000000110c117220 */ /* 0x000fe20000410000 */
[----:B------:R-:W-:Y:S01]  /*0ab0*/  FFMA.FTZ R23, R15, R22, R20 ;  /* 0x000000160f177223 */ /* 0x000fe20000010014 */
[----:B------:R-:W-:Y:S01]  /*0ac0*/  I2FP.F32.S32 R20, R16 ;  /* 0x0000001000147245 */ /* 0x000fe20000201400 */
[----:B------:R-:W-:Y:S01]  /*0ad0*/  FMUL.FTZ R16, R21, R21 ;  /* 0x0000001515107220 */ /* 0x000fe20000410000 */
[----:B------:R-:W-:Y:S01]  /*0ae0*/  FFMA.FTZ R17, R7, R17, R6 ;  /* 0x0000001107117223 */ /* 0x000fe20000010006 */
[----:B-1----:R-:W-:Y:S01]  /*0af0*/  FMUL.FTZ R12, R10, R23 ;  /* 0x000000170a0c7220 */ /* 0x002fe20000410000 */
[----:B------:R-:W0:Y:S01]  /*0b00*/  MUFU.RCP R6, R20 ;  /* 0x0000001400067308 */ /* 0x000e220000001000 */
[----:B------:R-:W-:Y:S01]  /*0b10*/  FMUL.FTZ R15, R15, R16 ;  /* 0x000000100f0f7220 */ /* 0x000fe20000410000 */
[----:B------:R-:W-:Y:S01]  /*0b20*/  I2FP.F32.S32 R16, R5 ;  /* 0x0000000500107245 */ /* 0x000fe20000201400 */
[----:B------:R-:W-:Y:S01]  /*0b30*/  FADD.FTZ R7, R12, -R13 ;  /* 0x8000000d0c077221 */ /* 0x000fe20000010000 */
[----:B------:R-:W-:Y:S01]  /*0b40*/  I2FP.F32.S32 R5, R4 ;  /* 0x0000000400057245 */ /* 0x000fe20000201400 */
[----:B------:R-:W-:Y:S01]  /*0b50*/  FMUL.FTZ R15, R14, R15 ;  /* 0x0000000f0e0f7220 */ /* 0x000fe20000410000 */
[----:B------:R-:W-:Y:S01]  /*0b60*/  FADD.FTZ R17, R17, R24 ;  /* 0x0000001811117221 */ /* 0x000fe20000010000 */
[----:B------:R-:W-:-:S02]  /*0b70*/  FMUL.FTZ R7, R7, R7 ;  /* 0x0000000707077220 */ /* 0x000fc40000410000 */
[----:B------:R-:W-:Y:S02]  /*0b80*/  FFMA.FTZ R10, R10, R15, R19 ;  /* 0x0000000f0a0a7223 */ /* 0x000fe40000010013 */
[----:B------:R-:W-:Y:S01]  /*0b90*/  FMUL.FTZ R4, R16, R7 ;  /* 0x0000000710047220 */ /* 0x000fe20000410000 */
[----:B------:R-:W-:Y:S01]  /*0ba0*/  FMUL.FTZ R7, R12, R5 ;  /* 0x000000050c077220 */ /* 0x000fe20000410000 */
[----:B------:R-:W-:Y:S02]  /*0bb0*/  FADD.FTZ R10, R17, R10 ;  /* 0x0000000a110a7221 */ /* 0x000fe40000010000 */
[----:B------:R-:W-:Y:S01]  /*0bc0*/  FMUL.FTZ R4, R5, R4 ;  /* 0x0000000405047220 */ /* 0x000fe20000410000 */
[----:B------:R-:W-:-:S03]  /*0bd0*/  FFMA.FTZ R7, R16, R13, R7 ;  /* 0x0000000d10077223 */ /* 0x000fc60000010007 */
[C---:B0-----:R-:W-:Y:S01]  /*0be0*/  FFMA.FTZ R11, R6.reuse, R4, R11 ;  /* 0x00000004060b7223 */ /* 0x041fe2000001000b */
[----:B------:R-:W-:-:S03]  /*0bf0*/  FMUL.FTZ R13, R6, R7 ;  /* 0x00000007060d7220 */ /* 0x000fc60000410000 */
[----:B------:R-:W-:Y:S01]  /*0c00*/  FADD.FTZ R12, R10, R11 ;  /* 0x0000000b0a0c7221 */ /* 0x000fe20000010000 */
[----:B--2---:R-:W-:Y:S01]  /*0c10*/  IMAD R10, R0, R3, R9 ;  /* 0x00000003000a7224 */ /* 0x004fe200078e0209 */
[----:B------:R-:W-:Y:S06]  /*0c20*/  @!P1 BRA `(.L_x_1677) ;  /* 0x0000004800889947 */ /* 0x000fec0003800000 */
[----:B------:R-:W0:Y:S01]  /*0c30*/  S2UR UR7, SR_CgaCtaId ;  /* 0x00000000000779c3 */ /* 0x000e220000008800 */
[----:B------:R-:W-:Y:S01]  /*0c40*/  ULOP3.LUT UR12, UR10, 0xfffffffe, URZ, 0xc0, !UPT ;  /* 0xfffffffe0a0c7892 */ /* 0x000fe2000f8ec03f */
[C---:B------:R-:W-:Y:S01]  /*0c50*/  VIADD R6, R0.reuse, UR11 ;  /* 0x0000000b00067c36 */ /* 0x040fe20008000000 */
[----:B------:R-:W-:Y:S01]  /*0c60*/  UMOV UR4, 0x400 ;  /* 0x0000040000047882 */ /* 0x000fe20000000000 */
[----:B------:R-:W-:Y:S01]  /*0c70*/  BSSY B0, `(.L_x_1678) ;  /* 0x000002a000007945 */ /* 0x000fe20003800000 */
[----:B------:R-:W-:Y:S02]  /*0c80*/  UIADD3 UR5, UR4, 0x800, URZ ;  /* 0x0000080004057890 */ /* 0x000fe4000fffe03f */
[----:B------:R-:W-:Y:S01]  /*0c90*/  UIADD3 UR6, UR4, 0x1000, URZ ;  /* 0x0000100004067890 */ /* 0x000fe2000fffe03f */
[----:B------:R-:W-:Y:S02]  /*0ca0*/  ISETP.GE.U32.AND P2, PT, R0, UR12, PT ;  /* 0x0000000c00007c0c */ /* 0x000fe4000bf46070 */
[----:B------:R-:W-:-:S04]  /*0cb0*/  ISETP.GE.U32.AND P0, PT, R6, UR10, PT ;  /* 0x0000000a06007c0c */ /* 0x000fc8000bf06070 */
[----:B------:R-:W-:Y:S01]  /*0cc0*/  ISETP.GE.U32.OR P0, PT, R0, UR11, P0 ;  /* 0x0000000b00007c0c */ /* 0x000fe20008706470 */
[----:B0-----:R-:W-:Y:S02]  /*0cd0*/  ULEA UR4, UR7, UR4, 0x18 ;  /* 0x0000000407047291 */ /* 0x001fe4000f8ec03f */
        /* <DEDUP_REMOVED lines=16> */
[----:B------:R-:W1:Y:S04]  /*0de0*/  LDS R14, [R14] ;  /* 0x000000000e0e7984 */ /* 0x000e680000000800 */
[----:B------:R-:W2:Y:S04]  /*0df0*/  LDS R11, [R11] ;  /* 0x000000000b0b7984 */ /* 0x000ea80000000800 */
[----:B------:R-:W3:Y:S01]  /*0e00*/  LDS R21, [R6] ;  /* 0x0000000006157984 */ /* 0x000ee20000000800 */
[----:B-1----:R-:W-:Y:S01]  /*0e10*/  FADD.FTZ R17, R13, -R14 ;  /* 0x8000000e0d117221 */ /* 0x002fe20000010000 */
[----:B--2---:R-:W-:Y:S01]  /*0e20*/  IMAD.IADD R15, R8, 0x1, R11 ;  /* 0x00000001080f7824 */ /* 0x004fe200078e020b */
[----:B------:R-:W-:-:S02]  /*0e30*/  I2FP.F32.S32 R19, R11 ;  /* 0x0000000b00137245 */ /* 0x000fc40000201400 */
[----:B------:R-:W-:Y:S01]  /*0e40*/  FMUL.FTZ R20, R17, R17 ;  /* 0x0000001111147220 */ /* 0x000fe20000410000 */
[----:B0-----:R-:W-:Y:S02]  /*0e50*/  I2FP.F32.S32 R8, R8 ;  /* 0x0000000800087245 */ /* 0x001fe40000201400 */
[----:B------:R-:W-:Y:S01]  /*0e60*/  VIMNMX R16, R15, 0x1, !PT ;  /* 0x000000010f107848 */ /* 0x000fe20007fe0100 */
[----:B------:R-:W-:Y:S01]  /*0e70*/  FMUL.FTZ R11, R19, R20 ;  /* 0x00000014130b7220 */ /* 0x000fe20000410000 */
[----:B------:R-:W-:Y:S02]  /*0e80*/  FMUL.FTZ R14, R14, R19 ;  /* 0x000000130e0e7220 */ /* 0x000fe40000410000 */
[----:B------:R-:W-:Y:S01]  /*0e90*/  I2FP.F32.S32 R16, R16 ;  /* 0x0000001000107245 */ /* 0x000fe20000201400 */
[----:B------:R-:W-:Y:S01]  /*0ea0*/  FMUL.FTZ R11, R8, R11 ;  /* 0x0000000b080b7220 */ /* 0x000fe20000410000 */
[----:B------:R-:W-:Y:S01]  /*0eb0*/  FFMA.FTZ R13, R13, R8, R14 ;  /* 0x000000080d0d7223 */ /* 0x000fe2000001000e */
[----:B------:R-:W-:-:S03]  /*0ec0*/  MOV R8, R15 ;  /* 0x0000000f00087202 */ /* 0x000fc60000000f00 */
[----:B------:R-:W3:Y:S02]  /*0ed0*/  MUFU.RCP R16, R16 ;  /* 0x0000001000107308 */ /* 0x000ee40000001000 */
[C---:B---3--:R-:W-:Y:S01]  /*0ee0*/  FFMA.FTZ R11, R16.reuse, R11, R21 ;  /* 0x0000000b100b7223 */ /* 0x048fe20000010015 */
[----:B------:R-:W-:-:S03]  /*0ef0*/  FMUL.FTZ R13, R16, R13 ;  /* 0x0000000d100d7220 */ /* 0x000fc60000410000 */
[----:B------:R-:W-:-:S07]  /*0f00*/  FADD.FTZ R12, R12, R11 ;  /* 0x0000000b0c0c7221 */ /* 0x000fce0000010000 */
.L_x_1679:
[----:B------:R-:W-:Y:S05]  /*0f10*/  BSYNC B0 ;  /* 0x0000000000007941 */ /* 0x000fea0003800000 */
.L_x_1678:
[----:B------:R-:W-:Y:S05]  /*0f20*/  @!P2 BRA `(.L_x_1677) ;  /* 0x0000004400c8a947 */ /* 0x000fea0003800000 */
[----:B------:R-:W-:Y:S02]  /*0f30*/  USHF.L.U32 UR5, UR4, 0x1, URZ ;  /* 0x0000000104057899 */ /* 0x000fe4000800063f */
[C---:B------:R-:W-:Y:S01]  /*0f40*/  VIADD R6, R0.reuse, UR4 ;  /* 0x0000000400067c36 */ /* 0x040fe20008000000 */
[----:B------:R-:W-:Y:S03]  /*0f50*/  BSSY B0, `(.L_x_1680) ;  /* 0x0000022000007945 */ /* 0x000fe60003800000 */
[----:B------:R-:W-:Y:S01]  /*0f60*/  ISETP.GE.U32.AND P2, PT, R0, UR5, PT ;  /* 0x0000000500007c0c */ /* 0x000fe2000bf46070 */
[----:B------:R-:W-:Y:S02]  /*0f70*/  USHF.R.U32.HI UR5, URZ, 0x3, UR10 ;  /* 0x000000033f057899 */ /* 0x000fe4000801160a */
[----:B------:R-:W-:-:S04]  /*0f80*/  ISETP.GE.U32.AND P0, PT, R6, UR10, PT ;  /* 0x0000000a06007c0c */ /* 0x000fc8000bf06070 */
[----:B------:R-:W-:-:S06]  /*0f90*/  ISETP.GE.U32.OR P0, PT, R0, UR4, P0 ;  /* 0x0000000400007c0c */ /* 0x000fcc0008706470 */
        /* <DEDUP_REMOVED lines=10> */
[----:B------:R-:W2:Y:S04]  /*1040*/  LDS R14, [R14] ;  /* 0x000000000e0e7984 */ /* 0x000ea80000000800 */
[----:B------:R-:W3:Y:S04]  /*1050*/  LDS R11, [R11] ;  /* 0x000000000b0b7984 */ /* 0x000ee80000000800 */
[----:B------:R-:W4:Y:S01]  /*1060*/  LDS R21, [R6] ;  /* 0x0000000006157984 */ /* 0x000f220000000800 */
[----:B--2---:R-:W-:Y:S01]  /*1070*/  FADD.FTZ R17, R13, -R14 ;  /* 0x8000000e0d117221 */ /* 0x004fe20000010000 */
[----:B---3--:R-:W-:Y:S01]  /*1080*/  IMAD.IADD R15, R8, 0x1, R11 ;  /* 0x00000001080f7824 */ /* 0x008fe200078e020b */
[----:B------:R-:W-:-:S02]  /*1090*/  I2FP.F32.S32 R19, R11 ;  /* 0x0000000b00137245 */ /* 0x000fc40000201400 */
[----:B------:R-:W-:Y:S01]  /*10a0*/  FMUL.FTZ R20, R17, R17 ;  /* 0x0000001111147220 */ /* 0x000fe20000410000 */
[----:B------:R-:W-:Y:S02]  /*10b0*/  I2FP.F32.S32 R17, R8 ;  /* 0x0000000800117245 */ /* 0x000fe40000201400 */
[----:B------:R-:W-:Y:S01]  /*10c0*/  VIMNMX R16, R15, 0x1, !PT ;  /* 0x000000010f107848 */ /* 0x000fe20007fe0100 */
[----:B------:R-:W-:Y:S01]  /*10d0*/  FMUL.FTZ R20, R19, R20 ;  /* 0x0000001413147220 */ /* 0x000fe20000410000 */
[----:B------:R-:W-:Y:S01]  /*10e0*/  FMUL.FTZ R14, R14, R19 ;  /* 0x000000130e0e7220 */ /* 0x000fe20000410000 */
[----:B01----:R-:W-:Y:S02]  /*10f0*/  MOV R8, R15 ;  /* 0x0000000f00087202 */ /* 0x003fe40000000f00 */
[----:B------:R-:W-:Y:S01]  /*1100*/  I2FP.F32.S32 R16, R16 ;  /* 0x0000001000107245 */ /* 0x000fe20000201400 */
[----:B------:R-:W-:Y:S01]  /*1110*/  FMUL.FTZ R11, R17, R20 ;  /* 0x00000014110b7220 */ /* 0x000fe20000410000 */
[----:B------:R-:W-:-:S04]  /*1120*/  FFMA.FTZ R13, R13, R17, R14 ;  /* 0x000000110d0d7223 */ /* 0x000fc8000001000e */
[----:B------:R-:W4:Y:S02]  /*1130*/  MUFU.RCP R16, R16 ;  /* 0x0000001000107308 */ /* 0x000f240000001000 */
[C---:B----4-:R-:W-:Y:S01]  /*1140*/  FFMA.FTZ R11, R16.reuse, R11, R21 ;  /* 0x0000000b100b7223 */ /* 0x050fe20000010015 */
[----:B------:R-:W-:-:S03]  /*1150*/  FMUL.FTZ R13, R16, R13 ;  /* 0x0000000d100d7220 */ /* 0x000fc60000410000 */
[----:B------:R-:W-:-:S07]  /*1160*/  FADD.FTZ R12, R12, R11 ;  /* 0x0000000b0c0c7221 */ /* 0x000fce0000010000 */
.L_x_1681:
[----:B------:R-:W-:Y:S05]  /*1170*/  BSYNC B0 ;  /* 0x0000000000007941 */ /* 0x000fea0003800000 */
.L_x_1680:
        /* <DEDUP_REMOVED lines=18> */
[----:B------:R-:W3:Y:S04]  /*12a0*/  LDS R14, [R14] ;  /* 0x000000000e0e7984 */ /* 0x000ee80000000800 */
[----:B------:R-:W4:Y:S04]  /*12b0*/  LDS R11, [R11] ;  /* 0x000000000b0b7984 */ /* 0x000f280000000800 */
[----:B------:R-:W5:Y:S01]  /*12c0*/  LDS R21, [R6] ;  /* 0x0000000006157984 */ /* 0x000f620000000800 */
[----:B---3--:R-:W-:Y:S01]  /*12d0*/  FADD.FTZ R17, R13, -R14 ;  /* 0x8000000e0d117221 */ /* 0x008fe20000010000 */
[----:B----4-:R-:W-:Y:S01]  /*12e0*/  IMAD.IADD R15, R8, 0x1, R11 ;  /* 0x00000001080f7824 */ /* 0x010fe200078e020b */
[----:B------:R-:W-:-:S02]  /*12f0*/  I2FP.F32.S32 R19, R11 ;  /* 0x0000000b00137245 */ /* 0x000fc40000201400 */
[----:B------:R-:W-:Y:S01]  /*1300*/  FMUL.FTZ R20, R17, R17 ;  /* 0x0000001111147220 */ /* 0x000fe20000410000 */
[----:B------:R-:W-:Y:S02]  /*1310*/  I2FP.F32.S32 R17, R8 ;  /* 0x0000000800117245 */ /* 0x000fe40000201400 */
[----:B------:R-:W-:Y:S01]  /*1320*/  VIMNMX R16, R15, 0x1, !PT ;  /* 0x000000010f107848 */ /* 0x000fe20007fe0100 */
[----:B------:R-:W-:Y:S01]  /*1330*/  FMUL.FTZ R20, R19, R20 ;  /* 0x0000001413147220 */ /* 0x000fe20000410000 */
[----:B------:R-:W-:Y:S01]  /*1340*/  FMUL.FTZ R14, R14, R19 ;  /* 0x000000130e0e7220 */ /* 0x000fe20000410000 */
[----:B012---:R-:W-:Y:S02]  /*1350*/  MOV R8, R15 ;  /* 0x0000000f00087202 */ /* 0x007fe40000000f00 */
[----:B------:R-:W-:Y:S01]  /*1360*/  I2FP.F32.S32 R16, R16 ;  /* 0x0000001000107245 */ /* 0x000fe20000201400 */
[----:B------:R-:W-:Y:S01]  /*1370*/  FMUL.FTZ R11, R17, R20 ;  /* 0x00000014110b7220 */ /* 0x000fe20000410000 */
[----:B------:R-:W-:-:S04]  /*1380*/  FFMA.FTZ R13, R13, R17, R14 ;  /* 0x000000110d0d7223 */ /* 0x000fc8000001000e */
[----:B------:R-:W5:Y:S02]  /*1390*/  MUFU.RCP R16, R16 ;  /* 0x0000001000107308 */ /* 0x000f640000001000 */
[C---:B-----5:R-:W-:Y:S01]  /*13a0*/  FFMA.FTZ R11, R16.reuse, R11, R21 ;  /* 0x0000000b100b7223 */ /* 0x060fe20000010015 */
[----:B------:R-:W-:-:S03]  /*13b0*/  FMUL.FTZ R13, R16, R13 ;  /* 0x0000000d100d7220 */ /* 0x000fc60000410000 */
[----:B------:R-:W-:-:S07]  /*13c0*/  FADD.FTZ R12, R12, R11 ;  /* 0x0000000b0c0c7221 */ /* 0x000fce0000010000 */
.L_x_1683:
[----:B------:R-:W-:Y:S05]  /*13d0*/  BSYNC B0 ;  /* 0x0000000000007941 */ /* 0x000fea0003800000 */
.L_x_1682:
        /* <DEDUP_REMOVED lines=18> */
[----:B------:R-:W4:Y:S04]  /*1500*/  LDS R14, [R14] ;  /* 0x000000000e0e7984 */ /* 0x000f280000000800 */
[----:B------:R-:W5:Y:S04]  /*1510*/  LDS R11, [R11] ;  /* 0x000000000b0b7984 */ /* 0x000f680000000800 */
[----:B------:R-:W0:Y:S01]  /*1520*/  LDS R21, [R6] ;  /* 0x0000000006157984 */ /* 0x000e220000000800 */
[----:B----4-:R-:W-:Y:S01]  /*1530*/  FADD.FTZ R17, R13, -R14 ;  /* 0x8000000e0d117221 */ /* 0x010fe20000010000 */
[----:B-----5:R-:W-:Y:S01]  /*1540*/  IMAD.IADD R15, R8, 0x1, R11 ;  /* 0x00000001080f7824 */ /* 0x020fe200078e020b */
[----:B------:R-:W-:-:S02]  /*1550*/  I2FP.F32.S32 R19, R11 ;  /* 0x0000000b00137245 */ /* 0x000fc40000201400 */
[----:B------:R-:W-:Y:S01]  /*1560*/  FMUL.FTZ R20, R17, R17 ;  /* 0x0000001111147220 */ /* 0x000fe20000410000 */
[----:B------:R-:W-:Y:S02]  /*1570*/  I2FP.F32.S32 R17, R8 ;  /* 0x0000000800117245 */ /* 0x000fe40000201400 */
[----:B------:R-:W-:Y:S01]  /*1580*/  VIMNMX R16, R15, 0x1, !PT ;  /* 0x000000010f107848 */ /* 0x000fe20007fe0100 */
[----:B------:R-:W-:Y:S01]  /*1590*/  FMUL.FTZ R20, R19, R20 ;  /* 0x0000001413147220 */ /* 0x000fe20000410000 */
[----:B------:R-:W-:Y:S01]  /*15a0*/  FMUL.FTZ R14, R14, R19 ;  /* 0x000000130e0e7220 */ /* 0x000fe20000410000 */
[----:B0123--:R-:W-:Y:S02]  /*15b0*/  MOV R8, R15 ;  /* 0x0000000f00087202 */ /* 0x00ffe40000000f00 */
[----:B------:R-:W-:Y:S01]  /*15c0*/  I2FP.F32.S32 R16, R16 ;  /* 0x0000001000107245 */ /* 0x000fe20000201400 */
[----:B------:R-:W-:Y:S01]  /*15d0*/  FMUL.FTZ R11, R17, R20 ;  /* 0x00000014110b7220 */ /* 0x000fe20000410000 */
[----:B------:R-:W-:-:S04]  /*15e0*/  FFMA.FTZ R13, R13, R17, R14 ;  /* 0x000000110d0d7223 */ /* 0x000fc8000001000e */
[----:B------:R-:W0:Y:S02]  /*15f0*/  MUFU.RCP R16, R16 ;  /* 0x0000001000107308 */ /* 0x000e240000001000 */
[C---:B0-----:R-:W-:Y:S01]  /*1600*/  FFMA.FTZ R11, R16.reuse, R11, R21 ;  /* 0x0000000b100b7223 */ /* 0x041fe20000010015 */
[----:B------:R-:W-:-:S03]  /*1610*/  FMUL.FTZ R13, R16, R13 ;  /* 0x0000000d100d7220 */ /* 0x000fc60000410000 */
[----:B------:R-:W-:-:S07]  /*1620*/  FADD.FTZ R12, R12, R11 ;  /* 0x0000000b0c0c7221 */ /* 0x000fce0000010000 */
.L_x_1685:
[----:B------:R-:W-:Y:S05]  /*1630*/  BSYNC B0 ;  /* 0x0000000000007941 */ /* 0x000fea0003800000 */
.L_x_1684:
        /* <DEDUP_REMOVED lines=22> */
[----:B0-----:R-:W-:Y:S01]  /*17a0*/  IMAD.IADD R15, R8, 0x1, R11 ;  /* 0x00000001080f7824 */ /* 0x001fe200078e020b */
[----:B------:R-:W-:-:S02]  /*17b0*/  I2FP.F32.S32 R19, R11 ;  /* 0x0000000b00137245 */ /* 0x000fc40000201400 */
[----:B------:R-:W-:Y:S01]  /*17c0*/  FMUL.FTZ R20, R17, R17 ;  /* 0x0000001111147220 */ /* 0x000fe20000410000 */
[----:B------:R-:W-:Y:S02]  /*17d0*/  I2FP.F32.S32 R17, R8 ;  /* 0x0000000800117245 */ /* 0x000fe40000201400 */
[----:B------:R-:W-:Y:S01]  /*17e0*/  VIMNMX R16, R15, 0x1, !PT ;  /* 0x000000010f107848 */ /* 0x000fe20007fe0100 */
[----:B------:R-:W-:Y:S01]  /*17f0*/  FMUL.FTZ R20, R19, R20 ;  /* 0x0000001413147220 */ /* 0x000fe20000410000 */
[----:B------:R-:W-:Y:S01]  /*1800*/  FMUL.FTZ R14, R14, R19 ;  /* 0x000000130e0e7220 */ /* 0x000fe20000410000 */
[----:B-1234-:R-:W-:Y:S02]  /*1810*/  MOV R8, R15 ;  /* 0x0000000f00087202 */ /* 0x01efe40000000f00 */
[----:B------:R-:W-:Y:S01]  /*1820*/  I2FP.F32.S32 R16, R16 ;  /* 0x0000001000107245 */ /* 0x000fe20000201400 */
[----:B------:R-:W-:Y:S01]  /*1830*/  FMUL.FTZ R11, R17, R20 ;  /* 0x00000014110b7220 */ /* 0x000fe20000410000 */
[----:B------:R-:W-:-:S04]  /*1840*/  FFMA.FTZ R13, R13, R17, R14 ;  /* 0x000000110d0d7223 */ /* 0x000fc8000001000e */
[----:B------:R-:W0:Y:S02]  /*1850*/  MUFU.RCP R16, R16 ;  /* 0x0000001000107308 */ /* 0x000e240000001000 */
[C---:B0-----:R-:W-:Y:S01]  /*1860*/  FFMA.FTZ R11, R16.reuse, R11, R21 ;  /* 0x0000000b100b7223 */ /* 0x041fe20000010015 */
[----:B------:R-:W-:-:S03]  /*1870*/  FMUL.FTZ R13, R16, R13 ;  /* 0x0000000d100d7220 */ /* 0x000fc60000410000 */
[----:B------:R-:W-:-:S07]  /*1880*/  FADD.FTZ R12, R12, R11 ;  /* 0x0000000b0c0c7221 */ /* 0x000fce0000010000 */
.L_x_1687:
[----:B------:R-:W-:Y:S05]  /*1890*/  BSYNC B0 ;  /* 0x0000000000007941 */ /* 0x000fea0003800000 */
.L_x_1686:
        /* <DEDUP_REMOVED lines=37> */
.L_x_1689:
[----:B------:R-:W-:Y:S05]  /*1af0*/  BSYNC B0 ;  /* 0x0000000000007941 */ /* 0x000fea0003800000 */
.L_x_1688:
        /* <DEDUP_REMOVED lines=37> */
.L_x_1691:
[----:B------:R-:W-:Y:S05]  /*1d50*/  BSYNC B0 ;  /* 0x0000000000007941 */ /* 0x000fea0003800000 */
.L_x_1690:
        /* <DEDUP_REMOVED lines=37> */
.L_x_1693:
[----:B------:R-:W-:Y:S05]  /*1fb0*/  BSYNC B0 ;  /* 0x0000000000007941 */ /* 0x000fea0003800000 */
.L_x_1692:
        /* <DEDUP_REMOVED lines=37> */
.L_x_1695:
[----:B------:R-:W-:Y:S05]  /*2210*/  BSYNC B0 ;  /* 0x0000000000007941 */ /* 0x000fea0003800000 */
.L_x_1694:
        /* <DEDUP_REMOVED lines=37> */
.L_x_1697:
[----:B------:R-:W-:Y:S05]  /*2470*/  BSYNC B0 ;  /* 0x0000000000007941 */ /* 0x000fea0003800000 */
.L_x_1696:
        /* <DEDUP_REMOVED lines=37> */
.L_x_1699:
[----:B------:R-:W-:Y:S05]  /*26d0*/  BSYNC B0 ;  /* 0x0000000000007941 */ /* 0x000fea0003800000 */
.L_x_1698:
        /* <DEDUP_REMOVED lines=37> */
.L_x_1701:
[----:B------:R-:W-:Y:S05]  /*2930*/  BSYNC B0 ;  /* 0x0000000000007941 */ /* 0x000fea0003800000 */
.L_x_1700:
        /* <DEDUP_REMOVED lines=37> */
.L_x_1703:
[----:B------:R-:W-:Y:S05]  /*2b90*/  BSYNC B0 ;  /* 0x0000000000007941 */ /* 0x000fea0003800000 */
.L_x_1702:
        /* <DEDUP_REMOVED lines=37> */
.L_x_1705:
[----:B------:R-:W-:Y:S05]  /*2df0*/  BSYNC B0 ;  /* 0x0000000000007941 */ /* 0x000fea0003800000 */
.L_x_1704:
        /* <DEDUP_REMOVED lines=37> */
.L_x_1707:
[----:B------:R-:W-:Y:S05]  /*3050*/  BSYNC B0 ;  /* 0x0000000000007941 */ /* 0x000fea0003800000 */
.L_x_1706:
[----:B------:R-:W-:Y:S05]  /*3060*/  @!P2 BRA `(.L_x_1677) ;  /* 0x000000240078a947 */ /* 0x000fea0003800000 */
[----:B------:R-:W-:Y:S02]  /*3070*/  USHF.L.U32 UR5, UR4, 0x1, URZ ;  /* 0x0000000104057899 */ /* 0x000fe4000800063f */
[----:B------:R-:W-:Y:S01]  /*3080*/  IADD3 R6, R0, UR4, RZ ;  /* 0x0000000400067c10 */ /* 0x000fe2000fffe0ff */
        /* <DEDUP_REMOVED lines=34> */
.L_x_1709:
[----:B------:R-:W-:Y:S05]  /*32b0*/  BSYNC B0 ;  /* 0x0000000000007941 */ /* 0x000fea0003800000 */
.L_x_1708:
        /* <DEDUP_REMOVED lines=37> */
.L_x_1711:
[----:B------:R-:W-:Y:S05]  /*3510*/  BSYNC B0 ;  /* 0x0000000000007941 */ /* 0x000fea0003800000 */
.L_x_1710:
        /* <DEDUP_REMOVED lines=37> */
.L_x_1713:
[----:B------:R-:W-:Y:S05]  /*3770*/  BSYNC B0 ;  /* 0x0000000000007941 */ /* 0x000fea0003800000 */
.L_x_1712:
        /* <DEDUP_REMOVED lines=37> */
.L_x_1715:
[----:B------:R-:W-:Y:S05]  /*39d0*/  BSYNC B0 ;  /* 0x0000000000007941 */ /* 0x000fea0003800000 */
.L_x_1714:
        /* <DEDUP_REMOVED lines=37> */
.L_x_1717:
[----:B------:R-:W-:Y:S05]  /*3c30*/  BSYNC B0 ;  /* 0x0000000000007941 */ /* 0x000fea0003800000 */
.L_x_1716:
        /* <DEDUP_REMOVED lines=37> */
.L_x_1719:
[----:B------:R-:W-:Y:S05]  /*3e90*/  BSYNC B0 ;  /* 0x0000000000007941 */ /* 0x000fea0003800000 */
.L_x_1718:
        /* <DEDUP_REMOVED lines=37> */
.L_x_1721:
[----:B------:R-:W-:Y:S05]  /*40f0*/  BSYNC B0 ;  /* 0x0000000000007941 */ /* 0x000fea0003800000 */
.L_x_1720:
        /* <DEDUP_REMOVED lines=37> */
.L_x_1723:
[----:B------:R-:W-:Y:S05]  /*4350*/  BSYNC B0 ;  /* 0x0000000000007941 */ /* 0x000fea0003800000 */
.L_x_1722:
        /* <DEDUP_REMOVED lines=37> */
.L_x_1725:
[----:B------:R-:W-:Y:S05]  /*45b0*/  BSYNC B0 ;  /* 0x0000000000007941 */ /* 0x000fea0003800000 */
.L_x_1724:
        /* <DEDUP_REMOVED lines=37> */
.L_x_1727:
[----:B------:R-:W-:Y:S05]  /*4810*/  BSYNC B0 ;  /* 0x0000000000007941 */ /* 0x000fea0003800000 */
.L_x_1726:
        /* <DEDUP_REMOVED lines=37> */
.L_x_1729:
[----:B------:R-:W-:Y:S05]  /*4a70*/  BSYNC B0 ;  /* 0x0000000000007941 */ /* 0x000fea0003800000 */
.L_x_1728:
        /* <DEDUP_REMOVED lines=37> */
.L_x_1731:
[----:B------:R-:W-:Y:S05]  /*4cd0*/  BSYNC B0 ;  /* 0x0000000000007941 */ /* 0x000fea0003800000 */
.L_x_1730:
        /* <DEDUP_REMOVED lines=37> */
.L_x_1733:
[----:B------:R-:W-:Y:S05]  /*4f30*/  BSYNC B0 ;  /* 0x0000000000007941 */ /* 0x000fea0003800000 */
.L_x_1732:
        /* <DEDUP_REMOVED lines=37> */
.L_x_1735:
[----:B------:R-:W-:Y:S05]  /*5190*/  BSYNC B0 ;  /* 0x0000000000007941 */ /* 0x000fea0003800000 */
.L_x_1734:
[----:B------:R-:W-:Y:S05]  /*51a0*/  @!P2 BRA `(.L_x_1677) ;  /* 0x000000040028a947 */ /* 0x000fea0003800000 */
[----:B------:R-:W-:Y:S02]  /*51b0*/  USHF.L.U32 UR5, UR4, 0x1, URZ ;  /* 0x0000000104057899 */ /* 0x000fe4000800063f */
[----:B------:R-:W-:Y:S01]  /*51c0*/  IADD3 R6, R0, UR4, RZ ;  /* 0x0000000400067c10 */ /* 0x000fe2000fffe0ff */
        /* <DEDUP_REMOVED lines=32> */
.L_x_1737:
[----:B------:R-:W-:Y:S05]  /*53d0*/  BSYNC B0 ;  /* 0x0000000000007941 */ /* 0x000fea0003800000 */
.L_x_1736:
        /* <DEDUP_REMOVED lines=38> */
.L_x_1738:
[----:B------:R-:W-:Y:S05]  /*5640*/  BSYNC B0 ;  /* 0x0000000000007941 */ /* 0x000fea0003800000 */
.L_x_1677:
        /* <DEDUP_REMOVED lines=47> */
[----:B------:R-:W-:Y:S05]  /*5940*/  CALL.REL.NOINC `($__internal_33_$__cuda_sm20_dsqrt_rn_f64_mediumpath_v1) ;  /* 0x0000005800487944 */ /* 0x000fea0003c00000 */
.L_x_1743:
[----:B------:R-:W-:Y:S05]  /*5950*/  BSYNC B1 ;  /* 0x0000000000017941 */ /* 0x000fea0003800000 */
.L_x_1742:
        /* <DEDUP_REMOVED lines=13> */
[----:B------:R-:W-:Y:S05]  /*5a30*/  CALL.REL.NOINC `($__internal_32_$__cuda_sm20_dblrcp_rn_slowpath_v3) ;  /* 0x0000005400607944 */ /* 0x000fea0003c00000 */
.L_x_1745:
[----:B------:R-:W-:Y:S05]  /*5a40*/  BSYNC B1 ;  /* 0x0000000000017941 */ /* 0x000fea0003800000 */
.L_x_1744:
[----:B------:R-:W-:Y:S01]  /*5a50*/  UMOV UR4, 0xf0000000 ;  /* 0xf000000000047882 */ /* 0x000fe20000000000 */
[----:B------:R-:W-:Y:S01]  /*5a60*/  UMOV UR5, 0x380fffff ;  /* 0x380fffff00057882 */ /* 0x000fe20000000000 */
[----:B------:R-:W0:Y:S01]  /*5a70*/  F2F.F32.F64 R3, R6 ;  /* 0x0000000600037310 */ /* 0x000e220000301000 */
[----:B------:R-:W-:-:S14]  /*5a80*/  DSETP.GEU.AND P0, PT, |R6|, UR4, PT ;  /* 0x0000000406007e2a */ /* 0x000fdc000bf0e200 */
[----:B0-----:R-:W-:-:S07]  /*5a90*/  @!P0 FMUL R3, R3, 1.175494350822287508e-38 ;  /* 0x0080000003038820 */ /* 0x001fce0000400000 */
.L_x_1741:
[----:B------:R-:W-:Y:S05]  /*5aa0*/  BSYNC B0 ;  /* 0x0000000000007941 */ /* 0x000fea0003800000 */
.L_x_1740:
[----:B------:R-:W-:Y:S01]  /*5ab0*/  STG.E desc[UR8][R4.64], R3 ;  /* 0x0000000304007986 */ /* 0x000fe2000c101908 */
[----:B------:R-:W-:Y:S05]  /*5ac0*/  EXIT ;  /* 0x000000000000794d */ /* 0x000fea0003800000 */
.L_x_1739:
        /* <DEDUP_REMOVED lines=9> */
[----:B------:R-:W-:Y:S02]  /*5b60*/  IMAD.SHL.U32 R21, R11, 0x4, RZ ;  /* 0x000000040b157824 */ /* 0x000fe400078e00ff */
[----:B0-----:R-:W-:-:S04]  /*5b70*/  IMAD R9, R9, UR7, R18 ;  /* 0x0000000709097c24 */ /* 0x001fc8000f8e0212 */
[----:B-1----:R-:W-:Y:S01]  /*5b80*/  IMAD.WIDE R14, R9, 0x4, R14 ;  /* 0x00000004090e7825 */ /* 0x002fe200078e020e */
[----:B------:R-:W-:Y:S02]  /*5b90*/  SHF.R.U32.HI R9, RZ, 0x1e, R11 ;  /* 0x0000001eff097819 */ /* 0x000fe4000001160b */
[----:B------:R-:W-:Y:S02]  /*5ba0*/  IADD3 R16, P3, R14, R21, RZ ;  /* 0x000000150e107210 */ /* 0x000fe40007f7e0ff */
[----:B------:R0:W-:Y:S02]  /*5bb0*/  STG.E.STRONG.SYS desc[UR8][R14.64], R13 ;  /* 0x0000000d0e007986 */ /* 0x0001e4000c115908 */
[----:B------:R-:W-:Y:S02]  /*5bc0*/  IADD3 R20, P4, R21, R16, RZ ;  /* 0x0000001015147210 */ /* 0x000fe40007f9e0ff */
[----:B------:R-:W-:-:S04]  /*5bd0*/  IADD3.X R17, R15, R9, RZ, P3, !PT ;  /* 0x000000090f117210 */ /* 0x000fc80001ffe4ff */
[----:B------:R-:W-:Y:S01]  /*5be0*/  IADD3.X R21, R9, R17, RZ, P4, !PT ;  /* 0x0000001109157210 */ /* 0x000fe200027fe4ff */
[----:B------:R0:W-:Y:S04]  /*5bf0*/  STG.E.STRONG.SYS desc[UR8][R16.64], R12 ;  /* 0x0000000c10007986 */ /* 0x0001e8000c115908 */
[----:B------:R0:W-:Y:S02]  /*5c00*/  STG.E.STRONG.SYS desc[UR8][R20.64], R8 ;  /* 0x0000000814007986 */ /* 0x0001e4000c115908 */
.L_x_1747:
[----:B------:R-:W-:Y:S05]  /*5c10*/  BSYNC B0 ;  /* 0x0000000000007941 */ /* 0x000fea0003800000 */
.L_x_1746:
        /* <DEDUP_REMOVED lines=28> */
.L_x_1749:
[----:B------:R-:W-:Y:S05]  /*5de0*/  BSYNC B0 ;  /* 0x0000000000007941 */ /* 0x000fea0003800000 */
.L_x_1748:
        /* <DEDUP_REMOVED lines=19> */
.L_x_1752:
[----:B------:R-:W0:Y:S08]  /*5f20*/  @!P2 LDC R14, c[0x0][0x23c] ;  /* 0x00008f00ff0eab82 */ /* 0x000e300000000800 */
[----:B------:R-:W1:Y:S08]  /*5f30*/  @!P2 LDC.64 R8, c[0x0][0x228] ;  /* 0x00008a00ff08ab82 */ /* 0x000e700000000a00 */
[----:B------:R-:W2:Y:S01]  /*5f40*/  @!P2 LDC.64 R12, c[0x0][0x228] ;  /* 0x00008a00ff0cab82 */ /* 0x000ea20000000a00 */
[----:B0-----:R-:W-:-:S05]  /*5f50*/  @!P2 IMAD R14, R17, R14, R18 ;  /* 0x0000000e110ea224 */ /* 0x001fca00078e0212 */
[----:B------:R-:W-:Y:S02]  /*5f60*/  @!P2 SHF.R.S32.HI R22, RZ, 0x1f, R14 ;  /* 0x0000001fff16a819 */ /* 0x000fe4000001140e */
[----:B------:R-:W-:-:S04]  /*5f70*/  @!P2 LEA R15, P3, R11, R14, 0x1 ;  /* 0x0000000e0b0fa211 */ /* 0x000fc800078608ff */
[----:B------:R-:W-:Y:S02]  /*5f80*/  @!P2 LEA.HI.X R22, R11, R22, RZ, 0x1, P3 ;  /* 0x000000160b16a211 */ /* 0x000fe400018f0cff */
[----:B-1----:R-:W-:-:S04]  /*5f90*/  @!P2 LEA R8, P3, R15, R8, 0x2 ;  /* 0x000000080f08a211 */ /* 0x002fc800078610ff */
[----:B------:R-:W-:Y:S02]  /*5fa0*/  @!P2 LEA.HI.X R9, R15, R9, R22, 0x2, P3 ;  /* 0x000000090f09a211 */ /* 0x000fe400018f1416 */
[----:B------:R-:W-:-:S06]  /*5fb0*/  CS2R R22, SRZ ;  /* 0x0000000000167805 */ /* 0x000fcc000001ff00 */
[----:B------:R-:W3:Y:S01]  /*5fc0*/  @!P2 LDG.E.STRONG.SYS R22, desc[UR8][R8.64] ;  /* 0x000000080816a981 */ /* 0x000ee2000c1f5900 */
[----:B------:R-:W-:Y:S02]  /*5fd0*/  IMAD.MOV.U32 R21, RZ, RZ, RZ ;  /* 0x000000ffff157224 */ /* 0x000fe400078e00ff */
[----:B--2---:R-:W-:-:S05]  /*5fe0*/  @!P2 IMAD.WIDE R12, R14, 0x4, R12 ;  /* 0x000000040e0ca825 */ /* 0x004fca00078e020c */
[----:B------:R0:W2:Y:S01]  /*5ff0*/  @!P2 LDG.E.STRONG.SYS R21, desc[UR8][R12.64] ;  /* 0x000000080c15a981 */ /* 0x0000a2000c1f5900 */
[----:B------:R-:W-:-:S04]  /*6000*/  @!P2 LEA R14, P3, R11, R12, 0x2 ;  /* 0x0000000c0b0ea211 */ /* 0x000fc800078610ff */
[----:B------:R-:W-:-:S05]  /*6010*/  @!P2 LEA.HI.X R15, R11, R13, RZ, 0x2, P3 ;  /* 0x0000000d0b0fa211 */ /* 0x000fca00018f14ff */
[----:B------:R-:W4:Y:S01]  /*6020*/  @!P2 LDG.E.STRONG.SYS R23, desc[UR8][R14.64] ;  /* 0x000000080e17a981 */ /* 0x000f22000c1f5900 */
[----:B------:R-:W-:Y:S01]  /*6030*/  IADD3 R17, R17, UR10, RZ ;  /* 0x0000000a11117c10 */ /* 0x000fe2000fffe0ff */
[----:B------:R-:W-:Y:S05]  /*6040*/  YIELD ;  /* 0x0000000000007946 */ /* 0x000fea0003800000 */
[-C--:B0-----:R-:W-:Y:S02]  /*6050*/  I2FP.F32.S32 R12, R19.reuse ;  /* 0x00000013000c7245 */ /* 0x081fe40000201400 */
[----:B------:R-:W-:Y:S02]  /*6060*/  ISETP.GE.U32.AND P3, PT, R17, R2, PT ;  /* 0x000000021100720c */ /* 0x000fe40003f66070 */
[----:B---3--:R-:W-:-:S02]  /*6070*/  IADD3 R24, R22, R19, RZ ;  /* 0x0000001316187210 */ /* 0x008fc40007ffe0ff */
[----:B------:R-:W-:Y:S02]  /*6080*/  I2FP.F32.S32 R22, R22 ;  /* 0x0000001600167245 */ /* 0x000fe40000201400 */
[----:B------:R-:W-:Y:S01]  /*6090*/  VIMNMX R25, R24, 0x1, !PT ;  /* 0x0000000118197848 */ /* 0x000fe20007fe0100 */
[----:B------:R-:W-:-:S03]  /*60a0*/  IMAD.MOV.U32 R19, RZ, RZ, R24 ;  /* 0x000000ffff137224 */ /* 0x000fc600078e0018 */
[----:B------:R-:W-:Y:S01]  /*60b0*/  I2FP.F32.S32 R25, R25 ;  /* 0x0000001900197245 */ /* 0x000fe20000201400 */
[----:B--2---:R-:W-:Y:S01]  /*60c0*/  FADD.FTZ R9, -R21, R20 ;  /* 0x0000001415097221 */ /* 0x004fe20000010100 */
[----:B------:R-:W-:Y:S02]  /*60d0*/  FMUL.FTZ R21, R22, R21 ;  /* 0x0000001516157220 */ /* 0x000fe40000410000 */
[----:B------:R-:W4:Y:S01]  /*60e0*/  MUFU.RCP R8, R25 ;  /* 0x0000001900087308 */ /* 0x000f220000001000 */
[----:B------:R-:W-:Y:S01]  /*60f0*/  FMUL.FTZ R9, R9, R9 ;  /* 0x0000000909097220 */ /* 0x000fe20000410000 */
[----:B------:R-:W-:-:S03]  /*6100*/  FFMA.FTZ R21, R12, R20, R21 ;  /* 0x000000140c157223 */ /* 0x000fc60000010015 */
[----:B------:R-:W-:-:S04]  /*6110*/  FMUL.FTZ R9, R22, R9 ;  /* 0x0000000916097220 */ /* 0x000fc80000410000 */
[----:B------:R-:W-:-:S04]  /*6120*/  FMUL.FTZ R9, R12, R9 ;  /* 0x000000090c097220 */ /* 0x000fc80000410000 */
[C---:B----4-:R-:W-:Y:S01]  /*6130*/  FFMA.FTZ R23, R8.reuse, R9, R23 ;  /* 0x0000000908177223 */ /* 0x050fe20000010017 */
[----:B------:R-:W-:-:S03]  /*6140*/  FMUL.FTZ R9, R8, R21 ;  /* 0x0000001508097220 */ /* 0x000fc60000410000 */
[----:B------:R-:W-:Y:S02]  /*6150*/  FADD.FTZ R16, R23, R16 ;  /* 0x0000001017107221 */ /* 0x000fe40000010000 */
[----:B------:R-:W-:Y:S01]  /*6160*/  MOV R20, R9 ;  /* 0x0000000900147202 */ /* 0x000fe20000000f00 */
[----:B------:R-:W-:Y:S06]  /*6170*/  @!P3 BRA `(.L_x_1752) ;  /* 0xfffffffc0068b947 */ /* 0x000fec000383ffff */
[----:B------:R-:W-:Y:S05]  /*6180*/  BSYNC B1 ;  /* 0x0000000000017941 */ /* 0x000fea0003800000 */
.L_x_1751:
[----:B------:R-:W-:Y:S05]  /*6190*/  BSYNC B0 ;  /* 0x0000000000007941 */ /* 0x000fea0003800000 */
.L_x_1750:
[----:B------:R-:W-:Y:S05]  /*61a0*/  @!P1 BRA `(.L_x_1753) ;  /* 0x00000048008c9947 */ /* 0x000fea0003800000 */
[----:B------:R-:W0:Y:S01]  /*61b0*/  S2UR UR5, SR_CgaCtaId ;  /* 0x00000000000579c3 */ /* 0x000e220000008800 */
[----:B------:R-:W-:Y:S01]  /*61c0*/  ULOP3.LUT UR12, UR10, 0xfffffffe, URZ, 0xc0, !UPT ;  /* 0xfffffffe0a0c7892 */ /* 0x000fe2000f8ec03f */
[----:B------:R-:W-:Y:S01]  /*61d0*/  IADD3 R2, R0, UR11, RZ ;  /* 0x0000000b00027c10 */ /* 0x000fe2000fffe0ff */
        /* <DEDUP_REMOVED lines=42> */
.L_x_1755:
[----:B------:R-:W-:Y:S05]  /*6480*/  BSYNC B0 ;  /* 0x0000000000007941 */ /* 0x000fea0003800000 */
.L_x_1754:
[----:B------:R-:W-:-:S06]  /*6490*/  USHF.R.U32.HI UR6, URZ, 0x2, UR10 ;  /* 0x000000023f067899 */ /* 0x000fcc000801160a */
[----:B------:R-:W-:-:S13]  /*64a0*/  ISETP.NE.AND P1, PT, RZ, UR6, PT ;  /* 0x00000006ff007c0c */ /* 0x000fda000bf25270 */
[----:B------:R-:W-:Y:S05]  /*64b0*/  @!P1 BRA `(.L_x_1753) ;  /* 0x0000004400c89947 */ /* 0x000fea0003800000 */
[----:B------:R-:W-:Y:S02]  /*64c0*/  USHF.L.U32 UR4, UR6, 0x1, URZ ;  /* 0x0000000106047899 */ /* 0x000fe4000800063f */
[----:B------:R-:W-:Y:S01]  /*64d0*/  IADD3 R8, R0, UR6, RZ ;  /* 0x0000000600087c10 */ /* 0x000fe2000fffe0ff */
        /* <DEDUP_REMOVED lines=34> */
.L_x_1757:
[----:B------:R-:W-:Y:S05]  /*6700*/  BSYNC B0 ;  /* 0x0000000000007941 */ /* 0x000fea0003800000 */
.L_x_1756:
        /* <DEDUP_REMOVED lines=37> */
.L_x_1759:
[----:B------:R-:W-:Y:S05]  /*6960*/  BSYNC B0 ;  /* 0x0000000000007941 */ /* 0x000fea0003800000 */
.L_x_1758:
        /* <DEDUP_REMOVED lines=37> */
.L_x_1761:
[----:B------:R-:W-:Y:S05]  /*6bc0*/  BSYNC B0 ;  /* 0x0000000000007941 */ /* 0x000fea0003800000 */
.L_x_1760:
        /* <DEDUP_REMOVED lines=37> */
.L_x_1763:
[----:B------:R-:W-:Y:S05]  /*6e20*/  BSYNC B0 ;  /* 0x0000000000007941 */ /* 0x000fea0003800000 */
.L_x_1762:
        /* <DEDUP_REMOVED lines=37> */
.L_x_1765:
[----:B------:R-:W-:Y:S05]  /*7080*/  BSYNC B0 ;  /* 0x0000000000007941 */ /* 0x000fea0003800000 */
.L_x_1764:
        /* <DEDUP_REMOVED lines=37> */
.L_x_1767:
[----:B------:R-:W-:Y:S05]  /*72e0*/  BSYNC B0 ;  /* 0x0000000000007941 */ /* 0x000fea0003800000 */
.L_x_1766:
        /* <DEDUP_REMOVED lines=37> */
.L_x_1769:
[----:B------:R-:W-:Y:S05]  /*7540*/  BSYNC B0 ;  /* 0x0000000000007941 */ /* 0x000fea0003800000 */
.L_x_1768:
        /* <DEDUP_REMOVED lines=37> */
.L_x_1771:
[----:B------:R-:W-:Y:S05]  /*77a0*/  BSYNC B0 ;  /* 0x0000000000007941 */ /* 0x000fea0003800000 */
.L_x_1770:
        /* <DEDUP_REMOVED lines=37> */
.L_x_1773:
[----:B------:R-:W-:Y:S05]  /*7a00*/  BSYNC B0 ;  /* 0x0000000000007941 */ /* 0x000fea0003800000 */
.L_x_1772:
        /* <DEDUP_REMOVED lines=37> */
.L_x_1775:
[----:B------:R-:W-:Y:S05]  /*7c60*/  BSYNC B0 ;  /* 0x0000000000007941 */ /* 0x000fea0003800000 */
.L_x_1774:
        /* <DEDUP_REMOVED lines=37> */
.L_x_1777:
[----:B------:R-:W-:Y:S05]  /*7ec0*/  BSYNC B0 ;  /* 0x0000000000007941 */ /* 0x000fea0003800000 */
.L_x_1776:
        /* <DEDUP_REMOVED lines=37> */
.L_x_1779:
[----:B------:R-:W-:Y:S05]  /*8120*/  BSYNC B0 ;  /* 0x0000000000007941 */ /* 0x000fea0003800000 */
.L_x_1778:
        /* <DEDUP_REMOVED lines=37> */
.L_x_1781:
[----:B------:R-:W-:Y:S05]  /*8380*/  BSYNC B0 ;  /* 0x0000000000007941 */ /* 0x000fea0003800000 */
.L_x_1780:
        /* <DEDUP_REMOVED lines=37> */
.L_x_1783:
[----:B------:R-:W-:Y:S05]  /*85e0*/  BSYNC B0 ;  /* 0x0000000000007941 */ /* 0x000fea0003800000 */
.L_x_1782:
        /* <DEDUP_REMOVED lines=37> */
.L_x_1785:
[----:B------:R-:W-:Y:S05]  /*8840*/  BSYNC B0 ;  /* 0x0000000000007941 */ /* 0x000fea0003800000 */
.L_x_1784:
        /* <DEDUP_REMOVED lines=37> */
.L_x_1787:
[----:B------:R-:W-:Y:S05]  /*8aa0*/  BSYNC B0 ;  /* 0x0000000000007941 */ /* 0x000fea0003800000 */
.L_x_1786:
        /* <DEDUP_REMOVED lines=37> */
.L_x_1789:
[----:B------:R-:W-:Y:S05]  /*8d00*/  BSYNC B0 ;  /* 0x0000000000007941 */ /* 0x000fea0003800000 */
.L_x_1788:
        /* <DEDUP_REMOVED lines=37> */
.L_x_1791:
[----:B------:R-:W-:Y:S05]  /*8f60*/  BSYNC B0 ;  /* 0x0000000000007941 */ /* 0x000fea0003800000 */
.L_x_1790:
        /* <DEDUP_REMOVED lines=37> */
.L_x_1793:
[----:B------:R-:W-:Y:S05]  /*91c0*/  BSYNC B0 ;  /* 0x0000000000007941 */ /* 0x000fea0003800000 */
.L_x_1792:
        /* <DEDUP_REMOVED lines=37> */
.L_x_1795:
[----:B------:R-:W-:Y:S05]  /*9420*/  BSYNC B0 ;  /* 0x0000000000007941 */ /* 0x000fea0003800000 */
.L_x_1794:
        /* <DEDUP_REMOVED lines=37> */
.L_x_1797:
[----:B------:R-:W-:Y:S05]  /*9680*/  BSYNC B0 ;  /* 0x0000000000007941 */ /* 0x000fea0003800000 */
.L_x_1796:
        /* <DEDUP_REMOVED lines=37> */
.L_x_1799:
[----:B------:R-:W-:Y:S05]  /*98e0*/  BSYNC B0 ;  /* 0x0000000000007941 */ /* 0x000fea0003800000 */
.L_x_1798:
        /* <DEDUP_REMOVED lines=37> */
.L_x_1801:
[----:B------:R-:W-:Y:S05]  /*9b40*/  BSYNC B0 ;  /* 0x0000000000007941 */ /* 0x000fea0003800000 */
.L_x_1800:
        /* <DEDUP_REMOVED lines=37> */
.L_x_1803:
[----:B------:R-:W-:Y:S05]  /*9da0*/  BSYNC B0 ;  /* 0x0000000000007941 */ /* 0x000fea0003800000 */
.L_x_1802:
        /* <DEDUP_REMOVED lines=37> */
.L_x_1805:
[----:B------:R-:W-:Y:S05]  /*a000*/  BSYNC B0 ;  /* 0x0000000000007941 */ /* 0x000fea0003800000 */
.L_x_1804:
        /* <DEDUP_REMOVED lines=37> */
.L_x_1807:
[----:B------:R-:W-:Y:S05]  /*a260*/  BSYNC B0 ;  /* 0x0000000000007941 */ /* 0x000fea0003800000 */
.L_x_1806:
        /* <DEDUP_REMOVED lines=37> */
.L_x_1809:
[----:B------:R-:W-:Y:S05]  /*a4c0*/  BSYNC B0 ;  /* 0x0000000000007941 */ /* 0x000fea0003800000 */
.L_x_1808:
        /* <DEDUP_REMOVED lines=37> */
.L_x_1811:
[----:B------:R-:W-:Y:S05]  /*a720*/  BSYNC B0 ;  /* 0x0000000000007941 */ /* 0x000fea0003800000 */
.L_x_1810:
        /* <DEDUP_REMOVED lines=35> */
.L_x_1813:
[----:B------:R-:W-:Y:S05]  /*a960*/  BSYNC B0 ;  /* 0x0000000000007941 */ /* 0x000fea0003800000 */
.L_x_1812:
        /* <DEDUP_REMOVED lines=17> */
[C---:B-1234-:R-:W-:Y:S01]  /*aa80*/  IMAD R13, R0.reuse, 0x4, R13 ;  /* 0x00000004000d7824 */ /* 0x05efe200078e020d */
[----:B------:R-:W-:-:S04]  /*aa90*/  LEA R11, R0, R11, 0x2 ;  /* 0x0000000b000b7211 */ /* 0x000fc800078e10ff */
[----:B------:R0:W1:Y:S04]  /*aaa0*/  LDS R3, [R13] ;  /* 0x000000000d037984 */ /* 0x0000680000000800 */
[----:B------:R-:W2:Y:S04]  /*aab0*/  LDS R8, [R8] ;  /* 0x0000000008087984 */ /* 0x000ea80000000800 */
[----:B------:R-:W3:Y:S01]  /*aac0*/  LDS R11, [R11] ;  /* 0x000000000b0b7984 */ /* 0x000ee20000000800 */
[----:B0-----:R-:W-:Y:S01]  /*aad0*/  I2FP.F32.S32 R13, R24 ;  /* 0x00000018000d7245 */ /* 0x001fe20000201400 */
[----:B-1----:R-:W-:Y:S01]  /*aae0*/  IMAD.IADD R0, R24, 0x1, R3 ;  /* 0x0000000118007824 */ /* 0x002fe200078e0203 */
[----:B------:R-:W-:Y:S01]  /*aaf0*/  I2FP.F32.S32 R3, R3 ;  /* 0x0000000300037245 */ /* 0x000fe20000201400 */
[----:B--2---:R-:W-:-:S03]  /*ab00*/  FADD.FTZ R10, R9, -R8 ;  /* 0x80000008090a7221 */ /* 0x004fc60000010000 */
[----:B------:R-:W-:Y:S01]  /*ab10*/  VIMNMX R2, R0, 0x1, !PT ;  /* 0x0000000100027848 */ /* 0x000fe20007fe0100 */
[----:B------:R-:W-:Y:S01]  /*ab20*/  FMUL.FTZ R8, R8, R3 ;  /* 0x0000000308087220 */ /* 0x000fe20000410000 */
[----:B------:R-:W-:Y:S01]  /*ab30*/  MOV R24, R0 ;  /* 0x0000000000187202 */ /* 0x000fe20000000f00 */
[----:B------:R-:W-:Y:S01]  /*ab40*/  FMUL.FTZ R10, R10, R10 ;  /* 0x0000000a0a0a7220 */ /* 0x000fe20000410000 */
[----:B------:R-:W-:Y:S01]  /*ab50*/  I2FP.F32.S32 R2, R2 ;  /* 0x0000000200027245 */ /* 0x000fe20000201400 */
[----:B------:R-:W-:Y:S02]  /*ab60*/  FFMA.FTZ R9, R9, R13, R8 ;  /* 0x0000000d09097223 */ /* 0x000fe40000010008 */
[----:B------:R-:W-:-:S03]  /*ab70*/  FMUL.FTZ R10, R3, R10 ;  /* 0x0000000a030a7220 */ /* 0x000fc60000410000 */
[----:B------:R-:W3:Y:S01]  /*ab80*/  MUFU.RCP R2, R2 ;  /* 0x0000000200027308 */ /* 0x000ee20000001000 */
[----:B------:R-:W-:-:S04]  /*ab90*/  FMUL.FTZ R3, R13, R10 ;  /* 0x0000000a0d037220 */ /* 0x000fc80000410000 */
[C---:B---3--:R-:W-:Y:S01]  /*aba0*/  FFMA.FTZ R3, R2.reuse, R3, R11 ;  /* 0x0000000302037223 */ /* 0x048fe2000001000b */
[----:B------:R-:W-:-:S03]  /*abb0*/  FMUL.FTZ R9, R2, R9 ;  /* 0x0000000902097220 */ /* 0x000fc60000410000 */
[----:B------:R-:W-:-:S07]  /*abc0*/  FADD.FTZ R16, R16, R3 ;  /* 0x0000000310107221 */ /* 0x000fce0000010000 */
.L_x_1814:
[----:B------:R-:W-:Y:S05]  /*abd0*/  BSYNC B0 ;  /* 0x0000000000007941 */ /* 0x000fea0003800000 */
.L_x_1753:
        /* <DEDUP_REMOVED lines=38> */
.L_x_1818:
[----:B------:R-:W-:Y:S05]  /*ae40*/  BSYNC B1 ;  /* 0x0000000000017941 */ /* 0x000fea0003800000 */
.L_x_1817:
        /* <DEDUP_REMOVED lines=13> */
[----:B------:R-:W-:Y:S05]  /*af20*/  CALL.REL.NOINC `($__internal_32_$__cuda_sm20_dblrcp_rn_slowpath_v3) ;  /* 0x0000000000247944 */ /* 0x000fea0003c00000 */
.L_x_1820:
[----:B------:R-:W-:Y:S05]  /*af30*/  BSYNC B1 ;  /* 0x0000000000017941 */ /* 0x000fea0003800000 */
.L_x_1819:
[----:B------:R-:W-:Y:S01]  /*af40*/  UMOV UR4, 0xf0000000 ;  /* 0xf000000000047882 */ /* 0x000fe20000000000 */
[----:B------:R-:W-:Y:S01]  /*af50*/  UMOV UR5, 0x380fffff ;  /* 0x380fffff00057882 */ /* 0x000fe20000000000 */
[----:B------:R-:W0:Y:S01]  /*af60*/  F2F.F32.F64 R3, R6 ;  /* 0x0000000600037310 */ /* 0x000e220000301000 */
[----:B------:R-:W-:-:S14]  /*af70*/  DSETP.GEU.AND P0, PT, |R6|, UR4, PT ;  /* 0x0000000406007e2a */ /* 0x000fdc000bf0e200 */
[----:B0-----:R-:W-:-:S07]  /*af80*/  @!P0 FMUL R3, R3, 1.175494350822287508e-38 ;  /* 0x0080000003038820 */ /* 0x001fce0000400000 */
.L_x_1816:
[----:B------:R-:W-:Y:S05]  /*af90*/  BSYNC B0 ;  /* 0x0000000000007941 */ /* 0x000fea0003800000 */
.L_x_1815:
[----:B------:R-:W-:Y:S01]  /*afa0*/  STG.E desc[UR8][R4.64], R3 ;  /* 0x0000000304007986 */ /* 0x000fe2000c101908 */
[----:B------:R-:W-:Y:S05]  /*afb0*/  EXIT ;  /* 0x000000000000794d */ /* 0x000fea0003800000 */
        .weak           $__internal_32_$__cuda_sm20_dblrcp_rn_slowpath_v3
        .type           $__internal_32_$__cuda_sm20_dblrcp_rn_slowpath_v3,@function
        .size           $__internal_32_$__cuda_sm20_dblrcp_rn_slowpath_v3,($__internal_33_$__cuda_sm20_dsqrt_rn_f64_mediumpath_v1 - $__internal_32_$__cuda_sm20_dblrcp_rn_slowpath_v3)
$__internal_32_$__cuda_sm20_dblrcp_rn_slowpath_v3:
        /* <DEDUP_REMOVED lines=27> */
.L_x_1824:
        /* <DEDUP_REMOVED lines=10> */
.L_x_1822:
[----:B------:R-:W-:Y:S01]  /*b210*/  LOP3.LUT R7, R3, 0x80000, RZ, 0xfc, !PT ;  /* 0x0008000003077812 */ /* 0x000fe200078efcff */
[----:B------:R-:W-:-:S07]  /*b220*/  IMAD.MOV.U32 R6, RZ, RZ, R2 ;  /* 0x000000ffff067224 */ /* 0x000fce00078e0002 */
.L_x_1823:
[----:B------:R-:W-:Y:S05]  /*b230*/  BSYNC B2 ;  /* 0x0000000000027941 */ /* 0x000fea0003800000 */
.L_x_1821:
[----:B------:R-:W-:Y:S01]  /*b240*/  HFMA2.MMA R3, -RZ, RZ, 0, 0 ;  /* 0x00000000ff037435 */ /* 0x000fe200000001ff */
[----:B------:R-:W-:-:S05]  /*b250*/  MOV R2, R0 ;  /* 0x0000000000027202 */ /* 0x000fca0000000f00 */
[----:B------:R-:W-:Y:S05]  /*b260*/  RET.REL.NODEC R2 `(_ZN2at6native50batch_norm_collect_statistics_channels_last_kernelINS0_6InvStdEffLi4EEEvPKT0_PT1_S7_PVS6_PiiiS6_) ;  /* 0xffffff4c02647950 */ /* 0x000fea0003c3ffff */
        .weak           $__internal_33_$__cuda_sm20_dsqrt_rn_f64_mediumpath_v1
        .type           $__internal_33_$__cuda_sm20_dsqrt_rn_f64_mediumpath_v1,@function
        .size           $__internal_33_$__cuda_sm20_dsqrt_rn_f64_mediumpath_v1,(.L_x_28244 - $__internal_33_$__cuda_sm20_dsqrt_rn_f64_mediumpath_v1)
$__internal_33_$__cuda_sm20_dsqrt_rn_f64_mediumpath_v1:
        /* <DEDUP_REMOVED lines=14> */
.L_x_1826:
        /* <DEDUP_REMOVED lines=24> */
.L_x_1828:
[----:B------:R-:W-:-:S11]  /*b4d0*/  DADD R2, R6, R6 ;  /* 0x0000000006027229 */ /* 0x000fd60000000006 */
.L_x_1827:
[----:B------:R-:W-:Y:S05]  /*b4e0*/  BSYNC B2 ;  /* 0x0000000000027941 */ /* 0x000fea0003800000 */
.L_x_1825:
[----:B------:R-:W-:Y:S01]  /*b4f0*/  IMAD.MOV.U32 R9, RZ, RZ, R3 ;  /* 0x000000ffff097224 */ /* 0x000fe200078e0003 */
[----:B------:R-:W-:Y:S01]  /*b500*/  HFMA2.MMA R3, -RZ, RZ, 0, 0 ;  /* 0x00000000ff037435 */ /* 0x000fe200000001ff */
[----:B------:R-:W-:Y:S02]  /*b510*/  MOV R8, R2 ;  /* 0x0000000200087202 */ /* 0x000fe40000000f00 */
[----:B------:R-:W-:-:S04]  /*b520*/  MOV R2, R0 ;  /* 0x0000000000027202 */ /* 0x000fc80000000f00 */
[----:B------:R-:W-:Y:S05]  /*b530*/  RET.REL.NODEC R2 `(_ZN2at6native50batch_norm_collect_statistics_channels_last_kernelINS0_6InvStdEffLi4EEEvPKT0_PT1_S7_PVS6_PiiiS6_) ;  /* 0xffffff4802b07950 */ /* 0x000fea0003c3ffff */
.L_x_1829:
        /* <DEDUP_REMOVED lines=12> */
.L_x_28244:


//--------------------- .text._ZN2at6native36batch_norm_collect_statistics_kernelINS0_6InvStdEdddlEEvNS_27GenericPackedTensorAccessorIKT0_Lm3ENS_17RestrictPtrTraitsET3_EET2_S9_NS3_IS9_Lm1ES6_S7_EESA_ --------------------------
	.section	.text._ZN2at6native36batch_norm_collect_statistics_kernelINS0_6InvStdEdddlEEvNS_27GenericPackedTensorAccessorIKT0_Lm3ENS_17RestrictPtrTraitsET3_EET2_S9_NS3_IS9_Lm1ES6_S7_EESA_,"ax",@progbits
	.align	128
        .global         _ZN2at6native36batch_norm_collect_statistics_kernelINS0_6InvStdEdddlEEvNS_27GenericPackedTensorAccessorIKT0_Lm3ENS_17RestrictPtrTraitsET3_EET2_S9_NS3_IS9_Lm1ES6_S7_EESA_
        .type           _ZN2at6native36batch_norm_collect_statistics_kernelINS0_6InvStdEdddlEEvNS_27GenericPackedTensorAccessorIKT0_Lm3ENS_17RestrictPtrTraitsET3_EET2_S9_NS3_IS9_Lm1ES6_S7_EESA_,@function
        .size           _ZN2at6native36batch_norm_collect_statistics_kernelINS0_6InvStdEdddlEEvNS_27GenericPackedTensorAccessorIKT0_Lm3ENS_17RestrictPtrTraitsET3_EET2_S9_NS3_IS9_Lm1ES6_S7_EESA_,(.L_x_28247 - _ZN2at6native36batch_norm_collect_statistics_kernelINS0_6InvStdEdddlEEvNS_27GenericPackedTensorAccessorIKT0_Lm3ENS_17RestrictPtrTraitsET3_EET2_S9_NS3_IS9_Lm1ES6_S7_EESA_)
        .other          _ZN2at6native36batch_norm_collect_statistics_kernelINS0_6InvStdEdddlEEvNS_27GenericPackedTensorAccessorIKT0_Lm3ENS_17RestrictPtrTraitsET3_EET2_S9_NS3_IS9_Lm1ES6_S7_EESA_,@"STO_CUDA_ENTRY STV_DEFAULT"
_ZN2at6native36batch_norm_collect_statistics_kernelINS0_6InvStdEdddlEEvNS_27GenericPackedTensorAccessorIKT0_Lm3ENS_17RestrictPtrTraitsET3_EET2_S9_NS3_IS9_Lm1ES6_S7_EESA_:
.text._ZN2at6native36batch_norm_collect_statistics_kernelINS0_6InvStdEdddlEEvNS_27GenericPackedTensorAccessorIKT0_Lm3ENS_17RestrictPtrTraitsET3_EET2_S9_NS3_IS9_Lm1ES6_S7_EESA_:
[----:B------:R-:W-:Y:S01]  /*0000*/  LDC R1, c[0x0][0x28] ;  /* 0x00000a00ff017b82 */ /* 0x000fe20000000800 */
[----:B------:R-:W0:Y:S01]  /*0010*/  S2R R6, SR_TID.Y ;  /* 0x0000000000067919 */ /* 0x000e220000002200 */
[----:B------:R-:W-:Y:S01]  /*0020*/  ULDC.64 UR4, c[0x0][0x218] ;  /* 0x0000860000047ab9 */ /* 0x000fe20000000a00 */
[----:B------:R-:W-:Y:S01]  /*0030*/  ULDC.64 UR12, c[0x0][0x208] ;  /* 0x00008200000c7ab9 */ /* 0x000fe20000000a00 */
[----:B------:R-:W-:Y:S01]  /*0040*/  ULDC.64 UR14, c[0x0][0x228] ;  /* 0x00008a00000e7ab9 */ /* 0x000fe20000000a00 */
[----:B------:R-:W1:Y:S01]  /*0050*/  S2R R3, SR_TID.X ;  /* 0x0000000000037919 */ /* 0x000e620000002100 */
[----:B------:R-:W-:Y:S01]  /*0060*/  ULDC.64 UR8, c[0x0][0x240] ;  /* 0x0000900000087ab9 */ /* 0x000fe20000000a00 */
[----:B------:R-:W-:Y:S01]  /*0070*/  ULDC.64 UR10, c[0x0][0x210] ;  /* 0x00008400000a7ab9 */ /* 0x000fe20000000a00 */
[----:B------:R-:W-:Y:S01]  /*0080*/  BSSY B0, `(.L_x_1830) ;  /* 0x0000059000007945 */ /* 0x000fe20003800000 */
[----:B------:R-:W-:Y:S01]  /*0090*/  IMAD.MOV.U32 R7, RZ, RZ, RZ ;  /* 0x000000ffff077224 */ /* 0x000fe200078e00ff */
[----:B------:R-:W-:-:S02]  /*00a0*/  CS2R R22, SRZ ;  /* 0x0000000000167805 */ /* 0x000fc4000001ff00 */
[----:B------:R-:W-:Y:S02]  /*00b0*/  CS2R R18, SRZ ;  /* 0x0000000000127805 */ /* 0x000fe4000001ff00 */
[----:B0-----:R-:W-:Y:S02]  /*00c0*/  ISETP.GE.U32.AND P0, PT, R6, UR4, PT ;  /* 0x0000000406007c0c */ /* 0x001fe4000bf06070 */
[----:B------:R-:W-:-:S04]  /*00d0*/  SHF.R.S32.HI R0, RZ, 0x1f, R6 ;  /* 0x0000001fff007819 */ /* 0x000fc80000011406 */
[----:B------:R-:W-:Y:S01]  /*00e0*/  ISETP.GE.AND.EX P0, PT, R0, UR5, PT, P0 ;  /* 0x0000000500007c0c */ /* 0x000fe2000bf06300 */
[----:B------:R-:W-:Y:S02]  /*00f0*/  ULDC UR5, c[0x0][0x0] ;  /* 0x0000000000057ab9 */ /* 0x000fe40000000800 */
[----:B-1----:R-:W-:-:S10]  /*0100*/  IMAD R2, R6, UR5, R3 ;  /* 0x0000000506027c24 */ /* 0x002fd4000f8e0203 */
[----:B------:R-:W-:Y:S05]  /*0110*/  @P0 BRA `(.L_x_1831) ;  /* 0x00000004003c0947 */ /* 0x000fea0003800000 */
[----:B------:R-:W0:Y:S01]  /*0120*/  S2UR UR4, SR_CTAID.X ;  /* 0x00000000000479c3 */ /* 0x000e220000002500 */
[----:B------:R-:W-:Y:S01]  /*0130*/  IMAD.MOV.U32 R15, RZ, RZ, R6 ;  /* 0x000000ffff0f7224 */ /* 0x000fe200078e0006 */
[----:B------:R-:W-:Y:S01]  /*0140*/  CS2R R18, SRZ ;  /* 0x0000000000127805 */ /* 0x000fe2000001ff00 */
[----:B------:R-:W-:Y:S01]  /*0150*/  IMAD.MOV.U32 R7, RZ, RZ, RZ ;  /* 0x000000ffff077224 */ /* 0x000fe200078e00ff */
[----:B------:R-:W-:-:S04]  /*0160*/  CS2R R22, SRZ ;  /* 0x0000000000167805 */ /* 0x000fc8000001ff00 */
[----:B------:R-:W1:Y:S08]  /*0170*/  LDC.64 R8, c[0x0][0x238] ;  /* 0x00008e00ff087b82 */ /* 0x000e700000000a00 */
[----:B------:R-:W2:Y:S01]  /*0180*/  LDC R5, c[0x0][0x4] ;  /* 0x00000100ff057b82 */ /* 0x000ea20000000800 */
[----:B0-----:R-:W-:-:S06]  /*0190*/  USHF.R.S32.HI UR6, URZ, 0x1f, UR4 ;  /* 0x0000001f3f067899 */ /* 0x001fcc0008011404 */
[C---:B-1----:R-:W-:Y:S02]  /*01a0*/  IMAD R4, R8.reuse, UR6, RZ ;  /* 0x0000000608047c24 */ /* 0x042fe4000f8e02ff */
[----:B------:R-:W-:Y:S01]  /*01b0*/  IMAD.WIDE.U32 R10, R8, UR4, RZ ;  /* 0x00000004080a7c25 */ /* 0x000fe2000f8e00ff */
[----:B------:R-:W-:-:S03]  /*01c0*/  SHF.R.S32.HI R8, RZ, 0x1f, R3 ;  /* 0x0000001fff087819 */ /* 0x000fc60000011403 */
[----:B------:R-:W-:-:S04]  /*01d0*/  IMAD R9, R9, UR4, R4 ;  /* 0x0000000409097c24 */ /* 0x000fc8000f8e0204 */
[----:B--2---:R-:W-:-:S07]  /*01e0*/  IMAD.IADD R9, R11, 0x1, R9 ;  /* 0x000000010b097824 */ /* 0x004fce00078e0209 */
.L_x_1837:
[----:B------:R-:W-:Y:S01]  /*01f0*/  ULDC.64 UR6, c[0x0][0x228] ;  /* 0x00008a0000067ab9 */ /* 0x000fe20000000a00 */
[----:B------:R-:W-:Y:S01]  /*0200*/  BSSY B1, `(.L_x_1832) ;  /* 0x0000039000017945 */ /* 0x000fe20003800000 */
[----:B------:R-:W-:-:S04]  /*0210*/  ISETP.GE.U32.AND P0, PT, R3, UR6, PT ;  /* 0x0000000603007c0c */ /* 0x000fc8000bf06070 */
[----:B------:R-:W-:-:S13]  /*0220*/  ISETP.GE.AND.EX P0, PT, R8, UR7, PT, P0 ;  /* 0x0000000708007c0c */ /* 0x000fda000bf06300 */
[----:B------:R-:W-:Y:S05]  /*0230*/  @P0 BRA `(.L_x_1833) ;  /* 0x0000000000d40947 */ /* 0x000fea0003800000 */
[----:B------:R-:W-:Y:S01]  /*0240*/  ULDC.64 UR6, c[0x0][0x230] ;  /* 0x00008c0000067ab9 */ /* 0x000fe20000000a00 */
[----:B------:R-:W-:Y:S02]  /*0250*/  IMAD.MOV.U32 R12, RZ, RZ, R10 ;  /* 0x000000ffff0c7224 */ /* 0x000fe400078e000a */
[----:B------:R-:W-:Y:S02]  /*0260*/  IMAD R0, R0, UR6, RZ ;  /* 0x0000000600007c24 */ /* 0x000fe4000f8e02ff */
[----:B------:R-:W-:Y:S02]  /*0270*/  IMAD.MOV.U32 R13, RZ, RZ, R9 ;  /* 0x000000ffff0d7224 */ /* 0x000fe400078e0009 */
[C---:B------:R-:W-:Y:S02]  /*0280*/  IMAD R37, R15.reuse, UR7, R0 ;  /* 0x000000070f257c24 */ /* 0x040fe4000f8e0200 */
[----:B------:R-:W-:-:S04]  /*0290*/  IMAD.WIDE.U32 R12, R15, UR6, R12 ;  /* 0x000000060f0c7c25 */ /* 0x000fc8000f8e000c */
[--C-:B------:R-:W-:Y:S02]  /*02a0*/  IMAD.MOV.U32 R21, RZ, RZ, R3.reuse ;  /* 0x000000ffff157224 */ /* 0x100fe400078e0003 */
[----:B------:R-:W-:Y:S02]  /*02b0*/  IMAD.MOV.U32 R0, RZ, RZ, R8 ;  /* 0x000000ffff007224 */ /* 0x000fe400078e0008 */
[----:B------:R-:W-:Y:S02]  /*02c0*/  IMAD.MOV.U32 R36, RZ, RZ, R3 ;  /* 0x000000ffff247224 */ /* 0x000fe400078e0003 */
[----:B------:R-:W-:-:S07]  /*02d0*/  IMAD.IADD R37, R13, 0x1, R37 ;  /* 0x000000010d257824 */ /* 0x000fce00078e0225 */
.L_x_1836:
[----:B------:R-:W-:Y:S02]  /*02e0*/  IMAD R0, R0, UR8, RZ ;  /* 0x0000000800007c24 */ /* 0x000fe4000f8e02ff */
[----:B------:R-:W-:Y:S02]  /*02f0*/  IMAD.MOV.U32 R14, RZ, RZ, R12 ;  /* 0x000000ffff0e7224 */ /* 0x000fe400078e000c */
[----:B------:R-:W-:Y:S02]  /*0300*/  IMAD.MOV.U32 R15, RZ, RZ, R37 ;  /* 0x000000ffff0f7224 */ /* 0x000fe400078e0025 */
[C---:B------:R-:W-:Y:S02]  /*0310*/  IMAD R17, R21.reuse, UR9, R0 ;  /* 0x0000000915117c24 */ /* 0x040fe4000f8e0200 */
[----:B------:R-:W-:-:S04]  /*0320*/  IMAD.WIDE.U32 R14, R21, UR8, R14 ;  /* 0x00000008150e7c25 */ /* 0x000fc8000f8e000e */
[----:B------:R-:W-:Y:S01]  /*0330*/  IMAD.IADD R15, R15, 0x1, R17 ;  /* 0x000000010f0f7824 */ /* 0x000fe200078e0211 */
[----:B------:R-:W-:-:S04]  /*0340*/  LEA R28, P0, R14, UR10, 0x3 ;  /* 0x0000000a0e1c7c11 */ /* 0x000fc8000f8018ff */
[----:B------:R-:W-:-:S05]  /*0350*/  LEA.HI.X R29, R14, UR11, R15, 0x3, P0 ;  /* 0x0000000b0e1d7c11 */ /* 0x000fca00080f1c0f */
[----:B------:R-:W2:Y:S01]  /*0360*/  LDG.E.64 R14, desc[UR12][R28.64] ;  /* 0x0000000c1c0e7981 */ /* 0x000ea2000c1e1b00 */
[----:B------:R-:W-:Y:S01]  /*0370*/  VIADD R7, R7, 0x1 ;  /* 0x0000000107077836 */ /* 0x000fe20000000000 */
[----:B------:R-:W-:Y:S01]  /*0380*/  BSSY B2, `(.L_x_1834) ;  /* 0x0000017000027945 */ /* 0x000fe20003800000 */
[----:B------:R-:W-:Y:S02]  /*0390*/  IMAD.MOV.U32 R16, RZ, RZ, 0x1 ;  /* 0x00000001ff107424 */ /* 0x000fe400078e00ff */
[----:B------:R-:W0:Y:S08]  /*03a0*/  I2F.F64 R24, R7 ;  /* 0x0000000700187312 */ /* 0x000e300000201c00 */
[----:B0-----:R-:W0:Y:S02]  /*03b0*/  MUFU.RCP64H R17, R25 ;  /* 0x0000001900117308 */ /* 0x001e240000001800 */
[----:B0-----:R-:W-:-:S08]  /*03c0*/  DFMA R20, -R24, R16, 1 ;  /* 0x3ff000001814742b */ /* 0x001fd00000000110 */
[----:B------:R-:W-:-:S08]  /*03d0*/  DFMA R20, R20, R20, R20 ;  /* 0x000000141414722b */ /* 0x000fd00000000014 */
[----:B------:R-:W-:-:S08]  /*03e0*/  DFMA R20, R16, R20, R16 ;  /* 0x000000141014722b */ /* 0x000fd00000000010 */
[----:B------:R-:W-:-:S08]  /*03f0*/  DFMA R26, -R24, R20, 1 ;  /* 0x3ff00000181a742b */ /* 0x000fd00000000114 */
[----:B------:R-:W-:Y:S02]  /*0400*/  DFMA R20, R20, R26, R20 ;  /* 0x0000001a1414722b */ /* 0x000fe40000000014 */
[----:B--2---:R-:W-:-:S08]  /*0410*/  DADD R16, R14, -R22 ;  /* 0x000000000e107229 */ /* 0x004fd00000000816 */
[----:B------:R-:W-:Y:S02]  /*0420*/  DMUL R26, R16, R20 ;  /* 0x00000014101a7228 */ /* 0x000fe40000000000 */
[----:B------:R-:W-:-:S06]  /*0430*/  FSETP.GEU.AND P1, PT, |R17|, 6.5827683646048100446e-37, PT ;  /* 0x036000001100780b */ /* 0x000fcc0003f2e200 */
[----:B------:R-:W-:-:S08]  /*0440*/  DFMA R28, -R24, R26, R16 ;  /* 0x0000001a181c722b */ /* 0x000fd00000000110 */
[----:B------:R-:W-:-:S10]  /*0450*/  DFMA R20, R20, R28, R26 ;  /* 0x0000001c1414722b */ /* 0x000fd4000000001a */
[----:B------:R-:W-:-:S05]  /*0460*/  FFMA R0, RZ, R25, R21 ;  /* 0x00000019ff007223 */ /* 0x000fca0000000015 */
[----:B------:R-:W-:-:S13]  /*0470*/  FSETP.GT.AND P0, PT, |R0|, 1.469367938527859385e-39, PT ;  /* 0x001000000000780b */ /* 0x000fda0003f04200 */
[----:B------:R-:W-:Y:S05]  /*0480*/  @P0 BRA P1, `(.L_x_1835) ;  /* 0x0000000000180947 */ /* 0x000fea0000800000 */
[----:B------:R-:W-:Y:S01]  /*0490*/  IMAD.MOV.U32 R26, RZ, RZ, R16 ;  /* 0x000000ffff1a7224 */ /* 0x000fe200078e0010 */
[----:B------:R-:W-:Y:S01]  /*04a0*/  MOV R4, 0x4d0 ;  /* 0x000004d000047802 */ /* 0x000fe20000000f00 */
[----:B------:R-:W-:-:S07]  /*04b0*/  IMAD.MOV.U32 R27, RZ, RZ, R17 ;  /* 0x000000ffff1b7224 */ /* 0x000fce00078e0011 */
[----:B------:R-:W-:Y:S05]  /*04c0*/  CALL.REL.NOINC `($__internal_35_$__cuda_sm20_div_rn_f64_full) ;  /* 0x0000002000d07944 */ /* 0x000fea0003c00000 */
[----:B------:R-:W-:Y:S02]  /*04d0*/  IMAD.MOV.U32 R20, RZ, RZ, R30 ;  /* 0x000000ffff147224 */ /* 0x000fe400078e001e */
[----:B------:R-:W-:-:S07]  /*04e0*/  IMAD.MOV.U32 R21, RZ, RZ, R31 ;  /* 0x000000ffff157224 */ /* 0x000fce00078e001f */
.L_x_1835:
[----:B------:R-:W-:Y:S05]  /*04f0*/  BSYNC B2 ;  /* 0x0000000000027941 */ /* 0x000fea0003800000 */
.L_x_1834:
[----:B------:R-:W-:Y:S01]  /*0500*/  DADD R22, R20, R22 ;  /* 0x0000000014167229 */ /* 0x000fe20000000016 */
[----:B------:R-:W-:-:S04]  /*0510*/  VIADD R21, R36, UR5 ;  /* 0x0000000524157c36 */ /* 0x000fc80008000000 */
[--C-:B------:R-:W-:Y:S01]  /*0520*/  IMAD.MOV.U32 R36, RZ, RZ, R21.reuse ;  /* 0x000000ffff247224 */ /* 0x100fe200078e0015 */
[----:B------:R-:W-:Y:S02]  /*0530*/  ISETP.GE.U32.AND P0, PT, R21, UR14, PT ;  /* 0x0000000e15007c0c */ /* 0x000fe4000bf06070 */
[----:B------:R-:W-:Y:S01]  /*0540*/  DADD R14, R14, -R22 ;  /* 0x000000000e0e7229 */ /* 0x000fe20000000816 */
[----:B------:R-:W-:-:S04]  /*0550*/  SHF.R.S32.HI R0, RZ, 0x1f, R21 ;  /* 0x0000001fff007819 */ /* 0x000fc80000011415 */
[----:B------:R-:W-:-:S03]  /*0560*/  ISETP.GE.AND.EX P0, PT, R0, UR15, PT, P0 ;  /* 0x0000000f00007c0c */ /* 0x000fc6000bf06300 */
[----:B------:R-:W-:-:S10]  /*0570*/  DFMA R18, R16, R14, R18 ;  /* 0x0000000e1012722b */ /* 0x000fd40000000012 */
[----:B------:R-:W-:Y:S05]  /*0580*/  @!P0 BRA `(.L_x_1836) ;  /* 0xfffffffc00548947 */ /* 0x000fea000383ffff */
.L_x_1833:
[----:B------:R-:W-:Y:S05]  /*0590*/  BSYNC B1 ;  /* 0x0000000000017941 */ /* 0x000fea0003800000 */
.L_x_1832:
[----:B------:R-:W-:Y:S01]  /*05a0*/  IMAD.IADD R15, R5, 0x1, R6 ;  /* 0x00000001050f7824 */ /* 0x000fe200078e0206 */
[----:B------:R-:W-:-:S03]  /*05b0*/  ULDC.64 UR6, c[0x0][0x218] ;  /* 0x0000860000067ab9 */ /* 0x000fc60000000a00 */
[--C-:B------:R-:W-:Y:S01]  /*05c0*/  IMAD.MOV.U32 R6, RZ, RZ, R15.reuse ;  /* 0x000000ffff067224 */ /* 0x100fe200078e000f */
[----:B------:R-:W-:Y:S02]  /*05d0*/  ISETP.GE.U32.AND P0, PT, R15, UR6, PT ;  /* 0x000000060f007c0c */ /* 0x000fe4000bf06070 */
[----:B------:R-:W-:-:S04]  /*05e0*/  SHF.R.S32.HI R0, RZ, 0x1f, R15 ;  /* 0x0000001fff007819 */ /* 0x000fc8000001140f */
[----:B------:R-:W-:-:S13]  /*05f0*/  ISETP.GE.AND.EX P0, PT, R0, UR7, PT, P0 ;  /* 0x0000000700007c0c */ /* 0x000fda000bf06300 */
[----:B------:R-:W-:Y:S05]  /*0600*/  @!P0 BRA `(.L_x_1837) ;  /* 0xfffffff800f88947 */ /* 0x000fea000383ffff */
.L_x_1831:
[----:B------:R-:W-:Y:S05]  /*0610*/  BSYNC B0 ;  /* 0x0000000000007941 */ /* 0x000fea0003800000 */
.L_x_1830:
[----:B------:R-:W0:Y:S01]  /*0620*/  SHFL.BFLY PT, R0, R7, 0x1, 0x1f ;  /* 0x0c201f0007007f89 */ /* 0x000e2200000e0000 */
[----:B------:R-:W-:Y:S03]  /*0630*/  BSSY B1, `(.L_x_1838) ;  /* 0x0000015000017945 */ /* 0x000fe60003800000 */
[----:B------:R1:W2:Y:S04]  /*0640*/  SHFL.BFLY PT, R17, R23, 0x1, 0x1f ;  /* 0x0c201f0017117f89 */ /* 0x0002a800000e0000 */
[----:B------:R1:W3:Y:S01]  /*0650*/  SHFL.BFLY PT, R16, R22, 0x1, 0x1f ;  /* 0x0c201f0016107f89 */ /* 0x0002e200000e0000 */
[----:B0-----:R-:W-:-:S05]  /*0660*/  IMAD.IADD R3, R0, 0x1, R7 ;  /* 0x0000000100037824 */ /* 0x001fca00078e0207 */
        /* <DEDUP_REMOVED lines=12> */
[----:B-123--:R-:W-:Y:S10]  /*0730*/  @P0 BRA `(.L_x_1839) ;  /* 0x0000000000100947 */ /* 0x00eff40003800000 */
[----:B------:R-:W-:Y:S02]  /*0740*/  LOP3.LUT R10, R13, 0x7fffffff, RZ, 0xc0, !PT ;  /* 0x7fffffff0d0a7812 */ /* 0x000fe400078ec0ff */
[----:B------:R-:W-:-:S03]  /*0750*/  MOV R4, 0x780 ;  /* 0x0000078000047802 */ /* 0x000fc60000000f00 */
[----:B------:R-:W-:-:S07]  /*0760*/  VIADD R10, R10, 0xfff00000 ;  /* 0xfff000000a0a7836 */ /* 0x000fce0000000000 */
[----:B------:R-:W-:Y:S05]  /*0770*/  CALL.REL.NOINC `($__internal_34_$__cuda_sm20_dblrcp_rn_slowpath_v3) ;  /* 0x0000001c00887944 */ /* 0x000fea0003c00000 */
.L_x_1839:
[----:B------:R-:W-:Y:S05]  /*0780*/  BSYNC B1 ;  /* 0x0000000000017941 */ /* 0x000fea0003800000 */
.L_x_1838:
[----:B------:R-:W0:Y:S01]  /*0790*/  SHFL.BFLY PT, R8, R3, 0x2, 0x1f ;  /* 0x0c401f0003087f89 */ /* 0x000e2200000e0000 */
[----:B------:R-:W1:Y:S01]  /*07a0*/  I2F.F64 R26, R0 ;  /* 0x00000000001a7312 */ /* 0x000e620000201c00 */
[----:B------:R-:W-:Y:S01]  /*07b0*/  DADD R24, -R16, R22 ;  /* 0x0000000010187229 */ /* 0x000fe20000000116 */
[----:B------:R-:W-:Y:S01]  /*07c0*/  BSSY B1, `(.L_x_1840) ;  /* 0x0000020000017945 */ /* 0x000fe20003800000 */
[----:B------:R-:W-:Y:S04]  /*07d0*/  SHFL.BFLY PT, R21, R19, 0x1, 0x1f ;  /* 0x0c201f0013157f89 */ /* 0x000fe800000e0000 */
[----:B------:R-:W2:Y:S01]  /*07e0*/  SHFL.BFLY PT, R20, R18, 0x1, 0x1f ;  /* 0x0c201f0012147f89 */ /* 0x000ea200000e0000 */
[----:B------:R-:W3:Y:S01]  /*07f0*/  I2F.F64 R6, R7 ;  /* 0x0000000700067312 */ /* 0x000ee20000201c00 */
[----:B------:R-:W-:-:S02]  /*0800*/  DMUL R24, R24, R24 ;  /* 0x0000001818187228 */ /* 0x000fc40000000000 */
[----:B-1----:R-:W-:Y:S01]  /*0810*/  DMUL R16, R16, R26 ;  /* 0x0000001a10107228 */ /* 0x002fe20000000000 */
[----:B0-----:R-:W-:-:S07]  /*0820*/  IMAD.IADD R5, R3, 0x1, R8 ;  /* 0x0000000103057824 */ /* 0x001fce00078e0208 */
[----:B---3--:R-:W-:Y:S02]  /*0830*/  DFMA R22, R6, R22, R16 ;  /* 0x000000160616722b */ /* 0x008fe40000000010 */
[----:B------:R-:W-:Y:S01]  /*0840*/  DMUL R24, R24, R6 ;  /* 0x0000000618187228 */ /* 0x000fe20000000000 */
[----:B------:R-:W-:-:S04]  /*0850*/  I2FP.F32.S32 R4, R5 ;  /* 0x0000000500047245 */ /* 0x000fc80000201400 */
[----:B------:R-:W-:Y:S01]  /*0860*/  FMNMX.FTZ R4, R4, 1, !PT ;  /* 0x3f80000004047809 */ /* 0x000fe20007810000 */
[----:B------:R-:W-:Y:S02]  /*0870*/  DMUL R22, R22, R14 ;  /* 0x0000000e16167228 */ /* 0x000fe40000000000 */
[----:B------:R-:W-:Y:S02]  /*0880*/  DMUL R24, R24, R26 ;  /* 0x0000001a18187228 */ /* 0x000fe40000000000 */
[----:B------:R-:W-:-:S04]  /*0890*/  FMUL.FTZ R4, R4, 1 ;  /* 0x3f80000004047820 */ /* 0x000fc80000410000 */
[----:B------:R-:W0:Y:S02]  /*08a0*/  F2F.F64.F32 R12, R4 ;  /* 0x00000004000c7310 */ /* 0x000e240000201800 */
[----:B--2---:R-:W-:-:S08]  /*08b0*/  DFMA R20, R24, R14, R20 ;  /* 0x0000000e1814722b */ /* 0x004fd00000000014 */
[----:B------:R-:W-:Y:S01]  /*08c0*/  DADD R18, R20, R18 ;  /* 0x0000000014127229 */ /* 0x000fe20000000012 */
[----:B0-----:R-:W0:Y:S01]  /*08d0*/  MUFU.RCP64H R11, R13 ;  /* 0x0000000d000b7308 */ /* 0x001e220000001800 */
[----:B------:R-:W-:-:S05]  /*08e0*/  VIADD R10, R13, 0x300402 ;  /* 0x003004020d0a7836 */ /* 0x000fca0000000000 */
[----:B------:R-:W-:Y:S01]  /*08f0*/  FSETP.GEU.AND P0, PT, |R10|, 5.8789094863358348022e-39, PT ;  /* 0x004004020a00780b */ /* 0x000fe20003f0e200 */
[----:B0-----:R-:W-:-:S08]  /*0900*/  DFMA R16, -R12, R10, 1 ;  /* 0x3ff000000c10742b */ /* 0x001fd0000000010a */
[----:B------:R-:W-:Y:S02]  /*0910*/  DFMA R6, R16, R16, R16 ;  /* 0x000000101006722b */ /* 0x000fe40000000010 */
[----:B------:R0:W1:Y:S04]  /*0920*/  SHFL.BFLY PT, R17, R23, 0x2, 0x1f ;  /* 0x0c401f0017117f89 */ /* 0x00006800000e0000 */
[----:B------:R0:W2:Y:S02]  /*0930*/  SHFL.BFLY PT, R16, R22, 0x2, 0x1f ;  /* 0x0c401f0016107f89 */ /* 0x0000a400000e0000 */
[----:B------:R-:W-:-:S08]  /*0940*/  DFMA R6, R10, R6, R10 ;  /* 0x000000060a06722b */ /* 0x000fd0000000000a */
[----:B------:R-:W-:-:S08]  /*0950*/  DFMA R14, -R12, R6, 1 ;  /* 0x3ff000000c0e742b */ /* 0x000fd00000000106 */
[----:B------:R-:W-:Y:S01]  /*0960*/  DFMA R14, R6, R14, R6 ;  /* 0x0000000e060e722b */ /* 0x000fe20000000006 */
[----:B0-----:R-:W-:Y:S10]  /*0970*/  @P0 BRA `(.L_x_1841) ;  /* 0x0000000000100947 */ /* 0x001ff40003800000 */
[----:B------:R-:W-:Y:S02]  /*0980*/  LOP3.LUT R10, R13, 0x7fffffff, RZ, 0xc0, !PT ;  /* 0x7fffffff0d0a7812 */ /* 0x000fe400078ec0ff */
[----:B------:R-:W-:-:S03]  /*0990*/  MOV R4, 0x9c0 ;  /* 0x000009c000047802 */ /* 0x000fc60000000f00 */
[----:B------:R-:W-:-:S07]  /*09a0*/  VIADD R10, R10, 0xfff00000 ;  /* 0xfff000000a0a7836 */ /* 0x000fce0000000000 */
[----:B-12---:R-:W-:Y:S05]  /*09b0*/  CALL.REL.NOINC `($__internal_34_$__cuda_sm20_dblrcp_rn_slowpath_v3) ;  /* 0x0000001800f87944 */ /* 0x006fea0003c00000 */
.L_x_1841:
[----:B------:R-:W-:Y:S05]  /*09c0*/  BSYNC B1 ;  /* 0x0000000000017941 */ /* 0x000fea0003800000 */
.L_x_1840:
[----:B------:R-:W0:Y:S01]  /*09d0*/  SHFL.BFLY PT, R6, R5, 0x4, 0x1f ;  /* 0x0c801f0005067f89 */ /* 0x000e2200000e0000 */
[----:B------:R-:W3:Y:S01]  /*09e0*/  I2F.F64 R8, R8 ;  /* 0x0000000800087312 */ /* 0x000ee20000201c00 */
[----:B-12---:R-:W-:Y:S01]  /*09f0*/  DADD R24, R22, -R16 ;  /* 0x0000000016187229 */ /* 0x006fe20000000810 */
[----:B------:R-:W-:Y:S01]  /*0a00*/  BSSY B1, `(.L_x_1842) ;  /* 0x0000020000017945 */ /* 0x000fe20003800000 */
[----:B------:R-:W-:Y:S04]  /*0a10*/  SHFL.BFLY PT, R21, R19, 0x2, 0x1f ;  /* 0x0c401f0013157f89 */ /* 0x000fe800000e0000 */
[----:B------:R-:W1:Y:S01]  /*0a20*/  SHFL.BFLY PT, R20, R18, 0x2, 0x1f ;  /* 0x0c401f0012147f89 */ /* 0x000e6200000e0000 */
[----:B------:R-:W2:Y:S01]  /*0a30*/  I2F.F64 R26, R3 ;  /* 0x00000003001a7312 */ /* 0x000ea20000201c00 */
[----:B------:R-:W-:-:S02]  /*0a40*/  DMUL R24, R24, R24 ;  /* 0x0000001818187228 */ /* 0x000fc40000000000 */
[----:B---3--:R-:W-:Y:S01]  /*0a50*/  DMUL R16, R16, R8 ;  /* 0x0000000810107228 */ /* 0x008fe20000000000 */
[----:B0-----:R-:W-:-:S07]  /*0a60*/  IMAD.IADD R0, R5, 0x1, R6 ;  /* 0x0000000105007824 */ /* 0x001fce00078e0206 */
[-C--:B--2---:R-:W-:Y:S02]  /*0a70*/  DFMA R16, R22, R26.reuse, R16 ;  /* 0x0000001a1610722b */ /* 0x084fe40000000010 */
[----:B------:R-:W-:Y:S01]  /*0a80*/  DMUL R24, R24, R26 ;  /* 0x0000001a18187228 */ /* 0x000fe20000000000 */
[----:B------:R-:W-:-:S04]  /*0a90*/  I2FP.F32.S32 R4, R0 ;  /* 0x0000000000047245 */ /* 0x000fc80000201400 */
[----:B------:R-:W-:Y:S01]  /*0aa0*/  FMNMX.FTZ R4, R4, 1, !PT ;  /* 0x3f80000004047809 */ /* 0x000fe20007810000 */
[----:B------:R-:W-:Y:S02]  /*0ab0*/  DMUL R16, R16, R14 ;  /* 0x0000000e10107228 */ /* 0x000fe40000000000 */
[----:B------:R-:W-:Y:S02]  /*0ac0*/  DMUL R24, R24, R8 ;  /* 0x0000000818187228 */ /* 0x000fe40000000000 */
[----:B------:R-:W-:-:S03]  /*0ad0*/  FMUL.FTZ R4, R4, 1 ;  /* 0x3f80000004047820 */ /* 0x000fc60000410000 */
[----:B------:R0:W2:Y:S01]  /*0ae0*/  SHFL.BFLY PT, R9, R17, 0x4, 0x1f ;  /* 0x0c801f0011097f89 */ /* 0x0000a200000e0000 */
[----:B------:R-:W3:Y:S02]  /*0af0*/  F2F.F64.F32 R12, R4 ;  /* 0x00000004000c7310 */ /* 0x000ee40000201800 */
[----:B-1----:R-:W-:Y:S01]  /*0b00*/  DFMA R20, R24, R14, R20 ;  /* 0x0000000e1814722b */ /* 0x002fe20000000014 */
[----:B------:R0:W1:Y:S07]  /*0b10*/  SHFL.BFLY PT, R8, R16, 0x4, 0x1f ;  /* 0x0c801f0010087f89 */ /* 0x00006e00000e0000 */
[----:B------:R-:W-:Y:S01]  /*0b20*/  DADD R18, R18, R20 ;  /* 0x0000000012127229 */ /* 0x000fe20000000014 */
[----:B---3--:R-:W3:Y:S01]  /*0b30*/  MUFU.RCP64H R11, R13 ;  /* 0x0000000d000b7308 */ /* 0x008ee20000001800 */
[----:B------:R-:W-:-:S05]  /*0b40*/  VIADD R10, R13, 0x300402 ;  /* 0x003004020d0a7836 */ /* 0x000fca0000000000 */
[----:B------:R-:W-:Y:S01]  /*0b50*/  FSETP.GEU.AND P0, PT, |R10|, 5.8789094863358348022e-39, PT ;  /* 0x004004020a00780b */ /* 0x000fe20003f0e200 */
[----:B---3--:R-:W-:-:S08]  /*0b60*/  DFMA R22, -R12, R10, 1 ;  /* 0x3ff000000c16742b */ /* 0x008fd0000000010a */
[----:B------:R-:W-:-:S08]  /*0b70*/  DFMA R22, R22, R22, R22 ;  /* 0x000000161616722b */ /* 0x000fd00000000016 */
[----:B------:R-:W-:-:S08]  /*0b80*/  DFMA R22, R10, R22, R10 ;  /* 0x000000160a16722b */ /* 0x000fd0000000000a */
[----:B------:R-:W-:-:S08]  /*0b90*/  DFMA R14, -R12, R22, 1 ;  /* 0x3ff000000c0e742b */ /* 0x000fd00000000116 */
[----:B------:R-:W-:Y:S01]  /*0ba0*/  DFMA R14, R22, R14, R22 ;  /* 0x0000000e160e722b */ /* 0x000fe20000000016 */
[----:B012---:R-:W-:Y:S10]  /*0bb0*/  @P0 BRA `(.L_x_1843) ;  /* 0x0000000000100947 */ /* 0x007ff40003800000 */
[----:B------:R-:W-:Y:S02]  /*0bc0*/  LOP3.LUT R10, R13, 0x7fffffff, RZ, 0xc0, !PT ;  /* 0x7fffffff0d0a7812 */ /* 0x000fe400078ec0ff */
[----:B------:R-:W-:-:S03]  /*0bd0*/  MOV R4, 0xc00 ;  /* 0x00000c0000047802 */ /* 0x000fc60000000f00 */
[----:B------:R-:W-:-:S07]  /*0be0*/  VIADD R10, R10, 0xfff00000 ;  /* 0xfff000000a0a7836 */ /* 0x000fce0000000000 */
[----:B------:R-:W-:Y:S05]  /*0bf0*/  CALL.REL.NOINC `($__internal_34_$__cuda_sm20_dblrcp_rn_slowpath_v3) ;  /* 0x0000001800687944 */ /* 0x000fea0003c00000 */
.L_x_1843:
[----:B------:R-:W-:Y:S05]  /*0c00*/  BSYNC B1 ;  /* 0x0000000000017941 */ /* 0x000fea0003800000 */
.L_x_1842:
[----:B------:R-:W0:Y:S01]  /*0c10*/  SHFL.BFLY PT, R7, R0, 0x8, 0x1f ;  /* 0x0d001f0000077f89 */ /* 0x000e2200000e0000 */
[----:B------:R-:W1:Y:S01]  /*0c20*/  I2F.F64 R24, R6 ;  /* 0x0000000600187312 */ /* 0x000e620000201c00 */
[----:B------:R-:W-:Y:S01]  /*0c30*/  DADD R22, R16, -R8 ;  /* 0x0000000010167229 */ /* 0x000fe20000000808 */
[----:B------:R-:W-:Y:S01]  /*0c40*/  BSSY B1, `(.L_x_1844) ;  /* 0x0000020000017945 */ /* 0x000fe20003800000 */
[----:B------:R-:W-:Y:S04]  /*0c50*/  SHFL.BFLY PT, R21, R19, 0x4, 0x1f ;  /* 0x0c801f0013157f89 */ /* 0x000fe800000e0000 */
[----:B------:R-:W2:Y:S02]  /*0c60*/  SHFL.BFLY PT, R20, R18, 0x4, 0x1f ;  /* 0x0c801f0012147f89 */ /* 0x000ea400000e0000 */
[----:B------:R-:W-:-:S02]  /*0c70*/  DMUL R22, R22, R22 ;  /* 0x0000001616167228 */ /* 0x000fc40000000000 */
[----:B-1----:R-:W-:Y:S01]  /*0c80*/  DMUL R8, R8, R24 ;  /* 0x0000001808087228 */ /* 0x002fe20000000000 */
[----:B0-----:R-:W-:-:S05]  /*0c90*/  IMAD.IADD R3, R0, 0x1, R7 ;  /* 0x0000000100037824 */ /* 0x001fca00078e0207 */
[----:B------:R-:W-:-:S04]  /*0ca0*/  I2FP.F32.S32 R4, R3 ;  /* 0x0000000300047245 */ /* 0x000fc80000201400 */
[----:B------:R-:W-:Y:S02]  /*0cb0*/  FMNMX.FTZ R10, R4, 1, !PT ;  /* 0x3f800000040a7809 */ /* 0x000fe40007810000 */
[----:B------:R-:W0:Y:S03]  /*0cc0*/  I2F.F64 R4, R5 ;  /* 0x0000000500047312 */ /* 0x000e260000201c00 */
[----:B------:R-:W-:-:S06]  /*0cd0*/  FMUL.FTZ R12, R10, 1 ;  /* 0x3f8000000a0c7820 */ /* 0x000fcc0000410000 */
[----:B------:R-:W1:Y:S01]  /*0ce0*/  F2F.F64.F32 R12, R12 ;  /* 0x0000000c000c7310 */ /* 0x000e620000201800 */
[-C--:B0-----:R-:W-:Y:S02]  /*0cf0*/  DFMA R16, R16, R4.reuse, R8 ;  /* 0x000000041010722b */ /* 0x081fe40000000008 */
[----:B------:R-:W-:-:S06]  /*0d00*/  DMUL R22, R22, R4 ;  /* 0x0000000416167228 */ /* 0x000fcc0000000000 */
[----:B------:R-:W-:Y:S01]  /*0d10*/  DMUL R16, R16, R14 ;  /* 0x0000000e10107228 */ /* 0x000fe20000000000 */
[----:B-1----:R-:W0:Y:S01]  /*0d20*/  MUFU.RCP64H R11, R13 ;  /* 0x0000000d000b7308 */ /* 0x002e220000001800 */
[----:B------:R-:W-:Y:S01]  /*0d30*/  VIADD R10, R13, 0x300402 ;  /* 0x003004020d0a7836 */ /* 0x000fe20000000000 */
[----:B------:R-:W-:-:S04]  /*0d40*/  DMUL R22, R22, R24 ;  /* 0x0000001816167228 */ /* 0x000fc80000000000 */
[----:B------:R-:W-:-:S04]  /*0d50*/  FSETP.GEU.AND P0, PT, |R10|, 5.8789094863358348022e-39, PT ;  /* 0x004004020a00780b */ /* 0x000fc80003f0e200 */
[----:B--2---:R-:W-:Y:S02]  /*0d60*/  DFMA R20, R22, R14, R20 ;  /* 0x0000000e1614722b */ /* 0x004fe40000000014 */
[----:B0-----:R-:W-:-:S06]  /*0d70*/  DFMA R8, -R12, R10, 1 ;  /* 0x3ff000000c08742b */ /* 0x001fcc000000010a */
[----:B------:R-:W-:Y:S02]  /*0d80*/  DADD R18, R18, R20 ;  /* 0x0000000012127229 */ /* 0x000fe40000000014 */
        /* <DEDUP_REMOVED lines=11> */
.L_x_1845:
[----:B------:R-:W-:Y:S05]  /*0e40*/  BSYNC B1 ;  /* 0x0000000000017941 */ /* 0x000fea0003800000 */
.L_x_1844:
        /* <DEDUP_REMOVED lines=16> */
[----:B------:R-:W-:-:S04]  /*0f50*/  FMUL.FTZ R4, R4, 1 ;  /* 0x3f80000004047820 */ /* 0x000fc80000410000 */
[----:B------:R-:W0:Y:S02]  /*0f60*/  F2F.F64.F32 R12, R4 ;  /* 0x00000004000c7310 */ /* 0x000e240000201800 */
[----:B-1----:R-:W-:-:S08]  /*0f70*/  DFMA R20, R22, R14, R20 ;  /* 0x0000000e1614722b */ /* 0x002fd00000000014 */
        /* <DEDUP_REMOVED lines=16> */
.L_x_1847:
[----:B------:R-:W-:Y:S05]  /*1080*/  BSYNC B1 ;  /* 0x0000000000017941 */ /* 0x000fea0003800000 */
.L_x_1846:
[----:B-12---:R-:W-:Y:S01]  /*1090*/  DADD R12, R16, -R8 ;  /* 0x00000000100c7229 */ /* 0x006fe20000000808 */
[----:B------:R-:W0:Y:S01]  /*10a0*/  I2F.F64 R20, R3 ;  /* 0x0000000300147312 */ /* 0x000e220000201c00 */
[----:B------:R-:W-:Y:S01]  /*10b0*/  SHFL.BFLY PT, R11, R19, 0x10, 0x1f ;  /* 0x0e001f00130b7f89 */ /* 0x000fe200000e0000 */
[----:B------:R-:W-:Y:S01]  /*10c0*/  BAR.SYNC.DEFER_BLOCKING 0x0 ;  /* 0x0000000000007b1d */ /* 0x000fe20000010000 */
[C---:B------:R-:W-:Y:S02]  /*10d0*/  LOP3.LUT P0, RZ, R2.reuse, 0x1f, RZ, 0xc0, !PT ;  /* 0x0000001f02ff7812 */ /* 0x040fe4000780c0ff */
[----:B------:R-:W-:-:S03]  /*10e0*/  ISETP.GT.AND P1, PT, R2, 0x1f, PT ;  /* 0x0000001f0200780c */ /* 0x000fc60003f24270 */
[----:B------:R-:W-:Y:S01]  /*10f0*/  DMUL R12, R12, R12 ;  /* 0x0000000c0c0c7228 */ /* 0x000fe20000000000 */
[----:B------:R-:W1:Y:S01]  /*1100*/  I2F.F64 R6, R6 ;  /* 0x0000000600067312 */ /* 0x000e620000201c00 */
[----:B------:R-:W2:Y:S01]  /*1110*/  SHFL.BFLY PT, R10, R18, 0x10, 0x1f ;  /* 0x0e001f00120a7f89 */ /* 0x000ea200000e0000 */
[----:B------:R-:W-:Y:S05]  /*1120*/  BSSY B0, `(.L_x_1848) ;  /* 0x0000013000007945 */ /* 0x000fea0003800000 */
[----:B0-----:R-:W-:Y:S02]  /*1130*/  DMUL R12, R12, R20 ;  /* 0x000000140c0c7228 */ /* 0x001fe40000000000 */
[----:B-1----:R-:W-:-:S06]  /*1140*/  DMUL R8, R8, R6 ;  /* 0x0000000608087228 */ /* 0x002fcc0000000000 */
[----:B------:R-:W-:Y:S02]  /*1150*/  DMUL R12, R12, R6 ;  /* 0x000000060c0c7228 */ /* 0x000fe40000000000 */
[----:B------:R-:W-:-:S06]  /*1160*/  DFMA R8, R16, R20, R8 ;  /* 0x000000141008722b */ /* 0x000fcc0000000008 */
[-C--:B--2---:R-:W-:Y:S02]  /*1170*/  DFMA R10, R12, R14.reuse, R10 ;  /* 0x0000000e0c0a722b */ /* 0x084fe4000000000a */
[----:B------:R-:W-:-:S06]  /*1180*/  DMUL R16, R8, R14 ;  /* 0x0000000e08107228 */ /* 0x000fcc0000000000 */
[----:B------:R-:W-:Y:S01]  /*1190*/  DADD R18, R18, R10 ;  /* 0x0000000012127229 */ /* 0x000fe2000000000a */
[----:B------:R-:W-:Y:S10]  /*11a0*/  @P0 BRA `(.L_x_1849) ;  /* 0x0000000000280947 */ /* 0x000ff40003800000 */
        /* <DEDUP_REMOVED lines=9> */
[----:B------:R0:W-:Y:S02]  /*1240*/  STS.128 [R3+0x80], R16 ;  /* 0x0000801003007388 */ /* 0x0001e40000000c00 */
.L_x_1849:
[----:B------:R-:W-:Y:S05]  /*1250*/  BSYNC B0 ;  /* 0x0000000000007941 */ /* 0x000fea0003800000 */
.L_x_1848:
[----:B------:R-:W-:Y:S06]  /*1260*/  BAR.SYNC.DEFER_BLOCKING 0x0 ;  /* 0x0000000000007b1d */ /* 0x000fec0000010000 */
[----:B------:R-:W-:Y:S04]  /*1270*/  BSSY B0, `(.L_x_1850) ;  /* 0x0000011000007945 */ /* 0x000fe80003800000 */
[----:B------:R-:W-:Y:S05]  /*1280*/  @P1 BRA `(.L_x_1851) ;  /* 0x00000000003c1947 */ /* 0x000fea0003800000 */
[----:B------:R-:W-:Y:S01]  /*1290*/  ULDC UR4, c[0x0][0x0] ;  /* 0x0000000000047ab9 */ /* 0x000fe20000000800 */
[----:B------:R-:W-:Y:S01]  /*12a0*/  ULDC UR5, c[0x0][0x4] ;  /* 0x0000010000057ab9 */ /* 0x000fe20000000800 */
[----:B0-----:R-:W-:Y:S01]  /*12b0*/  IMAD.MOV.U32 R5, RZ, RZ, RZ ;  /* 0x000000ffff057224 */ /* 0x001fe200078e00ff */
[----:B------:R-:W-:Y:S01]  /*12c0*/  UIMAD UR4, UR4, UR5, URZ ;  /* 0x00000005040472a4 */ /* 0x000fe2000f8e023f */
[----:B------:R-:W-:Y:S02]  /*12d0*/  CS2R R16, SRZ ;  /* 0x0000000000107805 */ /* 0x000fe4000001ff00 */
[----:B------:R-:W-:Y:S01]  /*12e0*/  CS2R R18, SRZ ;  /* 0x0000000000127805 */ /* 0x000fe2000001ff00 */
[----:B------:R-:W-:-:S06]  /*12f0*/  USHF.R.U32.HI UR4, URZ, 0x5, UR4 ;  /* 0x000000053f047899 */ /* 0x000fcc0008011604 */
[----:B------:R-:W-:-:S13]  /*1300*/  ISETP.GE.U32.AND P0, PT, R2, UR4, PT ;  /* 0x0000000402007c0c */ /* 0x000fda000bf06070 */
[----:B------:R-:W0:Y:S01]  /*1310*/  @!P0 S2R R3, SR_CgaCtaId ;  /* 0x0000000000038919 */ /* 0x000e220000008800 */
[----:B------:R-:W-:-:S04]  /*1320*/  @!P0 MOV R0, 0x400 ;  /* 0x0000040000008802 */ /* 0x000fc80000000f00 */
[----:B0-----:R-:W-:-:S05]  /*1330*/  @!P0 LEA R3, R3, R0, 0x18 ;  /* 0x0000000003038211 */ /* 0x001fca00078ec0ff */
[C-C-:B------:R-:W-:Y:S02]  /*1340*/  @!P0 IMAD R0, R2.reuse, 0x4, R3.reuse ;  /* 0x0000000402008824 */ /* 0x140fe400078e0203 */
[----:B------:R-:W-:-:S03]  /*1350*/  @!P0 IMAD R3, R2, 0x10, R3 ;  /* 0x0000001002038824 */ /* 0x000fc600078e0203 */
[----:B------:R1:W2:Y:S04]  /*1360*/  @!P0 LDS R5, [R0] ;  /* 0x0000000000058984 */ /* 0x0002a80000000800 */
[----:B------:R1:W3:Y:S02]  /*1370*/  @!P0 LDS.128 R16, [R3+0x80] ;  /* 0x0000800003108984 */ /* 0x0002e40000000c00 */
.L_x_1851:
[----:B------:R-:W-:Y:S05]  /*1380*/  BSYNC B0 ;  /* 0x0000000000007941 */ /* 0x000fea0003800000 */
.L_x_1850:
[----:B--2---:R-:W0:Y:S01]  /*1390*/  SHFL.BFLY PT, R8, R5, 0x1, 0x1f ;  /* 0x0c201f0005087f89 */ /* 0x004e2200000e0000 */
[----:B------:R-:W-:Y:S03]  /*13a0*/  BSSY B1, `(.L_x_1852) ;  /* 0x0000015000017945 */ /* 0x000fe60003800000 */
[----:B---3--:R2:W3:Y:S04]  /*13b0*/  SHFL.BFLY PT, R23, R17, 0x1, 0x1f ;  /* 0x0c201f0011177f89 */ /* 0x0084e800000e0000 */
[----:B------:R2:W4:Y:S01]  /*13c0*/  SHFL.BFLY PT, R22, R16, 0x1, 0x1f ;  /* 0x0c201f0010167f89 */ /* 0x00052200000e0000 */
[----:B01----:R-:W-:-:S05]  /*13d0*/  IMAD.IADD R3, R8, 0x1, R5 ;  /* 0x0000000108037824 */ /* 0x003fca00078e0205 */
[----:B------:R-:W-:-:S04]  /*13e0*/  I2FP.F32.S32 R0, R3 ;  /* 0x0000000300007245 */ /* 0x000fc80000201400 */
        /* <DEDUP_REMOVED lines=11> */
[----:B--234-:R-:W-:Y:S10]  /*14a0*/  @P0 BRA `(.L_x_1853) ;  /* 0x0000000000100947 */ /* 0x01cff40003800000 */
[----:B------:R-:W-:Y:S02]  /*14b0*/  LOP3.LUT R10, R13, 0x7fffffff, RZ, 0xc0, !PT ;  /* 0x7fffffff0d0a7812 */ /* 0x000fe400078ec0ff */
[----:B------:R-:W-:-:S03]  /*14c0*/  MOV R4, 0x14f0 ;  /* 0x000014f000047802 */ /* 0x000fc60000000f00 */
[----:B------:R-:W-:-:S07]  /*14d0*/  VIADD R10, R10, 0xfff00000 ;  /* 0xfff000000a0a7836 */ /* 0x000fce0000000000 */
[----:B------:R-:W-:Y:S05]  /*14e0*/  CALL.REL.NOINC `($__internal_34_$__cuda_sm20_dblrcp_rn_slowpath_v3) ;  /* 0x00000010002c7944 */ /* 0x000fea0003c00000 */
.L_x_1853:
[----:B------:R-:W-:Y:S05]  /*14f0*/  BSYNC B1 ;  /* 0x0000000000017941 */ /* 0x000fea0003800000 */
.L_x_1852:
[----:B------:R-:W0:Y:S01]  /*1500*/  SHFL.BFLY PT, R6, R3, 0x2, 0x1f ;  /* 0x0c401f0003067f89 */ /* 0x000e2200000e0000 */
[----:B------:R-:W1:Y:S01]  /*1510*/  I2F.F64 R26, R8 ;  /* 0x00000008001a7312 */ /* 0x000e620000201c00 */
[----:B------:R-:W-:Y:S01]  /*1520*/  DADD R24, -R22, R16 ;  /* 0x0000000016187229 */ /* 0x000fe20000000110 */
        /* <DEDUP_REMOVED lines=9> */
[----:B------:R-:W-:-:S05]  /*15c0*/  FMUL.FTZ R7, R7, 1 ;  /* 0x3f80000007077820 */ /* 0x000fca0000410000 */
[----:B------:R-:W1:Y:S01]  /*15d0*/  F2F.F64.F32 R12, R7 ;  /* 0x00000007000c7310 */ /* 0x000e620000201800 */
[----:B0-----:R-:W-:Y:S02]  /*15e0*/  DFMA R22, R4, R16, R22 ;  /* 0x000000100416722b */ /* 0x001fe40000000016 */
[----:B------:R-:W-:-:S05]  /*15f0*/  DMUL R24, R24, R4 ;  /* 0x0000000418187228 */ /* 0x000fca0000000000 */
[----:B-1----:R-:W0:Y:S01]  /*1600*/  MUFU.RCP64H R11, R13 ;  /* 0x0000000d000b7308 */ /* 0x002e220000001800 */
[----:B------:R-:W-:Y:S02]  /*1610*/  VIADD R10, R13, 0x300402 ;  /* 0x003004020d0a7836 */ /* 0x000fe40000000000 */
[----:B------:R-:W-:Y:S02]  /*1620*/  DMUL R24, R24, R26 ;  /* 0x0000001a18187228 */ /* 0x000fe40000000000 */
[----:B------:R-:W-:Y:S01]  /*1630*/  DMUL R8, R22, R14 ;  /* 0x0000000e16087228 */ /* 0x000fe20000000000 */
[----:B------:R-:W-:-:S05]  /*1640*/  FSETP.GEU.AND P0, PT, |R10|, 5.8789094863358348022e-39, PT ;  /* 0x004004020a00780b */ /* 0x000fca0003f0e200 */
        /* <DEDUP_REMOVED lines=14> */
.L_x_1855:
[----:B------:R-:W-:Y:S05]  /*1730*/  BSYNC B1 ;  /* 0x0000000000017941 */ /* 0x000fea0003800000 */
.L_x_1854:
        /* <DEDUP_REMOVED lines=35> */
.L_x_1857:
[----:B------:R-:W-:Y:S05]  /*1970*/  BSYNC B1 ;  /* 0x0000000000017941 */ /* 0x000fea0003800000 */
.L_x_1856:
        /* <DEDUP_REMOVED lines=35> */
.L_x_1859:
[----:B------:R-:W-:Y:S05]  /*1bb0*/  BSYNC B1 ;  /* 0x0000000000017941 */ /* 0x000fea0003800000 */
.L_x_1858:
[----:B------:R-:W0:Y:S01]  /*1bc0*/  SHFL.BFLY PT, R0, R3, 0x10, 0x1f ;  /* 0x0e001f0003007f89 */ /* 0x000e2200000e0000 */
[----:B-12---:R-:W-:Y:S01]  /*1bd0*/  DADD R22, R16, -R8 ;  /* 0x0000000010167229 */ /* 0x006fe20000000808 */
[----:B------:R-:W-:Y:S02]  /*1be0*/  BSSY B1, `(.L_x_1860) ;  /* 0x0000021000017945 */ /* 0x000fe40003800000 */
[----:B------:R-:W-:Y:S04]  /*1bf0*/  SHFL.BFLY PT, R21, R19, 0x8, 0x1f ;  /* 0x0d001f0013157f89 */ /* 0x000fe800000e0000 */
[----:B------:R-:W1:Y:S01]  /*1c00*/  SHFL.BFLY PT, R20, R18, 0x8, 0x1f ;  /* 0x0d001f0012147f89 */ /* 0x000e6200000e0000 */
[----:B------:R-:W-:Y:S01]  /*1c10*/  DMUL R22, R22, R22 ;  /* 0x0000001616167228 */ /* 0x000fe20000000000 */
[----:B0-----:R-:W-:-:S05]  /*1c20*/  IMAD.IADD R4, R3, 0x1, R0 ;  /* 0x0000000103047824 */ /* 0x001fca00078e0200 */
[----:B------:R-:W-:-:S04]  /*1c30*/  I2FP.F32.S32 R4, R4 ;  /* 0x0000000400047245 */ /* 0x000fc80000201400 */
[----:B------:R-:W-:Y:S02]  /*1c40*/  FMNMX.FTZ R7, R4, 1, !PT ;  /* 0x3f80000004077809 */ /* 0x000fe40007810000 */
[----:B------:R-:W0:Y:S03]  /*1c50*/  I2F.F64 R4, R5 ;  /* 0x0000000500047312 */ /* 0x000e260000201c00 */
[----:B------:R-:W-:-:S05]  /*1c60*/  FMUL.FTZ R12, R7, 1 ;  /* 0x3f800000070c7820 */ /* 0x000fca0000410000 */
[----:B------:R-:W2:Y:S01]  /*1c70*/  I2F.F64 R6, R6 ;  /* 0x0000000600067312 */ /* 0x000ea20000201c00 */
[----:B0-----:R-:W-:-:S07]  /*1c80*/  DMUL R22, R22, R4 ;  /* 0x0000000416167228 */ /* 0x001fce0000000000 */
[----:B------:R-:W0:Y:S01]  /*1c90*/  F2F.F64.F32 R12, R12 ;  /* 0x0000000c000c7310 */ /* 0x000e220000201800 */
[-C--:B--2---:R-:W-:Y:S02]  /*1ca0*/  DMUL R8, R8, R6.reuse ;  /* 0x0000000608087228 */ /* 0x084fe40000000000 */
[----:B------:R-:W-:-:S05]  /*1cb0*/  DMUL R22, R22, R6 ;  /* 0x0000000616167228 */ /* 0x000fca0000000000 */
[----:B0-----:R-:W0:Y:S01]  /*1cc0*/  MUFU.RCP64H R11, R13 ;  /* 0x0000000d000b7308 */ /* 0x001e220000001800 */
[----:B------:R-:W-:Y:S01]  /*1cd0*/  VIADD R10, R13, 0x300402 ;  /* 0x003004020d0a7836 */ /* 0x000fe20000000000 */
[----:B------:R-:W-:Y:S02]  /*1ce0*/  DFMA R8, R16, R4, R8 ;  /* 0x000000041008722b */ /* 0x000fe40000000008 */
[----:B-1----:R-:W-:Y:S02]  /*1cf0*/  DFMA R20, R22, R14, R20 ;  /* 0x0000000e1614722b */ /* 0x002fe40000000014 */
[----:B------:R-:W-:-:S04]  /*1d00*/  FSETP.GEU.AND P0, PT, |R10|, 5.8789094863358348022e-39, PT ;  /* 0x004004020a00780b */ /* 0x000fc80003f0e200 */
[----:B------:R-:W-:Y:S02]  /*1d10*/  DMUL R8, R8, R14 ;  /* 0x0000000e08087228 */ /* 0x000fe40000000000 */
[----:B------:R-:W-:Y:S02]  /*1d20*/  DADD R18, R18, R20 ;  /* 0x0000000012127229 */ /* 0x000fe40000000014 */
[----:B0-----:R-:W-:-:S03]  /*1d30*/  DFMA R16, -R12, R10, 1 ;  /* 0x3ff000000c10742b */ /* 0x001fc6000000010a */
[----:B------:R0:W1:Y:S04]  /*1d40*/  SHFL.BFLY PT, R7, R9, 0x10, 0x1f ;  /* 0x0e001f0009077f89 */ /* 0x00006800000e0000 */
[----:B------:R0:W2:Y:S01]  /*1d50*/  SHFL.BFLY PT, R6, R8, 0x10, 0x1f ;  /* 0x0e001f0008067f89 */ /* 0x0000a200000e0000 */
        /* <DEDUP_REMOVED lines=9> */
.L_x_1861:
[----:B------:R-:W-:Y:S05]  /*1df0*/  BSYNC B1 ;  /* 0x0000000000017941 */ /* 0x000fea0003800000 */
.L_x_1860:
[----:B------:R-:W0:Y:S01]  /*1e00*/  I2F.F64 R12, R0 ;  /* 0x00000000000c7312 */ /* 0x000e220000201c00 */
[----:B------:R-:W-:Y:S01]  /*1e10*/  ISETP.NE.AND P0, PT, R2, RZ, PT ;  /* 0x000000ff0200720c */ /* 0x000fe20003f05270 */
[----:B------:R1:W2:Y:S04]  /*1e20*/  SHFL.BFLY PT, R11, R19, 0x10, 0x1f ;  /* 0x0e001f00130b7f89 */ /* 0x0002a800000e0000 */
[----:B------:R1:W3:Y:S02]  /*1e30*/  SHFL.BFLY PT, R10, R18, 0x10, 0x1f ;  /* 0x0e001f00120a7f89 */ /* 0x0002e400000e0000 */
[----:B------:R-:W4:Y:S01]  /*1e40*/  I2F.F64 R2, R3 ;  /* 0x0000000300027312 */ /* 0x000f220000201c00 */
[----:B0-----:R-:W-:-:S05]  /*1e50*/  DMUL R4, R6, R12 ;  /* 0x0000000c06047228 */ /* 0x001fca0000000000 */
[----:B-1----:R-:W-:Y:S06]  /*1e60*/  @P0 EXIT ;  /* 0x000000000000094d */ /* 0x002fec0003800000 */
[----:B------:R-:W-:Y:S01]  /*1e70*/  ULDC.64 UR8, c[0x0][0x258] ;  /* 0x0000960000087ab9 */ /* 0x000fe20000000a00 */
[----:B----4-:R-:W-:Y:S01]  /*1e80*/  DFMA R4, R8, R2, R4 ;  /* 0x000000020804722b */ /* 0x010fe20000000004 */
[----:B------:R-:W-:-:S04]  /*1e90*/  ISETP.NE.U32.AND P0, PT, RZ, UR8, PT ;  /* 0x00000008ff007c0c */ /* 0x000fc8000bf05070 */
[----:B------:R-:W-:-:S03]  /*1ea0*/  ISETP.NE.AND.EX P0, PT, RZ, UR9, PT, P0 ;  /* 0x00000009ff007c0c */ /* 0x000fc6000bf05300 */
[----:B------:R-:W-:-:S10]  /*1eb0*/  DMUL R16, R4, R14 ;  /* 0x0000000e04107228 */ /* 0x000fd40000000000 */
[----:B------:R-:W-:Y:S05]  /*1ec0*/  @!P0 BRA `(.L_x_1862) ;  /* 0x0000000000308947 */ /* 0x000fea0003800000 */
[----:B------:R-:W0:Y:S01]  /*1ed0*/  S2UR UR7, SR_CTAID.X ;  /* 0x00000000000779c3 */ /* 0x000e220000002500 */
[----:B------:R-:W-:Y:S01]  /*1ee0*/  ULDC.64 UR10, c[0x0][0x268] ;  /* 0x00009a00000a7ab9 */ /* 0x000fe20000000a00 */
[----:B0-----:R-:W-:Y:S02]  /*1ef0*/  USHF.R.S32.HI UR6, URZ, 0x1f, UR7 ;  /* 0x0000001f3f067899 */ /* 0x001fe40008011407 */
[----:B------:R-:W-:Y:S02]  /*1f00*/  UIMAD.WIDE.U32 UR4, UR7, UR10, URZ ;  /* 0x0000000a070472a5 */ /* 0x000fe4000f8e003f */
[----:B------:R-:W-:-:S04]  /*1f10*/  UIMAD UR6, UR6, UR10, URZ ;  /* 0x0000000a060672a4 */ /* 0x000fc8000f8e023f */
[----:B------:R-:W-:Y:S02]  /*1f20*/  UIMAD UR7, UR7, UR11, UR6 ;  /* 0x0000000b070772a4 */ /* 0x000fe4000f8e0206 */
[----:B------:R-:W-:Y:S02]  /*1f30*/  ULEA UR6, UP0, UR4, UR8, 0x3 ;  /* 0x0000000804067291 */ /* 0x000fe4000f80183f */
[----:B------:R-:W-:-:S04]  /*1f40*/  UIADD3 UR5, UR5, UR7, URZ ;  /* 0x0000000705057290 */ /* 0x000fc8000fffe03f */
[----:B------:R-:W-:Y:S01]  /*1f50*/  ULEA.HI.X UR4, UR4, UR9, UR5, 0x3, UP0 ;  /* 0x0000000904047291 */ /* 0x000fe200080f1c05 */
[----:B------:R-:W-:-:S05]  /*1f60*/  IMAD.U32 R4, RZ, RZ, UR6 ;  /* 0x00000006ff047e24 */ /* 0x000fca000f8e00ff */
[----:B------:R-:W-:-:S05]  /*1f70*/  IMAD.U32 R5, RZ, RZ, UR4 ;  /* 0x00000004ff057e24 */ /* 0x000fca000f8e00ff */
[----:B------:R0:W-:Y:S02]  /*1f80*/  STG.E.64 desc[UR12][R4.64], R16 ;  /* 0x0000001004007986 */ /* 0x0001e4000c101b0c */
.L_x_1862:
[----:B------:R-:W-:Y:S02]  /*1f90*/  ULDC.64 UR4, c[0x0][0x270] ;  /* 0x00009c0000047ab9 */ /* 0x000fe40000000a00 */
[----:B------:R-:W-:-:S04]  /*1fa0*/  ISETP.NE.U32.AND P0, PT, RZ, UR4, PT ;  /* 0x00000004ff007c0c */ /* 0x000fc8000bf05070 */
[----:B------:R-:W-:-:S13]  /*1fb0*/  ISETP.NE.AND.EX P0, PT, RZ, UR5, PT, P0 ;  /* 0x00000005ff007c0c */ /* 0x000fda000bf05300 */
[----:B------:R-:W-:Y:S05]  /*1fc0*/  @!P0 EXIT ;  /* 0x000000000000894d */ /* 0x000fea0003800000 */
[----:B------:R-:W-:Y:S01]  /*1fd0*/  ULDC UR4, c[0x0][0x218] ;  /* 0x0000860000047ab9 */ /* 0x000fe20000000800 */
[----:B------:R-:W-:Y:S01]  /*1fe0*/  ULDC UR5, c[0x0][0x228] ;  /* 0x00008a0000057ab9 */ /* 0x000fe20000000800 */
[----:B------:R-:W-:Y:S01]  /*1ff0*/  DADD R6, R8, -R6 ;  /* 0x0000000008067229 */ /* 0x000fe20000000806 */
[----:B------:R-:W-:Y:S01]  /*2000*/  UIMAD UR4, UR4, UR5, URZ ;  /* 0x00000005040472a4 */ /* 0x000fe2000f8e023f */
[----:B0-----:R-:W-:Y:S01]  /*2010*/  IMAD.MOV.U32 R16, RZ, RZ, 0x1 ;  /* 0x00000001ff107424 */ /* 0x001fe200078e00ff */
[----:B------:R-:W-:Y:S05]  /*2020*/  BSSY B0, `(.L_x_1863) ;  /* 0x000001c000007945 */ /* 0x000fea0003800000 */
[----:B------:R-:W-:-:S02]  /*2030*/  DMUL R6, R6, R6 ;  /* 0x0000000606067228 */ /* 0x000fc40000000000 */
[----:B------:R-:W0:Y:S06]  /*2040*/  I2F.F64 R4, UR4 ;  /* 0x0000000400047d12 */ /* 0x000e2c0008201c00 */
[----:B------:R-:W-:-:S08]  /*2050*/  DMUL R6, R6, R2 ;  /* 0x0000000206067228 */ /* 0x000fd00000000000 */
[----:B------:R-:W-:Y:S01]  /*2060*/  DMUL R6, R6, R12 ;  /* 0x0000000c06067228 */ /* 0x000fe20000000000 */
[----:B0-----:R-:W0:Y:S07]  /*2070*/  MUFU.RCP64H R17, R5 ;  /* 0x0000000500117308 */ /* 0x001e2e0000001800 */
[----:B--23--:R-:W-:-:S08]  /*2080*/  DFMA R6, R6, R14, R10 ;  /* 0x0000000e0606722b */ /* 0x00cfd0000000000a */
[----:B------:R-:W-:Y:S02]  /*2090*/  DADD R18, R18, R6 ;  /* 0x0000000012127229 */ /* 0x000fe40000000006 */
[----:B0-----:R-:W-:-:S08]  /*20a0*/  DFMA R8, -R4, R16, 1 ;  /* 0x3ff000000408742b */ /* 0x001fd00000000110 */
[----:B------:R-:W-:Y:S01]  /*20b0*/  DFMA R8, R8, R8, R8 ;  /* 0x000000080808722b */ /* 0x000fe20000000008 */
[----:B------:R-:W-:-:S07]  /*20c0*/  FSETP.GEU.AND P1, PT, |R19|, 6.5827683646048100446e-37, PT ;  /* 0x036000001300780b */ /* 0x000fce0003f2e200 */
        /* <DEDUP_REMOVED lines=8> */
[----:B------:R-:W-:Y:S05]  /*2150*/  @P0 BRA P1, `(.L_x_1864) ;  /* 0x0000000000200947 */ /* 0x000fea0000800000 */
[----:B------:R-:W-:Y:S01]  /*2160*/  IMAD.MOV.U32 R24, RZ, RZ, R4 ;  /* 0x000000ffff187224 */ /* 0x000fe200078e0004 */
[----:B------:R-:W-:Y:S01]  /*2170*/  MOV R4, 0x21c0 ;  /* 0x000021c000047802 */ /* 0x000fe20000000f00 */
[----:B------:R-:W-:Y:S02]  /*2180*/  IMAD.MOV.U32 R26, RZ, RZ, R18 ;  /* 0x000000ffff1a7224 */ /* 0x000fe400078e0012 */
[----:B------:R-:W-:Y:S02]  /*2190*/  IMAD.MOV.U32 R27, RZ, RZ, R19 ;  /* 0x000000ffff1b7224 */ /* 0x000fe400078e0013 */
[----:B------:R-:W-:-:S07]  /*21a0*/  IMAD.MOV.U32 R25, RZ, RZ, R5 ;  /* 0x000000ffff197224 */ /* 0x000fce00078e0005 */
[----:B------:R-:W-:Y:S05]  /*21b0*/  CALL.REL.NOINC `($__internal_35_$__cuda_sm20_div_rn_f64_full) ;  /* 0x0000000400947944 */ /* 0x000fea0003c00000 */
[----:B------:R-:W-:Y:S02]  /*21c0*/  IMAD.MOV.U32 R2, RZ, RZ, R30 ;  /* 0x000000ffff027224 */ /* 0x000fe400078e001e */
[----:B------:R-:W-:-:S07]  /*21d0*/  IMAD.MOV.U32 R3, RZ, RZ, R31 ;  /* 0x000000ffff037224 */ /* 0x000fce00078e001f */
.L_x_1864:
[----:B------:R-:W-:Y:S05]  /*21e0*/  BSYNC B0 ;  /* 0x0000000000007941 */ /* 0x000fea0003800000 */
.L_x_1863:
[----:B------:R-:W-:Y:S01]  /*21f0*/  ULDC.64 UR10, c[0x0][0x248] ;  /* 0x00009200000a7ab9 */ /* 0x000fe20000000a00 */
[----:B------:R-:W-:Y:S01]  /*2200*/  DSETP.NEU.AND P0, PT, R2, RZ, PT ;  /* 0x000000ff0200722a */ /* 0x000fe20003f0d000 */
[----:B------:R-:W-:Y:S01]  /*2210*/  BSSY B1, `(.L_x_1865) ;  /* 0x000002a000017945 */ /* 0x000fe20003800000 */
[----:B------:R-:W-:Y:S01]  /*2220*/  DSETP.EQ.AND P1, PT, RZ, UR10, PT ;  /* 0x0000000aff007e2a */ /* 0x000fe2000bf22000 */
[----:B------:R-:W-:-:S13]  /*2230*/  CS2R R4, SRZ ;  /* 0x0000000000047805 */ /* 0x000fda000001ff00 */
[----:B------:R-:W-:Y:S05]  /*2240*/  @!P0 BRA P1, `(.L_x_1866) ;  /* 0x0000000000988947 */ /* 0x000fea0000800000 */
[----:B------:R-:W-:Y:S01]  /*2250*/  DADD R8, R2, UR10 ;  /* 0x0000000a02087e29 */ /* 0x000fe20008000000 */
[----:B------:R-:W-:Y:S01]  /*2260*/  IMAD.MOV.U32 R6, RZ, RZ, 0x0 ;  /* 0x00000000ff067424 */ /* 0x000fe200078e00ff */
[----:B------:R-:W-:Y:S01]  /*2270*/  BSSY B0, `(.L_x_1867) ;  /* 0x0000012000007945 */ /* 0x000fe20003800000 */
[----:B------:R-:W-:-:S03]  /*2280*/  IMAD.MOV.U32 R7, RZ, RZ, 0x3fd80000 ;  /* 0x3fd80000ff077424 */ /* 0x000fc600078e00ff */
        /* <DEDUP_REMOVED lines=9> */
[----:B------:R-:W-:Y:S02]  /*2320*/  VIADD R5, R7, 0xfff00000 ;  /* 0xfff0000007057836 */ /* 0x000fe40000000000 */
[----:B------:R-:W-:-:S04]  /*2330*/  IMAD.MOV.U32 R4, RZ, RZ, R6 ;  /* 0x000000ffff047224 */ /* 0x000fc800078e0006 */
[----:B------:R-:W-:-:S08]  /*2340*/  DFMA R14, R10, -R10, R8 ;  /* 0x8000000a0a0e722b */ /* 0x000fd00000000008 */
[----:B------:R-:W-:Y:S01]  /*2350*/  DFMA R12, R14, R4, R10 ;  /* 0x000000040e0c722b */ /* 0x000fe2000000000a */
[----:B------:R-:W-:Y:S10]  /*2360*/  @!P0 BRA `(.L_x_1868) ;  /* 0x0000000000088947 */ /* 0x000ff40003800000 */
[----:B------:R-:W-:-:S07]  /*2370*/  MOV R0, 0x2390 ;  /* 0x0000239000007802 */ /* 0x000fce0000000f00 */
[----:B------:R-:W-:Y:S05]  /*2380*/  CALL.REL.NOINC `($__internal_36_$__cuda_sm20_dsqrt_rn_f64_mediumpath_v1) ;  /* 0x00000008008c7944 */ /* 0x000fea0003c00000 */
.L_x_1868:
[----:B------:R-:W-:Y:S05]  /*2390*/  BSYNC B0 ;  /* 0x0000000000007941 */ /* 0x000fea0003800000 */
.L_x_1867:
        /* <DEDUP_REMOVED lines=13> */
[----:B------:R-:W-:Y:S05]  /*2470*/  CALL.REL.NOINC `($__internal_34_$__cuda_sm20_dblrcp_rn_slowpath_v3) ;  /* 0x0000000000487944 */ /* 0x000fea0003c00000 */
.L_x_1870:
[----:B------:R-:W-:Y:S05]  /*2480*/  BSYNC B2 ;  /* 0x0000000000027941 */ /* 0x000fea0003800000 */
.L_x_1869:
[----:B------:R-:W-:Y:S02]  /*2490*/  IMAD.MOV.U32 R4, RZ, RZ, R14 ;  /* 0x000000ffff047224 */ /* 0x000fe400078e000e */
[----:B------:R-:W-:-:S07]  /*24a0*/  IMAD.MOV.U32 R5, RZ, RZ, R15 ;  /* 0x000000ffff057224 */ /* 0x000fce00078e000f */
.L_x_1866:
[----:B------:R-:W-:Y:S05]  /*24b0*/  BSYNC B1 ;  /* 0x0000000000017941 */ /* 0x000fea0003800000 */
.L_x_1865:
[----:B------:R-:W0:Y:S01]  /*24c0*/  S2UR UR7, SR_CTAID.X ;  /* 0x00000000000779c3 */ /* 0x000e220000002500 */
[----:B------:R-:W-:Y:S01]  /*24d0*/  ULDC.64 UR8, c[0x0][0x280] ;  /* 0x0000a00000087ab9 */ /* 0x000fe20000000a00 */
[----:B0-----:R-:W-:Y:S02]  /*24e0*/  USHF.R.S32.HI UR6, URZ, 0x1f, UR7 ;  /* 0x0000001f3f067899 */ /* 0x001fe40008011407 */
[----:B------:R-:W-:Y:S02]  /*24f0*/  UIMAD.WIDE.U32 UR4, UR7, UR8, URZ ;  /* 0x00000008070472a5 */ /* 0x000fe4000f8e003f */
[----:B------:R-:W-:-:S04]  /*2500*/  UIMAD UR6, UR6, UR8, URZ ;  /* 0x00000008060672a4 */ /* 0x000fc8000f8e023f */
[----:B------:R-:W-:-:S03]  /*2510*/  UIMAD UR7, UR7, UR9, UR6 ;  /* 0x00000009070772a4 */ /* 0x000fc6000f8e0206 */
[----:B------:R-:W-:Y:S01]  /*2520*/  ULDC.64 UR8, c[0x0][0x270] ;  /* 0x00009c0000087ab9 */ /* 0x000fe20000000a00 */
[----:B------:R-:W-:Y:S02]  /*2530*/  UIADD3 UR5, UR5, UR7, URZ ;  /* 0x0000000705057290 */ /* 0x000fe4000fffe03f */
[----:B------:R-:W-:-:S04]  /*2540*/  ULEA UR6, UP0, UR4, UR8, 0x3 ;  /* 0x0000000804067291 */ /* 0x000fc8000f80183f */
[----:B------:R-:W-:Y:S02]  /*2550*/  ULEA.HI.X UR4, UR4, UR9, UR5, 0x3, UP0 ;  /* 0x0000000904047291 */ /* 0x000fe400080f1c05 */
[----:B------:R-:W-:-:S04]  /*2560*/  IMAD.U32 R2, RZ, RZ, UR6 ;  /* 0x00000006ff027e24 */ /* 0x000fc8000f8e00ff */
[----:B------:R-:W-:-:S05]  /*2570*/  IMAD.U32 R3, RZ, RZ, UR4 ;  /* 0x00000004ff037e24 */ /* 0x000fca000f8e00ff */
[----:B------:R-:W-:Y:S01]  /*2580*/  STG.E.64 desc[UR12][R2.64], R4 ;  /* 0x0000000402007986 */ /* 0x000fe2000c101b0c */
[----:B------:R-:W-:Y:S05]  /*2590*/  EXIT ;  /* 0x000000000000794d */ /* 0x000fea0003800000 */
        .weak           $__internal_34_$__cuda_sm20_dblrcp_rn_slowpath_v3
        .type           $__internal_34_$__cuda_sm20_dblrcp_rn_slowpath_v3,@function
        .size           $__internal_34_$__cuda_sm20_dblrcp_rn_slowpath_v3,($__internal_35_$__cuda_sm20_div_rn_f64_full - $__internal_34_$__cuda_sm20_dblrcp_rn_slowpath_v3)
$__internal_34_$__cuda_sm20_dblrcp_rn_slowpath_v3:
        /* <DEDUP_REMOVED lines=24> */
.L_x_1874:
        /* <DEDUP_REMOVED lines=9> */
.L_x_1872:
[----:B------:R-:W-:Y:S01]  /*27b0*/  LOP3.LUT R15, R13, 0x80000, RZ, 0xfc, !PT ;  /* 0x000800000d0f7812 */ /* 0x000fe200078efcff */
[----:B------:R-:W-:-:S07]  /*27c0*/  IMAD.MOV.U32 R14, RZ, RZ, R12 ;  /* 0x000000ffff0e7224 */ /* 0x000fce00078e000c */
.L_x_1873:
[----:B------:R-:W-:Y:S05]  /*27d0*/  BSYNC B0 ;  /* 0x0000000000007941 */ /* 0x000fea0003800000 */
.L_x_1871:
[----:B------:R-:W-:Y:S02]  /*27e0*/  IMAD.MOV.U32 R10, RZ, RZ, R4 ;  /* 0x000000ffff0a7224 */ /* 0x000fe400078e0004 */
[----:B------:R-:W-:-:S04]  /*27f0*/  IMAD.MOV.U32 R11, RZ, RZ, 0x0 ;  /* 0x00000000ff0b7424 */ /* 0x000fc800078e00ff */
[----:B------:R-:W-:Y:S05]  /*2800*/  RET.REL.NODEC R10 `(_ZN2at6native36batch_norm_collect_statistics_kernelINS0_6InvStdEdddlEEvNS_27GenericPackedTensorAccessorIKT0_Lm3ENS_17RestrictPtrTraitsET3_EET2_S9_NS3_IS9_Lm1ES6_S7_EESA_) ;  /* 0xffffffd40afc7950 */ /* 0x000fea0003c3ffff */
        .weak           $__internal_35_$__cuda_sm20_div_rn_f64_full
        .type           $__internal_35_$__cuda_sm20_div_rn_f64_full,@function
        .size           $__internal_35_$__cuda_sm20_div_rn_f64_full,($__internal_36_$__cuda_sm20_dsqrt_rn_f64_mediumpath_v1 - $__internal_35_$__cuda_sm20_div_rn_f64_full)
$__internal_35_$__cuda_sm20_div_rn_f64_full:
[C---:B------:R-:W-:Y:S01]  /*2810*/  FSETP.GEU.AND P0, PT, |R25|.reuse, 1.469367938527859385e-39, PT ;  /* 0x001000001900780b */ /* 0x040fe20003f0e200 */
[----:B------:R-:W-:Y:S01]  /*2820*/  IMAD.MOV.U32 R28, RZ, RZ, 0x1 ;  /* 0x00000001ff1c7424 */ /* 0x000fe200078e00ff */
[----:B------:R-:W-:Y:S01]  /*2830*/  LOP3.LUT R20, R25, 0x800fffff, RZ, 0xc0, !PT ;  /* 0x800fffff19147812 */ /* 0x000fe200078ec0ff */
[----:B------:R-:W-:Y:S01]  /*2840*/  IMAD.MOV.U32 R0, RZ, RZ, 0x1ca00000 ;  /* 0x1ca00000ff007424 */ /* 0x000fe200078e00ff */
[C---:B------:R-:W-:Y:S01]  /*2850*/  FSETP.GEU.AND P2, PT, |R27|.reuse, 1.469367938527859385e-39, PT ;  /* 0x001000001b00780b */ /* 0x040fe20003f4e200 */
[----:B------:R-:W-:Y:S01]  /*2860*/  BSSY B3, `(.L_x_1875) ;  /* 0x0000052000037945 */ /* 0x000fe20003800000 */
[----:B------:R-:W-:Y:S01]  /*2870*/  LOP3.LUT R21, R20, 0x3ff00000, RZ, 0xfc, !PT ;  /* 0x3ff0000014157812 */ /* 0x000fe200078efcff */
[----:B------:R-:W-:Y:S01]  /*2880*/  IMAD.MOV.U32 R20, RZ, RZ, R24 ;  /* 0x000000ffff147224 */ /* 0x000fe200078e0018 */
[----:B------:R-:W-:Y:S02]  /*2890*/  LOP3.LUT R38, R27, 0x7ff00000, RZ, 0xc0, !PT ;  /* 0x7ff000001b267812 */ /* 0x000fe400078ec0ff */
[----:B------:R-:W-:-:S03]  /*28a0*/  LOP3.LUT R39, R25, 0x7ff00000, RZ, 0xc0, !PT ;  /* 0x7ff0000019277812 */ /* 0x000fc600078ec0ff */
[----:B------:R-:W-:Y:S01]  /*28b0*/  @!P0 DMUL R20, R24, 8.98846567431157953865e+307 ;  /* 0x7fe0000018148828 */ /* 0x000fe20000000000 */
[C---:B------:R-:W-:Y:S01]  /*28c0*/  ISETP.GE.U32.AND P1, PT, R38.reuse, R39, PT ;  /* 0x000000272600720c */ /* 0x040fe20003f26070 */
[----:B------:R-:W-:Y:S02]  /*28d0*/  IMAD.MOV.U32 R40, RZ, RZ, R38 ;  /* 0x000000ffff287224 */ /* 0x000fe400078e0026 */
[----:B------:R-:W-:Y:S02]  /*28e0*/  @!P2 LOP3.LUT R33, R25, 0x7ff00000, RZ, 0xc0, !PT ;  /* 0x7ff000001921a812 */ /* 0x000fe400078ec0ff */
[----:B------:R-:W0:Y:S02]  /*28f0*/  MUFU.RCP64H R29, R21 ;  /* 0x00000015001d7308 */ /* 0x000e240000001800 */
[----:B------:R-:W-:Y:S02]  /*2900*/  @!P2 ISETP.GE.U32.AND P3, PT, R38, R33, PT ;  /* 0x000000212600a20c */ /* 0x000fe40003f66070 */
[----:B------:R-:W-:-:S02]  /*2910*/  @!P0 LOP3.LUT R39, R21, 0x7ff00000, RZ, 0xc0, !PT ;  /* 0x7ff0000015278812 */ /* 0x000fc400078ec0ff */
[----:B------:R-:W-:-:S04]  /*2920*/  @!P2 SEL R33, R0, 0x63400000, !P3 ;  /* 0x634000000021a807 */ /* 0x000fc80005800000 */
[----:B------:R-:W-:-:S04]  /*2930*/  @!P2 LOP3.LUT R34, R33, 0x80000000, R27, 0xf8, !PT ;  /* 0x800000002122a812 */ /* 0x000fc800078ef81b */
[----:B------:R-:W-:Y:S01]  /*2940*/  @!P2 LOP3.LUT R35, R34, 0x100000, RZ, 0xfc, !PT ;  /* 0x001000002223a812 */ /* 0x000fe200078efcff */
[----:B------:R-:W-:Y:S01]  /*2950*/  @!P2 IMAD.MOV.U32 R34, RZ, RZ, RZ ;  /* 0x000000ffff22a224 */ /* 0x000fe200078e00ff */
[----:B0-----:R-:W-:-:S08]  /*2960*/  DFMA R30, R28, -R20, 1 ;  /* 0x3ff000001c1e742b */ /* 0x001fd00000000814 */
[----:B------:R-:W-:-:S08]  /*2970*/  DFMA R30, R30, R30, R30 ;  /* 0x0000001e1e1e722b */ /* 0x000fd0000000001e */
[----:B------:R-:W-:Y:S01]  /*2980*/  DFMA R30, R28, R30, R28 ;  /* 0x0000001e1c1e722b */ /* 0x000fe2000000001c */
[----:B------:R-:W-:Y:S01]  /*2990*/  SEL R29, R0, 0x63400000, !P1 ;  /* 0x63400000001d7807 */ /* 0x000fe20004800000 */
[----:B------:R-:W-:-:S03]  /*29a0*/  IMAD.MOV.U32 R28, RZ, RZ, R26 ;  /* 0x000000ffff1c7224 */ /* 0x000fc600078e001a */
[----:B------:R-:W-:-:S03]  /*29b0*/  LOP3.LUT R29, R29, 0x800fffff, R27, 0xf8, !PT ;  /* 0x800fffff1d1d7812 */ /* 0x000fc600078ef81b */
[----:B------:R-:W-:-:S03]  /*29c0*/  DFMA R32, R30, -R20, 1 ;  /* 0x3ff000001e20742b */ /* 0x000fc60000000814 */
[----:B------:R-:W-:-:S05]  /*29d0*/  @!P2 DFMA R28, R28, 2, -R34 ;  /* 0x400000001c1ca82b */ /* 0x000fca0000000822 */
[----:B------:R-:W-:-:S05]  /*29e0*/  DFMA R32, R30, R32, R30 ;  /* 0x000000201e20722b */ /* 0x000fca000000001e */
[----:B------:R-:W-:-:S03]  /*29f0*/  @!P2 LOP3.LUT R40, R29, 0x7ff00000, RZ, 0xc0, !PT ;  /* 0x7ff000001d28a812 */ /* 0x000fc600078ec0ff */
[----:B------:R-:W-:Y:S02]  /*2a00*/  DMUL R30, R32, R28 ;  /* 0x0000001c201e7228 */ /* 0x000fe40000000000 */
[----:B------:R-:W-:-:S05]  /*2a10*/  VIADD R41, R40, 0xffffffff ;  /* 0xffffffff28297836 */ /* 0x000fca0000000000 */
[----:B------:R-:W-:Y:S01]  /*2a20*/  ISETP.GT.U32.AND P0, PT, R41, 0x7feffffe, PT ;  /* 0x7feffffe2900780c */ /* 0x000fe20003f04070 */
[----:B------:R-:W-:Y:S01]  /*2a30*/  VIADD R41, R39, 0xffffffff ;  /* 0xffffffff27297836 */ /* 0x000fe20000000000 */
[----:B------:R-:W-:-:S04]  /*2a40*/  DFMA R34, R30, -R20, R28 ;  /* 0x800000141e22722b */ /* 0x000fc8000000001c */
[----:B------:R-:W-:-:S04]  /*2a50*/  ISETP.GT.U32.OR P0, PT, R41, 0x7feffffe, P0 ;  /* 0x7feffffe2900780c */ /* 0x000fc80000704470 */
[----:B------:R-:W-:-:S09]  /*2a60*/  DFMA R34, R32, R34, R30 ;  /* 0x000000222022722b */ /* 0x000fd2000000001e */
        /* <DEDUP_REMOVED lines=28> */
.L_x_1876:
        /* <DEDUP_REMOVED lines=16> */
.L_x_1879:
[----:B------:R-:W-:Y:S01]  /*2d30*/  LOP3.LUT R31, R25, 0x80000, RZ, 0xfc, !PT ;  /* 0x00080000191f7812 */ /* 0x000fe200078efcff */
[----:B------:R-:W-:Y:S01]  /*2d40*/  IMAD.MOV.U32 R30, RZ, RZ, R24 ;  /* 0x000000ffff1e7224 */ /* 0x000fe200078e0018 */
[----:B------:R-:W-:Y:S06]  /*2d50*/  BRA `(.L_x_1877) ;  /* 0x0000000000087947 */ /* 0x000fec0003800000 */
.L_x_1878:
[----:B------:R-:W-:Y:S01]  /*2d60*/  LOP3.LUT R31, R27, 0x80000, RZ, 0xfc, !PT ;  /* 0x000800001b1f7812 */ /* 0x000fe200078efcff */
[----:B------:R-:W-:-:S07]  /*2d70*/  IMAD.MOV.U32 R30, RZ, RZ, R26 ;  /* 0x000000ffff1e7224 */ /* 0x000fce00078e001a */
.L_x_1877:
[----:B------:R-:W-:Y:S05]  /*2d80*/  BSYNC B3 ;  /* 0x0000000000037941 */ /* 0x000fea0003800000 */
.L_x_1875:
[----:B------:R-:W-:Y:S02]  /*2d90*/  IMAD.MOV.U32 R20, RZ, RZ, R4 ;  /* 0x000000ffff147224 */ /* 0x000fe400078e0004 */
[----:B------:R-:W-:-:S04]  /*2da0*/  IMAD.MOV.U32 R21, RZ, RZ, 0x0 ;  /* 0x00000000ff157424 */ /* 0x000fc800078e00ff */
[----:B------:R-:W-:Y:S05]  /*2db0*/  RET.REL.NODEC R20 `(_ZN2at6native36batch_norm_collect_statistics_kernelINS0_6InvStdEdddlEEvNS_27GenericPackedTensorAccessorIKT0_Lm3ENS_17RestrictPtrTraitsET3_EET2_S9_NS3_IS9_Lm1ES6_S7_EESA_) ;  /* 0xffffffd014907950 */ /* 0x000fea0003c3ffff */
        .weak           $__internal_36_$__cuda_sm20_dsqrt_rn_f64_mediumpath_v1
        .type           $__internal_36_$__cuda_sm20_dsqrt_rn_f64_mediumpath_v1,@function
        .size           $__internal_36_$__cuda_sm20_dsqrt_rn_f64_mediumpath_v1,(.L_x_28247 - $__internal_36_$__cuda_sm20_dsqrt_rn_f64_mediumpath_v1)
$__internal_36_$__cuda_sm20_dsqrt_rn_f64_mediumpath_v1:
[----:B------:R-:W-:Y:S01]  /*2dc0*/  ISETP.GE.U32.AND P0, PT, R2, -0x3400000, PT ;  /* 0xfcc000000200780c */ /* 0x000fe20003f06070 */
[----:B------:R-:W-:Y:S01]  /*2dd0*/  BSSY B2, `(.L_x_1880) ;  /* 0x0000028000027945 */ /* 0x000fe20003800000 */
[----:B------:R-:W-:Y:S02]  /*2de0*/  IMAD.MOV.U32 R7, RZ, RZ, R5 ;  /* 0x000000ffff077224 */ /* 0x000fe400078e0005 */
        /* <DEDUP_REMOVED lines=13> */
.L_x_1881:
        /* <DEDUP_REMOVED lines=24> */
.L_x_1883:
[----:B------:R-:W-:-:S11]  /*3040*/  DADD R2, R4, R4 ;  /* 0x0000000004027229 */ /* 0x000fd60000000004 */
.L_x_1882:
[----:B------:R-:W-:Y:S05]  /*3050*/  BSYNC B2 ;  /* 0x0000000000027941 */ /* 0x000fea0003800000 */
.L_x_1880:
[----:B------:R-:W-:Y:S02]  /*3060*/  IMAD.MOV.U32 R12, RZ, RZ, R2 ;  /* 0x000000ffff0c7224 */ /* 0x000fe400078e0002 */
[----:B------:R-:W-:Y:S02]  /*3070*/  IMAD.MOV.U32 R13, RZ, RZ, R3 ;  /* 0x000000ffff0d7224 */ /* 0x000fe400078e0003 */
[----:B------:R-:W-:Y:S02]  /*3080*/  IMAD.MOV.U32 R2, RZ, RZ, R0 ;  /* 0x000000ffff027224 */ /* 0x000fe400078e0000 */
[----:B------:R-:W-:-:S04]  /*3090*/  IMAD.MOV.U32 R3, RZ, RZ, 0x0 ;  /* 0x00000000ff037424 */ /* 0x000fc800078e00ff */
[----:B------:R-:W-:Y:S05]  /*30a0*/  RET.REL.NODEC R2 `(_ZN2at6native36batch_norm_collect_statistics_kernelINS0_6InvStdEdddlEEvNS_27GenericPackedTensorAccessorIKT0_Lm3ENS_17RestrictPtrTraitsET3_EET2_S9_NS3_IS9_Lm1ES6_S7_EESA_) ;  /* 0xffffffcc02d47950 */ /* 0x000fea0003c3ffff */
.L_x_1884:
        /* <DEDUP_REMOVED lines=13> */
.L_x_28247:


//--------------------- .text._ZN2at6native36batch_norm_collect_statistics_kernelINS0_6InvStdEdddiEEvNS_27GenericPackedTensorAccessorIKT0_Lm3ENS_17RestrictPtrTraitsET3_EET2_S9_NS3_IS9_Lm1ES6_S7_EESA_ --------------------------
	.section	.text._ZN2at6native36batch_norm_collect_statistics_kernelINS0_6InvStdEdddiEEvNS_27GenericPackedTensorAccessorIKT0_Lm3ENS_17RestrictPtrTraitsET3_EET2_S9_NS3_IS9_Lm1ES6_S7_EESA_,"ax",@progbits
	.align	128
        .global         _ZN2at6native36batch_norm_collect_statistics_kernelINS0_6InvStdEdddiEEvNS_27GenericPackedTensorAccessorIKT0_Lm3ENS_17RestrictPtrTraitsET3_EET2_S9_NS3_IS9_Lm1ES6_S7_EESA_
        .type           _ZN2at6native36batch_norm_collect_statistics_kernelINS0_6InvStdEdddiEEvNS_27GenericPackedTensorAccessorIKT0_Lm3ENS_17RestrictPtrTraitsET3_EET2_S9_NS3_IS9_Lm1ES6_S7_EESA_,@function
        .size           _ZN2at6native36batch_norm_collect_statistics_kernelINS0_6InvStdEdddiEEvNS_27GenericPackedTensorAccessorIKT0_Lm3ENS_17RestrictPtrTraitsET3_EET2_S9_NS3_IS9_Lm1ES6_S7_EESA_,(.L_x_28250 - _ZN2at6native36batch_norm_collect_statistics_kernelINS0_6InvStdEdddiEEvNS_27GenericPackedTensorAccessorIKT0_Lm3ENS_17RestrictPtrTraitsET3_EET2_S9_NS3_IS9_Lm1ES6_S7_EESA_)
        .other          _ZN2at6native36batch_norm_collect_statistics_kernelINS0_6InvStdEdddiEEvNS_27GenericPackedTensorAccessorIKT0_Lm3ENS_17RestrictPtrTraitsET3_EET2_S9_NS3_IS9_Lm1ES6_S7_EESA_,@"STO_CUDA_ENTRY STV_DEFAULT"
_ZN2at6native36batch_norm_collect_statistics_kernelINS0_6InvStdEdddiEEvNS_27GenericPackedTensorAccessorIKT0_Lm3ENS_17RestrictPtrTraitsET3_EET2_S9_NS3_IS9_Lm1ES6_S7_EESA_:
.text._ZN2at6native36batch_norm_collect_statistics_kernelINS0_6InvStdEdddiEEvNS_27GenericPackedTensorAccessorIKT0_Lm3ENS_17RestrictPtrTraitsET3_EET2_S9_NS3_IS9_Lm1ES6_S7_EESA_:
[----:B------:R-:W-:Y:S01]  /*0000*/  LDC R1, c[0x0][0x28] ;  /* 0x00000a00ff017b82 */ /* 0x000fe20000000800 */
[----:B------:R-:W0:Y:S01]  /*0010*/  S2R R6, SR_TID.Y ;  /* 0x0000000000067919 */ /* 0x000e220000002200 */
[----:B------:R-:W-:Y:S01]  /*0020*/  ULDC UR4, c[0x0][0x218] ;  /* 0x0000860000047ab9 */ /* 0x000fe20000000800 */
[----:B------:R-:W-:Y:S01]  /*0030*/  ULDC.64 UR6, c[0x0][0x208] ;  /* 0x0000820000067ab9 */ /* 0x000fe20000000a00 */
[----:B------:R-:W-:Y:S01]  /*0040*/  ULDC UR5, c[0x0][0x0] ;  /* 0x0000000000057ab9 */ /* 0x000fe20000000800 */
[----:B------:R-:W1:Y:S01]  /*0050*/  S2R R2, SR_TID.X ;  /* 0x0000000000027919 */ /* 0x000e620000002100 */
[----:B------:R-:W-:Y:S01]  /*0060*/  ULDC UR9, c[0x0][0x220] ;  /* 0x0000880000097ab9 */ /* 0x000fe20000000800 */
[----:B------:R-:W-:Y:S01]  /*0070*/  ULDC UR8, c[0x0][0x22c] ;  /* 0x00008b0000087ab9 */ /* 0x000fe20000000800 */
[----:B------:R-:W-:Y:S01]  /*0080*/  ULDC.64 UR10, c[0x0][0x210] ;  /* 0x00008400000a7ab9 */ /* 0x000fe20000000a00 */
[----:B------:R-:W-:Y:S01]  /*0090*/  BSSY B0, `(.L_x_1885) ;  /* 0x0000042000007945 */ /* 0x000fe20003800000 */
[----:B------:R-:W-:Y:S01]  /*00a0*/  IMAD.MOV.U32 R7, RZ, RZ, RZ ;  /* 0x000000ffff077224 */ /* 0x000fe200078e00ff */
[----:B------:R-:W-:-:S02]  /*00b0*/  CS2R R12, SRZ ;  /* 0x00000000000c7805 */ /* 0x000fc4000001ff00 */
[----:B------:R-:W-:Y:S02]  /*00c0*/  CS2R R14, SRZ ;  /* 0x00000000000e7805 */ /* 0x000fe4000001ff00 */
[C---:B0-----:R-:W-:Y:S01]  /*00d0*/  ISETP.GE.AND P0, PT, R6.reuse, UR4, PT ;  /* 0x0000000406007c0c */ /* 0x041fe2000bf06270 */
[----:B-1----:R-:W-:-:S12]  /*00e0*/  IMAD R4, R6, UR5, R2 ;  /* 0x0000000506047c24 */ /* 0x002fd8000f8e0202 */
[----:B------:R-:W-:Y:S05]  /*00f0*/  @P0 BRA `(.L_x_1886) ;  /* 0x0000000000ec0947 */ /* 0x000fea0003800000 */
[----:B------:R-:W0:Y:S01]  /*0100*/  S2UR UR4, SR_CTAID.X ;  /* 0x00000000000479c3 */ /* 0x000e220000002500 */
[----:B------:R-:W-:Y:S01]  /*0110*/  IMAD.MOV.U32 R7, RZ, RZ, RZ ;  /* 0x000000ffff077224 */ /* 0x000fe200078e00ff */
[----:B------:R-:W-:Y:S02]  /*0120*/  CS2R R14, SRZ ;  /* 0x00000000000e7805 */ /* 0x000fe4000001ff00 */
[----:B------:R-:W-:-:S04]  /*0130*/  CS2R R12, SRZ ;  /* 0x00000000000c7805 */ /* 0x000fc8000001ff00 */
[----:B------:R-:W0:Y:S08]  /*0140*/  LDC R5, c[0x0][0x228] ;  /* 0x00008a00ff057b82 */ /* 0x000e300000000800 */
[----:B------:R-:W1:Y:S01]  /*0150*/  LDC R3, c[0x0][0x4] ;  /* 0x00000100ff037b82 */ /* 0x000e620000000800 */
[----:B0-----:R-:W-:-:S07]  /*0160*/  IMAD R5, R5, UR4, RZ ;  /* 0x0000000405057c24 */ /* 0x001fce000f8e02ff */
.L_x_1892:
[----:B------:R-:W-:Y:S01]  /*0170*/  ULDC UR4, c[0x0][0x220] ;  /* 0x0000880000047ab9 */ /* 0x000fe20000000800 */
[----:B------:R-:W-:Y:S01]  /*0180*/  BSSY B1, `(.L_x_1887) ;  /* 0x000002e000017945 */ /* 0x000fe20003800000 */
[----:B------:R-:W-:-:S13]  /*0190*/  ISETP.GE.AND P0, PT, R2, UR4, PT ;  /* 0x0000000402007c0c */ /* 0x000fda000bf06270 */
[----:B------:R-:W-:Y:S05]  /*01a0*/  @P0 BRA `(.L_x_1888) ;  /* 0x0000000000ac0947 */ /* 0x000fea0003800000 */
[----:B------:R-:W-:Y:S01]  /*01b0*/  ULDC UR4, c[0x0][0x224] ;  /* 0x0000890000047ab9 */ /* 0x000fe20000000800 */
[----:B------:R-:W-:Y:S02]  /*01c0*/  IMAD.MOV.U32 R31, RZ, RZ, R2 ;  /* 0x000000ffff1f7224 */ /* 0x000fe400078e0002 */
[----:B------:R-:W-:-:S05]  /*01d0*/  IMAD R0, R6, UR4, RZ ;  /* 0x0000000406007c24 */ /* 0x000fca000f8e02ff */
[----:B------:R-:W-:Y:S02]  /*01e0*/  IADD3 R30, P0, R5, R0, RZ ;  /* 0x00000000051e7210 */ /* 0x000fe40007f1e0ff */
[----:B------:R-:W-:-:S04]  /*01f0*/  SHF.R.S32.HI R32, RZ, 0x1f, R0 ;  /* 0x0000001fff207819 */ /* 0x000fc80000011400 */
[----:B------:R-:W-:-:S07]  /*0200*/  LEA.HI.X.SX32 R32, R5, R32, 0x1, P0 ;  /* 0x0000002005207211 */ /* 0x000fce00000f0eff */
.L_x_1891:
[----:B------:R-:W-:-:S05]  /*0210*/  IMAD R9, R31, UR8, RZ ;  /* 0x000000081f097c24 */ /* 0x000fca000f8e02ff */
[----:B------:R-:W-:-:S04]  /*0220*/  IADD3 R0, P0, R9, R30, RZ ;  /* 0x0000001e09007210 */ /* 0x000fc80007f1e0ff */
[----:B------:R-:W-:Y:S02]  /*0230*/  LEA.HI.X.SX32 R9, R9, R32, 0x1, P0 ;  /* 0x0000002009097211 */ /* 0x000fe400000f0eff */
[----:B------:R-:W-:-:S04]  /*0240*/  LEA R8, P0, R0, UR10, 0x3 ;  /* 0x0000000a00087c11 */ /* 0x000fc8000f8018ff */
[----:B------:R-:W-:-:S06]  /*0250*/  LEA.HI.X R9, R0, UR11, R9, 0x3, P0 ;  /* 0x0000000b00097c11 */ /* 0x000fcc00080f1c09 */
[----:B------:R-:W2:Y:S01]  /*0260*/  LDG.E.64 R8, desc[UR6][R8.64] ;  /* 0x0000000608087981 */ /* 0x000ea2000c1e1b00 */
[----:B------:R-:W-:Y:S01]  /*0270*/  VIADD R7, R7, 0x1 ;  /* 0x0000000107077836 */ /* 0x000fe20000000000 */
[----:B------:R-:W-:Y:S01]  /*0280*/  BSSY B2, `(.L_x_1889) ;  /* 0x0000019000027945 */ /* 0x000fe20003800000 */
[----:B------:R-:W-:Y:S02]  /*0290*/  IMAD.MOV.U32 R10, RZ, RZ, 0x1 ;  /* 0x00000001ff0a7424 */ /* 0x000fe400078e00ff */
[----:B------:R-:W0:Y:S01]  /*02a0*/  I2F.F64 R18, R7 ;  /* 0x0000000700127312 */ /* 0x000e220000201c00 */
[----:B------:R-:W-:-:S05]  /*02b0*/  VIADD R31, R31, UR5 ;  /* 0x000000051f1f7c36 */ /* 0x000fca0008000000 */
[----:B------:R-:W-:Y:S02]  /*02c0*/  ISETP.GE.AND P1, PT, R31, UR9, PT ;  /* 0x000000091f007c0c */ /* 0x000fe4000bf26270 */
        /* <DEDUP_REMOVED lines=17> */
[----:B-1----:R-:W-:Y:S05]  /*03e0*/  CALL.REL.NOINC `($__internal_38_$__cuda_sm20_div_rn_f64_full) ;  /* 0x0000002000807944 */ /* 0x002fea0003c00000 */
[----:B------:R-:W-:Y:S02]  /*03f0*/  IMAD.MOV.U32 R16, RZ, RZ, R24 ;  /* 0x000000ffff107224 */ /* 0x000fe400078e0018 */
[----:B------:R-:W-:-:S07]  /*0400*/  IMAD.MOV.U32 R17, RZ, RZ, R25 ;  /* 0x000000ffff117224 */ /* 0x000fce00078e0019 */
.L_x_1890:
[----:B------:R-:W-:Y:S05]  /*0410*/  BSYNC B2 ;  /* 0x0000000000027941 */ /* 0x000fea0003800000 */
.L_x_1889:
[----:B------:R-:W-:-:S08]  /*0420*/  DADD R12, R16, R12 ;  /* 0x00000000100c7229 */ /* 0x000fd0000000000c */
[----:B------:R-:W-:-:S08]  /*0430*/  DADD R8, R8, -R12 ;  /* 0x0000000008087229 */ /* 0x000fd0000000080c */
[----:B------:R-:W-:Y:S01]  /*0440*/  DFMA R14, R10, R8, R14 ;  /* 0x000000080a0e722b */ /* 0x000fe2000000000e */
[----:B------:R-:W-:Y:S10]  /*0450*/  @!P1 BRA `(.L_x_1891) ;  /* 0xfffffffc006c9947 */ /* 0x000ff4000383ffff */
.L_x_1888:
[----:B------:R-:W-:Y:S05]  /*0460*/  BSYNC B1 ;  /* 0x0000000000017941 */ /* 0x000fea0003800000 */
.L_x_1887:
[----:B-1----:R-:W-:Y:S01]  /*0470*/  IMAD.IADD R6, R3, 0x1, R6 ;  /* 0x0000000103067824 */ /* 0x002fe200078e0206 */
[----:B------:R-:W-:-:S04]  /*0480*/  ULDC UR4, c[0x0][0x218] ;  /* 0x0000860000047ab9 */ /* 0x000fc80000000800 */
[----:B------:R-:W-:-:S13]  /*0490*/  ISETP.GE.AND P0, PT, R6, UR4, PT ;  /* 0x0000000406007c0c */ /* 0x000fda000bf06270 */
[----:B------:R-:W-:Y:S05]  /*04a0*/  @!P0 BRA `(.L_x_1892) ;  /* 0xfffffffc00308947 */ /* 0x000fea000383ffff */
.L_x_1886:
[----:B------:R-:W-:Y:S05]  /*04b0*/  BSYNC B0 ;  /* 0x0000000000007941 */ /* 0x000fea0003800000 */
.L_x_1885:
[----:B------:R-:W0:Y:S01]  /*04c0*/  SHFL.BFLY PT, R0, R7, 0x1, 0x1f ;  /* 0x0c201f0007007f89 */ /* 0x000e2200000e0000 */
[----:B------:R-:W-:Y:S01]  /*04d0*/  BSSY B1, `(.L_x_1893) ;  /* 0x0000017000017945 */ /* 0x000fe20003800000 */
[----:B0-----:R-:W-:-:S05]  /*04e0*/  IMAD.IADD R2, R0, 0x1, R7 ;  /* 0x0000000100027824 */ /* 0x001fca00078e0207 */
        /* <DEDUP_REMOVED lines=15> */
[----:B------:R-:W-:Y:S01]  /*05e0*/  LOP3.LUT R10, R21, 0x7fffffff, RZ, 0xc0, !PT ;  /* 0x7fffffff150a7812 */ /* 0x000fe200078ec0ff */
[----:B------:R-:W-:Y:S01]  /*05f0*/  IMAD.MOV.U32 R16, RZ, RZ, R20 ;  /* 0x000000ffff107224 */ /* 0x000fe200078e0014 */
[----:B------:R-:W-:Y:S01]  /*0600*/  MOV R6, 0x640 ;  /* 0x0000064000067802 */ /* 0x000fe20000000f00 */
[----:B------:R-:W-:Y:S02]  /*0610*/  IMAD.MOV.U32 R17, RZ, RZ, R21 ;  /* 0x000000ffff117224 */ /* 0x000fe400078e0015 */
[----:B------:R-:W-:-:S07]  /*0620*/  VIADD R10, R10, 0xfff00000 ;  /* 0xfff000000a0a7836 */ /* 0x000fce0000000000 */
[----:B-12---:R-:W-:Y:S05]  /*0630*/  CALL.REL.NOINC `($__internal_37_$__cuda_sm20_dblrcp_rn_slowpath_v3) ;  /* 0x0000001c00507944 */ /* 0x006fea0003c00000 */
.L_x_1894:
[----:B------:R-:W-:Y:S05]  /*0640*/  BSYNC B1 ;  /* 0x0000000000017941 */ /* 0x000fea0003800000 */
.L_x_1893:
[----:B------:R-:W0:Y:S01]  /*0650*/  SHFL.BFLY PT, R3, R2, 0x2, 0x1f ;  /* 0x0c401f0002037f89 */ /* 0x000e2200000e0000 */
[----:B------:R-:W3:Y:S01]  /*0660*/  I2F.F64 R20, R0 ;  /* 0x0000000000147312 */ /* 0x000ee20000201c00 */
[----:B-12---:R-:W-:Y:S01]  /*0670*/  DADD R22, -R8, R12 ;  /* 0x0000000008167229 */ /* 0x006fe2000000010c */
[----:B------:R-:W-:Y:S07]  /*0680*/  BSSY B1, `(.L_x_1895) ;  /* 0x0000020000017945 */ /* 0x000fee0003800000 */
[----:B------:R-:W-:-:S02]  /*0690*/  DMUL R22, R22, R22 ;  /* 0x0000001616167228 */ /* 0x000fc40000000000 */
[----:B---3--:R-:W-:Y:S01]  /*06a0*/  DMUL R24, R8, R20 ;  /* 0x0000001408187228 */ /* 0x008fe20000000000 */
[----:B------:R-:W-:Y:S04]  /*06b0*/  SHFL.BFLY PT, R9, R15, 0x1, 0x1f ;  /* 0x0c201f000f097f89 */ /* 0x000fe800000e0000 */
[----:B------:R-:W1:Y:S01]  /*06c0*/  SHFL.BFLY PT, R8, R14, 0x1, 0x1f ;  /* 0x0c201f000e087f89 */ /* 0x000e6200000e0000 */
[----:B0-----:R-:W-:-:S05]  /*06d0*/  IMAD.IADD R5, R2, 0x1, R3 ;  /* 0x0000000102057824 */ /* 0x001fca00078e0203 */
[----:B------:R-:W-:-:S04]  /*06e0*/  I2FP.F32.S32 R6, R5 ;  /* 0x0000000500067245 */ /* 0x000fc80000201400 */
[----:B------:R-:W-:Y:S02]  /*06f0*/  FMNMX.FTZ R10, R6, 1, !PT ;  /* 0x3f800000060a7809 */ /* 0x000fe40007810000 */
[----:B------:R-:W0:Y:S03]  /*0700*/  I2F.F64 R6, R7 ;  /* 0x0000000700067312 */ /* 0x000e260000201c00 */
[----:B------:R-:W-:-:S06]  /*0710*/  FMUL.FTZ R16, R10, 1 ;  /* 0x3f8000000a107820 */ /* 0x000fcc0000410000 */
[----:B------:R-:W2:Y:S01]  /*0720*/  F2F.F64.F32 R16, R16 ;  /* 0x0000001000107310 */ /* 0x000ea20000201800 */
[----:B0-----:R-:W-:Y:S02]  /*0730*/  DFMA R24, R6, R12, R24 ;  /* 0x0000000c0618722b */ /* 0x001fe40000000018 */
[----:B------:R-:W-:-:S06]  /*0740*/  DMUL R6, R22, R6 ;  /* 0x0000000616067228 */ /* 0x000fcc0000000000 */
[----:B------:R-:W-:Y:S01]  /*0750*/  DMUL R22, R24, R18 ;  /* 0x0000001218167228 */ /* 0x000fe20000000000 */
[----:B--2---:R-:W0:Y:S01]  /*0760*/  MUFU.RCP64H R11, R17 ;  /* 0x00000011000b7308 */ /* 0x004e220000001800 */
[----:B------:R-:W-:Y:S01]  /*0770*/  VIADD R10, R17, 0x300402 ;  /* 0x00300402110a7836 */ /* 0x000fe20000000000 */
[----:B------:R-:W-:-:S04]  /*0780*/  DMUL R6, R6, R20 ;  /* 0x0000001406067228 */ /* 0x000fc80000000000 */
[----:B------:R-:W-:-:S04]  /*0790*/  FSETP.GEU.AND P0, PT, |R10|, 5.8789094863358348022e-39, PT ;  /* 0x004004020a00780b */ /* 0x000fc80003f0e200 */
[----:B-1----:R-:W-:Y:S02]  /*07a0*/  DFMA R6, R6, R18, R8 ;  /* 0x000000120606722b */ /* 0x002fe40000000008 */
        /* <DEDUP_REMOVED lines=12> */
[----:B-12---:R-:W-:Y:S05]  /*0870*/  CALL.REL.NOINC `($__internal_37_$__cuda_sm20_dblrcp_rn_slowpath_v3) ;  /* 0x0000001800c07944 */ /* 0x006fea0003c00000 */
.L_x_1896:
[----:B------:R-:W-:Y:S05]  /*0880*/  BSYNC B1 ;  /* 0x0000000000017941 */ /* 0x000fea0003800000 */
.L_x_1895:
        /* <DEDUP_REMOVED lines=16> */
[----:B------:R-:W-:-:S06]  /*0990*/  FMUL.FTZ R16, R6, 1 ;  /* 0x3f80000006107820 */ /* 0x000fcc0000410000 */
[----:B------:R-:W0:Y:S01]  /*09a0*/  F2F.F64.F32 R16, R16 ;  /* 0x0000001000107310 */ /* 0x000e220000201800 */
        /* <DEDUP_REMOVED lines=17> */
.L_x_1898:
[----:B------:R-:W-:Y:S05]  /*0ac0*/  BSYNC B1 ;  /* 0x0000000000017941 */ /* 0x000fea0003800000 */
.L_x_1897:
        /* <DEDUP_REMOVED lines=17> */
[----:B------:R0:W2:Y:S03]  /*0be0*/  SHFL.BFLY PT, R9, R13, 0x8, 0x1f ;  /* 0x0d001f000d097f89 */ /* 0x0000a600000e0000 */
[----:B------:R-:W3:Y:S01]  /*0bf0*/  F2F.F64.F32 R16, R16 ;  /* 0x0000001000107310 */ /* 0x000ee20000201800 */
        /* <DEDUP_REMOVED lines=15> */
[----:B------:R-:W-:Y:S05]  /*0cf0*/  CALL.REL.NOINC `($__internal_37_$__cuda_sm20_dblrcp_rn_slowpath_v3) ;  /* 0x0000001400a07944 */ /* 0x000fea0003c00000 */
.L_x_1900:
[----:B------:R-:W-:Y:S05]  /*0d00*/  BSYNC B1 ;  /* 0x0000000000017941 */ /* 0x000fea0003800000 */
.L_x_1899:
[----:B------:R-:W0:Y:S01]  /*0d10*/  SHFL.BFLY PT, R7, R2, 0x10, 0x1f ;  /* 0x0e001f0002077f89 */ /* 0x000e2200000e0000 */
[----:B------:R-:W1:Y:S01]  /*0d20*/  I2F.F64 R22, R3 ;  /* 0x0000000300167312 */ /* 0x000e620000201c00 */
[----:B------:R-:W-:Y:S01]  /*0d30*/  DADD R26, R12, -R8 ;  /* 0x000000000c1a7229 */ /* 0x000fe20000000808 */
[----:B------:R-:W-:Y:S01]  /*0d40*/  BSSY B1, `(.L_x_1901) ;  /* 0x0000020000017945 */ /* 0x000fe20003800000 */
[----:B------:R-:W-:Y:S04]  /*0d50*/  SHFL.BFLY PT, R21, R15, 0x8, 0x1f ;  /* 0x0d001f000f157f89 */ /* 0x000fe800000e0000 */
[----:B------:R-:W2:Y:S01]  /*0d60*/  SHFL.BFLY PT, R20, R14, 0x8, 0x1f ;  /* 0x0d001f000e147f89 */ /* 0x000ea200000e0000 */
[----:B------:R-:W3:Y:S01]  /*0d70*/  I2F.F64 R24, R0 ;  /* 0x0000000000187312 */ /* 0x000ee20000201c00 */
[----:B------:R-:W-:-:S02]  /*0d80*/  DMUL R26, R26, R26 ;  /* 0x0000001a1a1a7228 */ /* 0x000fc40000000000 */
[----:B-1----:R-:W-:Y:S01]  /*0d90*/  DMUL R8, R8, R22 ;  /* 0x0000001608087228 */ /* 0x002fe20000000000 */
[----:B0-----:R-:W-:-:S07]  /*0da0*/  IMAD.IADD R5, R2, 0x1, R7 ;  /* 0x0000000102057824 */ /* 0x001fce00078e0207 */
[-C--:B---3--:R-:W-:Y:S02]  /*0db0*/  DFMA R12, R12, R24.reuse, R8 ;  /* 0x000000180c0c722b */ /* 0x088fe40000000008 */
        /* <DEDUP_REMOVED lines=24> */
.L_x_1902:
[----:B------:R-:W-:Y:S05]  /*0f40*/  BSYNC B1 ;  /* 0x0000000000017941 */ /* 0x000fea0003800000 */
.L_x_1901:
        /* <DEDUP_REMOVED lines=28> */
.L_x_1904:
[----:B------:R-:W-:Y:S05]  /*1110*/  BSYNC B0 ;  /* 0x0000000000007941 */ /* 0x000fea0003800000 */
.L_x_1903:
        /* <DEDUP_REMOVED lines=18> */
.L_x_1906:
[----:B------:R-:W-:Y:S05]  /*1240*/  BSYNC B0 ;  /* 0x0000000000007941 */ /* 0x000fea0003800000 */
.L_x_1905:
[----:B--2---:R-:W0:Y:S01]  /*1250*/  SHFL.BFLY PT, R8, R5, 0x1, 0x1f ;  /* 0x0c201f0005087f89 */ /* 0x004e2200000e0000 */
[----:B------:R-:W-:Y:S03]  /*1260*/  BSSY B1, `(.L_x_1907) ;  /* 0x0000015000017945 */ /* 0x000fe60003800000 */
[----:B---3--:R2:W3:Y:S04]  /*1270*/  SHFL.BFLY PT, R23, R13, 0x1, 0x1f ;  /* 0x0c201f000d177f89 */ /* 0x0084e800000e0000 */
[----:B------:R2:W4:Y:S01]  /*1280*/  SHFL.BFLY PT, R22, R12, 0x1, 0x1f ;  /* 0x0c201f000c167f89 */ /* 0x00052200000e0000 */
[----:B0-----:R-:W-:-:S05]  /*1290*/  IMAD.IADD R3, R8, 0x1, R5 ;  /* 0x0000000108037824 */ /* 0x001fca00078e0205 */
[----:B-1----:R-:W-:-:S04]  /*12a0*/  I2FP.F32.S32 R0, R3 ;  /* 0x0000000300007245 */ /* 0x002fc80000201400 */
        /* <DEDUP_REMOVED lines=15> */
[----:B------:R-:W-:Y:S05]  /*13a0*/  CALL.REL.NOINC `($__internal_37_$__cuda_sm20_dblrcp_rn_slowpath_v3) ;  /* 0x0000000c00f47944 */ /* 0x000fea0003c00000 */
.L_x_1908:
[----:B------:R-:W-:Y:S05]  /*13b0*/  BSYNC B1 ;  /* 0x0000000000017941 */ /* 0x000fea0003800000 */
.L_x_1907:
        /* <DEDUP_REMOVED lines=16> */
[----:B------:R-:W-:-:S06]  /*14c0*/  FMUL.FTZ R16, R6, 1 ;  /* 0x3f80000006107820 */ /* 0x000fcc0000410000 */
[----:B------:R-:W0:Y:S01]  /*14d0*/  F2F.F64.F32 R16, R16 ;  /* 0x0000001000107310 */ /* 0x000e220000201800 */
        /* <DEDUP_REMOVED lines=17> */
.L_x_1910:
[----:B------:R-:W-:Y:S05]  /*15f0*/  BSYNC B1 ;  /* 0x0000000000017941 */ /* 0x000fea0003800000 */
.L_x_1909:
        /* <DEDUP_REMOVED lines=35> */
.L_x_1912:
[----:B------:R-:W-:Y:S05]  /*1830*/  BSYNC B1 ;  /* 0x0000000000017941 */ /* 0x000fea0003800000 */
.L_x_1911:
        /* <DEDUP_REMOVED lines=35> */
.L_x_1914:
[----:B------:R-:W-:Y:S05]  /*1a70*/  BSYNC B1 ;  /* 0x0000000000017941 */ /* 0x000fea0003800000 */
.L_x_1913:
        /* <DEDUP_REMOVED lines=35> */
.L_x_1916:
[----:B------:R-:W-:Y:S05]  /*1cb0*/  BSYNC B1 ;  /* 0x0000000000017941 */ /* 0x000fea0003800000 */
.L_x_1915:
[----:B------:R-:W-:Y:S01]  /*1cc0*/  ISETP.NE.AND P0, PT, R4, RZ, PT ;  /* 0x000000ff0400720c */ /* 0x000fe20003f05270 */
[----:B------:R0:W1:Y:S04]  /*1cd0*/  SHFL.BFLY PT, R5, R15, 0x10, 0x1f ;  /* 0x0e001f000f057f89 */ /* 0x00006800000e0000 */
[----:B------:R0:W2:Y:S08]  /*1ce0*/  SHFL.BFLY PT, R4, R14, 0x10, 0x1f ;  /* 0x0e001f000e047f89 */ /* 0x0000b000000e0000 */
[----:B0-----:R-:W-:Y:S05]  /*1cf0*/  @P0 EXIT ;  /* 0x000000000000094d */ /* 0x001fea0003800000 */
[----:B------:R-:W-:Y:S01]  /*1d00*/  ULDC.64 UR4, c[0x0][0x240] ;  /* 0x0000900000047ab9 */ /* 0x000fe20000000a00 */
[----:B------:R-:W0:Y:S01]  /*1d10*/  I2F.F64 R10, R3 ;  /* 0x00000003000a7312 */ /* 0x000e220000201c00 */
[----:B------:R-:W-:-:S04]  /*1d20*/  ISETP.NE.U32.AND P0, PT, RZ, UR4, PT ;  /* 0x00000004ff007c0c */ /* 0x000fc8000bf05070 */
[----:B------:R-:W-:Y:S01]  /*1d30*/  ISETP.NE.AND.EX P0, PT, RZ, UR5, PT, P0 ;  /* 0x00000005ff007c0c */ /* 0x000fe2000bf05300 */
[----:B------:R-:W-:Y:S02]  /*1d40*/  ULDC.64 UR4, c[0x0][0x250] ;  /* 0x0000940000047ab9 */ /* 0x000fe40000000a00 */
[----:B------:R-:W3:Y:S01]  /*1d50*/  I2F.F64 R16, R2 ;  /* 0x0000000200107312 */ /* 0x000ee20000201c00 */
[----:B------:R-:W-:Y:S01]  /*1d60*/  ISETP.NE.U32.AND P1, PT, RZ, UR4, PT ;  /* 0x00000004ff007c0c */ /* 0x000fe2000bf25070 */
[----:B------:R-:W-:-:S03]  /*1d70*/  ULDC UR4, c[0x0][0x218] ;  /* 0x0000860000047ab9 */ /* 0x000fc60000000800 */
[----:B------:R-:W-:Y:S01]  /*1d80*/  ISETP.NE.AND.EX P1, PT, RZ, UR5, PT, P1 ;  /* 0x00000005ff007c0c */ /* 0x000fe2000bf25310 */
[----:B------:R-:W-:Y:S01]  /*1d90*/  ULDC UR5, c[0x0][0x220] ;  /* 0x0000880000057ab9 */ /* 0x000fe20000000800 */
[----:B0-----:R-:W-:Y:S01]  /*1da0*/  DMUL R6, R8, R10 ;  /* 0x0000000a08067228 */ /* 0x001fe20000000000 */
[----:B------:R-:W-:Y:S02]  /*1db0*/  UIMAD UR4, UR4, UR5, URZ ;  /* 0x00000005040472a4 */ /* 0x000fe4000f8e023f */
[----:B------:R-:W0:Y:S01]  /*1dc0*/  @P0 S2R R0, SR_CTAID.X ;  /* 0x0000000000000919 */ /* 0x000e220000002500 */
[----:B------:R-:W0:Y:S04]  /*1dd0*/  @P0 LDC R25, c[0x0][0x24c] ;  /* 0x00009300ff190b82 */ /* 0x000e280000000800 */
[----:B---3--:R-:W-:-:S04]  /*1de0*/  DFMA R6, R12, R16, R6 ;  /* 0x000000100c06722b */ /* 0x008fc80000000006 */
[----:B------:R-:W3:Y:S04]  /*1df0*/  @P0 LDC.64 R20, c[0x0][0x240] ;  /* 0x00009000ff140b82 */ /* 0x000ee80000000a00 */
[----:B------:R-:W-:Y:S01]  /*1e00*/  DMUL R22, R6, R18 ;  /* 0x0000001206167228 */ /* 0x000fe20000000000 */
[----:B0-----:R-:W-:-:S04]  /*1e10*/  @P0 IMAD R25, R0, R25, RZ ;  /* 0x0000001900190224 */ /* 0x001fc800078e02ff */
[----:B---3--:R-:W-:-:S05]  /*1e20*/  @P0 IMAD.WIDE R6, R25, 0x8, R20 ;  /* 0x0000000819060825 */ /* 0x008fca00078e0214 */
[----:B------:R0:W-:Y:S01]  /*1e30*/  @P0 STG.E.64 desc[UR6][R6.64], R22 ;  /* 0x0000001606000986 */ /* 0x0001e2000c101b06 */
[----:B------:R-:W-:Y:S05]  /*1e40*/  @!P1 EXIT ;  /* 0x000000000000994d */ /* 0x000fea0003800000 */
[----:B0-----:R-:W0:Y:S01]  /*1e50*/  I2F.F64 R6, UR4 ;  /* 0x0000000400067d12 */ /* 0x001e220008201c00 */
[----:B------:R-:W-:Y:S01]  /*1e60*/  DADD R8, R12, -R8 ;  /* 0x000000000c087229 */ /* 0x000fe20000000808 */
[----:B------:R-:W-:Y:S01]  /*1e70*/  IMAD.MOV.U32 R2, RZ, RZ, 0x1 ;  /* 0x00000001ff027424 */ /* 0x000fe200078e00ff */
[----:B------:R-:W-:Y:S06]  /*1e80*/  BSSY B0, `(.L_x_1917) ;  /* 0x000001b000007945 */ /* 0x000fec0003800000 */
[----:B------:R-:W-:Y:S01]  /*1e90*/  DMUL R8, R8, R8 ;  /* 0x0000000808087228 */ /* 0x000fe20000000000 */
[----:B0-----:R-:W0:Y:S07]  /*1ea0*/  MUFU.RCP64H R3, R7 ;  /* 0x0000000700037308 */ /* 0x001e2e0000001800 */
[----:B------:R-:W-:-:S08]  /*1eb0*/  DMUL R8, R8, R16 ;  /* 0x0000001008087228 */ /* 0x000fd00000000000 */
[----:B------:R-:W-:Y:S02]  /*1ec0*/  DMUL R8, R8, R10 ;  /* 0x0000000a08087228 */ /* 0x000fe40000000000 */
[----:B0-----:R-:W-:-:S06]  /*1ed0*/  DFMA R12, -R6, R2, 1 ;  /* 0x3ff00000060c742b */ /* 0x001fcc0000000102 */
[----:B-12---:R-:W-:Y:S02]  /*1ee0*/  DFMA R4, R8, R18, R4 ;  /* 0x000000120804722b */ /* 0x006fe40000000004 */
[----:B------:R-:W-:-:S06]  /*1ef0*/  DFMA R12, R12, R12, R12 ;  /* 0x0000000c0c0c722b */ /* 0x000fcc000000000c */
[----:B------:R-:W-:Y:S02]  /*1f00*/  DADD R14, R14, R4 ;  /* 0x000000000e0e7229 */ /* 0x000fe40000000004 */
[----:B------:R-:W-:-:S08]  /*1f10*/  DFMA R12, R2, R12, R2 ;  /* 0x0000000c020c722b */ /* 0x000fd00000000002 */
[----:B------:R-:W-:Y:S01]  /*1f20*/  FSETP.GEU.AND P1, PT, |R15|, 6.5827683646048100446e-37, PT ;  /* 0x036000000f00780b */ /* 0x000fe20003f2e200 */
        /* <DEDUP_REMOVED lines=13> */
[----:B------:R-:W-:Y:S05]  /*2000*/  CALL.REL.NOINC `($__internal_38_$__cuda_sm20_div_rn_f64_full) ;  /* 0x0000000400787944 */ /* 0x000fea0003c00000 */
[----:B------:R-:W-:Y:S02]  /*2010*/  IMAD.MOV.U32 R2, RZ, RZ, R24 ;  /* 0x000000ffff027224 */ /* 0x000fe400078e0018 */
[----:B------:R-:W-:-:S07]  /*2020*/  IMAD.MOV.U32 R3, RZ, RZ, R25 ;  /* 0x000000ffff037224 */ /* 0x000fce00078e0019 */
.L_x_1918:
[----:B------:R-:W-:Y:S05]  /*2030*/  BSYNC B0 ;  /* 0x0000000000007941 */ /* 0x000fea0003800000 */
.L_x_1917:
        /* <DEDUP_REMOVED lines=25> */
[----:B------:R-:W-:Y:S05]  /*21d0*/  CALL.REL.NOINC `($__internal_39_$__cuda_sm20_dsqrt_rn_f64_mediumpath_v1) ;  /* 0x0000000800707944 */ /* 0x000fea0003c00000 */
.L_x_1922:
[----:B------:R-:W-:Y:S05]  /*21e0*/  BSYNC B0 ;  /* 0x0000000000007941 */ /* 0x000fea0003800000 */
.L_x_1921:
        /* <DEDUP_REMOVED lines=13> */
[----:B------:R-:W-:Y:S05]  /*22c0*/  CALL.REL.NOINC `($__internal_37_$__cuda_sm20_dblrcp_rn_slowpath_v3) ;  /* 0x00000000002c7944 */ /* 0x000fea0003c00000 */
.L_x_1924:
[----:B------:R-:W-:Y:S05]  /*22d0*/  BSYNC B2 ;  /* 0x0000000000027941 */ /* 0x000fea0003800000 */
.L_x_1923:
[----:B------:R-:W-:Y:S02]  /*22e0*/  IMAD.MOV.U32 R4, RZ, RZ, R18 ;  /* 0x000000ffff047224 */ /* 0x000fe400078e0012 */
[----:B------:R-:W-:-:S07]  /*22f0*/  IMAD.MOV.U32 R5, RZ, RZ, R19 ;  /* 0x000000ffff057224 */ /* 0x000fce00078e0013 */
.L_x_1920:
[----:B------:R-:W-:Y:S05]  /*2300*/  BSYNC B1 ;  /* 0x0000000000017941 */ /* 0x000fea0003800000 */
.L_x_1919:
[----:B------:R-:W0:Y:S08]  /*2310*/  S2UR UR8, SR_CTAID.X ;  /* 0x00000000000879c3 */ /* 0x000e300000002500 */
[----:B------:R-:W0:Y:S08]  /*2320*/  LDC R7, c[0x0][0x25c] ;  /* 0x00009700ff077b82 */ /* 0x000e300000000800 */
[----:B------:R-:W1:Y:S01]  /*2330*/  LDC.64 R2, c[0x0][0x250] ;  /* 0x00009400ff027b82 */ /* 0x000e620000000a00 */
[----:B0-----:R-:W-:-:S04]  /*2340*/  IMAD R7, R7, UR8, RZ ;  /* 0x0000000807077c24 */ /* 0x001fc8000f8e02ff */
[----:B-1----:R-:W-:-:S05]  /*2350*/  IMAD.WIDE R2, R7, 0x8, R2 ;  /* 0x0000000807027825 */ /* 0x002fca00078e0202 */
[----:B------:R-:W-:Y:S01]  /*2360*/  STG.E.64 desc[UR6][R2.64], R4 ;  /* 0x0000000402007986 */ /* 0x000fe2000c101b06 */
[----:B------:R-:W-:Y:S05]  /*2370*/  EXIT ;  /* 0x000000000000794d */ /* 0x000fea0003800000 */
        .weak           $__internal_37_$__cuda_sm20_dblrcp_rn_slowpath_v3
        .type           $__internal_37_$__cuda_sm20_dblrcp_rn_slowpath_v3,@function
        .size           $__internal_37_$__cuda_sm20_dblrcp_rn_slowpath_v3,($__internal_38_$__cuda_sm20_div_rn_f64_full - $__internal_37_$__cuda_sm20_dblrcp_rn_slowpath_v3)
$__internal_37_$__cuda_sm20_dblrcp_rn_slowpath_v3:
        /* <DEDUP_REMOVED lines=24> */
.L_x_1928:
        /* <DEDUP_REMOVED lines=9> */
.L_x_1926:
[----:B------:R-:W-:Y:S01]  /*2590*/  LOP3.LUT R19, R17, 0x80000, RZ, 0xfc, !PT ;  /* 0x0008000011137812 */ /* 0x000fe200078efcff */
[----:B------:R-:W-:-:S07]  /*25a0*/  IMAD.MOV.U32 R18, RZ, RZ, R16 ;  /* 0x000000ffff127224 */ /* 0x000fce00078e0010 */
.L_x_1927:
[----:B------:R-:W-:Y:S05]  /*25b0*/  BSYNC B0 ;  /* 0x0000000000007941 */ /* 0x000fea0003800000 */
.L_x_1925:
[----:B------:R-:W-:Y:S02]  /*25c0*/  IMAD.MOV.U32 R10, RZ, RZ, R6 ;  /* 0x000000ffff0a7224 */ /* 0x000fe400078e0006 */
[----:B------:R-:W-:-:S04]  /*25d0*/  IMAD.MOV.U32 R11, RZ, RZ, 0x0 ;  /* 0x00000000ff0b7424 */ /* 0x000fc800078e00ff */
[----:B------:R-:W-:Y:S05]  /*25e0*/  RET.REL.NODEC R10 `(_ZN2at6native36batch_norm_collect_statistics_kernelINS0_6InvStdEdddiEEvNS_27GenericPackedTensorAccessorIKT0_Lm3ENS_17RestrictPtrTraitsET3_EET2_S9_NS3_IS9_Lm1ES6_S7_EESA_) ;  /* 0xffffffd80a847950 */ /* 0x000fea0003c3ffff */
        .weak           $__internal_38_$__cuda_sm20_div_rn_f64_full
        .type           $__internal_38_$__cuda_sm20_div_rn_f64_full,@function
        .size           $__internal_38_$__cuda_sm20_div_rn_f64_full,($__internal_39_$__cuda_sm20_dsqrt_rn_f64_mediumpath_v1 - $__internal_38_$__cuda_sm20_div_rn_f64_full)
$__internal_38_$__cuda_sm20_div_rn_f64_full:
        /* <DEDUP_REMOVED lines=11> */
[----:B------:R-:W-:-:S03]  /*26a0*/  ISETP.GE.U32.AND P2, PT, R33, R36, PT ;  /* 0x000000242100720c */ /* 0x000fc60003f46070 */
[----:B------:R-:W-:Y:S02]  /*26b0*/  @!P3 LOP3.LUT R24, R19, 0x7ff00000, RZ, 0xc0, !PT ;  /* 0x7ff000001318b812 */ /* 0x000fe400078ec0ff */
[----:B------:R-:W0:Y:S02]  /*26c0*/  MUFU.RCP64H R23, R17 ;  /* 0x0000001100177308 */ /* 0x000e240000001800 */
[----:B------:R-:W-:Y:S02]  /*26d0*/  @!P3 ISETP.GE.U32.AND P4, PT, R33, R24, PT ;  /* 0x000000182100b20c */ /* 0x000fe40003f86070 */
[----:B------:R-:W-:Y:S02]  /*26e0*/  @!P0 LOP3.LUT R36, R17, 0x7ff00000, RZ, 0xc0, !PT ;  /* 0x7ff0000011248812 */ /* 0x000fe400078ec0ff */
        /* <DEDUP_REMOVED lines=12> */
[----:B------:R-:W-:-:S08]  /*27b0*/  DFMA R24, R26, R24, R26 ;  /* 0x000000181a18722b */ /* 0x000fd0000000001a */
[----:B------:R-:W-:-:S08]  /*27c0*/  DMUL R26, R24, R22 ;  /* 0x00000016181a7228 */ /* 0x000fd00000000000 */
[----:B------:R-:W-:-:S08]  /*27d0*/  DFMA R28, R26, -R16, R22 ;  /* 0x800000101a1c722b */ /* 0x000fd00000000016 */
[----:B------:R-:W-:Y:S01]  /*27e0*/  DFMA R28, R24, R28, R26 ;  /* 0x0000001c181c722b */ /* 0x000fe2000000001a */
[----:B------:R-:W-:Y:S01]  /*27f0*/  IMAD.MOV.U32 R27, RZ, RZ, R33 ;  /* 0x000000ffff1b7224 */ /* 0x000fe200078e0021 */
[----:B------:R-:W-:-:S05]  /*2800*/  @!P3 LOP3.LUT R27, R23, 0x7ff00000, RZ, 0xc0, !PT ;  /* 0x7ff00000171bb812 */ /* 0x000fca00078ec0ff */
[----:B------:R-:W-:-:S05]  /*2810*/  VIADD R24, R27, 0xffffffff ;  /* 0xffffffff1b187836 */ /* 0x000fca0000000000 */
[----:B------:R-:W-:Y:S01]  /*2820*/  ISETP.GT.U32.AND P0, PT, R24, 0x7feffffe, PT ;  /* 0x7feffffe1800780c */ /* 0x000fe20003f04070 */
[----:B------:R-:W-:-:S05]  /*2830*/  VIADD R24, R36, 0xffffffff ;  /* 0xffffffff24187836 */ /* 0x000fca0000000000 */
[----:B------:R-:W-:-:S13]  /*2840*/  ISETP.GT.U32.OR P0, PT, R24, 0x7feffffe, P0 ;  /* 0x7feffffe1800780c */ /* 0x000fda0000704470 */
        /* <DEDUP_REMOVED lines=28> */
.L_x_1930:
        /* <DEDUP_REMOVED lines=16> */
.L_x_1933:
[----:B------:R-:W-:Y:S01]  /*2b10*/  LOP3.LUT R25, R19, 0x80000, RZ, 0xfc, !PT ;  /* 0x0008000013197812 */ /* 0x000fe200078efcff */
[----:B------:R-:W-:Y:S01]  /*2b20*/  IMAD.MOV.U32 R24, RZ, RZ, R18 ;  /* 0x000000ffff187224 */ /* 0x000fe200078e0012 */
[----:B------:R-:W-:Y:S06]  /*2b30*/  BRA `(.L_x_1931) ;  /* 0x0000000000087947 */ /* 0x000fec0003800000 */
.L_x_1932:
[----:B------:R-:W-:Y:S01]  /*2b40*/  LOP3.LUT R25, R21, 0x80000, RZ, 0xfc, !PT ;  /* 0x0008000015197812 */ /* 0x000fe200078efcff */
[----:B------:R-:W-:-:S07]  /*2b50*/  IMAD.MOV.U32 R24, RZ, RZ, R20 ;  /* 0x000000ffff187224 */ /* 0x000fce00078e0014 */
.L_x_1931:
[----:B------:R-:W-:Y:S05]  /*2b60*/  BSYNC B3 ;  /* 0x0000000000037941 */ /* 0x000fea0003800000 */
.L_x_1929:
[----:B------:R-:W-:Y:S02]  /*2b70*/  IMAD.MOV.U32 R16, RZ, RZ, R0 ;  /* 0x000000ffff107224 */ /* 0x000fe400078e0000 */
[----:B------:R-:W-:-:S04]  /*2b80*/  IMAD.MOV.U32 R17, RZ, RZ, 0x0 ;  /* 0x00000000ff117424 */ /* 0x000fc800078e00ff */
[----:B------:R-:W-:Y:S05]  /*2b90*/  RET.REL.NODEC R16 `(_ZN2at6native36batch_norm_collect_statistics_kernelINS0_6InvStdEdddiEEvNS_27GenericPackedTensorAccessorIKT0_Lm3ENS_17RestrictPtrTraitsET3_EET2_S9_NS3_IS9_Lm1ES6_S7_EESA_) ;  /* 0xffffffd410187950 */ /* 0x000fea0003c3ffff */
        .weak           $__internal_39_$__cuda_sm20_dsqrt_rn_f64_mediumpath_v1
        .type           $__internal_39_$__cuda_sm20_dsqrt_rn_f64_mediumpath_v1,@function
        .size           $__internal_39_$__cuda_sm20_dsqrt_rn_f64_mediumpath_v1,(.L_x_28250 - $__internal_39_$__cuda_sm20_dsqrt_rn_f64_mediumpath_v1)
$__internal_39_$__cuda_sm20_dsqrt_rn_f64_mediumpath_v1:
        /* <DEDUP_REMOVED lines=16> */
.L_x_1935:
        /* <DEDUP_REMOVED lines=24> */
.L_x_1937:
[----:B------:R-:W-:-:S11]  /*2e20*/  DADD R2, R4, R4 ;  /* 0x0000000004027229 */ /* 0x000fd60000000004 */
.L_x_1936:
[----:B------:R-:W-:Y:S05]  /*2e30*/  BSYNC B2 ;  /* 0x0000000000027941 */ /* 0x000fea0003800000 */
.L_x_1934:
[----:B------:R-:W-:Y:S02]  /*2e40*/  IMAD.MOV.U32 R16, RZ, RZ, R2 ;  /* 0x000000ffff107224 */ /* 0x000fe400078e0002 */
[----:B------:R-:W-:Y:S02]  /*2e50*/  IMAD.MOV.U32 R17, RZ, RZ, R3 ;  /* 0x000000ffff117224 */ /* 0x000fe400078e0003 */
[----:B------:R-:W-:Y:S02]  /*2e60*/  IMAD.MOV.U32 R2, RZ, RZ, R0 ;  /* 0x000000ffff027224 */ /* 0x000fe400078e0000 */
[----:B------:R-:W-:-:S04]  /*2e70*/  IMAD.MOV.U32 R3, RZ, RZ, 0x0 ;  /* 0x00000000ff037424 */ /* 0x000fc800078e00ff */
[----:B------:R-:W-:Y:S05]  /*2e80*/  RET.REL.NODEC R2 `(_ZN2at6native36batch_norm_collect_statistics_kernelINS0_6InvStdEdddiEEvNS_27GenericPackedTensorAccessorIKT0_Lm3ENS_17RestrictPtrTraitsET3_EET2_S9_NS3_IS9_Lm1ES6_S7_EESA_) ;  /* 0xffffffd0025c7950 */ /* 0x000fea0003c3ffff */
.L_x_1938:
        /* <DEDUP_REMOVED lines=15> */
.L_x_28250:


//--------------------- .text._ZN2at6native50batch_norm_collect_statistics_channels_last_kernelINS0_6InvStdEddLi4EEEvPKT0_PT1_S7_PVS6_PiiiS6_ --------------------------
	.section	.text._ZN2at6native50batch_norm_collect_statistics_channels_last_kernelINS0_6InvStdEddLi4EEEvPKT0_PT1_S7_PVS6_PiiiS6_,"ax",@progbits
	.align	128
        .global         _ZN2at6native50batch_norm_collect_statistics_channels_last_kernelINS0_6InvStdEddLi4EEEvPKT0_PT1_S7_PVS6_PiiiS6_
        .type           _ZN2at6native50batch_norm_collect_statistics_channels_last_kernelINS0_6InvStdEddLi4EEEvPKT0_PT1_S7_PVS6_PiiiS6_,@function
        .size           _ZN2at6native50batch_norm_collect_statistics_channels_last_kernelINS0_6InvStdEddLi4EEEvPKT0_PT1_S7_PVS6_PiiiS6_,(.L_x_28253 - _ZN2at6native50batch_norm_collect_statistics_channels_last_kernelINS0_6InvStdEddLi4EEEvPKT0_PT1_S7_PVS6_PiiiS6_)
        .other          _ZN2at6native50batch_norm_collect_statistics_channels_last_kernelINS0_6InvStdEddLi4EEEvPKT0_PT1_S7_PVS6_PiiiS6_,@"STO_CUDA_ENTRY STV_DEFAULT"
_ZN2at6native50batch_norm_collect_statistics_channels_last_kernelINS0_6InvStdEddLi4EEEvPKT0_PT1_S7_PVS6_PiiiS6_:
.text._ZN2at6native50batch_norm_collect_statistics_channels_last_kernelINS0_6InvStdEddLi4EEEvPKT0_PT1_S7_PVS6_PiiiS6_:
[----:B------:R-:W-:Y:S08]  /*0000*/  LDC R1, c[0x0][0x28] ;  /* 0x00000a00ff017b82 */ /* 0x000ff00000000800 */
[----:B------:R-:W0:Y:S01]  /*0010*/  LDC R2, c[0x0][0x4] ;  /* 0x00000100ff027b82 */ /* 0x000e220000000800 */
[----:B------:R-:W-:Y:S01]  /*0020*/  ULDC.64 UR8, c[0x0][0x208] ;  /* 0x0000820000087ab9 */ /* 0x000fe20000000a00 */
[----:B------:R-:W-:-:S02]  /*0030*/  CS2R R32, SRZ ;  /* 0x0000000000207805 */ /* 0x000fc4000001ff00 */
[----:B------:R-:W-:Y:S02]  /*0040*/  CS2R R30, SRZ ;  /* 0x00000000001e7805 */ /* 0x000fe4000001ff00 */
[----:B------:R-:W-:Y:S02]  /*0050*/  CS2R R40, SRZ ;  /* 0x0000000000287805 */ /* 0x000fe4000001ff00 */
[----:B------:R-:W-:Y:S02]  /*0060*/  CS2R R38, SRZ ;  /* 0x0000000000267805 */ /* 0x000fe4000001ff00 */
[----:B------:R-:W-:Y:S02]  /*0070*/  CS2R R28, SRZ ;  /* 0x00000000001c7805 */ /* 0x000fe4000001ff00 */
[----:B------:R-:W-:Y:S01]  /*0080*/  CS2R R18, SRZ ;  /* 0x0000000000127805 */ /* 0x000fe2000001ff00 */
[----:B------:R-:W0:Y:S01]  /*0090*/  LDC R5, c[0x0][0x10] ;  /* 0x00000400ff057b82 */ /* 0x000e220000000800 */
[----:B------:R-:W-:Y:S01]  /*00a0*/  ULDC UR10, c[0x0][0x0] ;  /* 0x00000000000a7ab9 */ /* 0x000fe20000000800 */
[----:B------:R-:W-:-:S02]  /*00b0*/  CS2R R36, SRZ ;  /* 0x0000000000247805 */ /* 0x000fc4000001ff00 */
[----:B------:R-:W-:-:S04]  /*00c0*/  CS2R R34, SRZ ;  /* 0x0000000000227805 */ /* 0x000fc8000001ff00 */
[----:B------:R-:W1:Y:S01]  /*00d0*/  LDC R3, c[0x0][0x238] ;  /* 0x00008e00ff037b82 */ /* 0x000e620000000800 */
[----:B0-----:R-:W-:-:S04]  /*00e0*/  IMAD R13, R2, R5, RZ ;  /* 0x00000005020d7224 */ /* 0x001fc800078e02ff */
[----:B------:R-:W-:Y:S02]  /*00f0*/  IMAD.SHL.U32 R0, R13, 0x4, RZ ;  /* 0x000000040d007824 */ /* 0x000fe400078e00ff */
[----:B-1----:R-:W-:-:S03]  /*0100*/  VIADD R3, R3, 0xffffffff ;  /* 0xffffffff03037836 */ /* 0x002fc60000000000 */
[-C--:B------:R-:W-:Y:S02]  /*0110*/  IABS R9, R0.reuse ;  /* 0x0000000000097213 */ /* 0x080fe40000000000 */
[-C--:B------:R-:W-:Y:S02]  /*0120*/  IABS R12, R0.reuse ;  /* 0x00000000000c7213 */ /* 0x080fe40000000000 */
[----:B------:R-:W0:Y:S01]  /*0130*/  I2F.RP R4, R9 ;  /* 0x0000000900047306 */ /* 0x000e220000209400 */
[----:B------:R-:W-:Y:S02]  /*0140*/  IABS R10, R3 ;  /* 0x00000003000a7213 */ /* 0x000fe40000000000 */
[----:B------:R-:W-:-:S04]  /*0150*/  LOP3.LUT R3, R3, R0, RZ, 0x3c, !PT ;  /* 0x0000000003037212 */ /* 0x000fc800078e3cff */
[----:B------:R-:W-:Y:S02]  /*0160*/  ISETP.GE.AND P2, PT, R3, RZ, PT ;  /* 0x000000ff0300720c */ /* 0x000fe40003f46270 */
[----:B------:R-:W1:Y:S01]  /*0170*/  S2R R3, SR_TID.Y ;  /* 0x0000000000037919 */ /* 0x000e620000002200 */
[----:B0-----:R-:W0:Y:S02]  /*0180*/  MUFU.RCP R4, R4 ;  /* 0x0000000400047308 */ /* 0x001e240000001000 */
[----:B0-----:R-:W-:-:S06]  /*0190*/  VIADD R6, R4, 0xffffffe ;  /* 0x0ffffffe04067836 */ /* 0x001fcc0000000000 */
[----:B------:R0:W2:Y:S02]  /*01a0*/  F2I.FTZ.U32.TRUNC.NTZ R7, R6 ;  /* 0x0000000600077305 */ /* 0x0000a4000021f000 */
[----:B0-----:R-:W-:Y:S02]  /*01b0*/  IMAD.MOV.U32 R6, RZ, RZ, RZ ;  /* 0x000000ffff067224 */ /* 0x001fe400078e00ff */
[----:B--2---:R-:W-:-:S04]  /*01c0*/  IMAD.MOV R8, RZ, RZ, -R7 ;  /* 0x000000ffff087224 */ /* 0x004fc800078e0a07 */
[----:B------:R-:W-:Y:S02]  /*01d0*/  IMAD R11, R8, R9, RZ ;  /* 0x00000009080b7224 */ /* 0x000fe400078e02ff */
[----:B------:R-:W-:Y:S02]  /*01e0*/  IMAD.MOV.U32 R8, RZ, RZ, R10 ;  /* 0x000000ffff087224 */ /* 0x000fe400078e000a */
[----:B------:R-:W-:Y:S02]  /*01f0*/  IMAD.HI.U32 R7, R7, R11, R6 ;  /* 0x0000000b07077227 */ /* 0x000fe400078e0006 */
[----:B------:R-:W0:Y:S02]  /*0200*/  S2R R6, SR_TID.X ;  /* 0x0000000000067919 */ /* 0x000e240000002100 */
[----:B------:R-:W-:Y:S02]  /*0210*/  IMAD.MOV R11, RZ, RZ, -R12 ;  /* 0x000000ffff0b7224 */ /* 0x000fe400078e0a0c */
[----:B------:R-:W-:-:S02]  /*0220*/  IMAD.HI.U32 R10, R7, R8, RZ ;  /* 0x00000008070a7227 */ /* 0x000fc400078e00ff */
[----:B------:R-:W0:Y:S02]  /*0230*/  S2R R7, SR_CTAID.X ;  /* 0x0000000000077919 */ /* 0x000e240000002500 */
[----:B------:R-:W-:-:S05]  /*0240*/  IMAD R4, R10, R11, R8 ;  /* 0x0000000b0a047224 */ /* 0x000fca00078e0208 */
[----:B------:R-:W-:-:S13]  /*0250*/  ISETP.GT.U32.AND P1, PT, R9, R4, PT ;  /* 0x000000040900720c */ /* 0x000fda0003f24070 */
[----:B------:R-:W-:Y:S01]  /*0260*/  @!P1 IMAD.IADD R4, R4, 0x1, -R9 ;  /* 0x0000000104049824 */ /* 0x000fe200078e0a09 */
[----:B------:R-:W-:Y:S02]  /*0270*/  @!P1 IADD3 R10, R10, 0x1, RZ ;  /* 0x000000010a0a9810 */ /* 0x000fe40007ffe0ff */
[----:B------:R-:W-:Y:S02]  /*0280*/  ISETP.NE.AND P1, PT, R0, RZ, PT ;  /* 0x000000ff0000720c */ /* 0x000fe40003f25270 */
[----:B------:R-:W-:Y:S02]  /*0290*/  ISETP.GE.U32.AND P0, PT, R4, R9, PT ;  /* 0x000000090400720c */ /* 0x000fe40003f06070 */
[----:B------:R-:W-:Y:S01]  /*02a0*/  CS2R R8, SRZ ;  /* 0x0000000000087805 */ /* 0x000fe2000001ff00 */
[----:B------:R-:W-:Y:S02]  /*02b0*/  IMAD.MOV.U32 R4, RZ, RZ, RZ ;  /* 0x000000ffff047224 */ /* 0x000fe400078e00ff */
[----:B0-----:R-:W-:-:S02]  /*02c0*/  IMAD R7, R7, UR10, R6 ;  /* 0x0000000a07077c24 */ /* 0x001fc4000f8e0206 */
[----:B------:R-:W-:-:S06]  /*02d0*/  IMAD.MOV.U32 R6, RZ, RZ, RZ ;  /* 0x000000ffff067224 */ /* 0x000fcc00078e00ff */
[----:B------:R-:W-:-:S04]  /*02e0*/  @P0 VIADD R10, R10, 0x1 ;  /* 0x000000010a0a0836 */ /* 0x000fc80000000000 */
[----:B------:R-:W-:Y:S01]  /*02f0*/  @!P2 IMAD.MOV R10, RZ, RZ, -R10 ;  /* 0x000000ffff0aa224 */ /* 0x000fe200078e0a0a */
[----:B------:R-:W-:-:S04]  /*0300*/  @!P1 LOP3.LUT R10, RZ, R0, RZ, 0x33, !PT ;  /* 0x00000000ff0a9212 */ /* 0x000fc800078e33ff */
[----:B------:R-:W-:-:S13]  /*0310*/  ISETP.GE.AND P0, PT, R10, RZ, PT ;  /* 0x000000ff0a00720c */ /* 0x000fda0003f06270 */
[----:B-1----:R-:W-:Y:S05]  /*0320*/  @!P0 BRA `(.L_x_1939) ;  /* 0x0000000800c48947 */ /* 0x002fea0003800000 */
[----:B------:R-:W0:Y:S01]  /*0330*/  S2UR UR5, SR_CTAID.Y ;  /* 0x00000000000579c3 */ /* 0x000e220000002600 */
[----:B------:R-:W-:Y:S01]  /*0340*/  ULDC UR6, c[0x0][0x23c] ;  /* 0x00008f0000067ab9 */ /* 0x000fe20000000800 */
[----:B------:R-:W-:Y:S01]  /*0350*/  IMAD.MOV.U32 R8, RZ, RZ, RZ ;  /* 0x000000ffff087224 */ /* 0x000fe200078e00ff */
        /* <DEDUP_REMOVED lines=8> */
[----:B------:R-:W-:Y:S01]  /*03e0*/  UMOV UR4, URZ ;  /* 0x0000003f00047c82 */ /* 0x000fe20008000000 */
[----:B------:R-:W-:Y:S01]  /*03f0*/  ULDC UR11, c[0x0][0x23c] ;  /* 0x00008f00000b7ab9 */ /* 0x000fe20000000800 */
[----:B------:R-:W-:Y:S01]  /*0400*/  ULDC UR12, c[0x0][0x238] ;  /* 0x00008e00000c7ab9 */ /* 0x000fe20000000800 */
[----:B0-----:R-:W-:-:S04]  /*0410*/  IMAD R14, R2, UR5, R3 ;  /* 0x00000005020e7c24 */ /* 0x001fc8000f8e0203 */
[----:B------:R-:W-:Y:S01]  /*0420*/  IMAD R16, R14, UR6, R7 ;  /* 0x000000060e107c24 */ /* 0x000fe2000f8e0207 */
[----:B------:R-:W-:-:S06]  /*0430*/  ULDC.64 UR6, c[0x0][0x238] ;  /* 0x00008e0000067ab9 */ /* 0x000fcc0000000a00 */
.L_x_1956:
[----:B------:R-:W-:Y:S01]  /*0440*/  ISETP.GE.AND P0, PT, R7, UR7, PT ;  /* 0x0000000707007c0c */ /* 0x000fe2000bf06270 */
[----:B------:R-:W-:Y:S01]  /*0450*/  BSSY B1, `(.L_x_1940) ;  /* 0x0000020000017945 */ /* 0x000fe20003800000 */
[----:B------:R-:W-:Y:S02]  /*0460*/  CS2R R46, SRZ ;  /* 0x00000000002e7805 */ /* 0x000fe4000001ff00 */
[----:B------:R-:W-:Y:S02]  /*0470*/  CS2R R44, SRZ ;  /* 0x00000000002c7805 */ /* 0x000fe4000001ff00 */
[----:B------:R-:W-:Y:S02]  /*0480*/  ISETP.GE.OR P1, PT, R14, UR6, P0 ;  /* 0x000000060e007c0c */ /* 0x000fe40008726670 */
[----:B------:R-:W-:-:S11]  /*0490*/  CS2R R42, SRZ ;  /* 0x00000000002a7805 */ /* 0x000fd6000001ff00 */
[----:B------:R-:W-:Y:S05]  /*04a0*/  @P1 BRA `(.L_x_1941) ;  /* 0x0000000000681947 */ /* 0x000fea0003800000 */
[----:B------:R-:W0:Y:S02]  /*04b0*/  LDC.64 R46, c[0x0][0x210] ;  /* 0x00008400ff2e7b82 */ /* 0x000e240000000a00 */
[----:B0-----:R-:W-:-:S06]  /*04c0*/  IMAD.WIDE R46, R16, 0x8, R46 ;  /* 0x00000008102e7825 */ /* 0x001fcc00078e022e */
[----:B------:R-:W5:Y:S01]  /*04d0*/  LDG.E.64.CONSTANT R46, desc[UR8][R46.64] ;  /* 0x000000082e2e7981 */ /* 0x000f62000c1e9b00 */
[----:B------:R-:W-:Y:S01]  /*04e0*/  VIADD R4, R4, 0x1 ;  /* 0x0000000104047836 */ /* 0x000fe20000000000 */
[----:B------:R-:W-:Y:S03]  /*04f0*/  BSSY B2, `(.L_x_1942) ;  /* 0x0000011000027945 */ /* 0x000fe60003800000 */
[----:B------:R-:W0:Y:S08]  /*0500*/  I2F.F64 R26, R4 ;  /* 0x00000004001a7312 */ /* 0x000e300000201c00 */
        /* <DEDUP_REMOVED lines=11> */
[----:B------:R-:W-:-:S03]  /*05c0*/  MOV R21, R27 ;  /* 0x0000001b00157202 */ /* 0x000fc60000000f00 */
[----:B------:R-:W-:Y:S01]  /*05d0*/  VIADD R27, R0, 0xfff00000 ;  /* 0xfff00000001b7836 */ /* 0x000fe20000000000 */
[----:B------:R-:W-:-:S07]  /*05e0*/  MOV R0, 0x600 ;  /* 0x0000060000007802 */ /* 0x000fce0000000f00 */
[----:B-----5:R-:W-:Y:S05]  /*05f0*/  CALL.REL.NOINC `($__internal_40_$__cuda_sm20_dblrcp_rn_slowpath_v3) ;  /* 0x000000f000747944 */ /* 0x020fea0003c00000 */
.L_x_1943:
[----:B------:R-:W-:Y:S05]  /*0600*/  BSYNC B2 ;  /* 0x0000000000027941 */ /* 0x000fea0003800000 */
.L_x_1942:
[----:B------:R-:W-:Y:S02]  /*0610*/  IMAD.MOV.U32 R44, RZ, RZ, R24 ;  /* 0x000000ffff2c7224 */ /* 0x000fe400078e0018 */
[----:B------:R-:W-:Y:S02]  /*0620*/  IMAD.MOV.U32 R45, RZ, RZ, R25 ;  /* 0x000000ffff2d7224 */ /* 0x000fe400078e0019 */
[----:B------:R-:W-:Y:S02]  /*0630*/  IMAD.MOV.U32 R42, RZ, RZ, 0x0 ;  /* 0x00000000ff2a7424 */ /* 0x000fe400078e00ff */
[----:B------:R-:W-:-:S07]  /*0640*/  IMAD.MOV.U32 R43, RZ, RZ, 0x3ff00000 ;  /* 0x3ff00000ff2b7424 */ /* 0x000fce00078e00ff */
.L_x_1941:
[----:B------:R-:W-:Y:S05]  /*0650*/  BSYNC B1 ;  /* 0x0000000000017941 */ /* 0x000fea0003800000 */
.L_x_1940:
[C---:B------:R-:W-:Y:S01]  /*0660*/  IMAD.IADD R12, R13.reuse, 0x1, R14 ;  /* 0x000000010d0c7824 */ /* 0x040fe200078e020e */
[----:B------:R-:W-:Y:S01]  /*0670*/  BSSY B1, `(.L_x_1944) ;  /* 0x0000020000017945 */ /* 0x000fe20003800000 */
[----:B------:R-:W-:Y:S01]  /*0680*/  IMAD R11, R13, UR7, R16 ;  /* 0x000000070d0b7c24 */ /* 0x000fe2000f8e0210 */
[----:B------:R-:W-:Y:S02]  /*0690*/  CS2R R52, SRZ ;  /* 0x0000000000347805 */ /* 0x000fe4000001ff00 */
[----:B------:R-:W-:Y:S02]  /*06a0*/  CS2R R50, SRZ ;  /* 0x0000000000327805 */ /* 0x000fe4000001ff00 */
[----:B------:R-:W-:Y:S02]  /*06b0*/  ISETP.GE.OR P1, PT, R12, UR6, P0 ;  /* 0x000000060c007c0c */ /* 0x000fe40008726670 */
[----:B------:R-:W-:Y:S02]  /*06c0*/  CS2R R48, SRZ ;  /* 0x0000000000307805 */ /* 0x000fe4000001ff00 */
[----:B------:R-:W-:-:S09]  /*06d0*/  CS2R R16, SRZ ;  /* 0x0000000000107805 */ /* 0x000fd2000001ff00 */
        /* <DEDUP_REMOVED lines=19> */
[----:B-----5:R-:W-:Y:S05]  /*0810*/  CALL.REL.NOINC `($__internal_40_$__cuda_sm20_dblrcp_rn_slowpath_v3) ;  /* 0x000000ec00ec7944 */ /* 0x020fea0003c00000 */
.L_x_1947:
[----:B------:R-:W-:Y:S05]  /*0820*/  BSYNC B2 ;  /* 0x0000000000027941 */ /* 0x000fea0003800000 */
.L_x_1946:
[----:B------:R-:W-:Y:S02]  /*0830*/  IMAD.MOV.U32 R48, RZ, RZ, R24 ;  /* 0x000000ffff307224 */ /* 0x000fe400078e0018 */
[----:B------:R-:W-:Y:S02]  /*0840*/  IMAD.MOV.U32 R49, RZ, RZ, R25 ;  /* 0x000000ffff317224 */ /* 0x000fe400078e0019 */
[----:B------:R-:W-:Y:S02]  /*0850*/  IMAD.MOV.U32 R16, RZ, RZ, 0x0 ;  /* 0x00000000ff107424 */ /* 0x000fe400078e00ff */
[----:B------:R-:W-:-:S07]  /*0860*/  IMAD.MOV.U32 R17, RZ, RZ, 0x3ff00000 ;  /* 0x3ff00000ff117424 */ /* 0x000fce00078e00ff */
.L_x_1945:
[----:B------:R-:W-:Y:S05]  /*0870*/  BSYNC B1 ;  /* 0x0000000000017941 */ /* 0x000fea0003800000 */
.L_x_1944:
[----:B------:R-:W-:Y:S01]  /*0880*/  IMAD.IADD R12, R13, 0x1, R12 ;  /* 0x000000010d0c7824 */ /* 0x000fe200078e020c */
[----:B------:R-:W-:Y:S01]  /*0890*/  BSSY B1, `(.L_x_1948) ;  /* 0x000001e000017945 */ /* 0x000fe20003800000 */
[----:B------:R-:W-:Y:S02]  /*08a0*/  CS2R R56, SRZ ;  /* 0x0000000000387805 */ /* 0x000fe4000001ff00 */
[----:B------:R-:W-:Y:S02]  /*08b0*/  CS2R R54, SRZ ;  /* 0x0000000000367805 */ /* 0x000fe4000001ff00 */
[----:B------:R-:W-:-:S13]  /*08c0*/  ISETP.GE.OR P1, PT, R12, UR12, P0 ;  /* 0x0000000c0c007c0c */ /* 0x000fda0008726670 */
[----:B------:R-:W-:Y:S05]  /*08d0*/  @P1 BRA `(.L_x_1949) ;  /* 0x0000000000641947 */ /* 0x000fea0003800000 */
[----:B------:R-:W0:Y:S01]  /*08e0*/  LDC.64 R52, c[0x0][0x210] ;  /* 0x00008400ff347b82 */ /* 0x000e220000000a00 */
[----:B------:R-:W-:-:S04]  /*08f0*/  IMAD R15, R13, UR11, R11 ;  /* 0x0000000b0d0f7c24 */ /* 0x000fc8000f8e020b */
        /* <DEDUP_REMOVED lines=15> */
[----:B------:R-:W-:-:S03]  /*09f0*/  MOV R0, 0xa20 ;  /* 0x00000a2000007802 */ /* 0x000fc60000000f00 */
[----:B------:R-:W-:-:S07]  /*0a00*/  VIADD R27, R27, 0xfff00000 ;  /* 0xfff000001b1b7836 */ /* 0x000fce0000000000 */
[----:B-----5:R-:W-:Y:S05]  /*0a10*/  CALL.REL.NOINC `($__internal_40_$__cuda_sm20_dblrcp_rn_slowpath_v3) ;  /* 0x000000ec006c7944 */ /* 0x020fea0003c00000 */
.L_x_1951:
[----:B------:R-:W-:Y:S05]  /*0a20*/  BSYNC B2 ;  /* 0x0000000000027941 */ /* 0x000fea0003800000 */
.L_x_1950:
[----:B------:R-:W-:Y:S01]  /*0a30*/  MOV R56, R24 ;  /* 0x0000001800387202 */ /* 0x000fe20000000f00 */
[----:B------:R-:W-:Y:S02]  /*0a40*/  IMAD.MOV.U32 R57, RZ, RZ, R25 ;  /* 0x000000ffff397224 */ /* 0x000fe400078e0019 */
[----:B------:R-:W-:Y:S02]  /*0a50*/  IMAD.MOV.U32 R54, RZ, RZ, 0x0 ;  /* 0x00000000ff367424 */ /* 0x000fe400078e00ff */
[----:B------:R-:W-:-:S07]  /*0a60*/  IMAD.MOV.U32 R55, RZ, RZ, 0x3ff00000 ;  /* 0x3ff00000ff377424 */ /* 0x000fce00078e00ff */
.L_x_1949:
[----:B------:R-:W-:Y:S05]  /*0a70*/  BSYNC B1 ;  /* 0x0000000000017941 */ /* 0x000fea0003800000 */
.L_x_1948:
[----:B------:R-:W-:Y:S01]  /*0a80*/  IMAD R12, R2, R5, R12 ;  /* 0x00000005020c7224 */ /* 0x000fe200078e020c */
[----:B------:R-:W-:Y:S01]  /*0a90*/  BSSY B1, `(.L_x_1952) ;  /* 0x000001e000017945 */ /* 0x000fe20003800000 */
[----:B------:R-:W-:Y:S02]  /*0aa0*/  CS2R R58, SRZ ;  /* 0x00000000003a7805 */ /* 0x000fe4000001ff00 */
[----:B------:R-:W-:Y:S02]  /*0ab0*/  CS2R R24, SRZ ;  /* 0x0000000000187805 */ /* 0x000fe4000001ff00 */
[----:B------:R-:W-:Y:S02]  /*0ac0*/  CS2R R22, SRZ ;  /* 0x0000000000167805 */ /* 0x000fe4000001ff00 */
[----:B------:R-:W-:-:S13]  /*0ad0*/  ISETP.GE.OR P0, PT, R12, UR12, P0 ;  /* 0x0000000c0c007c0c */ /* 0x000fda0008706670 */
[----:B------:R-:W-:Y:S05]  /*0ae0*/  @P0 BRA `(.L_x_1953) ;  /* 0x0000000000600947 */ /* 0x000fea0003800000 */
[----:B------:R-:W0:Y:S01]  /*0af0*/  LDC.64 R20, c[0x0][0x210] ;  /* 0x00008400ff147b82 */ /* 0x000e220000000a00 */
[----:B------:R-:W-:-:S04]  /*0b00*/  IMAD R0, R13, UR11, R11 ;  /* 0x0000000b0d007c24 */ /* 0x000fc8000f8e020b */
        /* <DEDUP_REMOVED lines=19> */
.L_x_1955:
[----:B------:R-:W-:Y:S05]  /*0c40*/  BSYNC B2 ;  /* 0x0000000000027941 */ /* 0x000fea0003800000 */
.L_x_1954:
[----:B------:R-:W-:Y:S02]  /*0c50*/  IMAD.MOV.U32 R22, RZ, RZ, 0x0 ;  /* 0x00000000ff167424 */ /* 0x000fe400078e00ff */
[----:B------:R-:W-:-:S07]  /*0c60*/  IMAD.MOV.U32 R23, RZ, RZ, 0x3ff00000 ;  /* 0x3ff00000ff177424 */ /* 0x000fce00078e00ff */
.L_x_1953:
[----:B------:R-:W-:Y:S05]  /*0c70*/  BSYNC B1 ;  /* 0x0000000000017941 */ /* 0x000fea0003800000 */
.L_x_1952:
[----:B-----5:R-:W-:Y:S01]  /*0c80*/  DADD R20, R46, -R38 ;  /* 0x000000002e147229 */ /* 0x020fe20000000826 */
[----:B------:R-:W-:Y:S01]  /*0c90*/  ISETP.LE.AND P0, PT, R10, UR4, PT ;  /* 0x000000040a007c0c */ /* 0x000fe2000bf03270 */
[----:B------:R-:W-:Y:S01]  /*0ca0*/  DADD R26, R52, -R30 ;  /* 0x00000000341a7229 */ /* 0x000fe2000000081e */
[----:B------:R-:W-:Y:S01]  /*0cb0*/  UIADD3 UR5, UR4, 0x1, URZ ;  /* 0x0000000104057890 */ /* 0x000fe2000fffe03f */
[----:B------:R-:W-:-:S04]  /*0cc0*/  IADD3 R14, R13, R14, RZ ;  /* 0x0000000e0d0e7210 */ /* 0x000fc80007ffe0ff */
[----:B------:R-:W-:Y:S01]  /*0cd0*/  DFMA R38, R20, R44, R38 ;  /* 0x0000002c1426722b */ /* 0x000fe20000000026 */
[----:B------:R-:W-:Y:S01]  /*0ce0*/  IMAD R14, R13, 0x3, R14 ;  /* 0x000000030d0e7824 */ /* 0x000fe200078e020e */
[----:B------:R-:W-:Y:S01]  /*0cf0*/  DADD R44, R50, -R40 ;  /* 0x00000000322c7229 */ /* 0x000fe20000000828 */
[----:B------:R-:W-:Y:S01]  /*0d00*/  UMOV UR4, UR5 ;  /* 0x0000000500047c82 */ /* 0x000fe20008000000 */
[----:B------:R-:W-:-:S04]  /*0d10*/  DFMA R30, R26, R56, R30 ;  /* 0x000000381a1e722b */ /* 0x000fc8000000001e */
[----:B------:R-:W-:Y:S02]  /*0d20*/  DADD R46, -R38, R46 ;  /* 0x00000000262e7229 */ /* 0x000fe4000000012e */
[----:B------:R-:W-:Y:S02]  /*0d30*/  DFMA R40, R44, R48, R40 ;  /* 0x000000302c28722b */ /* 0x000fe40000000028 */
[----:B------:R-:W-:Y:S02]  /*0d40*/  DADD R48, R58, -R32 ;  /* 0x000000003a307229 */ /* 0x000fe40000000820 */
[----:B------:R-:W-:Y:S02]  /*0d50*/  DADD R52, -R30, R52 ;  /* 0x000000001e347229 */ /* 0x000fe40000000134 */
[----:B------:R-:W-:Y:S02]  /*0d60*/  DMUL R46, R20, R46 ;  /* 0x0000002e142e7228 */ /* 0x000fe40000000000 */
[----:B------:R-:W-:-:S02]  /*0d70*/  DADD R50, -R40, R50 ;  /* 0x0000000028327229 */ /* 0x000fc40000000132 */
[----:B------:R-:W-:Y:S02]  /*0d80*/  DFMA R32, R48, R24, R32 ;  /* 0x000000183020722b */ /* 0x000fe40000000020 */
[----:B------:R-:W-:Y:S02]  /*0d90*/  DMUL R52, R26, R52 ;  /* 0x000000341a347228 */ /* 0x000fe40000000000 */
[----:B------:R-:W-:Y:S02]  /*0da0*/  DFMA R34, R46, R42, R34 ;  /* 0x0000002a2e22722b */ /* 0x000fe40000000022 */
[----:B------:R-:W-:Y:S02]  /*0db0*/  DMUL R50, R44, R50 ;  /* 0x000000322c327228 */ /* 0x000fe40000000000 */
[----:B------:R-:W-:Y:S02]  /*0dc0*/  DADD R58, -R32, R58 ;  /* 0x00000000203a7229 */ /* 0x000fe4000000013a */
[----:B------:R-:W-:-:S04]  /*0dd0*/  DFMA R18, R52, R54, R18 ;  /* 0x000000363412722b */ /* 0x000fc80000000012 */
[----:B------:R-:W-:Y:S02]  /*0de0*/  DFMA R36, R50, R16, R36 ;  /* 0x000000103224722b */ /* 0x000fe40000000024 */
[----:B------:R-:W-:Y:S01]  /*0df0*/  DMUL R58, R48, R58 ;  /* 0x0000003a303a7228 */ /* 0x000fe20000000000 */
[----:B------:R-:W-:-:S04]  /*0e00*/  IMAD R16, R13, UR11, RZ ;  /* 0x0000000b0d107c24 */ /* 0x000fc8000f8e02ff */
[----:B------:R-:W-:-:S03]  /*0e10*/  IMAD R16, R16, 0x3, R11 ;  /* 0x0000000310107824 */ /* 0x000fc600078e020b */
[----:B------:R-:W-:Y:S01]  /*0e20*/  DFMA R28, R58, R22, R28 ;  /* 0x000000163a1c722b */ /* 0x000fe2000000001c */
[----:B------:R-:W-:Y:S10]  /*0e30*/  @!P0 BRA `(.L_x_1956) ;  /* 0xfffffff400808947 */ /* 0x000ff4000383ffff */
.L_x_1939:
[----:B------:R-:W-:Y:S01]  /*0e40*/  IMAD.IADD R11, R4, 0x1, R9 ;  /* 0x00000001040b7824 */ /* 0x000fe200078e0209 */
[----:B------:R-:W-:Y:S04]  /*0e50*/  BSSY B1, `(.L_x_1957) ;  /* 0x0000010000017945 */ /* 0x000fe80003800000 */
[----:B------:R-:W-:-:S06]  /*0e60*/  VIMNMX R20, R11, 0x1, !PT ;  /* 0x000000010b147848 */ /* 0x000fcc0007fe0100 */
        /* <DEDUP_REMOVED lines=13> */
[----:B------:R-:W-:Y:S05]  /*0f40*/  CALL.REL.NOINC `($__internal_40_$__cuda_sm20_dblrcp_rn_slowpath_v3) ;  /* 0x000000e800207944 */ /* 0x000fea0003c00000 */
.L_x_1958:
[----:B------:R-:W-:Y:S05]  /*0f50*/  BSYNC B1 ;  /* 0x0000000000017941 */ /* 0x000fea0003800000 */
.L_x_1957:
[----:B------:R-:W-:Y:S01]  /*0f60*/  IMAD.IADD R13, R11, 0x1, R6 ;  /* 0x000000010b0d7824 */ /* 0x000fe200078e0206 */
[----:B------:R-:W-:Y:S01]  /*0f70*/  DADD R26, R38, -R40 ;  /* 0x00000000261a7229 */ /* 0x000fe20000000828 */
[----:B------:R-:W0:Y:S01]  /*0f80*/  I2F.F64 R14, R9 ;  /* 0x00000009000e7312 */ /* 0x000e220000201c00 */
[----:B------:R-:W-:Y:S02]  /*0f90*/  BSSY B1, `(.L_x_1959) ;  /* 0x0000019000017945 */ /* 0x000fe40003800000 */
[----:B------:R-:W-:-:S04]  /*0fa0*/  VIMNMX R20, R13, 0x1, !PT ;  /* 0x000000010d147848 */ /* 0x000fc80007fe0100 */
[----:B------:R-:W-:Y:S01]  /*0fb0*/  DMUL R26, R26, R26 ;  /* 0x0000001a1a1a7228 */ /* 0x000fe20000000000 */
[----:B------:R-:W1:Y:S07]  /*0fc0*/  I2F.F64 R22, R4 ;  /* 0x0000000400167312 */ /* 0x000e6e0000201c00 */
[----:B0-----:R-:W-:Y:S01]  /*0fd0*/  DMUL R26, R14, R26 ;  /* 0x0000001a0e1a7228 */ /* 0x001fe20000000000 */
[----:B------:R-:W0:Y:S01]  /*0fe0*/  I2F.F64 R20, R20 ;  /* 0x0000001400147312 */ /* 0x000e220000201c00 */
[----:B-1----:R-:W-:-:S06]  /*0ff0*/  DMUL R38, R22, R38 ;  /* 0x0000002616267228 */ /* 0x002fcc0000000000 */
[----:B------:R-:W-:Y:S01]  /*1000*/  DMUL R26, R22, R26 ;  /* 0x0000001a161a7228 */ /* 0x000fe20000000000 */
[----:B0-----:R-:W0:Y:S01]  /*1010*/  MUFU.RCP64H R17, R21 ;  /* 0x0000001500117308 */ /* 0x001e220000001800 */
[----:B------:R-:W-:Y:S01]  /*1020*/  VIADD R16, R21, 0x300402 ;  /* 0x0030040215107836 */ /* 0x000fe20000000000 */
[----:B------:R-:W-:-:S05]  /*1030*/  DFMA R14, R14, R40, R38 ;  /* 0x000000280e0e722b */ /* 0x000fca0000000026 */
[-C--:B------:R-:W-:Y:S01]  /*1040*/  DFMA R26, R26, R24.reuse, R36 ;  /* 0x000000181a1a722b */ /* 0x080fe20000000024 */
[----:B------:R-:W-:Y:S02]  /*1050*/  FSETP.GEU.AND P0, PT, |R16|, 5.8789094863358348022e-39, PT ;  /* 0x004004021000780b */ /* 0x000fe40003f0e200 */
[----:B------:R-:W-:-:S05]  /*1060*/  DMUL R14, R14, R24 ;  /* 0x000000180e0e7228 */ /* 0x000fca0000000000 */
[----:B------:R-:W-:Y:S02]  /*1070*/  DADD R34, R26, R34 ;  /* 0x000000001a227229 */ /* 0x000fe40000000022 */
        /* <DEDUP_REMOVED lines=10> */
.L_x_1960:
[----:B------:R-:W-:Y:S05]  /*1120*/  BSYNC B1 ;  /* 0x0000000000017941 */ /* 0x000fea0003800000 */
.L_x_1959:
        /* <DEDUP_REMOVED lines=27> */
[----:B------:R-:W-:Y:S05]  /*12e0*/  CALL.REL.NOINC `($__internal_40_$__cuda_sm20_dblrcp_rn_slowpath_v3) ;  /* 0x000000e400387944 */ /* 0x000fea0003c00000 */
.L_x_1962:
[----:B------:R-:W-:Y:S05]  /*12f0*/  BSYNC B1 ;  /* 0x0000000000017941 */ /* 0x000fea0003800000 */
.L_x_1961:
[----:B------:R-:W-:Y:S01]  /*1300*/  DADD R14, R10, -R32 ;  /* 0x000000000a0e7229 */ /* 0x000fe20000000820 */
[----:B------:R-:W0:Y:S01]  /*1310*/  I2F.F64 R8, R8 ;  /* 0x0000000800087312 */ /* 0x000e220000201c00 */
[----:B------:R-:W-:-:S04]  /*1320*/  SHF.R.U32.HI R0, RZ, 0x1, R2 ;  /* 0x00000001ff007819 */ /* 0x000fc80000011602 */
[----:B------:R-:W-:Y:S02]  /*1330*/  ISETP.NE.AND P0, PT, R0, RZ, PT ;  /* 0x000000ff0000720c */ /* 0x000fe40003f05270 */
[----:B------:R-:W-:Y:S01]  /*1340*/  DMUL R14, R14, R14 ;  /* 0x0000000e0e0e7228 */ /* 0x000fe20000000000 */
[----:B------:R-:W1:Y:S07]  /*1350*/  I2F.F64 R12, R13 ;  /* 0x0000000d000c7312 */ /* 0x000e6e0000201c00 */
[----:B0-----:R-:W-:-:S02]  /*1360*/  DMUL R14, R8, R14 ;  /* 0x0000000e080e7228 */ /* 0x001fc40000000000 */
[----:B-1----:R-:W-:-:S06]  /*1370*/  DMUL R10, R10, R12 ;  /* 0x0000000c0a0a7228 */ /* 0x002fcc0000000000 */
[----:B------:R-:W-:Y:S02]  /*1380*/  DMUL R14, R12, R14 ;  /* 0x0000000e0c0e7228 */ /* 0x000fe40000000000 */
[----:B------:R-:W-:-:S06]  /*1390*/  DFMA R10, R8, R32, R10 ;  /* 0x00000020080a722b */ /* 0x000fcc000000000a */
[-C--:B------:R-:W-:Y:S02]  /*13a0*/  DFMA R14, R14, R24.reuse, R28 ;  /* 0x000000180e0e722b */ /* 0x080fe4000000001c */
[----:B------:R-:W-:-:S06]  /*13b0*/  DMUL R28, R10, R24 ;  /* 0x000000180a1c7228 */ /* 0x000fcc0000000000 */
[----:B------:R-:W-:Y:S01]  /*13c0*/  DADD R14, R34, R14 ;  /* 0x00000000220e7229 */ /* 0x000fe2000000000e */
[----:B------:R-:W-:Y:S10]  /*13d0*/  @!P0 BRA `(.L_x_1963) ;  /* 0x0000006800488947 */ /* 0x000ff40003800000 */
[----:B------:R-:W0:Y:S01]  /*13e0*/  S2R R8, SR_TID.X ;  /* 0x0000000000087919 */ /* 0x000e220000002100 */
[----:B------:R-:W1:Y:S01]  /*13f0*/  S2UR UR6, SR_CgaCtaId ;  /* 0x00000000000679c3 */ /* 0x000e620000008800 */
[----:B------:R-:W-:Y:S01]  /*1400*/  LOP3.LUT R6, R2, 0xfffffffe, RZ, 0xc0, !PT ;  /* 0xfffffffe02067812 */ /* 0x000fe200078ec0ff */
[----:B------:R-:W-:Y:S01]  /*1410*/  UMOV UR4, 0x400 ;  /* 0x0000040000047882 */ /* 0x000fe20000000000 */
[----:B------:R-:W-:Y:S01]  /*1420*/  IMAD.IADD R11, R0, 0x1, R3 ;  /* 0x00000001000b7824 */ /* 0x000fe200078e0203 */
[----:B------:R-:W-:Y:S01]  /*1430*/  UIADD3 UR5, UR4, 0x1000, URZ ;  /* 0x0000100004057890 */ /* 0x000fe2000fffe03f */
[----:B------:R-:W-:Y:S01]  /*1440*/  ISETP.GE.U32.AND P0, PT, R3, R6, PT ;  /* 0x000000060300720c */ /* 0x000fe20003f06070 */
[----:B------:R-:W-:Y:S01]  /*1450*/  BSSY B1, `(.L_x_1964) ;  /* 0x0000037000017945 */ /* 0x000fe20003800000 */
[----:B-1----:R-:W-:Y:S02]  /*1460*/  ULEA UR7, UR6, UR4, 0x18 ;  /* 0x0000000406077291 */ /* 0x002fe4000f8ec03f */
[----:B------:R-:W-:-:S02]  /*1470*/  UIADD3 UR4, UR4, 0x2000, URZ ;  /* 0x0000200004047890 */ /* 0x000fc4000fffe03f */
[----:B------:R-:W-:Y:S02]  /*1480*/  ULEA UR5, UR6, UR5, 0x18 ;  /* 0x0000000506057291 */ /* 0x000fe4000f8ec03f */
[----:B------:R-:W-:Y:S01]  /*1490*/  ULEA UR4, UR6, UR4, 0x18 ;  /* 0x0000000406047291 */ /* 0x000fe2000f8ec03f */
[----:B0-----:R-:W-:-:S05]  /*14a0*/  IMAD R9, R3, UR10, R8 ;  /* 0x0000000a03097c24 */ /* 0x001fca000f8e0208 */
[C---:B------:R-:W-:Y:S02]  /*14b0*/  LEA R13, R9.reuse, UR7, 0x3 ;  /* 0x00000007090d7c11 */ /* 0x040fe4000f8e18ff */
[C---:B------:R-:W-:Y:S02]  /*14c0*/  LEA R6, R9.reuse, UR5, 0x3 ;  /* 0x0000000509067c11 */ /* 0x040fe4000f8e18ff */
[----:B------:R-:W-:Y:S01]  /*14d0*/  LEA R9, R9, UR4, 0x2 ;  /* 0x0000000409097c11 */ /* 0x000fe2000f8e10ff */
[----:B------:R0:W-:Y:S04]  /*14e0*/  @!P0 STS.64 [R13], R28 ;  /* 0x0000001c0d008388 */ /* 0x0001e80000000a00 */
[----:B------:R0:W-:Y:S04]  /*14f0*/  @!P0 STS.64 [R6], R14 ;  /* 0x0000000e06008388 */ /* 0x0001e80000000a00 */
[----:B------:R0:W-:Y:S01]  /*1500*/  @!P0 STS [R9], R4 ;  /* 0x0000000409008388 */ /* 0x0001e20000000800 */
[----:B------:R-:W-:Y:S01]  /*1510*/  BAR.SYNC.DEFER_BLOCKING 0x0 ;  /* 0x0000000000007b1d */ /* 0x000fe20000010000 */
[----:B------:R-:W-:-:S04]  /*1520*/  ISETP.GE.U32.AND P0, PT, R11, R2, PT ;  /* 0x000000020b00720c */ /* 0x000fc80003f06070 */
[----:B------:R-:W-:-:S13]  /*1530*/  ISETP.GE.U32.OR P0, PT, R3, R0, P0 ;  /* 0x000000000300720c */ /* 0x000fda0000706470 */
[----:B0-----:R-:W-:Y:S05]  /*1540*/  @P0 BRA `(.L_x_1965) ;  /* 0x00000000009c0947 */ /* 0x001fea0003800000 */
[----:B------:R-:W-:Y:S01]  /*1550*/  IMAD R0, R0, UR10, RZ ;  /* 0x0000000a00007c24 */ /* 0x000fe2000f8e02ff */
[----:B------:R-:W-:Y:S03]  /*1560*/  BSSY B2, `(.L_x_1966) ;  /* 0x0000017000027945 */ /* 0x000fe60003800000 */
[C---:B------:R-:W-:Y:S02]  /*1570*/  IMAD R11, R0.reuse, 0x4, R9 ;  /* 0x00000004000b7824 */ /* 0x040fe400078e0209 */
[C---:B------:R-:W-:Y:S02]  /*1580*/  IMAD R12, R0.reuse, 0x8, R13 ;  /* 0x00000008000c7824 */ /* 0x040fe400078e020d */
[----:B------:R-:W-:Y:S02]  /*1590*/  IMAD R10, R0, 0x8, R6 ;  /* 0x00000008000a7824 */ /* 0x000fe400078e0206 */
[----:B------:R-:W0:Y:S02]  /*15a0*/  LDS R11, [R11] ;  /* 0x000000000b0b7984 */ /* 0x000e240000000800 */
[----:B0-----:R-:W-:-:S05]  /*15b0*/  IMAD.IADD R8, R4, 0x1, R11 ;  /* 0x0000000104087824 */ /* 0x001fca00078e020b */
        /* <DEDUP_REMOVED lines=14> */
[----:B------:R-:W-:Y:S01]  /*16a0*/  IMAD.MOV.U32 R21, RZ, RZ, R23 ;  /* 0x000000ffff157224 */ /* 0x000fe200078e0017 */
[----:B------:R-:W-:-:S07]  /*16b0*/  IADD3 R27, R27, -0x100000, RZ ;  /* 0xfff000001b1b7810 */ /* 0x000fce0007ffe0ff */
[----:B------:R-:W-:Y:S05]  /*16c0*/  CALL.REL.NOINC `($__internal_40_$__cuda_sm20_dblrcp_rn_slowpath_v3) ;  /* 0x000000e000407944 */ /* 0x000fea0003c00000 */
.L_x_1967:
[----:B------:R-:W-:Y:S05]  /*16d0*/  BSYNC B2 ;  /* 0x0000000000027941 */ /* 0x000fea0003800000 */
.L_x_1966:
[----:B------:R-:W0:Y:S01]  /*16e0*/  LDS.64 R16, [R12] ;  /* 0x000000000c107984 */ /* 0x000e220000000a00 */
[----:B------:R-:W1:Y:S03]  /*16f0*/  I2F.F64 R20, R11 ;  /* 0x0000000b00147312 */ /* 0x000e660000201c00 */
[----:B------:R-:W2:Y:S01]  /*1700*/  LDS.64 R26, [R10] ;  /* 0x000000000a1a7984 */ /* 0x000ea20000000a00 */
[----:B0-----:R-:W-:Y:S02]  /*1710*/  DADD R18, R28, -R16 ;  /* 0x000000001c127229 */ /* 0x001fe40000000810 */
[----:B-1----:R-:W-:-:S06]  /*1720*/  DMUL R16, R16, R20 ;  /* 0x0000001410107228 */ /* 0x002fcc0000000000 */
[----:B------:R-:W-:Y:S02]  /*1730*/  DMUL R22, R18, R18 ;  /* 0x0000001212167228 */ /* 0x000fe40000000000 */
[----:B------:R0:W1:Y:S06]  /*1740*/  I2F.F64 R18, R4 ;  /* 0x0000000400127312 */ /* 0x00006c0000201c00 */
[----:B------:R-:W-:Y:S01]  /*1750*/  DMUL R22, R20, R22 ;  /* 0x0000001614167228 */ /* 0x000fe20000000000 */
[----:B0-----:R-:W-:-:S07]  /*1760*/  IMAD.MOV.U32 R4, RZ, RZ, R8 ;  /* 0x000000ffff047224 */ /* 0x001fce00078e0008 */
[----:B-1----:R-:W-:Y:S02]  /*1770*/  DMUL R22, R18, R22 ;  /* 0x0000001612167228 */ /* 0x002fe40000000000 */
[----:B------:R-:W-:-:S06]  /*1780*/  DFMA R16, R28, R18, R16 ;  /* 0x000000121c10722b */ /* 0x000fcc0000000010 */
[-C--:B--2---:R-:W-:Y:S02]  /*1790*/  DFMA R22, R22, R24.reuse, R26 ;  /* 0x000000181616722b */ /* 0x084fe4000000001a */
[----:B------:R-:W-:-:S06]  /*17a0*/  DMUL R28, R16, R24 ;  /* 0x00000018101c7228 */ /* 0x000fcc0000000000 */
[----:B------:R-:W-:-:S11]  /*17b0*/  DADD R14, R14, R22 ;  /* 0x000000000e0e7229 */ /* 0x000fd60000000016 */
.L_x_1965:
[----:B------:R-:W-:Y:S05]  /*17c0*/  BSYNC B1 ;  /* 0x0000000000017941 */ /* 0x000fea0003800000 */
.L_x_1964:
[----:B------:R-:W-:-:S04]  /*17d0*/  SHF.R.U32.HI R0, RZ, 0x2, R2 ;  /* 0x00000002ff007819 */ /* 0x000fc80000011602 */
[----:B------:R-:W-:-:S13]  /*17e0*/  ISETP.NE.AND P0, PT, R0, RZ, PT ;  /* 0x000000ff0000720c */ /* 0x000fda0003f05270 */
[----:B------:R-:W-:Y:S05]  /*17f0*/  @!P0 BRA `(.L_x_1963) ;  /* 0x0000006400408947 */ /* 0x000fea0003800000 */
[C---:B------:R-:W-:Y:S01]  /*1800*/  IMAD.SHL.U32 R8, R0.reuse, 0x2, RZ ;  /* 0x0000000200087824 */ /* 0x040fe200078e00ff */
[----:B------:R-:W-:Y:S01]  /*1810*/  BSSY B1, `(.L_x_1968) ;  /* 0x0000031000017945 */ /* 0x000fe20003800000 */
[----:B------:R-:W-:-:S03]  /*1820*/  IMAD.IADD R11, R0, 0x1, R3 ;  /* 0x00000001000b7824 */ /* 0x000fc600078e0203 */
[----:B------:R-:W-:-:S13]  /*1830*/  ISETP.GE.U32.AND P0, PT, R3, R8, PT ;  /* 0x000000080300720c */ /* 0x000fda0003f06070 */
        /* <DEDUP_REMOVED lines=30> */
[----:B------:R-:W-:Y:S05]  /*1a20*/  CALL.REL.NOINC `($__internal_40_$__cuda_sm20_dblrcp_rn_slowpath_v3) ;  /* 0x000000dc00687944 */ /* 0x000fea0003c00000 */
.L_x_1971:
[----:B------:R-:W-:Y:S05]  /*1a30*/  BSYNC B2 ;  /* 0x0000000000027941 */ /* 0x000fea0003800000 */
.L_x_1970:
[----:B------:R-:W0:Y:S01]  /*1a40*/  LDS.64 R16, [R12] ;  /* 0x000000000c107984 */ /* 0x000e220000000a00 */
[----:B------:R-:W1:Y:S03]  /*1a50*/  I2F.F64 R20, R11 ;  /* 0x0000000b00147312 */ /* 0x000e660000201c00 */
[----:B------:R-:W2:Y:S05]  /*1a60*/  LDS.64 R22, [R10] ;  /* 0x000000000a167984 */ /* 0x000eaa0000000a00 */
[----:B------:R3:W4:Y:S02]  /*1a70*/  I2F.F64 R26, R4 ;  /* 0x00000004001a7312 */ /* 0x0007240000201c00 */
[----:B---3--:R-:W-:Y:S01]  /*1a80*/  IMAD.MOV.U32 R4, RZ, RZ, R8 ;  /* 0x000000ffff047224 */ /* 0x008fe200078e0008 */
[----:B0-----:R-:W-:-:S02]  /*1a90*/  DADD R18, R28, -R16 ;  /* 0x000000001c127229 */ /* 0x001fc40000000810 */
[----:B-1----:R-:W-:-:S06]  /*1aa0*/  DMUL R16, R16, R20 ;  /* 0x0000001410107228 */ /* 0x002fcc0000000000 */
[----:B------:R-:W-:Y:S02]  /*1ab0*/  DMUL R18, R18, R18 ;  /* 0x0000001212127228 */ /* 0x000fe40000000000 */
[----:B----4-:R-:W-:-:S06]  /*1ac0*/  DFMA R16, R28, R26, R16 ;  /* 0x0000001a1c10722b */ /* 0x010fcc0000000010 */
[----:B------:R-:W-:Y:S02]  /*1ad0*/  DMUL R18, R20, R18 ;  /* 0x0000001214127228 */ /* 0x000fe40000000000 */
[----:B------:R-:W-:-:S06]  /*1ae0*/  DMUL R28, R16, R24 ;  /* 0x00000018101c7228 */ /* 0x000fcc0000000000 */
[----:B------:R-:W-:-:S08]  /*1af0*/  DMUL R18, R26, R18 ;  /* 0x000000121a127228 */ /* 0x000fd00000000000 */
[----:B--2---:R-:W-:-:S08]  /*1b00*/  DFMA R18, R18, R24, R22 ;  /* 0x000000181212722b */ /* 0x004fd00000000016 */
[----:B------:R-:W-:-:S11]  /*1b10*/  DADD R14, R14, R18 ;  /* 0x000000000e0e7229 */ /* 0x000fd60000000012 */
.L_x_1969:
[----:B------:R-:W-:Y:S05]  /*1b20*/  BSYNC B1 ;  /* 0x0000000000017941 */ /* 0x000fea0003800000 */
.L_x_1968:
        /* <DEDUP_REMOVED lines=16> */
[C---:B------:R-:W-:Y:S01]  /*1c30*/  IMAD R11, R0.reuse, 0x4, R9 ;  /* 0x00000004000b7824 */ /* 0x040fe200078e0209 */
[C---:B------:R-:W-:Y:S01]  /*1c40*/  LEA R12, R0.reuse, R13, 0x3 ;  /* 0x0000000d000c7211 */ /* 0x040fe200078e18ff */
[----:B------:R-:W-:-:S04]  /*1c50*/  IMAD R10, R0, 0x8, R6 ;  /* 0x00000008000a7824 */ /* 0x000fc800078e0206 */
        /* <DEDUP_REMOVED lines=18> */
[----:B------:R-:W-:Y:S05]  /*1d80*/  CALL.REL.NOINC `($__internal_40_$__cuda_sm20_dblrcp_rn_slowpath_v3) ;  /* 0x000000d800907944 */ /* 0x000fea0003c00000 */
.L_x_1975:
[----:B------:R-:W-:Y:S05]  /*1d90*/  BSYNC B2 ;  /* 0x0000000000027941 */ /* 0x000fea0003800000 */
.L_x_1974:
        /* <DEDUP_REMOVED lines=14> */
.L_x_1973:
[----:B------:R-:W-:Y:S05]  /*1e80*/  BSYNC B1 ;  /* 0x0000000000017941 */ /* 0x000fea0003800000 */
.L_x_1972:
        /* <DEDUP_REMOVED lines=20> */
[----:B0-----:R-:W-:-:S04]  /*1fd0*/  IADD3 R8, R4, R11, RZ ;  /* 0x0000000b04087210 */ /* 0x001fc80007ffe0ff */
        /* <DEDUP_REMOVED lines=17> */
.L_x_1979:
[----:B------:R-:W-:Y:S05]  /*20f0*/  BSYNC B2 ;  /* 0x0000000000027941 */ /* 0x000fea0003800000 */
.L_x_1978:
        /* <DEDUP_REMOVED lines=14> */
.L_x_1977:
[----:B------:R-:W-:Y:S05]  /*21e0*/  BSYNC B1 ;  /* 0x0000000000017941 */ /* 0x000fea0003800000 */
.L_x_1976:
[----:B------:R-:W-:-:S04]  /*21f0*/  SHF.R.U32.HI R0, RZ, 0x5, R2 ;  /* 0x00000005ff007819 */ /* 0x000fc80000011602 */
[----:B------:R-:W-:-:S13]  /*2200*/  ISETP.NE.AND P0, PT, R0, RZ, PT ;  /* 0x000000ff0000720c */ /* 0x000fda0003f05270 */
[----:B------:R-:W-:Y:S05]  /*2210*/  @!P0 BRA `(.L_x_1963) ;  /* 0x0000005800b88947 */ /* 0x000fea0003800000 */
[C---:B------:R-:W-:Y:S01]  /*2220*/  IMAD.SHL.U32 R8, R0.reuse, 0x2, RZ ;  /* 0x0000000200087824 */ /* 0x040fe200078e00ff */
[----:B------:R-:W-:Y:S01]  /*2230*/  IADD3 R11, R0, R3, RZ ;  /* 0x00000003000b7210 */ /* 0x000fe20007ffe0ff */
[----:B------:R-:W-:Y:S03]  /*2240*/  BSSY B1, `(.L_x_1980) ;  /* 0x0000030000017945 */ /* 0x000fe60003800000 */
        /* <DEDUP_REMOVED lines=32> */
.L_x_1983:
[----:B------:R-:W-:Y:S05]  /*2450*/  BSYNC B2 ;  /* 0x0000000000027941 */ /* 0x000fea0003800000 */
.L_x_1982:
[----:B------:R-:W0:Y:S01]  /*2460*/  LDS.64 R16, [R12] ;  /* 0x000000000c107984 */ /* 0x000e220000000a00 */
[----:B------:R-:W1:Y:S03]  /*2470*/  I2F.F64 R20, R11 ;  /* 0x0000000b00147312 */ /* 0x000e660000201c00 */
[----:B------:R-:W2:Y:S05]  /*2480*/  LDS.64 R22, [R10] ;  /* 0x000000000a167984 */ /* 0x000eaa0000000a00 */
[----:B------:R3:W4:Y:S02]  /*2490*/  I2F.F64 R26, R4 ;  /* 0x00000004001a7312 */ /* 0x0007240000201c00 */
[----:B---3--:R-:W-:Y:S01]  /*24a0*/  MOV R4, R8 ;  /* 0x0000000800047202 */ /* 0x008fe20000000f00 */
        /* <DEDUP_REMOVED lines=9> */
.L_x_1981:
[----:B------:R-:W-:Y:S05]  /*2540*/  BSYNC B1 ;  /* 0x0000000000017941 */ /* 0x000fea0003800000 */
.L_x_1980:
        /* <DEDUP_REMOVED lines=38> */
.L_x_1987:
[----:B------:R-:W-:Y:S05]  /*27b0*/  BSYNC B2 ;  /* 0x0000000000027941 */ /* 0x000fea0003800000 */
.L_x_1986:
        /* <DEDUP_REMOVED lines=14> */
.L_x_1985:
[----:B------:R-:W-:Y:S05]  /*28a0*/  BSYNC B1 ;  /* 0x0000000000017941 */ /* 0x000fea0003800000 */
.L_x_1984:
        /* <DEDUP_REMOVED lines=38> */
.L_x_1991:
[----:B------:R-:W-:Y:S05]  /*2b10*/  BSYNC B2 ;  /* 0x0000000000027941 */ /* 0x000fea0003800000 */
.L_x_1990:
        /* <DEDUP_REMOVED lines=14> */
.L_x_1989:
[----:B------:R-:W-:Y:S05]  /*2c00*/  BSYNC B1 ;  /* 0x0000000000017941 */ /* 0x000fea0003800000 */
.L_x_1988:
        /* <DEDUP_REMOVED lines=38> */
.L_x_1995:
[----:B------:R-:W-:Y:S05]  /*2e70*/  BSYNC B2 ;  /* 0x0000000000027941 */ /* 0x000fea0003800000 */
.L_x_1994:
        /* <DEDUP_REMOVED lines=14> */
.L_x_1993:
[----:B------:R-:W-:Y:S05]  /*2f60*/  BSYNC B1 ;  /* 0x0000000000017941 */ /* 0x000fea0003800000 */
.L_x_1992:
        /* <DEDUP_REMOVED lines=18> */
[----:B------:R-:W-:-:S05]  /*3090*/  IMAD R10, R0, 0x8, R6 ;  /* 0x00000008000a7824 */ /* 0x000fca00078e0206 */
        /* <DEDUP_REMOVED lines=19> */
.L_x_1999:
[----:B------:R-:W-:Y:S05]  /*31d0*/  BSYNC B2 ;  /* 0x0000000000027941 */ /* 0x000fea0003800000 */
.L_x_1998:
        /* <DEDUP_REMOVED lines=14> */
.L_x_1997:
[----:B------:R-:W-:Y:S05]  /*32c0*/  BSYNC B1 ;  /* 0x0000000000017941 */ /* 0x000fea0003800000 */
.L_x_1996:
[----:B------:R-:W-:-:S04]  /*32d0*/  SHF.R.U32.HI R0, RZ, 0xa, R2 ;  /* 0x0000000aff007819 */ /* 0x000fc80000011602 */
[----:B------:R-:W-:-:S13]  /*32e0*/  ISETP.NE.AND P0, PT, R0, RZ, PT ;  /* 0x000000ff0000720c */ /* 0x000fda0003f05270 */
[----:B------:R-:W-:Y:S05]  /*32f0*/  @!P0 BRA `(.L_x_1963) ;  /* 0x0000004800808947 */ /* 0x000fea0003800000 */
[C---:B------:R-:W-:Y:S01]  /*3300*/  SHF.L.U32 R8, R0.reuse, 0x1, RZ ;  /* 0x0000000100087819 */ /* 0x040fe200000006ff */
[----:B------:R-:W-:Y:S01]  /*3310*/  IMAD.IADD R11, R0, 0x1, R3 ;  /* 0x00000001000b7824 */ /* 0x000fe200078e0203 */
[----:B------:R-:W-:Y:S02]  /*3320*/  BSSY B1, `(.L_x_2000) ;  /* 0x0000030000017945 */ /* 0x000fe40003800000 */
        /* <DEDUP_REMOVED lines=32> */
.L_x_2003:
[----:B------:R-:W-:Y:S05]  /*3530*/  BSYNC B2 ;  /* 0x0000000000027941 */ /* 0x000fea0003800000 */
.L_x_2002:
        /* <DEDUP_REMOVED lines=14> */
.L_x_2001:
[----:B------:R-:W-:Y:S05]  /*3620*/  BSYNC B1 ;  /* 0x0000000000017941 */ /* 0x000fea0003800000 */
.L_x_2000:
        /* <DEDUP_REMOVED lines=38> */
.L_x_2007:
[----:B------:R-:W-:Y:S05]  /*3890*/  BSYNC B2 ;  /* 0x0000000000027941 */ /* 0x000fea0003800000 */
.L_x_2006:
        /* <DEDUP_REMOVED lines=14> */
.L_x_2005:
[----:B------:R-:W-:Y:S05]  /*3980*/  BSYNC B1 ;  /* 0x0000000000017941 */ /* 0x000fea0003800000 */
.L_x_2004:
        /* <DEDUP_REMOVED lines=38> */
.L_x_2011:
[----:B------:R-:W-:Y:S05]  /*3bf0*/  BSYNC B2 ;  /* 0x0000000000027941 */ /* 0x000fea0003800000 */
.L_x_2010:
        /* <DEDUP_REMOVED lines=14> */
.L_x_2009:
[----:B------:R-:W-:Y:S05]  /*3ce0*/  BSYNC B1 ;  /* 0x0000000000017941 */ /* 0x000fea0003800000 */
.L_x_2008:
        /* <DEDUP_REMOVED lines=38> */
.L_x_2015:
[----:B------:R-:W-:Y:S05]  /*3f50*/  BSYNC B2 ;  /* 0x0000000000027941 */ /* 0x000fea0003800000 */
.L_x_2014:
        /* <DEDUP_REMOVED lines=14> */
.L_x_2013:
[----:B------:R-:W-:Y:S05]  /*4040*/  BSYNC B1 ;  /* 0x0000000000017941 */ /* 0x000fea0003800000 */
.L_x_2012:
        /* <DEDUP_REMOVED lines=38> */
.L_x_2019:
[----:B------:R-:W-:Y:S05]  /*42b0*/  BSYNC B2 ;  /* 0x0000000000027941 */ /* 0x000fea0003800000 */
.L_x_2018:
        /* <DEDUP_REMOVED lines=14> */
.L_x_2017:
[----:B------:R-:W-:Y:S05]  /*43a0*/  BSYNC B1 ;  /* 0x0000000000017941 */ /* 0x000fea0003800000 */
.L_x_2016:
        /* <DEDUP_REMOVED lines=38> */
.L_x_2023:
[----:B------:R-:W-:Y:S05]  /*4610*/  BSYNC B2 ;  /* 0x0000000000027941 */ /* 0x000fea0003800000 */
.L_x_2022:
        /* <DEDUP_REMOVED lines=14> */
.L_x_2021:
[----:B------:R-:W-:Y:S05]  /*4700*/  BSYNC B1 ;  /* 0x0000000000017941 */ /* 0x000fea0003800000 */
.L_x_2020:
        /* <DEDUP_REMOVED lines=38> */
.L_x_2027:
[----:B------:R-:W-:Y:S05]  /*4970*/  BSYNC B2 ;  /* 0x0000000000027941 */ /* 0x000fea0003800000 */
.L_x_2026:
        /* <DEDUP_REMOVED lines=14> */
.L_x_2025:
[----:B------:R-:W-:Y:S05]  /*4a60*/  BSYNC B1 ;  /* 0x0000000000017941 */ /* 0x000fea0003800000 */
.L_x_2024:
        /* <DEDUP_REMOVED lines=38> */
.L_x_2031:
[----:B------:R-:W-:Y:S05]  /*4cd0*/  BSYNC B2 ;  /* 0x0000000000027941 */ /* 0x000fea0003800000 */
.L_x_2030:
        /* <DEDUP_REMOVED lines=14> */
.L_x_2029:
[----:B------:R-:W-:Y:S05]  /*4dc0*/  BSYNC B1 ;  /* 0x0000000000017941 */ /* 0x000fea0003800000 */
.L_x_2028:
        /* <DEDUP_REMOVED lines=38> */
.L_x_2035:
[----:B------:R-:W-:Y:S05]  /*5030*/  BSYNC B2 ;  /* 0x0000000000027941 */ /* 0x000fea0003800000 */
.L_x_2034:
        /* <DEDUP_REMOVED lines=14> */
.L_x_2033:
[----:B------:R-:W-:Y:S05]  /*5120*/  BSYNC B1 ;  /* 0x0000000000017941 */ /* 0x000fea0003800000 */
.L_x_2032:
        /* <DEDUP_REMOVED lines=38> */
.L_x_2039:
[----:B------:R-:W-:Y:S05]  /*5390*/  BSYNC B2 ;  /* 0x0000000000027941 */ /* 0x000fea0003800000 */
.L_x_2038:
        /* <DEDUP_REMOVED lines=14> */
.L_x_2037:
[----:B------:R-:W-:Y:S05]  /*5480*/  BSYNC B1 ;  /* 0x0000000000017941 */ /* 0x000fea0003800000 */
.L_x_2036:
        /* <DEDUP_REMOVED lines=38> */
.L_x_2043:
[----:B------:R-:W-:Y:S05]  /*56f0*/  BSYNC B2 ;  /* 0x0000000000027941 */ /* 0x000fea0003800000 */
.L_x_2042:
        /* <DEDUP_REMOVED lines=14> */
.L_x_2041:
[----:B------:R-:W-:Y:S05]  /*57e0*/  BSYNC B1 ;  /* 0x0000000000017941 */ /* 0x000fea0003800000 */
.L_x_2040:
        /* <DEDUP_REMOVED lines=38> */
.L_x_2047:
[----:B------:R-:W-:Y:S05]  /*5a50*/  BSYNC B2 ;  /* 0x0000000000027941 */ /* 0x000fea0003800000 */
.L_x_2046:
        /* <DEDUP_REMOVED lines=14> */
.L_x_2045:
[----:B------:R-:W-:Y:S05]  /*5b40*/  BSYNC B1 ;  /* 0x0000000000017941 */ /* 0x000fea0003800000 */
.L_x_2044:
        /* <DEDUP_REMOVED lines=38> */
.L_x_2051:
[----:B------:R-:W-:Y:S05]  /*5db0*/  BSYNC B2 ;  /* 0x0000000000027941 */ /* 0x000fea0003800000 */
.L_x_2050:
        /* <DEDUP_REMOVED lines=14> */
.L_x_2049:
[----:B------:R-:W-:Y:S05]  /*5ea0*/  BSYNC B1 ;  /* 0x0000000000017941 */ /* 0x000fea0003800000 */
.L_x_2048:
        /* <DEDUP_REMOVED lines=38> */
.L_x_2055:
[----:B------:R-:W-:Y:S05]  /*6110*/  BSYNC B2 ;  /* 0x0000000000027941 */ /* 0x000fea0003800000 */
.L_x_2054:
        /* <DEDUP_REMOVED lines=14> */
.L_x_2053:
[----:B------:R-:W-:Y:S05]  /*6200*/  BSYNC B1 ;  /* 0x0000000000017941 */ /* 0x000fea0003800000 */
.L_x_2052:
        /* <DEDUP_REMOVED lines=38> */
.L_x_2059:
[----:B------:R-:W-:Y:S05]  /*6470*/  BSYNC B2 ;  /* 0x0000000000027941 */ /* 0x000fea0003800000 */
.L_x_2058:
        /* <DEDUP_REMOVED lines=14> */
.L_x_2057:
[----:B------:R-:W-:Y:S05]  /*6560*/  BSYNC B1 ;  /* 0x0000000000017941 */ /* 0x000fea0003800000 */
.L_x_2056:
        /* <DEDUP_REMOVED lines=38> */
.L_x_2063:
[----:B------:R-:W-:Y:S05]  /*67d0*/  BSYNC B2 ;  /* 0x0000000000027941 */ /* 0x000fea0003800000 */
.L_x_2062:
        /* <DEDUP_REMOVED lines=14> */
.L_x_2061:
[----:B------:R-:W-:Y:S05]  /*68c0*/  BSYNC B1 ;  /* 0x0000000000017941 */ /* 0x000fea0003800000 */
.L_x_2060:
        /* <DEDUP_REMOVED lines=38> */
.L_x_2067:
[----:B------:R-:W-:Y:S05]  /*6b30*/  BSYNC B2 ;  /* 0x0000000000027941 */ /* 0x000fea0003800000 */
.L_x_2066:
        /* <DEDUP_REMOVED lines=14> */
.L_x_2065:
[----:B------:R-:W-:Y:S05]  /*6c20*/  BSYNC B1 ;  /* 0x0000000000017941 */ /* 0x000fea0003800000 */
.L_x_2064:
        /* <DEDUP_REMOVED lines=38> */
.L_x_2071:
[----:B------:R-:W-:Y:S05]  /*6e90*/  BSYNC B2 ;  /* 0x0000000000027941 */ /* 0x000fea0003800000 */
.L_x_2070:
        /* <DEDUP_REMOVED lines=14> */
.L_x_2069:
[----:B------:R-:W-:Y:S05]  /*6f80*/  BSYNC B1 ;  /* 0x0000000000017941 */ /* 0x000fea0003800000 */
.L_x_2068:
        /* <DEDUP_REMOVED lines=38> */
.L_x_2075:
[----:B------:R-:W-:Y:S05]  /*71f0*/  BSYNC B2 ;  /* 0x0000000000027941 */ /* 0x000fea0003800000 */
.L_x_2074:
        /* <DEDUP_REMOVED lines=14> */
.L_x_2073:
[----:B------:R-:W-:Y:S05]  /*72e0*/  BSYNC B1 ;  /* 0x0000000000017941 */ /* 0x000fea0003800000 */
.L_x_2072:
        /* <DEDUP_REMOVED lines=38> */
.L_x_2079:
[----:B------:R-:W-:Y:S05]  /*7550*/  BSYNC B2 ;  /* 0x0000000000027941 */ /* 0x000fea0003800000 */
.L_x_2078:
        /* <DEDUP_REMOVED lines=14> */
.L_x_2077:
[----:B------:R-:W-:Y:S05]  /*7640*/  BSYNC B1 ;  /* 0x0000000000017941 */ /* 0x000fea0003800000 */
.L_x_2076:
        /* <DEDUP_REMOVED lines=38> */
.L_x_2083:
[----:B------:R-:W-:Y:S05]  /*78b0*/  BSYNC B2 ;  /* 0x0000000000027941 */ /* 0x000fea0003800000 */
.L_x_2082:
        /* <DEDUP_REMOVED lines=14> */
.L_x_2081:
[----:B------:R-:W-:Y:S05]  /*79a0*/  BSYNC B1 ;  /* 0x0000000000017941 */ /* 0x000fea0003800000 */
.L_x_2080:
        /* <DEDUP_REMOVED lines=14> */
[----:B------:R-:W-:Y:S01]  /*7a90*/  SHF.R.S32.HI R0, RZ, 0x1f, R2 ;  /* 0x0000001fff007819 */ /* 0x000fe20000011402 */
[----:B------:R-:W-:Y:S03]  /*7aa0*/  BSSY B2, `(.L_x_2085) ;  /* 0x0000016000027945 */ /* 0x000fe60003800000 */
[----:B------:R-:W-:-:S05]  /*7ab0*/  LOP3.LUT R0, R0, UR10, RZ, 0xc0, !PT ;  /* 0x0000000a00007c12 */ /* 0x000fca000f8ec0ff */
        /* <DEDUP_REMOVED lines=20> */
.L_x_2086:
[----:B------:R-:W-:Y:S05]  /*7c00*/  BSYNC B2 ;  /* 0x0000000000027941 */ /* 0x000fea0003800000 */
.L_x_2085:
        /* <DEDUP_REMOVED lines=14> */
.L_x_2084:
[----:B------:R-:W-:Y:S05]  /*7cf0*/  BSYNC B1 ;  /* 0x0000000000017941 */ /* 0x000fea0003800000 */
.L_x_1963:
[----:B------:R-:W0:Y:S01]  /*7d00*/  LDC.64 R18, c[0x0][0x218] ;  /* 0x00008600ff127b82 */ /* 0x000e220000000a00 */
        /* <DEDUP_REMOVED lines=10> */
[----:B------:R-:W0:Y:S01]  /*7db0*/  I2F.F64 R4, R4 ;  /* 0x0000000400047312 */ /* 0x000e220000201c00 */
[----:B------:R-:W-:Y:S01]  /*7dc0*/  IMAD.MOV.U32 R2, RZ, RZ, 0x1 ;  /* 0x00000001ff027424 */ /* 0x000fe200078e00ff */
[----:B------:R1:W-:Y:S01]  /*7dd0*/  STG.E.64 desc[UR8][R18.64], R28 ;  /* 0x0000001c12007986 */ /* 0x0003e2000c101b08 */
[----:B------:R-:W-:Y:S01]  /*7de0*/  FSETP.GEU.AND P1, PT, |R15|, 6.5827683646048100446e-37, PT ;  /* 0x036000000f00780b */ /* 0x000fe20003f2e200 */
[----:B------:R-:W-:Y:S04]  /*7df0*/  BSSY B0, `(.L_x_2088) ;  /* 0x0000013000007945 */ /* 0x000fe80003800000 */
[----:B0-----:R-:W0:Y:S02]  /*7e00*/  MUFU.RCP64H R3, R5 ;  /* 0x0000000500037308 */ /* 0x001e240000001800 */
        /* <DEDUP_REMOVED lines=11> */
[----:B------:R-:W-:Y:S01]  /*7ec0*/  IMAD.MOV.U32 R2, RZ, RZ, R4 ;  /* 0x000000ffff027224 */ /* 0x000fe200078e0004 */
[----:B------:R-:W-:Y:S01]  /*7ed0*/  MOV R0, 0x7f00 ;  /* 0x00007f0000007802 */ /* 0x000fe20000000f00 */
[----:B------:R-:W-:-:S07]  /*7ee0*/  IMAD.MOV.U32 R3, RZ, RZ, R5 ;  /* 0x000000ffff037224 */ /* 0x000fce00078e0005 */
[----:B------:R-:W-:Y:S05]  /*7ef0*/  CALL.REL.NOINC `($__internal_41_$__cuda_sm20_div_rn_f64_full) ;  /* 0x0000007800d87944 */ /* 0x000fea0003c00000 */
[----:B------:R-:W-:Y:S01]  /*7f00*/  MOV R2, R8 ;  /* 0x0000000800027202 */ /* 0x000fe20000000f00 */
[----:B------:R-:W-:-:S07]  /*7f10*/  IMAD.MOV.U32 R3, RZ, RZ, R9 ;  /* 0x000000ffff037224 */ /* 0x000fce00078e0009 */
.L_x_2089:
[----:B------:R-:W-:Y:S05]  /*7f20*/  BSYNC B0 ;  /* 0x0000000000007941 */ /* 0x000fea0003800000 */
.L_x_2088:
        /* <DEDUP_REMOVED lines=24> */
[----:B------:R-:W-:Y:S01]  /*80b0*/  IMAD.MOV.U32 R7, RZ, RZ, R5 ;  /* 0x000000ffff077224 */ /* 0x000fe200078e0005 */
[----:B------:R-:W-:-:S07]  /*80c0*/  MOV R0, 0x80e0 ;  /* 0x000080e000007802 */ /* 0x000fce0000000f00 */
[----:B------:R-:W-:Y:S05]  /*80d0*/  CALL.REL.NOINC `($__internal_42_$__cuda_sm20_dsqrt_rn_f64_mediumpath_v1) ;  /* 0x0000007c00cc7944 */ /* 0x000fea0003c00000 */
.L_x_2093:
[----:B------:R-:W-:Y:S05]  /*80e0*/  BSYNC B0 ;  /* 0x0000000000007941 */ /* 0x000fea0003800000 */
.L_x_2092:
        /* <DEDUP_REMOVED lines=13> */
[----:B------:R-:W-:Y:S05]  /*81c0*/  CALL.REL.NOINC `($__internal_40_$__cuda_sm20_dblrcp_rn_slowpath_v3) ;  /* 0x0000007400807944 */ /* 0x000fea0003c00000 */
.L_x_2095:
[----:B------:R-:W-:Y:S05]  /*81d0*/  BSYNC B2 ;  /* 0x0000000000027941 */ /* 0x000fea0003800000 */
.L_x_2094:
[----:B------:R-:W-:Y:S02]  /*81e0*/  IMAD.MOV.U32 R4, RZ, RZ, R24 ;  /* 0x000000ffff047224 */ /* 0x000fe400078e0018 */
[----:B------:R-:W-:-:S07]  /*81f0*/  IMAD.MOV.U32 R5, RZ, RZ, R25 ;  /* 0x000000ffff057224 */ /* 0x000fce00078e0019 */
.L_x_2091:
[----:B------:R-:W-:Y:S05]  /*8200*/  BSYNC B1 ;  /* 0x0000000000017941 */ /* 0x000fea0003800000 */
.L_x_2090:
[----:B------:R-:W-:Y:S01]  /*8210*/  STG.E.64 desc[UR8][R16.64], R4 ;  /* 0x0000000410007986 */ /* 0x000fe2000c101b08 */
[----:B------:R-:W-:Y:S05]  /*8220*/  EXIT ;  /* 0x000000000000794d */ /* 0x000fea0003800000 */
.L_x_2087:
[----:B------:R-:W0:Y:S01]  /*8230*/  S2R R0, SR_TID.X ;  /* 0x0000000000007919 */ /* 0x000e220000002100 */
[----:B------:R-:W1:Y:S01]  /*8240*/  LDC.64 R8, c[0x0][0x228] ;  /* 0x00008a00ff087b82 */ /* 0x000e620000000a00 */
[----:B------:R-:W-:Y:S01]  /*8250*/  ULDC UR4, c[0x0][0x23c] ;  /* 0x00008f0000047ab9 */ /* 0x000fe20000000800 */
[----:B------:R-:W-:Y:S01]  /*8260*/  BSSY B0, `(.L_x_2096) ;  /* 0x0000010000007945 */ /* 0x000fe20003800000 */
[----:B------:R-:W-:Y:S01]  /*8270*/  ISETP.GE.AND P0, PT, R7, UR4, PT ;  /* 0x0000000407007c0c */ /* 0x000fe2000bf06270 */
[----:B------:R-:W-:-:S03]  /*8280*/  IMAD R6, R5, UR4, RZ ;  /* 0x0000000405067c24 */ /* 0x000fc6000f8e02ff */
[----:B------:R-:W-:Y:S01]  /*8290*/  ISETP.EQ.AND P0, PT, R3, RZ, !P0 ;  /* 0x000000ff0300720c */ /* 0x000fe20004702270 */
[----:B-1----:R-:W-:Y:S01]  /*82a0*/  IMAD.WIDE.U32 R30, R6, 0x10, R8 ;  /* 0x00000010061e7825 */ /* 0x002fe200078e0008 */
[----:B0-----:R-:W-:-:S11]  /*82b0*/  LOP3.LUT P1, RZ, R0, R3, RZ, 0xfc, !PT ;  /* 0x0000000300ff7212 */ /* 0x001fd6000782fcff */
[----:B------:R-:W-:Y:S05]  /*82c0*/  @!P0 BRA `(.L_x_2097) ;  /* 0x0000000000248947 */ /* 0x000fea0003800000 */
[----:B------:R-:W0:Y:S02]  /*82d0*/  S2R R0, SR_CTAID.Y ;  /* 0x0000000000007919 */ /* 0x000e240000002600 */
[----:B0-----:R-:W-:-:S04]  /*82e0*/  IMAD R11, R0, UR4, R7 ;  /* 0x00000004000b7c24 */ /* 0x001fc8000f8e0207 */
[----:B------:R-:W-:-:S04]  /*82f0*/  IMAD.WIDE R8, R11, 0x8, R8 ;  /* 0x000000080b087825 */ /* 0x000fc800078e0208 */
[----:B------:R-:W-:Y:S01]  /*8300*/  IMAD.WIDE R10, R11, 0x4, R30 ;  /* 0x000000040b0a7825 */ /* 0x000fe200078e021e */
[C---:B------:R-:W-:Y:S01]  /*8310*/  LEA R12, P2, R6.reuse, R8, 0x3 ;  /* 0x00000008060c7211 */ /* 0x040fe200078418ff */
[----:B------:R0:W-:Y:S03]  /*8320*/  STG.E.64.STRONG.SYS desc[UR8][R8.64], R28 ;  /* 0x0000001c08007986 */ /* 0x0001e6000c115b08 */
[----:B------:R-:W-:-:S05]  /*8330*/  LEA.HI.X R13, R6, R9, RZ, 0x3, P2 ;  /* 0x00000009060d7211 */ /* 0x000fca00010f1cff */
[----:B------:R0:W-:Y:S04]  /*8340*/  STG.E.64.STRONG.SYS desc[UR8][R12.64], R14 ;  /* 0x0000000e0c007986 */ /* 0x0001e8000c115b08 */
[----:B------:R0:W-:Y:S02]  /*8350*/  STG.E.STRONG.SYS desc[UR8][R10.64], R4 ;  /* 0x000000040a007986 */ /* 0x0001e4000c115908 */
.L_x_2097:
[----:B------:R-:W-:Y:S05]  /*8360*/  BSYNC B0 ;  /* 0x0000000000007941 */ /* 0x000fea0003800000 */
.L_x_2096:
        /* <DEDUP_REMOVED lines=17> */
[----:B------:R-:W-:Y:S01]  /*8480*/  VIADD R11, R5, 0xffffffff ;  /* 0xffffffff050b7836 */ /* 0x000fe20000000000 */
[----:B------:R-:W1:Y:S02]  /*8490*/  S2R R10, SR_LTMASK ;  /* 0x00000000000a7919 */ /* 0x000e640000003900 */
[----:B-1----:R-:W-:Y:S01]  /*84a0*/  LOP3.LUT R10, R10, UR4, RZ, 0xc0, !PT ;  /* 0x000000040a0a7c12 */ /* 0x002fe2000f8ec0ff */
[----:B------:R-:W-:Y:S02]  /*84b0*/  UMOV UR4, 0x400 ;  /* 0x0000040000047882 */ /* 0x000fe40000000000 */
[----:B0-----:R-:W-:Y:S01]  /*84c0*/  ULEA UR4, UR5, UR4, 0x18 ;  /* 0x0000000405047291 */ /* 0x001fe2000f8ec03f */
[----:B------:R-:W0:Y:S01]  /*84d0*/  POPC R15, R10 ;  /* 0x0000000a000f7309 */ /* 0x000e220000000000 */
[----:B--2---:R-:W0:Y:S02]  /*84e0*/  SHFL.IDX PT, R0, R9, R4, 0x1f ;  /* 0x00001f0409007589 */ /* 0x004e2400000e0000 */
[----:B0-----:R-:W-:-:S05]  /*84f0*/  IMAD.IADD R0, R0, 0x1, R15 ;  /* 0x0000000100007824 */ /* 0x001fca00078e020f */
[----:B------:R-:W-:-:S04]  /*8500*/  ISETP.NE.AND P1, PT, R0, R11, PT ;  /* 0x0000000b0000720c */ /* 0x000fc80003f25270 */
[----:B------:R-:W-:-:S05]  /*8510*/  SEL R0, RZ, 0x1, P1 ;  /* 0x00000001ff007807 */ /* 0x000fca0000800000 */
[----:B------:R1:W-:Y:S04]  /*8520*/  STS.U8 [UR4+0x2800], R0 ;  /* 0x00280000ff007988 */ /* 0x0003e80008000004 */
.L_x_2099:
[----:B------:R-:W-:Y:S05]  /*8530*/  BSYNC B0 ;  /* 0x0000000000007941 */ /* 0x000fea0003800000 */
.L_x_2098:
[----:B------:R-:W2:Y:S08]  /*8540*/  S2UR UR5, SR_CgaCtaId ;  /* 0x00000000000579c3 */ /* 0x000eb00000008800 */
[----:B------:R-:W-:Y:S06]  /*8550*/  BAR.SYNC.DEFER_BLOCKING 0x0 ;  /* 0x0000000000007b1d */ /* 0x000fec0000010000 */
[----:B------:R-:W-:-:S02]  /*8560*/  UMOV UR4, 0x400 ;  /* 0x0000040000047882 */ /* 0x000fc40000000000 */
[----:B--2---:R-:W-:-:S09]  /*8570*/  ULEA UR4, UR5, UR4, 0x18 ;  /* 0x0000000405047291 */ /* 0x004fd2000f8ec03f */
[----:B-1----:R-:W1:Y:S02]  /*8580*/  LDS.U8 R0, [UR4+0x2800] ;  /* 0x00280004ff007984 */ /* 0x002e640008000000 */
[----:B-1----:R-:W-:-:S13]  /*8590*/  ISETP.NE.AND P1, PT, R0, RZ, PT ;  /* 0x000000ff0000720c */ /* 0x002fda0003f25270 */
[----:B------:R-:W-:Y:S05]  /*85a0*/  @!P1 EXIT ;  /* 0x000000000000994d */ /* 0x000fea0003800000 */
[----:B------:R-:W-:Y:S01]  /*85b0*/  ISETP.GE.U32.AND P1, PT, R3, R5, PT ;  /* 0x000000050300720c */ /* 0x000fe20003f26070 */
[----:B------:R-:W-:Y:S01]  /*85c0*/  ULDC UR7, c[0x0][0x23c] ;  /* 0x00008f0000077ab9 */ /* 0x000fe20000000800 */
[----:B------:R-:W-:Y:S01]  /*85d0*/  BSSY B1, `(.L_x_2100) ;  /* 0x000003e000017945 */ /* 0x000fe20003800000 */
[----:B0-----:R-:W-:Y:S01]  /*85e0*/  IMAD.MOV.U32 R4, RZ, RZ, RZ ;  /* 0x000000ffff047224 */ /* 0x001fe200078e00ff */
[----:B------:R-:W-:Y:S02]  /*85f0*/  CS2R R14, SRZ ;  /* 0x00000000000e7805 */ /* 0x000fe4000001ff00 */
[----:B------:R-:W-:-:S07]  /*8600*/  CS2R R12, SRZ ;  /* 0x00000000000c7805 */ /* 0x000fce000001ff00 */
[----:B------:R-:W-:Y:S05]  /*8610*/  @P1 BRA `(.L_x_2101) ;  /* 0x0000000000e41947 */ /* 0x000fea0003800000 */
[----:B------:R-:W-:Y:S01]  /*8620*/  BSSY B2, `(.L_x_2101) ;  /* 0x0000038000027945 */ /* 0x000fe20003800000 */
[----:B------:R-:W-:Y:S01]  /*8630*/  IMAD.MOV.U32 R10, RZ, RZ, R3 ;  /* 0x000000ffff0a7224 */ /* 0x000fe200078e0003 */
[----:B------:R-:W-:Y:S01]  /*8640*/  CS2R R32, SRZ ;  /* 0x0000000000207805 */ /* 0x000fe2000001ff00 */
[----:B------:R-:W-:Y:S01]  /*8650*/  IMAD.MOV.U32 R9, RZ, RZ, RZ ;  /* 0x000000ffff097224 */ /* 0x000fe200078e00ff */
[----:B------:R-:W-:-:S07]  /*8660*/  CS2R R14, SRZ ;  /* 0x00000000000e7805 */ /* 0x000fce000001ff00 */
.L_x_2104:
[----:B------:R-:W-:Y:S01]  /*8670*/  ISETP.GE.AND P2, PT, R7, UR7, PT ;  /* 0x0000000707007c0c */ /* 0x000fe2000bf46270 */
[----:B------:R-:W-:-:S12]  /*8680*/  IMAD.MOV.U32 R8, RZ, RZ, RZ ;  /* 0x000000ffff087224 */ /* 0x000fd800078e00ff */
[----:B------:R-:W-:Y:S01]  /*8690*/  @!P2 IMAD R11, R10, UR7, R7 ;  /* 0x000000070a0bac24 */ /* 0x000fe2000f8e0207 */
[----:B------:R-:W0:Y:S03]  /*86a0*/  @!P2 LDC.64 R22, c[0x0][0x228] ;  /* 0x00008a00ff16ab82 */ /* 0x000e260000000a00 */
[----:B------:R-:W-:-:S05]  /*86b0*/  @!P2 IMAD.WIDE R20, R11, 0x4, R30 ;  /* 0x000000040b14a825 */ /* 0x000fca00078e021e */
[----:B------:R-:W2:Y:S01]  /*86c0*/  @!P2 LDG.E.STRONG.SYS R8, desc[UR8][R20.64] ;  /* 0x000000081408a981 */ /* 0x000ea2000c1f5900 */
[----:B------:R-:W-:Y:S02]  /*86d0*/  CS2R R28, SRZ ;  /* 0x00000000001c7805 */ /* 0x000fe4000001ff00 */
[----:B------:R-:W-:Y:S01]  /*86e0*/  CS2R R12, SRZ ;  /* 0x00000000000c7805 */ /* 0x000fe2000001ff00 */
[----:B0-----:R-:W-:-:S03]  /*86f0*/  @!P2 IMAD.WIDE R22, R11, 0x8, R22 ;  /* 0x000000080b16a825 */ /* 0x001fc600078e0216 */
[C---:B------:R-:W-:Y:S02]  /*8700*/  @!P2 LEA R34, P1, R6.reuse, R22, 0x3 ;  /* 0x000000160622a211 */ /* 0x040fe400078218ff */
[----:B------:R0:W5:Y:S02]  /*8710*/  @!P2 LDG.E.64.STRONG.SYS R28, desc[UR8][R22.64] ;  /* 0x00000008161ca981 */ /* 0x000164000c1f5b00 */
[----:B------:R-:W-:-:S05]  /*8720*/  @!P2 LEA.HI.X R35, R6, R23, RZ, 0x3, P1 ;  /* 0x000000170623a211 */ /* 0x000fca00008f1cff */
[----:B------:R0:W5:Y:S01]  /*8730*/  @!P2 LDG.E.64.STRONG.SYS R12, desc[UR8][R34.64] ;  /* 0x00000008220ca981 */ /* 0x000162000c1f5b00 */
[----:B------:R-:W-:Y:S05]  /*8740*/  YIELD ;  /* 0x0000000000007946 */ /* 0x000fea0003800000 */
[----:B------:R-:W-:Y:S01]  /*8750*/  BSSY B3, `(.L_x_2102) ;  /* 0x0000013000037945 */ /* 0x000fe20003800000 */
[----:B--2---:R-:W-:-:S04]  /*8760*/  IADD3 R4, R8, R9, RZ ;  /* 0x0000000908047210 */ /* 0x004fc80007ffe0ff */
[----:B------:R-:W-:-:S06]  /*8770*/  VIMNMX R36, R4, 0x1, !PT ;  /* 0x0000000104247848 */ /* 0x000fcc0007fe0100 */
[----:B------:R-:W1:Y:S08]  /*8780*/  I2F.F64 R36, R36 ;  /* 0x0000002400247312 */ /* 0x000e700000201c00 */
[----:B-1----:R-:W1:Y:S01]  /*8790*/  MUFU.RCP64H R21, R37 ;  /* 0x0000002500157308 */ /* 0x002e620000001800 */
[----:B------:R-:W-:-:S06]  /*87a0*/  VIADD R20, R37, 0x300402 ;  /* 0x0030040225147836 */ /* 0x000fcc0000000000 */
[----:B-1----:R-:W-:-:S08]  /*87b0*/  DFMA R24, -R36, R20, 1 ;  /* 0x3ff000002418742b */ /* 0x002fd00000000114 */
[----:B------:R-:W-:Y:S01]  /*87c0*/  DFMA R24, R24, R24, R24 ;  /* 0x000000181818722b */ /* 0x000fe20000000018 */
[----:B------:R-:W-:-:S07]  /*87d0*/  FSETP.GEU.AND P1, PT, |R20|, 5.8789094863358348022e-39, PT ;  /* 0x004004021400780b */ /* 0x000fce0003f2e200 */
        /* <DEDUP_REMOVED lines=9> */
[----:B-----5:R-:W-:Y:S05]  /*8870*/  CALL.REL.NOINC `($__internal_40_$__cuda_sm20_dblrcp_rn_slowpath_v3) ;  /* 0x0000006c00d47944 */ /* 0x020fea0003c00000 */
.L_x_2103:
[----:B------:R-:W-:Y:S05]  /*8880*/  BSYNC B3 ;  /* 0x0000000000037941 */ /* 0x000fea0003800000 */
.L_x_2102:
[----:B-----5:R-:W-:Y:S01]  /*8890*/  DADD R22, -R28, R32 ;  /* 0x000000001c167229 */ /* 0x020fe20000000120 */
[----:B------:R-:W0:Y:S01]  /*88a0*/  I2F.F64 R20, R8 ;  /* 0x0000000800147312 */ /* 0x000e220000201c00 */
[----:B------:R-:W-:-:S05]  /*88b0*/  IMAD.IADD R10, R2, 0x1, R10 ;  /* 0x00000001020a7824 */ /* 0x000fca00078e020a */
[----:B------:R-:W-:Y:S01]  /*88c0*/  ISETP.GE.U32.AND P1, PT, R10, R5, PT ;  /* 0x000000050a00720c */ /* 0x000fe20003f26070 */
[----:B------:R-:W-:Y:S02]  /*88d0*/  DMUL R26, R22, R22 ;  /* 0x00000016161a7228 */ /* 0x000fe40000000000 */
[----:B------:R1:W2:Y:S06]  /*88e0*/  I2F.F64 R22, R9 ;  /* 0x0000000900167312 */ /* 0x0002ac0000201c00 */
[C---:B0-----:R-:W-:Y:S02]  /*88f0*/  DMUL R26, R20.reuse, R26 ;  /* 0x0000001a141a7228 */ /* 0x041fe40000000000 */
[----:B------:R-:W-:Y:S01]  /*8900*/  DMUL R20, R20, R28 ;  /* 0x0000001c14147228 */ /* 0x000fe20000000000 */
[----:B-1----:R-:W-:-:S05]  /*8910*/  IMAD.MOV.U32 R9, RZ, RZ, R4 ;  /* 0x000000ffff097224 */ /* 0x002fca00078e0004 */
[C---:B--2---:R-:W-:Y:S02]  /*8920*/  DMUL R26, R22.reuse, R26 ;  /* 0x0000001a161a7228 */ /* 0x044fe40000000000 */
[----:B------:R-:W-:-:S06]  /*8930*/  DFMA R20, R22, R32, R20 ;  /* 0x000000201614722b */ /* 0x000fcc0000000014 */
[-C--:B------:R-:W-:Y:S02]  /*8940*/  DFMA R26, R26, R24.reuse, R12 ;  /* 0x000000181a1a722b */ /* 0x080fe4000000000c */
[----:B------:R-:W-:-:S06]  /*8950*/  DMUL R12, R20, R24 ;  /* 0x00000018140c7228 */ /* 0x000fcc0000000000 */
[----:B------:R-:W-:-:S04]  /*8960*/  DADD R14, R26, R14 ;  /* 0x000000001a0e7229 */ /* 0x000fc8000000000e */
[----:B------:R-:W-:Y:S02]  /*8970*/  IMAD.MOV.U32 R32, RZ, RZ, R12 ;  /* 0x000000ffff207224 */ /* 0x000fe400078e000c */
[----:B------:R-:W-:Y:S01]  /*8980*/  IMAD.MOV.U32 R33, RZ, RZ, R13 ;  /* 0x000000ffff217224 */ /* 0x000fe200078e000d */
[----:B------:R-:W-:Y:S06]  /*8990*/  @!P1 BRA `(.L_x_2104) ;  /* 0xfffffffc00349947 */ /* 0x000fec000383ffff */
[----:B------:R-:W-:Y:S05]  /*89a0*/  BSYNC B2 ;  /* 0x0000000000027941 */ /* 0x000fea0003800000 */
.L_x_2101:
[----:B------:R-:W-:Y:S05]  /*89b0*/  BSYNC B1 ;  /* 0x0000000000017941 */ /* 0x000fea0003800000 */
.L_x_2100:
[----:B------:R-:W-:-:S04]  /*89c0*/  SHF.R.U32.HI R0, RZ, 0x1, R2 ;  /* 0x00000001ff007819 */ /* 0x000fc80000011602 */
[----:B------:R-:W-:-:S13]  /*89d0*/  ISETP.NE.AND P1, PT, R0, RZ, PT ;  /* 0x000000ff0000720c */ /* 0x000fda0003f25270 */
[----:B------:R-:W-:Y:S05]  /*89e0*/  @!P1 BRA `(.L_x_2105) ;  /* 0x0000006800549947 */ /* 0x000fea0003800000 */
[----:B------:R-:W0:Y:S01]  /*89f0*/  S2R R6, SR_TID.X ;  /* 0x0000000000067919 */ /* 0x000e220000002100 */
[----:B------:R-:W1:Y:S01]  /*8a00*/  S2UR UR5, SR_CgaCtaId ;  /* 0x00000000000579c3 */ /* 0x000e620000008800 */
[----:B------:R-:W-:Y:S01]  /*8a10*/  LOP3.LUT R8, R2, 0xfffffffe, RZ, 0xc0, !PT ;  /* 0xfffffffe02087812 */ /* 0x000fe200078ec0ff */
[----:B------:R-:W-:Y:S01]  /*8a20*/  UMOV UR4, 0x400 ;  /* 0x0000040000047882 */ /* 0x000fe20000000000 */
[----:B------:R-:W-:Y:S01]  /*8a30*/  IADD3 R9, R0, R3, RZ ;  /* 0x0000000300097210 */ /* 0x000fe20007ffe0ff */
[----:B------:R-:W-:Y:S01]  /*8a40*/  UIADD3 UR6, UR4, 0x1000, URZ ;  /* 0x0000100004067890 */ /* 0x000fe2000fffe03f */
[----:B------:R-:W-:Y:S01]  /*8a50*/  ISETP.GE.U32.AND P1, PT, R3, R8, PT ;  /* 0x000000080300720c */ /* 0x000fe20003f26070 */
[----:B-1----:R-:W-:Y:S02]  /*8a60*/  ULEA UR11, UR5, UR4, 0x18 ;  /* 0x00000004050b7291 */ /* 0x002fe4000f8ec03f */
[----:B------:R-:W-:Y:S02]  /*8a70*/  UIADD3 UR4, UR4, 0x2000, URZ ;  /* 0x0000200004047890 */ /* 0x000fe4000fffe03f */
[----:B------:R-:W-:-:S02]  /*8a80*/  ULEA UR6, UR5, UR6, 0x18 ;  /* 0x0000000605067291 */ /* 0x000fc4000f8ec03f */
[----:B------:R-:W-:Y:S01]  /*8a90*/  ULEA UR4, UR5, UR4, 0x18 ;  /* 0x0000000405047291 */ /* 0x000fe2000f8ec03f */
[----:B0-----:R-:W-:-:S05]  /*8aa0*/  IMAD R7, R3, UR10, R6 ;  /* 0x0000000a03077c24 */ /* 0x001fca000f8e0206 */
[C---:B------:R-:W-:Y:S02]  /*8ab0*/  LEA R5, R7.reuse, UR11, 0x3 ;  /* 0x0000000b07057c11 */ /* 0x040fe4000f8e18ff */
[C---:B------:R-:W-:Y:S02]  /*8ac0*/  LEA R6, R7.reuse, UR6, 0x3 ;  /* 0x0000000607067c11 */ /* 0x040fe4000f8e18ff */
[----:B------:R-:W-:Y:S01]  /*8ad0*/  LEA R7, R7, UR4, 0x2 ;  /* 0x0000000407077c11 */ /* 0x000fe2000f8e10ff */
[----:B------:R0:W-:Y:S01]  /*8ae0*/  @!P1 STS.64 [R5], R12 ;  /* 0x0000000c05009388 */ /* 0x0001e20000000a00 */
[----:B------:R-:W-:Y:S05]  /*8af0*/  WARPSYNC.ALL ;  /* 0x0000000000007948 */ /* 0x000fea0003800000 */
[----:B------:R0:W-:Y:S01]  /*8b00*/  @!P1 STS.64 [R6], R14 ;  /* 0x0000000e06009388 */ /* 0x0001e20000000a00 */
[----:B------:R-:W-:Y:S03]  /*8b10*/  BSSY B1, `(.L_x_2106) ;  /* 0x000002d000017945 */ /* 0x000fe60003800000 */
[----:B------:R0:W-:Y:S01]  /*8b20*/  @!P1 STS [R7], R4 ;  /* 0x0000000407009388 */ /* 0x0001e20000000800 */
[----:B------:R-:W-:Y:S01]  /*8b30*/  BAR.SYNC.DEFER_BLOCKING 0x0 ;  /* 0x0000000000007b1d */ /* 0x000fe20000010000 */
[----:B------:R-:W-:-:S04]  /*8b40*/  ISETP.GE.U32.AND P1, PT, R9, R2, PT ;  /* 0x000000020900720c */ /* 0x000fc80003f26070 */
[----:B------:R-:W-:-:S13]  /*8b50*/  ISETP.GE.U32.OR P1, PT, R3, R0, P1 ;  /* 0x000000000300720c */ /* 0x000fda0000f26470 */
[----:B0-----:R-:W-:Y:S05]  /*8b60*/  @P1 BRA `(.L_x_2107) ;  /* 0x00000000009c1947 */ /* 0x001fea0003800000 */
[----:B------:R-:W-:Y:S01]  /*8b70*/  IMAD R0, R0, UR10, RZ ;  /* 0x0000000a00007c24 */ /* 0x000fe2000f8e02ff */
[----:B------:R-:W-:Y:S03]  /*8b80*/  BSSY B2, `(.L_x_2108) ;  /* 0x0000017000027945 */ /* 0x000fe60003800000 */
[----:B------:R-:W-:-:S06]  /*8b90*/  IMAD R11, R0, 0x4, R7 ;  /* 0x00000004000b7824 */ /* 0x000fcc00078e0207 */
        /* <DEDUP_REMOVED lines=9> */
[----:B------:R-:W-:Y:S01]  /*8c30*/  DFMA R20, R8, R20, R8 ;  /* 0x000000140814722b */ /* 0x000fe20000000008 */
[C---:B------:R-:W-:Y:S02]  /*8c40*/  IMAD R9, R0.reuse, 0x8, R5 ;  /* 0x0000000800097824 */ /* 0x040fe400078e0205 */
[----:B------:R-:W-:-:S05]  /*8c50*/  IMAD R8, R0, 0x8, R6 ;  /* 0x0000000800087824 */ /* 0x000fca00078e0206 */
[----:B------:R-:W-:-:S08]  /*8c60*/  DFMA R22, -R26, R20, 1 ;  /* 0x3ff000001a16742b */ /* 0x000fd00000000114 */
[----:B------:R-:W-:Y:S01]  /*8c70*/  DFMA R24, R20, R22, R20 ;  /* 0x000000161418722b */ /* 0x000fe20000000014 */
[----:B------:R-:W-:Y:S10]  /*8c80*/  @P1 BRA `(.L_x_2109) ;  /* 0x0000000000181947 */ /* 0x000ff40003800000 */
[----:B------:R-:W-:Y:S01]  /*8c90*/  LOP3.LUT R0, R27, 0x7fffffff, RZ, 0xc0, !PT ;  /* 0x7fffffff1b007812 */ /* 0x000fe200078ec0ff */
[----:B------:R-:W-:Y:S02]  /*8ca0*/  IMAD.MOV.U32 R21, RZ, RZ, R27 ;  /* 0x000000ffff157224 */ /* 0x000fe400078e001b */
[----:B------:R-:W-:Y:S02]  /*8cb0*/  IMAD.MOV.U32 R20, RZ, RZ, R26 ;  /* 0x000000ffff147224 */ /* 0x000fe400078e001a */
[----:B------:R-:W-:Y:S01]  /*8cc0*/  VIADD R27, R0, 0xfff00000 ;  /* 0xfff00000001b7836 */ /* 0x000fe20000000000 */
[----:B------:R-:W-:-:S07]  /*8cd0*/  MOV R0, 0x8cf0 ;  /* 0x00008cf000007802 */ /* 0x000fce0000000f00 */
[----:B------:R-:W-:Y:S05]  /*8ce0*/  CALL.REL.NOINC `($__internal_40_$__cuda_sm20_dblrcp_rn_slowpath_v3) ;  /* 0x0000006800b87944 */ /* 0x000fea0003c00000 */
.L_x_2109:
[----:B------:R-:W-:Y:S05]  /*8cf0*/  BSYNC B2 ;  /* 0x0000000000027941 */ /* 0x000fea0003800000 */
.L_x_2108:
        /* <DEDUP_REMOVED lines=8> */
[----:B0-----:R-:W-:-:S07]  /*8d80*/  MOV R4, R10 ;  /* 0x0000000a00047202 */ /* 0x001fce0000000f00 */
[----:B-1----:R-:W-:Y:S02]  /*8d90*/  DMUL R28, R22, R28 ;  /* 0x0000001c161c7228 */ /* 0x002fe40000000000 */
[----:B------:R-:W-:-:S06]  /*8da0*/  DFMA R12, R12, R22, R20 ;  /* 0x000000160c0c722b */ /* 0x000fcc0000000014 */
[-C--:B--2---:R-:W-:Y:S02]  /*8db0*/  DFMA R28, R28, R24.reuse, R30 ;  /* 0x000000181c1c722b */ /* 0x084fe4000000001e */
[----:B------:R-:W-:-:S06]  /*8dc0*/  DMUL R12, R12, R24 ;  /* 0x000000180c0c7228 */ /* 0x000fcc0000000000 */
[----:B------:R-:W-:-:S11]  /*8dd0*/  DADD R14, R14, R28 ;  /* 0x000000000e0e7229 */ /* 0x000fd6000000001c */
.L_x_2107:
[----:B------:R-:W-:Y:S05]  /*8de0*/  BSYNC B1 ;  /* 0x0000000000017941 */ /* 0x000fea0003800000 */
.L_x_2106:
        /* <DEDUP_REMOVED lines=37> */
[----:B------:R-:W-:Y:S05]  /*9040*/  CALL.REL.NOINC `($__internal_40_$__cuda_sm20_dblrcp_rn_slowpath_v3) ;  /* 0x0000006400e07944 */ /* 0x000fea0003c00000 */
.L_x_2113:
[----:B------:R-:W-:Y:S05]  /*9050*/  BSYNC B2 ;  /* 0x0000000000027941 */ /* 0x000fea0003800000 */
.L_x_2112:
        /* <DEDUP_REMOVED lines=14> */
.L_x_2111:
[----:B------:R-:W-:Y:S05]  /*9140*/  BSYNC B1 ;  /* 0x0000000000017941 */ /* 0x000fea0003800000 */
.L_x_2110:
        /* <DEDUP_REMOVED lines=27> */
[C---:B------:R-:W-:Y:S01]  /*9300*/  IMAD R9, R0.reuse, 0x8, R5 ;  /* 0x0000000800097824 */ /* 0x040fe200078e0205 */
[----:B------:R-:W-:-:S06]  /*9310*/  LEA R8, R0, R6, 0x3 ;  /* 0x0000000600087211 */ /* 0x000fcc00078e18ff */
        /* <DEDUP_REMOVED lines=9> */
.L_x_2117:
[----:B------:R-:W-:Y:S05]  /*93b0*/  BSYNC B2 ;  /* 0x0000000000027941 */ /* 0x000fea0003800000 */
.L_x_2116:
        /* <DEDUP_REMOVED lines=14> */
.L_x_2115:
[----:B------:R-:W-:Y:S05]  /*94a0*/  BSYNC B1 ;  /* 0x0000000000017941 */ /* 0x000fea0003800000 */
.L_x_2114:
        /* <DEDUP_REMOVED lines=38> */
.L_x_2121:
[----:B------:R-:W-:Y:S05]  /*9710*/  BSYNC B2 ;  /* 0x0000000000027941 */ /* 0x000fea0003800000 */
.L_x_2120:
        /* <DEDUP_REMOVED lines=14> */
.L_x_2119:
[----:B------:R-:W-:Y:S05]  /*9800*/  BSYNC B1 ;  /* 0x0000000000017941 */ /* 0x000fea0003800000 */
.L_x_2118:
        /* <DEDUP_REMOVED lines=15> */
[----:B------:R-:W-:Y:S04]  /*9900*/  BSSY B2, `(.L_x_2124) ;  /* 0x0000017000027945 */ /* 0x000fe80003800000 */
[----:B------:R-:W-:-:S06]  /*9910*/  LEA R11, R0, R7, 0x2 ;  /* 0x00000007000b7211 */ /* 0x000fcc00078e10ff */
        /* <DEDUP_REMOVED lines=21> */
.L_x_2125:
[----:B------:R-:W-:Y:S05]  /*9a70*/  BSYNC B2 ;  /* 0x0000000000027941 */ /* 0x000fea0003800000 */
.L_x_2124:
        /* <DEDUP_REMOVED lines=14> */
.L_x_2123:
[----:B------:R-:W-:Y:S05]  /*9b60*/  BSYNC B1 ;  /* 0x0000000000017941 */ /* 0x000fea0003800000 */
.L_x_2122:
        /* <DEDUP_REMOVED lines=34> */
[----:B------:R-:W-:Y:S01]  /*9d90*/  IMAD.MOV.U32 R20, RZ, RZ, R26 ;  /* 0x000000ffff147224 */ /* 0x000fe200078e001a */
[----:B------:R-:W-:Y:S02]  /*9da0*/  IADD3 R27, R0, -0x100000, RZ ;  /* 0xfff00000001b7810 */ /* 0x000fe40007ffe0ff */
[----:B------:R-:W-:-:S07]  /*9db0*/  MOV R0, 0x9dd0 ;  /* 0x00009dd000007802 */ /* 0x000fce0000000f00 */
[----:B------:R-:W-:Y:S05]  /*9dc0*/  CALL.REL.NOINC `($__internal_40_$__cuda_sm20_dblrcp_rn_slowpath_v3) ;  /* 0x0000005800807944 */ /* 0x000fea0003c00000 */
.L_x_2129:
[----:B------:R-:W-:Y:S05]  /*9dd0*/  BSYNC B2 ;  /* 0x0000000000027941 */ /* 0x000fea0003800000 */
.L_x_2128:
        /* <DEDUP_REMOVED lines=14> */
.L_x_2127:
[----:B------:R-:W-:Y:S05]  /*9ec0*/  BSYNC B1 ;  /* 0x0000000000017941 */ /* 0x000fea0003800000 */
.L_x_2126:
        /* <DEDUP_REMOVED lines=38> */
.L_x_2133:
[----:B------:R-:W-:Y:S05]  /*a130*/  BSYNC B2 ;  /* 0x0000000000027941 */ /* 0x000fea0003800000 */
.L_x_2132:
        /* <DEDUP_REMOVED lines=14> */
.L_x_2131:
[----:B------:R-:W-:Y:S05]  /*a220*/  BSYNC B1 ;  /* 0x0000000000017941 */ /* 0x000fea0003800000 */
.L_x_2130:
        /* <DEDUP_REMOVED lines=27> */
[C---:B------:R-:W-:Y:S01]  /*a3e0*/  LEA R9, R0.reuse, R5, 0x3 ;  /* 0x0000000500097211 */ /* 0x040fe200078e18ff */
[----:B------:R-:W-:-:S06]  /*a3f0*/  IMAD R8, R0, 0x8, R6 ;  /* 0x0000000800087824 */ /* 0x000fcc00078e0206 */
        /* <DEDUP_REMOVED lines=9> */
.L_x_2137:
[----:B------:R-:W-:Y:S05]  /*a490*/  BSYNC B2 ;  /* 0x0000000000027941 */ /* 0x000fea0003800000 */
.L_x_2136:
        /* <DEDUP_REMOVED lines=14> */
.L_x_2135:
[----:B------:R-:W-:Y:S05]  /*a580*/  BSYNC B1 ;  /* 0x0000000000017941 */ /* 0x000fea0003800000 */
.L_x_2134:
        /* <DEDUP_REMOVED lines=38> */
.L_x_2141:
[----:B------:R-:W-:Y:S05]  /*a7f0*/  BSYNC B2 ;  /* 0x0000000000027941 */ /* 0x000fea0003800000 */
.L_x_2140:
        /* <DEDUP_REMOVED lines=14> */
.L_x_2139:
[----:B------:R-:W-:Y:S05]  /*a8e0*/  BSYNC B1 ;  /* 0x0000000000017941 */ /* 0x000fea0003800000 */
.L_x_2138:
        /* <DEDUP_REMOVED lines=38> */
.L_x_2145:
[----:B------:R-:W-:Y:S05]  /*ab50*/  BSYNC B2 ;  /* 0x0000000000027941 */ /* 0x000fea0003800000 */
.L_x_2144:
        /* <DEDUP_REMOVED lines=14> */
.L_x_2143:
[----:B------:R-:W-:Y:S05]  /*ac40*/  BSYNC B1 ;  /* 0x0000000000017941 */ /* 0x000fea0003800000 */
.L_x_2142:
        /* <DEDUP_REMOVED lines=38> */
.L_x_2149:
[----:B------:R-:W-:Y:S05]  /*aeb0*/  BSYNC B2 ;  /* 0x0000000000027941 */ /* 0x000fea0003800000 */
.L_x_2148:
        /* <DEDUP_REMOVED lines=14> */
.L_x_2147:
[----:B------:R-:W-:Y:S05]  /*afa0*/  BSYNC B1 ;  /* 0x0000000000017941 */ /* 0x000fea0003800000 */
.L_x_2146:
        /* <DEDUP_REMOVED lines=38> */
.L_x_2153:
[----:B------:R-:W-:Y:S05]  /*b210*/  BSYNC B2 ;  /* 0x0000000000027941 */ /* 0x000fea0003800000 */
.L_x_2152:
        /* <DEDUP_REMOVED lines=14> */
.L_x_2151:
[----:B------:R-:W-:Y:S05]  /*b300*/  BSYNC B1 ;  /* 0x0000000000017941 */ /* 0x000fea0003800000 */
.L_x_2150:
        /* <DEDUP_REMOVED lines=38> */
.L_x_2157:
[----:B------:R-:W-:Y:S05]  /*b570*/  BSYNC B2 ;  /* 0x0000000000027941 */ /* 0x000fea0003800000 */
.L_x_2156:
        /* <DEDUP_REMOVED lines=14> */
.L_x_2155:
[----:B------:R-:W-:Y:S05]  /*b660*/  BSYNC B1 ;  /* 0x0000000000017941 */ /* 0x000fea0003800000 */
.L_x_2154:
        /* <DEDUP_REMOVED lines=38> */
.L_x_2161:
[----:B------:R-:W-:Y:S05]  /*b8d0*/  BSYNC B2 ;  /* 0x0000000000027941 */ /* 0x000fea0003800000 */
.L_x_2160:
        /* <DEDUP_REMOVED lines=14> */
.L_x_2159:
[----:B------:R-:W-:Y:S05]  /*b9c0*/  BSYNC B1 ;  /* 0x0000000000017941 */ /* 0x000fea0003800000 */
.L_x_2158:
        /* <DEDUP_REMOVED lines=38> */
.L_x_2165:
[----:B------:R-:W-:Y:S05]  /*bc30*/  BSYNC B2 ;  /* 0x0000000000027941 */ /* 0x000fea0003800000 */
.L_x_2164:
        /* <DEDUP_REMOVED lines=14> */
.L_x_2163:
[----:B------:R-:W-:Y:S05]  /*bd20*/  BSYNC B1 ;  /* 0x0000000000017941 */ /* 0x000fea0003800000 */
.L_x_2162:
        /* <DEDUP_REMOVED lines=38> */
.L_x_2169:
[----:B------:R-:W-:Y:S05]  /*bf90*/  BSYNC B2 ;  /* 0x0000000000027941 */ /* 0x000fea0003800000 */
.L_x_2168:
        /* <DEDUP_REMOVED lines=14> */
.L_x_2167:
[----:B------:R-:W-:Y:S05]  /*c080*/  BSYNC B1 ;  /* 0x0000000000017941 */ /* 0x000fea0003800000 */
.L_x_2166:
        /* <DEDUP_REMOVED lines=38> */
.L_x_2173:
[----:B------:R-:W-:Y:S05]  /*c2f0*/  BSYNC B2 ;  /* 0x0000000000027941 */ /* 0x000fea0003800000 */
.L_x_2172:
        /* <DEDUP_REMOVED lines=14> */
.L_x_2171:
[----:B------:R-:W-:Y:S05]  /*c3e0*/  BSYNC B1 ;  /* 0x0000000000017941 */ /* 0x000fea0003800000 */
.L_x_2170:
        /* <DEDUP_REMOVED lines=38> */
.L_x_2177:
[----:B------:R-:W-:Y:S05]  /*c650*/  BSYNC B2 ;  /* 0x0000000000027941 */ /* 0x000fea0003800000 */
.L_x_2176:
        /* <DEDUP_REMOVED lines=14> */
.L_x_2175:
[----:B------:R-:W-:Y:S05]  /*c740*/  BSYNC B1 ;  /* 0x0000000000017941 */ /* 0x000fea0003800000 */
.L_x_2174:
        /* <DEDUP_REMOVED lines=38> */
.L_x_2181:
[----:B------:R-:W-:Y:S05]  /*c9b0*/  BSYNC B2 ;  /* 0x0000000000027941 */ /* 0x000fea0003800000 */
.L_x_2180:
        /* <DEDUP_REMOVED lines=14> */
.L_x_2179:
[----:B------:R-:W-:Y:S05]  /*caa0*/  BSYNC B1 ;  /* 0x0000000000017941 */ /* 0x000fea0003800000 */
.L_x_2178:
        /* <DEDUP_REMOVED lines=38> */
.L_x_2185:
[----:B------:R-:W-:Y:S05]  /*cd10*/  BSYNC B2 ;  /* 0x0000000000027941 */ /* 0x000fea0003800000 */
.L_x_2184:
        /* <DEDUP_REMOVED lines=14> */
.L_x_2183:
[----:B------:R-:W-:Y:S05]  /*ce00*/  BSYNC B1 ;  /* 0x0000000000017941 */ /* 0x000fea0003800000 */
.L_x_2182:
        /* <DEDUP_REMOVED lines=38> */
.L_x_2189:
[----:B------:R-:W-:Y:S05]  /*d070*/  BSYNC B2 ;  /* 0x0000000000027941 */ /* 0x000fea0003800000 */
.L_x_2188:
        /* <DEDUP_REMOVED lines=14> */
.L_x_2187:
[----:B------:R-:W-:Y:S05]  /*d160*/  BSYNC B1 ;  /* 0x0000000000017941 */ /* 0x000fea0003800000 */
.L_x_2186:
        /* <DEDUP_REMOVED lines=38> */
.L_x_2193:
[----:B------:R-:W-:Y:S05]  /*d3d0*/  BSYNC B2 ;  /* 0x0000000000027941 */ /* 0x000fea0003800000 */
.L_x_2192:
        /* <DEDUP_REMOVED lines=14> */
.L_x_2191:
[----:B------:R-:W-:Y:S05]  /*d4c0*/  BSYNC B1 ;  /* 0x0000000000017941 */ /* 0x000fea0003800000 */
.L_x_2190:
        /* <DEDUP_REMOVED lines=38> */
.L_x_2197:
[----:B------:R-:W-:Y:S05]  /*d730*/  BSYNC B2 ;  /* 0x0000000000027941 */ /* 0x000fea0003800000 */
.L_x_2196:
        /* <DEDUP_REMOVED lines=14> */
.L_x_2195:
[----:B------:R-:W-:Y:S05]  /*d820*/  BSYNC B1 ;  /* 0x0000000000017941 */ /* 0x000fea0003800000 */
.L_x_2194:
        /* <DEDUP_REMOVED lines=38> */
.L_x_2201:
[----:B------:R-:W-:Y:S05]  /*da90*/  BSYNC B2 ;  /* 0x0000000000027941 */ /* 0x000fea0003800000 */
.L_x_2200:
        /* <DEDUP_REMOVED lines=14> */
.L_x_2199:
[----:B------:R-:W-:Y:S05]  /*db80*/  BSYNC B1 ;  /* 0x0000000000017941 */ /* 0x000fea0003800000 */
.L_x_2198:
        /* <DEDUP_REMOVED lines=38> */
.L_x_2205:
[----:B------:R-:W-:Y:S05]  /*ddf0*/  BSYNC B2 ;  /* 0x0000000000027941 */ /* 0x000fea0003800000 */
.L_x_2204:
        /* <DEDUP_REMOVED lines=14> */
.L_x_2203:
[----:B------:R-:W-:Y:S05]  /*dee0*/  BSYNC B1 ;  /* 0x0000000000017941 */ /* 0x000fea0003800000 */
.L_x_2202:
        /* <DEDUP_REMOVED lines=38> */
.L_x_2209:
[----:B------:R-:W-:Y:S05]  /*e150*/  BSYNC B2 ;  /* 0x0000000000027941 */ /* 0x000fea0003800000 */
.L_x_2208:
        /* <DEDUP_REMOVED lines=14> */
.L_x_2207:
[----:B------:R-:W-:Y:S05]  /*e240*/  BSYNC B1 ;  /* 0x0000000000017941 */ /* 0x000fea0003800000 */
.L_x_2206:
        /* <DEDUP_REMOVED lines=38> */
.L_x_2213:
[----:B------:R-:W-:Y:S05]  /*e4b0*/  BSYNC B2 ;  /* 0x0000000000027941 */ /* 0x000fea0003800000 */
.L_x_2212:
        /* <DEDUP_REMOVED lines=14> */
.L_x_2211:
[----:B------:R-:W-:Y:S05]  /*e5a0*/  BSYNC B1 ;  /* 0x0000000000017941 */ /* 0x000fea0003800000 */
.L_x_2210:
        /* <DEDUP_REMOVED lines=38> */
.L_x_2217:
[----:B------:R-:W-:Y:S05]  /*e810*/  BSYNC B2 ;  /* 0x0000000000027941 */ /* 0x000fea0003800000 */
.L_x_2216:
        /* <DEDUP_REMOVED lines=14> */
.L_x_2215:
[----:B------:R-:W-:Y:S05]  /*e900*/  BSYNC B1 ;  /* 0x0000000000017941 */ /* 0x000fea0003800000 */
.L_x_2214:
        /* <DEDUP_REMOVED lines=38> */
.L_x_2221:
[----:B------:R-:W-:Y:S05]  /*eb70*/  BSYNC B2 ;  /* 0x0000000000027941 */ /* 0x000fea0003800000 */
.L_x_2220:
        /* <DEDUP_REMOVED lines=14> */
.L_x_2219:
[----:B------:R-:W-:Y:S05]  /*ec60*/  BSYNC B1 ;  /* 0x0000000000017941 */ /* 0x000fea0003800000 */
.L_x_2218:
        /* <DEDUP_REMOVED lines=38> */
.L_x_2225:
[----:B------:R-:W-:Y:S05]  /*eed0*/  BSYNC B2 ;  /* 0x0000000000027941 */ /* 0x000fea0003800000 */
.L_x_2224:
        /* <DEDUP_REMOVED lines=14> */
.L_x_2223:
[----:B------:R-:W-:Y:S05]  /*efc0*/  BSYNC B1 ;  /* 0x0000000000017941 */ /* 0x000fea0003800000 */
.L_x_2222:
        /* <DEDUP_REMOVED lines=16> */
[----:B------:R-:W-:-:S04]  /*f0d0*/  LOP3.LUT R0, R2, UR10, RZ, 0xc0, !PT ;  /* 0x0000000a02007c12 */ /* 0x000fc8000f8ec0ff */
[C---:B------:R-:W-:Y:S01]  /*f0e0*/  LEA R5, R0.reuse, R5, 0x3 ;  /* 0x0000000500057211 */ /* 0x040fe200078e18ff */
[C---:B------:R-:W-:Y:S02]  /*f0f0*/  IMAD R3, R0.reuse, 0x4, R7 ;  /* 0x0000000400037824 */ /* 0x040fe400078e0207 */
        /* <DEDUP_REMOVED lines=20> */
.L_x_2228:
[----:B------:R-:W-:Y:S05]  /*f240*/  BSYNC B2 ;  /* 0x0000000000027941 */ /* 0x000fea0003800000 */
.L_x_2227:
        /* <DEDUP_REMOVED lines=14> */
.L_x_2226:
[----:B------:R-:W-:Y:S05]  /*f330*/  BSYNC B1 ;  /* 0x0000000000017941 */ /* 0x000fea0003800000 */
.L_x_2105:
[----:B------:R-:W-:Y:S05]  /*f340*/  @!P0 EXIT ;  /* 0x000000000000894d */ /* 0x000fea0003800000 */
        /* <DEDUP_REMOVED lines=18> */
[----:B------:R-:W-:Y:S02]  /*f470*/  MOV R3, R5 ;  /* 0x0000000500037202 */ /* 0x000fe40000000f00 */
[----:B------:R-:W-:-:S07]  /*f480*/  MOV R0, 0xf4a0 ;  /* 0x0000f4a000007802 */ /* 0x000fce0000000f00 */
[----:B------:R-:W-:Y:S05]  /*f490*/  CALL.REL.NOINC `($__internal_41_$__cuda_sm20_div_rn_f64_full) ;  /* 0x0000000400707944 */ /* 0x000fea0003c00000 */
[----:B------:R-:W-:Y:S02]  /*f4a0*/  IMAD.MOV.U32 R2, RZ, RZ, R8 ;  /* 0x000000ffff027224 */ /* 0x000fe400078e0008 */
[----:B------:R-:W-:-:S07]  /*f4b0*/  IMAD.MOV.U32 R3, RZ, RZ, R9 ;  /* 0x000000ffff037224 */ /* 0x000fce00078e0009 */
.L_x_2230:
[----:B------:R-:W-:Y:S05]  /*f4c0*/  BSYNC B0 ;  /* 0x0000000000007941 */ /* 0x000fea0003800000 */
.L_x_2229:
[----:B------:R-:W0:Y:S01]  /*f4d0*/  LDC.64 R8, c[0x0][0x240] ;  /* 0x00009000ff087b82 */ /* 0x000e220000000a00 */
[----:B------:R-:W-:Y:S01]  /*f4e0*/  DSETP.NEU.AND P0, PT, R2, RZ, PT ;  /* 0x000000ff0200722a */ /* 0x000fe20003f0d000 */
[----:B------:R-:W-:Y:S01]  /*f4f0*/  BSSY B1, `(.L_x_2231) ;  /* 0x000002b000017945 */ /* 0x000fe20003800000 */
[----:B------:R-:W-:Y:S01]  /*f500*/  CS2R R4, SRZ ;  /* 0x0000000000047805 */ /* 0x000fe2000001ff00 */
[----:B0-----:R-:W-:-:S14]  /*f510*/  DSETP.EQ.AND P1, PT, R8, RZ, PT ;  /* 0x000000ff0800722a */ /* 0x001fdc0003f22000 */
[----:B------:R-:W-:Y:S05]  /*f520*/  @!P0 BRA P1, `(.L_x_2232) ;  /* 0x00000000009c8947 */ /* 0x000fea0000800000 */
[----:B------:R-:W-:Y:S01]  /*f530*/  DADD R8, R2, R8 ;  /* 0x0000000002087229 */ /* 0x000fe20000000008 */
        /* <DEDUP_REMOVED lines=17> */
[----:B------:R-:W-:Y:S02]  /*f650*/  MOV R7, R5 ;  /* 0x0000000500077202 */ /* 0x000fe40000000f00 */
[----:B------:R-:W-:-:S07]  /*f660*/  MOV R0, 0xf680 ;  /* 0x0000f68000007802 */ /* 0x000fce0000000f00 */
[----:B------:R-:W-:Y:S05]  /*f670*/  CALL.REL.NOINC `($__internal_42_$__cuda_sm20_dsqrt_rn_f64_mediumpath_v1) ;  /* 0x0000000800647944 */ /* 0x000fea0003c00000 */
.L_x_2234:
[----:B------:R-:W-:Y:S05]  /*f680*/  BSYNC B0 ;  /* 0x0000000000007941 */ /* 0x000fea0003800000 */
.L_x_2233:
        /* <DEDUP_REMOVED lines=13> */
[----:B------:R-:W-:Y:S05]  /*f760*/  CALL.REL.NOINC `($__internal_40_$__cuda_sm20_dblrcp_rn_slowpath_v3) ;  /* 0x0000000000187944 */ /* 0x000fea0003c00000 */
.L_x_2236:
[----:B------:R-:W-:Y:S05]  /*f770*/  BSYNC B2 ;  /* 0x0000000000027941 */ /* 0x000fea0003800000 */
.L_x_2235:
[----:B------:R-:W-:Y:S02]  /*f780*/  IMAD.MOV.U32 R4, RZ, RZ, R24 ;  /* 0x000000ffff047224 */ /* 0x000fe400078e0018 */
[----:B------:R-:W-:-:S07]  /*f790*/  IMAD.MOV.U32 R5, RZ, RZ, R25 ;  /* 0x000000ffff057224 */ /* 0x000fce00078e0019 */
.L_x_2232:
[----:B------:R-:W-:Y:S05]  /*f7a0*/  BSYNC B1 ;  /* 0x0000000000017941 */ /* 0x000fea0003800000 */
.L_x_2231:
[----:B------:R-:W-:Y:S01]  /*f7b0*/  STG.E.64 desc[UR8][R16.64], R4 ;  /* 0x0000000410007986 */ /* 0x000fe2000c101b08 */
[----:B------:R-:W-:Y:S05]  /*f7c0*/  EXIT ;  /* 0x000000000000794d */ /* 0x000fea0003800000 */
        .weak           $__internal_40_$__cuda_sm20_dblrcp_rn_slowpath_v3
        .type           $__internal_40_$__cuda_sm20_dblrcp_rn_slowpath_v3,@function
        .size           $__internal_40_$__cuda_sm20_dblrcp_rn_slowpath_v3,($__internal_41_$__cuda_sm20_div_rn_f64_full - $__internal_40_$__cuda_sm20_dblrcp_rn_slowpath_v3)
$__internal_40_$__cuda_sm20_dblrcp_rn_slowpath_v3:
        /* <DEDUP_REMOVED lines=11> */
[----:B------:R-:W-:Y:S01]  /*f880*/  VIADD R23, R21, 0xc0200000 ;  /* 0xc020000015177836 */ /* 0x000fe20000000000 */
[----:B------:R-:W-:Y:S01]  /*f890*/  MOV R22, R20 ;  /* 0x0000001400167202 */ /* 0x000fe20000000f00 */
        /* <DEDUP_REMOVED lines=12> */
.L_x_2240:
        /* <DEDUP_REMOVED lines=10> */
.L_x_2238:
[----:B------:R-:W-:Y:S01]  /*fa00*/  LOP3.LUT R25, R21, 0x80000, RZ, 0xfc, !PT ;  /* 0x0008000015197812 */ /* 0x000fe200078efcff */
[----:B------:R-:W-:-:S07]  /*fa10*/  IMAD.MOV.U32 R24, RZ, RZ, R20 ;  /* 0x000000ffff187224 */ /* 0x000fce00078e0014 */
.L_x_2239:
[----:B------:R-:W-:Y:S05]  /*fa20*/  BSYNC B0 ;  /* 0x0000000000007941 */ /* 0x000fea0003800000 */
.L_x_2237:
[----:B------:R-:W-:Y:S02]  /*fa30*/  IMAD.MOV.U32 R20, RZ, RZ, R0 ;  /* 0x000000ffff147224 */ /* 0x000fe400078e0000 */
[----:B------:R-:W-:-:S04]  /*fa40*/  IMAD.MOV.U32 R21, RZ, RZ, 0x0 ;  /* 0x00000000ff157424 */ /* 0x000fc800078e00ff */
[----:B------:R-:W-:Y:S05]  /*fa50*/  RET.REL.NODEC R20 `(_ZN2at6native50batch_norm_collect_statistics_channels_last_kernelINS0_6InvStdEddLi4EEEvPKT0_PT1_S7_PVS6_PiiiS6_) ;  /* 0xffffff0414687950 */ /* 0x000fea0003c3ffff */
        .weak           $__internal_41_$__cuda_sm20_div_rn_f64_full
        .type           $__internal_41_$__cuda_sm20_div_rn_f64_full,@function
        .size           $__internal_41_$__cuda_sm20_div_rn_f64_full,($__internal_42_$__cuda_sm20_dsqrt_rn_f64_mediumpath_v1 - $__internal_41_$__cuda_sm20_div_rn_f64_full)
$__internal_41_$__cuda_sm20_div_rn_f64_full:
[C---:B------:R-:W-:Y:S01]  /*fa60*/  FSETP.GEU.AND P0, PT, |R3|.reuse, 1.469367938527859385e-39, PT ;  /* 0x001000000300780b */ /* 0x040fe20003f0e200 */
[----:B------:R-:W-:Y:S01]  /*fa70*/  IMAD.MOV.U32 R6, RZ, RZ, 0x1 ;  /* 0x00000001ff067424 */ /* 0x000fe200078e00ff */
[----:B------:R-:W-:Y:S01]  /*fa80*/  LOP3.LUT R4, R3, 0x800fffff, RZ, 0xc0, !PT ;  /* 0x800fffff03047812 */ /* 0x000fe200078ec0ff */
[----:B------:R-:W-:Y:S01]  /*fa90*/  BSSY B1, `(.L_x_2241) ;  /* 0x0000054000017945 */ /* 0x000fe20003800000 */
[C---:B------:R-:W-:Y:S02]  /*faa0*/  FSETP.GEU.AND P2, PT, |R15|.reuse, 1.469367938527859385e-39, PT ;  /* 0x001000000f00780b */ /* 0x040fe40003f4e200 */
[----:B------:R-:W-:Y:S01]  /*fab0*/  LOP3.LUT R5, R4, 0x3ff00000, RZ, 0xfc, !PT ;  /* 0x3ff0000004057812 */ /* 0x000fe200078efcff */
[----:B------:R-:W-:Y:S01]  /*fac0*/  IMAD.MOV.U32 R4, RZ, RZ, R2 ;  /* 0x000000ffff047224 */ /* 0x000fe200078e0002 */
[----:B------:R-:W-:Y:S02]  /*fad0*/  LOP3.LUT R21, R15, 0x7ff00000, RZ, 0xc0, !PT ;  /* 0x7ff000000f157812 */ /* 0x000fe400078ec0ff */
[----:B------:R-:W-:-:S02]  /*fae0*/  LOP3.LUT R18, R3, 0x7ff00000, RZ, 0xc0, !PT ;  /* 0x7ff0000003127812 */ /* 0x000fc400078ec0ff */
[----:B------:R-:W-:Y:S01]  /*faf0*/  MOV R20, 0x1ca00000 ;  /* 0x1ca0000000147802 */ /* 0x000fe20000000f00 */
[----:B------:R-:W-:Y:S01]  /*fb00*/  @!P0 DMUL R4, R2, 8.98846567431157953865e+307 ;  /* 0x7fe0000002048828 */ /* 0x000fe20000000000 */
[----:B------:R-:W-:Y:S01]  /*fb10*/  ISETP.GE.U32.AND P1, PT, R21, R18, PT ;  /* 0x000000121500720c */ /* 0x000fe20003f26070 */
[----:B------:R-:W-:Y:S02]  /*fb20*/  IMAD.MOV.U32 R19, RZ, RZ, R21 ;  /* 0x000000ffff137224 */ /* 0x000fe400078e0015 */
[----:B------:R-:W-:Y:S02]  /*fb30*/  @!P2 LOP3.LUT R10, R3, 0x7ff00000, RZ, 0xc0, !PT ;  /* 0x7ff00000030aa812 */ /* 0x000fe400078ec0ff */
[----:B------:R-:W0:Y:S02]  /*fb40*/  MUFU.RCP64H R7, R5 ;  /* 0x0000000500077308 */ /* 0x000e240000001800 */
[----:B------:R-:W-:Y:S02]  /*fb50*/  @!P2 ISETP.GE.U32.AND P3, PT, R21, R10, PT ;  /* 0x0000000a1500a20c */ /* 0x000fe40003f66070 */
[----:B------:R-:W-:-:S05]  /*fb60*/  @!P0 LOP3.LUT R18, R5, 0x7ff00000, RZ, 0xc0, !PT ;  /* 0x7ff0000005128812 */ /* 0x000fca00078ec0ff */
[----:B------:R-:W-:Y:S01]  /*fb70*/  VIADD R23, R18, 0xffffffff ;  /* 0xffffffff12177836 */ /* 0x000fe20000000000 */
[----:B0-----:R-:W-:-:S08]  /*fb80*/  DFMA R8, R6, -R4, 1 ;  /* 0x3ff000000608742b */ /* 0x001fd00000000804 */
[----:B------:R-:W-:-:S08]  /*fb90*/  DFMA R8, R8, R8, R8 ;  /* 0x000000080808722b */ /* 0x000fd00000000008 */
[----:B------:R-:W-:Y:S01]  /*fba0*/  DFMA R10, R6, R8, R6 ;  /* 0x00000008060a722b */ /* 0x000fe20000000006 */
[C---:B------:R-:W-:Y:S01]  /*fbb0*/  @!P2 SEL R9, R20.reuse, 0x63400000, !P3 ;  /* 0x634000001409a807 */ /* 0x040fe20005800000 */
[----:B------:R-:W-:Y:S01]  /*fbc0*/  IMAD.MOV.U32 R6, RZ, RZ, R14 ;  /* 0x000000ffff067224 */ /* 0x000fe200078e000e */
[----:B------:R-:W-:Y:S01]  /*fbd0*/  SEL R7, R20, 0x63400000, !P1 ;  /* 0x6340000014077807 */ /* 0x000fe20004800000 */
[----:B------:R-:W-:Y:S01]  /*fbe0*/  @!P2 IMAD.MOV.U32 R8, RZ, RZ, RZ ;  /* 0x000000ffff08a224 */ /* 0x000fe200078e00ff */
[--C-:B------:R-:W-:Y:S02]  /*fbf0*/  @!P2 LOP3.LUT R9, R9, 0x80000000, R15.reuse, 0xf8, !PT ;  /* 0x800000000909a812 */ /* 0x100fe400078ef80f */
[----:B------:R-:W-:Y:S01]  /*fc00*/  LOP3.LUT R7, R7, 0x800fffff, R15, 0xf8, !PT ;  /* 0x800fffff07077812 */ /* 0x000fe200078ef80f */
[----:B------:R-:W-:Y:S01]  /*fc10*/  DFMA R12, R10, -R4, 1 ;  /* 0x3ff000000a0c742b */ /* 0x000fe20000000804 */
[----:B------:R-:W-:-:S06]  /*fc20*/  @!P2 LOP3.LUT R9, R9, 0x100000, RZ, 0xfc, !PT ;  /* 0x001000000909a812 */ /* 0x000fcc00078efcff */
        /* <DEDUP_REMOVED lines=14> */
[----:B------:R-:W-:Y:S02]  /*fd10*/  SEL R9, R20, 0x63400000, !P0 ;  /* 0x6340000014097807 */ /* 0x000fe40004000000 */
[----:B------:R-:W-:-:S03]  /*fd20*/  MOV R10, RZ ;  /* 0x000000ff000a7202 */ /* 0x000fc60000000f00 */
[----:B------:R-:W-:-:S04]  /*fd30*/  IMAD.IADD R14, R8, 0x1, -R9 ;  /* 0x00000001080e7824 */ /* 0x000fc800078e0a09 */
        /* <DEDUP_REMOVED lines=20> */
.L_x_2242:
        /* <DEDUP_REMOVED lines=13> */
[----:B------:R-:W-:Y:S01]  /*ff50*/  @P0 IMAD.MOV.U32 R8, RZ, RZ, RZ ;  /* 0x000000ffff080224 */ /* 0x000fe200078e00ff */
[----:B------:R-:W-:Y:S01]  /*ff60*/  @P0 MOV R9, R2 ;  /* 0x0000000200090202 */ /* 0x000fe20000000f00 */
[----:B------:R-:W-:Y:S06]  /*ff70*/  BRA `(.L_x_2243) ;  /* 0x0000000000147947 */ /* 0x000fec0003800000 */
.L_x_2245:
[----:B------:R-:W-:Y:S01]  /*ff80*/  LOP3.LUT R9, R3, 0x80000, RZ, 0xfc, !PT ;  /* 0x0008000003097812 */ /* 0x000fe200078efcff */
[----:B------:R-:W-:Y:S01]  /*ff90*/  IMAD.MOV.U32 R8, RZ, RZ, R2 ;  /* 0x000000ffff087224 */ /* 0x000fe200078e0002 */
[----:B------:R-:W-:Y:S06]  /*ffa0*/  BRA `(.L_x_2243) ;  /* 0x0000000000087947 */ /* 0x000fec0003800000 */
.L_x_2244:
[----:B------:R-:W-:Y:S01]  /*ffb0*/  LOP3.LUT R9, R15, 0x80000, RZ, 0xfc, !PT ;  /* 0x000800000f097812 */ /* 0x000fe200078efcff */
[----:B------:R-:W-:-:S07]  /*ffc0*/  IMAD.MOV.U32 R8, RZ, RZ, R14 ;  /* 0x000000ffff087224 */ /* 0x000fce00078e000e */
.L_x_2243:
[----:B------:R-:W-:Y:S05]  /*ffd0*/  BSYNC B1 ;  /* 0x0000000000017941 */ /* 0x000fea0003800000 */
.L_x_2241:
[----:B------:R-:W-:Y:S02]  /*ffe0*/  IMAD.MOV.U32 R2, RZ, RZ, R0 ;  /* 0x000000ffff027224 */ /* 0x000fe400078e0000 */
[----:B------:R-:W-:-:S04]  /*fff0*/  IMAD.MOV.U32 R3, RZ, RZ, 0x0 ;  /* 0x00000000ff037424 */ /* 0x000fc800078e00ff */
[----:B------:R-:W-:Y:S05]  /*10000*/  RET.REL.NODEC R2 `(_ZN2at6native50batch_norm_collect_statistics_channels_last_kernelINS0_6InvStdEddLi4EEEvPKT0_PT1_S7_PVS6_PiiiS6_) ;  /* 0xfffffefc02fc7950 */ /* 0x000fea0003c3ffff */
        .weak           $__internal_42_$__cuda_sm20_dsqrt_rn_f64_mediumpath_v1
        .type           $__internal_42_$__cuda_sm20_dsqrt_rn_f64_mediumpath_v1,@function
        .size           $__internal_42_$__cuda_sm20_dsqrt_rn_f64_mediumpath_v1,(.L_x_28253 - $__internal_42_$__cuda_sm20_dsqrt_rn_f64_mediumpath_v1)
$__internal_42_$__cuda_sm20_dsqrt_rn_f64_mediumpath_v1:
        /* <DEDUP_REMOVED lines=17> */
.L_x_2247:
        /* <DEDUP_REMOVED lines=24> */
.L_x_2249:
[----:B------:R-:W-:-:S11]  /*102a0*/  DADD R2, R4, R4 ;  /* 0x0000000004027229 */ /* 0x000fd60000000004 */
.L_x_2248:
[----:B------:R-:W-:Y:S05]  /*102b0*/  BSYNC B2 ;  /* 0x0000000000027941 */ /* 0x000fea0003800000 */
.L_x_2246:
[----:B------:R-:W-:Y:S02]  /*102c0*/  IMAD.MOV.U32 R20, RZ, RZ, R2 ;  /* 0x000000ffff147224 */ /* 0x000fe400078e0002 */
[----:B------:R-:W-:Y:S02]  /*102d0*/  IMAD.MOV.U32 R21, RZ, RZ, R3 ;  /* 0x000000ffff157224 */ /* 0x000fe400078e0003 */
[----:B------:R-:W-:Y:S02]  /*102e0*/  IMAD.MOV.U32 R2, RZ, RZ, R0 ;  /* 0x000000ffff027224 */ /* 0x000fe400078e0000 */
[----:B------:R-:W-:-:S04]  /*102f0*/  IMAD.MOV.U32 R3, RZ, RZ, 0x0 ;  /* 0x00000000ff037424 */ /* 0x000fc800078e00ff */
[----:B------:R-:W-:Y:S05]  /*10300*/  RET.REL.NODEC R2 `(_ZN2at6native50batch_norm_collect_statistics_channels_last_kernelINS0_6InvStdEddLi4EEEvPKT0_PT1_S7_PVS6_PiiiS6_) ;  /* 0xfffffefc023c7950 */ /* 0x000fea0003c3ffff */
.L_x_2250:
        /* <DEDUP_REMOVED lines=15> */
.L_x_28253:


//--------------------- .text._ZN2at6native26batch_norm_backward_kernelIN3c108BFloat16ES3_fiEEvNS_27GenericPackedTensorAccessorIKT_Lm3ENS_16DefaultPtrTraitsET2_EES9_NS4_IS5_Lm3ES7_S8_EENS4_IT0_Lm1ES7_S8_EESC_NS4_IKSB_Lm1ES7_S8_EESE_SE_NS4_IKT1_Lm1ES7_S8_EESH_bSF_ --------------------------
	.section	.text._ZN2at6native26batch_norm_backward_kernelIN3c108BFloat16ES3_fiEEvNS_27GenericPackedTensorAccessorIKT_Lm3ENS_16DefaultPtrTraitsET2_EES9_NS4_IS5_Lm3ES7_S8_EENS4_IT0_Lm1ES7_S8_EESC_NS4_IKSB_Lm1ES7_S8_EESE_SE_NS4_IKT1_Lm1ES7_S8_EESH_bSF_,"ax",@progbits
	.align	128
        .global         _ZN2at6native26batch_norm_backward_kernelIN3c108BFloat16ES3_fiEEvNS_27GenericPackedTensorAccessorIKT_Lm3ENS_16DefaultPtrTraitsET2_EES9_NS4_IS5_Lm3ES7_S8_EENS4_IT0_Lm1ES7_S8_EESC_NS4_IKSB_Lm1ES7_S8_EESE_SE_NS4_IKT1_Lm1ES7_S8_EESH_bSF_
        .type           _ZN2at6native26batch_norm_backward_kernelIN3c108BFloat16ES3_fiEEvNS_27GenericPackedTensorAccessorIKT_Lm3ENS_16DefaultPtrTraitsET2_EES9_NS4_IS5_Lm3ES7_S8_EENS4_IT0_Lm1ES7_S8_EESC_NS4_IKSB_Lm1ES7_S8_EESE_SE_NS4_IKT1_Lm1ES7_S8_EESH_bSF_,@function
        .size           _ZN2at6native26batch_norm_backward_kernelIN3c108BFloat16ES3_fiEEvNS_27GenericPackedTensorAccessorIKT_Lm3ENS_16DefaultPtrTraitsET2_EES9_NS4_IS5_Lm3ES7_S8_EENS4_IT0_Lm1ES7_S8_EESC_NS4_IKSB_Lm1ES7_S8_EESE_SE_NS4_IKT1_Lm1ES7_S8_EESH_bSF_,(.L_x_28254 - _ZN2at6native26batch_norm_backward_kernelIN3c108BFloat16ES3_fiEEvNS_27GenericPackedTensorAccessorIKT_Lm3ENS_16DefaultPtrTraitsET2_EES9_NS4_IS5_Lm3ES7_S8_EENS4_IT0_Lm1ES7_S8_EESC_NS4_IKSB_Lm1ES7_S8_EESE_SE_NS4_IKT1_Lm1ES7_S8_EESH_bSF_)
        .other          _ZN2at6native26batch_norm_backward_kernelIN3c108BFloat16ES3_fiEEvNS_27GenericPackedTensorAccessorIKT_Lm3ENS_16DefaultPtrTraitsET2_EES9_NS4_IS5_Lm3ES7_S8_EENS4_IT0_Lm1ES7_S8_EESC_NS4_IKSB_Lm1ES7_S8_EESE_SE_NS4_IKT1_Lm1ES7_S8_EESH_bSF_,@"STO_CUDA_ENTRY STV_DEFAULT"
_ZN2at6native26batch_norm_backward_kernelIN3c108BFloat16ES3_fiEEvNS_27GenericPackedTensorAccessorIKT_Lm3ENS_16DefaultPtrTraitsET2_EES9_NS4_IS5_Lm3ES7_S8_EENS4_IT0_Lm1ES7_S8_EESC_NS4_IKSB_Lm1ES7_S8_EESE_SE_NS4_IKT1_Lm1ES7_S8_EESH_bSF_:
.text._ZN2at6native26batch_norm_backward_kernelIN3c108BFloat16ES3_fiEEvNS_27GenericPackedTensorAccessorIKT_Lm3ENS_16DefaultPtrTraitsET2_EES9_NS4_IS5_Lm3ES7_S8_EENS4_IT0_Lm1ES7_S8_EESC_NS4_IKSB_Lm1ES7_S8_EESE_SE_NS4_IKT1_Lm1ES7_S8_EESH_bSF_:
[----:B------:R-:W-:Y:S01]  /*0000*/  LDC R1, c[0x0][0x28] ;  /* 0x00000a00ff017b82 */ /* 0x000fe20000000800 */
[----:B------:R-:W-:-:S07]  /*0010*/  ULDC.U8 UR4, c[0x0][0x2e0] ;  /* 0x0000b80000047ab9 */ /* 0x000fce0000000000 */
[----:B------:R-:W0:Y:S01]  /*0020*/  S2UR UR5, SR_CTAID.X ;  /* 0x00000000000579c3 */ /* 0x000e220000002500 */
[----:B------:R-:W-:Y:S01]  /*0030*/  UPRMT UR4, UR4, 0x8880, URZ ;  /* 0x0000888004047896 */ /* 0x000fe2000800003f */
[----:B------:R-:W-:-:S05]  /*0040*/  ULDC.64 UR6, c[0x0][0x208] ;  /* 0x0000820000067ab9 */ /* 0x000fca0000000a00 */
[----:B------:R-:W-:-:S13]  /*0050*/  ISETP.NE.AND P1, PT, RZ, UR4, PT ;  /* 0x00000004ff007c0c */ /* 0x000fda000bf25270 */
[----:B------:R-:W-:Y:S05]  /*0060*/  @!P1 BRA `(.L_x_2251) ;  /* 0x00000000002c9947 */ /* 0x000fea0003800000 */
[----:B------:R-:W0:Y:S08]  /*0070*/  LDC R7, c[0x0][0x2dc] ;  /* 0x0000b700ff077b82 */ /* 0x000e300000000800 */
[----:B------:R-:W1:Y:S08]  /*0080*/  LDC R5, c[0x0][0x2cc] ;  /* 0x0000b300ff057b82 */ /* 0x000e700000000800 */
[----:B------:R-:W2:Y:S08]  /*0090*/  LDC.64 R8, c[0x0][0x2d0] ;  /* 0x0000b400ff087b82 */ /* 0x000eb00000000a00 */
[----:B------:R-:W3:Y:S01]  /*00a0*/  LDC.64 R2, c[0x0][0x2c0] ;  /* 0x0000b000ff027b82 */ /* 0x000ee20000000a00 */
[----:B0-----:R-:W-:-:S02]  /*00b0*/  IMAD R7, R7, UR5, RZ ;  /* 0x0000000507077c24 */ /* 0x001fc4000f8e02ff */
[----:B-1----:R-:W-:Y:S02]  /*00c0*/  IMAD R5, R5, UR5, RZ ;  /* 0x0000000505057c24 */ /* 0x002fe4000f8e02ff */
[----:B--2---:R-:W-:-:S06]  /*00d0*/  IMAD.WIDE R8, R7, 0x4, R8 ;  /* 0x0000000407087825 */ /* 0x004fcc00078e0208 */
[----:B------:R0:W5:Y:S01]  /*00e0*/  LDG.E R8, desc[UR6][R8.64] ;  /* 0x0000000608087981 */ /* 0x000162000c1e1900 */
[----:B---3--:R-:W-:-:S05]  /*00f0*/  IMAD.WIDE R2, R5, 0x4, R2 ;  /* 0x0000000405027825 */ /* 0x008fca00078e0202 */
[----:B------:R0:W5:Y:S01]  /*0100*/  LDG.E R0, desc[UR6][R2.64] ;  /* 0x0000000602007981 */ /* 0x000162000c1e1900 */
[----:B------:R-:W-:Y:S05]  /*0110*/  BRA `(.L_x_2252) ;  /* 0x0000000000947947 */ /* 0x000fea0003800000 */
.L_x_2251:
[----:B------:R-:W0:Y:S01]  /*0120*/  LDC R3, c[0x0][0x2bc] ;  /* 0x0000af00ff037b82 */ /* 0x000e220000000800 */
[----:B------:R-:W-:-:S07]  /*0130*/  ULDC UR4, c[0x0][0x2e4] ;  /* 0x0000b90000047ab9 */ /* 0x000fce0000000800 */
[----:B------:R-:W1:Y:S08]  /*0140*/  LDC.64 R4, c[0x0][0x2b0] ;  /* 0x0000ac00ff047b82 */ /* 0x000e700000000a00 */
[----:B------:R-:W2:Y:S01]  /*0150*/  LDC R7, c[0x0][0x2ac] ;  /* 0x0000ab00ff077b82 */ /* 0x000ea20000000800 */
[----:B0-----:R-:W-:-:S04]  /*0160*/  IMAD R3, R3, UR5, RZ ;  /* 0x0000000503037c24 */ /* 0x001fc8000f8e02ff */
[----:B-1----:R-:W-:-:S03]  /*0170*/  IMAD.WIDE R4, R3, 0x2, R4 ;  /* 0x0000000203047825 */ /* 0x002fc600078e0204 */
[----:B------:R-:W0:Y:S03]  /*0180*/  LDC.64 R2, c[0x0][0x2a0] ;  /* 0x0000a800ff027b82 */ /* 0x000e260000000a00 */
[----:B------:R-:W3:Y:S01]  /*0190*/  LDG.E.U16 R4, desc[UR6][R4.64] ;  /* 0x0000000604047981 */ /* 0x000ee2000c1e1500 */
[----:B--2---:R-:W-:-:S04]  /*01a0*/  IMAD R7, R7, UR5, RZ ;  /* 0x0000000507077c24 */ /* 0x004fc8000f8e02ff */
[----:B0-----:R-:W-:-:S05]  /*01b0*/  IMAD.WIDE R2, R7, 0x2, R2 ;  /* 0x0000000207027825 */ /* 0x001fca00078e0202 */
[----:B------:R-:W2:Y:S01]  /*01c0*/  LDG.E.U16 R0, desc[UR6][R2.64] ;  /* 0x0000000602007981 */ /* 0x000ea2000c1e1500 */
[----:B---3--:R-:W-:-:S04]  /*01d0*/  IMAD.U32 R6, R4, 0x10000, RZ ;  /* 0x0001000004067824 */ /* 0x008fc800078e00ff */
[----:B------:R-:W-:-:S06]  /*01e0*/  FADD.FTZ R10, R6, UR4 ;  /* 0x00000004060a7e21 */ /* 0x000fcc0008010000 */
[----:B------:R-:W0:Y:S01]  /*01f0*/  MUFU.SQRT R10, R10 ;  /* 0x0000000a000a7308 */ /* 0x000e220000002000 */
[----:B--2---:R-:W-:Y:S01]  /*0200*/  SHF.L.U32 R0, R0, 0x10, RZ ;  /* 0x0000001000007819 */ /* 0x004fe200000006ff */
[----:B0-----:R-:W-:-:S06]  /*0210*/  FMUL.FTZ R11, R10, 1 ;  /* 0x3f8000000a0b7820 */ /* 0x001fcc0000410000 */
        /* <DEDUP_REMOVED lines=10> */
[----:B------:R-:W-:-:S05]  /*02c0*/  LOP3.LUT R2, R5, 0x7fffffff, RZ, 0xc0, !PT ;  /* 0x7fffffff05027812 */ /* 0x000fca00078ec0ff */
[----:B------:R-:W-:Y:S01]  /*02d0*/  VIADD R8, R2, 0xfff00000 ;  /* 0xfff0000002087836 */ /* 0x000fe20000000000 */
[----:B------:R-:W-:-:S07]  /*02e0*/  MOV R2, 0x300 ;  /* 0x0000030000027802 */ /* 0x000fce0000000f00 */
[----:B------:R-:W-:Y:S05]  /*02f0*/  CALL.REL.NOINC `($__internal_43_$__cuda_sm20_dblrcp_rn_slowpath_v3) ;  /* 0x0000001800cc7944 */ /* 0x000fea0003c00000 */
[----:B------:R-:W-:Y:S01]  /*0300*/  IMAD.MOV.U32 R2, RZ, RZ, R6 ;  /* 0x000000ffff027224 */ /* 0x000fe200078e0006 */
[----:B------:R-:W-:-:S07]  /*0310*/  MOV R3, R7 ;  /* 0x0000000700037202 */ /* 0x000fce0000000f00 */
.L_x_2253:
[----:B------:R-:W-:Y:S01]  /*0320*/  UMOV UR8, 0xf0000000 ;  /* 0xf000000000087882 */ /* 0x000fe20000000000 */
[----:B------:R-:W-:Y:S01]  /*0330*/  UMOV UR9, 0x380fffff ;  /* 0x380fffff00097882 */ /* 0x000fe20000000000 */
[----:B------:R-:W0:Y:S01]  /*0340*/  F2F.F32.F64 R8, R2 ;  /* 0x0000000200087310 */ /* 0x000e220000301000 */
[----:B------:R-:W-:-:S14]  /*0350*/  DSETP.GEU.AND P0, PT, |R2|, UR8, PT ;  /* 0x0000000802007e2a */ /* 0x000fdc000bf0e200 */
[----:B0-----:R-:W-:-:S07]  /*0360*/  @!P0 FMUL R8, R8, 1.175494350822287508e-38 ;  /* 0x0080000008088820 */ /* 0x001fce0000400000 */
.L_x_2252:
[----:B0-----:R-:W0:Y:S01]  /*0370*/  LDC R2, c[0x0][0x298] ;  /* 0x0000a600ff027b82 */ /* 0x001e220000000800 */
[----:B------:R-:W1:Y:S01]  /*0380*/  S2R R6, SR_TID.Y ;  /* 0x0000000000067919 */ /* 0x000e620000002200 */
[----:B------:R-:W-:Y:S01]  /*0390*/  ULDC UR4, c[0x0][0x238] ;  /* 0x00008e0000047ab9 */ /* 0x000fe20000000800 */
[----:B------:R-:W-:Y:S01]  /*03a0*/  ULDC UR9, c[0x0][0x24c] ;  /* 0x0000930000097ab9 */ /* 0x000fe20000000800 */
[----:B------:R-:W-:Y:S01]  /*03b0*/  ULDC UR12, c[0x0][0x22c] ;  /* 0x00008b00000c7ab9 */ /* 0x000fe20000000800 */
[----:B------:R-:W-:Y:S01]  /*03c0*/  ULDC.64 UR10, c[0x0][0x230] ;  /* 0x00008c00000a7ab9 */ /* 0x000fe20000000a00 */
[----:B------:R-:W-:Y:S01]  /*03d0*/  ULDC.64 UR14, c[0x0][0x210] ;  /* 0x00008400000e7ab9 */ /* 0x000fe20000000a00 */
[----:B0-----:R-:W-:-:S13]  /*03e0*/  ISETP.GE.AND P0, PT, R2, 0x1, PT ;  /* 0x000000010200780c */ /* 0x001fda0003f06270 */
[----:B------:R-:W0:Y:S08]  /*03f0*/  @P0 LDC R5, c[0x0][0x29c] ;  /* 0x0000a700ff050b82 */ /* 0x000e300000000800 */
[----:B------:R-:W2:Y:S01]  /*0400*/  @P0 LDC.64 R2, c[0x0][0x290] ;  /* 0x0000a400ff020b82 */ /* 0x000ea20000000a00 */
[----:B0-----:R-:W-:-:S04]  /*0410*/  @P0 IMAD R5, R5, UR5, RZ ;  /* 0x0000000505050c24 */ /* 0x001fc8000f8e02ff */
[----:B--2---:R-:W-:-:S06]  /*0420*/  @P0 IMAD.WIDE R2, R5, 0x2, R2 ;  /* 0x0000000205020825 */ /* 0x004fcc00078e0202 */
[----:B------:R-:W2:Y:S01]  /*0430*/  @P0 LDG.E.U16 R2, desc[UR6][R2.64] ;  /* 0x0000000602020981 */ /* 0x000ea2000c1e1500 */
[----:B------:R-:W-:Y:S01]  /*0440*/  IMAD.U32 R5, RZ, RZ, UR4 ;  /* 0x00000004ff057e24 */ /* 0x000fe2000f8e00ff */
[----:B------:R-:W-:Y:S01]  /*0450*/  BSSY B0, `(.L_x_2254) ;  /* 0x000003f000007945 */ /* 0x000fe20003800000 */
[----:B------:R-:W-:-:S03]  /*0460*/  IMAD.MOV.U32 R9, RZ, RZ, 0x3f800000 ;  /* 0x3f800000ff097424 */ /* 0x000fc600078e00ff */
[----:B-1----:R-:W-:-:S13]  /*0470*/  ISETP.GE.AND P2, PT, R6, R5, PT ;  /* 0x000000050600720c */ /* 0x002fda0003f46270 */
[----:B------:R-:W-:Y:S02]  /*0480*/  @P2 IMAD.MOV.U32 R16, RZ, RZ, RZ ;  /* 0x000000ffff102224 */ /* 0x000fe400078e00ff */
[----:B------:R-:W-:Y:S01]  /*0490*/  @P2 IMAD.MOV.U32 R7, RZ, RZ, RZ ;  /* 0x000000ffff072224 */ /* 0x000fe200078e00ff */
[----:B--2---:R-:W-:Y:S01]  /*04a0*/  @P0 SHF.L.U32 R9, R2, 0x10, RZ ;  /* 0x0000001002090819 */ /* 0x004fe200000006ff */
[----:B------:R-:W-:Y:S06]  /*04b0*/  @P2 BRA `(.L_x_2255) ;  /* 0x0000000000e02947 */ /* 0x000fec0003800000 */
[----:B------:R-:W0:Y:S01]  /*04c0*/  LDC R13, c[0x0][0x248] ;  /* 0x00009200ff0d7b82 */ /* 0x000e220000000800 */
[----:B------:R-:W1:Y:S01]  /*04d0*/  S2R R10, SR_TID.X ;  /* 0x00000000000a7919 */ /* 0x000e620000002100 */
[----:B------:R-:W-:Y:S01]  /*04e0*/  MOV R7, RZ ;  /* 0x000000ff00077202 */ /* 0x000fe20000000f00 */
[----:B------:R-:W-:Y:S02]  /*04f0*/  IMAD.MOV.U32 R14, RZ, RZ, R6 ;  /* 0x000000ffff0e7224 */ /* 0x000fe400078e0006 */
[----:B------:R-:W-:-:S03]  /*0500*/  IMAD.MOV.U32 R16, RZ, RZ, RZ ;  /* 0x000000ffff107224 */ /* 0x000fc600078e00ff */
[----:B------:R-:W2:Y:S08]  /*0510*/  LDC R15, c[0x0][0x228] ;  /* 0x00008a00ff0f7b82 */ /* 0x000eb00000000800 */
[----:B------:R-:W3:Y:S08]  /*0520*/  LDC R11, c[0x0][0x4] ;  /* 0x00000100ff0b7b82 */ /* 0x000ef00000000800 */
[----:B------:R-:W4:Y:S01]  /*0530*/  LDC R12, c[0x0][RZ] ;  /* 0x00000000ff0c7b82 */ /* 0x000f220000000800 */
[----:B0-----:R-:W-:-:S02]  /*0540*/  IMAD R13, R13, UR5, RZ ;  /* 0x000000050d0d7c24 */ /* 0x001fc4000f8e02ff */
[----:B-12---:R-:W-:-:S07]  /*0550*/  IMAD R15, R15, UR5, RZ ;  /* 0x000000050f0f7c24 */ /* 0x006fce000f8e02ff */
.L_x_2259:
        /* <DEDUP_REMOVED lines=15> */
.L_x_2258:
        /* <DEDUP_REMOVED lines=11> */
[----:B------:R-:W3:Y:S01]  /*0700*/  LDG.E.U16 R2, desc[UR6][R2.64] ;  /* 0x0000000602027981 */ /* 0x000ee2000c1e1500 */
[----:B----4-:R-:W-:-:S04]  /*0710*/  IADD3 R20, R12, R20, RZ ;  /* 0x000000140c147210 */ /* 0x010fc80007ffe0ff */
[----:B------:R-:W-:Y:S01]  /*0720*/  ISETP.GE.AND P0, PT, R20, R17, PT ;  /* 0x000000111400720c */ /* 0x000fe20003f06270 */
[----:B--2---:R-:W-:Y:S02]  /*0730*/  IMAD.U32 R25, R4, 0x10000, RZ ;  /* 0x0001000004197824 */ /* 0x004fe400078e00ff */
[----:B---3--:R-:W-:Y:S02]  /*0740*/  IMAD.U32 R23, R2, 0x10000, RZ ;  /* 0x0001000002177824 */ /* 0x008fe400078e00ff */
[----:B-----5:R-:W-:-:S04]  /*0750*/  FADD.FTZ R24, R25, -R0 ;  /* 0x8000000019187221 */ /* 0x020fc80000010000 */
[----:B------:R-:W-:Y:S01]  /*0760*/  FMUL.FTZ R24, R23, R24 ;  /* 0x0000001817187220 */ /* 0x000fe20000410000 */
[----:B------:R-:W0:Y:S08]  /*0770*/  F2F.BF16.F32 R26, R23 ;  /* 0x00000017001a7304 */ /* 0x000e300000202000 */
[----:B------:R-:W1:Y:S01]  /*0780*/  F2F.BF16.F32 R24, R24 ;  /* 0x0000001800187304 */ /* 0x000e620000202000 */
[----:B0-----:R-:W-:-:S04]  /*0790*/  IMAD.U32 R25, R26, 0x10000, RZ ;  /* 0x000100001a197824 */ /* 0x001fc800078e00ff */
[----:B------:R-:W-:Y:S01]  /*07a0*/  FADD.FTZ R16, R25, R16 ;  /* 0x0000001019107221 */ /* 0x000fe20000010000 */
[----:B-1----:R-:W-:-:S04]  /*07b0*/  IMAD.U32 R2, R24, 0x10000, RZ ;  /* 0x0001000018027824 */ /* 0x002fc800078e00ff */
[----:B------:R-:W-:Y:S01]  /*07c0*/  FADD.FTZ R7, R2, R7 ;  /* 0x0000000702077221 */ /* 0x000fe20000010000 */
[----:B------:R-:W-:Y:S06]  /*07d0*/  @!P0 BRA `(.L_x_2258) ;  /* 0xfffffffc009c8947 */ /* 0x000fec000383ffff */
.L_x_2257:
[----:B------:R-:W-:Y:S05]  /*07e0*/  BSYNC B1 ;  /* 0x0000000000017941 */ /* 0x000fea0003800000 */
.L_x_2256:
[----:B------:R-:W-:Y:S01]  /*07f0*/  ULDC UR4, c[0x0][0x238] ;  /* 0x00008e0000047ab9 */ /* 0x000fe20000000800 */
[----:B---3--:R-:W-:Y:S01]  /*0800*/  IADD3 R14, R11, R14, RZ ;  /* 0x0000000e0b0e7210 */ /* 0x008fe20007ffe0ff */
[----:B------:R-:W-:-:S05]  /*0810*/  IMAD.U32 R5, RZ, RZ, UR4 ;  /* 0x00000004ff057e24 */ /* 0x000fca000f8e00ff */
[----:B------:R-:W-:-:S13]  /*0820*/  ISETP.GE.AND P0, PT, R14, R5, PT ;  /* 0x000000050e00720c */ /* 0x000fda0003f06270 */
[----:B------:R-:W-:Y:S05]  /*0830*/  @!P0 BRA `(.L_x_2259) ;  /* 0xfffffffc00488947 */ /* 0x000fea000383ffff */
.L_x_2255:
[----:B------:R-:W-:Y:S05]  /*0840*/  BSYNC B0 ;  /* 0x0000000000007941 */ /* 0x000fea0003800000 */
.L_x_2254:
[----:B------:R-:W0:Y:S01]  /*0850*/  SHFL.DOWN PT, R2, R16, 0x10, 0x1f ;  /* 0x0a001f0010027f89 */ /* 0x000e2200000e0000 */
[----:B------:R-:W-:Y:S01]  /*0860*/  ULDC UR8, c[0x0][0x0] ;  /* 0x0000000000087ab9 */ /* 0x000fe20000000800 */
[----:B------:R-:W-:Y:S01]  /*0870*/  ULDC UR9, c[0x0][0x4] ;  /* 0x0000010000097ab9 */ /* 0x000fe20000000800 */
[----:B------:R-:W-:Y:S01]  /*0880*/  BSSY B0, `(.L_x_2260) ;  /* 0x000006d000007945 */ /* 0x000fe20003800000 */
[----:B------:R-:W1:Y:S01]  /*0890*/  SHFL.DOWN PT, R3, R7, 0x10, 0x1f ;  /* 0x0a001f0007037f89 */ /* 0x000e6200000e0000 */
[----:B------:R-:W-:Y:S01]  /*08a0*/  UIMAD UR4, UR8, UR9, URZ ;  /* 0x00000009080472a4 */ /* 0x000fe2000f8e023f */
[----:B------:R-:W-:Y:S03]  /*08b0*/  BAR.SYNC.DEFER_BLOCKING 0x0 ;  /* 0x0000000000007b1d */ /* 0x000fe60000010000 */
[----:B------:R-:W-:-:S03]  /*08c0*/  USHF.R.U32.HI UR4, URZ, 0x5, UR4 ;  /* 0x000000053f047899 */ /* 0x000fc60008011604 */
[----:B0-----:R-:W0:Y:S08]  /*08d0*/  F2F.BF16.F32 R2, R2 ;  /* 0x0000000200027304 */ /* 0x001e300000202000 */
[----:B-1----:R-:W1:Y:S01]  /*08e0*/  F2F.BF16.F32 R3, R3 ;  /* 0x0000000300037304 */ /* 0x002e620000202000 */
[----:B0-----:R-:W-:-:S04]  /*08f0*/  IMAD.U32 R11, R2, 0x10000, RZ ;  /* 0x00010000020b7824 */ /* 0x001fc800078e00ff */
[----:B------:R-:W-:Y:S01]  /*0900*/  FADD.FTZ R11, R11, R16 ;  /* 0x000000100b0b7221 */ /* 0x000fe20000010000 */
[----:B-1----:R-:W-:-:S04]  /*0910*/  SHF.L.U32 R4, R3, 0x10, RZ ;  /* 0x0000001003047819 */ /* 0x002fc800000006ff */
[----:B------:R-:W0:Y:S01]  /*0920*/  SHFL.DOWN PT, R10, R11, 0x8, 0x1f ;  /* 0x09001f000b0a7f89 */ /* 0x000e2200000e0000 */
[----:B------:R-:W-:Y:S02]  /*0930*/  FADD.FTZ R4, R4, R7 ;  /* 0x0000000704047221 */ /* 0x000fe40000010000 */
[----:B------:R-:W1:Y:S03]  /*0940*/  S2R R7, SR_TID.X ;  /* 0x0000000000077919 */ /* 0x000e660000002100 */
[----:B----4-:R-:W2:Y:S01]  /*0950*/  SHFL.DOWN PT, R12, R4, 0x8, 0x1f ;  /* 0x09001f00040c7f89 */ /* 0x010ea200000e0000 */
[----:B0-----:R-:W0:Y:S08]  /*0960*/  F2F.BF16.F32 R10, R10 ;  /* 0x0000000a000a7304 */ /* 0x001e300000202000 */
[----:B--2---:R-:W2:Y:S01]  /*0970*/  F2F.BF16.F32 R12, R12 ;  /* 0x0000000c000c7304 */ /* 0x004ea20000202000 */
[----:B0-----:R-:W-:-:S04]  /*0980*/  IMAD.U32 R14, R10, 0x10000, RZ ;  /* 0x000100000a0e7824 */ /* 0x001fc800078e00ff */
[----:B------:R-:W-:-:S05]  /*0990*/  FADD.FTZ R14, R11, R14 ;  /* 0x0000000e0b0e7221 */ /* 0x000fca0000010000 */
[----:B------:R-:W0:Y:S01]  /*09a0*/  SHFL.DOWN PT, R2, R14, 0x4, 0x1f ;  /* 0x08801f000e027f89 */ /* 0x000e2200000e0000 */
[----:B--2---:R-:W-:-:S04]  /*09b0*/  IMAD.U32 R3, R12, 0x10000, RZ ;  /* 0x000100000c037824 */ /* 0x004fc800078e00ff */
[----:B------:R-:W-:-:S05]  /*09c0*/  FADD.FTZ R3, R4, R3 ;  /* 0x0000000304037221 */ /* 0x000fca0000010000 */
[----:B------:R-:W2:Y:S01]  /*09d0*/  SHFL.DOWN PT, R13, R3, 0x4, 0x1f ;  /* 0x08801f00030d7f89 */ /* 0x000ea200000e0000 */
[----:B0-----:R-:W0:Y:S08]  /*09e0*/  F2F.BF16.F32 R2, R2 ;  /* 0x0000000200027304 */ /* 0x001e300000202000 */
[----:B--2---:R-:W2:Y:S01]  /*09f0*/  F2F.BF16.F32 R13, R13 ;  /* 0x0000000d000d7304 */ /* 0x004ea20000202000 */
[----:B0-----:R-:W-:Y:S01]  /*0a00*/  SHF.L.U32 R11, R2, 0x10, RZ ;  /* 0x00000010020b7819 */ /* 0x001fe200000006ff */
[----:B-1----:R-:W-:-:S04]  /*0a10*/  IMAD R2, R6, UR8, R7 ;  /* 0x0000000806027c24 */ /* 0x002fc8000f8e0207 */
[----:B------:R-:W-:Y:S01]  /*0a20*/  FADD.FTZ R11, R14, R11 ;  /* 0x0000000b0e0b7221 */ /* 0x000fe20000010000 */
[----:B------:R-:W-:Y:S01]  /*0a30*/  ISETP.GE.AND P2, PT, R2, UR4, PT ;  /* 0x0000000402007c0c */ /* 0x000fe2000bf46270 */
[----:B--2---:R-:W-:-:S03]  /*0a40*/  IMAD.U32 R4, R13, 0x10000, RZ ;  /* 0x000100000d047824 */ /* 0x004fc600078e00ff */
[----:B------:R-:W0:Y:S01]  /*0a50*/  SHFL.DOWN PT, R10, R11, 0x2, 0x1f ;  /* 0x08401f000b0a7f89 */ /* 0x000e2200000e0000 */
[----:B------:R-:W-:Y:S01]  /*0a60*/  FADD.FTZ R4, R3, R4 ;  /* 0x0000000403047221 */ /* 0x000fe20000010000 */
[----:B------:R-:W-:-:S04]  /*0a70*/  SHF.R.S32.HI R3, RZ, 0x1f, R2 ;  /* 0x0000001fff037819 */ /* 0x000fc80000011402 */
[----:B------:R-:W1:Y:S01]  /*0a80*/  SHFL.DOWN PT, R12, R4, 0x2, 0x1f ;  /* 0x08401f00040c7f89 */ /* 0x000e6200000e0000 */
[----:B------:R-:W-:Y:S02]  /*0a90*/  LEA.HI R15, R3, R2, RZ, 0x5 ;  /* 0x00000002030f7211 */ /* 0x000fe400078f28ff */
[----:B------:R-:W-:Y:S01]  /*0aa0*/  @!P2 MOV R16, 0x400 ;  /* 0x000004000010a802 */ /* 0x000fe20000000f00 */
[----:B------:R-:W2:Y:S01]  /*0ab0*/  @!P2 S2R R17, SR_CgaCtaId ;  /* 0x000000000011a919 */ /* 0x000ea20000008800 */
[----:B------:R-:W-:-:S05]  /*0ac0*/  LOP3.LUT R3, R15, 0xffffffe0, RZ, 0xc0, !PT ;  /* 0xffffffe00f037812 */ /* 0x000fca00078ec0ff */
[C---:B------:R-:W-:Y:S01]  /*0ad0*/  IMAD.IADD R3, R2.reuse, 0x1, -R3 ;  /* 0x0000000102037824 */ /* 0x040fe200078e0a03 */
[----:B------:R-:W-:-:S04]  /*0ae0*/  IADD3 R2, R2, 0x1f, RZ ;  /* 0x0000001f02027810 */ /* 0x000fc80007ffe0ff */
[----:B------:R-:W-:Y:S01]  /*0af0*/  ISETP.NE.AND P0, PT, R3, RZ, PT ;  /* 0x000000ff0300720c */ /* 0x000fe20003f05270 */
[----:B0-----:R-:W0:Y:S08]  /*0b00*/  F2F.BF16.F32 R10, R10 ;  /* 0x0000000a000a7304 */ /* 0x001e300000202000 */
[----:B-1----:R-:W1:Y:S01]  /*0b10*/  F2F.BF16.F32 R12, R12 ;  /* 0x0000000c000c7304 */ /* 0x002e620000202000 */
[----:B0-----:R-:W-:-:S05]  /*0b20*/  SHF.L.U32 R10, R10, 0x10, RZ ;  /* 0x000000100a0a7819 */ /* 0x001fca00000006ff */
[----:B------:R-:W-:Y:S01]  /*0b30*/  FADD.FTZ R14, R11, R10 ;  /* 0x0000000a0b0e7221 */ /* 0x000fe20000010000 */
[----:B------:R-:W-:Y:S01]  /*0b40*/  @!P0 MOV R11, 0x400 ;  /* 0x00000400000b8802 */ /* 0x000fe20000000f00 */
[----:B-1----:R-:W-:Y:S01]  /*0b50*/  IMAD.U32 R13, R12, 0x10000, RZ ;  /* 0x000100000c0d7824 */ /* 0x002fe200078e00ff */
[----:B--2---:R-:W-:Y:S01]  /*0b60*/  @!P2 LEA R18, R17, R16, 0x18 ;  /* 0x000000101112a211 */ /* 0x004fe200078ec0ff */
[----:B------:R-:W0:Y:S02]  /*0b70*/  @!P0 S2R R12, SR_CgaCtaId ;  /* 0x00000000000c8919 */ /* 0x000e240000008800 */
[----:B------:R-:W-:Y:S02]  /*0b80*/  FADD.FTZ R13, R4, R13 ;  /* 0x0000000d040d7221 */ /* 0x000fe40000010000 */
[----:B------:R-:W1:Y:S01]  /*0b90*/  SHFL.DOWN PT, R4, R14, 0x1, 0x1f ;  /* 0x08201f000e047f89 */ /* 0x000e6200000e0000 */
[----:B------:R-:W-:-:S03]  /*0ba0*/  @!P2 IMAD R3, R3, 0x8, R18 ;  /* 0x000000080303a824 */ /* 0x000fc600078e0212 */
[----:B------:R-:W2:Y:S01]  /*0bb0*/  SHFL.DOWN PT, R10, R13, 0x1, 0x1f ;  /* 0x08201f000d0a7f89 */ /* 0x000ea200000e0000 */
[----:B-1----:R-:W1:Y:S01]  /*0bc0*/  F2F.BF16.F32 R4, R4 ;  /* 0x0000000400047304 */ /* 0x002e620000202000 */
[----:B0-----:R-:W-:Y:S02]  /*0bd0*/  @!P0 LEA R12, R12, R11, 0x18 ;  /* 0x0000000b0c0c8211 */ /* 0x001fe400078ec0ff */
[----:B------:R-:W-:-:S05]  /*0be0*/  @!P0 SHF.R.S32.HI R11, RZ, 0x5, R15 ;  /* 0x00000005ff0b8819 */ /* 0x000fca000001140f */
[----:B--2---:R-:W0:Y:S01]  /*0bf0*/  F2F.BF16.F32 R10, R10 ;  /* 0x0000000a000a7304 */ /* 0x004e220000202000 */
[----:B------:R-:W-:Y:S02]  /*0c00*/  @!P0 IMAD R12, R11, 0x8, R12 ;  /* 0x000000080b0c8824 */ /* 0x000fe400078e020c */
[----:B-1----:R-:W-:-:S04]  /*0c10*/  IMAD.U32 R15, R4, 0x10000, RZ ;  /* 0x00010000040f7824 */ /* 0x002fc800078e00ff */
[----:B------:R-:W-:Y:S01]  /*0c20*/  @!P0 FADD.FTZ R14, R14, R15 ;  /* 0x0000000f0e0e8221 */ /* 0x000fe20000010000 */
[----:B0-----:R-:W-:Y:S02]  /*0c30*/  SHF.L.U32 R16, R10, 0x10, RZ ;  /* 0x000000100a107819 */ /* 0x001fe400000006ff */
        /* <DEDUP_REMOVED lines=44> */
.L_x_2283:
[----:B--2---:R-:W2:Y:S01]  /*0f00*/  F2F.BF16.F32 R13, R13 ;  /* 0x0000000d000d7304 */ /* 0x004ea20000202000 */
[----:B01----:R-:W-:-:S05]  /*0f10*/  SHF.L.U32 R11, R2, 0x10, RZ ;  /* 0x00000010020b7819 */ /* 0x003fca00000006ff */
[----:B------:R-:W-:Y:S01]  /*0f20*/  FADD.FTZ R10, R14, R11 ;  /* 0x0000000b0e0a7221 */ /* 0x000fe20000010000 */
[----:B--2---:R-:W-:-:S04]  /*0f30*/  IMAD.U32 R2, R13, 0x10000, RZ ;  /* 0x000100000d027824 */ /* 0x004fc800078e00ff */
[----:B------:R-:W-:-:S07]  /*0f40*/  FADD.FTZ R11, R3, R2 ;  /* 0x00000002030b7221 */ /* 0x000fce0000010000 */
.L_x_2261:
[----:B------:R-:W-:Y:S05]  /*0f50*/  BSYNC B0 ;  /* 0x0000000000007941 */ /* 0x000fea0003800000 */
.L_x_2260:
[----:B------:R-:W0:Y:S01]  /*0f60*/  S2R R3, SR_CgaCtaId ;  /* 0x0000000000037919 */ /* 0x000e220000008800 */
[----:B------:R-:W-:Y:S01]  /*0f70*/  LOP3.LUT P0, RZ, R7, R6, RZ, 0xfc, !PT ;  /* 0x0000000607ff7212 */ /* 0x000fe2000780fcff */
[----:B------:R-:W-:Y:S05]  /*0f80*/  WARPSYNC.ALL ;  /* 0x0000000000007948 */ /* 0x000fea0003800000 */
[----:B------:R-:W-:-:S04]  /*0f90*/  MOV R2, 0x400 ;  /* 0x0000040000027802 */ /* 0x000fc80000000f00 */
[----:B0-----:R-:W-:-:S05]  /*0fa0*/  LEA R2, R3, R2, 0x18 ;  /* 0x0000000203027211 */ /* 0x001fca00078ec0ff */
[----:B-1----:R0:W-:Y:S01]  /*0fb0*/  @!P0 STS.64 [R2], R10 ;  /* 0x0000000a02008388 */ /* 0x0021e20000000a00 */
[----:B------:R-:W-:Y:S01]  /*0fc0*/  ISETP.GE.AND P0, PT, R6, R5, PT ;  /* 0x000000050600720c */ /* 0x000fe20003f06270 */
[----:B------:R-:W-:Y:S06]  /*0fd0*/  BAR.SYNC.DEFER_BLOCKING 0x0 ;  /* 0x0000000000007b1d */ /* 0x000fec0000010000 */
[----:B------:R-:W-:Y:S01]  /*0fe0*/  ULDC.64 UR10, c[0x0][0x250] ;  /* 0x00009400000a7ab9 */ /* 0x000fe20000000a00 */
[----:B------:R-:W-:Y:S01]  /*0ff0*/  ULDC UR13, c[0x0][0x24c] ;  /* 0x00009300000d7ab9 */ /* 0x000fe20000000800 */
[----:B------:R-:W-:Y:S01]  /*1000*/  ISETP.EQ.U32.AND P2, PT, RZ, UR10, PT ;  /* 0x0000000aff007c0c */ /* 0x000fe2000bf42070 */
[----:B------:R-:W-:Y:S01]  /*1010*/  ULDC UR17, c[0x0][0x24c] ;  /* 0x0000930000117ab9 */ /* 0x000fe20000000800 */
[----:B------:R-:W-:Y:S01]  /*1020*/  ULDC UR16, c[0x0][0x22c] ;  /* 0x00008b0000107ab9 */ /* 0x000fe20000000800 */
[----:B------:R-:W-:Y:S01]  /*1030*/  ULDC UR10, c[0x0][0x26c] ;  /* 0x00009b00000a7ab9 */ /* 0x000fe20000000800 */
[----:B------:R-:W-:Y:S01]  /*1040*/  ISETP.EQ.OR.EX P0, PT, RZ, UR11, P0, P2 ;  /* 0x0000000bff007c0c */ /* 0x000fe20008702720 */
[----:B------:R-:W-:Y:S01]  /*1050*/  ULDC UR24, c[0x0][0x26c] ;  /* 0x00009b0000187ab9 */ /* 0x000fe20000000800 */
[----:B------:R-:W-:Y:S01]  /*1060*/  ULDC.64 UR14, c[0x0][0x230] ;  /* 0x00008c00000e7ab9 */ /* 0x000fe20000000a00 */
[----:B------:R-:W-:Y:S01]  /*1070*/  ULDC.64 UR22, c[0x0][0x230] ;  /* 0x00008c0000167ab9 */ /* 0x000fe20000000a00 */
[----:B------:R-:W-:Y:S01]  /*1080*/  ULDC.64 UR26, c[0x0][0x250] ;  /* 0x00009400001a7ab9 */ /* 0x000fe20000000a00 */
[----:B------:R-:W-:Y:S01]  /*1090*/  ULDC.64 UR20, c[0x0][0x250] ;  /* 0x0000940000147ab9 */ /* 0x000fe20000000a00 */
[----:B------:R-:W-:Y:S01]  /*10a0*/  ULDC.64 UR18, c[0x0][0x210] ;  /* 0x0000840000127ab9 */ /* 0x000fe20000000a00 */
[----:B------:R-:W-:Y:S01]  /*10b0*/  BSSY B0, `(.L_x_2263) ;  /* 0x000006f000007945 */ /* 0x000fe20003800000 */
[----:B------:R-:W1:Y:S05]  /*10c0*/  LDS.64 R2, [R2] ;  /* 0x0000000002027984 */ /* 0x000e6a0000000a00 */
[----:B0-----:R-:W-:Y:S05]  /*10d0*/  @P0 BRA `(.L_x_2264) ;  /* 0x0000000400b00947 */ /* 0x001fea0003800000 */
[----:B------:R-:W0:Y:S01]  /*10e0*/  LDC R12, c[0x0][0x248] ;  /* 0x00009200ff0c7b82 */ /* 0x000e220000000800 */
[----:B-----5:R-:W-:-:S07]  /*10f0*/  FMUL.FTZ R9, R9, R8 ;  /* 0x0000000809097220 */ /* 0x020fce0000410000 */
[----:B------:R-:W2:Y:S01]  /*1100*/  LDC R13, c[0x0][0x268] ;  /* 0x00009a00ff0d7b82 */ /* 0x000ea20000000800 */
[----:B0-----:R-:W-:Y:S02]  /*1110*/  IMAD R12, R12, UR5, RZ ;  /* 0x000000050c0c7c24 */ /* 0x001fe4000f8e02ff */
[----:B--2---:R-:W-:Y:S01]  /*1120*/  IMAD R13, R13, UR5, RZ ;  /* 0x000000050d0d7c24 */ /* 0x004fe2000f8e02ff */
[----:B------:R-:W-:Y:S06]  /*1130*/  @!P1 BRA `(.L_x_2265) ;  /* 0x0000000400009947 */ /* 0x000fec0003800000 */
[----:B------:R-:W-:Y:S01]  /*1140*/  ULDC UR4, c[0x0][0x240] ;  /* 0x0000900000047ab9 */ /* 0x000fe20000000800 */
[----:B------:R-:W0:Y:S01]  /*1150*/  LDC R14, c[0x0][0x228] ;  /* 0x00008a00ff0e7b82 */ /* 0x000e220000000800 */
[----:B------:R-:W-:-:S05]  /*1160*/  IMAD R5, R5, UR4, RZ ;  /* 0x0000000405057c24 */ /* 0x000fca000f8e02ff */
[----:B------:R-:W-:-:S06]  /*1170*/  I2FP.F32.S32 R5, R5 ;  /* 0x0000000500057245 */ /* 0x000fcc0000201400 */
[----:B------:R-:W1:Y:S01]  /*1180*/  MUFU.RCP R5, R5 ;  /* 0x0000000500057308 */ /* 0x000e620000001000 */
[----:B0-----:R-:W-:Y:S02]  /*1190*/  IMAD R14, R14, UR5, RZ ;  /* 0x000000050e0e7c24 */ /* 0x001fe4000f8e02ff */
[----:B-1----:R-:W-:Y:S01]  /*11a0*/  FMUL.FTZ R11, R5, R3 ;  /* 0x00000003050b7220 */ /* 0x002fe20000410000 */
[----:B------:R-:W-:-:S03]  /*11b0*/  FMUL.FTZ R15, R2, R5 ;  /* 0x00000005020f7220 */ /* 0x000fc60000410000 */
[----:B------:R-:W-:-:S04]  /*11c0*/  FMUL.FTZ R11, R11, R8 ;  /* 0x000000080b0b7220 */ /* 0x000fc80000410000 */
[----:B------:R-:W-:-:S07]  /*11d0*/  FMUL.FTZ R16, R11, R8 ;  /* 0x000000080b107220 */ /* 0x000fce0000410000 */
.L_x_2269:
[----:B------:R-:W0:Y:S01]  /*11e0*/  LDC R18, c[0x0][0x240] ;  /* 0x00009000ff127b82 */ /* 0x000e220000000800 */
[----:B------:R-:W-:Y:S01]  /*11f0*/  BSSY B1, `(.L_x_2266) ;  /* 0x000002f000017945 */ /* 0x000fe20003800000 */
[----:B0-----:R-:W-:-:S13]  /*1200*/  ISETP.GE.AND P0, PT, R7, R18, PT ;  /* 0x000000120700720c */ /* 0x001fda0003f06270 */
[----:B------:R-:W-:Y:S05]  /*1210*/  @P0 BRA `(.L_x_2267) ;  /* 0x0000000000b00947 */ /* 0x000fea0003800000 */
[----:B------:R-:W-:Y:S01]  /*1220*/  ULDC UR11, c[0x0][0x244] ;  /* 0x00009100000b7ab9 */ /* 0x000fe20000000800 */
[----:B------:R-:W-:Y:S01]  /*1230*/  ULDC UR12, c[0x0][0x224] ;  /* 0x00008900000c7ab9 */ /* 0x000fe20000000800 */
[----:B------:R-:W-:Y:S01]  /*1240*/  ULDC UR4, c[0x0][0x264] ;  /* 0x0000990000047ab9 */ /* 0x000fe20000000800 */
[C---:B------:R-:W-:Y:S01]  /*1250*/  IMAD R21, R6.reuse, UR11, RZ ;  /* 0x0000000b06157c24 */ /* 0x040fe2000f8e02ff */
[----:B------:R-:W-:Y:S01]  /*1260*/  SHF.R.S32.HI R4, RZ, 0x1f, R12 ;  /* 0x0000001fff047819 */ /* 0x000fe2000001140c */
[C---:B------:R-:W-:Y:S01]  /*1270*/  IMAD R22, R6.reuse, UR4, RZ ;  /* 0x0000000406167c24 */ /* 0x040fe2000f8e02ff */
[----:B------:R-:W-:Y:S01]  /*1280*/  SHF.R.S32.HI R11, RZ, 0x1f, R13 ;  /* 0x0000001fff0b7819 */ /* 0x000fe2000001140d */
[----:B------:R-:W-:Y:S01]  /*1290*/  IMAD R5, R6, UR12, RZ ;  /* 0x0000000c06057c24 */ /* 0x000fe2000f8e02ff */
[----:B------:R-:W-:Y:S02]  /*12a0*/  IADD3 R17, P0, R12, R21, RZ ;  /* 0x000000150c117210 */ /* 0x000fe40007f1e0ff */
[----:B------:R-:W-:-:S02]  /*12b0*/  IADD3 R19, P2, R13, R22, RZ ;  /* 0x000000160d137210 */ /* 0x000fc40007f5e0ff */
[----:B------:R-:W-:Y:S02]  /*12c0*/  IADD3 R20, P1, R14, R5, RZ ;  /* 0x000000050e147210 */ /* 0x000fe40007f3e0ff */
[----:B------:R-:W-:Y:S02]  /*12d0*/  SHF.R.S32.HI R23, RZ, 0x1f, R5 ;  /* 0x0000001fff177819 */ /* 0x000fe40000011405 */
[----:B------:R-:W-:Y:S02]  /*12e0*/  LEA.HI.X.SX32 R21, R21, R4, 0x1, P0 ;  /* 0x0000000415157211 */ /* 0x000fe400000f0eff */
[----:B------:R-:W-:Y:S02]  /*12f0*/  LEA.HI.X.SX32 R22, R22, R11, 0x1, P2 ;  /* 0x0000000b16167211 */ /* 0x000fe400010f0eff */
[----:B------:R-:W-:Y:S02]  /*1300*/  MOV R25, R7 ;  /* 0x0000000700197202 */ /* 0x000fe40000000f00 */
[----:B------:R-:W-:-:S07]  /*1310*/  LEA.HI.X.SX32 R23, R14, R23, 0x1, P1 ;  /* 0x000000170e177211 */ /* 0x000fce00008f0eff */
.L_x_2268:
[C---:B------:R-:W-:Y:S02]  /*1320*/  IMAD R4, R25.reuse, UR16, RZ ;  /* 0x0000001019047c24 */ /* 0x040fe4000f8e02ff */
[----:B------:R-:W-:-:S03]  /*1330*/  IMAD R10, R25, UR13, RZ ;  /* 0x0000000d190a7c24 */ /* 0x000fc6000f8e02ff */
[----:B------:R-:W-:-:S04]  /*1340*/  IADD3 R5, P0, R4, R20, RZ ;  /* 0x0000001404057210 */ /* 0x000fc80007f1e0ff */
[----:B------:R-:W-:Y:S02]  /*1350*/  LEA.HI.X.SX32 R24, R4, R23, 0x1, P0 ;  /* 0x0000001704187211 */ /* 0x000fe400000f0eff */
[C---:B------:R-:W-:Y:S02]  /*1360*/  LEA R4, P1, R5.reuse, UR18, 0x1 ;  /* 0x0000001205047c11 */ /* 0x040fe4000f8208ff */
[C---:B------:R-:W-:Y:S02]  /*1370*/  IADD3 R11, P0, R10.reuse, R17, RZ ;  /* 0x000000110a0b7210 */ /* 0x040fe40007f1e0ff */
[----:B------:R-:W-:Y:S02]  /*1380*/  LEA.HI.X R5, R5, UR19, R24, 0x1, P1 ;  /* 0x0000001305057c11 */ /* 0x000fe400088f0c18 */
[----:B------:R-:W-:Y:S02]  /*1390*/  LEA.HI.X.SX32 R24, R10, R21, 0x1, P0 ;  /* 0x000000150a187211 */ /* 0x000fe400000f0eff */
[C---:B------:R-:W-:Y:S01]  /*13a0*/  LEA R10, P0, R11.reuse, UR14, 0x1 ;  /* 0x0000000e0b0a7c11 */ /* 0x040fe2000f8008ff */
[----:B------:R-:W2:Y:S03]  /*13b0*/  LDG.E.U16 R4, desc[UR6][R4.64] ;  /* 0x0000000604047981 */ /* 0x000ea6000c1e1500 */
[----:B------:R-:W-:-:S05]  /*13c0*/  LEA.HI.X R11, R11, UR15, R24, 0x1, P0 ;  /* 0x0000000f0b0b7c11 */ /* 0x000fca00080f0c18 */
[----:B------:R-:W3:Y:S01]  /*13d0*/  LDG.E.U16 R10, desc[UR6][R10.64] ;  /* 0x000000060a0a7981 */ /* 0x000ee2000c1e1500 */
[C---:B------:R-:W-:Y:S02]  /*13e0*/  IMAD R26, R25.reuse, UR10, RZ ;  /* 0x0000000a191a7c24 */ /* 0x040fe4000f8e02ff */
[----:B------:R-:W-:Y:S02]  /*13f0*/  VIADD R25, R25, UR8 ;  /* 0x0000000819197c36 */ /* 0x000fe40008000000 */
[----:B--2---:R-:W-:-:S04]  /*1400*/  IMAD.U32 R27, R4, 0x10000, RZ ;  /* 0x00010000041b7824 */ /* 0x004fc800078e00ff */
[----:B------:R-:W-:Y:S01]  /*1410*/  FADD.FTZ R27, R27, -R0 ;  /* 0x800000001b1b7221 */ /* 0x000fe20000010000 */
[----:B---3--:R-:W-:-:S05]  /*1420*/  SHF.L.U32 R29, R10, 0x10, RZ ;  /* 0x000000100a1d7819 */ /* 0x008fca00000006ff */
[----:B------:R-:W-:Y:S01]  /*1430*/  FFMA.FTZ R24, -R16, R27, R29 ;  /* 0x0000001b10187223 */ /* 0x000fe2000001011d */
[----:B------:R-:W-:-:S03]  /*1440*/  IADD3 R27, P0, R26, R19, RZ ;  /* 0x000000131a1b7210 */ /* 0x000fc60007f1e0ff */
[----:B------:R-:W-:Y:S01]  /*1450*/  FADD.FTZ R24, -R15, R24 ;  /* 0x000000180f187221 */ /* 0x000fe20000010100 */
[----:B------:R-:W-:Y:S02]  /*1460*/  LEA.HI.X.SX32 R26, R26, R22, 0x1, P0 ;  /* 0x000000161a1a7211 */ /* 0x000fe400000f0eff */
[----:B------:R-:W-:Y:S01]  /*1470*/  LEA R4, P0, R27, UR20, 0x1 ;  /* 0x000000141b047c11 */ /* 0x000fe2000f8008ff */
[----:B------:R-:W-:-:S03]  /*1480*/  FMUL.FTZ R24, R9, R24 ;  /* 0x0000001809187220 */ /* 0x000fc60000410000 */
[----:B------:R-:W-:Y:S02]  /*1490*/  LEA.HI.X R5, R27, UR21, R26, 0x1, P0 ;  /* 0x000000151b057c11 */ /* 0x000fe400080f0c1a */
[----:B------:R-:W-:-:S05]  /*14a0*/  F2FP.BF16.F32.PACK_AB R24, RZ, R24 ;  /* 0x00000018ff18723e */ /* 0x000fca00000010ff */
[----:B------:R0:W-:Y:S01]  /*14b0*/  STG.E.U16 desc[UR6][R4.64], R24 ;  /* 0x0000001804007986 */ /* 0x0001e2000c101506 */
[----:B------:R-:W-:-:S13]  /*14c0*/  ISETP.GE.AND P0, PT, R25, R18, PT ;  /* 0x000000121900720c */ /* 0x000fda0003f06270 */
[----:B0-----:R-:W-:Y:S05]  /*14d0*/  @!P0 BRA `(.L_x_2268) ;  /* 0xfffffffc00908947 */ /* 0x001fea000383ffff */
.L_x_2267:
[----:B------:R-:W-:Y:S05]  /*14e0*/  BSYNC B1 ;  /* 0x0000000000017941 */ /* 0x000fea0003800000 */
.L_x_2266:
[----:B------:R-:W-:Y:S01]  /*14f0*/  IADD3 R6, R6, UR9, RZ ;  /* 0x0000000906067c10 */ /* 0x000fe2000fffe0ff */
[----:B------:R-:W-:-:S03]  /*1500*/  ULDC UR4, c[0x0][0x238] ;  /* 0x00008e0000047ab9 */ /* 0x000fc60000000800 */
[----:B------:R-:W-:-:S13]  /*1510*/  ISETP.GE.AND P0, PT, R6, UR4, PT ;  /* 0x0000000406007c0c */ /* 0x000fda000bf06270 */
[----:B------:R-:W-:Y:S05]  /*1520*/  @!P0 BRA `(.L_x_2269) ;  /* 0xfffffffc002c8947 */ /* 0x000fea000383ffff */
[----:B------:R-:W-:Y:S05]  /*1530*/  BRA `(.L_x_2264) ;  /* 0x0000000000987947 */ /* 0x000fea0003800000 */
.L_x_2265:
[----:B0-----:R-:W0:Y:S01]  /*1540*/  LDC R16, c[0x0][0x240] ;  /* 0x00009000ff107b82 */ /* 0x001e220000000800 */
[----:B------:R-:W-:Y:S01]  /*1550*/  BSSY B1, `(.L_x_2270) ;  /* 0x0000020000017945 */ /* 0x000fe20003800000 */
[----:B0-----:R-:W-:-:S13]  /*1560*/  ISETP.GE.AND P0, PT, R7, R16, PT ;  /* 0x000000100700720c */ /* 0x001fda0003f06270 */
[----:B------:R-:W-:Y:S05]  /*1570*/  @P0 BRA `(.L_x_2271) ;  /* 0x0000000000740947 */ /* 0x000fea0003800000 */
[----:B------:R-:W-:Y:S01]  /*1580*/  ULDC UR4, c[0x0][0x244] ;  /* 0x0000910000047ab9 */ /* 0x000fe20000000800 */
[----:B------:R-:W-:Y:S01]  /*1590*/  ULDC UR11, c[0x0][0x264] ;  /* 0x00009900000b7ab9 */ /* 0x000fe20000000800 */
[C---:B------:R-:W-:Y:S01]  /*15a0*/  IMAD R17, R6.reuse, UR4, RZ ;  /* 0x0000000406117c24 */ /* 0x040fe2000f8e02ff */
[----:B------:R-:W-:Y:S01]  /*15b0*/  SHF.R.S32.HI R10, RZ, 0x1f, R12 ;  /* 0x0000001fff0a7819 */ /* 0x000fe2000001140c */
[----:B------:R-:W-:Y:S01]  /*15c0*/  IMAD R4, R6, UR11, RZ ;  /* 0x0000000b06047c24 */ /* 0x000fe2000f8e02ff */
[----:B------:R-:W-:Y:S01]  /*15d0*/  SHF.R.S32.HI R5, RZ, 0x1f, R13 ;  /* 0x0000001fff057819 */ /* 0x000fe2000001140d */
[----:B------:R-:W-:Y:S01]  /*15e0*/  IMAD.MOV.U32 R15, RZ, RZ, R7 ;  /* 0x000000ffff0f7224 */ /* 0x000fe200078e0007 */
[----:B------:R-:W-:Y:S02]  /*15f0*/  IADD3 R14, P0, R12, R17, RZ ;  /* 0x000000110c0e7210 */ /* 0x000fe40007f1e0ff */
[----:B------:R-:W-:Y:S02]  /*1600*/  IADD3 R0, P1, R13, R4, RZ ;  /* 0x000000040d007210 */ /* 0x000fe40007f3e0ff */
[----:B------:R-:W-:-:S02]  /*1610*/  LEA.HI.X.SX32 R17, R17, R10, 0x1, P0 ;  /* 0x0000000a11117211 */ /* 0x000fc400000f0eff */
[----:B------:R-:W-:-:S09]  /*1620*/  LEA.HI.X.SX32 R20, R4, R5, 0x1, P1 ;  /* 0x0000000504147211 */ /* 0x000fd200008f0eff */
.L_x_2272:
[----:B0-----:R-:W-:-:S05]  /*1630*/  IMAD R4, R15, UR17, RZ ;  /* 0x000000110f047c24 */ /* 0x001fca000f8e02ff */
[----:B------:R-:W-:-:S04]  /*1640*/  IADD3 R5, P0, R4, R14, RZ ;  /* 0x0000000e04057210 */ /* 0x000fc80007f1e0ff */
[----:B------:R-:W-:Y:S02]  /*1650*/  LEA.HI.X.SX32 R4, R4, R17, 0x1, P0 ;  /* 0x0000001104047211 */ /* 0x000fe400000f0eff */
[----:B------:R-:W-:-:S04]  /*1660*/  LEA R10, P0, R5, UR22, 0x1 ;  /* 0x00000016050a7c11 */ /* 0x000fc8000f8008ff */
[----:B------:R-:W-:-:S05]  /*1670*/  LEA.HI.X R11, R5, UR23, R4, 0x1, P0 ;  /* 0x00000017050b7c11 */ /* 0x000fca00080f0c04 */
[----:B------:R-:W2:Y:S01]  /*1680*/  LDG.E.U16 R10, desc[UR6][R10.64] ;  /* 0x000000060a0a7981 */ /* 0x000ea2000c1e1500 */
[C---:B------:R-:W-:Y:S02]  /*1690*/  IMAD R19, R15.reuse, UR24, RZ ;  /* 0x000000180f137c24 */ /* 0x040fe4000f8e02ff */
[----:B------:R-:W-:-:S03]  /*16a0*/  VIADD R15, R15, UR8 ;  /* 0x000000080f0f7c36 */ /* 0x000fc60008000000 */
[----:B------:R-:W-:-:S04]  /*16b0*/  IADD3 R18, P0, R19, R0, RZ ;  /* 0x0000000013127210 */ /* 0x000fc80007f1e0ff */
[----:B------:R-:W-:Y:S02]  /*16c0*/  LEA.HI.X.SX32 R19, R19, R20, 0x1, P0 ;  /* 0x0000001413137211 */ /* 0x000fe400000f0eff */
[----:B--2---:R-:W-:-:S05]  /*16d0*/  SHF.L.U32 R4, R10, 0x10, RZ ;  /* 0x000000100a047819 */ /* 0x004fca00000006ff */
[----:B------:R-:W-:Y:S01]  /*16e0*/  FMUL.FTZ R5, R9, R4 ;  /* 0x0000000409057220 */ /* 0x000fe20000410000 */
[----:B------:R-:W-:-:S04]  /*16f0*/  LEA R4, P0, R18, UR26, 0x1 ;  /* 0x0000001a12047c11 */ /* 0x000fc8000f8008ff */
[----:B------:R-:W-:Y:S02]  /*1700*/  F2FP.BF16.F32.PACK_AB R11, RZ, R5 ;  /* 0x00000005ff0b723e */ /* 0x000fe400000010ff */
[----:B------:R-:W-:Y:S02]  /*1710*/  LEA.HI.X R5, R18, UR27, R19, 0x1, P0 ;  /* 0x0000001b12057c11 */ /* 0x000fe400080f0c13 */
[----:B------:R-:W-:-:S03]  /*1720*/  ISETP.GE.AND P0, PT, R15, R16, PT ;  /* 0x000000100f00720c */ /* 0x000fc60003f06270 */
[----:B------:R0:W-:Y:S10]  /*1730*/  STG.E.U16 desc[UR6][R4.64], R11 ;  /* 0x0000000b04007986 */ /* 0x0001f4000c101506 */
[----:B------:R-:W-:Y:S05]  /*1740*/  @!P0 BRA `(.L_x_2272) ;  /* 0xfffffffc00b88947 */ /* 0x000fea000383ffff */
.L_x_2271:
[----:B------:R-:W-:Y:S05]  /*1750*/  BSYNC B1 ;  /* 0x0000000000017941 */ /* 0x000fea0003800000 */
.L_x_2270:
[----:B------:R-:W-:Y:S01]  /*1760*/  IADD3 R6, R6, UR9, RZ ;  /* 0x0000000906067c10 */ /* 0x000fe2000fffe0ff */
[----:B------:R-:W-:-:S03]  /*1770*/  ULDC UR4, c[0x0][0x238] ;  /* 0x00008e0000047ab9 */ /* 0x000fc60000000800 */
[----:B------:R-:W-:-:S13]  /*1780*/  ISETP.GE.AND P0, PT, R6, UR4, PT ;  /* 0x0000000406007c0c */ /* 0x000fda000bf06270 */
[----:B------:R-:W-:Y:S05]  /*1790*/  @!P0 BRA `(.L_x_2265) ;  /* 0xfffffffc00688947 */ /* 0x000fea000383ffff */
.L_x_2264:
[----:B------:R-:W-:Y:S05]  /*17a0*/  BSYNC B0 ;  /* 0x0000000000007941 */ /* 0x000fea0003800000 */
.L_x_2263:
[----:B-----5:R-:W2:Y:S01]  /*17b0*/  LDC R0, c[0x0][0x278] ;  /* 0x00009e00ff007b82 */ /* 0x020ea20000000800 */
[----:B------:R-:W-:-:S04]  /*17c0*/  ISETP.NE.AND P0, PT, R7, RZ, PT ;  /* 0x000000ff0700720c */ /* 0x000fc80003f05270 */
[----:B--2---:R-:W-:-:S03]  /*17d0*/  ISETP.LT.OR P1, PT, R0, 0x1, P0 ;  /* 0x000000010000780c */ /* 0x004fc60000721670 */
[----:B------:R-:W2:Y:S10]  /*17e0*/  LDC R0, c[0x0][0x288] ;  /* 0x0000a200ff007b82 */ /* 0x000eb40000000800 */
[----:B------:R-:W3:Y:S01]  /*17f0*/  @!P1 LDC R7, c[0x0][0x27c] ;  /* 0x00009f00ff079b82 */ /* 0x000ee20000000800 */
[----:B-1----:R-:W-:-:S05]  /*1800*/  @!P1 FMUL.FTZ R3, R8, R3 ;  /* 0x0000000308039220 */ /* 0x002fca0000410000 */
[----:B------:R-:W-:Y:S02]  /*1810*/  @!P1 F2FP.BF16.F32.PACK_AB R3, RZ, R3 ;  /* 0x00000003ff03923e */ /* 0x000fe400000010ff */
[----:B0-----:R-:W0:Y:S01]  /*1820*/  @!P1 LDC.64 R4, c[0x0][0x270] ;  /* 0x00009c00ff049b82 */ /* 0x001e220000000a00 */
[----:B--2---:R-:W-:Y:S01]  /*1830*/  ISETP.LT.OR P0, PT, R0, 0x1, P0 ;  /* 0x000000010000780c */ /* 0x004fe20000701670 */
[----:B---3--:R-:W-:-:S04]  /*1840*/  @!P1 IMAD R7, R7, UR5, RZ ;  /* 0x0000000507079c24 */ /* 0x008fc8000f8e02ff */
[----:B0-----:R-:W-:-:S05]  /*1850*/  @!P1 IMAD.WIDE R4, R7, 0x2, R4 ;  /* 0x0000000207049825 */ /* 0x001fca00078e0204 */
[----:B------:R0:W-:Y:S03]  /*1860*/  @!P1 STG.E.U16 desc[UR6][R4.64], R3 ;  /* 0x0000000304009986 */ /* 0x0001e6000c101506 */
[----:B------:R-:W-:Y:S05]  /*1870*/  @P0 EXIT ;  /* 0x000000000000094d */ /* 0x000fea0003800000 */
[----:B0-----:R-:W0:Y:S01]  /*1880*/  LDC R3, c[0x0][0x28c] ;  /* 0x0000a300ff037b82 */ /* 0x001e220000000800 */
[----:B------:R-:W-:-:S04]  /*1890*/  F2FP.BF16.F32.PACK_AB R2, RZ, R2 ;  /* 0x00000002ff02723e */ /* 0x000fc800000010ff */
[----:B------:R-:W-:-:S03]  /*18a0*/  PRMT R0, R2, 0x7610, R0 ;  /* 0x0000761002007816 */ /* 0x000fc60000000000 */
[----:B------:R-:W1:Y:S01]  /*18b0*/  LDC.64 R4, c[0x0][0x280] ;  /* 0x0000a000ff047b82 */ /* 0x000e620000000a00 */
[----:B0-----:R-:W-:-:S04]  /*18c0*/  IMAD R3, R3, UR5, RZ ;  /* 0x0000000503037c24 */ /* 0x001fc8000f8e02ff */
[----:B-1----:R-:W-:-:S05]  /*18d0*/  IMAD.WIDE R2, R3, 0x2, R4 ;  /* 0x0000000203027825 */ /* 0x002fca00078e0204 */
[----:B------:R-:W-:Y:S01]  /*18e0*/  STG.E.U16 desc[UR6][R2.64], R0 ;  /* 0x0000000002007986 */ /* 0x000fe2000c101506 */
[----:B------:R-:W-:Y:S05]  /*18f0*/  EXIT ;  /* 0x000000000000794d */ /* 0x000fea0003800000 */
.L_x_2262:
[----:B------:R-:W-:Y:S01]  /*1900*/  HFMA2.MMA R17, -RZ, RZ, 0, 9.5367431640625e-07 ;  /* 0x00000010ff117435 */ /* 0x000fe200000001ff */
[----:B-1----:R-:W-:Y:S01]  /*1910*/  IMAD.MOV.U32 R18, RZ, RZ, R10 ;  /* 0x000000ffff127224 */ /* 0x002fe200078e000a */
[----:B------:R-:W-:Y:S01]  /*1920*/  MOV R15, 0xffffffff ;  /* 0xffffffff000f7802 */ /* 0x000fe20000000f00 */
[----:B------:R-:W-:-:S08]  /*1930*/  IMAD.MOV.U32 R20, RZ, RZ, 0x1f ;  /* 0x0000001fff147424 */ /* 0x000fd000078e00ff */
[----:B-----5:R-:W-:Y:S05]  /*1940*/  WARPSYNC.COLLECTIVE R15, `(.L_x_2273) ;  /* 0x000000000f087348 */ /* 0x020fea0003c00000 */
[----:B------:R0:W1:Y:S02]  /*1950*/  SHFL.DOWN P0, R16, R18, R17, R20 ;  /* 0x0800001112107389 */ /* 0x0000640000000014 */
[----:B01---5:R-:W-:Y:S01]  /*1960*/  ENDCOLLECTIVE ;  /* 0x000000000000791b */ /* 0x023fe20003800000 */
.L_x_2273:
[----:B------:R-:W-:Y:S01]  /*1970*/  MOV R18, R11 ;  /* 0x0000000b00127202 */ /* 0x000fe20000000f00 */
[----:B------:R-:W-:-:S07]  /*1980*/  IMAD.MOV.U32 R2, RZ, RZ, R16 ;  /* 0x000000ffff027224 */ /* 0x000fce00078e0010 */
[----:B------:R-:W-:Y:S05]  /*1990*/  WARPSYNC.COLLECTIVE R15, `(.L_x_2274) ;  /* 0x000000000f087348 */ /* 0x000fea0003c00000 */
[----:B------:R0:W1:Y:S02]  /*19a0*/  SHFL.DOWN P0, R16, R18, R17, R20 ;  /* 0x0800001112107389 */ /* 0x0000640000000014 */
[----:B01----:R-:W-:Y:S01]  /*19b0*/  ENDCOLLECTIVE ;  /* 0x000000000000791b */ /* 0x003fe20003800000 */
.L_x_2274:
        /* <DEDUP_REMOVED lines=10> */
.L_x_2275:
[----:B------:R-:W-:-:S05]  /*1a60*/  SHF.L.U32 R4, R3, 0x10, RZ ;  /* 0x0000001003047819 */ /* 0x000fca00000006ff */
[----:B------:R-:W-:-:S04]  /*1a70*/  FADD.FTZ R4, R11, R4 ;  /* 0x000000040b047221 */ /* 0x000fc80000010000 */
[----:B------:R-:W-:Y:S02]  /*1a80*/  IMAD.MOV.U32 R18, RZ, RZ, R4 ;  /* 0x000000ffff127224 */ /* 0x000fe400078e0004 */
[----:B------:R-:W-:-:S07]  /*1a90*/  IMAD.MOV.U32 R12, RZ, RZ, R16 ;  /* 0x000000ffff0c7224 */ /* 0x000fce00078e0010 */
[----:B------:R-:W-:Y:S05]  /*1aa0*/  WARPSYNC.COLLECTIVE R15, `(.L_x_2276) ;  /* 0x000000000f087348 */ /* 0x000fea0003c00000 */
[----:B------:R0:W1:Y:S02]  /*1ab0*/  SHFL.DOWN P0, R16, R18, R17, R20 ;  /* 0x0800001112107389 */ /* 0x0000640000000014 */
[----:B01----:R-:W-:Y:S01]  /*1ac0*/  ENDCOLLECTIVE ;  /* 0x000000000000791b */ /* 0x003fe20003800000 */
.L_x_2276:
[----:B------:R-:W0:Y:S01]  /*1ad0*/  F2F.BF16.F32 R12, R12 ;  /* 0x0000000c000c7304 */ /* 0x000e220000202000 */
[----:B------:R-:W-:Y:S02]  /*1ae0*/  IMAD.MOV.U32 R17, RZ, RZ, 0x4 ;  /* 0x00000004ff117424 */ /* 0x000fe400078e00ff */
        /* <DEDUP_REMOVED lines=8> */
.L_x_2277:
[----:B------:R-:W-:-:S04]  /*1b70*/  IMAD.U32 R3, R14, 0x10000, RZ ;  /* 0x000100000e037824 */ /* 0x000fc800078e00ff */
[----:B------:R-:W-:-:S05]  /*1b80*/  FADD.FTZ R3, R4, R3 ;  /* 0x0000000304037221 */ /* 0x000fca0000010000 */
[----:B------:R-:W-:Y:S02]  /*1b90*/  MOV R18, R3 ;  /* 0x0000000300127202 */ /* 0x000fe40000000f00 */
[----:B------:R-:W-:-:S07]  /*1ba0*/  MOV R2, R16 ;  /* 0x0000001000027202 */ /* 0x000fce0000000f00 */
[----:B------:R-:W-:Y:S05]  /*1bb0*/  WARPSYNC.COLLECTIVE R15, `(.L_x_2278) ;  /* 0x000000000f087348 */ /* 0x000fea0003c00000 */
[----:B------:R0:W1:Y:S02]  /*1bc0*/  SHFL.DOWN P0, R16, R18, R17, R20 ;  /* 0x0800001112107389 */ /* 0x0000640000000014 */
[----:B01----:R-:W-:Y:S01]  /*1bd0*/  ENDCOLLECTIVE ;  /* 0x000000000000791b */ /* 0x003fe20003800000 */
.L_x_2278:
[----:B------:R-:W0:Y:S01]  /*1be0*/  F2F.BF16.F32 R2, R2 ;  /* 0x0000000200027304 */ /* 0x000e220000202000 */
[----:B------:R-:W-:Y:S01]  /*1bf0*/  HFMA2.MMA R17, -RZ, RZ, 0, 1.1920928955078125e-07 ;  /* 0x00000002ff117435 */ /* 0x000fe200000001ff */
        /* <DEDUP_REMOVED lines=8> */
.L_x_2279:
[----:B------:R-:W-:-:S05]  /*1c80*/  SHF.L.U32 R4, R11, 0x10, RZ ;  /* 0x000000100b047819 */ /* 0x000fca00000006ff */
[----:B------:R-:W-:-:S04]  /*1c90*/  FADD.FTZ R4, R3, R4 ;  /* 0x0000000403047221 */ /* 0x000fc80000010000 */
[----:B------:R-:W-:Y:S02]  /*1ca0*/  IMAD.MOV.U32 R18, RZ, RZ, R4 ;  /* 0x000000ffff127224 */ /* 0x000fe400078e0004 */
[----:B------:R-:W-:-:S07]  /*1cb0*/  IMAD.MOV.U32 R12, RZ, RZ, R16 ;  /* 0x000000ffff0c7224 */ /* 0x000fce00078e0010 */
[----:B------:R-:W-:Y:S05]  /*1cc0*/  WARPSYNC.COLLECTIVE R15, `(.L_x_2280) ;  /* 0x000000000f087348 */ /* 0x000fea0003c00000 */
[----:B------:R0:W1:Y:S02]  /*1cd0*/  SHFL.DOWN P0, R16, R18, R17, R20 ;  /* 0x0800001112107389 */ /* 0x0000640000000014 */
[----:B01----:R-:W-:Y:S01]  /*1ce0*/  ENDCOLLECTIVE ;  /* 0x000000000000791b */ /* 0x003fe20003800000 */
.L_x_2280:
        /* <DEDUP_REMOVED lines=10> */
.L_x_2281:
[----:B------:R-:W-:-:S04]  /*1d90*/  IMAD.U32 R3, R10, 0x10000, RZ ;  /* 0x000100000a037824 */ /* 0x000fc800078e00ff */
[----:B------:R-:W-:-:S05]  /*1da0*/  FADD.FTZ R3, R4, R3 ;  /* 0x0000000304037221 */ /* 0x000fca0000010000 */
[----:B------:R-:W-:Y:S02]  /*1db0*/  MOV R18, R3 ;  /* 0x0000000300127202 */ /* 0x000fe40000000f00 */
[----:B------:R-:W-:-:S07]  /*1dc0*/  MOV R2, R16 ;  /* 0x0000001000027202 */ /* 0x000fce0000000f00 */
[----:B------:R-:W-:Y:S05]  /*1dd0*/  WARPSYNC.COLLECTIVE R15, `(.L_x_2282) ;  /* 0x000000000f087348 */ /* 0x000fea0003c00000 */
[----:B------:R0:W1:Y:S02]  /*1de0*/  SHFL.DOWN P0, R16, R18, R17, R20 ;  /* 0x0800001112107389 */ /* 0x0000640000000014 */
[----:B01----:R-:W-:Y:S01]  /*1df0*/  ENDCOLLECTIVE ;  /* 0x000000000000791b */ /* 0x003fe20003800000 */
.L_x_2282:
[----:B------:R-:W1:Y:S01]  /*1e00*/  F2F.BF16.F32 R2, R2 ;  /* 0x0000000200027304 */ /* 0x000e620000202000 */
[----:B------:R-:W-:Y:S01]  /*1e10*/  IMAD.MOV.U32 R13, RZ, RZ, R16 ;  /* 0x000000ffff0d7224 */ /* 0x000fe200078e0010 */
[----:B------:R-:W-:Y:S06]  /*1e20*/  BRA `(.L_x_2283) ;  /* 0xfffffff000347947 */ /* 0x000fec000383ffff */
        .weak           $__internal_43_$__cuda_sm20_dblrcp_rn_slowpath_v3
        .type           $__internal_43_$__cuda_sm20_dblrcp_rn_slowpath_v3,@function
        .size           $__internal_43_$__cuda_sm20_dblrcp_rn_slowpath_v3,(.L_x_28254 - $__internal_43_$__cuda_sm20_dblrcp_rn_slowpath_v3)
$__internal_43_$__cuda_sm20_dblrcp_rn_slowpath_v3:
[----:B------:R-:W-:-:S14]  /*1e30*/  DSETP.GTU.AND P0, PT, |R4|, +INF , PT ;  /* 0x7ff000000400742a */ /* 0x000fdc0003f0c200 */
[----:B------:R-:W-:Y:S05]  /*1e40*/  @P0 BRA `(.L_x_2284) ;  /* 0x00000000007c0947 */ /* 0x000fea0003800000 */
[----:B------:R-:W-:-:S04]  /*1e50*/  LOP3.LUT R3, R5, 0x7fffffff, RZ, 0xc0, !PT ;  /* 0x7fffffff05037812 */ /* 0x000fc800078ec0ff */
[----:B------:R-:W-:-:S04]  /*1e60*/  IADD3 R6, R3, -0x1, RZ ;  /* 0xffffffff03067810 */ /* 0x000fc80007ffe0ff */
[----:B------:R-:W-:-:S13]  /*1e70*/  ISETP.GE.U32.AND P0, PT, R6, 0x7fefffff, PT ;  /* 0x7fefffff0600780c */ /* 0x000fda0003f06070 */
[----:B------:R-:W-:Y:S01]  /*1e80*/  @P0 LOP3.LUT R7, R5, 0x7ff00000, RZ, 0x3c, !PT ;  /* 0x7ff0000005070812 */ /* 0x000fe200078e3cff */
[----:B------:R-:W-:Y:S01]  /*1e90*/  @P0 IMAD.MOV.U32 R6, RZ, RZ, RZ ;  /* 0x000000ffff060224 */ /* 0x000fe200078e00ff */
        /* <DEDUP_REMOVED lines=16> */
.L_x_2286:
        /* <DEDUP_REMOVED lines=10> */
.L_x_2284:
[----:B------:R-:W-:Y:S01]  /*2040*/  LOP3.LUT R7, R5, 0x80000, RZ, 0xfc, !PT ;  /* 0x0008000005077812 */ /* 0x000fe200078efcff */
[----:B------:R-:W-:-:S07]  /*2050*/  IMAD.MOV.U32 R6, RZ, RZ, R4 ;  /* 0x000000ffff067224 */ /* 0x000fce00078e0004 */
.L_x_2285:
[----:B------:R-:W-:-:S04]  /*2060*/  MOV R3, 0x0 ;  /* 0x0000000000037802 */ /* 0x000fc80000000f00 */
[----:B------:R-:W-:Y:S05]  /*2070*/  RET.REL.NODEC R2 `(_ZN2at6native26batch_norm_backward_kernelIN3c108BFloat16ES3_fiEEvNS_27GenericPackedTensorAccessorIKT_Lm3ENS_16DefaultPtrTraitsET2_EES9_NS4_IS5_Lm3ES7_S8_EENS4_IT0_Lm1ES7_S8_EESC_NS4_IKSB_Lm1ES7_S8_EESE_SE_NS4_IKT1_Lm1ES7_S8_EESH_bSF_) ;  /* 0xffffffdc02e07950 */ /* 0x000fea0003c3ffff */
.L_x_2287:
        /* <DEDUP_REMOVED lines=16> */
.L_x_28254:


//--------------------- .text._ZN2at6native26batch_norm_backward_kernelIN3c108BFloat16EffiEEvNS_27GenericPackedTensorAccessorIKT_Lm3ENS_16DefaultPtrTraitsET2_EES9_NS4_IS5_Lm3ES7_S8_EENS4_IT0_Lm1ES7_S8_EESC_NS4_IKSB_Lm1ES7_S8_EESE_SE_NS4_IKT1_Lm1ES7_S8_EESH_bSF_ --------------------------
	.section	.text._ZN2at6native26batch_norm_backward_kernelIN3c108BFloat16EffiEEvNS_27GenericPackedTensorAccessorIKT_Lm3ENS_16DefaultPtrTraitsET2_EES9_NS4_IS5_Lm3ES7_S8_EENS4_IT0_Lm1ES7_S8_EESC_NS4_IKSB_Lm1ES7_S8_EESE_SE_NS4_IKT1_Lm1ES7_S8_EESH_bSF_,"ax",@progbits
	.align	128
        .global         _ZN2at6native26batch_norm_backward_kernelIN3c108BFloat16EffiEEvNS_27GenericPackedTensorAccessorIKT_Lm3ENS_16DefaultPtrTraitsET2_EES9_NS4_IS5_Lm3ES7_S8_EENS4_IT0_Lm1ES7_S8_EESC_NS4_IKSB_Lm1ES7_S8_EESE_SE_NS4_IKT1_Lm1ES7_S8_EESH_bSF_
        .type           _ZN2at6native26batch_norm_backward_kernelIN3c108BFloat16EffiEEvNS_27GenericPackedTensorAccessorIKT_Lm3ENS_16DefaultPtrTraitsET2_EES9_NS4_IS5_Lm3ES7_S8_EENS4_IT0_Lm1ES7_S8_EESC_NS4_IKSB_Lm1ES7_S8_EESE_SE_NS4_IKT1_Lm1ES7_S8_EESH_bSF_,@function
        .size           _ZN2at6native26batch_norm_backward_kernelIN3c108BFloat16EffiEEvNS_27GenericPackedTensorAccessorIKT_Lm3ENS_16DefaultPtrTraitsET2_EES9_NS4_IS5_Lm3ES7_S8_EENS4_IT0_Lm1ES7_S8_EESC_NS4_IKSB_Lm1ES7_S8_EESE_SE_NS4_IKT1_Lm1ES7_S8_EESH_bSF_,(.L_x_28255 - _ZN2at6native26batch_norm_backward_kernelIN3c108BFloat16EffiEEvNS_27GenericPackedTensorAccessorIKT_Lm3ENS_16DefaultPtrTraitsET2_EES9_NS4_IS5_Lm3ES7_S8_EENS4_IT0_Lm1ES7_S8_EESC_NS4_IKSB_Lm1ES7_S8_EESE_SE_NS4_IKT1_Lm1ES7_S8_EESH_bSF_)
        .other          _ZN2at6native26batch_norm_backward_kernelIN3c108BFloat16EffiEEvNS_27GenericPackedTensorAccessorIKT_Lm3ENS_16DefaultPtrTraitsET2_EES9_NS4_IS5_Lm3ES7_S8_EENS4_IT0_Lm1ES7_S8_EESC_NS4_IKSB_Lm1ES7_S8_EESE_SE_NS4_IKT1_Lm1ES7_S8_EESH_bSF_,@"STO_CUDA_ENTRY STV_DEFAULT"
_ZN2at6native26batch_norm_backward_kernelIN3c108BFloat16EffiEEvNS_27GenericPackedTensorAccessorIKT_Lm3ENS_16DefaultPtrTraitsET2_EES9_NS4_IS5_Lm3ES7_S8_EENS4_IT0_Lm1ES7_S8_EESC_NS4_IKSB_Lm1ES7_S8_EESE_SE_NS4_IKT1_Lm1ES7_S8_EESH_bSF_:
.text._ZN2at6native26batch_norm_backward_kernelIN3c108BFloat16EffiEEvNS_27GenericPackedTensorAccessorIKT_Lm3ENS_16DefaultPtrTraitsET2_EES9_NS4_IS5_Lm3ES7_S8_EENS4_IT0_Lm1ES7_S8_EESC_NS4_IKSB_Lm1ES7_S8_EESE_SE_NS4_IKT1_Lm1ES7_S8_EESH_bSF_:
[----:B------:R-:W-:Y:S01]  /*0000*/  LDC R1, c[0x0][0x28] ;  /* 0x00000a00ff017b82 */ /* 0x000fe20000000800 */
[----:B------:R-:W-:-:S07]  /*0010*/  ULDC.U8 UR4, c[0x0][0x2e0] ;  /* 0x0000b80000047ab9 */ /* 0x000fce0000000000 */
[----:B------:R-:W0:Y:S01]  /*0020*/  S2UR UR7, SR_CTAID.X ;  /* 0x00000000000779c3 */ /* 0x000e220000002500 */
[----:B------:R-:W-:Y:S01]  /*0030*/  UPRMT UR4, UR4, 0x8880, URZ ;  /* 0x0000888004047896 */ /* 0x000fe2000800003f */
[----:B------:R-:W-:-:S05]  /*0040*/  ULDC.64 UR8, c[0x0][0x208] ;  /* 0x0000820000087ab9 */ /* 0x000fca0000000a00 */
[----:B------:R-:W-:-:S13]  /*0050*/  ISETP.NE.AND P1, PT, RZ, UR4, PT ;  /* 0x00000004ff007c0c */ /* 0x000fda000bf25270 */
[----:B------:R-:W-:Y:S05]  /*0060*/  @!P1 BRA `(.L_x_2288) ;  /* 0x0000000000309947 */ /* 0x000fea0003800000 */
[----:B------:R-:W0:Y:S01]  /*0070*/  LDC R3, c[0x0][0x2dc] ;  /* 0x0000b700ff037b82 */ /* 0x000e220000000800 */
[----:B------:R-:W-:Y:S01]  /*0080*/  ULDC UR6, c[0x0][0x2cc] ;  /* 0x0000b30000067ab9 */ /* 0x000fe20000000800 */
[----:B------:R-:W-:-:S06]  /*0090*/  ULDC.64 UR4, c[0x0][0x2c0] ;  /* 0x0000b00000047ab9 */ /* 0x000fcc0000000a00 */
[----:B------:R-:W1:Y:S01]  /*00a0*/  LDC.64 R4, c[0x0][0x2d0] ;  /* 0x0000b400ff047b82 */ /* 0x000e620000000a00 */
[----:B0-----:R-:W-:-:S04]  /*00b0*/  IMAD R3, R3, UR7, RZ ;  /* 0x0000000703037c24 */ /* 0x001fc8000f8e02ff */
[----:B-1----:R-:W-:-:S05]  /*00c0*/  IMAD.WIDE R4, R3, 0x4, R4 ;  /* 0x0000000403047825 */ /* 0x002fca00078e0204 */
[----:B------:R0:W5:Y:S01]  /*00d0*/  LDG.E R0, desc[UR8][R4.64] ;  /* 0x0000000804007981 */ /* 0x000162000c1e1900 */
[----:B------:R-:W-:-:S04]  /*00e0*/  UIMAD UR6, UR7, UR6, URZ ;  /* 0x00000006070672a4 */ /* 0x000fc8000f8e023f */
[----:B------:R-:W-:-:S06]  /*00f0*/  UIMAD.WIDE UR4, UR6, 0x4, UR4 ;  /* 0x00000004060478a5 */ /* 0x000fcc000f8e0204 */
[----:B------:R-:W-:Y:S02]  /*0100*/  IMAD.U32 R2, RZ, RZ, UR4 ;  /* 0x00000004ff027e24 */ /* 0x000fe4000f8e00ff */
[----:B------:R-:W-:Y:S01]  /*0110*/  IMAD.U32 R3, RZ, RZ, UR5 ;  /* 0x00000005ff037e24 */ /* 0x000fe2000f8e00ff */
[----:B0-----:R-:W-:Y:S06]  /*0120*/  BRA `(.L_x_2289) ;  /* 0x0000000000807947 */ /* 0x001fec0003800000 */
.L_x_2288:
[----:B------:R-:W0:Y:S01]  /*0130*/  LDC R5, c[0x0][0x2bc] ;  /* 0x0000af00ff057b82 */ /* 0x000e220000000800 */
[----:B------:R-:W-:-:S07]  /*0140*/  ULDC UR4, c[0x0][0x2e4] ;  /* 0x0000b90000047ab9 */ /* 0x000fce0000000800 */
[----:B------:R-:W1:Y:S08]  /*0150*/  LDC.64 R2, c[0x0][0x2b0] ;  /* 0x0000ac00ff027b82 */ /* 0x000e700000000a00 */
[----:B------:R-:W2:Y:S01]  /*0160*/  LDC R12, c[0x0][0x2ac] ;  /* 0x0000ab00ff0c7b82 */ /* 0x000ea20000000800 */
[----:B0-----:R-:W-:-:S07]  /*0170*/  IMAD R5, R5, UR7, RZ ;  /* 0x0000000705057c24 */ /* 0x001fce000f8e02ff */
[----:B------:R-:W0:Y:S01]  /*0180*/  LDC.64 R10, c[0x0][0x2a0] ;  /* 0x0000a800ff0a7b82 */ /* 0x000e220000000a00 */
[----:B-1----:R-:W-:-:S06]  /*0190*/  IMAD.WIDE R2, R5, 0x4, R2 ;  /* 0x0000000405027825 */ /* 0x002fcc00078e0202 */
[----:B------:R-:W3:Y:S02]  /*01a0*/  LDG.E R2, desc[UR8][R2.64] ;  /* 0x0000000802027981 */ /* 0x000ee4000c1e1900 */
[----:B---3--:R-:W-:-:S06]  /*01b0*/  FADD.FTZ R0, R2, UR4 ;  /* 0x0000000402007e21 */ /* 0x008fcc0008010000 */
[----:B------:R-:W1:Y:S02]  /*01c0*/  MUFU.SQRT R0, R0 ;  /* 0x0000000000007308 */ /* 0x000e640000002000 */
[----:B-1----:R-:W-:-:S06]  /*01d0*/  FMUL.FTZ R4, R0, 1 ;  /* 0x3f80000000047820 */ /* 0x002fcc0000410000 */
[----:B------:R-:W1:Y:S08]  /*01e0*/  F2F.F64.F32 R4, R4 ;  /* 0x0000000400047310 */ /* 0x000e700000201800 */
        /* <DEDUP_REMOVED lines=8> */
[----:B--2---:R-:W-:-:S04]  /*0270*/  IMAD R3, R12, UR7, RZ ;  /* 0x000000070c037c24 */ /* 0x004fc8000f8e02ff */
[----:B0-----:R-:W-:Y:S01]  /*0280*/  IMAD.WIDE R2, R3, 0x4, R10 ;  /* 0x0000000403027825 */ /* 0x001fe200078e020a */
[----:B------:R-:W-:Y:S06]  /*0290*/  @P0 BRA `(.L_x_2290) ;  /* 0x0000000000100947 */ /* 0x000fec0003800000 */
[----:B------:R-:W-:-:S05]  /*02a0*/  LOP3.LUT R0, R5, 0x7fffffff, RZ, 0xc0, !PT ;  /* 0x7fffffff05007812 */ /* 0x000fca00078ec0ff */
[----:B------:R-:W-:Y:S01]  /*02b0*/  VIADD R8, R0, 0xfff00000 ;  /* 0xfff0000000087836 */ /* 0x000fe20000000000 */
[----:B------:R-:W-:-:S07]  /*02c0*/  MOV R0, 0x2e0 ;  /* 0x000002e000007802 */ /* 0x000fce0000000f00 */
[----:B------:R-:W-:Y:S05]  /*02d0*/  CALL.REL.NOINC `($__internal_44_$__cuda_sm20_dblrcp_rn_slowpath_v3) ;  /* 0x0000001800b47944 */ /* 0x000fea0003c00000 */
.L_x_2290:
[----:B------:R-:W-:Y:S01]  /*02e0*/  UMOV UR4, 0xf0000000 ;  /* 0xf000000000047882 */ /* 0x000fe20000000000 */
[----:B------:R-:W-:Y:S01]  /*02f0*/  UMOV UR5, 0x380fffff ;  /* 0x380fffff00057882 */ /* 0x000fe20000000000 */
[----:B------:R-:W0:Y:S01]  /*0300*/  F2F.F32.F64 R0, R8 ;  /* 0x0000000800007310 */ /* 0x000e220000301000 */
[----:B------:R-:W-:-:S14]  /*0310*/  DSETP.GEU.AND P0, PT, |R8|, UR4, PT ;  /* 0x0000000408007e2a */ /* 0x000fdc000bf0e200 */
[----:B0-----:R-:W-:-:S07]  /*0320*/  @!P0 FMUL R0, R0, 1.175494350822287508e-38 ;  /* 0x0080000000008820 */ /* 0x001fce0000400000 */
.L_x_2289:
[----:B------:R0:W5:Y:S01]  /*0330*/  LDG.E R7, desc[UR8][R2.64] ;  /* 0x0000000802077981 */ /* 0x000162000c1e1900 */
[----:B------:R-:W1:Y:S01]  /*0340*/  LDC R4, c[0x0][0x298] ;  /* 0x0000a600ff047b82 */ /* 0x000e620000000800 */
[----:B------:R-:W-:Y:S01]  /*0350*/  IMAD.MOV.U32 R9, RZ, RZ, 0x3f800000 ;  /* 0x3f800000ff097424 */ /* 0x000fe200078e00ff */
[----:B------:R-:W-:Y:S01]  /*0360*/  ULDC UR4, c[0x0][0x238] ;  /* 0x00008e0000047ab9 */ /* 0x000fe20000000800 */
[----:B------:R-:W2:Y:S01]  /*0370*/  S2R R6, SR_TID.Y ;  /* 0x0000000000067919 */ /* 0x000ea20000002200 */
[----:B------:R-:W-:Y:S01]  /*0380*/  ULDC UR6, c[0x0][0x24c] ;  /* 0x0000930000067ab9 */ /* 0x000fe20000000800 */
[----:B------:R-:W-:Y:S01]  /*0390*/  ULDC UR12, c[0x0][0x22c] ;  /* 0x00008b00000c7ab9 */ /* 0x000fe20000000800 */
[----:B------:R-:W-:Y:S01]  /*03a0*/  ULDC.64 UR10, c[0x0][0x230] ;  /* 0x00008c00000a7ab9 */ /* 0x000fe20000000a00 */
[----:B------:R-:W-:Y:S01]  /*03b0*/  ULDC.64 UR14, c[0x0][0x210] ;  /* 0x00008400000e7ab9 */ /* 0x000fe20000000a00 */
[----:B-1----:R-:W-:-:S13]  /*03c0*/  ISETP.GE.AND P0, PT, R4, 0x1, PT ;  /* 0x000000010400780c */ /* 0x002fda0003f06270 */
[----:B------:R-:W1:Y:S08]  /*03d0*/  @P0 LDC R5, c[0x0][0x29c] ;  /* 0x0000a700ff050b82 */ /* 0x000e700000000800 */
[----:B------:R-:W3:Y:S01]  /*03e0*/  @P0 LDC.64 R10, c[0x0][0x290] ;  /* 0x0000a400ff0a0b82 */ /* 0x000ee20000000a00 */
[----:B-1----:R-:W-:-:S04]  /*03f0*/  @P0 IMAD R5, R5, UR7, RZ ;  /* 0x0000000705050c24 */ /* 0x002fc8000f8e02ff */
[----:B---3--:R-:W-:Y:S01]  /*0400*/  @P0 IMAD.WIDE R10, R5, 0x4, R10 ;  /* 0x00000004050a0825 */ /* 0x008fe200078e020a */
[----:B------:R-:W-:-:S04]  /*0410*/  MOV R5, UR4 ;  /* 0x0000000400057c02 */ /* 0x000fc80008000f00 */
[----:B------:R0:W5:Y:S01]  /*0420*/  @P0 LDG.E R9, desc[UR8][R10.64] ;  /* 0x000000080a090981 */ /* 0x000162000c1e1900 */
[----:B--2---:R-:W-:Y:S01]  /*0430*/  ISETP.GE.AND P0, PT, R6, R5, PT ;  /* 0x000000050600720c */ /* 0x004fe20003f06270 */
[----:B------:R-:W-:-:S12]  /*0440*/  BSSY B0, `(.L_x_2291) ;  /* 0x000003c000007945 */ /* 0x000fd80003800000 */
[----:B------:R-:W-:Y:S02]  /*0450*/  @P0 IMAD.MOV.U32 R16, RZ, RZ, RZ ;  /* 0x000000ffff100224 */ /* 0x000fe400078e00ff */
[----:B------:R-:W-:Y:S01]  /*0460*/  @P0 IMAD.MOV.U32 R8, RZ, RZ, RZ ;  /* 0x000000ffff080224 */ /* 0x000fe200078e00ff */
[----:B0-----:R-:W-:Y:S06]  /*0470*/  @P0 BRA `(.L_x_2292) ;  /* 0x0000000000e00947 */ /* 0x001fec0003800000 */
        /* <DEDUP_REMOVED lines=10> */
.L_x_2296:
        /* <DEDUP_REMOVED lines=15> */
.L_x_2295:
        /* <DEDUP_REMOVED lines=16> */
[----:B-----5:R-:W-:-:S04]  /*0710*/  FADD.FTZ R24, -R7, R24 ;  /* 0x0000001807187221 */ /* 0x020fc80000010100 */
        /* <DEDUP_REMOVED lines=8> */
.L_x_2294:
[----:B------:R-:W-:Y:S05]  /*07a0*/  BSYNC B1 ;  /* 0x0000000000017941 */ /* 0x000fea0003800000 */
.L_x_2293:
[----:B------:R-:W-:Y:S01]  /*07b0*/  ULDC UR4, c[0x0][0x238] ;  /* 0x00008e0000047ab9 */ /* 0x000fe20000000800 */
[----:B---3--:R-:W-:Y:S01]  /*07c0*/  IADD3 R14, R11, R14, RZ ;  /* 0x0000000e0b0e7210 */ /* 0x008fe20007ffe0ff */
[----:B------:R-:W-:-:S05]  /*07d0*/  IMAD.U32 R5, RZ, RZ, UR4 ;  /* 0x00000004ff057e24 */ /* 0x000fca000f8e00ff */
[----:B------:R-:W-:-:S13]  /*07e0*/  ISETP.GE.AND P0, PT, R14, R5, PT ;  /* 0x000000050e00720c */ /* 0x000fda0003f06270 */
[----:B------:R-:W-:Y:S05]  /*07f0*/  @!P0 BRA `(.L_x_2296) ;  /* 0xfffffffc00488947 */ /* 0x000fea000383ffff */
.L_x_2292:
[----:B------:R-:W-:Y:S05]  /*0800*/  BSYNC B0 ;  /* 0x0000000000007941 */ /* 0x000fea0003800000 */
.L_x_2291:
        /* <DEDUP_REMOVED lines=14> */
[----:B------:R-:W-:-:S05]  /*08f0*/  FADD.FTZ R11, R11, R8 ;  /* 0x000000080b0b7221 */ /* 0x000fca0000010000 */
[----:B----4-:R-:W1:Y:S01]  /*0900*/  SHFL.DOWN PT, R12, R11, 0x8, 0x1f ;  /* 0x09001f000b0c7f89 */ /* 0x010e6200000e0000 */
[----:B0-----:R-:W0:Y:S08]  /*0910*/  F2F.BF16.F32 R10, R10 ;  /* 0x0000000a000a7304 */ /* 0x001e300000202000 */
[----:B-1----:R-:W1:Y:S01]  /*0920*/  F2F.BF16.F32 R12, R12 ;  /* 0x0000000c000c7304 */ /* 0x002e620000202000 */
[----:B0-----:R-:W-:-:S04]  /*0930*/  IMAD.U32 R13, R10, 0x10000, RZ ;  /* 0x000100000a0d7824 */ /* 0x001fc800078e00ff */
[----:B------:R-:W-:Y:S01]  /*0940*/  FADD.FTZ R13, R4, R13 ;  /* 0x0000000d040d7221 */ /* 0x000fe20000010000 */
[----:B-1----:R-:W-:-:S04]  /*0950*/  IMAD.U32 R2, R12, 0x10000, RZ ;  /* 0x000100000c027824 */ /* 0x002fc800078e00ff */
[----:B------:R-:W0:Y:S01]  /*0960*/  SHFL.DOWN PT, R3, R13, 0x4, 0x1f ;  /* 0x08801f000d037f89 */ /* 0x000e2200000e0000 */
[----:B------:R-:W-:Y:S02]  /*0970*/  FADD.FTZ R2, R11, R2 ;  /* 0x000000020b027221 */ /* 0x000fe40000010000 */
[----:B------:R-:W1:Y:S03]  /*0980*/  S2R R11, SR_TID.X ;  /* 0x00000000000b7919 */ /* 0x000e660000002100 */
[----:B------:R-:W2:Y:S01]  /*0990*/  SHFL.DOWN PT, R8, R2, 0x4, 0x1f ;  /* 0x08801f0002087f89 */ /* 0x000ea200000e0000 */
[----:B0-----:R-:W0:Y:S08]  /*09a0*/  F2F.BF16.F32 R3, R3 ;  /* 0x0000000300037304 */ /* 0x001e300000202000 */
[----:B--2---:R-:W2:Y:S01]  /*09b0*/  F2F.BF16.F32 R8, R8 ;  /* 0x0000000800087304 */ /* 0x004ea20000202000 */
[----:B0-----:R-:W-:-:S05]  /*09c0*/  SHF.L.U32 R4, R3, 0x10, RZ ;  /* 0x0000001003047819 */ /* 0x001fca00000006ff */
[----:B------:R-:W-:Y:S01]  /*09d0*/  FADD.FTZ R4, R13, R4 ;  /* 0x000000040d047221 */ /* 0x000fe20000010000 */
[----:B--2---:R-:W-:-:S04]  /*09e0*/  IMAD.U32 R15, R8, 0x10000, RZ ;  /* 0x00010000080f7824 */ /* 0x004fc800078e00ff */
[----:B------:R-:W0:Y:S01]  /*09f0*/  SHFL.DOWN PT, R10, R4, 0x2, 0x1f ;  /* 0x08401f00040a7f89 */ /* 0x000e2200000e0000 */
[----:B------:R-:W-:Y:S01]  /*0a00*/  FADD.FTZ R15, R2, R15 ;  /* 0x0000000f020f7221 */ /* 0x000fe20000010000 */
[----:B-1----:R-:W-:-:S04]  /*0a10*/  IMAD R2, R6, UR5, R11 ;  /* 0x0000000506027c24 */ /* 0x002fc8000f8e020b */
[----:B------:R-:W1:Y:S01]  /*0a20*/  SHFL.DOWN PT, R12, R15, 0x2, 0x1f ;  /* 0x08401f000f0c7f89 */ /* 0x000e6200000e0000 */
[----:B------:R-:W-:Y:S02]  /*0a30*/  SHF.R.S32.HI R3, RZ, 0x1f, R2 ;  /* 0x0000001fff037819 */ /* 0x000fe40000011402 */
[----:B------:R-:W-:Y:S02]  /*0a40*/  ISETP.GE.AND P2, PT, R2, UR4, PT ;  /* 0x0000000402007c0c */ /* 0x000fe4000bf46270 */
[----:B------:R-:W-:-:S04]  /*0a50*/  LEA.HI R16, R3, R2, RZ, 0x5 ;  /* 0x0000000203107211 */ /* 0x000fc800078f28ff */
[----:B------:R-:W-:-:S05]  /*0a60*/  LOP3.LUT R3, R16, 0xffffffe0, RZ, 0xc0, !PT ;  /* 0xffffffe010037812 */ /* 0x000fca00078ec0ff */
[C---:B------:R-:W-:Y:S01]  /*0a70*/  IMAD.IADD R3, R2.reuse, 0x1, -R3 ;  /* 0x0000000102037824 */ /* 0x040fe200078e0a03 */
[----:B------:R-:W-:Y:S01]  /*0a80*/  IADD3 R2, R2, 0x1f, RZ ;  /* 0x0000001f02027810 */ /* 0x000fe20007ffe0ff */
[----:B0-----:R-:W0:Y:S01]  /*0a90*/  F2F.BF16.F32 R10, R10 ;  /* 0x0000000a000a7304 */ /* 0x001e220000202000 */
[----:B------:R-:W2:Y:S02]  /*0aa0*/  @!P2 S2R R17, SR_CgaCtaId ;  /* 0x000000000011a919 */ /* 0x000ea40000008800 */
[----:B------:R-:W-:-:S05]  /*0ab0*/  ISETP.NE.AND P0, PT, R3, RZ, PT ;  /* 0x000000ff0300720c */ /* 0x000fca0003f05270 */
[----:B-1----:R-:W1:Y:S01]  /*0ac0*/  F2F.BF16.F32 R12, R12 ;  /* 0x0000000c000c7304 */ /* 0x002e620000202000 */
[----:B0-----:R-:W-:-:S07]  /*0ad0*/  SHF.L.U32 R13, R10, 0x10, RZ ;  /* 0x000000100a0d7819 */ /* 0x001fce00000006ff */
[----:B------:R-:W-:Y:S01]  /*0ae0*/  @!P0 MOV R10, 0x400 ;  /* 0x00000400000a8802 */ /* 0x000fe20000000f00 */
[----:B------:R-:W-:Y:S02]  /*0af0*/  FADD.FTZ R14, R4, R13 ;  /* 0x0000000d040e7221 */ /* 0x000fe40000010000 */
[----:B------:R-:W0:Y:S01]  /*0b00*/  @!P0 S2R R13, SR_CgaCtaId ;  /* 0x00000000000d8919 */ /* 0x000e220000008800 */
[----:B-1----:R-:W-:Y:S01]  /*0b10*/  IMAD.U32 R8, R12, 0x10000, RZ ;  /* 0x000100000c087824 */ /* 0x002fe200078e00ff */
[----:B------:R-:W-:Y:S01]  /*0b20*/  @!P2 MOV R12, 0x400 ;  /* 0x00000400000ca802 */ /* 0x000fe20000000f00 */
[----:B------:R-:W1:Y:S02]  /*0b30*/  SHFL.DOWN PT, R4, R14, 0x1, 0x1f ;  /* 0x08201f000e047f89 */ /* 0x000e6400000e0000 */
[----:B------:R-:W-:-:S05]  /*0b40*/  FADD.FTZ R15, R15, R8 ;  /* 0x000000080f0f7221 */ /* 0x000fca0000010000 */
[----:B------:R-:W3:Y:S01]  /*0b50*/  SHFL.DOWN PT, R8, R15, 0x1, 0x1f ;  /* 0x08201f000f087f89 */ /* 0x000ee200000e0000 */
[----:B--2---:R-:W-:-:S05]  /*0b60*/  @!P2 LEA R18, R17, R12, 0x18 ;  /* 0x0000000c1112a211 */ /* 0x004fca00078ec0ff */
[----:B------:R-:W-:Y:S01]  /*0b70*/  @!P2 IMAD R3, R3, 0x8, R18 ;  /* 0x000000080303a824 */ /* 0x000fe200078e0212 */
[----:B-1----:R-:W1:Y:S01]  /*0b80*/  F2F.BF16.F32 R4, R4 ;  /* 0x0000000400047304 */ /* 0x002e620000202000 */
[----:B0-----:R-:W-:Y:S02]  /*0b90*/  @!P0 LEA R13, R13, R10, 0x18 ;  /* 0x0000000a0d0d8211 */ /* 0x001fe400078ec0ff */
[----:B------:R-:W-:-:S05]  /*0ba0*/  @!P0 SHF.R.S32.HI R10, RZ, 0x5, R16 ;  /* 0x00000005ff0a8819 */ /* 0x000fca0000011410 */
[----:B---3--:R-:W0:Y:S01]  /*0bb0*/  F2F.BF16.F32 R8, R8 ;  /* 0x0000000800087304 */ /* 0x008e220000202000 */
[----:B------:R-:W-:Y:S02]  /*0bc0*/  @!P0 IMAD R10, R10, 0x8, R13 ;  /* 0x000000080a0a8824 */ /* 0x000fe400078e020d */
[----:B-1----:R-:W-:-:S04]  /*0bd0*/  IMAD.U32 R17, R4, 0x10000, RZ ;  /* 0x0001000004117824 */ /* 0x002fc800078e00ff */
[----:B------:R-:W-:Y:S01]  /*0be0*/  @!P0 FADD.FTZ R14, R14, R17 ;  /* 0x000000110e0e8221 */ /* 0x000fe20000010000 */
[----:B0-----:R-:W-:-:S05]  /*0bf0*/  SHF.L.U32 R12, R8, 0x10, RZ ;  /* 0x00000010080c7819 */ /* 0x001fca00000006ff */
        /* <DEDUP_REMOVED lines=44> */
.L_x_2320:
[----:B--2---:R-:W2:Y:S01]  /*0ec0*/  F2F.BF16.F32 R14, R14 ;  /* 0x0000000e000e7304 */ /* 0x004ea20000202000 */
[----:B01----:R-:W-:-:S05]  /*0ed0*/  SHF.L.U32 R13, R2, 0x10, RZ ;  /* 0x00000010020d7819 */ /* 0x003fca00000006ff */
[----:B------:R-:W-:Y:S01]  /*0ee0*/  FADD.FTZ R12, R12, R13 ;  /* 0x0000000d0c0c7221 */ /* 0x000fe20000010000 */
[----:B--2---:R-:W-:-:S04]  /*0ef0*/  IMAD.U32 R2, R14, 0x10000, RZ ;  /* 0x000100000e027824 */ /* 0x004fc800078e00ff */
[----:B------:R-:W-:-:S07]  /*0f00*/  FADD.FTZ R13, R3, R2 ;  /* 0x00000002030d7221 */ /* 0x000fce0000010000 */
.L_x_2298:
[----:B------:R-:W-:Y:S05]  /*0f10*/  BSYNC B0 ;  /* 0x0000000000007941 */ /* 0x000fea0003800000 */
.L_x_2297:
        /* <DEDUP_REMOVED lines=40> */
.L_x_2306:
        /* <DEDUP_REMOVED lines=20> */
.L_x_2305:
        /* <DEDUP_REMOVED lines=15> */
[----:B------:R-:W-:Y:S01]  /*13d0*/  FADD.FTZ R27, -R7, R24 ;  /* 0x00000018071b7221 */ /* 0x000fe20000010100 */
[----:B---3--:R-:W-:-:S05]  /*13e0*/  SHF.L.U32 R29, R8, 0x10, RZ ;  /* 0x00000010081d7819 */ /* 0x008fca00000006ff */
[----:B------:R-:W-:-:S04]  /*13f0*/  FFMA.FTZ R24, -R16, R27, R29 ;  /* 0x0000001b10187223 */ /* 0x000fc8000001011d */
[----:B------:R-:W-:Y:S01]  /*1400*/  FADD.FTZ R27, -R15, R24 ;  /* 0x000000180f1b7221 */ /* 0x000fe20000010100 */
[----:B------:R-:W-:-:S03]  /*1410*/  IADD3 R24, P0, R26, R19, RZ ;  /* 0x000000131a187210 */ /* 0x000fc60007f1e0ff */
[----:B------:R-:W-:Y:S01]  /*1420*/  FMUL.FTZ R27, R10, R27 ;  /* 0x0000001b0a1b7220 */ /* 0x000fe20000410000 */
[----:B------:R-:W-:Y:S02]  /*1430*/  LEA.HI.X.SX32 R29, R26, R22, 0x1, P0 ;  /* 0x000000161a1d7211 */ /* 0x000fe400000f0eff */
[C---:B------:R-:W-:Y:S02]  /*1440*/  LEA R4, P0, R24.reuse, UR20, 0x1 ;  /* 0x0000001418047c11 */ /* 0x040fe4000f8008ff */
[----:B------:R-:W-:Y:S02]  /*1450*/  F2FP.BF16.F32.PACK_AB R27, RZ, R27 ;  /* 0x0000001bff1b723e */ /* 0x000fe400000010ff */
[----:B------:R-:W-:-:S05]  /*1460*/  LEA.HI.X R5, R24, UR21, R29, 0x1, P0 ;  /* 0x0000001518057c11 */ /* 0x000fca00080f0c1d */
[----:B------:R0:W-:Y:S01]  /*1470*/  STG.E.U16 desc[UR8][R4.64], R27 ;  /* 0x0000001b04007986 */ /* 0x0001e2000c101508 */
[----:B------:R-:W-:-:S13]  /*1480*/  ISETP.GE.AND P0, PT, R25, R18, PT ;  /* 0x000000121900720c */ /* 0x000fda0003f06270 */
[----:B0-----:R-:W-:Y:S05]  /*1490*/  @!P0 BRA `(.L_x_2305) ;  /* 0xfffffffc00908947 */ /* 0x001fea000383ffff */
.L_x_2304:
[----:B------:R-:W-:Y:S05]  /*14a0*/  BSYNC B1 ;  /* 0x0000000000017941 */ /* 0x000fea0003800000 */
.L_x_2303:
[----:B------:R-:W-:Y:S01]  /*14b0*/  IADD3 R6, R6, UR6, RZ ;  /* 0x0000000606067c10 */ /* 0x000fe2000fffe0ff */
[----:B------:R-:W-:-:S03]  /*14c0*/  ULDC UR4, c[0x0][0x238] ;  /* 0x00008e0000047ab9 */ /* 0x000fc60000000800 */
[----:B------:R-:W-:-:S13]  /*14d0*/  ISETP.GE.AND P0, PT, R6, UR4, PT ;  /* 0x0000000406007c0c */ /* 0x000fda000bf06270 */
[----:B------:R-:W-:Y:S05]  /*14e0*/  @!P0 BRA `(.L_x_2306) ;  /* 0xfffffffc002c8947 */ /* 0x000fea000383ffff */
[----:B------:R-:W-:Y:S05]  /*14f0*/  BRA `(.L_x_2301) ;  /* 0x0000000000987947 */ /* 0x000fea0003800000 */
.L_x_2302:
        /* <DEDUP_REMOVED lines=15> */
.L_x_2309:
        /* <DEDUP_REMOVED lines=10> */
[----:B------:R-:W-:Y:S02]  /*1690*/  LEA R4, P0, R18, UR26, 0x1 ;  /* 0x0000001a12047c11 */ /* 0x000fe4000f8008ff */
[----:B--2---:R-:W-:-:S05]  /*16a0*/  SHF.L.U32 R5, R8, 0x10, RZ ;  /* 0x0000001008057819 */ /* 0x004fca00000006ff */
[----:B------:R-:W-:-:S05]  /*16b0*/  FMUL.FTZ R5, R10, R5 ;  /* 0x000000050a057220 */ /* 0x000fca0000410000 */
[----:B------:R-:W-:Y:S02]  /*16c0*/  F2FP.BF16.F32.PACK_AB R9, RZ, R5 ;  /* 0x00000005ff09723e */ /* 0x000fe400000010ff */
[----:B------:R-:W-:Y:S02]  /*16d0*/  LEA.HI.X R5, R18, UR27, R19, 0x1, P0 ;  /* 0x0000001b12057c11 */ /* 0x000fe400080f0c13 */
[----:B------:R-:W-:-:S03]  /*16e0*/  ISETP.GE.AND P0, PT, R15, R16, PT ;  /* 0x000000100f00720c */ /* 0x000fc60003f06270 */
[----:B------:R0:W-:Y:S10]  /*16f0*/  STG.E.U16 desc[UR8][R4.64], R9 ;  /* 0x0000000904007986 */ /* 0x0001f4000c101508 */
[----:B------:R-:W-:Y:S05]  /*1700*/  @!P0 BRA `(.L_x_2309) ;  /* 0xfffffffc00b88947 */ /* 0x000fea000383ffff */
.L_x_2308:
[----:B------:R-:W-:Y:S05]  /*1710*/  BSYNC B1 ;  /* 0x0000000000017941 */ /* 0x000fea0003800000 */
.L_x_2307:
[----:B------:R-:W-:Y:S01]  /*1720*/  IADD3 R6, R6, UR6, RZ ;  /* 0x0000000606067c10 */ /* 0x000fe2000fffe0ff */
[----:B------:R-:W-:-:S03]  /*1730*/  ULDC UR4, c[0x0][0x238] ;  /* 0x00008e0000047ab9 */ /* 0x000fc60000000800 */
[----:B------:R-:W-:-:S13]  /*1740*/  ISETP.GE.AND P0, PT, R6, UR4, PT ;  /* 0x0000000406007c0c */ /* 0x000fda000bf06270 */
[----:B------:R-:W-:Y:S05]  /*1750*/  @!P0 BRA `(.L_x_2302) ;  /* 0xfffffffc00688947 */ /* 0x000fea000383ffff */
.L_x_2301:
[----:B------:R-:W-:Y:S05]  /*1760*/  BSYNC B0 ;  /* 0x0000000000007941 */ /* 0x000fea0003800000 */
.L_x_2300:
[----:B0-----:R-:W0:Y:S01]  /*1770*/  LDC R4, c[0x0][0x278] ;  /* 0x00009e00ff047b82 */ /* 0x001e220000000800 */
[----:B------:R-:W-:-:S07]  /*1780*/  ISETP.NE.AND P0, PT, R11, RZ, PT ;  /* 0x000000ff0b00720c */ /* 0x000fce0003f05270 */
[----:B------:R-:W2:Y:S01]  /*1790*/  LDC R6, c[0x0][0x288] ;  /* 0x0000a200ff067b82 */ /* 0x000ea20000000800 */
[----:B0-----:R-:W-:Y:S02]  /*17a0*/  ISETP.LT.OR P1, PT, R4, 0x1, P0 ;  /* 0x000000010400780c */ /* 0x001fe40000721670 */
[----:B--2---:R-:W-:-:S11]  /*17b0*/  ISETP.LT.OR P0, PT, R6, 0x1, P0 ;  /* 0x000000010600780c */ /* 0x004fd60000701670 */
[----:B-----5:R-:W0:Y:S01]  /*17c0*/  @!P1 LDC R7, c[0x0][0x27c] ;  /* 0x00009f00ff079b82 */ /* 0x020e220000000800 */
[----:B-1----:R-:W-:-:S07]  /*17d0*/  @!P1 FMUL.FTZ R3, R0, R3 ;  /* 0x0000000300039220 */ /* 0x002fce0000410000 */
[----:B------:R-:W1:Y:S01]  /*17e0*/  @!P1 LDC.64 R4, c[0x0][0x270] ;  /* 0x00009c00ff049b82 */ /* 0x000e620000000a00 */
[----:B0-----:R-:W-:-:S04]  /*17f0*/  @!P1 IMAD R7, R7, UR7, RZ ;  /* 0x0000000707079c24 */ /* 0x001fc8000f8e02ff */
[----:B-1----:R-:W-:-:S05]  /*1800*/  @!P1 IMAD.WIDE R4, R7, 0x4, R4 ;  /* 0x0000000407049825 */ /* 0x002fca00078e0204 */
[----:B------:R0:W-:Y:S01]  /*1810*/  @!P1 STG.E desc[UR8][R4.64], R3 ;  /* 0x0000000304009986 */ /* 0x0001e2000c101908 */
[----:B------:R-:W-:Y:S05]  /*1820*/  @P0 EXIT ;  /* 0x000000000000094d */ /* 0x000fea0003800000 */
[----:B0-----:R-:W0:Y:S08]  /*1830*/  LDC R3, c[0x0][0x28c] ;  /* 0x0000a300ff037b82 */ /* 0x001e300000000800 */
[----:B------:R-:W1:Y:S01]  /*1840*/  LDC.64 R4, c[0x0][0x280] ;  /* 0x0000a000ff047b82 */ /* 0x000e620000000a00 */
[----:B0-----:R-:W-:-:S04]  /*1850*/  IMAD R3, R3, UR7, RZ ;  /* 0x0000000703037c24 */ /* 0x001fc8000f8e02ff */
[----:B-1----:R-:W-:-:S05]  /*1860*/  IMAD.WIDE R4, R3, 0x4, R4 ;  /* 0x0000000403047825 */ /* 0x002fca00078e0204 */
[----:B------:R-:W-:Y:S01]  /*1870*/  STG.E desc[UR8][R4.64], R2 ;  /* 0x0000000204007986 */ /* 0x000fe2000c101908 */
[----:B------:R-:W-:Y:S05]  /*1880*/  EXIT ;  /* 0x000000000000794d */ /* 0x000fea0003800000 */
.L_x_2299:
[----:B------:R-:W-:Y:S01]  /*1890*/  HFMA2.MMA R18, -RZ, RZ, 0, 9.5367431640625e-07 ;  /* 0x00000010ff127435 */ /* 0x000fe200000001ff */
[----:B-1----:R-:W-:Y:S01]  /*18a0*/  IMAD.MOV.U32 R17, RZ, RZ, R12 ;  /* 0x000000ffff117224 */ /* 0x002fe200078e000c */
[----:B------:R-:W-:Y:S01]  /*18b0*/  MOV R16, 0xffffffff ;  /* 0xffffffff00107802 */ /* 0x000fe20000000f00 */
[----:B------:R-:W-:-:S08]  /*18c0*/  IMAD.MOV.U32 R19, RZ, RZ, 0x1f ;  /* 0x0000001fff137424 */ /* 0x000fd000078e00ff */
[----:B-----5:R-:W-:Y:S05]  /*18d0*/  WARPSYNC.COLLECTIVE R16, `(.L_x_2310) ;  /* 0x0000000010087348 */ /* 0x020fea0003c00000 */
[----:B------:R0:W1:Y:S02]  /*18e0*/  SHFL.DOWN P0, R14, R17, R18, R19 ;  /* 0x08000012110e7389 */ /* 0x0000640000000013 */
[----:B01---5:R-:W-:Y:S01]  /*18f0*/  ENDCOLLECTIVE ;  /* 0x000000000000791b */ /* 0x023fe20003800000 */
.L_x_2310:
[----:B------:R-:W-:Y:S01]  /*1900*/  MOV R17, R13 ;  /* 0x0000000d00117202 */ /* 0x000fe20000000f00 */
[----:B------:R-:W-:-:S07]  /*1910*/  IMAD.MOV.U32 R2, RZ, RZ, R14 ;  /* 0x000000ffff027224 */ /* 0x000fce00078e000e */
[----:B------:R-:W-:Y:S05]  /*1920*/  WARPSYNC.COLLECTIVE R16, `(.L_x_2311) ;  /* 0x0000000010087348 */ /* 0x000fea0003c00000 */
[----:B------:R0:W1:Y:S02]  /*1930*/  SHFL.DOWN P0, R14, R17, R18, R19 ;  /* 0x08000012110e7389 */ /* 0x0000640000000013 */
[----:B01----:R-:W-:Y:S01]  /*1940*/  ENDCOLLECTIVE ;  /* 0x000000000000791b */ /* 0x003fe20003800000 */
.L_x_2311:
        /* <DEDUP_REMOVED lines=10> */
.L_x_2312:
[----:B------:R-:W-:-:S05]  /*19f0*/  SHF.L.U32 R4, R3, 0x10, RZ ;  /* 0x0000001003047819 */ /* 0x000fca00000006ff */
[----:B------:R-:W-:-:S04]  /*1a00*/  FADD.FTZ R4, R13, R4 ;  /* 0x000000040d047221 */ /* 0x000fc80000010000 */
[----:B------:R-:W-:Y:S02]  /*1a10*/  IMAD.MOV.U32 R17, RZ, RZ, R4 ;  /* 0x000000ffff117224 */ /* 0x000fe400078e0004 */
[----:B------:R-:W-:-:S07]  /*1a20*/  IMAD.MOV.U32 R8, RZ, RZ, R14 ;  /* 0x000000ffff087224 */ /* 0x000fce00078e000e */
[----:B------:R-:W-:Y:S05]  /*1a30*/  WARPSYNC.COLLECTIVE R16, `(.L_x_2313) ;  /* 0x0000000010087348 */ /* 0x000fea0003c00000 */
[----:B------:R0:W1:Y:S02]  /*1a40*/  SHFL.DOWN P0, R14, R17, R18, R19 ;  /* 0x08000012110e7389 */ /* 0x0000640000000013 */
[----:B01----:R-:W-:Y:S01]  /*1a50*/  ENDCOLLECTIVE ;  /* 0x000000000000791b */ /* 0x003fe20003800000 */
.L_x_2313:
        /* <DEDUP_REMOVED lines=10> */
.L_x_2314:
[----:B------:R-:W-:-:S04]  /*1b00*/  IMAD.U32 R3, R10, 0x10000, RZ ;  /* 0x000100000a037824 */ /* 0x000fc800078e00ff */
[----:B------:R-:W-:-:S05]  /*1b10*/  FADD.FTZ R3, R4, R3 ;  /* 0x0000000304037221 */ /* 0x000fca0000010000 */
[----:B------:R-:W-:Y:S02]  /*1b20*/  MOV R17, R3 ;  /* 0x0000000300117202 */ /* 0x000fe40000000f00 */
[----:B------:R-:W-:-:S07]  /*1b30*/  MOV R2, R14 ;  /* 0x0000000e00027202 */ /* 0x000fce0000000f00 */
[----:B------:R-:W-:Y:S05]  /*1b40*/  WARPSYNC.COLLECTIVE R16, `(.L_x_2315) ;  /* 0x0000000010087348 */ /* 0x000fea0003c00000 */
[----:B------:R0:W1:Y:S02]  /*1b50*/  SHFL.DOWN P0, R14, R17, R18, R19 ;  /* 0x08000012110e7389 */ /* 0x0000640000000013 */
[----:B01----:R-:W-:Y:S01]  /*1b60*/  ENDCOLLECTIVE ;  /* 0x000000000000791b */ /* 0x003fe20003800000 */
.L_x_2315:
        /* <DEDUP_REMOVED lines=10> */
.L_x_2316:
[----:B------:R-:W-:-:S05]  /*1c10*/  SHF.L.U32 R4, R13, 0x10, RZ ;  /* 0x000000100d047819 */ /* 0x000fca00000006ff */
[----:B------:R-:W-:-:S04]  /*1c20*/  FADD.FTZ R4, R3, R4 ;  /* 0x0000000403047221 */ /* 0x000fc80000010000 */
[----:B------:R-:W-:Y:S02]  /*1c30*/  IMAD.MOV.U32 R17, RZ, RZ, R4 ;  /* 0x000000ffff117224 */ /* 0x000fe400078e0004 */
[----:B------:R-:W-:-:S07]  /*1c40*/  IMAD.MOV.U32 R8, RZ, RZ, R14 ;  /* 0x000000ffff087224 */ /* 0x000fce00078e000e */
[----:B------:R-:W-:Y:S05]  /*1c50*/  WARPSYNC.COLLECTIVE R16, `(.L_x_2317) ;  /* 0x0000000010087348 */ /* 0x000fea0003c00000 */
[----:B------:R0:W1:Y:S02]  /*1c60*/  SHFL.DOWN P0, R14, R17, R18, R19 ;  /* 0x08000012110e7389 */ /* 0x0000640000000013 */
[----:B01----:R-:W-:Y:S01]  /*1c70*/  ENDCOLLECTIVE ;  /* 0x000000000000791b */ /* 0x003fe20003800000 */
.L_x_2317:
        /* <DEDUP_REMOVED lines=10> */
.L_x_2318:
[----:B------:R-:W-:-:S04]  /*1d20*/  IMAD.U32 R3, R10, 0x10000, RZ ;  /* 0x000100000a037824 */ /* 0x000fc800078e00ff */
[----:B------:R-:W-:-:S05]  /*1d30*/  FADD.FTZ R3, R4, R3 ;  /* 0x0000000304037221 */ /* 0x000fca0000010000 */
[----:B------:R-:W-:Y:S02]  /*1d40*/  MOV R17, R3 ;  /* 0x0000000300117202 */ /* 0x000fe40000000f00 */
[----:B------:R-:W-:-:S07]  /*1d50*/  MOV R2, R14 ;  /* 0x0000000e00027202 */ /* 0x000fce0000000f00 */
[----:B------:R-:W-:Y:S05]  /*1d60*/  WARPSYNC.COLLECTIVE R16, `(.L_x_2319) ;  /* 0x0000000010087348 */ /* 0x000fea0003c00000 */
[----:B------:R0:W1:Y:S02]  /*1d70*/  SHFL.DOWN P0, R14, R17, R18, R19 ;  /* 0x08000012110e7389 */ /* 0x0000640000000013 */
[----:B01----:R-:W-:Y:S01]  /*1d80*/  ENDCOLLECTIVE ;  /* 0x000000000000791b */ /* 0x003fe20003800000 */
.L_x_2319:
[----:B------:R-:W1:Y:S01]  /*1d90*/  F2F.BF16.F32 R2, R2 ;  /* 0x0000000200027304 */ /* 0x000e620000202000 */
[----:B------:R-:W-:Y:S05]  /*1da0*/  BRA `(.L_x_2320) ;  /* 0xfffffff000447947 */ /* 0x000fea000383ffff */
        .weak           $__internal_44_$__cuda_sm20_dblrcp_rn_slowpath_v3
        .type           $__internal_44_$__cuda_sm20_dblrcp_rn_slowpath_v3,@function
        .size           $__internal_44_$__cuda_sm20_dblrcp_rn_slowpath_v3,(.L_x_28255 - $__internal_44_$__cuda_sm20_dblrcp_rn_slowpath_v3)
$__internal_44_$__cuda_sm20_dblrcp_rn_slowpath_v3:
        /* <DEDUP_REMOVED lines=23> */
.L_x_2323:
        /* <DEDUP_REMOVED lines=10> */
.L_x_2321:
[----:B------:R-:W-:Y:S02]  /*1fc0*/  LOP3.LUT R7, R5, 0x80000, RZ, 0xfc, !PT ;  /* 0x0008000005077812 */ /* 0x000fe400078efcff */
[----:B------:R-:W-:-:S07]  /*1fd0*/  MOV R6, R4 ;  /* 0x0000000400067202 */ /* 0x000fce0000000f00 */
.L_x_2322:
[----:B------:R-:W-:Y:S01]  /*1fe0*/  IMAD.MOV.U32 R4, RZ, RZ, R0 ;  /* 0x000000ffff047224 */ /* 0x000fe200078e0000 */
[----:B------:R-:W-:Y:S01]  /*1ff0*/  MOV R5, 0x0 ;  /* 0x0000000000057802 */ /* 0x000fe20000000f00 */
[----:B------:R-:W-:Y:S01]  /*2000*/  IMAD.MOV.U32 R8, RZ, RZ, R6 ;  /* 0x000000ffff087224 */ /* 0x000fe200078e0006 */
[----:B------:R-:W-:Y:S02]  /*2010*/  MOV R9, R7 ;  /* 0x0000000700097202 */ /* 0x000fe40000000f00 */
[----:B------:R-:W-:Y:S05]  /*2020*/  RET.REL.NODEC R4 `(_ZN2at6native26batch_norm_backward_kernelIN3c108BFloat16EffiEEvNS_27GenericPackedTensorAccessorIKT_Lm3ENS_16DefaultPtrTraitsET2_EES9_NS4_IS5_Lm3ES7_S8_EENS4_IT0_Lm1ES7_S8_EESC_NS4_IKSB_Lm1ES7_S8_EESE_SE_NS4_IKT1_Lm1ES7_S8_EESH_bSF_) ;  /* 0xffffffdc04f47950 */ /* 0x000fea0003c3ffff */
.L_x_2324:
        /* <DEDUP_REMOVED lines=13> */
.L_x_28255:


//--------------------- .text._ZN2at6native26batch_norm_backward_kernelIN3c104HalfES3_fiEEvNS_27GenericPackedTensorAccessorIKT_Lm3ENS_16DefaultPtrTraitsET2_EES9_NS4_IS5_Lm3ES7_S8_EENS4_IT0_Lm1ES7_S8_EESC_NS4_IKSB_Lm1ES7_S8_EESE_SE_NS4_IKT1_Lm1ES7_S8_EESH_bSF_ --------------------------
	.section	.text._ZN2at6native26batch_norm_backward_kernelIN3c104HalfES3_fiEEvNS_27GenericPackedTensorAccessorIKT_Lm3ENS_16DefaultPtrTraitsET2_EES9_NS4_IS5_Lm3ES7_S8_EENS4_IT0_Lm1ES7_S8_EESC_NS4_IKSB_Lm1ES7_S8_EESE_SE_NS4_IKT1_Lm1ES7_S8_EESH_bSF_,"ax",@progbits
	.align	128
        .global         _ZN2at6native26batch_norm_backward_kernelIN3c104HalfES3_fiEEvNS_27GenericPackedTensorAccessorIKT_Lm3ENS_16DefaultPtrTraitsET2_EES9_NS4_IS5_Lm3ES7_S8_EENS4_IT0_Lm1ES7_S8_EESC_NS4_IKSB_Lm1ES7_S8_EESE_SE_NS4_IKT1_Lm1ES7_S8_EESH_bSF_
        .type           _ZN2at6native26batch_norm_backward_kernelIN3c104HalfES3_fiEEvNS_27GenericPackedTensorAccessorIKT_Lm3ENS_16DefaultPtrTraitsET2_EES9_NS4_IS5_Lm3ES7_S8_EENS4_IT0_Lm1ES7_S8_EESC_NS4_IKSB_Lm1ES7_S8_EESE_SE_NS4_IKT1_Lm1ES7_S8_EESH_bSF_,@function
        .size           _ZN2at6native26batch_norm_backward_kernelIN3c104HalfES3_fiEEvNS_27GenericPackedTensorAccessorIKT_Lm3ENS_16DefaultPtrTraitsET2_EES9_NS4_IS5_Lm3ES7_S8_EENS4_IT0_Lm1ES7_S8_EESC_NS4_IKSB_Lm1ES7_S8_EESE_SE_NS4_IKT1_Lm1ES7_S8_EESH_bSF_,(.L_x_28256 - _ZN2at6native26batch_norm_backward_kernelIN3c104HalfES3_fiEEvNS_27GenericPackedTensorAccessorIKT_Lm3ENS_16DefaultPtrTraitsET2_EES9_NS4_IS5_Lm3ES7_S8_EENS4_IT0_Lm1ES7_S8_EESC_NS4_IKSB_Lm1ES7_S8_EESE_SE_NS4_IKT1_Lm1ES7_S8_EESH_bSF_)
        .other          _ZN2at6native26batch_norm_backward_kernelIN3c104HalfES3_fiEEvNS_27GenericPackedTensorAccessorIKT_Lm3ENS_16DefaultPtrTraitsET2_EES9_NS4_IS5_Lm3ES7_S8_EENS4_IT0_Lm1ES7_S8_EESC_NS4_IKSB_Lm1ES7_S8_EESE_SE_NS4_IKT1_Lm1ES7_S8_EESH_bSF_,@"STO_CUDA_ENTRY STV_DEFAULT"
_ZN2at6native26batch_norm_backward_kernelIN3c104HalfES3_fiEEvNS_27GenericPackedTensorAccessorIKT_Lm3ENS_16DefaultPtrTraitsET2_EES9_NS4_IS5_Lm3ES7_S8_EENS4_IT0_Lm1ES7_S8_EESC_NS4_IKSB_Lm1ES7_S8_EESE_SE_NS4_IKT1_Lm1ES7_S8_EESH_bSF_:
.text._ZN2at6native26batch_norm_backward_kernelIN3c104HalfES3_fiEEvNS_27GenericPackedTensorAccessorIKT_Lm3ENS_16DefaultPtrTraitsET2_EES9_NS4_IS5_Lm3ES7_S8_EENS4_IT0_Lm1ES7_S8_EESC_NS4_IKSB_Lm1ES7_S8_EESE_SE_NS4_IKT1_Lm1ES7_S8_EESH_bSF_:
        /* <DEDUP_REMOVED lines=18> */
.L_x_2325:
        /* <DEDUP_REMOVED lines=11> */
[----:B---3--:R-:W-:-:S05]  /*01d0*/  HADD2.F32 R6, -RZ, R4.H0_H0 ;  /* 0x20000004ff067230 */ /* 0x008fca0000004100 */
[----:B------:R-:W-:-:S06]  /*01e0*/  FADD.FTZ R10, R6, UR4 ;  /* 0x00000004060a7e21 */ /* 0x000fcc0008010000 */
[----:B------:R-:W0:Y:S01]  /*01f0*/  MUFU.SQRT R10, R10 ;  /* 0x0000000a000a7308 */ /* 0x000e220000002000 */
[----:B--2---:R-:W-:Y:S02]  /*0200*/  HADD2.F32 R0, -RZ, R0.H0_H0 ;  /* 0x20000000ff007230 */ /* 0x004fe40000004100 */
[----:B0-----:R-:W-:-:S05]  /*0210*/  FMUL.FTZ R11, R10, 1 ;  /* 0x3f8000000a0b7820 */ /* 0x001fca0000410000 */
        /* <DEDUP_REMOVED lines=13> */
[----:B------:R-:W-:Y:S05]  /*02f0*/  CALL.REL.NOINC `($__internal_45_$__cuda_sm20_dblrcp_rn_slowpath_v3) ;  /* 0x00000018008c7944 */ /* 0x000fea0003c00000 */
[----:B------:R-:W-:Y:S01]  /*0300*/  MOV R2, R6 ;  /* 0x0000000600027202 */ /* 0x000fe20000000f00 */
[----:B------:R-:W-:-:S07]  /*0310*/  IMAD.MOV.U32 R3, RZ, RZ, R7 ;  /* 0x000000ffff037224 */ /* 0x000fce00078e0007 */
.L_x_2327:
[----:B------:R-:W-:Y:S01]  /*0320*/  UMOV UR8, 0xf0000000 ;  /* 0xf000000000087882 */ /* 0x000fe20000000000 */
[----:B------:R-:W-:Y:S01]  /*0330*/  UMOV UR9, 0x380fffff ;  /* 0x380fffff00097882 */ /* 0x000fe20000000000 */
[----:B------:R-:W0:Y:S01]  /*0340*/  F2F.F32.F64 R8, R2 ;  /* 0x0000000200087310 */ /* 0x000e220000301000 */
[----:B------:R-:W-:-:S14]  /*0350*/  DSETP.GEU.AND P0, PT, |R2|, UR8, PT ;  /* 0x0000000802007e2a */ /* 0x000fdc000bf0e200 */
[----:B0-----:R-:W-:-:S07]  /*0360*/  @!P0 FMUL R8, R8, 1.175494350822287508e-38 ;  /* 0x0080000008088820 */ /* 0x001fce0000400000 */
.L_x_2326:
        /* <DEDUP_REMOVED lines=13> */
[----:B------:R-:W-:Y:S01]  /*0440*/  MOV R5, UR4 ;  /* 0x0000000400057c02 */ /* 0x000fe20008000f00 */
[----:B------:R-:W-:Y:S01]  /*0450*/  BSSY B0, `(.L_x_2328) ;  /* 0x000003e000007945 */ /* 0x000fe20003800000 */
[----:B------:R-:W-:Y:S02]  /*0460*/  IMAD.MOV.U32 R9, RZ, RZ, 0x3f800000 ;  /* 0x3f800000ff097424 */ /* 0x000fe400078e00ff */
[----:B-1----:R-:W-:-:S13]  /*0470*/  ISETP.GE.AND P2, PT, R6, R5, PT ;  /* 0x000000050600720c */ /* 0x002fda0003f46270 */
[----:B------:R-:W-:Y:S01]  /*0480*/  @P2 MOV R16, RZ ;  /* 0x000000ff00102202 */ /* 0x000fe20000000f00 */
[----:B------:R-:W-:Y:S02]  /*0490*/  @P2 IMAD.MOV.U32 R7, RZ, RZ, RZ ;  /* 0x000000ffff072224 */ /* 0x000fe400078e00ff */
[----:B--2---:R-:W-:Y:S01]  /*04a0*/  @P0 HADD2.F32 R9, -RZ, R2.H0_H0 ;  /* 0x20000002ff090230 */ /* 0x004fe20000004100 */
[----:B------:R-:W-:Y:S06]  /*04b0*/  @P2 BRA `(.L_x_2329) ;  /* 0x0000000000dc2947 */ /* 0x000fec0003800000 */
[----:B------:R-:W0:Y:S01]  /*04c0*/  LDC R13, c[0x0][0x248] ;  /* 0x00009200ff0d7b82 */ /* 0x000e220000000800 */
[----:B------:R-:W1:Y:S01]  /*04d0*/  S2R R10, SR_TID.X ;  /* 0x00000000000a7919 */ /* 0x000e620000002100 */
[----:B------:R-:W-:Y:S01]  /*04e0*/  HFMA2.MMA R16, -RZ, RZ, 0, 0 ;  /* 0x00000000ff107435 */ /* 0x000fe200000001ff */
[----:B------:R-:W-:Y:S01]  /*04f0*/  MOV R7, RZ ;  /* 0x000000ff00077202 */ /* 0x000fe20000000f00 */
[----:B------:R-:W-:-:S04]  /*0500*/  IMAD.MOV.U32 R14, RZ, RZ, R6 ;  /* 0x000000ffff0e7224 */ /* 0x000fc800078e0006 */
[----:B------:R-:W2:Y:S08]  /*0510*/  LDC R15, c[0x0][0x228] ;  /* 0x00008a00ff0f7b82 */ /* 0x000eb00000000800 */
[----:B------:R-:W3:Y:S08]  /*0520*/  LDC R11, c[0x0][0x4] ;  /* 0x00000100ff0b7b82 */ /* 0x000ef00000000800 */
[----:B------:R-:W4:Y:S01]  /*0530*/  LDC R12, c[0x0][RZ] ;  /* 0x00000000ff0c7b82 */ /* 0x000f220000000800 */
[----:B0-----:R-:W-:-:S02]  /*0540*/  IMAD R13, R13, UR5, RZ ;  /* 0x000000050d0d7c24 */ /* 0x001fc4000f8e02ff */
[----:B-12---:R-:W-:-:S07]  /*0550*/  IMAD R15, R15, UR5, RZ ;  /* 0x000000050f0f7c24 */ /* 0x006fce000f8e02ff */
.L_x_2333:
        /* <DEDUP_REMOVED lines=15> */
.L_x_2332:
        /* <DEDUP_REMOVED lines=14> */
[----:B--2---:R-:W-:Y:S02]  /*0730*/  HADD2.F32 R25, -RZ, R2.H0_H0 ;  /* 0x20000002ff197230 */ /* 0x004fe40000004100 */
[----:B---3--:R-:W-:-:S03]  /*0740*/  HADD2.F32 R23, -RZ, R4.H0_H0 ;  /* 0x20000004ff177230 */ /* 0x008fc60000004100 */
[----:B-----5:R-:W-:-:S04]  /*0750*/  FADD.FTZ R24, R25, -R0 ;  /* 0x8000000019187221 */ /* 0x020fc80000010000 */
[----:B------:R-:W-:-:S05]  /*0760*/  FMUL.FTZ R24, R23, R24 ;  /* 0x0000001817187220 */ /* 0x000fca0000410000 */
[----:B------:R-:W-:-:S05]  /*0770*/  F2FP.F16.F32.PACK_AB R23, R24, R23 ;  /* 0x000000171817723e */ /* 0x000fca00000000ff */
[--C-:B------:R-:W-:Y:S02]  /*0780*/  HADD2.F32 R25, -RZ, R23.reuse.H0_H0 ;  /* 0x20000017ff197230 */ /* 0x100fe40000004100 */
[----:B------:R-:W-:-:S03]  /*0790*/  HADD2.F32 R24, -RZ, R23.H1_H1 ;  /* 0x30000017ff187230 */ /* 0x000fc60000004100 */
[----:B------:R-:W-:Y:S02]  /*07a0*/  FADD.FTZ R16, R25, R16 ;  /* 0x0000001019107221 */ /* 0x000fe40000010000 */
[----:B------:R-:W-:Y:S01]  /*07b0*/  FADD.FTZ R7, R24, R7 ;  /* 0x0000000718077221 */ /* 0x000fe20000010000 */
[----:B------:R-:W-:Y:S06]  /*07c0*/  @!P0 BRA `(.L_x_2332) ;  /* 0xfffffffc00a08947 */ /* 0x000fec000383ffff */
.L_x_2331:
[----:B------:R-:W-:Y:S05]  /*07d0*/  BSYNC B1 ;  /* 0x0000000000017941 */ /* 0x000fea0003800000 */
.L_x_2330:
[----:B------:R-:W-:Y:S01]  /*07e0*/  ULDC UR4, c[0x0][0x238] ;  /* 0x00008e0000047ab9 */ /* 0x000fe20000000800 */
[----:B---3--:R-:W-:Y:S01]  /*07f0*/  IMAD.IADD R14, R11, 0x1, R14 ;  /* 0x000000010b0e7824 */ /* 0x008fe200078e020e */
[----:B------:R-:W-:-:S04]  /*0800*/  MOV R5, UR4 ;  /* 0x0000000400057c02 */ /* 0x000fc80008000f00 */
[----:B------:R-:W-:-:S13]  /*0810*/  ISETP.GE.AND P0, PT, R14, R5, PT ;  /* 0x000000050e00720c */ /* 0x000fda0003f06270 */
[----:B------:R-:W-:Y:S05]  /*0820*/  @!P0 BRA `(.L_x_2333) ;  /* 0xfffffffc004c8947 */ /* 0x000fea000383ffff */
.L_x_2329:
[----:B------:R-:W-:Y:S05]  /*0830*/  BSYNC B0 ;  /* 0x0000000000007941 */ /* 0x000fea0003800000 */
.L_x_2328:
[----:B------:R-:W-:Y:S01]  /*0840*/  SHFL.DOWN PT, R2, R16, 0x10, 0x1f ;  /* 0x0a001f0010027f89 */ /* 0x000fe200000e0000 */
[----:B------:R-:W-:Y:S01]  /*0850*/  ULDC UR8, c[0x0][0x0] ;  /* 0x0000000000087ab9 */ /* 0x000fe20000000800 */
[----:B------:R-:W-:Y:S01]  /*0860*/  ULDC UR9, c[0x0][0x4] ;  /* 0x0000010000097ab9 */ /* 0x000fe20000000800 */
[----:B------:R-:W-:Y:S01]  /*0870*/  BSSY B0, `(.L_x_2334) ;  /* 0x0000063000007945 */ /* 0x000fe20003800000 */
[----:B------:R-:W0:Y:S01]  /*0880*/  SHFL.DOWN PT, R3, R7, 0x10, 0x1f ;  /* 0x0a001f0007037f89 */ /* 0x000e2200000e0000 */
[----:B------:R-:W-:Y:S01]  /*0890*/  UIMAD UR4, UR8, UR9, URZ ;  /* 0x00000009080472a4 */ /* 0x000fe2000f8e023f */
[----:B------:R-:W-:Y:S03]  /*08a0*/  BAR.SYNC.DEFER_BLOCKING 0x0 ;  /* 0x0000000000007b1d */ /* 0x000fe60000010000 */
[----:B------:R-:W-:Y:S01]  /*08b0*/  USHF.R.U32.HI UR4, URZ, 0x5, UR4 ;  /* 0x000000053f047899 */ /* 0x000fe20008011604 */
        /* <DEDUP_REMOVED lines=11> */
[----:B------:R-:W-:Y:S02]  /*0970*/  FADD.FTZ R10, R3, R10 ;  /* 0x0000000a030a7221 */ /* 0x000fe40000010000 */
[----:B------:R-:W-:-:S03]  /*0980*/  FADD.FTZ R11, R2, R11 ;  /* 0x0000000b020b7221 */ /* 0x000fc60000010000 */
[----:B------:R-:W-:Y:S04]  /*0990*/  SHFL.DOWN PT, R4, R10, 0x4, 0x1f ;  /* 0x08801f000a047f89 */ /* 0x000fe800000e0000 */
[----:B------:R-:W1:Y:S02]  /*09a0*/  SHFL.DOWN PT, R13, R11, 0x4, 0x1f ;  /* 0x08801f000b0d7f89 */ /* 0x000e6400000e0000 */
[----:B-1----:R-:W-:-:S05]  /*09b0*/  F2FP.F16.F32.PACK_AB R4, R13, R4 ;  /* 0x000000040d04723e */ /* 0x002fca00000000ff */
[--C-:B------:R-:W-:Y:S02]  /*09c0*/  HADD2.F32 R3, -RZ, R4.reuse.H0_H0 ;  /* 0x20000004ff037230 */ /* 0x100fe40000004100 */
[----:B------:R-:W-:-:S03]  /*09d0*/  HADD2.F32 R4, -RZ, R4.H1_H1 ;  /* 0x30000004ff047230 */ /* 0x000fc60000004100 */
[----:B------:R-:W-:Y:S02]  /*09e0*/  FADD.FTZ R3, R10, R3 ;  /* 0x000000030a037221 */ /* 0x000fe40000010000 */
[----:B----4-:R-:W-:Y:S01]  /*09f0*/  FADD.FTZ R12, R11, R4 ;  /* 0x000000040b0c7221 */ /* 0x010fe20000010000 */
[----:B0-----:R-:W-:Y:S02]  /*0a00*/  IMAD R4, R6, UR8, R7 ;  /* 0x0000000806047c24 */ /* 0x001fe4000f8e0207 */
[----:B------:R-:W-:Y:S03]  /*0a10*/  SHFL.DOWN PT, R13, R3, 0x2, 0x1f ;  /* 0x08401f00030d7f89 */ /* 0x000fe600000e0000 */
[----:B------:R-:W-:Y:S01]  /*0a20*/  SHF.R.S32.HI R11, RZ, 0x1f, R4 ;  /* 0x0000001fff0b7819 */ /* 0x000fe20000011404 */
[----:B------:R-:W0:Y:S01]  /*0a30*/  SHFL.DOWN PT, R14, R12, 0x2, 0x1f ;  /* 0x08401f000c0e7f89 */ /* 0x000e2200000e0000 */
[----:B------:R-:W-:-:S02]  /*0a40*/  ISETP.GE.AND P2, PT, R4, UR4, PT ;  /* 0x0000000404007c0c */ /* 0x000fc4000bf46270 */
[----:B------:R-:W-:-:S04]  /*0a50*/  LEA.HI R16, R11, R4, RZ, 0x5 ;  /* 0x000000040b107211 */ /* 0x000fc800078f28ff */
[----:B------:R-:W-:-:S05]  /*0a60*/  LOP3.LUT R11, R16, 0xffffffe0, RZ, 0xc0, !PT ;  /* 0xffffffe0100b7812 */ /* 0x000fca00078ec0ff */
[C---:B------:R-:W-:Y:S01]  /*0a70*/  IMAD.IADD R2, R4.reuse, 0x1, -R11 ;  /* 0x0000000104027824 */ /* 0x040fe200078e0a0b */
[----:B------:R-:W-:Y:S01]  /*0a80*/  IADD3 R4, R4, 0x1f, RZ ;  /* 0x0000001f04047810 */ /* 0x000fe20007ffe0ff */
[----:B------:R-:W1:Y:S03]  /*0a90*/  @!P2 S2R R17, SR_CgaCtaId ;  /* 0x000000000011a919 */ /* 0x000e660000008800 */
[----:B------:R-:W-:Y:S02]  /*0aa0*/  ISETP.NE.AND P0, PT, R2, RZ, PT ;  /* 0x000000ff0200720c */ /* 0x000fe40003f05270 */
[----:B0-----:R-:W-:Y:S02]  /*0ab0*/  F2FP.F16.F32.PACK_AB R13, R14, R13 ;  /* 0x0000000d0e0d723e */ /* 0x001fe400000000ff */
[----:B------:R-:W-:-:S03]  /*0ac0*/  @!P2 MOV R14, 0x400 ;  /* 0x00000400000ea802 */ /* 0x000fc60000000f00 */
[----:B------:R-:W-:-:S06]  /*0ad0*/  HADD2.F32 R10, -RZ, R13.H0_H0 ;  /* 0x2000000dff0a7230 */ /* 0x000fcc0000004100 */
[----:B------:R-:W-:Y:S01]  /*0ae0*/  @!P0 MOV R11, 0x400 ;  /* 0x00000400000b8802 */ /* 0x000fe20000000f00 */
[----:B------:R-:W-:Y:S02]  /*0af0*/  HADD2.F32 R13, -RZ, R13.H1_H1 ;  /* 0x3000000dff0d7230 */ /* 0x000fe40000004100 */
[----:B------:R-:W-:-:S03]  /*0b00*/  FADD.FTZ R15, R3, R10 ;  /* 0x0000000a030f7221 */ /* 0x000fc60000010000 */
[----:B------:R-:W-:Y:S02]  /*0b10*/  FADD.FTZ R13, R12, R13 ;  /* 0x0000000d0c0d7221 */ /* 0x000fe40000010000 */
[----:B------:R-:W0:Y:S01]  /*0b20*/  @!P0 S2R R12, SR_CgaCtaId ;  /* 0x00000000000c8919 */ /* 0x000e220000008800 */
[----:B------:R-:W-:Y:S04]  /*0b30*/  SHFL.DOWN PT, R3, R15, 0x1, 0x1f ;  /* 0x08201f000f037f89 */ /* 0x000fe800000e0000 */
[----:B------:R-:W2:Y:S01]  /*0b40*/  SHFL.DOWN PT, R10, R13, 0x1, 0x1f ;  /* 0x08201f000d0a7f89 */ /* 0x000ea200000e0000 */
[----:B-1----:R-:W-:-:S04]  /*0b50*/  @!P2 LEA R17, R17, R14, 0x18 ;  /* 0x0000000e1111a211 */ /* 0x002fc800078ec0ff */
[----:B------:R-:W-:Y:S02]  /*0b60*/  @!P2 LEA R14, R2, R17, 0x3 ;  /* 0x00000011020ea211 */ /* 0x000fe400078e18ff */
[----:B--2---:R-:W-:Y:S02]  /*0b70*/  F2FP.F16.F32.PACK_AB R3, R10, R3 ;  /* 0x000000030a03723e */ /* 0x004fe400000000ff */
[----:B0-----:R-:W-:Y:S02]  /*0b80*/  @!P0 LEA R11, R12, R11, 0x18 ;  /* 0x0000000b0c0b8211 */ /* 0x001fe400078ec0ff */
[----:B------:R-:W-:Y:S01]  /*0b90*/  @!P0 SHF.R.S32.HI R10, RZ, 0x5, R16 ;  /* 0x00000005ff0a8819 */ /* 0x000fe20000011410 */
[--C-:B------:R-:W-:Y:S02]  /*0ba0*/  HADD2.F32 R12, -RZ, R3.reuse.H0_H0 ;  /* 0x20000003ff0c7230 */ /* 0x100fe40000004100 */
[----:B------:R-:W-:Y:S01]  /*0bb0*/  HADD2.F32 R16, -RZ, R3.H1_H1 ;  /* 0x30000003ff107230 */ /* 0x000fe20000004100 */
[----:B------:R-:W-:Y:S01]  /*0bc0*/  CS2R R2, SRZ ;  /* 0x0000000000027805 */ /* 0x000fe2000001ff00 */
[----:B------:R-:W-:-:S02]  /*0bd0*/  @!P0 IMAD R10, R10, 0x8, R11 ;  /* 0x000000080a0a8824 */ /* 0x000fc400078e020b */
[----:B------:R-:W-:Y:S01]  /*0be0*/  @!P0 FADD.FTZ R12, R15, R12 ;  /* 0x0000000c0f0c8221 */ /* 0x000fe20000010000 */
        /* <DEDUP_REMOVED lines=38> */
.L_x_2357:
[----:B-12---:R-:W-:-:S05]  /*0e50*/  F2FP.F16.F32.PACK_AB R4, R13, R4 ;  /* 0x000000040d04723e */ /* 0x006fca00000000ff */
[--C-:B------:R-:W-:Y:S02]  /*0e60*/  HADD2.F32 R3, -RZ, R4.reuse.H0_H0 ;  /* 0x20000004ff037230 */ /* 0x100fe40000004100 */
[----:B------:R-:W-:-:S03]  /*0e70*/  HADD2.F32 R4, -RZ, R4.H1_H1 ;  /* 0x30000004ff047230 */ /* 0x000fc60000004100 */
[----:B------:R-:W-:Y:S02]  /*0e80*/  FADD.FTZ R2, R10, R3 ;  /* 0x000000030a027221 */ /* 0x000fe40000010000 */
[----:B------:R-:W-:-:S07]  /*0e90*/  FADD.FTZ R3, R11, R4 ;  /* 0x000000040b037221 */ /* 0x000fce0000010000 */
.L_x_2335:
[----:B------:R-:W-:Y:S05]  /*0ea0*/  BSYNC B0 ;  /* 0x0000000000007941 */ /* 0x000fea0003800000 */
.L_x_2334:
[----:B0-----:R-:W0:Y:S01]  /*0eb0*/  S2R R11, SR_CgaCtaId ;  /* 0x00000000000b7919 */ /* 0x001e220000008800 */
        /* <DEDUP_REMOVED lines=21> */
[----:B------:R0:W1:Y:S05]  /*1010*/  LDS.64 R2, [R4] ;  /* 0x0000000004027984 */ /* 0x00006a0000000a00 */
[----:B------:R-:W-:Y:S05]  /*1020*/  @P0 BRA `(.L_x_2338) ;  /* 0x0000000400b00947 */ /* 0x000fea0003800000 */
[----:B------:R-:W2:Y:S01]  /*1030*/  LDC R12, c[0x0][0x248] ;  /* 0x00009200ff0c7b82 */ /* 0x000ea20000000800 */
[----:B-----5:R-:W-:-:S07]  /*1040*/  FMUL.FTZ R9, R9, R8 ;  /* 0x0000000809097220 */ /* 0x020fce0000410000 */
[----:B------:R-:W3:Y:S01]  /*1050*/  LDC R13, c[0x0][0x268] ;  /* 0x00009a00ff0d7b82 */ /* 0x000ee20000000800 */
[----:B--2---:R-:W-:Y:S02]  /*1060*/  IMAD R12, R12, UR5, RZ ;  /* 0x000000050c0c7c24 */ /* 0x004fe4000f8e02ff */
[----:B---3--:R-:W-:Y:S01]  /*1070*/  IMAD R13, R13, UR5, RZ ;  /* 0x000000050d0d7c24 */ /* 0x008fe2000f8e02ff */
[----:B------:R-:W-:Y:S06]  /*1080*/  @!P1 BRA `(.L_x_2339) ;  /* 0x0000000400009947 */ /* 0x000fec0003800000 */
[----:B------:R-:W-:Y:S01]  /*1090*/  ULDC UR4, c[0x0][0x240] ;  /* 0x0000900000047ab9 */ /* 0x000fe20000000800 */
[----:B------:R-:W2:Y:S01]  /*10a0*/  LDC R14, c[0x0][0x228] ;  /* 0x00008a00ff0e7b82 */ /* 0x000ea20000000800 */
[----:B------:R-:W-:-:S05]  /*10b0*/  IMAD R5, R5, UR4, RZ ;  /* 0x0000000405057c24 */ /* 0x000fca000f8e02ff */
[----:B------:R-:W-:-:S06]  /*10c0*/  I2FP.F32.S32 R5, R5 ;  /* 0x0000000500057245 */ /* 0x000fcc0000201400 */
[----:B------:R-:W1:Y:S01]  /*10d0*/  MUFU.RCP R5, R5 ;  /* 0x0000000500057308 */ /* 0x000e620000001000 */
[----:B--2---:R-:W-:Y:S02]  /*10e0*/  IMAD R14, R14, UR5, RZ ;  /* 0x000000050e0e7c24 */ /* 0x004fe4000f8e02ff */
[----:B-1----:R-:W-:Y:S01]  /*10f0*/  FMUL.FTZ R11, R5, R3 ;  /* 0x00000003050b7220 */ /* 0x002fe20000410000 */
[----:B------:R-:W-:-:S03]  /*1100*/  FMUL.FTZ R15, R2, R5 ;  /* 0x00000005020f7220 */ /* 0x000fc60000410000 */
[----:B------:R-:W-:-:S04]  /*1110*/  FMUL.FTZ R11, R11, R8 ;  /* 0x000000080b0b7220 */ /* 0x000fc80000410000 */
[----:B------:R-:W-:-:S07]  /*1120*/  FMUL.FTZ R16, R11, R8 ;  /* 0x000000080b107220 */ /* 0x000fce0000410000 */
.L_x_2343:
[----:B------:R-:W1:Y:S01]  /*1130*/  LDC R18, c[0x0][0x240] ;  /* 0x00009000ff127b82 */ /* 0x000e620000000800 */
[----:B------:R-:W-:Y:S01]  /*1140*/  BSSY B1, `(.L_x_2340) ;  /* 0x000002f000017945 */ /* 0x000fe20003800000 */
[----:B-1----:R-:W-:-:S13]  /*1150*/  ISETP.GE.AND P0, PT, R7, R18, PT ;  /* 0x000000120700720c */ /* 0x002fda0003f06270 */
[----:B------:R-:W-:Y:S05]  /*1160*/  @P0 BRA `(.L_x_2341) ;  /* 0x0000000000b00947 */ /* 0x000fea0003800000 */
[----:B------:R-:W-:Y:S01]  /*1170*/  ULDC UR11, c[0x0][0x244] ;  /* 0x00009100000b7ab9 */ /* 0x000fe20000000800 */
[----:B------:R-:W-:Y:S01]  /*1180*/  ULDC UR12, c[0x0][0x224] ;  /* 0x00008900000c7ab9 */ /* 0x000fe20000000800 */
[----:B------:R-:W-:Y:S01]  /*1190*/  ULDC UR4, c[0x0][0x264] ;  /* 0x0000990000047ab9 */ /* 0x000fe20000000800 */
[C---:B------:R-:W-:Y:S01]  /*11a0*/  IMAD R21, R6.reuse, UR11, RZ ;  /* 0x0000000b06157c24 */ /* 0x040fe2000f8e02ff */
[----:B0-----:R-:W-:Y:S01]  /*11b0*/  SHF.R.S32.HI R4, RZ, 0x1f, R12 ;  /* 0x0000001fff047819 */ /* 0x001fe2000001140c */
[C---:B------:R-:W-:Y:S01]  /*11c0*/  IMAD R22, R6.reuse, UR4, RZ ;  /* 0x0000000406167c24 */ /* 0x040fe2000f8e02ff */
[----:B------:R-:W-:Y:S01]  /*11d0*/  SHF.R.S32.HI R11, RZ, 0x1f, R13 ;  /* 0x0000001fff0b7819 */ /* 0x000fe2000001140d */
[----:B------:R-:W-:Y:S01]  /*11e0*/  IMAD R5, R6, UR12, RZ ;  /* 0x0000000c06057c24 */ /* 0x000fe2000f8e02ff */
[----:B------:R-:W-:Y:S01]  /*11f0*/  IADD3 R17, P0, R12, R21, RZ ;  /* 0x000000150c117210 */ /* 0x000fe20007f1e0ff */
[----:B------:R-:W-:Y:S01]  /*1200*/  IMAD.MOV.U32 R25, RZ, RZ, R7 ;  /* 0x000000ffff197224 */ /* 0x000fe200078e0007 */
[----:B------:R-:W-:-:S02]  /*1210*/  IADD3 R19, P2, R13, R22, RZ ;  /* 0x000000160d137210 */ /* 0x000fc40007f5e0ff */
[----:B------:R-:W-:Y:S02]  /*1220*/  IADD3 R20, P1, R14, R5, RZ ;  /* 0x000000050e147210 */ /* 0x000fe40007f3e0ff */
[----:B------:R-:W-:Y:S02]  /*1230*/  SHF.R.S32.HI R23, RZ, 0x1f, R5 ;  /* 0x0000001fff177819 */ /* 0x000fe40000011405 */
[----:B------:R-:W-:Y:S02]  /*1240*/  LEA.HI.X.SX32 R21, R21, R4, 0x1, P0 ;  /* 0x0000000415157211 */ /* 0x000fe400000f0eff */
[----:B------:R-:W-:Y:S02]  /*1250*/  LEA.HI.X.SX32 R22, R22, R11, 0x1, P2 ;  /* 0x0000000b16167211 */ /* 0x000fe400010f0eff */
[----:B------:R-:W-:-:S07]  /*1260*/  LEA.HI.X.SX32 R23, R14, R23, 0x1, P1 ;  /* 0x000000170e177211 */ /* 0x000fce00008f0eff */
.L_x_2342:
        /* <DEDUP_REMOVED lines=12> */
[C---:B------:R-:W-:Y:S01]  /*1330*/  IMAD R26, R25.reuse, UR10, RZ ;  /* 0x0000000a191a7c24 */ /* 0x040fe2000f8e02ff */
[----:B------:R-:W-:Y:S01]  /*1340*/  IADD3 R25, R25, UR8, RZ ;  /* 0x0000000819197c10 */ /* 0x000fe2000fffe0ff */
[----:B--2---:R-:W-:-:S05]  /*1350*/  HADD2.F32 R27, -RZ, R4.H0_H0 ;  /* 0x20000004ff1b7230 */ /* 0x004fca0000004100 */
[----:B------:R-:W-:Y:S01]  /*1360*/  FADD.FTZ R27, R27, -R0 ;  /* 0x800000001b1b7221 */ /* 0x000fe20000010000 */
[----:B---3--:R-:W-:-:S05]  /*1370*/  HADD2.F32 R29, -RZ, R10.H0_H0 ;  /* 0x2000000aff1d7230 */ /* 0x008fca0000004100 */
[----:B------:R-:W-:Y:S01]  /*1380*/  FFMA.FTZ R24, -R16, R27, R29 ;  /* 0x0000001b10187223 */ /* 0x000fe2000001011d */
[----:B------:R-:W-:-:S03]  /*1390*/  IADD3 R27, P0, R26, R19, RZ ;  /* 0x000000131a1b7210 */ /* 0x000fc60007f1e0ff */
[----:B------:R-:W-:Y:S01]  /*13a0*/  FADD.FTZ R24, -R15, R24 ;  /* 0x000000180f187221 */ /* 0x000fe20000010100 */
[----:B------:R-:W-:Y:S02]  /*13b0*/  LEA.HI.X.SX32 R26, R26, R22, 0x1, P0 ;  /* 0x000000161a1a7211 */ /* 0x000fe400000f0eff */
[----:B------:R-:W-:Y:S01]  /*13c0*/  LEA R4, P0, R27, UR20, 0x1 ;  /* 0x000000141b047c11 */ /* 0x000fe2000f8008ff */
[----:B------:R-:W-:-:S03]  /*13d0*/  FMUL.FTZ R24, R9, R24 ;  /* 0x0000001809187220 */ /* 0x000fc60000410000 */
[----:B------:R-:W-:Y:S02]  /*13e0*/  LEA.HI.X R5, R27, UR21, R26, 0x1, P0 ;  /* 0x000000151b057c11 */ /* 0x000fe400080f0c1a */
[----:B------:R-:W-:-:S05]  /*13f0*/  F2FP.F16.F32.PACK_AB R24, RZ, R24 ;  /* 0x00000018ff18723e */ /* 0x000fca00000000ff */
[----:B------:R1:W-:Y:S01]  /*1400*/  STG.E.U16 desc[UR6][R4.64], R24 ;  /* 0x0000001804007986 */ /* 0x0003e2000c101506 */
[----:B------:R-:W-:-:S13]  /*1410*/  ISETP.GE.AND P0, PT, R25, R18, PT ;  /* 0x000000121900720c */ /* 0x000fda0003f06270 */
[----:B-1----:R-:W-:Y:S05]  /*1420*/  @!P0 BRA `(.L_x_2342) ;  /* 0xfffffffc00908947 */ /* 0x002fea000383ffff */
.L_x_2341:
[----:B------:R-:W-:Y:S05]  /*1430*/  BSYNC B1 ;  /* 0x0000000000017941 */ /* 0x000fea0003800000 */
.L_x_2340:
[----:B------:R-:W-:Y:S01]  /*1440*/  VIADD R6, R6, UR9 ;  /* 0x0000000906067c36 */ /* 0x000fe20008000000 */
[----:B------:R-:W-:-:S04]  /*1450*/  ULDC UR4, c[0x0][0x238] ;  /* 0x00008e0000047ab9 */ /* 0x000fc80000000800 */
[----:B------:R-:W-:-:S13]  /*1460*/  ISETP.GE.AND P0, PT, R6, UR4, PT ;  /* 0x0000000406007c0c */ /* 0x000fda000bf06270 */
[----:B------:R-:W-:Y:S05]  /*1470*/  @!P0 BRA `(.L_x_2343) ;  /* 0xfffffffc002c8947 */ /* 0x000fea000383ffff */
[----:B------:R-:W-:Y:S05]  /*1480*/  BRA `(.L_x_2338) ;  /* 0x0000000000987947 */ /* 0x000fea0003800000 */
.L_x_2339:
[----:B--2---:R-:W2:Y:S01]  /*1490*/  LDC R16, c[0x0][0x240] ;  /* 0x00009000ff107b82 */ /* 0x004ea20000000800 */
[----:B------:R-:W-:Y:S01]  /*14a0*/  BSSY B1, `(.L_x_2344) ;  /* 0x0000020000017945 */ /* 0x000fe20003800000 */
[----:B--2---:R-:W-:-:S13]  /*14b0*/  ISETP.GE.AND P0, PT, R7, R16, PT ;  /* 0x000000100700720c */ /* 0x004fda0003f06270 */
[----:B------:R-:W-:Y:S05]  /*14c0*/  @P0 BRA `(.L_x_2345) ;  /* 0x0000000000740947 */ /* 0x000fea0003800000 */
[----:B------:R-:W-:Y:S01]  /*14d0*/  ULDC UR4, c[0x0][0x244] ;  /* 0x0000910000047ab9 */ /* 0x000fe20000000800 */
[----:B------:R-:W-:Y:S01]  /*14e0*/  ULDC UR11, c[0x0][0x264] ;  /* 0x00009900000b7ab9 */ /* 0x000fe20000000800 */
[C---:B------:R-:W-:Y:S01]  /*14f0*/  IMAD R17, R6.reuse, UR4, RZ ;  /* 0x0000000406117c24 */ /* 0x040fe2000f8e02ff */
[----:B------:R-:W-:Y:S01]  /*1500*/  SHF.R.S32.HI R10, RZ, 0x1f, R12 ;  /* 0x0000001fff0a7819 */ /* 0x000fe2000001140c */
[----:B0-----:R-:W-:Y:S01]  /*1510*/  IMAD R4, R6, UR11, RZ ;  /* 0x0000000b06047c24 */ /* 0x001fe2000f8e02ff */
[----:B------:R-:W-:Y:S02]  /*1520*/  SHF.R.S32.HI R5, RZ, 0x1f, R13 ;  /* 0x0000001fff057819 */ /* 0x000fe4000001140d */
[----:B------:R-:W-:Y:S02]  /*1530*/  IADD3 R14, P0, R12, R17, RZ ;  /* 0x000000110c0e7210 */ /* 0x000fe40007f1e0ff */
[----:B------:R-:W-:Y:S02]  /*1540*/  IADD3 R0, P1, R13, R4, RZ ;  /* 0x000000040d007210 */ /* 0x000fe40007f3e0ff */
[----:B------:R-:W-:-:S02]  /*1550*/  LEA.HI.X.SX32 R17, R17, R10, 0x1, P0 ;  /* 0x0000000a11117211 */ /* 0x000fc400000f0eff */
[----:B------:R-:W-:Y:S02]  /*1560*/  MOV R15, R7 ;  /* 0x00000007000f7202 */ /* 0x000fe40000000f00 */
[----:B------:R-:W-:-:S07]  /*1570*/  LEA.HI.X.SX32 R20, R4, R5, 0x1, P1 ;  /* 0x0000000504147211 */ /* 0x000fce00008f0eff */
.L_x_2346:
[----:B--2---:R-:W-:-:S05]  /*1580*/  IMAD R4, R15, UR17, RZ ;  /* 0x000000110f047c24 */ /* 0x004fca000f8e02ff */
        /* <DEDUP_REMOVED lines=8> */
[----:B------:R-:W-:Y:S01]  /*1610*/  LEA.HI.X.SX32 R19, R19, R20, 0x1, P0 ;  /* 0x0000001413137211 */ /* 0x000fe200000f0eff */
[----:B--2---:R-:W-:-:S05]  /*1620*/  HADD2.F32 R4, -RZ, R10.H0_H0 ;  /* 0x2000000aff047230 */ /* 0x004fca0000004100 */
[----:B------:R-:W-:Y:S01]  /*1630*/  FMUL.FTZ R5, R9, R4 ;  /* 0x0000000409057220 */ /* 0x000fe20000410000 */
[----:B------:R-:W-:-:S04]  /*1640*/  LEA R4, P0, R18, UR26, 0x1 ;  /* 0x0000001a12047c11 */ /* 0x000fc8000f8008ff */
[----:B------:R-:W-:Y:S02]  /*1650*/  F2FP.F16.F32.PACK_AB R11, RZ, R5 ;  /* 0x00000005ff0b723e */ /* 0x000fe400000000ff */
[----:B------:R-:W-:Y:S02]  /*1660*/  LEA.HI.X R5, R18, UR27, R19, 0x1, P0 ;  /* 0x0000001b12057c11 */ /* 0x000fe400080f0c13 */
[----:B------:R-:W-:-:S03]  /*1670*/  ISETP.GE.AND P0, PT, R15, R16, PT ;  /* 0x000000100f00720c */ /* 0x000fc60003f06270 */
[----:B------:R2:W-:Y:S10]  /*1680*/  STG.E.U16 desc[UR6][R4.64], R11 ;  /* 0x0000000b04007986 */ /* 0x0005f4000c101506 */
[----:B------:R-:W-:Y:S05]  /*1690*/  @!P0 BRA `(.L_x_2346) ;  /* 0xfffffffc00b88947 */ /* 0x000fea000383ffff */
.L_x_2345:
[----:B------:R-:W-:Y:S05]  /*16a0*/  BSYNC B1 ;  /* 0x0000000000017941 */ /* 0x000fea0003800000 */
.L_x_2344:
[----:B------:R-:W-:Y:S01]  /*16b0*/  IADD3 R6, R6, UR9, RZ ;  /* 0x0000000906067c10 */ /* 0x000fe2000fffe0ff */
[----:B------:R-:W-:-:S03]  /*16c0*/  ULDC UR4, c[0x0][0x238] ;  /* 0x00008e0000047ab9 */ /* 0x000fc60000000800 */
[----:B------:R-:W-:-:S13]  /*16d0*/  ISETP.GE.AND P0, PT, R6, UR4, PT ;  /* 0x0000000406007c0c */ /* 0x000fda000bf06270 */
[----:B------:R-:W-:Y:S05]  /*16e0*/  @!P0 BRA `(.L_x_2339) ;  /* 0xfffffffc00688947 */ /* 0x000fea000383ffff */
.L_x_2338:
[----:B------:R-:W-:Y:S05]  /*16f0*/  BSYNC B0 ;  /* 0x0000000000007941 */ /* 0x000fea0003800000 */
.L_x_2337:
[----:B-----5:R-:W3:Y:S01]  /*1700*/  LDC R0, c[0x0][0x278] ;  /* 0x00009e00ff007b82 */ /* 0x020ee20000000800 */
[----:B------:R-:W-:-:S04]  /*1710*/  ISETP.NE.AND P0, PT, R7, RZ, PT ;  /* 0x000000ff0700720c */ /* 0x000fc80003f05270 */
[----:B---3--:R-:W-:-:S03]  /*1720*/  ISETP.LT.OR P1, PT, R0, 0x1, P0 ;  /* 0x000000010000780c */ /* 0x008fc60000721670 */
[----:B------:R-:W3:Y:S10]  /*1730*/  LDC R0, c[0x0][0x288] ;  /* 0x0000a200ff007b82 */ /* 0x000ef40000000800 */
[----:B------:R-:W4:Y:S01]  /*1740*/  @!P1 LDC R7, c[0x0][0x27c] ;  /* 0x00009f00ff079b82 */ /* 0x000f220000000800 */
[----:B01----:R-:W-:-:S05]  /*1750*/  @!P1 FMUL.FTZ R3, R8, R3 ;  /* 0x0000000308039220 */ /* 0x003fca0000410000 */
[----:B------:R-:W-:Y:S02]  /*1760*/  @!P1 F2FP.F16.F32.PACK_AB R3, RZ, R3 ;  /* 0x00000003ff03923e */ /* 0x000fe400000000ff */
[----:B--2---:R-:W0:Y:S01]  /*1770*/  @!P1 LDC.64 R4, c[0x0][0x270] ;  /* 0x00009c00ff049b82 */ /* 0x004e220000000a00 */
[----:B---3--:R-:W-:Y:S01]  /*1780*/  ISETP.LT.OR P0, PT, R0, 0x1, P0 ;  /* 0x000000010000780c */ /* 0x008fe20000701670 */
[----:B----4-:R-:W-:-:S04]  /*1790*/  @!P1 IMAD R7, R7, UR5, RZ ;  /* 0x0000000507079c24 */ /* 0x010fc8000f8e02ff */
[----:B0-----:R-:W-:-:S05]  /*17a0*/  @!P1 IMAD.WIDE R4, R7, 0x2, R4 ;  /* 0x0000000207049825 */ /* 0x001fca00078e0204 */
[----:B------:R0:W-:Y:S03]  /*17b0*/  @!P1 STG.E.U16 desc[UR6][R4.64], R3 ;  /* 0x0000000304009986 */ /* 0x0001e6000c101506 */
[----:B------:R-:W-:Y:S05]  /*17c0*/  @P0 EXIT ;  /* 0x000000000000094d */ /* 0x000fea0003800000 */
[----:B0-----:R-:W0:Y:S01]  /*17d0*/  LDC R3, c[0x0][0x28c] ;  /* 0x0000a300ff037b82 */ /* 0x001e220000000800 */
[----:B------:R-:W-:-:S04]  /*17e0*/  F2FP.F16.F32.PACK_AB R2, RZ, R2 ;  /* 0x00000002ff02723e */ /* 0x000fc800000000ff */
[----:B------:R-:W-:-:S03]  /*17f0*/  PRMT R0, R2, 0x7610, R0 ;  /* 0x0000761002007816 */ /* 0x000fc60000000000 */
[----:B------:R-:W1:Y:S01]  /*1800*/  LDC.64 R4, c[0x0][0x280] ;  /* 0x0000a000ff047b82 */ /* 0x000e620000000a00 */
[----:B0-----:R-:W-:-:S04]  /*1810*/  IMAD R3, R3, UR5, RZ ;  /* 0x0000000503037c24 */ /* 0x001fc8000f8e02ff */
[----:B-1----:R-:W-:-:S05]  /*1820*/  IMAD.WIDE R2, R3, 0x2, R4 ;  /* 0x0000000203027825 */ /* 0x002fca00078e0204 */
[----:B------:R-:W-:Y:S01]  /*1830*/  STG.E.U16 desc[UR6][R2.64], R0 ;  /* 0x0000000002007986 */ /* 0x000fe2000c101506 */
[----:B------:R-:W-:Y:S05]  /*1840*/  EXIT ;  /* 0x000000000000794d */ /* 0x000fea0003800000 */
.L_x_2336:
[----:B------:R-:W-:Y:S01]  /*1850*/  HFMA2.MMA R16, -RZ, RZ, 0, 9.5367431640625e-07 ;  /* 0x00000010ff107435 */ /* 0x000fe200000001ff */
[----:B-1----:R-:W-:Y:S01]  /*1860*/  IMAD.MOV.U32 R17, RZ, RZ, R2 ;  /* 0x000000ffff117224 */ /* 0x002fe200078e0002 */
[----:B------:R-:W-:Y:S01]  /*1870*/  MOV R14, 0xffffffff ;  /* 0xffffffff000e7802 */ /* 0x000fe20000000f00 */
[----:B------:R-:W-:-:S08]  /*1880*/  IMAD.MOV.U32 R19, RZ, RZ, 0x1f ;  /* 0x0000001fff137424 */ /* 0x000fd000078e00ff */
[----:B-----5:R-:W-:Y:S05]  /*1890*/  WARPSYNC.COLLECTIVE R14, `(.L_x_2347) ;  /* 0x000000000e087348 */ /* 0x020fea0003c00000 */
[----:B------:R0:W1:Y:S02]  /*18a0*/  SHFL.DOWN P0, R15, R17, R16, R19 ;  /* 0x08000010110f7389 */ /* 0x0000640000000013 */
[----:B01---5:R-:W-:Y:S01]  /*18b0*/  ENDCOLLECTIVE ;  /* 0x000000000000791b */ /* 0x023fe20003800000 */
.L_x_2347:
[----:B------:R-:W-:Y:S01]  /*18c0*/  MOV R17, R3 ;  /* 0x0000000300117202 */ /* 0x000fe20000000f00 */
[----:B------:R-:W-:-:S07]  /*18d0*/  IMAD.MOV.U32 R4, RZ, RZ, R15 ;  /* 0x000000ffff047224 */ /* 0x000fce00078e000f */
[----:B------:R-:W-:Y:S05]  /*18e0*/  WARPSYNC.COLLECTIVE R14, `(.L_x_2348) ;  /* 0x000000000e087348 */ /* 0x000fea0003c00000 */
[----:B------:R0:W1:Y:S02]  /*18f0*/  SHFL.DOWN P0, R15, R17, R16, R19 ;  /* 0x08000010110f7389 */ /* 0x0000640000000013 */
[----:B01----:R-:W-:Y:S01]  /*1900*/  ENDCOLLECTIVE ;  /* 0x000000000000791b */ /* 0x003fe20003800000 */
.L_x_2348:
[----:B------:R-:W-:Y:S02]  /*1910*/  IMAD.MOV.U32 R16, RZ, RZ, 0x8 ;  /* 0x00000008ff107424 */ /* 0x000fe400078e00ff */
        /* <DEDUP_REMOVED lines=10> */
.L_x_2349:
[----:B------:R-:W-:Y:S01]  /*19c0*/  IMAD.MOV.U32 R17, RZ, RZ, R4 ;  /* 0x000000ffff117224 */ /* 0x000fe200078e0004 */
[----:B------:R-:W-:-:S07]  /*19d0*/  MOV R10, R15 ;  /* 0x0000000f000a7202 */ /* 0x000fce0000000f00 */
[----:B------:R-:W-:Y:S05]  /*19e0*/  WARPSYNC.COLLECTIVE R14, `(.L_x_2350) ;  /* 0x000000000e087348 */ /* 0x000fea0003c00000 */
[----:B------:R0:W1:Y:S02]  /*19f0*/  SHFL.DOWN P0, R15, R17, R16, R19 ;  /* 0x08000010110f7389 */ /* 0x0000640000000013 */
[----:B01----:R-:W-:Y:S01]  /*1a00*/  ENDCOLLECTIVE ;  /* 0x000000000000791b */ /* 0x003fe20003800000 */
.L_x_2350:
        /* <DEDUP_REMOVED lines=11> */
.L_x_2351:
[----:B------:R-:W-:Y:S02]  /*1ac0*/  MOV R17, R13 ;  /* 0x0000000d00117202 */ /* 0x000fe40000000f00 */
[----:B------:R-:W-:-:S07]  /*1ad0*/  MOV R2, R15 ;  /* 0x0000000f00027202 */ /* 0x000fce0000000f00 */
[----:B------:R-:W-:Y:S05]  /*1ae0*/  WARPSYNC.COLLECTIVE R14, `(.L_x_2352) ;  /* 0x000000000e087348 */ /* 0x000fea0003c00000 */
[----:B------:R0:W1:Y:S02]  /*1af0*/  SHFL.DOWN P0, R15, R17, R16, R19 ;  /* 0x08000010110f7389 */ /* 0x0000640000000013 */
[----:B01----:R-:W-:Y:S01]  /*1b00*/  ENDCOLLECTIVE ;  /* 0x000000000000791b */ /* 0x003fe20003800000 */
.L_x_2352:
[----:B------:R-:W-:Y:S01]  /*1b10*/  HFMA2.MMA R16, -RZ, RZ, 0, 1.1920928955078125e-07 ;  /* 0x00000002ff107435 */ /* 0x000fe200000001ff */
        /* <DEDUP_REMOVED lines=10> */
.L_x_2353:
[----:B------:R-:W-:Y:S01]  /*1bc0*/  MOV R17, R2 ;  /* 0x0000000200117202 */ /* 0x000fe20000000f00 */
[----:B------:R-:W-:-:S07]  /*1bd0*/  IMAD.MOV.U32 R4, RZ, RZ, R15 ;  /* 0x000000ffff047224 */ /* 0x000fce00078e000f */
[----:B------:R-:W-:Y:S05]  /*1be0*/  WARPSYNC.COLLECTIVE R14, `(.L_x_2354) ;  /* 0x000000000e087348 */ /* 0x000fea0003c00000 */
[----:B------:R0:W1:Y:S02]  /*1bf0*/  SHFL.DOWN P0, R15, R17, R16, R19 ;  /* 0x08000010110f7389 */ /* 0x0000640000000013 */
[----:B01----:R-:W-:Y:S01]  /*1c00*/  ENDCOLLECTIVE ;  /* 0x000000000000791b */ /* 0x003fe20003800000 */
.L_x_2354:
[----:B------:R-:W-:Y:S01]  /*1c10*/  HFMA2.MMA R16, -RZ, RZ, 0, 5.9604644775390625e-08 ;  /* 0x00000001ff107435 */ /* 0x000fe200000001ff */
        /* <DEDUP_REMOVED lines=10> */
.L_x_2355:
[----:B------:R-:W-:Y:S01]  /*1cc0*/  IMAD.MOV.U32 R17, RZ, RZ, R11 ;  /* 0x000000ffff117224 */ /* 0x000fe200078e000b */
[----:B------:R-:W-:-:S07]  /*1cd0*/  MOV R4, R15 ;  /* 0x0000000f00047202 */ /* 0x000fce0000000f00 */
[----:B------:R-:W-:Y:S05]  /*1ce0*/  WARPSYNC.COLLECTIVE R14, `(.L_x_2356) ;  /* 0x000000000e087348 */ /* 0x000fea0003c00000 */
[----:B------:R0:W1:Y:S02]  /*1cf0*/  SHFL.DOWN P0, R15, R17, R16, R19 ;  /* 0x08000010110f7389 */ /* 0x0000640000000013 */
[----:B01----:R-:W-:Y:S01]  /*1d00*/  ENDCOLLECTIVE ;  /* 0x000000000000791b */ /* 0x003fe20003800000 */
.L_x_2356:
[----:B------:R-:W-:Y:S01]  /*1d10*/  MOV R13, R15 ;  /* 0x0000000f000d7202 */ /* 0x000fe20000000f00 */
[----:B------:R-:W-:Y:S06]  /*1d20*/  BRA `(.L_x_2357) ;  /* 0xfffffff000487947 */ /* 0x000fec000383ffff */
        .weak           $__internal_45_$__cuda_sm20_dblrcp_rn_slowpath_v3
        .type           $__internal_45_$__cuda_sm20_dblrcp_rn_slowpath_v3,@function
        .size           $__internal_45_$__cuda_sm20_dblrcp_rn_slowpath_v3,(.L_x_28256 - $__internal_45_$__cuda_sm20_dblrcp_rn_slowpath_v3)
$__internal_45_$__cuda_sm20_dblrcp_rn_slowpath_v3:
        /* <DEDUP_REMOVED lines=23> */
.L_x_2360:
        /* <DEDUP_REMOVED lines=10> */
.L_x_2358:
[----:B------:R-:W-:Y:S02]  /*1f40*/  LOP3.LUT R7, R5, 0x80000, RZ, 0xfc, !PT ;  /* 0x0008000005077812 */ /* 0x000fe400078efcff */
[----:B------:R-:W-:-:S07]  /*1f50*/  MOV R6, R4 ;  /* 0x0000000400067202 */ /* 0x000fce0000000f00 */
.L_x_2359:
[----:B------:R-:W-:-:S04]  /*1f60*/  MOV R3, 0x0 ;  /* 0x0000000000037802 */ /* 0x000fc80000000f00 */
[----:B------:R-:W-:Y:S05]  /*1f70*/  RET.REL.NODEC R2 `(_ZN2at6native26batch_norm_backward_kernelIN3c104HalfES3_fiEEvNS_27GenericPackedTensorAccessorIKT_Lm3ENS_16DefaultPtrTraitsET2_EES9_NS4_IS5_Lm3ES7_S8_EENS4_IT0_Lm1ES7_S8_EESC_NS4_IKSB_Lm1ES7_S8_EESE_SE_NS4_IKT1_Lm1ES7_S8_EESH_bSF_) ;  /* 0xffffffe002207950 */ /* 0x000fea0003c3ffff */
.L_x_2361:
        /* <DEDUP_REMOVED lines=16> */
.L_x_28256:


//--------------------- .text._ZN2at6native26batch_norm_backward_kernelIN3c104HalfEffiEEvNS_27GenericPackedTensorAccessorIKT_Lm3ENS_16DefaultPtrTraitsET2_EES9_NS4_IS5_Lm3ES7_S8_EENS4_IT0_Lm1ES7_S8_EESC_NS4_IKSB_Lm1ES7_S8_EESE_SE_NS4_IKT1_Lm1ES7_S8_EESH_bSF_ --------------------------
	.section	.text._ZN2at6native26batch_norm_backward_kernelIN3c104HalfEffiEEvNS_27GenericPackedTensorAccessorIKT_Lm3ENS_16DefaultPtrTraitsET2_EES9_NS4_IS5_Lm3ES7_S8_EENS4_IT0_Lm1ES7_S8_EESC_NS4_IKSB_Lm1ES7_S8_EESE_SE_NS4_IKT1_Lm1ES7_S8_EESH_bSF_,"ax",@progbits
	.align	128
        .global         _ZN2at6native26batch_norm_backward_kernelIN3c104HalfEffiEEvNS_27GenericPackedTensorAccessorIKT_Lm3ENS_16DefaultPtrTraitsET2_EES9_NS4_IS5_Lm3ES7_S8_EENS4_IT0_Lm1ES7_S8_EESC_NS4_IKSB_Lm1ES7_S8_EESE_SE_NS4_IKT1_Lm1ES7_S8_EESH_bSF_
        .type           _ZN2at6native26batch_norm_backward_kernelIN3c104HalfEffiEEvNS_27GenericPackedTensorAccessorIKT_Lm3ENS_16DefaultPtrTraitsET2_EES9_NS4_IS5_Lm3ES7_S8_EENS4_IT0_Lm1ES7_S8_EESC_NS4_IKSB_Lm1ES7_S8_EESE_SE_NS4_IKT1_Lm1ES7_S8_EESH_bSF_,@function
        .size           _ZN2at6native26batch_norm_backward_kernelIN3c104HalfEffiEEvNS_27GenericPackedTensorAccessorIKT_Lm3ENS_16DefaultPtrTraitsET2_EES9_NS4_IS5_Lm3ES7_S8_EENS4_IT0_Lm1ES7_S8_EESC_NS4_IKSB_Lm1ES7_S8_EESE_SE_NS4_IKT1_Lm1ES7_S8_EESH_bSF_,(.L_x_28257 - _ZN2at6native26batch_norm_backward_kernelIN3c104HalfEffiEEvNS_27GenericPackedTensorAccessorIKT_Lm3ENS_16DefaultPtrTraitsET2_EES9_NS4_IS5_Lm3ES7_S8_EENS4_IT0_Lm1ES7_S8_EESC_NS4_IKSB_Lm1ES7_S8_EESE_SE_NS4_IKT1_Lm1ES7_S8_EESH_bSF_)
        .other          _ZN2at6native26batch_norm_backward_kernelIN3c104HalfEffiEEvNS_27GenericPackedTensorAccessorIKT_Lm3ENS_16DefaultPtrTraitsET2_EES9_NS4_IS5_Lm3ES7_S8_EENS4_IT0_Lm1ES7_S8_EESC_NS4_IKSB_Lm1ES7_S8_EESE_SE_NS4_IKT1_Lm1ES7_S8_EESH_bSF_,@"STO_CUDA_ENTRY STV_DEFAULT"
_ZN2at6native26batch_norm_backward_kernelIN3c104HalfEffiEEvNS_27GenericPackedTensorAccessorIKT_Lm3ENS_16DefaultPtrTraitsET2_EES9_NS4_IS5_Lm3ES7_S8_EENS4_IT0_Lm1ES7_S8_EESC_NS4_IKSB_Lm1ES7_S8_EESE_SE_NS4_IKT1_Lm1ES7_S8_EESH_bSF_:
.text._ZN2at6native26batch_norm_backward_kernelIN3c104HalfEffiEEvNS_27GenericPackedTensorAccessorIKT_Lm3ENS_16DefaultPtrTraitsET2_EES9_NS4_IS5_Lm3ES7_S8_EENS4_IT0_Lm1ES7_S8_EESC_NS4_IKSB_Lm1ES7_S8_EESE_SE_NS4_IKT1_Lm1ES7_S8_EESH_bSF_:
        /* <DEDUP_REMOVED lines=16> */
[----:B------:R-:W-:Y:S01]  /*0100*/  MOV R2, UR4 ;  /* 0x0000000400027c02 */ /* 0x000fe20008000f00 */
[----:B------:R-:W-:Y:S01]  /*0110*/  IMAD.U32 R3, RZ, RZ, UR5 ;  /* 0x00000005ff037e24 */ /* 0x000fe2000f8e00ff */
[----:B0-----:R-:W-:Y:S06]  /*0120*/  BRA `(.L_x_2363) ;  /* 0x0000000000807947 */ /* 0x001fec0003800000 */
.L_x_2362:
        /* <DEDUP_REMOVED lines=26> */
[----:B------:R-:W-:Y:S05]  /*02d0*/  CALL.REL.NOINC `($__internal_46_$__cuda_sm20_dblrcp_rn_slowpath_v3) ;  /* 0x0000001800787944 */ /* 0x000fea0003c00000 */
.L_x_2364:
[----:B------:R-:W-:Y:S01]  /*02e0*/  UMOV UR4, 0xf0000000 ;  /* 0xf000000000047882 */ /* 0x000fe20000000000 */
[----:B------:R-:W-:Y:S01]  /*02f0*/  UMOV UR5, 0x380fffff ;  /* 0x380fffff00057882 */ /* 0x000fe20000000000 */
[----:B------:R-:W0:Y:S01]  /*0300*/  F2F.F32.F64 R0, R8 ;  /* 0x0000000800007310 */ /* 0x000e220000301000 */
[----:B------:R-:W-:-:S14]  /*0310*/  DSETP.GEU.AND P0, PT, |R8|, UR4, PT ;  /* 0x0000000408007e2a */ /* 0x000fdc000bf0e200 */
[----:B0-----:R-:W-:-:S07]  /*0320*/  @!P0 FMUL R0, R0, 1.175494350822287508e-38 ;  /* 0x0080000000008820 */ /* 0x001fce0000400000 */
.L_x_2363:
[----:B------:R0:W5:Y:S01]  /*0330*/  LDG.E R7, desc[UR8][R2.64] ;  /* 0x0000000802077981 */ /* 0x000162000c1e1900 */
[----:B------:R-:W1:Y:S01]  /*0340*/  LDC R4, c[0x0][0x298] ;  /* 0x0000a600ff047b82 */ /* 0x000e620000000800 */
[----:B------:R-:W-:Y:S01]  /*0350*/  MOV R9, 0x3f800000 ;  /* 0x3f80000000097802 */ /* 0x000fe20000000f00 */
        /* <DEDUP_REMOVED lines=10> */
[----:B---3--:R-:W-:-:S04]  /*0400*/  @P0 IMAD.WIDE R10, R5, 0x4, R10 ;  /* 0x00000004050a0825 */ /* 0x008fc800078e020a */
[----:B------:R-:W-:Y:S01]  /*0410*/  IMAD.U32 R5, RZ, RZ, UR4 ;  /* 0x00000004ff057e24 */ /* 0x000fe2000f8e00ff */
[----:B------:R0:W5:Y:S04]  /*0420*/  @P0 LDG.E R9, desc[UR8][R10.64] ;  /* 0x000000080a090981 */ /* 0x000168000c1e1900 */
[----:B--2---:R-:W-:Y:S01]  /*0430*/  ISETP.GE.AND P0, PT, R6, R5, PT ;  /* 0x000000050600720c */ /* 0x004fe20003f06270 */
[----:B------:R-:W-:-:S12]  /*0440*/  BSSY B0, `(.L_x_2365) ;  /* 0x000003b000007945 */ /* 0x000fd80003800000 */
[----:B------:R-:W-:Y:S01]  /*0450*/  @P0 MOV R16, RZ ;  /* 0x000000ff00100202 */ /* 0x000fe20000000f00 */
[----:B------:R-:W-:Y:S01]  /*0460*/  @P0 IMAD.MOV.U32 R8, RZ, RZ, RZ ;  /* 0x000000ffff080224 */ /* 0x000fe200078e00ff */
[----:B0-----:R-:W-:Y:S06]  /*0470*/  @P0 BRA `(.L_x_2366) ;  /* 0x0000000000dc0947 */ /* 0x001fec0003800000 */
        /* <DEDUP_REMOVED lines=10> */
.L_x_2370:
        /* <DEDUP_REMOVED lines=15> */
.L_x_2369:
        /* <DEDUP_REMOVED lines=24> */
.L_x_2368:
[----:B------:R-:W-:Y:S05]  /*0790*/  BSYNC B1 ;  /* 0x0000000000017941 */ /* 0x000fea0003800000 */
.L_x_2367:
[----:B------:R-:W-:Y:S01]  /*07a0*/  ULDC UR4, c[0x0][0x238] ;  /* 0x00008e0000047ab9 */ /* 0x000fe20000000800 */
[----:B---3--:R-:W-:Y:S01]  /*07b0*/  IMAD.IADD R14, R11, 0x1, R14 ;  /* 0x000000010b0e7824 */ /* 0x008fe200078e020e */
[----:B------:R-:W-:-:S04]  /*07c0*/  MOV R5, UR4 ;  /* 0x0000000400057c02 */ /* 0x000fc80008000f00 */
[----:B------:R-:W-:-:S13]  /*07d0*/  ISETP.GE.AND P0, PT, R14, R5, PT ;  /* 0x000000050e00720c */ /* 0x000fda0003f06270 */
[----:B------:R-:W-:Y:S05]  /*07e0*/  @!P0 BRA `(.L_x_2370) ;  /* 0xfffffffc004c8947 */ /* 0x000fea000383ffff */
.L_x_2366:
[----:B------:R-:W-:Y:S05]  /*07f0*/  BSYNC B0 ;  /* 0x0000000000007941 */ /* 0x000fea0003800000 */
.L_x_2365:
        /* <DEDUP_REMOVED lines=25> */
[----:B------:R-:W-:Y:S02]  /*0990*/  HADD2.F32 R13, -RZ, R4.H1_H1 ;  /* 0x30000004ff0d7230 */ /* 0x000fe40000004100 */
[----:B0-----:R-:W-:Y:S02]  /*09a0*/  IMAD R4, R6, UR5, R11 ;  /* 0x0000000506047c24 */ /* 0x001fe4000f8e020b */
[----:B------:R-:W-:Y:S01]  /*09b0*/  FADD.FTZ R3, R10, R3 ;  /* 0x000000030a037221 */ /* 0x000fe20000010000 */
[----:B------:R-:W-:Y:S02]  /*09c0*/  FADD.FTZ R13, R8, R13 ;  /* 0x0000000d080d7221 */ /* 0x000fe40000010000 */
[----:B------:R-:W-:Y:S02]  /*09d0*/  SHF.R.S32.HI R17, RZ, 0x1f, R4 ;  /* 0x0000001fff117819 */ /* 0x000fe40000011404 */
[----:B----4-:R-:W-:Y:S01]  /*09e0*/  SHFL.DOWN PT, R12, R3, 0x2, 0x1f ;  /* 0x08401f00030c7f89 */ /* 0x010fe200000e0000 */
[----:B------:R-:W-:-:S02]  /*09f0*/  ISETP.GE.AND P2, PT, R4, UR4, PT ;  /* 0x0000000404007c0c */ /* 0x000fc4000bf46270 */
[----:B------:R-:W-:Y:S01]  /*0a00*/  LEA.HI R16, R17, R4, RZ, 0x5 ;  /* 0x0000000411107211 */ /* 0x000fe200078f28ff */
[----:B------:R-:W0:Y:S03]  /*0a10*/  SHFL.DOWN PT, R15, R13, 0x2, 0x1f ;  /* 0x08401f000d0f7f89 */ /* 0x000e2600000e0000 */
[----:B------:R-:W-:-:S05]  /*0a20*/  LOP3.LUT R17, R16, 0xffffffe0, RZ, 0xc0, !PT ;  /* 0xffffffe010117812 */ /* 0x000fca00078ec0ff */
[C---:B------:R-:W-:Y:S01]  /*0a30*/  IMAD.IADD R2, R4.reuse, 0x1, -R17 ;  /* 0x0000000104027824 */ /* 0x040fe200078e0a11 */
[----:B------:R-:W-:Y:S01]  /*0a40*/  IADD3 R4, R4, 0x1f, RZ ;  /* 0x0000001f04047810 */ /* 0x000fe20007ffe0ff */
[----:B------:R-:W1:Y:S03]  /*0a50*/  @!P2 S2R R17, SR_CgaCtaId ;  /* 0x000000000011a919 */ /* 0x000e660000008800 */
[----:B------:R-:W-:Y:S02]  /*0a60*/  ISETP.NE.AND P0, PT, R2, RZ, PT ;  /* 0x000000ff0200720c */ /* 0x000fe40003f05270 */
[----:B0-----:R-:W-:-:S11]  /*0a70*/  F2FP.F16.F32.PACK_AB R12, R15, R12 ;  /* 0x0000000c0f0c723e */ /* 0x001fd600000000ff */
[----:B------:R-:W-:Y:S01]  /*0a80*/  @!P0 MOV R10, 0x400 ;  /* 0x00000400000a8802 */ /* 0x000fe20000000f00 */
[--C-:B------:R-:W-:Y:S02]  /*0a90*/  HADD2.F32 R8, -RZ, R12.reuse.H0_H0 ;  /* 0x2000000cff087230 */ /* 0x100fe40000004100 */
[----:B------:R-:W-:-:S03]  /*0aa0*/  HADD2.F32 R12, -RZ, R12.H1_H1 ;  /* 0x3000000cff0c7230 */ /* 0x000fc60000004100 */
[----:B------:R-:W-:Y:S02]  /*0ab0*/  FADD.FTZ R14, R3, R8 ;  /* 0x00000008030e7221 */ /* 0x000fe40000010000 */
[----:B------:R-:W-:Y:S01]  /*0ac0*/  FADD.FTZ R15, R13, R12 ;  /* 0x0000000c0d0f7221 */ /* 0x000fe20000010000 */
[----:B------:R-:W-:Y:S01]  /*0ad0*/  @!P2 MOV R12, 0x400 ;  /* 0x00000400000ca802 */ /* 0x000fe20000000f00 */
[----:B------:R-:W0:Y:S01]  /*0ae0*/  @!P0 S2R R13, SR_CgaCtaId ;  /* 0x00000000000d8919 */ /* 0x000e220000008800 */
[----:B------:R-:W-:Y:S02]  /*0af0*/  SHFL.DOWN PT, R3, R14, 0x1, 0x1f ;  /* 0x08201f000e037f89 */ /* 0x000fe400000e0000 */
[----:B-1----:R-:W-:Y:S02]  /*0b00*/  @!P2 LEA R19, R17, R12, 0x18 ;  /* 0x0000000c1113a211 */ /* 0x002fe400078ec0ff */
[----:B------:R-:W1:Y:S02]  /*0b10*/  SHFL.DOWN PT, R8, R15, 0x1, 0x1f ;  /* 0x08201f000f087f89 */ /* 0x000e6400000e0000 */
[----:B-1----:R-:W-:-:S02]  /*0b20*/  F2FP.F16.F32.PACK_AB R3, R8, R3 ;  /* 0x000000030803723e */ /* 0x002fc400000000ff */
[----:B0-----:R-:W-:Y:S02]  /*0b30*/  @!P0 LEA R13, R13, R10, 0x18 ;  /* 0x0000000a0d0d8211 */ /* 0x001fe400078ec0ff */
[----:B------:R-:W-:Y:S01]  /*0b40*/  @!P0 SHF.R.S32.HI R8, RZ, 0x5, R16 ;  /* 0x00000005ff088819 */ /* 0x000fe20000011410 */
[--C-:B------:R-:W-:Y:S01]  /*0b50*/  HADD2.F32 R17, -RZ, R3.reuse.H0_H0 ;  /* 0x20000003ff117230 */ /* 0x100fe20000004100 */
[----:B------:R-:W-:Y:S01]  /*0b60*/  @!P2 LEA R10, R2, R19, 0x3 ;  /* 0x00000013020aa211 */ /* 0x000fe200078e18ff */
[----:B------:R-:W-:Y:S01]  /*0b70*/  HADD2.F32 R16, -RZ, R3.H1_H1 ;  /* 0x30000003ff107230 */ /* 0x000fe20000004100 */
[----:B------:R-:W-:Y:S01]  /*0b80*/  CS2R R2, SRZ ;  /* 0x0000000000027805 */ /* 0x000fe2000001ff00 */
[----:B------:R-:W-:Y:S02]  /*0b90*/  @!P0 IMAD R8, R8, 0x8, R13 ;  /* 0x0000000808088824 */ /* 0x000fe400078e020d */
        /* <DEDUP_REMOVED lines=39> */
.L_x_2394:
[----:B-12---:R-:W-:-:S05]  /*0e10*/  F2FP.F16.F32.PACK_AB R4, R15, R4 ;  /* 0x000000040f04723e */ /* 0x006fca00000000ff */
[--C-:B------:R-:W-:Y:S02]  /*0e20*/  HADD2.F32 R3, -RZ, R4.reuse.H0_H0 ;  /* 0x20000004ff037230 */ /* 0x100fe40000004100 */
[----:B------:R-:W-:-:S03]  /*0e30*/  HADD2.F32 R4, -RZ, R4.H1_H1 ;  /* 0x30000004ff047230 */ /* 0x000fc60000004100 */
[----:B------:R-:W-:Y:S02]  /*0e40*/  FADD.FTZ R2, R8, R3 ;  /* 0x0000000308027221 */ /* 0x000fe40000010000 */
[----:B------:R-:W-:-:S07]  /*0e50*/  FADD.FTZ R3, R13, R4 ;  /* 0x000000040d037221 */ /* 0x000fce0000010000 */
.L_x_2372:
[----:B------:R-:W-:Y:S05]  /*0e60*/  BSYNC B0 ;  /* 0x0000000000007941 */ /* 0x000fea0003800000 */
.L_x_2371:
        /* <DEDUP_REMOVED lines=40> */
.L_x_2380:
        /* <DEDUP_REMOVED lines=20> */
.L_x_2379:
        /* <DEDUP_REMOVED lines=15> */
[----:B------:R-:W-:Y:S01]  /*1320*/  FADD.FTZ R27, -R7, R24 ;  /* 0x00000018071b7221 */ /* 0x000fe20000010100 */
[----:B---3--:R-:W-:-:S05]  /*1330*/  HADD2.F32 R29, -RZ, R8.H0_H0 ;  /* 0x20000008ff1d7230 */ /* 0x008fca0000004100 */
[----:B------:R-:W-:-:S04]  /*1340*/  FFMA.FTZ R24, -R16, R27, R29 ;  /* 0x0000001b10187223 */ /* 0x000fc8000001011d */
[----:B------:R-:W-:Y:S01]  /*1350*/  FADD.FTZ R27, -R15, R24 ;  /* 0x000000180f1b7221 */ /* 0x000fe20000010100 */
[----:B------:R-:W-:-:S03]  /*1360*/  IADD3 R24, P0, R26, R19, RZ ;  /* 0x000000131a187210 */ /* 0x000fc60007f1e0ff */
[----:B------:R-:W-:Y:S01]  /*1370*/  FMUL.FTZ R27, R10, R27 ;  /* 0x0000001b0a1b7220 */ /* 0x000fe20000410000 */
[----:B------:R-:W-:Y:S02]  /*1380*/  LEA.HI.X.SX32 R29, R26, R22, 0x1, P0 ;  /* 0x000000161a1d7211 */ /* 0x000fe400000f0eff */
[C---:B------:R-:W-:Y:S02]  /*1390*/  LEA R4, P0, R24.reuse, UR20, 0x1 ;  /* 0x0000001418047c11 */ /* 0x040fe4000f8008ff */
[----:B------:R-:W-:Y:S02]  /*13a0*/  F2FP.F16.F32.PACK_AB R27, RZ, R27 ;  /* 0x0000001bff1b723e */ /* 0x000fe400000000ff */
[----:B------:R-:W-:-:S05]  /*13b0*/  LEA.HI.X R5, R24, UR21, R29, 0x1, P0 ;  /* 0x0000001518057c11 */ /* 0x000fca00080f0c1d */
[----:B------:R1:W-:Y:S01]  /*13c0*/  STG.E.U16 desc[UR8][R4.64], R27 ;  /* 0x0000001b04007986 */ /* 0x0003e2000c101508 */
[----:B------:R-:W-:-:S13]  /*13d0*/  ISETP.GE.AND P0, PT, R25, R18, PT ;  /* 0x000000121900720c */ /* 0x000fda0003f06270 */
[----:B-1----:R-:W-:Y:S05]  /*13e0*/  @!P0 BRA `(.L_x_2379) ;  /* 0xfffffffc00908947 */ /* 0x002fea000383ffff */
.L_x_2378:
[----:B------:R-:W-:Y:S05]  /*13f0*/  BSYNC B1 ;  /* 0x0000000000017941 */ /* 0x000fea0003800000 */
.L_x_2377:
[----:B------:R-:W-:Y:S01]  /*1400*/  VIADD R6, R6, UR6 ;  /* 0x0000000606067c36 */ /* 0x000fe20008000000 */
[----:B------:R-:W-:-:S04]  /*1410*/  ULDC UR4, c[0x0][0x238] ;  /* 0x00008e0000047ab9 */ /* 0x000fc80000000800 */
[----:B------:R-:W-:-:S13]  /*1420*/  ISETP.GE.AND P0, PT, R6, UR4, PT ;  /* 0x0000000406007c0c */ /* 0x000fda000bf06270 */
[----:B------:R-:W-:Y:S05]  /*1430*/  @!P0 BRA `(.L_x_2380) ;  /* 0xfffffffc002c8947 */ /* 0x000fea000383ffff */
[----:B------:R-:W-:Y:S05]  /*1440*/  BRA `(.L_x_2375) ;  /* 0x0000000000987947 */ /* 0x000fea0003800000 */
.L_x_2376:
        /* <DEDUP_REMOVED lines=15> */
.L_x_2383:
        /* <DEDUP_REMOVED lines=10> */
[----:B------:R-:W-:Y:S01]  /*15e0*/  LEA R4, P0, R18, UR26, 0x1 ;  /* 0x0000001a12047c11 */ /* 0x000fe2000f8008ff */
[----:B--2---:R-:W-:-:S05]  /*15f0*/  HADD2.F32 R5, -RZ, R8.H0_H0 ;  /* 0x20000008ff057230 */ /* 0x004fca0000004100 */
[----:B------:R-:W-:-:S05]  /*1600*/  FMUL.FTZ R5, R10, R5 ;  /* 0x000000050a057220 */ /* 0x000fca0000410000 */
[----:B------:R-:W-:Y:S02]  /*1610*/  F2FP.F16.F32.PACK_AB R9, RZ, R5 ;  /* 0x00000005ff09723e */ /* 0x000fe400000000ff */
[----:B------:R-:W-:Y:S02]  /*1620*/  LEA.HI.X R5, R18, UR27, R19, 0x1, P0 ;  /* 0x0000001b12057c11 */ /* 0x000fe400080f0c13 */
[----:B------:R-:W-:-:S03]  /*1630*/  ISETP.GE.AND P0, PT, R15, R16, PT ;  /* 0x000000100f00720c */ /* 0x000fc60003f06270 */
[----:B------:R2:W-:Y:S10]  /*1640*/  STG.E.U16 desc[UR8][R4.64], R9 ;  /* 0x0000000904007986 */ /* 0x0005f4000c101508 */
[----:B------:R-:W-:Y:S05]  /*1650*/  @!P0 BRA `(.L_x_2383) ;  /* 0xfffffffc00b88947 */ /* 0x000fea000383ffff */
.L_x_2382:
[----:B------:R-:W-:Y:S05]  /*1660*/  BSYNC B1 ;  /* 0x0000000000017941 */ /* 0x000fea0003800000 */
.L_x_2381:
[----:B------:R-:W-:Y:S01]  /*1670*/  IADD3 R6, R6, UR6, RZ ;  /* 0x0000000606067c10 */ /* 0x000fe2000fffe0ff */
[----:B------:R-:W-:-:S03]  /*1680*/  ULDC UR4, c[0x0][0x238] ;  /* 0x00008e0000047ab9 */ /* 0x000fc60000000800 */
[----:B------:R-:W-:-:S13]  /*1690*/  ISETP.GE.AND P0, PT, R6, UR4, PT ;  /* 0x0000000406007c0c */ /* 0x000fda000bf06270 */
[----:B------:R-:W-:Y:S05]  /*16a0*/  @!P0 BRA `(.L_x_2376) ;  /* 0xfffffffc00688947 */ /* 0x000fea000383ffff */
.L_x_2375:
[----:B------:R-:W-:Y:S05]  /*16b0*/  BSYNC B0 ;  /* 0x0000000000007941 */ /* 0x000fea0003800000 */
.L_x_2374:
[----:B0-2---:R-:W0:Y:S01]  /*16c0*/  LDC R4, c[0x0][0x278] ;  /* 0x00009e00ff047b82 */ /* 0x005e220000000800 */
        /* <DEDUP_REMOVED lines=17> */
.L_x_2373:
[----:B------:R-:W-:Y:S01]  /*17e0*/  HFMA2.MMA R16, -RZ, RZ, 0, 9.5367431640625e-07 ;  /* 0x00000010ff107435 */ /* 0x000fe200000001ff */
[----:B-1----:R-:W-:Y:S01]  /*17f0*/  IMAD.MOV.U32 R17, RZ, RZ, R2 ;  /* 0x000000ffff117224 */ /* 0x002fe200078e0002 */
[----:B------:R-:W-:Y:S01]  /*1800*/  MOV R12, 0xffffffff ;  /* 0xffffffff000c7802 */ /* 0x000fe20000000f00 */
[----:B------:R-:W-:-:S08]  /*1810*/  IMAD.MOV.U32 R19, RZ, RZ, 0x1f ;  /* 0x0000001fff137424 */ /* 0x000fd000078e00ff */
[----:B-----5:R-:W-:Y:S05]  /*1820*/  WARPSYNC.COLLECTIVE R12, `(.L_x_2384) ;  /* 0x000000000c087348 */ /* 0x020fea0003c00000 */
[----:B------:R0:W1:Y:S02]  /*1830*/  SHFL.DOWN P0, R14, R17, R16, R19 ;  /* 0x08000010110e7389 */ /* 0x0000640000000013 */
[----:B01---5:R-:W-:Y:S01]  /*1840*/  ENDCOLLECTIVE ;  /* 0x000000000000791b */ /* 0x023fe20003800000 */
.L_x_2384:
[----:B------:R-:W-:Y:S01]  /*1850*/  MOV R17, R3 ;  /* 0x0000000300117202 */ /* 0x000fe20000000f00 */
[----:B------:R-:W-:-:S07]  /*1860*/  IMAD.MOV.U32 R4, RZ, RZ, R14 ;  /* 0x000000ffff047224 */ /* 0x000fce00078e000e */
[----:B------:R-:W-:Y:S05]  /*1870*/  WARPSYNC.COLLECTIVE R12, `(.L_x_2385) ;  /* 0x000000000c087348 */ /* 0x000fea0003c00000 */
[----:B------:R0:W1:Y:S02]  /*1880*/  SHFL.DOWN P0, R14, R17, R16, R19 ;  /* 0x08000010110e7389 */ /* 0x0000640000000013 */
[----:B01----:R-:W-:Y:S01]  /*1890*/  ENDCOLLECTIVE ;  /* 0x000000000000791b */ /* 0x003fe20003800000 */
.L_x_2385:
        /* <DEDUP_REMOVED lines=11> */
.L_x_2386:
[----:B------:R-:W-:Y:S01]  /*1950*/  IMAD.MOV.U32 R17, RZ, RZ, R4 ;  /* 0x000000ffff117224 */ /* 0x000fe200078e0004 */
[----:B------:R-:W-:-:S07]  /*1960*/  MOV R8, R14 ;  /* 0x0000000e00087202 */ /* 0x000fce0000000f00 */
[----:B------:R-:W-:Y:S05]  /*1970*/  WARPSYNC.COLLECTIVE R12, `(.L_x_2387) ;  /* 0x000000000c087348 */ /* 0x000fea0003c00000 */
[----:B------:R0:W1:Y:S02]  /*1980*/  SHFL.DOWN P0, R14, R17, R16, R19 ;  /* 0x08000010110e7389 */ /* 0x0000640000000013 */
[----:B01----:R-:W-:Y:S01]  /*1990*/  ENDCOLLECTIVE ;  /* 0x000000000000791b */ /* 0x003fe20003800000 */
.L_x_2387:
[----:B------:R-:W-:Y:S01]  /*19a0*/  HFMA2.MMA R16, -RZ, RZ, 0, 2.384185791015625e-07 ;  /* 0x00000004ff107435 */ /* 0x000fe200000001ff */
        /* <DEDUP_REMOVED lines=10> */
.L_x_2388:
[----:B------:R-:W-:Y:S01]  /*1a50*/  MOV R17, R15 ;  /* 0x0000000f00117202 */ /* 0x000fe20000000f00 */
[----:B------:R-:W-:-:S07]  /*1a60*/  IMAD.MOV.U32 R2, RZ, RZ, R14 ;  /* 0x000000ffff027224 */ /* 0x000fce00078e000e */
[----:B------:R-:W-:Y:S05]  /*1a70*/  WARPSYNC.COLLECTIVE R12, `(.L_x_2389) ;  /* 0x000000000c087348 */ /* 0x000fea0003c00000 */
[----:B------:R0:W1:Y:S02]  /*1a80*/  SHFL.DOWN P0, R14, R17, R16, R19 ;  /* 0x08000010110e7389 */ /* 0x0000640000000013 */
[----:B01----:R-:W-:Y:S01]  /*1a90*/  ENDCOLLECTIVE ;  /* 0x000000000000791b */ /* 0x003fe20003800000 */
.L_x_2389:
        /* <DEDUP_REMOVED lines=11> */
.L_x_2390:
[----:B------:R-:W-:Y:S01]  /*1b50*/  IMAD.MOV.U32 R17, RZ, RZ, R2 ;  /* 0x000000ffff117224 */ /* 0x000fe200078e0002 */
[----:B------:R-:W-:-:S07]  /*1b60*/  MOV R4, R14 ;  /* 0x0000000e00047202 */ /* 0x000fce0000000f00 */
[----:B------:R-:W-:Y:S05]  /*1b70*/  WARPSYNC.COLLECTIVE R12, `(.L_x_2391) ;  /* 0x000000000c087348 */ /* 0x000fea0003c00000 */
[----:B------:R0:W1:Y:S02]  /*1b80*/  SHFL.DOWN P0, R14, R17, R16, R19 ;  /* 0x08000010110e7389 */ /* 0x0000640000000013 */
[----:B01----:R-:W-:Y:S01]  /*1b90*/  ENDCOLLECTIVE ;  /* 0x000000000000791b */ /* 0x003fe20003800000 */
.L_x_2391:
        /* <DEDUP_REMOVED lines=11> */
.L_x_2392:
[----:B------:R-:W-:Y:S01]  /*1c50*/  IMAD.MOV.U32 R17, RZ, RZ, R13 ;  /* 0x000000ffff117224 */ /* 0x000fe200078e000d */
[----:B------:R-:W-:-:S07]  /*1c60*/  MOV R4, R14 ;  /* 0x0000000e00047202 */ /* 0x000fce0000000f00 */
[----:B------:R-:W-:Y:S05]  /*1c70*/  WARPSYNC.COLLECTIVE R12, `(.L_x_2393) ;  /* 0x000000000c087348 */ /* 0x000fea0003c00000 */
[----:B------:R0:W1:Y:S02]  /*1c80*/  SHFL.DOWN P0, R14, R17, R16, R19 ;  /* 0x08000010110e7389 */ /* 0x0000640000000013 */
[----:B01----:R-:W-:Y:S01]  /*1c90*/  ENDCOLLECTIVE ;  /* 0x000000000000791b */ /* 0x003fe20003800000 */
.L_x_2393:
[----:B------:R-:W-:Y:S01]  /*1ca0*/  MOV R15, R14 ;  /* 0x0000000e000f7202 */ /* 0x000fe20000000f00 */
[----:B------:R-:W-:Y:S06]  /*1cb0*/  BRA `(.L_x_2394) ;  /* 0xfffffff000547947 */ /* 0x000fec000383ffff */
        .weak           $__internal_46_$__cuda_sm20_dblrcp_rn_slowpath_v3
        .type           $__internal_46_$__cuda_sm20_dblrcp_rn_slowpath_v3,@function
        .size           $__internal_46_$__cuda_sm20_dblrcp_rn_slowpath_v3,(.L_x_28257 - $__internal_46_$__cuda_sm20_dblrcp_rn_slowpath_v3)
$__internal_46_$__cuda_sm20_dblrcp_rn_slowpath_v3:
        /* <DEDUP_REMOVED lines=23> */
.L_x_2397:
        /* <DEDUP_REMOVED lines=10> */
.L_x_2395:
[----:B------:R-:W-:Y:S02]  /*1ed0*/  LOP3.LUT R7, R5, 0x80000, RZ, 0xfc, !PT ;  /* 0x0008000005077812 */ /* 0x000fe400078efcff */
[----:B------:R-:W-:-:S07]  /*1ee0*/  MOV R6, R4 ;  /* 0x0000000400067202 */ /* 0x000fce0000000f00 */
.L_x_2396:
[----:B------:R-:W-:Y:S01]  /*1ef0*/  MOV R4, R0 ;  /* 0x0000000000047202 */ /* 0x000fe20000000f00 */
[----:B------:R-:W-:Y:S01]  /*1f00*/  IMAD.MOV.U32 R9, RZ, RZ, R7 ;  /* 0x000000ffff097224 */ /* 0x000fe200078e0007 */
[----:B------:R-:W-:Y:S02]  /*1f10*/  MOV R5, 0x0 ;  /* 0x0000000000057802 */ /* 0x000fe40000000f00 */
[----:B------:R-:W-:Y:S02]  /*1f20*/  MOV R8, R6 ;  /* 0x0000000600087202 */ /* 0x000fe40000000f00 */
[----:B------:R-:W-:Y:S05]  /*1f30*/  RET.REL.NODEC R4 `(_ZN2at6native26batch_norm_backward_kernelIN3c104HalfEffiEEvNS_27GenericPackedTensorAccessorIKT_Lm3ENS_16DefaultPtrTraitsET2_EES9_NS4_IS5_Lm3ES7_S8_EENS4_IT0_Lm1ES7_S8_EESC_NS4_IKSB_Lm1ES7_S8_EESE_SE_NS4_IKT1_Lm1ES7_S8_EESH_bSF_) ;  /* 0xffffffe004307950 */ /* 0x000fea0003c3ffff */
.L_x_2398:
        /* <DEDUP_REMOVED lines=12> */
.L_x_28257:


//--------------------- .text._ZN2at6native26batch_norm_backward_kernelIfffiEEvNS_27GenericPackedTensorAccessorIKT_Lm3ENS_16DefaultPtrTraitsET2_EES7_NS2_IS3_Lm3ES5_S6_EENS2_IT0_Lm1ES5_S6_EESA_NS2_IKS9_Lm1ES5_S6_EESC_SC_NS2_IKT1_Lm1ES5_S6_EESF_bSD_ --------------------------
	.section	.text._ZN2at6native26batch_norm_backward_kernelIfffiEEvNS_27GenericPackedTensorAccessorIKT_Lm3ENS_16DefaultPtrTraitsET2_EES7_NS2_IS3_Lm3ES5_S6_EENS2_IT0_Lm1ES5_S6_EESA_NS2_IKS9_Lm1ES5_S6_EESC_SC_NS2_IKT1_Lm1ES5_S6_EESF_bSD_,"ax",@progbits
	.align	128
        .global         _ZN2at6native26batch_norm_backward_kernelIfffiEEvNS_27GenericPackedTensorAccessorIKT_Lm3ENS_16DefaultPtrTraitsET2_EES7_NS2_IS3_Lm3ES5_S6_EENS2_IT0_Lm1ES5_S6_EESA_NS2_IKS9_Lm1ES5_S6_EESC_SC_NS2_IKT1_Lm1ES5_S6_EESF_bSD_
        .type           _ZN2at6native26batch_norm_backward_kernelIfffiEEvNS_27GenericPackedTensorAccessorIKT_Lm3ENS_16DefaultPtrTraitsET2_EES7_NS2_IS3_Lm3ES5_S6_EENS2_IT0_Lm1ES5_S6_EESA_NS2_IKS9_Lm1ES5_S6_EESC_SC_NS2_IKT1_Lm1ES5_S6_EESF_bSD_,@function
        .size           _ZN2at6native26batch_norm_backward_kernelIfffiEEvNS_27GenericPackedTensorAccessorIKT_Lm3ENS_16DefaultPtrTraitsET2_EES7_NS2_IS3_Lm3ES5_S6_EENS2_IT0_Lm1ES5_S6_EESA_NS2_IKS9_Lm1ES5_S6_EESC_SC_NS2_IKT1_Lm1ES5_S6_EESF_bSD_,(.L_x_28258 - _ZN2at6native26batch_norm_backward_kernelIfffiEEvNS_27GenericPackedTensorAccessorIKT_Lm3ENS_16DefaultPtrTraitsET2_EES7_NS2_IS3_Lm3ES5_S6_EENS2_IT0_Lm1ES5_S6_EESA_NS2_IKS9_Lm1ES5_S6_EESC_SC_NS2_IKT1_Lm1ES5_S6_EESF_bSD_)
        .other          _ZN2at6native26batch_norm_backward_kernelIfffiEEvNS_27GenericPackedTensorAccessorIKT_Lm3ENS_16DefaultPtrTraitsET2_EES7_NS2_IS3_Lm3ES5_S6_EENS2_IT0_Lm1ES5_S6_EESA_NS2_IKS9_Lm1ES5_S6_EESC_SC_NS2_IKT1_Lm1ES5_S6_EESF_bSD_,@"STO_CUDA_ENTRY STV_DEFAULT"
_ZN2at6native26batch_norm_backward_kernelIfffiEEvNS_27GenericPackedTensorAccessorIKT_Lm3ENS_16DefaultPtrTraitsET2_EES7_NS2_IS3_Lm3ES5_S6_EENS2_IT0_Lm1ES5_S6_EESA_NS2_IKS9_Lm1ES5_S6_EESC_SC_NS2_IKT1_Lm1ES5_S6_EESF_bSD_:
.text._ZN2at6native26batch_norm_backward_kernelIfffiEEvNS_27GenericPackedTensorAccessorIKT_Lm3ENS_16DefaultPtrTraitsET2_EES7_NS2_IS3_Lm3ES5_S6_EENS2_IT0_Lm1ES5_S6_EESA_NS2_IKS9_Lm1ES5_S6_EESC_SC_NS2_IKT1_Lm1ES5_S6_EESF_bSD_:
        /* <DEDUP_REMOVED lines=19> */
.L_x_2399:
        /* <DEDUP_REMOVED lines=17> */
[----:B------:R-:W-:Y:S01]  /*0240*/  DFMA R8, R4, R8, R4 ;  /* 0x000000080408722b */ /* 0x000fe20000000004 */
[----:B--2---:R-:W-:-:S04]  /*0250*/  IMAD R5, R12, UR7, RZ ;  /* 0x000000070c057c24 */ /* 0x004fc8000f8e02ff */
[----:B0-----:R-:W-:-:S03]  /*0260*/  IMAD.WIDE R4, R5, 0x4, R10 ;  /* 0x0000000405047825 */ /* 0x001fc600078e020a */
[----:B------:R-:W-:-:S08]  /*0270*/  DFMA R2, -R6, R8, 1 ;  /* 0x3ff000000602742b */ /* 0x000fd00000000108 */
[----:B------:R-:W-:Y:S01]  /*0280*/  DFMA R2, R8, R2, R8 ;  /* 0x000000020802722b */ /* 0x000fe20000000008 */
[----:B------:R-:W-:Y:S10]  /*0290*/  @P0 BRA `(.L_x_2401) ;  /* 0x0000000000180947 */ /* 0x000ff40003800000 */
[----:B------:R-:W-:-:S05]  /*02a0*/  LOP3.LUT R0, R7, 0x7fffffff, RZ, 0xc0, !PT ;  /* 0x7fffffff07007812 */ /* 0x000fca00078ec0ff */
[----:B------:R-:W-:Y:S01]  /*02b0*/  VIADD R8, R0, 0xfff00000 ;  /* 0xfff0000000087836 */ /* 0x000fe20000000000 */
[----:B------:R-:W-:-:S07]  /*02c0*/  MOV R0, 0x2e0 ;  /* 0x000002e000007802 */ /* 0x000fce0000000f00 */
[----:B------:R-:W-:Y:S05]  /*02d0*/  CALL.REL.NOINC `($__internal_47_$__cuda_sm20_dblrcp_rn_slowpath_v3) ;  /* 0x0000001400b07944 */ /* 0x000fea0003c00000 */
[----:B------:R-:W-:Y:S01]  /*02e0*/  IMAD.MOV.U32 R2, RZ, RZ, R6 ;  /* 0x000000ffff027224 */ /* 0x000fe200078e0006 */
[----:B------:R-:W-:-:S07]  /*02f0*/  MOV R3, R7 ;  /* 0x0000000700037202 */ /* 0x000fce0000000f00 */
.L_x_2401:
[----:B------:R-:W-:Y:S01]  /*0300*/  UMOV UR4, 0xf0000000 ;  /* 0xf000000000047882 */ /* 0x000fe20000000000 */
[----:B------:R-:W-:Y:S01]  /*0310*/  UMOV UR5, 0x380fffff ;  /* 0x380fffff00057882 */ /* 0x000fe20000000000 */
[----:B------:R-:W0:Y:S01]  /*0320*/  F2F.F32.F64 R0, R2 ;  /* 0x0000000200007310 */ /* 0x000e220000301000 */
[----:B------:R-:W-:-:S14]  /*0330*/  DSETP.GEU.AND P0, PT, |R2|, UR4, PT ;  /* 0x0000000402007e2a */ /* 0x000fdc000bf0e200 */
[----:B0-----:R-:W-:-:S07]  /*0340*/  @!P0 FMUL R0, R0, 1.175494350822287508e-38 ;  /* 0x0080000000008820 */ /* 0x001fce0000400000 */
.L_x_2400:
[----:B------:R-:W0:Y:S01]  /*0350*/  LDC R2, c[0x0][0x298] ;  /* 0x0000a600ff027b82 */ /* 0x000e220000000800 */
[----:B------:R-:W-:Y:S01]  /*0360*/  IMAD.MOV.U32 R9, RZ, RZ, 0x3f800000 ;  /* 0x3f800000ff097424 */ /* 0x000fe200078e00ff */
[----:B------:R-:W-:Y:S01]  /*0370*/  ULDC UR4, c[0x0][0x238] ;  /* 0x00008e0000047ab9 */ /* 0x000fe20000000800 */
[----:B------:R-:W-:Y:S01]  /*0380*/  ULDC UR6, c[0x0][0x24c] ;  /* 0x0000930000067ab9 */ /* 0x000fe20000000800 */
[----:B------:R-:W-:Y:S01]  /*0390*/  ULDC UR12, c[0x0][0x22c] ;  /* 0x00008b00000c7ab9 */ /* 0x000fe20000000800 */
[----:B------:R-:W-:Y:S01]  /*03a0*/  ULDC.64 UR10, c[0x0][0x230] ;  /* 0x00008c00000a7ab9 */ /* 0x000fe20000000a00 */
[----:B------:R-:W-:Y:S01]  /*03b0*/  ULDC.64 UR14, c[0x0][0x210] ;  /* 0x00008400000e7ab9 */ /* 0x000fe20000000a00 */
[----:B0-----:R-:W-:-:S13]  /*03c0*/  ISETP.GE.AND P0, PT, R2, 0x1, PT ;  /* 0x000000010200780c */ /* 0x001fda0003f06270 */
[----:B------:R-:W0:Y:S08]  /*03d0*/  @P0 LDC R3, c[0x0][0x29c] ;  /* 0x0000a700ff030b82 */ /* 0x000e300000000800 */
[----:B------:R-:W1:Y:S01]  /*03e0*/  @P0 LDC.64 R12, c[0x0][0x290] ;  /* 0x0000a400ff0c0b82 */ /* 0x000e620000000a00 */
[----:B0-----:R-:W-:-:S04]  /*03f0*/  @P0 IMAD R3, R3, UR7, RZ ;  /* 0x0000000703030c24 */ /* 0x001fc8000f8e02ff */
[----:B-1----:R-:W-:Y:S02]  /*0400*/  @P0 IMAD.WIDE R12, R3, 0x4, R12 ;  /* 0x00000004030c0825 */ /* 0x002fe400078e020c */
[----:B------:R0:W5:Y:S01]  /*0410*/  LDG.E R3, desc[UR8][R4.64] ;  /* 0x0000000804037981 */ /* 0x000162000c1e1900 */
[----:B------:R-:W1:Y:S01]  /*0420*/  S2R R2, SR_TID.Y ;  /* 0x0000000000027919 */ /* 0x000e620000002200 */
[----:B------:R-:W-:Y:S02]  /*0430*/  IMAD.U32 R7, RZ, RZ, UR4 ;  /* 0x00000004ff077e24 */ /* 0x000fe4000f8e00ff */
[----:B------:R0:W5:Y:S01]  /*0440*/  @P0 LDG.E R9, desc[UR8][R12.64] ;  /* 0x000000080c090981 */ /* 0x000162000c1e1900 */
[----:B------:R-:W-:Y:S02]  /*0450*/  BSSY B0, `(.L_x_2402) ;  /* 0x0000036000007945 */ /* 0x000fe40003800000 */
[----:B-1----:R-:W-:-:S13]  /*0460*/  ISETP.GE.AND P0, PT, R2, R7, PT ;  /* 0x000000070200720c */ /* 0x002fda0003f06270 */
[----:B------:R-:W-:Y:S01]  /*0470*/  @P0 MOV R8, RZ ;  /* 0x000000ff00080202 */ /* 0x000fe20000000f00 */
[----:B------:R-:W-:Y:S01]  /*0480*/  @P0 IMAD.MOV.U32 R10, RZ, RZ, RZ ;  /* 0x000000ffff0a0224 */ /* 0x000fe200078e00ff */
[----:B0-----:R-:W-:Y:S06]  /*0490*/  @P0 BRA `(.L_x_2403) ;  /* 0x0000000000c40947 */ /* 0x001fec0003800000 */
[----:B------:R-:W0:Y:S01]  /*04a0*/  LDC R14, c[0x0][0x248] ;  /* 0x00009200ff0e7b82 */ /* 0x000e220000000800 */
[----:B------:R-:W1:Y:S01]  /*04b0*/  S2R R11, SR_TID.X ;  /* 0x00000000000b7919 */ /* 0x000e620000002100 */
[----:B------:R-:W-:Y:S01]  /*04c0*/  IMAD.MOV.U32 R10, RZ, RZ, RZ ;  /* 0x000000ffff0a7224 */ /* 0x000fe200078e00ff */
[----:B------:R-:W-:Y:S01]  /*04d0*/  MOV R15, R2 ;  /* 0x00000002000f7202 */ /* 0x000fe20000000f00 */
[----:B------:R-:W-:-:S04]  /*04e0*/  IMAD.MOV.U32 R8, RZ, RZ, RZ ;  /* 0x000000ffff087224 */ /* 0x000fc800078e00ff */
[----:B------:R-:W2:Y:S08]  /*04f0*/  LDC R16, c[0x0][0x228] ;  /* 0x00008a00ff107b82 */ /* 0x000eb00000000800 */
[----:B------:R-:W3:Y:S08]  /*0500*/  LDC R12, c[0x0][0x4] ;  /* 0x00000100ff0c7b82 */ /* 0x000ef00000000800 */
[----:B------:R-:W4:Y:S01]  /*0510*/  LDC R13, c[0x0][RZ] ;  /* 0x00000000ff0d7b82 */ /* 0x000f220000000800 */
[----:B0-----:R-:W-:-:S02]  /*0520*/  IMAD R14, R14, UR7, RZ ;  /* 0x000000070e0e7c24 */ /* 0x001fc4000f8e02ff */
[----:B-12---:R-:W-:-:S07]  /*0530*/  IMAD R16, R16, UR7, RZ ;  /* 0x0000000710107c24 */ /* 0x006fce000f8e02ff */
.L_x_2407:
        /* <DEDUP_REMOVED lines=15> */
.L_x_2406:
        /* <DEDUP_REMOVED lines=11> */
[----:B------:R-:W3:Y:S01]  /*06e0*/  LDG.E R7, desc[UR8][R6.64] ;  /* 0x0000000806077981 */ /* 0x000ee2000c1e1900 */
[----:B----4-:R-:W-:-:S04]  /*06f0*/  IADD3 R20, R13, R20, RZ ;  /* 0x000000140d147210 */ /* 0x010fc80007ffe0ff */
[----:B------:R-:W-:Y:S01]  /*0700*/  ISETP.GE.AND P0, PT, R20, R18, PT ;  /* 0x000000121400720c */ /* 0x000fe20003f06270 */
[----:B--2--5:R-:W-:Y:S01]  /*0710*/  FADD.FTZ R23, -R3, R4 ;  /* 0x0000000403177221 */ /* 0x024fe20000010100 */
[----:B---3--:R-:W-:-:S03]  /*0720*/  FADD.FTZ R8, R7, R8 ;  /* 0x0000000807087221 */ /* 0x008fc60000010000 */
[----:B------:R-:W-:-:S08]  /*0730*/  FFMA.FTZ R10, R23, R7, R10 ;  /* 0x00000007170a7223 */ /* 0x000fd0000001000a */
[----:B------:R-:W-:Y:S05]  /*0740*/  @!P0 BRA `(.L_x_2406) ;  /* 0xfffffffc00b88947 */ /* 0x000fea000383ffff */
.L_x_2405:
[----:B------:R-:W-:Y:S05]  /*0750*/  BSYNC B1 ;  /* 0x0000000000017941 */ /* 0x000fea0003800000 */
.L_x_2404:
[----:B------:R-:W-:Y:S01]  /*0760*/  ULDC UR4, c[0x0][0x238] ;  /* 0x00008e0000047ab9 */ /* 0x000fe20000000800 */
[----:B---3--:R-:W-:Y:S02]  /*0770*/  IMAD.IADD R15, R12, 0x1, R15 ;  /* 0x000000010c0f7824 */ /* 0x008fe400078e020f */
[----:B------:R-:W-:-:S05]  /*0780*/  IMAD.U32 R7, RZ, RZ, UR4 ;  /* 0x00000004ff077e24 */ /* 0x000fca000f8e00ff */
[----:B------:R-:W-:-:S13]  /*0790*/  ISETP.GE.AND P0, PT, R15, R7, PT ;  /* 0x000000070f00720c */ /* 0x000fda0003f06270 */
[----:B------:R-:W-:Y:S05]  /*07a0*/  @!P0 BRA `(.L_x_2407) ;  /* 0xfffffffc00648947 */ /* 0x000fea000383ffff */
.L_x_2403:
[----:B------:R-:W-:Y:S05]  /*07b0*/  BSYNC B0 ;  /* 0x0000000000007941 */ /* 0x000fea0003800000 */
.L_x_2402:
[----:B------:R-:W0:Y:S01]  /*07c0*/  SHFL.DOWN PT, R5, R8, 0x10, 0x1f ;  /* 0x0a001f0008057f89 */ /* 0x000e2200000e0000 */
[----:B------:R-:W-:Y:S01]  /*07d0*/  ULDC UR5, c[0x0][0x0] ;  /* 0x0000000000057ab9 */ /* 0x000fe20000000800 */
[----:B------:R-:W-:Y:S01]  /*07e0*/  ULDC UR6, c[0x0][0x4] ;  /* 0x0000010000067ab9 */ /* 0x000fe20000000800 */
[----:B------:R-:W-:Y:S01]  /*07f0*/  BSSY B0, `(.L_x_2408) ;  /* 0x0000045000007945 */ /* 0x000fe20003800000 */
[----:B------:R-:W1:Y:S01]  /*0800*/  SHFL.DOWN PT, R11, R10, 0x10, 0x1f ;  /* 0x0a001f000a0b7f89 */ /* 0x000e6200000e0000 */
[----:B------:R-:W-:Y:S01]  /*0810*/  UIMAD UR4, UR5, UR6, URZ ;  /* 0x00000006050472a4 */ /* 0x000fe2000f8e023f */
[----:B------:R-:W-:Y:S03]  /*0820*/  BAR.SYNC.DEFER_BLOCKING 0x0 ;  /* 0x0000000000007b1d */ /* 0x000fe60000010000 */
[----:B------:R-:W-:Y:S01]  /*0830*/  USHF.R.U32.HI UR4, URZ, 0x5, UR4 ;  /* 0x000000053f047899 */ /* 0x000fe20008011604 */
[----:B0-----:R-:W-:-:S02]  /*0840*/  FADD.FTZ R6, R5, R8 ;  /* 0x0000000805067221 */ /* 0x001fc40000010000 */
[----:B------:R-:W0:Y:S01]  /*0850*/  S2R R5, SR_TID.X ;  /* 0x0000000000057919 */ /* 0x000e220000002100 */
[----:B-1----:R-:W-:Y:S02]  /*0860*/  FADD.FTZ R11, R11, R10 ;  /* 0x0000000a0b0b7221 */ /* 0x002fe40000010000 */
[----:B----4-:R-:W1:Y:S04]  /*0870*/  SHFL.DOWN PT, R13, R6, 0x8, 0x1f ;  /* 0x09001f00060d7f89 */ /* 0x010e6800000e0000 */
[----:B------:R-:W2:Y:S01]  /*0880*/  SHFL.DOWN PT, R4, R11, 0x8, 0x1f ;  /* 0x09001f000b047f89 */ /* 0x000ea200000e0000 */
[----:B-1----:R-:W-:Y:S01]  /*0890*/  FADD.FTZ R13, R6, R13 ;  /* 0x0000000d060d7221 */ /* 0x002fe20000010000 */
[----:B--2---:R-:W-:-:S04]  /*08a0*/  FADD.FTZ R12, R11, R4 ;  /* 0x000000040b0c7221 */ /* 0x004fc80000010000 */
[----:B------:R-:W1:Y:S01]  /*08b0*/  SHFL.DOWN PT, R14, R13, 0x4, 0x1f ;  /* 0x08801f000d0e7f89 */ /* 0x000e6200000e0000 */
[----:B0-----:R-:W-:-:S03]  /*08c0*/  IMAD R4, R2, UR5, R5 ;  /* 0x0000000502047c24 */ /* 0x001fc6000f8e0205 */
[----:B------:R-:W0:Y:S02]  /*08d0*/  SHFL.DOWN PT, R15, R12, 0x4, 0x1f ;  /* 0x08801f000c0f7f89 */ /* 0x000e2400000e0000 */
[----:B------:R-:W-:Y:S02]  /*08e0*/  SHF.R.S32.HI R17, RZ, 0x1f, R4 ;  /* 0x0000001fff117819 */ /* 0x000fe40000011404 */
[----:B------:R-:W-:Y:S02]  /*08f0*/  ISETP.GE.AND P2, PT, R4, UR4, PT ;  /* 0x0000000404007c0c */ /* 0x000fe4000bf46270 */
[----:B------:R-:W-:-:S04]  /*0900*/  LEA.HI R8, R17, R4, RZ, 0x5 ;  /* 0x0000000411087211 */ /* 0x000fc800078f28ff */
[----:B------:R-:W-:-:S07]  /*0910*/  LOP3.LUT R11, R8, 0xffffffe0, RZ, 0xc0, !PT ;  /* 0xffffffe0080b7812 */ /* 0x000fce00078ec0ff */
[----:B------:R-:W2:Y:S01]  /*0920*/  @!P2 S2R R18, SR_CgaCtaId ;  /* 0x000000000012a919 */ /* 0x000ea20000008800 */
[----:B-1----:R-:W-:Y:S01]  /*0930*/  FADD.FTZ R14, R13, R14 ;  /* 0x0000000e0d0e7221 */ /* 0x002fe20000010000 */
[----:B0-----:R-:W-:Y:S01]  /*0940*/  FADD.FTZ R15, R12, R15 ;  /* 0x0000000f0c0f7221 */ /* 0x001fe20000010000 */
[----:B------:R-:W-:-:S03]  /*0950*/  IADD3 R12, R4, -R11, RZ ;  /* 0x8000000b040c7210 */ /* 0x000fc60007ffe0ff */
[----:B------:R-:W0:Y:S01]  /*0960*/  SHFL.DOWN PT, R11, R14, 0x2, 0x1f ;  /* 0x08401f000e0b7f89 */ /* 0x000e2200000e0000 */
[----:B------:R-:W-:Y:S02]  /*0970*/  IADD3 R4, R4, 0x1f, RZ ;  /* 0x0000001f04047810 */ /* 0x000fe40007ffe0ff */
[----:B------:R-:W-:Y:S01]  /*0980*/  ISETP.NE.AND P0, PT, R12, RZ, PT ;  /* 0x000000ff0c00720c */ /* 0x000fe20003f05270 */
[----:B------:R-:W1:-:S12]  /*0990*/  SHFL.DOWN PT, R6, R15, 0x2, 0x1f ;  /* 0x08401f000f067f89 */ /* 0x000e5800000e0000 */
[----:B------:R-:W3:Y:S01]  /*09a0*/  @!P0 S2R R13, SR_CgaCtaId ;  /* 0x00000000000d8919 */ /* 0x000ee20000008800 */
[----:B0-----:R-:W-:Y:S01]  /*09b0*/  FADD.FTZ R10, R14, R11 ;  /* 0x0000000b0e0a7221 */ /* 0x001fe20000010000 */
[----:B------:R-:W-:Y:S01]  /*09c0*/  @!P2 MOV R11, 0x400 ;  /* 0x00000400000ba802 */ /* 0x000fe20000000f00 */
[----:B-1----:R-:W-:-:S03]  /*09d0*/  FADD.FTZ R16, R15, R6 ;  /* 0x000000060f107221 */ /* 0x002fc60000010000 */
[----:B------:R-:W0:Y:S01]  /*09e0*/  SHFL.DOWN PT, R17, R10, 0x1, 0x1f ;  /* 0x08201f000a117f89 */ /* 0x000e2200000e0000 */
[----:B------:R-:W-:Y:S02]  /*09f0*/  @!P0 MOV R6, 0x400 ;  /* 0x0000040000068802 */ /* 0x000fe40000000f00 */
[----:B--2---:R-:W-:Y:S01]  /*0a00*/  @!P2 LEA R21, R18, R11, 0x18 ;  /* 0x0000000b1215a211 */ /* 0x004fe200078ec0ff */
[----:B------:R-:W1:Y:S01]  /*0a10*/  SHFL.DOWN PT, R19, R16, 0x1, 0x1f ;  /* 0x08201f0010137f89 */ /* 0x000e6200000e0000 */
[----:B---3--:R-:W-:Y:S02]  /*0a20*/  @!P0 LEA R11, R13, R6, 0x18 ;  /* 0x000000060d0b8211 */ /* 0x008fe400078ec0ff */
[----:B------:R-:W-:Y:S01]  /*0a30*/  @!P0 SHF.R.S32.HI R6, RZ, 0x5, R8 ;  /* 0x00000005ff068819 */ /* 0x000fe20000011408 */
[----:B------:R-:W-:Y:S02]  /*0a40*/  @!P2 IMAD R8, R12, 0x8, R21 ;  /* 0x000000080c08a824 */ /* 0x000fe400078e0215 */
[----:B0-----:R-:W-:-:S02]  /*0a50*/  @!P0 FADD.FTZ R12, R10, R17 ;  /* 0x000000110a0c8221 */ /* 0x001fc40000010000 */
[----:B------:R-:W-:Y:S01]  /*0a60*/  @!P0 IMAD R6, R6, 0x8, R11 ;  /* 0x0000000806068824 */ /* 0x000fe200078e020b */
        /* <DEDUP_REMOVED lines=27> */
.L_x_2431:
[----:B01----:R-:W-:Y:S01]  /*0c20*/  FADD.FTZ R10, R10, R13 ;  /* 0x0000000d0a0a7221 */ /* 0x003fe20000010000 */
[----:B--2---:R-:W-:-:S07]  /*0c30*/  FADD.FTZ R11, R11, R4 ;  /* 0x000000040b0b7221 */ /* 0x004fce0000010000 */
.L_x_2409:
[----:B------:R-:W-:Y:S05]  /*0c40*/  BSYNC B0 ;  /* 0x0000000000007941 */ /* 0x000fea0003800000 */
.L_x_2408:
        /* <DEDUP_REMOVED lines=40> */
.L_x_2417:
[----:B------:R-:W0:Y:S01]  /*0ed0*/  S2R R25, SR_TID.X ;  /* 0x0000000000197919 */ /* 0x000e220000002100 */
        /* <DEDUP_REMOVED lines=18> */
[----:B------:R-:W-:-:S07]  /*1000*/  LEA.HI.X.SX32 R24, R15, R24, 0x1, P1 ;  /* 0x000000180f187211 */ /* 0x000fce00008f0eff */
.L_x_2416:
[C---:B------:R-:W-:Y:S02]  /*1010*/  IMAD R6, R25.reuse, UR16, RZ ;  /* 0x0000001019067c24 */ /* 0x040fe4000f8e02ff */
[----:B------:R-:W-:-:S03]  /*1020*/  IMAD R7, R25, UR13, RZ ;  /* 0x0000000d19077c24 */ /* 0x000fc6000f8e02ff */
[C---:B------:R-:W-:Y:S02]  /*1030*/  IADD3 R8, P1, R6.reuse, R21, RZ ;  /* 0x0000001506087210 */ /* 0x040fe40007f3e0ff */
[C---:B------:R-:W-:Y:S02]  /*1040*/  IADD3 R10, P0, R7.reuse, R19, RZ ;  /* 0x00000013070a7210 */ /* 0x040fe40007f1e0ff */
[----:B------:R-:W-:Y:S02]  /*1050*/  LEA.HI.X.SX32 R9, R6, R24, 0x1, P1 ;  /* 0x0000001806097211 */ /* 0x000fe400008f0eff */
[C---:B------:R-:W-:Y:S02]  /*1060*/  LEA R6, P1, R8.reuse, UR18, 0x2 ;  /* 0x0000001208067c11 */ /* 0x040fe4000f8210ff */
[----:B------:R-:W-:Y:S02]  /*1070*/  LEA.HI.X.SX32 R11, R7, R22, 0x1, P0 ;  /* 0x00000016070b7211 */ /* 0x000fe400000f0eff */
[----:B------:R-:W-:-:S02]  /*1080*/  LEA.HI.X R7, R8, UR19, R9, 0x2, P1 ;  /* 0x0000001308077c11 */ /* 0x000fc400088f1409 */
[----:B------:R-:W-:-:S03]  /*1090*/  LEA R8, P0, R10, UR14, 0x2 ;  /* 0x0000000e0a087c11 */ /* 0x000fc6000f8010ff */
[----:B------:R-:W2:Y:S01]  /*10a0*/  LDG.E R6, desc[UR8][R6.64] ;  /* 0x0000000806067981 */ /* 0x000ea2000c1e1900 */
[----:B------:R-:W-:-:S05]  /*10b0*/  LEA.HI.X R9, R10, UR15, R11, 0x2, P0 ;  /* 0x0000000f0a097c11 */ /* 0x000fca00080f140b */
[----:B------:R-:W3:Y:S01]  /*10c0*/  LDG.E R8, desc[UR8][R8.64] ;  /* 0x0000000808087981 */ /* 0x000ee2000c1e1900 */
[----:B------:R-:W-:-:S05]  /*10d0*/  IMAD R26, R25, UR10, RZ ;  /* 0x0000000a191a7c24 */ /* 0x000fca000f8e02ff */
[----:B------:R-:W-:-:S04]  /*10e0*/  IADD3 R28, P0, R26, R20, RZ ;  /* 0x000000141a1c7210 */ /* 0x000fc80007f1e0ff */
[----:B------:R-:W-:Y:S01]  /*10f0*/  LEA.HI.X.SX32 R29, R26, R23, 0x1, P0 ;  /* 0x000000171a1d7211 */ /* 0x000fe200000f0eff */
[----:B------:R-:W-:Y:S02]  /*1100*/  VIADD R25, R25, UR5 ;  /* 0x0000000519197c36 */ /* 0x000fe40008000000 */
[----:B--2---:R-:W-:-:S04]  /*1110*/  FADD.FTZ R10, -R3, R6 ;  /* 0x00000006030a7221 */ /* 0x004fc80000010100 */
[----:B---3--:R-:W-:Y:S01]  /*1120*/  FFMA.FTZ R11, -R17, R10, R8 ;  /* 0x0000000a110b7223 */ /* 0x008fe20000010108 */
[----:B------:R-:W-:-:S03]  /*1130*/  LEA R10, P0, R28, UR20, 0x2 ;  /* 0x000000141c0a7c11 */ /* 0x000fc6000f8010ff */
[----:B------:R-:W-:Y:S01]  /*1140*/  FADD.FTZ R27, -R16, R11 ;  /* 0x0000000b101b7221 */ /* 0x000fe20000010100 */
[----:B------:R-:W-:-:S03]  /*1150*/  LEA.HI.X R11, R28, UR21, R29, 0x2, P0 ;  /* 0x000000151c0b7c11 */ /* 0x000fc600080f141d */
[----:B------:R-:W-:-:S05]  /*1160*/  FMUL.FTZ R27, R12, R27 ;  /* 0x0000001b0c1b7220 */ /* 0x000fca0000410000 */
[----:B------:R0:W-:Y:S01]  /*1170*/  STG.E desc[UR8][R10.64], R27 ;  /* 0x0000001b0a007986 */ /* 0x0001e2000c101908 */
[----:B------:R-:W-:-:S13]  /*1180*/  ISETP.GE.AND P0, PT, R25, R18, PT ;  /* 0x000000121900720c */ /* 0x000fda0003f06270 */
[----:B0-----:R-:W-:Y:S05]  /*1190*/  @!P0 BRA `(.L_x_2416) ;  /* 0xfffffffc009c8947 */ /* 0x001fea000383ffff */
.L_x_2415:
[----:B------:R-:W-:Y:S05]  /*11a0*/  BSYNC B1 ;  /* 0x0000000000017941 */ /* 0x000fea0003800000 */
.L_x_2414:
[----:B------:R-:W-:Y:S01]  /*11b0*/  VIADD R2, R2, UR6 ;  /* 0x0000000602027c36 */ /* 0x000fe20008000000 */
[----:B------:R-:W-:-:S04]  /*11c0*/  ULDC UR4, c[0x0][0x238] ;  /* 0x00008e0000047ab9 */ /* 0x000fc80000000800 */
[----:B------:R-:W-:-:S13]  /*11d0*/  ISETP.GE.AND P0, PT, R2, UR4, PT ;  /* 0x0000000402007c0c */ /* 0x000fda000bf06270 */
[----:B------:R-:W-:Y:S05]  /*11e0*/  @!P0 BRA `(.L_x_2417) ;  /* 0xfffffffc00388947 */ /* 0x000fea000383ffff */
[----:B------:R-:W-:Y:S05]  /*11f0*/  BRA `(.L_x_2412) ;  /* 0x0000000000907947 */ /* 0x000fea0003800000 */
.L_x_2413:
[----:B0-----:R-:W0:Y:S01]  /*1200*/  S2R R16, SR_TID.X ;  /* 0x0000000000107919 */ /* 0x001e220000002100 */
[----:B------:R-:W0:Y:S01]  /*1210*/  LDC R11, c[0x0][0x240] ;  /* 0x00009000ff0b7b82 */ /* 0x000e220000000800 */
        /* <DEDUP_REMOVED lines=8> */
[----:B------:R-:W-:Y:S02]  /*12a0*/  SHF.R.S32.HI R8, RZ, 0x1f, R14 ;  /* 0x0000001fff087819 */ /* 0x000fe4000001140e */
[----:B------:R-:W-:Y:S02]  /*12b0*/  IADD3 R10, P0, R13, R6, RZ ;  /* 0x000000060d0a7210 */ /* 0x000fe40007f1e0ff */
[----:B------:R-:W-:Y:S02]  /*12c0*/  IADD3 R3, P1, R14, R7, RZ ;  /* 0x000000070e037210 */ /* 0x000fe40007f3e0ff */
[----:B------:R-:W-:-:S02]  /*12d0*/  LEA.HI.X.SX32 R20, R6, R9, 0x1, P0 ;  /* 0x0000000906147211 */ /* 0x000fc400000f0eff */
[----:B------:R-:W-:-:S09]  /*12e0*/  LEA.HI.X.SX32 R17, R7, R8, 0x1, P1 ;  /* 0x0000000807117211 */ /* 0x000fd200008f0eff */
.L_x_2420:
[----:B0-----:R-:W-:-:S05]  /*12f0*/  IMAD R7, R16, UR17, RZ ;  /* 0x0000001110077c24 */ /* 0x001fca000f8e02ff */
[----:B------:R-:W-:-:S04]  /*1300*/  IADD3 R6, P0, R7, R10, RZ ;  /* 0x0000000a07067210 */ /* 0x000fc80007f1e0ff */
[----:B------:R-:W-:Y:S02]  /*1310*/  LEA.HI.X.SX32 R7, R7, R20, 0x1, P0 ;  /* 0x0000001407077211 */ /* 0x000fe400000f0eff */
[----:B------:R-:W-:-:S04]  /*1320*/  LEA R8, P0, R6, UR22, 0x2 ;  /* 0x0000001606087c11 */ /* 0x000fc8000f8010ff */
[----:B------:R-:W-:-:S06]  /*1330*/  LEA.HI.X R9, R6, UR23, R7, 0x2, P0 ;  /* 0x0000001706097c11 */ /* 0x000fcc00080f1407 */
[----:B------:R-:W2:Y:S01]  /*1340*/  LDG.E R9, desc[UR8][R8.64] ;  /* 0x0000000808097981 */ /* 0x000ea2000c1e1900 */
[C---:B------:R-:W-:Y:S01]  /*1350*/  IMAD R6, R16.reuse, UR24, RZ ;  /* 0x0000001810067c24 */ /* 0x040fe2000f8e02ff */
[----:B------:R-:W-:-:S04]  /*1360*/  IADD3 R16, R16, UR5, RZ ;  /* 0x0000000510107c10 */ /* 0x000fc8000fffe0ff */
[----:B------:R-:W-:-:S04]  /*1370*/  IADD3 R7, P0, R6, R3, RZ ;  /* 0x0000000306077210 */ /* 0x000fc80007f1e0ff */
[----:B------:R-:W-:Y:S02]  /*1380*/  LEA.HI.X.SX32 R18, R6, R17, 0x1, P0 ;  /* 0x0000001106127211 */ /* 0x000fe400000f0eff */
[----:B------:R-:W-:-:S04]  /*1390*/  LEA R6, P0, R7, UR26, 0x2 ;  /* 0x0000001a07067c11 */ /* 0x000fc8000f8010ff */
[----:B------:R-:W-:Y:S02]  /*13a0*/  LEA.HI.X R7, R7, UR27, R18, 0x2, P0 ;  /* 0x0000001b07077c11 */ /* 0x000fe400080f1412 */
[----:B------:R-:W-:Y:S01]  /*13b0*/  ISETP.GE.AND P0, PT, R16, R11, PT ;  /* 0x0000000b1000720c */ /* 0x000fe20003f06270 */
[----:B--2---:R-:W-:-:S05]  /*13c0*/  FMUL.FTZ R15, R12, R9 ;  /* 0x000000090c0f7220 */ /* 0x004fca0000410000 */
[----:B------:R0:W-:Y:S07]  /*13d0*/  STG.E desc[UR8][R6.64], R15 ;  /* 0x0000000f06007986 */ /* 0x0001ee000c101908 */
[----:B------:R-:W-:Y:S05]  /*13e0*/  @!P0 BRA `(.L_x_2420) ;  /* 0xfffffffc00c08947 */ /* 0x000fea000383ffff */
.L_x_2419:
[----:B------:R-:W-:Y:S05]  /*13f0*/  BSYNC B1 ;  /* 0x0000000000017941 */ /* 0x000fea0003800000 */
.L_x_2418:
[----:B------:R-:W-:Y:S01]  /*1400*/  VIADD R2, R2, UR6 ;  /* 0x0000000602027c36 */ /* 0x000fe20008000000 */
[----:B------:R-:W-:-:S04]  /*1410*/  ULDC UR4, c[0x0][0x238] ;  /* 0x00008e0000047ab9 */ /* 0x000fc80000000800 */
[----:B------:R-:W-:-:S13]  /*1420*/  ISETP.GE.AND P0, PT, R2, UR4, PT ;  /* 0x0000000402007c0c */ /* 0x000fda000bf06270 */
[----:B------:R-:W-:Y:S05]  /*1430*/  @!P0 BRA `(.L_x_2413) ;  /* 0xfffffffc00708947 */ /* 0x000fea000383ffff */
.L_x_2412:
[----:B------:R-:W-:Y:S05]  /*1440*/  BSYNC B0 ;  /* 0x0000000000007941 */ /* 0x000fea0003800000 */
.L_x_2411:
[----:B-----5:R-:W2:Y:S01]  /*1450*/  S2R R3, SR_TID.X ;  /* 0x0000000000037919 */ /* 0x020ea20000002100 */
[----:B------:R-:W3:Y:S08]  /*1460*/  LDC R2, c[0x0][0x278] ;  /* 0x00009e00ff027b82 */ /* 0x000ef00000000800 */
[----:B0-----:R-:W0:Y:S01]  /*1470*/  LDC R6, c[0x0][0x288] ;  /* 0x0000a200ff067b82 */ /* 0x001e220000000800 */
[----:B--2---:R-:W-:-:S04]  /*1480*/  ISETP.NE.AND P0, PT, R3, RZ, PT ;  /* 0x000000ff0300720c */ /* 0x004fc80003f05270 */
[----:B---3--:R-:W-:Y:S02]  /*1490*/  ISETP.LT.OR P1, PT, R2, 0x1, P0 ;  /* 0x000000010200780c */ /* 0x008fe40000721670 */
[----:B0-----:R-:W-:-:S11]  /*14a0*/  ISETP.LT.OR P0, PT, R6, 0x1, P0 ;  /* 0x000000010600780c */ /* 0x001fd60000701670 */
[----:B------:R-:W0:Y:S01]  /*14b0*/  @!P1 LDC R7, c[0x0][0x27c] ;  /* 0x00009f00ff079b82 */ /* 0x000e220000000800 */
        /* <DEDUP_REMOVED lines=12> */
.L_x_2410:
[----:B------:R-:W-:Y:S01]  /*1580*/  HFMA2.MMA R16, -RZ, RZ, 0, 9.5367431640625e-07 ;  /* 0x00000010ff107435 */ /* 0x000fe200000001ff */
[----:B-1----:R-:W-:Y:S02]  /*1590*/  IMAD.MOV.U32 R19, RZ, RZ, R10 ;  /* 0x000000ffff137224 */ /* 0x002fe400078e000a */
[----:B------:R-:W-:Y:S02]  /*15a0*/  IMAD.MOV.U32 R21, RZ, RZ, 0x1f ;  /* 0x0000001fff157424 */ /* 0x000fe400078e00ff */
[----:B------:R-:W-:-:S07]  /*15b0*/  IMAD.MOV.U32 R12, RZ, RZ, -0x1 ;  /* 0xffffffffff0c7424 */ /* 0x000fce00078e00ff */
[----:B-----5:R-:W-:Y:S05]  /*15c0*/  WARPSYNC.COLLECTIVE R12, `(.L_x_2421) ;  /* 0x000000000c087348 */ /* 0x020fea0003c00000 */
[----:B------:R0:W1:Y:S02]  /*15d0*/  SHFL.DOWN P0, R14, R19, R16, R21 ;  /* 0x08000010130e7389 */ /* 0x0000640000000015 */
[----:B01---5:R-:W-:Y:S01]  /*15e0*/  ENDCOLLECTIVE ;  /* 0x000000000000791b */ /* 0x023fe20003800000 */
.L_x_2421:
[----:B------:R-:W-:Y:S01]  /*15f0*/  IMAD.MOV.U32 R19, RZ, RZ, R11 ;  /* 0x000000ffff137224 */ /* 0x000fe200078e000b */
[----:B------:R-:W-:-:S07]  /*1600*/  MOV R13, R14 ;  /* 0x0000000e000d7202 */ /* 0x000fce0000000f00 */
[----:B------:R-:W-:Y:S05]  /*1610*/  WARPSYNC.COLLECTIVE R12, `(.L_x_2422) ;  /* 0x000000000c087348 */ /* 0x000fea0003c00000 */
[----:B------:R0:W1:Y:S02]  /*1620*/  SHFL.DOWN P0, R14, R19, R16, R21 ;  /* 0x08000010130e7389 */ /* 0x0000640000000015 */
[----:B01----:R-:W-:Y:S01]  /*1630*/  ENDCOLLECTIVE ;  /* 0x000000000000791b */ /* 0x003fe20003800000 */
.L_x_2422:
[----:B------:R-:W-:Y:S01]  /*1640*/  FADD.FTZ R13, R10, R13 ;  /* 0x0000000d0a0d7221 */ /* 0x000fe20000010000 */
[----:B------:R-:W-:-:S03]  /*1650*/  HFMA2.MMA R16, -RZ, RZ, 0, 4.76837158203125e-07 ;  /* 0x00000008ff107435 */ /* 0x000fc600000001ff */
[----:B------:R-:W-:Y:S01]  /*1660*/  IMAD.MOV.U32 R19, RZ, RZ, R13 ;  /* 0x000000ffff137224 */ /* 0x000fe200078e000d */
[----:B------:R-:W-:-:S07]  /*1670*/  MOV R4, R14 ;  /* 0x0000000e00047202 */ /* 0x000fce0000000f00 */
[----:B------:R-:W-:Y:S05]  /*1680*/  WARPSYNC.COLLECTIVE R12, `(.L_x_2423) ;  /* 0x000000000c087348 */ /* 0x000fea0003c00000 */
[----:B------:R0:W1:Y:S02]  /*1690*/  SHFL.DOWN P0, R14, R19, R16, R21 ;  /* 0x08000010130e7389 */ /* 0x0000640000000015 */
[----:B01----:R-:W-:Y:S01]  /*16a0*/  ENDCOLLECTIVE ;  /* 0x000000000000791b */ /* 0x003fe20003800000 */
.L_x_2423:
[----:B------:R-:W-:-:S05]  /*16b0*/  FADD.FTZ R4, R11, R4 ;  /* 0x000000040b047221 */ /* 0x000fca0000010000 */
[----:B------:R-:W-:Y:S01]  /*16c0*/  MOV R19, R4 ;  /* 0x0000000400137202 */ /* 0x000fe20000000f00 */
[----:B------:R-:W-:-:S07]  /*16d0*/  IMAD.MOV.U32 R6, RZ, RZ, R14 ;  /* 0x000000ffff067224 */ /* 0x000fce00078e000e */
[----:B------:R-:W-:Y:S05]  /*16e0*/  WARPSYNC.COLLECTIVE R12, `(.L_x_2424) ;  /* 0x000000000c087348 */ /* 0x000fea0003c00000 */
[----:B------:R0:W1:Y:S02]  /*16f0*/  SHFL.DOWN P0, R14, R19, R16, R21 ;  /* 0x08000010130e7389 */ /* 0x0000640000000015 */
[----:B01----:R-:W-:Y:S01]  /*1700*/  ENDCOLLECTIVE ;  /* 0x000000000000791b */ /* 0x003fe20003800000 */
.L_x_2424:
[----:B------:R-:W-:-:S05]  /*1710*/  FADD.FTZ R6, R13, R6 ;  /* 0x000000060d067221 */ /* 0x000fca0000010000 */
[----:B------:R-:W-:Y:S01]  /*1720*/  MOV R19, R6 ;  /* 0x0000000600137202 */ /* 0x000fe20000000f00 */
[----:B------:R-:W-:Y:S02]  /*1730*/  IMAD.MOV.U32 R16, RZ, RZ, 0x4 ;  /* 0x00000004ff107424 */ /* 0x000fe400078e00ff */
[----:B------:R-:W-:-:S07]  /*1740*/  IMAD.MOV.U32 R15, RZ, RZ, R14 ;  /* 0x000000ffff0f7224 */ /* 0x000fce00078e000e */
[----:B------:R-:W-:Y:S05]  /*1750*/  WARPSYNC.COLLECTIVE R12, `(.L_x_2425) ;  /* 0x000000000c087348 */ /* 0x000fea0003c00000 */
[----:B------:R0:W1:Y:S02]  /*1760*/  SHFL.DOWN P0, R14, R19, R16, R21 ;  /* 0x08000010130e7389 */ /* 0x0000640000000015 */
[----:B01----:R-:W-:Y:S01]  /*1770*/  ENDCOLLECTIVE ;  /* 0x000000000000791b */ /* 0x003fe20003800000 */
.L_x_2425:
[----:B------:R-:W-:-:S04]  /*1780*/  FADD.FTZ R15, R4, R15 ;  /* 0x0000000f040f7221 */ /* 0x000fc80000010000 */
[----:B------:R-:W-:Y:S01]  /*1790*/  IMAD.MOV.U32 R19, RZ, RZ, R15 ;  /* 0x000000ffff137224 */ /* 0x000fe200078e000f */
[----:B------:R-:W-:-:S07]  /*17a0*/  MOV R17, R14 ;  /* 0x0000000e00117202 */ /* 0x000fce0000000f00 */
[----:B------:R-:W-:Y:S05]  /*17b0*/  WARPSYNC.COLLECTIVE R12, `(.L_x_2426) ;  /* 0x000000000c087348 */ /* 0x000fea0003c00000 */
[----:B------:R0:W1:Y:S02]  /*17c0*/  SHFL.DOWN P0, R14, R19, R16, R21 ;  /* 0x08000010130e7389 */ /* 0x0000640000000015 */
[----:B01----:R-:W-:Y:S01]  /*17d0*/  ENDCOLLECTIVE ;  /* 0x000000000000791b */ /* 0x003fe20003800000 */
.L_x_2426:
[----:B------:R-:W-:Y:S01]  /*17e0*/  FADD.FTZ R17, R6, R17 ;  /* 0x0000001106117221 */ /* 0x000fe20000010000 */
[----:B------:R-:W-:-:S03]  /*17f0*/  HFMA2.MMA R16, -RZ, RZ, 0, 1.1920928955078125e-07 ;  /* 0x00000002ff107435 */ /* 0x000fc600000001ff */
[----:B------:R-:W-:Y:S01]  /*1800*/  IMAD.MOV.U32 R19, RZ, RZ, R17 ;  /* 0x000000ffff137224 */ /* 0x000fe200078e0011 */
[----:B------:R-:W-:-:S07]  /*1810*/  MOV R8, R14 ;  /* 0x0000000e00087202 */ /* 0x000fce0000000f00 */
[----:B------:R-:W-:Y:S05]  /*1820*/  WARPSYNC.COLLECTIVE R12, `(.L_x_2427) ;  /* 0x000000000c087348 */ /* 0x000fea0003c00000 */
[----:B------:R0:W1:Y:S02]  /*1830*/  SHFL.DOWN P0, R14, R19, R16, R21 ;  /* 0x08000010130e7389 */ /* 0x0000640000000015 */
[----:B01----:R-:W-:Y:S01]  /*1840*/  ENDCOLLECTIVE ;  /* 0x000000000000791b */ /* 0x003fe20003800000 */
.L_x_2427:
[----:B------:R-:W-:-:S05]  /*1850*/  FADD.FTZ R8, R15, R8 ;  /* 0x000000080f087221 */ /* 0x000fca0000010000 */
[----:B------:R-:W-:Y:S01]  /*1860*/  MOV R19, R8 ;  /* 0x0000000800137202 */ /* 0x000fe20000000f00 */
[----:B------:R-:W-:-:S07]  /*1870*/  IMAD.MOV.U32 R10, RZ, RZ, R14 ;  /* 0x000000ffff0a7224 */ /* 0x000fce00078e000e */
[----:B------:R-:W-:Y:S05]  /*1880*/  WARPSYNC.COLLECTIVE R12, `(.L_x_2428) ;  /* 0x000000000c087348 */ /* 0x000fea0003c00000 */
[----:B------:R0:W1:Y:S02]  /*1890*/  SHFL.DOWN P0, R14, R19, R16, R21 ;  /* 0x08000010130e7389 */ /* 0x0000640000000015 */
[----:B01----:R-:W-:Y:S01]  /*18a0*/  ENDCOLLECTIVE ;  /* 0x000000000000791b */ /* 0x003fe20003800000 */
.L_x_2428:
[----:B------:R-:W-:-:S05]  /*18b0*/  FADD.FTZ R10, R17, R10 ;  /* 0x0000000a110a7221 */ /* 0x000fca0000010000 */
[----:B------:R-:W-:Y:S01]  /*18c0*/  MOV R19, R10 ;  /* 0x0000000a00137202 */ /* 0x000fe20000000f00 */
[----:B------:R-:W-:Y:S02]  /*18d0*/  IMAD.MOV.U32 R16, RZ, RZ, 0x1 ;  /* 0x00000001ff107424 */ /* 0x000fe400078e00ff */
[----:B------:R-:W-:-:S07]  /*18e0*/  IMAD.MOV.U32 R11, RZ, RZ, R14 ;  /* 0x000000ffff0b7224 */ /* 0x000fce00078e000e */
[----:B------:R-:W-:Y:S05]  /*18f0*/  WARPSYNC.COLLECTIVE R12, `(.L_x_2429) ;  /* 0x000000000c087348 */ /* 0x000fea0003c00000 */
[----:B------:R0:W1:Y:S02]  /*1900*/  SHFL.DOWN P0, R14, R19, R16, R21 ;  /* 0x08000010130e7389 */ /* 0x0000640000000015 */
[----:B01----:R-:W-:Y:S01]  /*1910*/  ENDCOLLECTIVE ;  /* 0x000000000000791b */ /* 0x003fe20003800000 */
.L_x_2429:
[----:B------:R-:W-:-:S04]  /*1920*/  FADD.FTZ R11, R8, R11 ;  /* 0x0000000b080b7221 */ /* 0x000fc80000010000 */
[----:B------:R-:W-:Y:S01]  /*1930*/  IMAD.MOV.U32 R19, RZ, RZ, R11 ;  /* 0x000000ffff137224 */ /* 0x000fe200078e000b */
[----:B------:R-:W-:-:S07]  /*1940*/  MOV R13, R14 ;  /* 0x0000000e000d7202 */ /* 0x000fce0000000f00 */
[----:B------:R-:W-:Y:S05]  /*1950*/  WARPSYNC.COLLECTIVE R12, `(.L_x_2430) ;  /* 0x000000000c087348 */ /* 0x000fea0003c00000 */
[----:B------:R0:W1:Y:S02]  /*1960*/  SHFL.DOWN P0, R14, R19, R16, R21 ;  /* 0x08000010130e7389 */ /* 0x0000640000000015 */
[----:B01----:R-:W-:Y:S01]  /*1970*/  ENDCOLLECTIVE ;  /* 0x000000000000791b */ /* 0x003fe20003800000 */
.L_x_2430:
[----:B------:R-:W-:Y:S01]  /*1980*/  MOV R4, R14 ;  /* 0x0000000e00047202 */ /* 0x000fe20000000f00 */
[----:B------:R-:W-:Y:S06]  /*1990*/  BRA `(.L_x_2431) ;  /* 0xfffffff000a07947 */ /* 0x000fec000383ffff */
        .weak           $__internal_47_$__cuda_sm20_dblrcp_rn_slowpath_v3
        .type           $__internal_47_$__cuda_sm20_dblrcp_rn_slowpath_v3,@function
        .size           $__internal_47_$__cuda_sm20_dblrcp_rn_slowpath_v3,(.L_x_28258 - $__internal_47_$__cuda_sm20_dblrcp_rn_slowpath_v3)
$__internal_47_$__cuda_sm20_dblrcp_rn_slowpath_v3:
[----:B------:R-:W-:Y:S01]  /*19a0*/  IMAD.MOV.U32 R2, RZ, RZ, R6 ;  /* 0x000000ffff027224 */ /* 0x000fe200078e0006 */
        /* <DEDUP_REMOVED lines=24> */
.L_x_2434:
        /* <DEDUP_REMOVED lines=10> */
.L_x_2432:
[----:B------:R-:W-:Y:S02]  /*1bd0*/  LOP3.LUT R7, R3, 0x80000, RZ, 0xfc, !PT ;  /* 0x0008000003077812 */ /* 0x000fe400078efcff */
[----:B------:R-:W-:-:S07]  /*1be0*/  MOV R6, R2 ;  /* 0x0000000200067202 */ /* 0x000fce0000000f00 */
.L_x_2433:
[----:B------:R-:W-:Y:S01]  /*1bf0*/  IMAD.MOV.U32 R2, RZ, RZ, R0 ;  /* 0x000000ffff027224 */ /* 0x000fe200078e0000 */
[----:B------:R-:W-:-:S04]  /*1c00*/  MOV R3, 0x0 ;  /* 0x0000000000037802 */ /* 0x000fc80000000f00 */
[----:B------:R-:W-:Y:S05]  /*1c10*/  RET.REL.NODEC R2 `(_ZN2at6native26batch_norm_backward_kernelIfffiEEvNS_27GenericPackedTensorAccessorIKT_Lm3ENS_16DefaultPtrTraitsET2_EES7_NS2_IS3_Lm3ES5_S6_EENS2_IT0_Lm1ES5_S6_EESA_NS2_IKS9_Lm1ES5_S6_EESC_SC_NS2_IKT1_Lm1ES5_S6_EESF_bSD_) ;  /* 0xffffffe002f87950 */ /* 0x000fea0003c3ffff */
.L_x_2435:
        /* <DEDUP_REMOVED lines=14> */
.L_x_28258:


//--------------------- .text._ZN2at6native26batch_norm_backward_kernelIdddiEEvNS_27GenericPackedTensorAccessorIKT_Lm3ENS_16DefaultPtrTraitsET2_EES7_NS2_IS3_Lm3ES5_S6_EENS2_IT0_Lm1ES5_S6_EESA_NS2_IKS9_Lm1ES5_S6_EESC_SC_NS2_IKT1_Lm1ES5_S6_EESF_bSD_ --------------------------
	.section	.text._ZN2at6native26batch_norm_backward_kernelIdddiEEvNS_27GenericPackedTensorAccessorIKT_Lm3ENS_16DefaultPtrTraitsET2_EES7_NS2_IS3_Lm3ES5_S6_EENS2_IT0_Lm1ES5_S6_EESA_NS2_IKS9_Lm1ES5_S6_EESC_SC_NS2_IKT1_Lm1ES5_S6_EESF_bSD_,"ax",@progbits
	.align	128
        .global         _ZN2at6native26batch_norm_backward_kernelIdddiEEvNS_27GenericPackedTensorAccessorIKT_Lm3ENS_16DefaultPtrTraitsET2_EES7_NS2_IS3_Lm3ES5_S6_EENS2_IT0_Lm1ES5_S6_EESA_NS2_IKS9_Lm1ES5_S6_EESC_SC_NS2_IKT1_Lm1ES5_S6_EESF_bSD_
        .type           _ZN2at6native26batch_norm_backward_kernelIdddiEEvNS_27GenericPackedTensorAccessorIKT_Lm3ENS_16DefaultPtrTraitsET2_EES7_NS2_IS3_Lm3ES5_S6_EENS2_IT0_Lm1ES5_S6_EESA_NS2_IKS9_Lm1ES5_S6_EESC_SC_NS2_IKT1_Lm1ES5_S6_EESF_bSD_,@function
        .size           _ZN2at6native26batch_norm_backward_kernelIdddiEEvNS_27GenericPackedTensorAccessorIKT_Lm3ENS_16DefaultPtrTraitsET2_EES7_NS2_IS3_Lm3ES5_S6_EENS2_IT0_Lm1ES5_S6_EESA_NS2_IKS9_Lm1ES5_S6_EESC_SC_NS2_IKT1_Lm1ES5_S6_EESF_bSD_,(.L_x_28260 - _ZN2at6native26batch_norm_backward_kernelIdddiEEvNS_27GenericPackedTensorAccessorIKT_Lm3ENS_16DefaultPtrTraitsET2_EES7_NS2_IS3_Lm3ES5_S6_EENS2_IT0_Lm1ES5_S6_EESA_NS2_IKS9_Lm1ES5_S6_EESC_SC_NS2_IKT1_Lm1ES5_S6_EESF_bSD_)
        .other          _ZN2at6native26batch_norm_backward_kernelIdddiEEvNS_27GenericPackedTensorAccessorIKT_Lm3ENS_16DefaultPtrTraitsET2_EES7_NS2_IS3_Lm3ES5_S6_EENS2_IT0_Lm1ES5_S6_EESA_NS2_IKS9_Lm1ES5_S6_EESC_SC_NS2_IKT1_Lm1ES5_S6_EESF_bSD_,@"STO_CUDA_ENTRY STV_DEFAULT"
_ZN2at6native26batch_norm_backward_kernelIdddiEEvNS_27GenericPackedTensorAccessorIKT_Lm3ENS_16DefaultPtrTraitsET2_EES7_NS2_IS3_Lm3ES5_S6_EENS2_IT0_Lm1ES5_S6_EESA_NS2_IKS9_Lm1ES5_S6_EESC_SC_NS2_IKT1_Lm1ES5_S6_EESF_bSD_:
.text._ZN2at6native26batch_norm_backward_kernelIdddiEEvNS_27GenericPackedTensorAccessorIKT_Lm3ENS_16DefaultPtrTraitsET2_EES7_NS2_IS3_Lm3ES5_S6_EENS2_IT0_Lm1ES5_S6_EESA_NS2_IKS9_Lm1ES5_S6_EESC_SC_NS2_IKT1_Lm1ES5_S6_EESF_bSD_:
        /* <DEDUP_REMOVED lines=12> */
[----:B-1----:R-:W-:-:S06]  /*00c0*/  IMAD.WIDE R14, R3, 0x8, R14 ;  /* 0x00000008030e7825 */ /* 0x002fcc00078e020e */
[----:B------:R-:W5:Y:S01]  /*00d0*/  LDG.E.64 R14, desc[UR8][R14.64] ;  /* 0x000000080e0e7981 */ /* 0x000f62000c1e1b00 */
[----:B------:R-:W-:-:S04]  /*00e0*/  UIMAD UR6, UR7, UR6, URZ ;  /* 0x00000006070672a4 */ /* 0x000fc8000f8e023f */
[----:B------:R-:W-:-:S06]  /*00f0*/  UIMAD.WIDE UR4, UR6, 0x8, UR4 ;  /* 0x00000008060478a5 */ /* 0x000fcc000f8e0204 */
[----:B------:R-:W-:Y:S02]  /*0100*/  IMAD.U32 R16, RZ, RZ, UR4 ;  /* 0x00000004ff107e24 */ /* 0x000fe4000f8e00ff */
[----:B------:R-:W-:Y:S01]  /*0110*/  IMAD.U32 R17, RZ, RZ, UR5 ;  /* 0x00000005ff117e24 */ /* 0x000fe2000f8e00ff */
[----:B------:R-:W-:Y:S06]  /*0120*/  BRA `(.L_x_2437) ;  /* 0x0000000000b87947 */ /* 0x000fec0003800000 */
.L_x_2436:
[----:B------:R-:W0:Y:S01]  /*0130*/  LDC R5, c[0x0][0x2bc] ;  /* 0x0000af00ff057b82 */ /* 0x000e220000000800 */
[----:B------:R-:W-:-:S07]  /*0140*/  ULDC.64 UR4, c[0x0][0x2e8] ;  /* 0x0000ba0000047ab9 */ /* 0x000fce0000000a00 */
[----:B------:R-:W1:Y:S01]  /*0150*/  LDC.64 R2, c[0x0][0x2b0] ;  /* 0x0000ac00ff027b82 */ /* 0x000e620000000a00 */
[----:B------:R-:W-:Y:S02]  /*0160*/  IMAD.MOV.U32 R10, RZ, RZ, 0x0 ;  /* 0x00000000ff0a7424 */ /* 0x000fe400078e00ff */
[----:B------:R-:W-:-:S05]  /*0170*/  IMAD.MOV.U32 R11, RZ, RZ, 0x3fd80000 ;  /* 0x3fd80000ff0b7424 */ /* 0x000fca00078e00ff */
[----:B------:R-:W2:Y:S01]  /*0180*/  LDC R19, c[0x0][0x2ac] ;  /* 0x0000ab00ff137b82 */ /* 0x000ea20000000800 */
[----:B0-----:R-:W-:-:S07]  /*0190*/  IMAD R5, R5, UR7, RZ ;  /* 0x0000000705057c24 */ /* 0x001fce000f8e02ff */
[----:B------:R-:W0:Y:S01]  /*01a0*/  LDC.64 R16, c[0x0][0x2a0] ;  /* 0x0000a800ff107b82 */ /* 0x000e220000000a00 */
[----:B-1----:R-:W-:-:S06]  /*01b0*/  IMAD.WIDE R2, R5, 0x8, R2 ;  /* 0x0000000805027825 */ /* 0x002fcc00078e0202 */
[----:B------:R-:W3:Y:S01]  /*01c0*/  LDG.E.64 R2, desc[UR8][R2.64] ;  /* 0x0000000802027981 */ /* 0x000ee2000c1e1b00 */
[----:B--2---:R-:W-:-:S04]  /*01d0*/  IMAD R19, R19, UR7, RZ ;  /* 0x0000000713137c24 */ /* 0x004fc8000f8e02ff */
[----:B0-----:R-:W-:Y:S01]  /*01e0*/  IMAD.WIDE R16, R19, 0x8, R16 ;  /* 0x0000000813107825 */ /* 0x001fe200078e0210 */
[----:B---3--:R-:W-:-:S06]  /*01f0*/  DADD R4, R2, UR4 ;  /* 0x0000000402047e29 */ /* 0x008fcc0008000000 */
        /* <DEDUP_REMOVED lines=15> */
[----:B------:R-:W-:Y:S05]  /*02f0*/  CALL.REL.NOINC `($__internal_49_$__cuda_sm20_dsqrt_rn_f64_mediumpath_v1) ;  /* 0x0000001c00f47944 */ /* 0x000fea0003c00000 */
.L_x_2438:
[----:B------:R-:W0:Y:S01]  /*0300*/  MUFU.RCP64H R3, R13 ;  /* 0x0000000d00037308 */ /* 0x000e220000001800 */
        /* <DEDUP_REMOVED lines=9> */
[----:B------:R-:W-:Y:S01]  /*03a0*/  IMAD.MOV.U32 R6, RZ, RZ, R12 ;  /* 0x000000ffff067224 */ /* 0x000fe200078e000c */
[----:B------:R-:W-:Y:S01]  /*03b0*/  MOV R12, 0x3f0 ;  /* 0x000003f0000c7802 */ /* 0x000fe20000000f00 */
[----:B------:R-:W-:Y:S02]  /*03c0*/  IMAD.MOV.U32 R7, RZ, RZ, R13 ;  /* 0x000000ffff077224 */ /* 0x000fe400078e000d */
[----:B------:R-:W-:-:S07]  /*03d0*/  VIADD R22, R0, 0xfff00000 ;  /* 0xfff0000000167836 */ /* 0x000fce0000000000 */
[----:B------:R-:W-:Y:S05]  /*03e0*/  CALL.REL.NOINC `($__internal_48_$__cuda_sm20_dblrcp_rn_slowpath_v3) ;  /* 0x0000001c001c7944 */ /* 0x000fea0003c00000 */
[----:B------:R-:W-:Y:S02]  /*03f0*/  IMAD.MOV.U32 R14, RZ, RZ, R20 ;  /* 0x000000ffff0e7224 */ /* 0x000fe400078e0014 */
[----:B------:R-:W-:-:S07]  /*0400*/  IMAD.MOV.U32 R15, RZ, RZ, R21 ;  /* 0x000000ffff0f7224 */ /* 0x000fce00078e0015 */
.L_x_2437:
[----:B------:R-:W5:Y:S01]  /*0410*/  LDG.E.64 R16, desc[UR8][R16.64] ;  /* 0x0000000810107981 */ /* 0x000f62000c1e1b00 */
[----:B------:R-:W0:Y:S01]  /*0420*/  LDC R0, c[0x0][0x298] ;  /* 0x0000a600ff007b82 */ /* 0x000e220000000800 */
[----:B------:R-:W-:Y:S01]  /*0430*/  MOV R18, 0x0 ;  /* 0x0000000000127802 */ /* 0x000fe20000000f00 */
[----:B------:R-:W-:Y:S01]  /*0440*/  IMAD.MOV.U32 R19, RZ, RZ, 0x3ff00000 ;  /* 0x3ff00000ff137424 */ /* 0x000fe200078e00ff */
        /* <DEDUP_REMOVED lines=10> */
[----:B--2---:R-:W-:-:S04]  /*04f0*/  @P0 IMAD.WIDE R8, R3, 0x8, R8 ;  /* 0x0000000803080825 */ /* 0x004fc800078e0208 */
[----:B------:R-:W-:Y:S01]  /*0500*/  IMAD.U32 R3, RZ, RZ, UR4 ;  /* 0x00000004ff037e24 */ /* 0x000fe2000f8e00ff */
[----:B------:R0:W5:Y:S04]  /*0510*/  @P0 LDG.E.64 R18, desc[UR8][R8.64] ;  /* 0x0000000808120981 */ /* 0x000168000c1e1b00 */
[----:B-1----:R-:W-:Y:S01]  /*0520*/  ISETP.GE.AND P0, PT, R12, R3, PT ;  /* 0x000000030c00720c */ /* 0x002fe20003f06270 */
[----:B------:R-:W-:-:S12]  /*0530*/  BSSY B0, `(.L_x_2439) ;  /* 0x0000035000007945 */ /* 0x000fd80003800000 */
[----:B------:R-:W-:Y:S02]  /*0540*/  @P0 CS2R R6, SRZ ;  /* 0x0000000000060805 */ /* 0x000fe4000001ff00 */
[----:B------:R-:W-:Y:S01]  /*0550*/  @P0 CS2R R4, SRZ ;  /* 0x0000000000040805 */ /* 0x000fe2000001ff00 */
[----:B0-----:R-:W-:Y:S06]  /*0560*/  @P0 BRA `(.L_x_2440) ;  /* 0x0000000000c40947 */ /* 0x001fec0003800000 */
[----:B------:R-:W0:Y:S01]  /*0570*/  LDC R21, c[0x0][0x248] ;  /* 0x00009200ff157b82 */ /* 0x000e220000000800 */
[----:B------:R-:W1:Y:S01]  /*0580*/  S2R R0, SR_TID.X ;  /* 0x0000000000007919 */ /* 0x000e620000002100 */
[----:B------:R-:W-:Y:S01]  /*0590*/  IMAD.MOV.U32 R22, RZ, RZ, R12 ;  /* 0x000000ffff167224 */ /* 0x000fe200078e000c */
[----:B------:R-:W-:Y:S02]  /*05a0*/  CS2R R4, SRZ ;  /* 0x0000000000047805 */ /* 0x000fe4000001ff00 */
[----:B------:R-:W-:-:S03]  /*05b0*/  CS2R R6, SRZ ;  /* 0x0000000000067805 */ /* 0x000fc6000001ff00 */
[----:B------:R-:W2:Y:S08]  /*05c0*/  LDC R23, c[0x0][0x228] ;  /* 0x00008a00ff177b82 */ /* 0x000eb00000000800 */
[----:B------:R-:W3:Y:S08]  /*05d0*/  LDC R13, c[0x0][0x4] ;  /* 0x00000100ff0d7b82 */ /* 0x000ef00000000800 */
[----:B------:R-:W4:Y:S01]  /*05e0*/  LDC R20, c[0x0][RZ] ;  /* 0x00000000ff147b82 */ /* 0x000f220000000800 */
[----:B0-----:R-:W-:-:S02]  /*05f0*/  IMAD R21, R21, UR7, RZ ;  /* 0x0000000715157c24 */ /* 0x001fc4000f8e02ff */
[----:B-12---:R-:W-:-:S07]  /*0600*/  IMAD R23, R23, UR7, RZ ;  /* 0x0000000717177c24 */ /* 0x006fce000f8e02ff */
.L_x_2444:
        /* <DEDUP_REMOVED lines=15> */
.L_x_2443:
[C---:B------:R-:W-:Y:S02]  /*0700*/  IMAD R2, R27.reuse, UR12, RZ ;  /* 0x0000000c1b027c24 */ /* 0x040fe4000f8e02ff */
[----:B------:R-:W-:-:S03]  /*0710*/  IMAD R3, R27, UR6, RZ ;  /* 0x000000061b037c24 */ /* 0x000fc6000f8e02ff */
[----:B------:R-:W-:-:S04]  /*0720*/  IADD3 R9, P0, R2, R26, RZ ;  /* 0x0000001a02097210 */ /* 0x000fc80007f1e0ff */
[----:B------:R-:W-:Y:S02]  /*0730*/  LEA.HI.X.SX32 R2, R2, R29, 0x1, P0 ;  /* 0x0000001d02027211 */ /* 0x000fe400000f0eff */
[----:B------:R-:W-:Y:S02]  /*0740*/  LEA R8, P1, R9, UR14, 0x3 ;  /* 0x0000000e09087c11 */ /* 0x000fe4000f8218ff */
[----:B------:R-:W-:Y:S02]  /*0750*/  IADD3 R10, P0, R3, R24, RZ ;  /* 0x00000018030a7210 */ /* 0x000fe40007f1e0ff */
[----:B------:R-:W-:Y:S02]  /*0760*/  LEA.HI.X R9, R9, UR15, R2, 0x3, P1 ;  /* 0x0000000f09097c11 */ /* 0x000fe400088f1c02 */
[----:B------:R-:W-:Y:S02]  /*0770*/  LEA.HI.X.SX32 R3, R3, R28, 0x1, P0 ;  /* 0x0000001c03037211 */ /* 0x000fe400000f0eff */
[----:B------:R-:W-:-:S02]  /*0780*/  LEA R2, P0, R10, UR10, 0x3 ;  /* 0x0000000a0a027c11 */ /* 0x000fc4000f8018ff */
[----:B------:R-:W2:Y:S02]  /*0790*/  LDG.E.64 R8, desc[UR8][R8.64] ;  /* 0x0000000808087981 */ /* 0x000ea4000c1e1b00 */
[----:B------:R-:W-:-:S06]  /*07a0*/  LEA.HI.X R3, R10, UR11, R3, 0x3, P0 ;  /* 0x0000000b0a037c11 */ /* 0x000fcc00080f1c03 */
[----:B------:R-:W3:Y:S01]  /*07b0*/  LDG.E.64 R2, desc[UR8][R2.64] ;  /* 0x0000000802027981 */ /* 0x000ee2000c1e1b00 */
[----:B----4-:R-:W-:-:S05]  /*07c0*/  IMAD.IADD R27, R20, 0x1, R27 ;  /* 0x00000001141b7824 */ /* 0x010fca00078e021b */
[----:B------:R-:W-:Y:S01]  /*07d0*/  ISETP.GE.AND P0, PT, R27, R25, PT ;  /* 0x000000191b00720c */ /* 0x000fe20003f06270 */
[----:B--2--5:R-:W-:Y:S02]  /*07e0*/  DADD R10, -R16, R8 ;  /* 0x00000000100a7229 */ /* 0x024fe40000000108 */
[----:B---3--:R-:W-:-:S06]  /*07f0*/  DADD R6, R2, R6 ;  /* 0x0000000002067229 */ /* 0x008fcc0000000006 */
[----:B------:R-:W-:-:S04]  /*0800*/  DFMA R4, R10, R2, R4 ;  /* 0x000000020a04722b */ /* 0x000fc80000000004 */
[----:B------:R-:W-:Y:S07]  /*0810*/  @!P0 BRA `(.L_x_2443) ;  /* 0xfffffffc00b88947 */ /* 0x000fee000383ffff */
.L_x_2442:
[----:B------:R-:W-:Y:S05]  /*0820*/  BSYNC B1 ;  /* 0x0000000000017941 */ /* 0x000fea0003800000 */
.L_x_2441:
[----:B------:R-:W-:Y:S01]  /*0830*/  ULDC UR4, c[0x0][0x238] ;  /* 0x00008e0000047ab9 */ /* 0x000fe20000000800 */
[----:B---3--:R-:W-:Y:S01]  /*0840*/  IMAD.IADD R22, R13, 0x1, R22 ;  /* 0x000000010d167824 */ /* 0x008fe200078e0216 */
[----:B------:R-:W-:-:S04]  /*0850*/  MOV R3, UR4 ;  /* 0x0000000400037c02 */ /* 0x000fc80008000f00 */
[----:B------:R-:W-:-:S13]  /*0860*/  ISETP.GE.AND P0, PT, R22, R3, PT ;  /* 0x000000031600720c */ /* 0x000fda0003f06270 */
[----:B------:R-:W-:Y:S05]  /*0870*/  @!P0 BRA `(.L_x_2444) ;  /* 0xfffffffc00648947 */ /* 0x000fea000383ffff */
.L_x_2440:
[----:B------:R-:W-:Y:S05]  /*0880*/  BSYNC B0 ;  /* 0x0000000000007941 */ /* 0x000fea0003800000 */
.L_x_2439:
[----:B------:R-:W-:Y:S01]  /*0890*/  SHFL.DOWN PT, R9, R7, 0x10, 0x1f ;  /* 0x0a001f0007097f89 */ /* 0x000fe200000e0000 */
[----:B------:R-:W-:Y:S01]  /*08a0*/  ULDC UR5, c[0x0][0x0] ;  /* 0x0000000000057ab9 */ /* 0x000fe20000000800 */
[----:B------:R-:W-:Y:S01]  /*08b0*/  ULDC UR6, c[0x0][0x4] ;  /* 0x0000010000067ab9 */ /* 0x000fe20000000800 */
[----:B------:R-:W-:Y:S01]  /*08c0*/  BSSY B0, `(.L_x_2445) ;  /* 0x000005c000007945 */ /* 0x000fe20003800000 */
[----:B------:R-:W0:Y:S01]  /*08d0*/  SHFL.DOWN PT, R8, R6, 0x10, 0x1f ;  /* 0x0a001f0006087f89 */ /* 0x000e2200000e0000 */
[----:B------:R-:W-:-:S03]  /*08e0*/  UIMAD UR4, UR5, UR6, URZ ;  /* 0x00000006050472a4 */ /* 0x000fc6000f8e023f */
[----:B------:R-:W-:Y:S01]  /*08f0*/  SHFL.DOWN PT, R11, R5, 0x10, 0x1f ;  /* 0x0a001f00050b7f89 */ /* 0x000fe200000e0000 */
[----:B------:R-:W-:-:S03]  /*0900*/  USHF.R.U32.HI UR4, URZ, 0x5, UR4 ;  /* 0x000000053f047899 */ /* 0x000fc60008011604 */
[----:B------:R-:W1:Y:S01]  /*0910*/  SHFL.DOWN PT, R10, R4, 0x10, 0x1f ;  /* 0x0a001f00040a7f89 */ /* 0x000e6200000e0000 */
[----:B------:R-:W2:Y:S01]  /*0920*/  S2R R0, SR_TID.X ;  /* 0x0000000000007919 */ /* 0x000ea20000002100 */
[----:B------:R-:W-:Y:S06]  /*0930*/  BAR.SYNC.DEFER_BLOCKING 0x0 ;  /* 0x0000000000007b1d */ /* 0x000fec0000010000 */
[----:B0-----:R-:W-:-:S07]  /*0940*/  DADD R8, R8, R6 ;  /* 0x0000000008087229 */ /* 0x001fce0000000006 */
[----:B------:R-:W-:Y:S01]  /*0950*/  SHFL.DOWN PT, R21, R9, 0x8, 0x1f ;  /* 0x09001f0009157f89 */ /* 0x000fe200000e0000 */
[----:B-1----:R-:W-:-:S03]  /*0960*/  DADD R10, R10, R4 ;  /* 0x000000000a0a7229 */ /* 0x002fc60000000004 */
[----:B----4-:R-:W0:Y:S04]  /*0970*/  SHFL.DOWN PT, R20, R8, 0x8, 0x1f ;  /* 0x09001f0008147f89 */ /* 0x010e2800000e0000 */
[----:B------:R-:W-:Y:S04]  /*0980*/  SHFL.DOWN PT, R23, R11, 0x8, 0x1f ;  /* 0x09001f000b177f89 */ /* 0x000fe800000e0000 */
[----:B------:R-:W1:Y:S01]  /*0990*/  SHFL.DOWN PT, R22, R10, 0x8, 0x1f ;  /* 0x09001f000a167f89 */ /* 0x000e6200000e0000 */
[----:B--2---:R-:W-:-:S05]  /*09a0*/  IMAD R12, R12, UR5, R0 ;  /* 0x000000050c0c7c24 */ /* 0x004fca000f8e0200 */
[----:B------:R-:W-:Y:S01]  /*09b0*/  ISETP.GE.AND P1, PT, R12, UR4, PT ;  /* 0x000000040c007c0c */ /* 0x000fe2000bf26270 */
[----:B0-----:R-:W-:-:S07]  /*09c0*/  DADD R20, R8, R20 ;  /* 0x0000000008147229 */ /* 0x001fce0000000014 */
[----:B------:R-:W-:Y:S01]  /*09d0*/  SHFL.DOWN PT, R7, R21, 0x4, 0x1f ;  /* 0x08801f0015077f89 */ /* 0x000fe200000e0000 */
[----:B-1----:R-:W-:-:S03]  /*09e0*/  DADD R22, R10, R22 ;  /* 0x000000000a167229 */ /* 0x002fc60000000016 */
[----:B------:R-:W0:Y:S04]  /*09f0*/  SHFL.DOWN PT, R6, R20, 0x4, 0x1f ;  /* 0x08801f0014067f89 */ /* 0x000e2800000e0000 */
[----:B------:R-:W-:Y:S04]  /*0a00*/  SHFL.DOWN PT, R5, R23, 0x4, 0x1f ;  /* 0x08801f0017057f89 */ /* 0x000fe800000e0000 */
[----:B------:R-:W1:Y:S01]  /*0a10*/  SHFL.DOWN PT, R4, R22, 0x4, 0x1f ;  /* 0x08801f0016047f89 */ /* 0x000e6200000e0000 */
[----:B0-----:R-:W-:Y:S01]  /*0a20*/  DADD R8, R20, R6 ;  /* 0x0000000014087229 */ /* 0x001fe20000000006 */
[----:B------:R-:W-:-:S04]  /*0a30*/  SHF.R.S32.HI R7, RZ, 0x1f, R12 ;  /* 0x0000001fff077819 */ /* 0x000fc8000001140c */
[----:B------:R-:W-:Y:S01]  /*0a40*/  LEA.HI R13, R7, R12, RZ, 0x5 ;  /* 0x0000000c070d7211 */ /* 0x000fe200078f28ff */
[----:B-1----:R-:W-:-:S03]  /*0a50*/  DADD R24, R22, R4 ;  /* 0x0000000016187229 */ /* 0x002fc60000000004 */
[----:B------:R-:W-:Y:S01]  /*0a60*/  LOP3.LUT R11, R13, 0xffffffe0, RZ, 0xc0, !PT ;  /* 0xffffffe00d0b7812 */ /* 0x000fe200078ec0ff */
[----:B------:R-:W-:Y:S01]  /*0a70*/  SHFL.DOWN PT, R5, R9, 0x2, 0x1f ;  /* 0x08401f0009057f89 */ /* 0x000fe200000e0000 */
[----:B------:R-:W-:-:S03]  /*0a80*/  @!P1 MOV R22, 0x400 ;  /* 0x0000040000169802 */ /* 0x000fc60000000f00 */
[----:B------:R-:W0:Y:S01]  /*0a90*/  SHFL.DOWN PT, R4, R8, 0x2, 0x1f ;  /* 0x08401f0008047f89 */ /* 0x000e2200000e0000 */
[C---:B------:R-:W-:Y:S02]  /*0aa0*/  IMAD.IADD R2, R12.reuse, 0x1, -R11 ;  /* 0x000000010c027824 */ /* 0x040fe400078e0a0b */
[----:B------:R-:W-:Y:S01]  /*0ab0*/  VIADD R12, R12, 0x1f ;  /* 0x0000001f0c0c7836 */ /* 0x000fe20000000000 */
[----:B------:R-:W-:Y:S02]  /*0ac0*/  SHFL.DOWN PT, R7, R25, 0x2, 0x1f ;  /* 0x08401f0019077f89 */ /* 0x000fe400000e0000 */
[----:B------:R-:W-:Y:S02]  /*0ad0*/  ISETP.NE.AND P0, PT, R2, RZ, PT ;  /* 0x000000ff0200720c */ /* 0x000fe40003f05270 */
[----:B------:R-:W1:Y:S01]  /*0ae0*/  SHFL.DOWN PT, R6, R24, 0x2, 0x1f ;  /* 0x08401f0018067f89 */ /* 0x000e6200000e0000 */
[----:B------:R-:W2:Y:S10]  /*0af0*/  @!P1 S2R R23, SR_CgaCtaId ;  /* 0x0000000000179919 */ /* 0x000eb40000008800 */
[----:B------:R-:W3:Y:S01]  /*0b00*/  @!P0 S2R R21, SR_CgaCtaId ;  /* 0x0000000000158919 */ /* 0x000ee20000008800 */
[----:B------:R-:W-:-:S02]  /*0b10*/  @!P0 MOV R20, 0x400 ;  /* 0x0000040000148802 */ /* 0x000fc40000000f00 */
[----:B------:R-:W-:Y:S01]  /*0b20*/  @!P0 SHF.R.S32.HI R13, RZ, 0x5, R13 ;  /* 0x00000005ff0d8819 */ /* 0x000fe2000001140d */
[----:B0-----:R-:W-:-:S07]  /*0b30*/  DADD R4, R8, R4 ;  /* 0x0000000008047229 */ /* 0x001fce0000000004 */
[----:B------:R-:W-:Y:S01]  /*0b40*/  SHFL.DOWN PT, R9, R5, 0x1, 0x1f ;  /* 0x08201f0005097f89 */ /* 0x000fe200000e0000 */
[----:B-1----:R-:W-:-:S03]  /*0b50*/  DADD R6, R24, R6 ;  /* 0x0000000018067229 */ /* 0x002fc60000000006 */
[----:B------:R-:W0:Y:S04]  /*0b60*/  SHFL.DOWN PT, R8, R4, 0x1, 0x1f ;  /* 0x08201f0004087f89 */ /* 0x000e2800000e0000 */
[----:B------:R-:W-:Y:S04]  /*0b70*/  SHFL.DOWN PT, R11, R7, 0x1, 0x1f ;  /* 0x08201f00070b7f89 */ /* 0x000fe800000e0000 */
[----:B------:R-:W1:Y:S01]  /*0b80*/  SHFL.DOWN PT, R10, R6, 0x1, 0x1f ;  /* 0x08201f00060a7f89 */ /* 0x000e6200000e0000 */
[----:B--2---:R-:W-:-:S05]  /*0b90*/  @!P1 LEA R23, R23, R22, 0x18 ;  /* 0x0000001617179211 */ /* 0x004fca00078ec0ff */
[----:B------:R-:W-:Y:S01]  /*0ba0*/  @!P1 IMAD R2, R2, 0x10, R23 ;  /* 0x0000001002029824 */ /* 0x000fe200078e0217 */
        /* <DEDUP_REMOVED lines=36> */
[----:B------:R0:W2:Y:S01]  /*0df0*/  SHFL.DOWN PT, R9, R5, 0x1, 0x1f ;  /* 0x08201f0005097f89 */ /* 0x0000a200000e0000 */
[----:B-1----:R-:W-:-:S03]  /*0e00*/  DADD R6, R10, R6 ;  /* 0x000000000a067229 */ /* 0x002fc60000000006 */
[----:B------:R0:W1:Y:S04]  /*0e10*/  SHFL.DOWN PT, R8, R4, 0x1, 0x1f ;  /* 0x08201f0004087f89 */ /* 0x00006800000e0000 */
[----:B------:R0:W3:Y:S04]  /*0e20*/  SHFL.DOWN PT, R22, R7, 0x1, 0x1f ;  /* 0x08201f0007167f89 */ /* 0x0000e800000e0000 */
[----:B------:R0:W4:Y:S02]  /*0e30*/  SHFL.DOWN PT, R20, R6, 0x1, 0x1f ;  /* 0x08201f0006147f89 */ /* 0x00012400000e0000 */
.L_x_2481:
[----:B012---:R-:W-:Y:S01]  /*0e40*/  DADD R4, R4, R8 ;  /* 0x0000000004047229 */ /* 0x007fe20000000008 */
[----:B----4-:R-:W-:Y:S02]  /*0e50*/  IMAD.MOV.U32 R8, RZ, RZ, R20 ;  /* 0x000000ffff087224 */ /* 0x010fe400078e0014 */
[----:B---3--:R-:W-:-:S06]  /*0e60*/  IMAD.MOV.U32 R9, RZ, RZ, R22 ;  /* 0x000000ffff097224 */ /* 0x008fcc00078e0016 */
[----:B------:R-:W-:-:S11]  /*0e70*/  DADD R6, R6, R8 ;  /* 0x0000000006067229 */ /* 0x000fd60000000008 */
.L_x_2446:
[----:B------:R-:W-:Y:S05]  /*0e80*/  BSYNC B0 ;  /* 0x0000000000007941 */ /* 0x000fea0003800000 */
.L_x_2445:
[----:B------:R-:W2:Y:S01]  /*0e90*/  S2R R12, SR_TID.Y ;  /* 0x00000000000c7919 */ /* 0x000ea20000002200 */
[----:B------:R-:W-:Y:S05]  /*0ea0*/  WARPSYNC.ALL ;  /* 0x0000000000007948 */ /* 0x000fea0003800000 */
[----:B0-----:R-:W0:Y:S01]  /*0eb0*/  S2R R9, SR_CgaCtaId ;  /* 0x0000000000097919 */ /* 0x001e220000008800 */
[----:B--2---:R-:W-:Y:S02]  /*0ec0*/  LOP3.LUT P0, RZ, R0, R12, RZ, 0xfc, !PT ;  /* 0x0000000c00ff7212 */ /* 0x004fe4000780fcff */
[----:B------:R-:W-:-:S04]  /*0ed0*/  MOV R0, 0x400 ;  /* 0x0000040000007802 */ /* 0x000fc80000000f00 */
[----:B0-----:R-:W-:-:S07]  /*0ee0*/  LEA R9, R9, R0, 0x18 ;  /* 0x0000000009097211 */ /* 0x001fce00078ec0ff */
[----:B-1----:R0:W-:Y:S01]  /*0ef0*/  @!P0 STS.128 [R9], R4 ;  /* 0x0000000409008388 */ /* 0x0021e20000000c00 */
[----:B------:R-:W-:Y:S01]  /*0f00*/  ISETP.GE.AND P0, PT, R12, R3, PT ;  /* 0x000000030c00720c */ /* 0x000fe20003f06270 */
[----:B------:R-:W-:Y:S06]  /*0f10*/  BAR.SYNC.DEFER_BLOCKING 0x0 ;  /* 0x0000000000007b1d */ /* 0x000fec0000010000 */
[----:B------:R-:W-:Y:S01]  /*0f20*/  ULDC.64 UR10, c[0x0][0x250] ;  /* 0x00009400000a7ab9 */ /* 0x000fe20000000a00 */
[----:B------:R-:W-:Y:S01]  /*0f30*/  ULDC UR12, c[0x0][0x24c] ;  /* 0x00009300000c7ab9 */ /* 0x000fe20000000800 */
[----:B------:R-:W-:Y:S01]  /*0f40*/  ISETP.EQ.U32.AND P1, PT, RZ, UR10, PT ;  /* 0x0000000aff007c0c */ /* 0x000fe2000bf22070 */
[----:B------:R-:W-:Y:S01]  /*0f50*/  ULDC UR13, c[0x0][0x26c] ;  /* 0x00009b00000d7ab9 */ /* 0x000fe20000000800 */
[----:B------:R-:W-:Y:S01]  /*0f60*/  ULDC.64 UR14, c[0x0][0x230] ;  /* 0x00008c00000e7ab9 */ /* 0x000fe20000000a00 */
[----:B------:R-:W-:Y:S01]  /*0f70*/  ULDC.64 UR16, c[0x0][0x250] ;  /* 0x0000940000107ab9 */ /* 0x000fe20000000a00 */
[----:B------:R-:W-:Y:S01]  /*0f80*/  ISETP.EQ.OR.EX P0, PT, RZ, UR11, P0, P1 ;  /* 0x0000000bff007c0c */ /* 0x000fe20008702710 */
[----:B------:R-:W-:Y:S01]  /*0f90*/  BSSY B0, `(.L_x_2448) ;  /* 0x0000084000007945 */ /* 0x000fe20003800000 */
[----:B------:R-:W1:Y:S11]  /*0fa0*/  LDS.128 R8, [R9] ;  /* 0x0000000009087984 */ /* 0x000e760000000c00 */
[----:B0-----:R-:W-:Y:S05]  /*0fb0*/  @P0 BRA `(.L_x_2449) ;  /* 0x0000000800040947 */ /* 0x001fea0003800000 */
[----:B------:R-:W0:Y:S01]  /*0fc0*/  S2R R4, SR_CTAID.X ;  /* 0x0000000000047919 */ /* 0x000e220000002500 */
[----:B------:R-:W-:Y:S01]  /*0fd0*/  ULDC.U8 UR4, c[0x0][0x2e0] ;  /* 0x0000b80000047ab9 */ /* 0x000fe20000000000 */
[----:B------:R-:W-:Y:S01]  /*0fe0*/  ULDC UR7, c[0x0][0x248] ;  /* 0x0000920000077ab9 */ /* 0x000fe20000000800 */
[----:B------:R-:W-:Y:S01]  /*0ff0*/  UPRMT UR4, UR4, 0x8880, URZ ;  /* 0x0000888004047896 */ /* 0x000fe2000800003f */
[----:B-----5:R-:W-:-:S05]  /*1000*/  DMUL R18, R18, R14 ;  /* 0x0000000e12127228 */ /* 0x020fca0000000000 */
[----:B------:R-:W-:Y:S01]  /*1010*/  ISETP.NE.AND P0, PT, RZ, UR4, PT ;  /* 0x00000004ff007c0c */ /* 0x000fe2000bf05270 */
[----:B------:R-:W-:Y:S01]  /*1020*/  ULDC UR4, c[0x0][0x268] ;  /* 0x00009a0000047ab9 */ /* 0x000fe20000000800 */
[C---:B0-----:R-:W-:Y:S02]  /*1030*/  IMAD R0, R4.reuse, UR7, RZ ;  /* 0x0000000704007c24 */ /* 0x041fe4000f8e02ff */
[----:B------:R-:W-:-:S09]  /*1040*/  IMAD R2, R4, UR4, RZ ;  /* 0x0000000404027c24 */ /* 0x000fd2000f8e02ff */
[----:B------:R-:W-:Y:S05]  /*1050*/  @!P0 BRA `(.L_x_2450) ;  /* 0x0000000400488947 */ /* 0x000fea0003800000 */
[----:B------:R-:W-:Y:S01]  /*1060*/  ULDC UR4, c[0x0][0x240] ;  /* 0x0000900000047ab9 */ /* 0x000fe20000000800 */
[----:B------:R-:W-:Y:S01]  /*1070*/  BSSY B1, `(.L_x_2451) ;  /* 0x0000011000017945 */ /* 0x000fe20003800000 */
[----:B------:R-:W-:Y:S02]  /*1080*/  IMAD R6, R3, UR4, RZ ;  /* 0x0000000403067c24 */ /* 0x000fe4000f8e02ff */
[----:B------:R-:W-:-:S04]  /*1090*/  IMAD.MOV.U32 R3, RZ, RZ, R12 ;  /* 0x000000ffff037224 */ /* 0x000fc800078e000c */
        /* <DEDUP_REMOVED lines=13> */
[----:B-1----:R-:W-:Y:S05]  /*1170*/  CALL.REL.NOINC `($__internal_48_$__cuda_sm20_dblrcp_rn_slowpath_v3) ;  /* 0x0000000c00b87944 */ /* 0x002fea0003c00000 */
.L_x_2452:
[----:B------:R-:W-:Y:S05]  /*1180*/  BSYNC B1 ;  /* 0x0000000000017941 */ /* 0x000fea0003800000 */
.L_x_2451:
[----:B-1----:R-:W-:Y:S01]  /*1190*/  DMUL R6, R20, R10 ;  /* 0x0000000a14067228 */ /* 0x002fe20000000000 */
[----:B------:R-:W-:Y:S01]  /*11a0*/  ULDC UR4, c[0x0][0x228] ;  /* 0x00008a0000047ab9 */ /* 0x000fe20000000800 */
[----:B------:R-:W-:Y:S01]  /*11b0*/  DMUL R20, R8, R20 ;  /* 0x0000001408147228 */ /* 0x000fe20000000000 */
[----:B------:R-:W-:-:S05]  /*11c0*/  IMAD R4, R4, UR4, RZ ;  /* 0x0000000404047c24 */ /* 0x000fca000f8e02ff */
[----:B------:R-:W-:-:S08]  /*11d0*/  DMUL R6, R6, R14 ;  /* 0x0000000e06067228 */ /* 0x000fd00000000000 */
[----:B------:R-:W-:-:S11]  /*11e0*/  DMUL R22, R6, R14 ;  /* 0x0000000e06167228 */ /* 0x000fd60000000000 */
.L_x_2456:
[----:B0-----:R-:W0:Y:S01]  /*11f0*/  S2R R32, SR_TID.X ;  /* 0x0000000000207919 */ /* 0x001e220000002100 */
        /* <DEDUP_REMOVED lines=14> */
[C---:B------:R-:W-:Y:S02]  /*12e0*/  IADD3 R12, P1, R4.reuse, R25, RZ ;  /* 0x00000019040c7210 */ /* 0x040fe40007f3e0ff */
[----:B------:R-:W-:Y:S02]  /*12f0*/  SHF.R.S32.HI R31, RZ, 0x1f, R25 ;  /* 0x0000001fff1f7819 */ /* 0x000fe40000011419 */
[----:B------:R-:W-:Y:S02]  /*1300*/  LEA.HI.X.SX32 R13, R13, R24, 0x1, P0 ;  /* 0x000000180d0d7211 */ /* 0x000fe400000f0eff */
[----:B------:R-:W-:Y:S02]  /*1310*/  LEA.HI.X.SX32 R30, R27, R30, 0x1, P2 ;  /* 0x0000001e1b1e7211 */ /* 0x000fe400010f0eff */
[----:B------:R-:W-:-:S07]  /*1320*/  LEA.HI.X.SX32 R31, R4, R31, 0x1, P1 ;  /* 0x0000001f041f7211 */ /* 0x000fce00008f0eff */
.L_x_2455:
[----:B------:R-:W-:Y:S01]  /*1330*/  ULDC UR4, c[0x0][0x22c] ;  /* 0x00008b0000047ab9 */ /* 0x000fe20000000800 */
[----:B------:R-:W-:Y:S01]  /*1340*/  ULDC.64 UR10, c[0x0][0x210] ;  /* 0x00008400000a7ab9 */ /* 0x000fe20000000a00 */
[C---:B0-----:R-:W-:Y:S01]  /*1350*/  IMAD R24, R32.reuse, UR4, RZ ;  /* 0x0000000420187c24 */ /* 0x041fe2000f8e02ff */
[----:B------:R-:W-:Y:S02]  /*1360*/  ULDC UR4, c[0x0][0x24c] ;  /* 0x0000930000047ab9 */ /* 0x000fe40000000800 */
[----:B------:R-:W-:Y:S01]  /*1370*/  IMAD R26, R32, UR4, RZ ;  /* 0x00000004201a7c24 */ /* 0x000fe2000f8e02ff */
[----:B------:R-:W-:Y:S01]  /*1380*/  ULDC UR4, c[0x0][0x26c] ;  /* 0x00009b0000047ab9 */ /* 0x000fe20000000800 */
[----:B------:R-:W-:-:S04]  /*1390*/  IADD3 R25, P0, R24, R12, RZ ;  /* 0x0000000c18197210 */ /* 0x000fc80007f1e0ff */
[----:B------:R-:W-:Y:S02]  /*13a0*/  LEA.HI.X.SX32 R28, R24, R31, 0x1, P0 ;  /* 0x0000001f181c7211 */ /* 0x000fe400000f0eff */
[C---:B------:R-:W-:Y:S02]  /*13b0*/  LEA R24, P1, R25.reuse, UR10, 0x3 ;  /* 0x0000000a19187c11 */ /* 0x040fe4000f8218ff */
[C---:B------:R-:W-:Y:S02]  /*13c0*/  IADD3 R27, P0, R26.reuse, R6, RZ ;  /* 0x000000061a1b7210 */ /* 0x040fe40007f1e0ff */
[----:B------:R-:W-:Y:S01]  /*13d0*/  LEA.HI.X R25, R25, UR11, R28, 0x3, P1 ;  /* 0x0000000b19197c11 */ /* 0x000fe200088f1c1c */
[----:B------:R-:W-:Y:S01]  /*13e0*/  ULDC.64 UR10, c[0x0][0x230] ;  /* 0x00008c00000a7ab9 */ /* 0x000fe20000000a00 */
[----:B------:R-:W-:Y:S02]  /*13f0*/  LEA.HI.X.SX32 R28, R26, R13, 0x1, P0 ;  /* 0x0000000d1a1c7211 */ /* 0x000fe400000f0eff */
[----:B------:R-:W-:-:S02]  /*1400*/  LEA R26, P0, R27, UR10, 0x3 ;  /* 0x0000000a1b1a7c11 */ /* 0x000fc4000f8018ff */
[----:B------:R-:W2:Y:S02]  /*1410*/  LDG.E.64 R24, desc[UR8][R24.64] ;  /* 0x0000000818187981 */ /* 0x000ea4000c1e1b00 */
[----:B------:R-:W-:Y:S01]  /*1420*/  LEA.HI.X R27, R27, UR11, R28, 0x3, P0 ;  /* 0x0000000b1b1b7c11 */ /* 0x000fe200080f1c1c */
[----:B------:R-:W-:Y:S01]  /*1430*/  IMAD R33, R32, UR4, RZ ;  /* 0x0000000420217c24 */ /* 0x000fe2000f8e02ff */
[----:B------:R-:W-:-:S04]  /*1440*/  ULDC.64 UR10, c[0x0][0x250] ;  /* 0x00009400000a7ab9 */ /* 0x000fc80000000a00 */
[----:B------:R-:W3:Y:S01]  /*1450*/  LDG.E.64 R26, desc[UR8][R26.64] ;  /* 0x000000081a1a7981 */ /* 0x000ee2000c1e1b00 */
[----:B------:R-:W-:Y:S01]  /*1460*/  IADD3 R34, P0, R33, R7, RZ ;  /* 0x0000000721227210 */ /* 0x000fe20007f1e0ff */
[----:B------:R-:W-:-:S03]  /*1470*/  VIADD R32, R32, UR5 ;  /* 0x0000000520207c36 */ /* 0x000fc60008000000 */
[----:B------:R-:W-:Y:S01]  /*1480*/  LEA.HI.X.SX32 R33, R33, R30, 0x1, P0 ;  /* 0x0000001e21217211 */ /* 0x000fe200000f0eff */
[----:B--2---:R-:W-:Y:S01]  /*1490*/  DADD R28, -R16, R24 ;  /* 0x00000000101c7229 */ /* 0x004fe20000000118 */
[----:B------:R-:W-:-:S04]  /*14a0*/  LEA R24, P0, R34, UR10, 0x3 ;  /* 0x0000000a22187c11 */ /* 0x000fc8000f8018ff */
[----:B------:R-:W-:-:S03]  /*14b0*/  LEA.HI.X R25, R34, UR11, R33, 0x3, P0 ;  /* 0x0000000b22197c11 */ /* 0x000fc600080f1c21 */
[----:B---3--:R-:W-:Y:S01]  /*14c0*/  DFMA R28, -R22, R28, R26 ;  /* 0x0000001c161c722b */ /* 0x008fe2000000011a */
[----:B------:R-:W-:-:S07]  /*14d0*/  ISETP.GE.AND P0, PT, R32, R5, PT ;  /* 0x000000052000720c */ /* 0x000fce0003f06270 */
[----:B------:R-:W-:-:S08]  /*14e0*/  DADD R28, -R20, R28 ;  /* 0x00000000141c7229 */ /* 0x000fd0000000011c */
[----:B------:R-:W-:-:S07]  /*14f0*/  DMUL R28, R18, R28 ;  /* 0x0000001c121c7228 */ /* 0x000fce0000000000 */
[----:B------:R0:W-:Y:S01]  /*1500*/  STG.E.64 desc[UR8][R24.64], R28 ;  /* 0x0000001c18007986 */ /* 0x0001e2000c101b08 */
[----:B------:R-:W-:Y:S05]  /*1510*/  @!P0 BRA `(.L_x_2455) ;  /* 0xfffffffc00848947 */ /* 0x000fea000383ffff */
.L_x_2454:
[----:B------:R-:W-:Y:S05]  /*1520*/  BSYNC B1 ;  /* 0x0000000000017941 */ /* 0x000fea0003800000 */
.L_x_2453:
[----:B------:R-:W-:Y:S01]  /*1530*/  VIADD R3, R3, UR6 ;  /* 0x0000000603037c36 */ /* 0x000fe20008000000 */
[----:B------:R-:W-:-:S04]  /*1540*/  ULDC UR4, c[0x0][0x238] ;  /* 0x00008e0000047ab9 */ /* 0x000fc80000000800 */
[----:B------:R-:W-:-:S13]  /*1550*/  ISETP.GE.AND P0, PT, R3, UR4, PT ;  /* 0x0000000403007c0c */ /* 0x000fda000bf06270 */
[----:B------:R-:W-:Y:S05]  /*1560*/  @!P0 BRA `(.L_x_2456) ;  /* 0xfffffffc00208947 */ /* 0x000fea000383ffff */
[----:B------:R-:W-:Y:S05]  /*1570*/  BRA `(.L_x_2449) ;  /* 0x0000000000947947 */ /* 0x000fea0003800000 */
.L_x_2450:
[----:B------:R-:W-:-:S07]  /*1580*/  IMAD.MOV.U32 R3, RZ, RZ, R12 ;  /* 0x000000ffff037224 */ /* 0x000fce00078e000c */
.L_x_2460:
        /* <DEDUP_REMOVED lines=15> */
.L_x_2459:
[----:B0-----:R-:W-:-:S05]  /*1680*/  IMAD R4, R16, UR12, RZ ;  /* 0x0000000c10047c24 */ /* 0x001fca000f8e02ff */
[----:B------:R-:W-:-:S04]  /*1690*/  IADD3 R5, P0, R4, R17, RZ ;  /* 0x0000001104057210 */ /* 0x000fc80007f1e0ff */
[----:B------:R-:W-:Y:S02]  /*16a0*/  LEA.HI.X.SX32 R4, R4, R21, 0x1, P0 ;  /* 0x0000001504047211 */ /* 0x000fe400000f0eff */
[----:B------:R-:W-:-:S04]  /*16b0*/  LEA R6, P0, R5, UR14, 0x3 ;  /* 0x0000000e05067c11 */ /* 0x000fc8000f8018ff */
[----:B------:R-:W-:-:S05]  /*16c0*/  LEA.HI.X R7, R5, UR15, R4, 0x3, P0 ;  /* 0x0000000f05077c11 */ /* 0x000fca00080f1c04 */
[----:B------:R-:W2:Y:S01]  /*16d0*/  LDG.E.64 R4, desc[UR8][R6.64] ;  /* 0x0000000806047981 */ /* 0x000ea2000c1e1b00 */
[C---:B------:R-:W-:Y:S02]  /*16e0*/  IMAD R12, R16.reuse, UR13, RZ ;  /* 0x0000000d100c7c24 */ /* 0x040fe4000f8e02ff */
[----:B------:R-:W-:-:S03]  /*16f0*/  VIADD R16, R16, UR5 ;  /* 0x0000000510107c36 */ /* 0x000fc60008000000 */
[----:B------:R-:W-:-:S04]  /*1700*/  IADD3 R13, P0, R12, R23, RZ ;  /* 0x000000170c0d7210 */ /* 0x000fc80007f1e0ff */
[----:B------:R-:W-:Y:S02]  /*1710*/  LEA.HI.X.SX32 R20, R12, R25, 0x1, P0 ;  /* 0x000000190c147211 */ /* 0x000fe400000f0eff */
[----:B------:R-:W-:-:S04]  /*1720*/  LEA R12, P0, R13, UR16, 0x3 ;  /* 0x000000100d0c7c11 */ /* 0x000fc8000f8018ff */
[----:B------:R-:W-:Y:S02]  /*1730*/  LEA.HI.X R13, R13, UR17, R20, 0x3, P0 ;  /* 0x000000110d0d7c11 */ /* 0x000fe400080f1c14 */
[----:B------:R-:W-:Y:S01]  /*1740*/  ISETP.GE.AND P0, PT, R16, R27, PT ;  /* 0x0000001b1000720c */ /* 0x000fe20003f06270 */
[----:B--2---:R-:W-:-:S07]  /*1750*/  DMUL R4, R18, R4 ;  /* 0x0000000412047228 */ /* 0x004fce0000000000 */
[----:B------:R0:W-:Y:S05]  /*1760*/  STG.E.64 desc[UR8][R12.64], R4 ;  /* 0x000000040c007986 */ /* 0x0001ea000c101b08 */
[----:B------:R-:W-:Y:S05]  /*1770*/  @!P0 BRA `(.L_x_2459) ;  /* 0xfffffffc00c08947 */ /* 0x000fea000383ffff */
.L_x_2458:
[----:B------:R-:W-:Y:S05]  /*1780*/  BSYNC B1 ;  /* 0x0000000000017941 */ /* 0x000fea0003800000 */
.L_x_2457:
[----:B------:R-:W-:Y:S01]  /*1790*/  IADD3 R3, R3, UR6, RZ ;  /* 0x0000000603037c10 */ /* 0x000fe2000fffe0ff */
[----:B------:R-:W-:-:S03]  /*17a0*/  ULDC UR4, c[0x0][0x238] ;  /* 0x00008e0000047ab9 */ /* 0x000fc60000000800 */
[----:B------:R-:W-:-:S13]  /*17b0*/  ISETP.GE.AND P0, PT, R3, UR4, PT ;  /* 0x0000000403007c0c */ /* 0x000fda000bf06270 */
[----:B------:R-:W-:Y:S05]  /*17c0*/  @!P0 BRA `(.L_x_2460) ;  /* 0xfffffffc00708947 */ /* 0x000fea000383ffff */
.L_x_2449:
[----:B------:R-:W-:Y:S05]  /*17d0*/  BSYNC B0 ;  /* 0x0000000000007941 */ /* 0x000fea0003800000 */
.L_x_2448:
[----:B------:R-:W2:Y:S01]  /*17e0*/  S2R R2, SR_TID.X ;  /* 0x0000000000027919 */ /* 0x000ea20000002100 */
[----:B------:R-:W3:Y:S08]  /*17f0*/  LDC R0, c[0x0][0x278] ;  /* 0x00009e00ff007b82 */ /* 0x000ef00000000800 */
[----:B0-----:R-:W0:Y:S01]  /*1800*/  LDC R4, c[0x0][0x288] ;  /* 0x0000a200ff047b82 */ /* 0x001e220000000800 */
[----:B--2---:R-:W-:-:S04]  /*1810*/  ISETP.NE.AND P0, PT, R2, RZ, PT ;  /* 0x000000ff0200720c */ /* 0x004fc80003f05270 */
[----:B---3--:R-:W-:Y:S02]  /*1820*/  ISETP.LT.OR P1, PT, R0, 0x1, P0 ;  /* 0x000000010000780c */ /* 0x008fe40000721670 */
[----:B0-----:R-:W-:-:S11]  /*1830*/  ISETP.LT.OR P0, PT, R4, 0x1, P0 ;  /* 0x000000010400780c */ /* 0x001fd60000701670 */
[----:B------:R-:W0:Y:S01]  /*1840*/  @!P1 S2R R0, SR_CTAID.X ;  /* 0x0000000000009919 */ /* 0x000e220000002500 */
[----:B------:R-:W0:Y:S01]  /*1850*/  @!P1 LDC R5, c[0x0][0x27c] ;  /* 0x00009f00ff059b82 */ /* 0x000e220000000800 */
[----:B-1---5:R-:W-:-:S07]  /*1860*/  @!P1 DMUL R10, R14, R10 ;  /* 0x0000000a0e0a9228 */ /* 0x022fce0000000000 */
[----:B------:R-:W1:Y:S01]  /*1870*/  @!P1 LDC.64 R2, c[0x0][0x270] ;  /* 0x00009c00ff029b82 */ /* 0x000e620000000a00 */
[----:B0-----:R-:W-:-:S04]  /*1880*/  @!P1 IMAD R5, R0, R5, RZ ;  /* 0x0000000500059224 */ /* 0x001fc800078e02ff */
[----:B-1----:R-:W-:-:S05]  /*1890*/  @!P1 IMAD.WIDE R2, R5, 0x8, R2 ;  /* 0x0000000805029825 */ /* 0x002fca00078e0202 */
[----:B------:R0:W-:Y:S01]  /*18a0*/  @!P1 STG.E.64 desc[UR8][R2.64], R10 ;  /* 0x0000000a02009986 */ /* 0x0001e2000c101b08 */
[----:B------:R-:W-:Y:S05]  /*18b0*/  @P0 EXIT ;  /* 0x000000000000094d */ /* 0x000fea0003800000 */
[----:B------:R-:W1:Y:S08]  /*18c0*/  S2UR UR4, SR_CTAID.X ;  /* 0x00000000000479c3 */ /* 0x000e700000002500 */
[----:B------:R-:W1:Y:S08]  /*18d0*/  LDC R5, c[0x0][0x28c] ;  /* 0x0000a300ff057b82 */ /* 0x000e700000000800 */
[----:B0-----:R-:W0:Y:S01]  /*18e0*/  LDC.64 R2, c[0x0][0x280] ;  /* 0x0000a000ff027b82 */ /* 0x001e220000000a00 */
[----:B-1----:R-:W-:-:S04]  /*18f0*/  IMAD R5, R5, UR4, RZ ;  /* 0x0000000405057c24 */ /* 0x002fc8000f8e02ff */
[----:B0-----:R-:W-:-:S05]  /*1900*/  IMAD.WIDE R2, R5, 0x8, R2 ;  /* 0x0000000805027825 */ /* 0x001fca00078e0202 */
[----:B------:R-:W-:Y:S01]  /*1910*/  STG.E.64 desc[UR8][R2.64], R8 ;  /* 0x0000000802007986 */ /* 0x000fe2000c101b08 */
[----:B------:R-:W-:Y:S05]  /*1920*/  EXIT ;  /* 0x000000000000794d */ /* 0x000fea0003800000 */
.L_x_2447:
[----:B-1----:R-:W-:Y:S02]  /*1930*/  IMAD.MOV.U32 R21, RZ, RZ, R5 ;  /* 0x000000ffff157224 */ /* 0x002fe400078e0005 */
[----:B------:R-:W-:Y:S02]  /*1940*/  IMAD.MOV.U32 R12, RZ, RZ, 0x10 ;  /* 0x00000010ff0c7424 */ /* 0x000fe400078e00ff */
[----:B0-----:R-:W-:Y:S02]  /*1950*/  IMAD.MOV.U32 R13, RZ, RZ, 0x1f ;  /* 0x0000001fff0d7424 */ /* 0x001fe400078e00ff */
[----:B------:R-:W-:-:S07]  /*1960*/  IMAD.MOV.U32 R2, RZ, RZ, -0x1 ;  /* 0xffffffffff027424 */ /* 0x000fce00078e00ff */
[----:B-----5:R-:W-:Y:S05]  /*1970*/  WARPSYNC.COLLECTIVE R2, `(.L_x_2461) ;  /* 0x0000000002087348 */ /* 0x020fea0003c00000 */
[----:B------:R0:W1:Y:S02]  /*1980*/  SHFL.DOWN P0, R20, R21, R12, R13 ;  /* 0x0800000c15147389 */ /* 0x000064000000000d */
[----:B01---5:R-:W-:Y:S01]  /*1990*/  ENDCOLLECTIVE ;  /* 0x000000000000791b */ /* 0x023fe20003800000 */
.L_x_2461:
[----:B------:R-:W-:Y:S02]  /*19a0*/  IMAD.MOV.U32 R21, RZ, RZ, R4 ;  /* 0x000000ffff157224 */ /* 0x000fe400078e0004 */
[----:B------:R-:W-:-:S07]  /*19b0*/  IMAD.MOV.U32 R9, RZ, RZ, R20 ;  /* 0x000000ffff097224 */ /* 0x000fce00078e0014 */
[----:B------:R-:W-:Y:S05]  /*19c0*/  WARPSYNC.COLLECTIVE R2, `(.L_x_2462) ;  /* 0x0000000002087348 */ /* 0x000fea0003c00000 */
[----:B------:R0:W1:Y:S02]  /*19d0*/  SHFL.DOWN P0, R20, R21, R12, R13 ;  /* 0x0800000c15147389 */ /* 0x000064000000000d */
[----:B01----:R-:W-:Y:S01]  /*19e0*/  ENDCOLLECTIVE ;  /* 0x000000000000791b */ /* 0x003fe20003800000 */
.L_x_2462:
[----:B------:R-:W-:Y:S01]  /*19f0*/  IMAD.MOV.U32 R21, RZ, RZ, R7 ;  /* 0x000000ffff157224 */ /* 0x000fe200078e0007 */
[----:B------:R-:W-:-:S07]  /*1a00*/  MOV R8, R20 ;  /* 0x0000001400087202 */ /* 0x000fce0000000f00 */
[----:B------:R-:W-:Y:S05]  /*1a10*/  WARPSYNC.COLLECTIVE R2, `(.L_x_2463) ;  /* 0x0000000002087348 */ /* 0x000fea0003c00000 */
[----:B------:R0:W1:Y:S02]  /*1a20*/  SHFL.DOWN P0, R20, R21, R12, R13 ;  /* 0x0800000c15147389 */ /* 0x000064000000000d */
[----:B01----:R-:W-:Y:S01]  /*1a30*/  ENDCOLLECTIVE ;  /* 0x000000000000791b */ /* 0x003fe20003800000 */
.L_x_2463:
[----:B------:R-:W-:Y:S01]  /*1a40*/  DADD R8, R4, R8 ;  /* 0x0000000004087229 */ /* 0x000fe20000000008 */
[----:B------:R-:W-:Y:S02]  /*1a50*/  IMAD.MOV.U32 R21, RZ, RZ, R6 ;  /* 0x000000ffff157224 */ /* 0x000fe400078e0006 */
[----:B------:R-:W-:-:S08]  /*1a60*/  IMAD.MOV.U32 R11, RZ, RZ, R20 ;  /* 0x000000ffff0b7224 */ /* 0x000fd000078e0014 */
[----:B------:R-:W-:Y:S05]  /*1a70*/  WARPSYNC.COLLECTIVE R2, `(.L_x_2464) ;  /* 0x0000000002087348 */ /* 0x000fea0003c00000 */
[----:B------:R0:W1:Y:S02]  /*1a80*/  SHFL.DOWN P0, R20, R21, R12, R13 ;  /* 0x0800000c15147389 */ /* 0x000064000000000d */
[----:B01----:R-:W-:Y:S01]  /*1a90*/  ENDCOLLECTIVE ;  /* 0x000000000000791b */ /* 0x003fe20003800000 */
.L_x_2464:
[----:B------:R-:W-:Y:S02]  /*1aa0*/  IMAD.MOV.U32 R21, RZ, RZ, R9 ;  /* 0x000000ffff157224 */ /* 0x000fe400078e0009 */
[----:B------:R-:W-:Y:S02]  /*1ab0*/  IMAD.MOV.U32 R12, RZ, RZ, 0x8 ;  /* 0x00000008ff0c7424 */ /* 0x000fe400078e00ff */
[----:B------:R-:W-:-:S07]  /*1ac0*/  IMAD.MOV.U32 R10, RZ, RZ, R20 ;  /* 0x000000ffff0a7224 */ /* 0x000fce00078e0014 */
[----:B------:R-:W-:Y:S05]  /*1ad0*/  WARPSYNC.COLLECTIVE R2, `(.L_x_2465) ;  /* 0x0000000002087348 */ /* 0x000fea0003c00000 */
[----:B------:R0:W1:Y:S02]  /*1ae0*/  SHFL.DOWN P0, R20, R21, R12, R13 ;  /* 0x0800000c15147389 */ /* 0x000064000000000d */
[----:B01----:R-:W-:Y:S01]  /*1af0*/  ENDCOLLECTIVE ;  /* 0x000000000000791b */ /* 0x003fe20003800000 */
.L_x_2465:
[----:B------:R-:W-:Y:S01]  /*1b00*/  DADD R10, R6, R10 ;  /* 0x00000000060a7229 */ /* 0x000fe2000000000a */
[----:B------:R-:W-:Y:S01]  /*1b10*/  IMAD.MOV.U32 R21, RZ, RZ, R8 ;  /* 0x000000ffff157224 */ /* 0x000fe200078e0008 */
[----:B------:R-:W-:-:S09]  /*1b20*/  MOV R5, R20 ;  /* 0x0000001400057202 */ /* 0x000fd20000000f00 */
[----:B------:R-:W-:Y:S05]  /*1b30*/  WARPSYNC.COLLECTIVE R2, `(.L_x_2466) ;  /* 0x0000000002087348 */ /* 0x000fea0003c00000 */
[----:B------:R0:W1:Y:S02]  /*1b40*/  SHFL.DOWN P0, R20, R21, R12, R13 ;  /* 0x0800000c15147389 */ /* 0x000064000000000d */
[----:B01----:R-:W-:Y:S01]  /*1b50*/  ENDCOLLECTIVE ;  /* 0x000000000000791b */ /* 0x003fe20003800000 */
.L_x_2466:
[----:B------:R-:W-:Y:S02]  /*1b60*/  IMAD.MOV.U32 R21, RZ, RZ, R11 ;  /* 0x000000ffff157224 */ /* 0x000fe400078e000b */
[----:B------:R-:W-:-:S07]  /*1b70*/  IMAD.MOV.U32 R4, RZ, RZ, R20 ;  /* 0x000000ffff047224 */ /* 0x000fce00078e0014 */
[----:B------:R-:W-:Y:S05]  /*1b80*/  WARPSYNC.COLLECTIVE R2, `(.L_x_2467) ;  /* 0x0000000002087348 */ /* 0x000fea0003c00000 */
[----:B------:R0:W1:Y:S02]  /*1b90*/  SHFL.DOWN P0, R20, R21, R12, R13 ;  /* 0x0800000c15147389 */ /* 0x000064000000000d */
[----:B01----:R-:W-:Y:S01]  /*1ba0*/  ENDCOLLECTIVE ;  /* 0x000000000000791b */ /* 0x003fe20003800000 */
.L_x_2467:
[----:B------:R-:W-:Y:S01]  /*1bb0*/  DADD R4, R8, R4 ;  /* 0x0000000008047229 */ /* 0x000fe20000000004 */
[----:B------:R-:W-:Y:S02]  /*1bc0*/  IMAD.MOV.U32 R21, RZ, RZ, R10 ;  /* 0x000000ffff157224 */ /* 0x000fe400078e000a */
[----:B------:R-:W-:-:S08]  /*1bd0*/  IMAD.MOV.U32 R7, RZ, RZ, R20 ;  /* 0x000000ffff077224 */ /* 0x000fd000078e0014 */
[----:B------:R-:W-:Y:S05]  /*1be0*/  WARPSYNC.COLLECTIVE R2, `(.L_x_2468) ;  /* 0x0000000002087348 */ /* 0x000fea0003c00000 */
[----:B------:R0:W1:Y:S02]  /*1bf0*/  SHFL.DOWN P0, R20, R21, R12, R13 ;  /* 0x0800000c15147389 */ /* 0x000064000000000d */
[----:B01----:R-:W-:Y:S01]  /*1c00*/  ENDCOLLECTIVE ;  /* 0x000000000000791b */ /* 0x003fe20003800000 */
.L_x_2468:
[----:B------:R-:W-:Y:S02]  /*1c10*/  IMAD.MOV.U32 R21, RZ, RZ, R5 ;  /* 0x000000ffff157224 */ /* 0x000fe400078e0005 */
[----:B------:R-:W-:Y:S01]  /*1c20*/  IMAD.MOV.U32 R12, RZ, RZ, 0x4 ;  /* 0x00000004ff0c7424 */ /* 0x000fe200078e00ff */
[----:B------:R-:W-:-:S07]  /*1c30*/  MOV R6, R20 ;  /* 0x0000001400067202 */ /* 0x000fce0000000f00 */
[----:B------:R-:W-:Y:S05]  /*1c40*/  WARPSYNC.COLLECTIVE R2, `(.L_x_2469) ;  /* 0x0000000002087348 */ /* 0x000fea0003c00000 */
[----:B------:R0:W1:Y:S02]  /*1c50*/  SHFL.DOWN P0, R20, R21, R12, R13 ;  /* 0x0800000c15147389 */ /* 0x000064000000000d */
[----:B01----:R-:W-:Y:S01]  /*1c60*/  ENDCOLLECTIVE ;  /* 0x000000000000791b */ /* 0x003fe20003800000 */
.L_x_2469:
[----:B------:R-:W-:Y:S01]  /*1c70*/  DADD R6, R10, R6 ;  /* 0x000000000a067229 */ /* 0x000fe20000000006 */
[----:B------:R-:W-:Y:S02]  /*1c80*/  IMAD.MOV.U32 R21, RZ, RZ, R4 ;  /* 0x000000ffff157224 */ /* 0x000fe400078e0004 */
[----:B------:R-:W-:-:S08]  /*1c90*/  IMAD.MOV.U32 R9, RZ, RZ, R20 ;  /* 0x000000ffff097224 */ /* 0x000fd000078e0014 */
[----:B------:R-:W-:Y:S05]  /*1ca0*/  WARPSYNC.COLLECTIVE R2, `(.L_x_2470) ;  /* 0x0000000002087348 */ /* 0x000fea0003c00000 */
[----:B------:R0:W1:Y:S02]  /*1cb0*/  SHFL.DOWN P0, R20, R21, R12, R13 ;  /* 0x0800000c15147389 */ /* 0x000064000000000d */
[----:B01----:R-:W-:Y:S01]  /*1cc0*/  ENDCOLLECTIVE ;  /* 0x000000000000791b */ /* 0x003fe20003800000 */
.L_x_2470:
[----:B------:R-:W-:Y:S01]  /*1cd0*/  MOV R21, R7 ;  /* 0x0000000700157202 */ /* 0x000fe20000000f00 */
[----:B------:R-:W-:-:S07]  /*1ce0*/  IMAD.MOV.U32 R8, RZ, RZ, R20 ;  /* 0x000000ffff087224 */ /* 0x000fce00078e0014 */
[----:B------:R-:W-:Y:S05]  /*1cf0*/  WARPSYNC.COLLECTIVE R2, `(.L_x_2471) ;  /* 0x0000000002087348 */ /* 0x000fea0003c00000 */
[----:B------:R0:W1:Y:S02]  /*1d00*/  SHFL.DOWN P0, R20, R21, R12, R13 ;  /* 0x0800000c15147389 */ /* 0x000064000000000d */
[----:B01----:R-:W-:Y:S01]  /*1d10*/  ENDCOLLECTIVE ;  /* 0x000000000000791b */ /* 0x003fe20003800000 */
.L_x_2471:
[----:B------:R-:W-:Y:S01]  /*1d20*/  DADD R8, R4, R8 ;  /* 0x0000000004087229 */ /* 0x000fe20000000008 */
[----:B------:R-:W-:Y:S02]  /*1d30*/  IMAD.MOV.U32 R21, RZ, RZ, R6 ;  /* 0x000000ffff157224 */ /* 0x000fe400078e0006 */
[----:B------:R-:W-:-:S08]  /*1d40*/  IMAD.MOV.U32 R11, RZ, RZ, R20 ;  /* 0x000000ffff0b7224 */ /* 0x000fd000078e0014 */
[----:B------:R-:W-:Y:S05]  /*1d50*/  WARPSYNC.COLLECTIVE R2, `(.L_x_2472) ;  /* 0x0000000002087348 */ /* 0x000fea0003c00000 */
[----:B------:R0:W1:Y:S02]  /*1d60*/  SHFL.DOWN P0, R20, R21, R12, R13 ;  /* 0x0800000c15147389 */ /* 0x000064000000000d */
[----:B01----:R-:W-:Y:S01]  /*1d70*/  ENDCOLLECTIVE ;  /* 0x000000000000791b */ /* 0x003fe20003800000 */
.L_x_2472:
[----:B------:R-:W-:Y:S02]  /*1d80*/  IMAD.MOV.U32 R21, RZ, RZ, R9 ;  /* 0x000000ffff157224 */ /* 0x000fe400078e0009 */
[----:B------:R-:W-:Y:S02]  /*1d90*/  IMAD.MOV.U32 R12, RZ, RZ, 0x2 ;  /* 0x00000002ff0c7424 */ /* 0x000fe400078e00ff */
[----:B------:R-:W-:-:S07]  /*1da0*/  IMAD.MOV.U32 R10, RZ, RZ, R20 ;  /* 0x000000ffff0a7224 */ /* 0x000fce00078e0014 */
[----:B------:R-:W-:Y:S05]  /*1db0*/  WARPSYNC.COLLECTIVE R2, `(.L_x_2473) ;  /* 0x0000000002087348 */ /* 0x000fea0003c00000 */
[----:B------:R0:W1:Y:S02]  /*1dc0*/  SHFL.DOWN P0, R20, R21, R12, R13 ;  /* 0x0800000c15147389 */ /* 0x000064000000000d */
[----:B01----:R-:W-:Y:S01]  /*1dd0*/  ENDCOLLECTIVE ;  /* 0x000000000000791b */ /* 0x003fe20003800000 */
.L_x_2473:
[----:B------:R-:W-:Y:S01]  /*1de0*/  DADD R10, R6, R10 ;  /* 0x00000000060a7229 */ /* 0x000fe2000000000a */
[----:B------:R-:W-:Y:S01]  /*1df0*/  IMAD.MOV.U32 R21, RZ, RZ, R8 ;  /* 0x000000ffff157224 */ /* 0x000fe200078e0008 */
[----:B------:R-:W-:-:S09]  /*1e00*/  MOV R5, R20 ;  /* 0x0000001400057202 */ /* 0x000fd20000000f00 */
[----:B------:R-:W-:Y:S05]  /*1e10*/  WARPSYNC.COLLECTIVE R2, `(.L_x_2474) ;  /* 0x0000000002087348 */ /* 0x000fea0003c00000 */
[----:B------:R0:W1:Y:S02]  /*1e20*/  SHFL.DOWN P0, R20, R21, R12, R13 ;  /* 0x0800000c15147389 */ /* 0x000064000000000d */
[----:B01----:R-:W-:Y:S01]  /*1e30*/  ENDCOLLECTIVE ;  /* 0x000000000000791b */ /* 0x003fe20003800000 */
.L_x_2474:
[----:B------:R-:W-:Y:S02]  /*1e40*/  IMAD.MOV.U32 R21, RZ, RZ, R11 ;  /* 0x000000ffff157224 */ /* 0x000fe400078e000b */
[----:B------:R-:W-:-:S07]  /*1e50*/  IMAD.MOV.U32 R4, RZ, RZ, R20 ;  /* 0x000000ffff047224 */ /* 0x000fce00078e0014 */
[----:B------:R-:W-:Y:S05]  /*1e60*/  WARPSYNC.COLLECTIVE R2, `(.L_x_2475) ;  /* 0x0000000002087348 */ /* 0x000fea0003c00000 */
[----:B------:R0:W1:Y:S02]  /*1e70*/  SHFL.DOWN P0, R20, R21, R12, R13 ;  /* 0x0800000c15147389 */ /* 0x000064000000000d */
[----:B01----:R-:W-:Y:S01]  /*1e80*/  ENDCOLLECTIVE ;  /* 0x000000000000791b */ /* 0x003fe20003800000 */
.L_x_2475:
[----:B------:R-:W-:Y:S01]  /*1e90*/  DADD R4, R8, R4 ;  /* 0x0000000008047229 */ /* 0x000fe20000000004 */
[----:B------:R-:W-:Y:S02]  /*1ea0*/  IMAD.MOV.U32 R21, RZ, RZ, R10 ;  /* 0x000000ffff157224 */ /* 0x000fe400078e000a */
[----:B------:R-:W-:-:S08]  /*1eb0*/  IMAD.MOV.U32 R7, RZ, RZ, R20 ;  /* 0x000000ffff077224 */ /* 0x000fd000078e0014 */
[----:B------:R-:W-:Y:S05]  /*1ec0*/  WARPSYNC.COLLECTIVE R2, `(.L_x_2476) ;  /* 0x0000000002087348 */ /* 0x000fea0003c00000 */
[----:B------:R0:W1:Y:S02]  /*1ed0*/  SHFL.DOWN P0, R20, R21, R12, R13 ;  /* 0x0800000c15147389 */ /* 0x000064000000000d */
[----:B01----:R-:W-:Y:S01]  /*1ee0*/  ENDCOLLECTIVE ;  /* 0x000000000000791b */ /* 0x003fe20003800000 */
.L_x_2476:
[----:B------:R-:W-:Y:S02]  /*1ef0*/  IMAD.MOV.U32 R21, RZ, RZ, R5 ;  /* 0x000000ffff157224 */ /* 0x000fe400078e0005 */
[----:B------:R-:W-:Y:S01]  /*1f00*/  IMAD.MOV.U32 R12, RZ, RZ, 0x1 ;  /* 0x00000001ff0c7424 */ /* 0x000fe200078e00ff */
[----:B------:R-:W-:-:S07]  /*1f10*/  MOV R6, R20 ;  /* 0x0000001400067202 */ /* 0x000fce0000000f00 */
[----:B------:R-:W-:Y:S05]  /*1f20*/  WARPSYNC.COLLECTIVE R2, `(.L_x_2477) ;  /* 0x0000000002087348 */ /* 0x000fea0003c00000 */
[----:B------:R0:W1:Y:S02]  /*1f30*/  SHFL.DOWN P0, R20, R21, R12, R13 ;  /* 0x0800000c15147389 */ /* 0x000064000000000d */
[----:B01----:R-:W-:Y:S01]  /*1f40*/  ENDCOLLECTIVE ;  /* 0x000000000000791b */ /* 0x003fe20003800000 */
.L_x_2477:
[----:B------:R-:W-:Y:S01]  /*1f50*/  DADD R6, R10, R6 ;  /* 0x000000000a067229 */ /* 0x000fe20000000006 */
[----:B------:R-:W-:Y:S02]  /*1f60*/  IMAD.MOV.U32 R21, RZ, RZ, R4 ;  /* 0x000000ffff157224 */ /* 0x000fe400078e0004 */
[----:B------:R-:W-:-:S08]  /*1f70*/  IMAD.MOV.U32 R9, RZ, RZ, R20 ;  /* 0x000000ffff097224 */ /* 0x000fd000078e0014 */
[----:B------:R-:W-:Y:S05]  /*1f80*/  WARPSYNC.COLLECTIVE R2, `(.L_x_2478) ;  /* 0x0000000002087348 */ /* 0x000fea0003c00000 */
[----:B------:R0:W1:Y:S02]  /*1f90*/  SHFL.DOWN P0, R20, R21, R12, R13 ;  /* 0x0800000c15147389 */ /* 0x000064000000000d */
[----:B01----:R-:W-:Y:S01]  /*1fa0*/  ENDCOLLECTIVE ;  /* 0x000000000000791b */ /* 0x003fe20003800000 */
.L_x_2478:
[----:B------:R-:W-:Y:S01]  /*1fb0*/  MOV R21, R7 ;  /* 0x0000000700157202 */ /* 0x000fe20000000f00 */
[----:B------:R-:W-:-:S07]  /*1fc0*/  IMAD.MOV.U32 R8, RZ, RZ, R20 ;  /* 0x000000ffff087224 */ /* 0x000fce00078e0014 */
[----:B------:R-:W-:Y:S05]  /*1fd0*/  WARPSYNC.COLLECTIVE R2, `(.L_x_2479) ;  /* 0x0000000002087348 */ /* 0x000fea0003c00000 */
[----:B------:R0:W1:Y:S02]  /*1fe0*/  SHFL.DOWN P0, R20, R21, R12, R13 ;  /* 0x0800000c15147389 */ /* 0x000064000000000d */
[----:B01----:R-:W-:Y:S01]  /*1ff0*/  ENDCOLLECTIVE ;  /* 0x000000000000791b */ /* 0x003fe20003800000 */
.L_x_2479:
[----:B------:R-:W-:Y:S02]  /*2000*/  IMAD.MOV.U32 R21, RZ, RZ, R6 ;  /* 0x000000ffff157224 */ /* 0x000fe400078e0006 */
[----:B------:R-:W-:-:S07]  /*2010*/  IMAD.MOV.U32 R22, RZ, RZ, R20 ;  /* 0x000000ffff167224 */ /* 0x000fce00078e0014 */
[----:B------:R-:W-:Y:S05]  /*2020*/  WARPSYNC.COLLECTIVE R2, `(.L_x_2480) ;  /* 0x0000000002087348 */ /* 0x000fea0003c00000 */
[----:B------:R0:W1:Y:S02]  /*2030*/  SHFL.DOWN P0, R20, R21, R12, R13 ;  /* 0x0800000c15147389 */ /* 0x000064000000000d */
[----:B01----:R-:W-:Y:S01]  /*2040*/  ENDCOLLECTIVE ;  /* 0x000000000000791b */ /* 0x003fe20003800000 */
.L_x_2480:
[----:B------:R-:W-:Y:S05]  /*2050*/  BRA `(.L_x_2481) ;  /* 0xffffffec00787947 */ /* 0x000fea000383ffff */
        .weak           $__internal_48_$__cuda_sm20_dblrcp_rn_slowpath_v3
        .type           $__internal_48_$__cuda_sm20_dblrcp_rn_slowpath_v3,@function
        .size           $__internal_48_$__cuda_sm20_dblrcp_rn_slowpath_v3,($__internal_49_$__cuda_sm20_dsqrt_rn_f64_mediumpath_v1 - $__internal_48_$__cuda_sm20_dblrcp_rn_slowpath_v3)
$__internal_48_$__cuda_sm20_dblrcp_rn_slowpath_v3:
        /* <DEDUP_REMOVED lines=24> */
.L_x_2485:
        /* <DEDUP_REMOVED lines=10> */
.L_x_2483:
[----:B------:R-:W-:Y:S01]  /*2280*/  LOP3.LUT R21, R7, 0x80000, RZ, 0xfc, !PT ;  /* 0x0008000007157812 */ /* 0x000fe200078efcff */
[----:B------:R-:W-:-:S07]  /*2290*/  IMAD.MOV.U32 R20, RZ, RZ, R6 ;  /* 0x000000ffff147224 */ /* 0x000fce00078e0006 */
.L_x_2484:
[----:B------:R-:W-:Y:S05]  /*22a0*/  BSYNC B2 ;  /* 0x0000000000027941 */ /* 0x000fea0003800000 */
.L_x_2482:
[----:B------:R-:W-:-:S04]  /*22b0*/  IMAD.MOV.U32 R13, RZ, RZ, 0x0 ;  /* 0x00000000ff0d7424 */ /* 0x000fc800078e00ff */
[----:B------:R-:W-:Y:S05]  /*22c0*/  RET.REL.NODEC R12 `(_ZN2at6native26batch_norm_backward_kernelIdddiEEvNS_27GenericPackedTensorAccessorIKT_Lm3ENS_16DefaultPtrTraitsET2_EES7_NS2_IS3_Lm3ES5_S6_EENS2_IT0_Lm1ES5_S6_EESA_NS2_IKS9_Lm1ES5_S6_EESC_SC_NS2_IKT1_Lm1ES5_S6_EESF_bSD_) ;  /* 0xffffffdc0c4c7950 */ /* 0x000fea0003c3ffff */
        .weak           $__internal_49_$__cuda_sm20_dsqrt_rn_f64_mediumpath_v1
        .type           $__internal_49_$__cuda_sm20_dsqrt_rn_f64_mediumpath_v1,@function
        .size           $__internal_49_$__cuda_sm20_dsqrt_rn_f64_mediumpath_v1,(.L_x_28260 - $__internal_49_$__cuda_sm20_dsqrt_rn_f64_mediumpath_v1)
$__internal_49_$__cuda_sm20_dsqrt_rn_f64_mediumpath_v1:
[----:B------:R-:W-:Y:S01]  /*22d0*/  ISETP.GE.U32.AND P0, PT, R6, -0x3400000, PT ;  /* 0xfcc000000600780c */ /* 0x000fe20003f06070 */
[----:B------:R-:W-:-:S12]  /*22e0*/  IMAD.MOV.U32 R9, RZ, RZ, R15 ;  /* 0x000000ffff097224 */ /* 0x000fd800078e000f */
        /* <DEDUP_REMOVED lines=9> */
.L_x_2486:
        /* <DEDUP_REMOVED lines=9> */
[----:B------:R-:W-:Y:S02]  /*2410*/  IMAD.MOV.U32 R2, RZ, RZ, RZ ;  /* 0x000000ffff027224 */ /* 0x000fe400078e00ff */
[----:B------:R-:W-:Y:S02]  /*2420*/  IMAD.MOV.U32 R8, RZ, RZ, 0x0 ;  /* 0x00000000ff087424 */ /* 0x000fe400078e00ff */
[----:B------:R-:W-:Y:S01]  /*2430*/  IMAD.MOV.U32 R9, RZ, RZ, 0x3fd80000 ;  /* 0x3fd80000ff097424 */ /* 0x000fe200078e00ff */
        /* <DEDUP_REMOVED lines=12> */
.L_x_2488:
[----:B------:R-:W-:-:S11]  /*2500*/  DADD R2, R4, R4 ;  /* 0x0000000004027229 */ /* 0x000fd60000000004 */
.L_x_2487:
[----:B------:R-:W-:Y:S02]  /*2510*/  IMAD.MOV.U32 R12, RZ, RZ, R2 ;  /* 0x000000ffff0c7224 */ /* 0x000fe400078e0002 */
[----:B------:R-:W-:Y:S02]  /*2520*/  IMAD.MOV.U32 R13, RZ, RZ, R3 ;  /* 0x000000ffff0d7224 */ /* 0x000fe400078e0003 */
[----:B------:R-:W-:Y:S02]  /*2530*/  IMAD.MOV.U32 R2, RZ, RZ, R0 ;  /* 0x000000ffff027224 */ /* 0x000fe400078e0000 */
[----:B------:R-:W-:-:S04]  /*2540*/  IMAD.MOV.U32 R3, RZ, RZ, 0x0 ;  /* 0x00000000ff037424 */ /* 0x000fc800078e00ff */
[----:B------:R-:W-:Y:S05]  /*2550*/  RET.REL.NODEC R2 `(_ZN2at6native26batch_norm_backward_kernelIdddiEEvNS_27GenericPackedTensorAccessorIKT_Lm3ENS_16DefaultPtrTraitsET2_EES7_NS2_IS3_Lm3ES5_S6_EENS2_IT0_Lm1ES5_S6_EESA_NS2_IKS9_Lm1ES5_S6_EESC_SC_NS2_IKT1_Lm1ES5_S6_EESF_bSD_) ;  /* 0xffffffd802a87950 */ /* 0x000fea0003c3ffff */
.L_x_2489:
        /* <DEDUP_REMOVED lines=10> */
.L_x_28260:


//--------------------- .text._ZN2at6native18elementwise_kernelILi128ELi4EZNS0_15gpu_kernel_implIZZZNS0_49_GLOBAL__N__b919a28f_16_Normalization_cu_5c38458722batch_norm_calc_invstdERKNS_6TensorES6_dENKUlvE_clEvENKUlvE2_clEvEUlN3c108BFloat16EE_EEvRNS_18TensorIteratorBaseERKT_EUliE_EEviT1_ --------------------------
	.section	.text._ZN2at6native18elementwise_kernelILi128ELi4EZNS0_15gpu_kernel_implIZZZNS0_49_GLOBAL__N__b919a28f_16_Normalization_cu_5c38458722batch_norm_calc_invstdERKNS_6TensorES6_dENKUlvE_clEvENKUlvE2_clEvEUlN3c108BFloat16EE_EEvRNS_18TensorIteratorBaseERKT_EUliE_EEviT1_,"ax",@progbits
	.align	128
        .global         _ZN2at6native18elementwise_kernelILi128ELi4EZNS0_15gpu_kernel_implIZZZNS0_49_GLOBAL__N__b919a28f_16_Normalization_cu_5c38458722batch_norm_calc_invstdERKNS_6TensorES6_dENKUlvE_clEvENKUlvE2_clEvEUlN3c108BFloat16EE_EEvRNS_18TensorIteratorBaseERKT_EUliE_EEviT1_
        .type           _ZN2at6native18elementwise_kernelILi128ELi4EZNS0_15gpu_kernel_implIZZZNS0_49_GLOBAL__N__b919a28f_16_Normalization_cu_5c38458722batch_norm_calc_invstdERKNS_6TensorES6_dENKUlvE_clEvENKUlvE2_clEvEUlN3c108BFloat16EE_EEvRNS_18TensorIteratorBaseERKT_EUliE_EEviT1_,@function
        .size           _ZN2at6native18elementwise_kernelILi128ELi4EZNS0_15gpu_kernel_implIZZZNS0_49_GLOBAL__N__b919a28f_16_Normalization_cu_5c38458722batch_norm_calc_invstdERKNS_6TensorES6_dENKUlvE_clEvENKUlvE2_clEvEUlN3c108BFloat16EE_EEvRNS_18TensorIteratorBaseERKT_EUliE_EEviT1_,(.L_x_28326 - _ZN2at6native18elementwise_kernelILi128ELi4EZNS0_15gpu_kernel_implIZZZNS0_49_GLOBAL__N__b919a28f_16_Normalization_cu_5c38458722batch_norm_calc_invstdERKNS_6TensorES6_dENKUlvE_clEvENKUlvE2_clEvEUlN3c108BFloat16EE_EEvRNS_18TensorIteratorBaseERKT_EUliE_EEviT1_)
        .other          _ZN2at6native18elementwise_kernelILi128ELi4EZNS0_15gpu_kernel_implIZZZNS0_49_GLOBAL__N__b919a28f_16_Normalization_cu_5c38458722batch_norm_calc_invstdERKNS_6TensorES6_dENKUlvE_clEvENKUlvE2_clEvEUlN3c108BFloat16EE_EEvRNS_18TensorIteratorBaseERKT_EUliE_EEviT1_,@"STO_CUDA_ENTRY STV_DEFAULT"
_ZN2at6native18elementwise_kernelILi128ELi4EZNS0_15gpu_kernel_implIZZZNS0_49_GLOBAL__N__b919a28f_16_Normalization_cu_5c38458722batch_norm_calc_invstdERKNS_6TensorES6_dENKUlvE_clEvENKUlvE2_clEvEUlN3c108BFloat16EE_EEvRNS_18TensorIteratorBaseERKT_EUliE_EEviT1_:
.text._ZN2at6native18elementwise_kernelILi128ELi4EZNS0_15gpu_kernel_implIZZZNS0_49_GLOBAL__N__b919a28f_16_Normalization_cu_5c38458722batch_norm_calc_invstdERKNS_6TensorES6_dENKUlvE_clEvENKUlvE2_clEvEUlN3c108BFloat16EE_EEvRNS_18TensorIteratorBaseERKT_EUliE_EEviT1_:
[----:B------:R-:W0:Y:S01]  /*0000*/  LDC R1, c[0x0][0x28] ;  /* 0x00000a00ff017b82 */ /* 0x000e220000000800 */
[----:B------:R-:W1:Y:S01]  /*0010*/  S2R R23, SR_CTAID.X ;  /* 0x0000000000177919 */ /* 0x000e620000002500 */
[----:B------:R-:W-:Y:S01]  /*0020*/  ULDC UR4, c[0x0][0x210] ;  /* 0x0000840000047ab9 */ /* 0x000fe20000000800 */
[----:B------:R-:W-:Y:S01]  /*0030*/  ULDC.64 UR36, c[0x0][0x208] ;  /* 0x0000820000247ab9 */ /* 0x000fe20000000a00 */
[----:B------:R-:W-:Y:S01]  /*0040*/  BSSY B6, `(.L_x_2490) ;  /* 0x000031d000067945 */ /* 0x000fe20003800000 */
[----:B------:R-:W1:Y:S02]  /*0050*/  S2R R18, SR_TID.X ;  /* 0x0000000000127919 */ /* 0x000e640000002100 */
[----:B-1----:R-:W-:-:S05]  /*0060*/  IMAD R19, R23, 0x200, R18 ;  /* 0x0000020017137824 */ /* 0x002fca00078e0212 */
[----:B------:R-:W-:-:S13]  /*0070*/  ISETP.GE.AND P0, PT, R19, UR4, PT ;  /* 0x0000000413007c0c */ /* 0x000fda000bf06270 */
[----:B0-----:R-:W-:Y:S05]  /*0080*/  @P0 BRA `(.L_x_2491) ;  /* 0x0000003000600947 */ /* 0x001fea0003800000 */
[----:B------:R-:W0:Y:S01]  /*0090*/  LDC R6, c[0x0][0x218] ;  /* 0x00008600ff067b82 */ /* 0x000e220000000800 */
[----:B------:R-:W-:Y:S02]  /*00a0*/  IMAD.MOV.U32 R0, RZ, RZ, RZ ;  /* 0x000000ffff007224 */ /* 0x000fe400078e00ff */
[----:B------:R-:W-:Y:S01]  /*00b0*/  IMAD.MOV.U32 R16, RZ, RZ, RZ ;  /* 0x000000ffff107224 */ /* 0x000fe200078e00ff */
[----:B0-----:R-:W-:-:S13]  /*00c0*/  ISETP.NE.AND P0, PT, R6, RZ, PT ;  /* 0x000000ff0600720c */ /* 0x001fda0003f05270 */
[----:B------:R-:W-:Y:S05]  /*00d0*/  @!P0 BRA `(.L_x_2492) ;  /* 0x0000001000b08947 */ /* 0x000fea0003800000 */
[----:B------:R-:W-:Y:S01]  /*00e0*/  IMAD.MOV.U32 R2, RZ, RZ, RZ ;  /* 0x000000ffff027224 */ /* 0x000fe200078e00ff */
[----:B------:R-:W-:Y:S01]  /*00f0*/  ULDC.64 UR4, c[0x0][0x220] ;  /* 0x0000880000047ab9 */ /* 0x000fe20000000a00 */
[----:B------:R-:W-:Y:S01]  /*0100*/  IMAD.MOV.U32 R3, RZ, RZ, R19 ;  /* 0x000000ffff037224 */ /* 0x000fe200078e0013 */
[----:B------:R-:W-:Y:S01]  /*0110*/  ISETP.NE.AND P0, PT, R6, 0x1, PT ;  /* 0x000000010600780c */ /* 0x000fe20003f05270 */
[----:B------:R-:W-:Y:S01]  /*0120*/  IMAD.HI.U32 R2, R19, UR4, R2 ;  /* 0x0000000413027c27 */ /* 0x000fe2000f8e0002 */
[----:B------:R-:W-:-:S04]  /*0130*/  ULDC UR4, c[0x0][0x21c] ;  /* 0x0000870000047ab9 */ /* 0x000fc80000000800 */
[----:B------:R-:W-:-:S05]  /*0140*/  SHF.R.U32.HI R3, RZ, UR5, R2 ;  /* 0x00000005ff037c19 */ /* 0x000fca0008011602 */
[----:B------:R-:W-:-:S04]  /*0150*/  IMAD.MOV R0, RZ, RZ, -R3 ;  /* 0x000000ffff007224 */ /* 0x000fc800078e0a03 */
[----:B------:R-:W-:Y:S01]  /*0160*/  IMAD R19, R0, UR4, R19 ;  /* 0x0000000400137c24 */ /* 0x000fe2000f8e0213 */
[----:B------:R-:W-:-:S03]  /*0170*/  ULDC.64 UR4, c[0x0][0x348] ;  /* 0x0000d20000047ab9 */ /* 0x000fc60000000a00 */
[C---:B------:R-:W-:Y:S02]  /*0180*/  IMAD R16, R19.reuse, UR4, RZ ;  /* 0x0000000413107c24 */ /* 0x040fe4000f8e02ff */
[----:B------:R-:W-:Y:S01]  /*0190*/  IMAD R0, R19, UR5, RZ ;  /* 0x0000000513007c24 */ /* 0x000fe2000f8e02ff */
[----:B------:R-:W-:Y:S06]  /*01a0*/  @!P0 BRA `(.L_x_2492) ;  /* 0x00000010007c8947 */ /* 0x000fec0003800000 */
[----:B------:R-:W-:Y:S01]  /*01b0*/  IMAD.MOV.U32 R2, RZ, RZ, RZ ;  /* 0x000000ffff027224 */ /* 0x000fe200078e00ff */
[----:B------:R-:W-:Y:S01]  /*01c0*/  ULDC.64 UR6, c[0x0][0x228] ;  /* 0x00008a0000067ab9 */ /* 0x000fe20000000a00 */
[----:B------:R-:W-:Y:S01]  /*01d0*/  ULDC UR5, c[0x0][0x230] ;  /* 0x00008c0000057ab9 */ /* 0x000fe20000000800 */
[----:B------:R-:W-:Y:S01]  /*01e0*/  ISETP.NE.AND P0, PT, R6, 0x2, PT ;  /* 0x000000020600780c */ /* 0x000fe20003f05270 */
[----:B------:R-:W-:-:S05]  /*01f0*/  IMAD.HI.U32 R4, R3, UR7, R2 ;  /* 0x0000000703047c27 */ /* 0x000fca000f8e0002 */
[----:B------:R-:W-:-:S05]  /*0200*/  SHF.R.U32.HI R5, RZ, UR5, R4 ;  /* 0x00000005ff057c19 */ /* 0x000fca0008011604 */
[----:B------:R-:W-:-:S04]  /*0210*/  IMAD.MOV R2, RZ, RZ, -R5 ;  /* 0x000000ffff027224 */ /* 0x000fc800078e0a05 */
[----:B------:R-:W-:Y:S01]  /*0220*/  IMAD R3, R2, UR6, R3 ;  /* 0x0000000602037c24 */ /* 0x000fe2000f8e0203 */
[----:B------:R-:W-:-:S03]  /*0230*/  ULDC.64 UR6, c[0x0][0x350] ;  /* 0x0000d40000067ab9 */ /* 0x000fc60000000a00 */
[C---:B------:R-:W-:Y:S02]  /*0240*/  IMAD R16, R3.reuse, UR6, RZ ;  /* 0x0000000603107c24 */ /* 0x040fe4000f8e02ff */
[----:B------:R-:W-:Y:S02]  /*0250*/  IMAD R0, R3, UR7, R0 ;  /* 0x0000000703007c24 */ /* 0x000fe4000f8e0200 */
[----:B------:R-:W-:Y:S01]  /*0260*/  IMAD R16, R19, UR4, R16 ;  /* 0x0000000413107c24 */ /* 0x000fe2000f8e0210 */
[----:B------:R-:W-:Y:S06]  /*0270*/  @!P0 BRA `(.L_x_2492) ;  /* 0x0000001000488947 */ /* 0x000fec0003800000 */
[----:B------:R-:W-:Y:S01]  /*0280*/  IMAD.MOV.U32 R4, RZ, RZ, RZ ;  /* 0x000000ffff047224 */ /* 0x000fe200078e00ff */
[----:B------:R-:W-:Y:S01]  /*0290*/  ULDC.64 UR4, c[0x0][0x238] ;  /* 0x00008e0000047ab9 */ /* 0x000fe20000000a00 */
[----:B------:R-:W-:Y:S02]  /*02a0*/  ISETP.NE.AND P0, PT, R6, 0x3, PT ;  /* 0x000000030600780c */ /* 0x000fe40003f05270 */
[----:B------:R-:W-:Y:S01]  /*02b0*/  IMAD.HI.U32 R2, R5, UR4, R4 ;  /* 0x0000000405027c27 */ /* 0x000fe2000f8e0004 */
[----:B------:R-:W-:-:S04]  /*02c0*/  ULDC UR4, c[0x0][0x234] ;  /* 0x00008d0000047ab9 */ /* 0x000fc80000000800 */
[----:B------:R-:W-:-:S05]  /*02d0*/  SHF.R.U32.HI R3, RZ, UR5, R2 ;  /* 0x00000005ff037c19 */ /* 0x000fca0008011602 */
[----:B------:R-:W-:-:S04]  /*02e0*/  IMAD.MOV R4, RZ, RZ, -R3 ;  /* 0x000000ffff047224 */ /* 0x000fc800078e0a03 */
[----:B------:R-:W-:Y:S01]  /*02f0*/  IMAD R5, R4, UR4, R5 ;  /* 0x0000000404057c24 */ /* 0x000fe2000f8e0205 */
[----:B------:R-:W-:-:S03]  /*0300*/  ULDC.64 UR4, c[0x0][0x358] ;  /* 0x0000d60000047ab9 */ /* 0x000fc60000000a00 */
[C---:B------:R-:W-:Y:S02]  /*0310*/  IMAD R16, R5.reuse, UR4, R16 ;  /* 0x0000000405107c24 */ /* 0x040fe4000f8e0210 */
[----:B------:R-:W-:Y:S01]  /*0320*/  IMAD R0, R5, UR5, R0 ;  /* 0x0000000505007c24 */ /* 0x000fe2000f8e0200 */
[----:B------:R-:W-:Y:S06]  /*0330*/  @!P0 BRA `(.L_x_2492) ;  /* 0x0000001000188947 */ /* 0x000fec0003800000 */
[----:B------:R-:W-:Y:S01]  /*0340*/  IMAD.MOV.U32 R2, RZ, RZ, RZ ;  /* 0x000000ffff027224 */ /* 0x000fe200078e00ff */
[----:B------:R-:W-:Y:S01]  /*0350*/  ULDC.64 UR6, c[0x0][0x240] ;  /* 0x0000900000067ab9 */ /* 0x000fe20000000a00 */
[----:B------:R-:W-:Y:S01]  /*0360*/  ULDC UR4, c[0x0][0x248] ;  /* 0x0000920000047ab9 */ /* 0x000fe20000000800 */
[----:B------:R-:W-:Y:S01]  /*0370*/  ISETP.NE.AND P0, PT, R6, 0x4, PT ;  /* 0x000000040600780c */ /* 0x000fe20003f05270 */
[----:B------:R-:W-:-:S05]  /*0380*/  IMAD.HI.U32 R4, R3, UR7, R2 ;  /* 0x0000000703047c27 */ /* 0x000fca000f8e0002 */
[----:B------:R-:W-:Y:S01]  /*0390*/  SHF.R.U32.HI R5, RZ, UR4, R4 ;  /* 0x00000004ff057c19 */ /* 0x000fe20008011604 */
[----:B------:R-:W-:-:S04]  /*03a0*/  ULDC.64 UR4, c[0x0][0x360] ;  /* 0x0000d80000047ab9 */ /* 0x000fc80000000a00 */
[----:B------:R-:W-:-:S04]  /*03b0*/  IMAD.MOV R2, RZ, RZ, -R5 ;  /* 0x000000ffff027224 */ /* 0x000fc800078e0a05 */
[----:B------:R-:W-:-:S04]  /*03c0*/  IMAD R3, R2, UR6, R3 ;  /* 0x0000000602037c24 */ /* 0x000fc8000f8e0203 */
[C---:B------:R-:W-:Y:S02]  /*03d0*/  IMAD R16, R3.reuse, UR4, R16 ;  /* 0x0000000403107c24 */ /* 0x040fe4000f8e0210 */
        /* <DEDUP_REMOVED lines=243> */
[----:B------:R-:W-:-:S03]  /*1310*/  ULDC.64 UR4, c[0x0][0x340] ;  /* 0x0000d00000047ab9 */ /* 0x000fc60000000a00 */
[----:B------:R-:W-:Y:S01]  /*1320*/  IMAD.HI.U32 R2, R5, UR4, R4 ;  /* 0x0000000405027c27 */ /* 0x000fe2000f8e0004 */
[----:B------:R-:W-:-:S04]  /*1330*/  ULDC UR4, c[0x0][0x33c] ;  /* 0x0000cf0000047ab9 */ /* 0x000fc80000000800 */
[----:B------:R-:W-:-:S05]  /*1340*/  SHF.R.U32.HI R2, RZ, UR5, R2 ;  /* 0x00000005ff027c19 */ /* 0x000fca0008011602 */
[----:B------:R-:W-:-:S04]  /*1350*/  IMAD.MOV R3, RZ, RZ, -R2 ;  /* 0x000000ffff037224 */ /* 0x000fc800078e0a02 */
[----:B------:R-:W-:Y:S01]  /*1360*/  IMAD R5, R3, UR4, R5 ;  /* 0x0000000403057c24 */ /* 0x000fe2000f8e0205 */
[----:B------:R-:W-:-:S03]  /*1370*/  ULDC.64 UR4, c[0x0][0x408] ;  /* 0x0001020000047ab9 */ /* 0x000fc60000000a00 */
[C---:B------:R-:W-:Y:S02]  /*1380*/  IMAD R16, R5.reuse, UR4, R16 ;  /* 0x0000000405107c24 */ /* 0x040fe4000f8e0210 */
[----:B------:R-:W-:-:S07]  /*1390*/  IMAD R0, R5, UR5, R0 ;  /* 0x0000000505007c24 */ /* 0x000fce000f8e0200 */
.L_x_2492:
[----:B------:R-:W0:Y:S01]  /*13a0*/  LDC.U8 R5, c[0x0][0x431] ;  /* 0x00010c40ff057b82 */ /* 0x000e220000000000 */
[----:B------:R-:W-:Y:S01]  /*13b0*/  ULDC.64 UR4, c[0x0][0x410] ;  /* 0x0001040000047ab9 */ /* 0x000fe20000000a00 */
[----:B------:R-:W-:Y:S01]  /*13c0*/  ULDC.64 UR6, c[0x0][0x418] ;  /* 0x0001060000067ab9 */ /* 0x000fe20000000a00 */
[----:B------:R-:W-:Y:S02]  /*13d0*/  IADD3 R16, P1, R16, UR4, RZ ;  /* 0x0000000410107c10 */ /* 0x000fe4000ff3e0ff */
[----:B------:R-:W-:-:S03]  /*13e0*/  IADD3 R2, P2, R0, UR6, RZ ;  /* 0x0000000600027c10 */ /* 0x000fc6000ff5e0ff */
[----:B------:R-:W-:Y:S02]  /*13f0*/  IMAD.X R17, RZ, RZ, UR5, P1 ;  /* 0x00000005ff117e24 */ /* 0x000fe400088e06ff */
[----:B------:R-:W-:Y:S01]  /*1400*/  IMAD.X R3, RZ, RZ, UR7, P2 ;  /* 0x00000007ff037e24 */ /* 0x000fe200090e06ff */
[----:B0-----:R-:W-:-:S04]  /*1410*/  PRMT R4, R5, 0x9910, RZ ;  /* 0x0000991005047816 */ /* 0x001fc800000000ff */
[----:B------:R-:W-:-:S13]  /*1420*/  ISETP.GT.AND P0, PT, R4, 0x9, PT ;  /* 0x000000090400780c */ /* 0x000fda0003f04270 */
[----:B------:R-:W-:Y:S05]  /*1430*/  @P0 BRA `(.L_x_2493) ;  /* 0x0000000400100947 */ /* 0x000fea0003800000 */
[----:B------:R-:W-:-:S13]  /*1440*/  ISETP.GT.AND P0, PT, R4, 0x4, PT ;  /* 0x000000040400780c */ /* 0x000fda0003f04270 */
[----:B------:R-:W-:Y:S05]  /*1450*/  @P0 BRA `(.L_x_2494) ;  /* 0x0000000000800947 */ /* 0x000fea0003800000 */
[----:B------:R-:W-:-:S13]  /*1460*/  ISETP.GT.AND P0, PT, R4, 0x1, PT ;  /* 0x000000010400780c */ /* 0x000fda0003f04270 */
[----:B------:R-:W-:Y:S05]  /*1470*/  @P0 BRA `(.L_x_2495) ;  /* 0x0000000000300947 */ /* 0x000fea0003800000 */
[----:B------:R-:W-:-:S13]  /*1480*/  ISETP.NE.AND P0, PT, R5, RZ, PT ;  /* 0x000000ff0500720c */ /* 0x000fda0003f05270 */
[----:B------:R-:W-:Y:S05]  /*1490*/  @!P0 BRA `(.L_x_2496) ;  /* 0x0000000000188947 */ /* 0x000fea0003800000 */
[----:B------:R-:W-:-:S13]  /*14a0*/  ISETP.NE.AND P0, PT, R4, 0x1, PT ;  /* 0x000000010400780c */ /* 0x000fda0003f05270 */
[----:B------:R-:W-:Y:S05]  /*14b0*/  @P0 BRA `(.L_x_2497) ;  /* 0x0000000c004c0947 */ /* 0x000fea0003800000 */
[----:B------:R-:W2:Y:S02]  /*14c0*/  LDG.E.S8 R2, desc[UR36][R2.64] ;  /* 0x0000002402027981 */ /* 0x000ea4000c1e1300 */
[----:B--2---:R-:W0:Y:S02]  /*14d0*/  I2F.S16 R0, R2 ;  /* 0x0000000200007306 */ /* 0x004e240000101400 */
[----:B0-----:R-:W-:Y:S01]  /*14e0*/  F2FP.BF16.F32.PACK_AB R0, RZ, R0 ;  /* 0x00000000ff00723e */ /* 0x001fe200000010ff */
[----:B------:R-:W-:Y:S06]  /*14f0*/  BRA `(.L_x_2498) ;  /* 0x0000000c00a07947 */ /* 0x000fec0003800000 */
.L_x_2496:
[----:B------:R-:W2:Y:S02]  /*1500*/  LDG.E.U8 R2, desc[UR36][R2.64] ;  /* 0x0000002402027981 */ /* 0x000ea4000c1e1100 */
[----:B--2---:R-:W-:-:S04]  /*1510*/  I2FP.F32.U32 R0, R2 ;  /* 0x0000000200007245 */ /* 0x004fc80000201000 */
[----:B------:R-:W-:Y:S01]  /*1520*/  F2FP.BF16.F32.PACK_AB R0, RZ, R0 ;  /* 0x00000000ff00723e */ /* 0x000fe200000010ff */
[----:B------:R-:W-:Y:S06]  /*1530*/  BRA `(.L_x_2498) ;  /* 0x0000000c00907947 */ /* 0x000fec0003800000 */
.L_x_2495:
[----:B------:R-:W-:-:S13]  /*1540*/  ISETP.NE.AND P0, PT, R4, 0x2, PT ;  /* 0x000000020400780c */ /* 0x000fda0003f05270 */
[----:B------:R-:W-:Y:S05]  /*1550*/  @!P0 BRA `(.L_x_2499) ;  /* 0x0000000000308947 */ /* 0x000fea0003800000 */
[----:B------:R-:W-:-:S13]  /*1560*/  ISETP.NE.AND P0, PT, R4, 0x3, PT ;  /* 0x000000030400780c */ /* 0x000fda0003f05270 */
[----:B------:R-:W-:Y:S05]  /*1570*/  @!P0 BRA `(.L_x_2500) ;  /* 0x0000000000188947 */ /* 0x000fea0003800000 */
[----:B------:R-:W-:-:S13]  /*1580*/  ISETP.NE.AND P0, PT, R4, 0x4, PT ;  /* 0x000000040400780c */ /* 0x000fda0003f05270 */
[----:B------:R-:W-:Y:S05]  /*1590*/  @P0 BRA `(.L_x_2497) ;  /* 0x0000000c00140947 */ /* 0x000fea0003800000 */
[----:B------:R-:W2:Y:S02]  /*15a0*/  LDG.E.64 R2, desc[UR36][R2.64] ;  /* 0x0000002402027981 */ /* 0x000ea4000c1e1b00 */
[----:B--2---:R-:W0:Y:S02]  /*15b0*/  I2F.S64 R0, R2 ;  /* 0x0000000200007312 */ /* 0x004e240000301400 */
[----:B0-----:R-:W-:Y:S01]  /*15c0*/  F2FP.BF16.F32.PACK_AB R0, RZ, R0 ;  /* 0x00000000ff00723e */ /* 0x001fe200000010ff */
[----:B------:R-:W-:Y:S06]  /*15d0*/  BRA `(.L_x_2498) ;  /* 0x0000000c00687947 */ /* 0x000fec0003800000 */
.L_x_2500:
[----:B------:R-:W2:Y:S02]  /*15e0*/  LDG.E R2, desc[UR36][R2.64] ;  /* 0x0000002402027981 */ /* 0x000ea4000c1e1900 */
[----:B--2---:R-:W-:-:S04]  /*15f0*/  I2FP.F32.S32 R0, R2 ;  /* 0x0000000200007245 */ /* 0x004fc80000201400 */
[----:B------:R-:W-:Y:S01]  /*1600*/  F2FP.BF16.F32.PACK_AB R0, RZ, R0 ;  /* 0x00000000ff00723e */ /* 0x000fe200000010ff */
[----:B------:R-:W-:Y:S06]  /*1610*/  BRA `(.L_x_2498) ;  /* 0x0000000c00587947 */ /* 0x000fec0003800000 */
.L_x_2499:
[----:B------:R-:W2:Y:S02]  /*1620*/  LDG.E.U16 R2, desc[UR36][R2.64] ;  /* 0x0000002402027981 */ /* 0x000ea4000c1e1500 */
[----:B--2---:R-:W0:Y:S02]  /*1630*/  I2F.S16 R0, R2 ;  /* 0x0000000200007306 */ /* 0x004e240000101400 */
[----:B0-----:R-:W-:Y:S01]  /*1640*/  F2FP.BF16.F32.PACK_AB R0, RZ, R0 ;  /* 0x00000000ff00723e */ /* 0x001fe200000010ff */
[----:B------:R-:W-:Y:S06]  /*1650*/  BRA `(.L_x_2498) ;  /* 0x0000000c00487947 */ /* 0x000fec0003800000 */
.L_x_2494:
[----:B------:R-:W-:-:S13]  /*1660*/  ISETP.GT.AND P0, PT, R4, 0x6, PT ;  /* 0x000000060400780c */ /* 0x000fda0003f04270 */
[----:B------:R-:W-:Y:S05]  /*1670*/  @P0 BRA `(.L_x_2501) ;  /* 0x00000000002c0947 */ /* 0x000fea0003800000 */
[----:B------:R-:W-:-:S13]  /*1680*/  ISETP.NE.AND P0, PT, R4, 0x5, PT ;  /* 0x000000050400780c */ /* 0x000fda0003f05270 */
[----:B------:R-:W-:Y:S05]  /*1690*/  @!P0 BRA `(.L_x_2502) ;  /* 0x0000000000148947 */ /* 0x000fea0003800000 */
[----:B------:R-:W-:-:S13]  /*16a0*/  ISETP.NE.AND P0, PT, R4, 0x6, PT ;  /* 0x000000060400780c */ /* 0x000fda0003f05270 */
[----:B------:R-:W-:Y:S05]  /*16b0*/  @P0 BRA `(.L_x_2497) ;  /* 0x0000000800cc0947 */ /* 0x000fea0003800000 */
[----:B------:R-:W2:Y:S02]  /*16c0*/  LDG.E R2, desc[UR36][R2.64] ;  /* 0x0000002402027981 */ /* 0x000ea4000c1e1900 */
[----:B--2---:R-:W-:Y:S01]  /*16d0*/  F2FP.BF16.F32.PACK_AB R0, RZ, R2 ;  /* 0x00000002ff00723e */ /* 0x004fe200000010ff */
[----:B------:R-:W-:Y:S06]  /*16e0*/  BRA `(.L_x_2498) ;  /* 0x0000000c00247947 */ /* 0x000fec0003800000 */
.L_x_2502:
[----:B------:R-:W2:Y:S02]  /*16f0*/  LDG.E.U16 R0, desc[UR36][R2.64] ;  /* 0x0000002402007981 */ /* 0x000ea4000c1e1500 */
[----:B--2---:R-:W-:-:S05]  /*1700*/  HADD2.F32 R0, -RZ, R0.H0_H0 ;  /* 0x20000000ff007230 */ /* 0x004fca0000004100 */
[----:B------:R-:W-:Y:S01]  /*1710*/  F2FP.BF16.F32.PACK_AB R0, RZ, R0 ;  /* 0x00000000ff00723e */ /* 0x000fe200000010ff */
[----:B------:R-:W-:Y:S06]  /*1720*/  BRA `(.L_x_2498) ;  /* 0x0000000c00147947 */ /* 0x000fec0003800000 */
.L_x_2501:
[----:B------:R-:W-:-:S13]  /*1730*/  ISETP.NE.AND P0, PT, R4, 0x7, PT ;  /* 0x000000070400780c */ /* 0x000fda0003f05270 */
[----:B------:R-:W-:Y:S05]  /*1740*/  @!P0 BRA `(.L_x_2503) ;  /* 0x00000000002c8947 */ /* 0x000fea0003800000 */
[----:B------:R-:W-:-:S13]  /*1750*/  ISETP.NE.AND P0, PT, R4, 0x8, PT ;  /* 0x000000080400780c */ /* 0x000fda0003f05270 */
[----:B------:R-:W-:Y:S05]  /*1760*/  @!P0 BRA `(.L_x_2504) ;  /* 0x0000000000148947 */ /* 0x000fea0003800000 */
[----:B------:R-:W-:-:S13]  /*1770*/  ISETP.NE.AND P0, PT, R4, 0x9, PT ;  /* 0x000000090400780c */ /* 0x000fda0003f05270 */
[----:B------:R-:W-:Y:S05]  /*1780*/  @P0 BRA `(.L_x_2497) ;  /* 0x0000000800980947 */ /* 0x000fea0003800000 */
[----:B------:R-:W2:Y:S02]  /*1790*/  LDG.E R2, desc[UR36][R2.64] ;  /* 0x0000002402027981 */ /* 0x000ea4000c1e1900 */
[----:B--2---:R-:W-:Y:S01]  /*17a0*/  F2FP.BF16.F32.PACK_AB R0, RZ, R2 ;  /* 0x00000002ff00723e */ /* 0x004fe200000010ff */
[----:B------:R-:W-:Y:S06]  /*17b0*/  BRA `(.L_x_2498) ;  /* 0x0000000800f07947 */ /* 0x000fec0003800000 */
.L_x_2504:
[----:B------:R-:W2:Y:S02]  /*17c0*/  LDG.E.U16 R2, desc[UR36][R2.64] ;  /* 0x0000002402027981 */ /* 0x000ea4000c1e1500 */
[----:B--2---:R-:W-:-:S05]  /*17d0*/  HADD2.F32 R0, -RZ, R2.H0_H0 ;  /* 0x20000002ff007230 */ /* 0x004fca0000004100 */
[----:B------:R-:W-:Y:S01]  /*17e0*/  F2FP.BF16.F32.PACK_AB R0, RZ, R0 ;  /* 0x00000000ff00723e */ /* 0x000fe200000010ff */
[----:B------:R-:W-:Y:S06]  /*17f0*/  BRA `(.L_x_2498) ;  /* 0x0000000800e07947 */ /* 0x000fec0003800000 */
.L_x_2503:
[----:B------:R-:W2:Y:S01]  /*1800*/  LDG.E.64 R2, desc[UR36][R2.64] ;  /* 0x0000002402027981 */ /* 0x000ea2000c1e1b00 */
[----:B------:R-:W-:Y:S01]  /*1810*/  UMOV UR4, 0xf0000000 ;  /* 0xf000000000047882 */ /* 0x000fe20000000000 */
[----:B------:R-:W-:Y:S01]  /*1820*/  UMOV UR5, 0x380fffff ;  /* 0x380fffff00057882 */ /* 0x000fe20000000000 */
[----:B--2---:R-:W0:Y:S01]  /*1830*/  F2F.F32.F64 R0, R2 ;  /* 0x0000000200007310 */ /* 0x004e220000301000 */
[----:B------:R-:W-:-:S14]  /*1840*/  DSETP.GEU.AND P0, PT, |R2|, UR4, PT ;  /* 0x0000000402007e2a */ /* 0x000fdc000bf0e200 */
[----:B0-----:R-:W-:-:S05]  /*1850*/  @!P0 FMUL R0, R0, 1.175494350822287508e-38 ;  /* 0x0080000000008820 */ /* 0x001fca0000400000 */
[----:B------:R-:W-:Y:S01]  /*1860*/  F2FP.BF16.F32.PACK_AB R0, RZ, R0 ;  /* 0x00000000ff00723e */ /* 0x000fe200000010ff */
[----:B------:R-:W-:Y:S06]  /*1870*/  BRA `(.L_x_2498) ;  /* 0x0000000800c07947 */ /* 0x000fec0003800000 */
.L_x_2493:
[----:B------:R-:W-:-:S13]  /*1880*/  ISETP.GT.AND P0, PT, R4, 0x18, PT ;  /* 0x000000180400780c */ /* 0x000fda0003f04270 */
[----:B------:R-:W-:Y:S05]  /*1890*/  @P0 BRA `(.L_x_2505) ;  /* 0x0000000400000947 */ /* 0x000fea0003800000 */
[----:B------:R-:W-:-:S13]  /*18a0*/  ISETP.GT.AND P0, PT, R4, 0xe, PT ;  /* 0x0000000e0400780c */ /* 0x000fda0003f04270 */
[----:B------:R-:W-:Y:S05]  /*18b0*/  @P0 BRA `(.L_x_2506) ;  /* 0x0000000000440947 */ /* 0x000fea0003800000 */
[----:B------:R-:W-:-:S13]  /*18c0*/  ISETP.NE.AND P0, PT, R4, 0xa, PT ;  /* 0x0000000a0400780c */ /* 0x000fda0003f05270 */
[----:B------:R-:W-:Y:S05]  /*18d0*/  @!P0 BRA `(.L_x_2507) ;  /* 0x00000000001c8947 */ /* 0x000fea0003800000 */
[----:B------:R-:W-:-:S13]  /*18e0*/  ISETP.NE.AND P0, PT, R4, 0xb, PT ;  /* 0x0000000b0400780c */ /* 0x000fda0003f05270 */
[----:B------:R-:W-:Y:S05]  /*18f0*/  @P0 BRA `(.L_x_2497) ;  /* 0x00000008003c0947 */ /* 0x000fea0003800000 */
[----:B------:R-:W2:Y:S02]  /*1900*/  LDG.E.U8 R2, desc[UR36][R2.64] ;  /* 0x0000002402027981 */ /* 0x000ea4000c1e1100 */
[----:B--2---:R-:W-:-:S04]  /*1910*/  ISETP.NE.AND P0, PT, R2, RZ, PT ;  /* 0x000000ff0200720c */ /* 0x004fc80003f05270 */
[----:B------:R-:W-:-:S04]  /*1920*/  FSEL R0, RZ, 1, !P0 ;  /* 0x3f800000ff007808 */ /* 0x000fc80004000000 */
[----:B------:R-:W-:Y:S01]  /*1930*/  F2FP.BF16.F32.PACK_AB R0, RZ, R0 ;  /* 0x00000000ff00723e */ /* 0x000fe200000010ff */
[----:B------:R-:W-:Y:S06]  /*1940*/  BRA `(.L_x_2498) ;  /* 0x00000008008c7947 */ /* 0x000fec0003800000 */
.L_x_2507:
        /* <DEDUP_REMOVED lines=8> */
.L_x_2506:
[----:B------:R-:W-:-:S13]  /*19d0*/  ISETP.NE.AND P0, PT, R4, 0xf, PT ;  /* 0x0000000f0400780c */ /* 0x000fda0003f05270 */
[----:B------:R-:W-:Y:S05]  /*19e0*/  @!P0 BRA `(.L_x_2508) ;  /* 0x0000000000a48947 */ /* 0x000fea0003800000 */
[----:B------:R-:W-:-:S13]  /*19f0*/  ISETP.NE.AND P0, PT, R4, 0x17, PT ;  /* 0x000000170400780c */ /* 0x000fda0003f05270 */
[----:B------:R-:W-:Y:S05]  /*1a00*/  @!P0 BRA `(.L_x_2509) ;  /* 0x0000000000608947 */ /* 0x000fea0003800000 */
[----:B------:R-:W-:-:S13]  /*1a10*/  ISETP.NE.AND P0, PT, R4, 0x18, PT ;  /* 0x000000180400780c */ /* 0x000fda0003f05270 */
[----:B------:R-:W-:Y:S05]  /*1a20*/  @P0 BRA `(.L_x_2497) ;  /* 0x0000000400f00947 */ /* 0x000fea0003800000 */
[----:B------:R-:W2:Y:S01]  /*1a30*/  LDG.E.U8 R0, desc[UR36][R2.64] ;  /* 0x0000002402007981 */ /* 0x000ea2000c1e1100 */
[----:B------:R-:W-:Y:S02]  /*1a40*/  IMAD.MOV.U32 R8, RZ, RZ, -0x800000 ;  /* 0xff800000ff087424 */ /* 0x000fe400078e00ff */
[----:B--2---:R-:W-:-:S05]  /*1a50*/  IMAD.SHL.U32 R0, R0, 0x1000000, RZ ;  /* 0x0100000000007824 */ /* 0x004fca00078e00ff */
[----:B------:R-:W-:-:S04]  /*1a60*/  LOP3.LUT R4, R0, 0x7f000000, RZ, 0xc0, !PT ;  /* 0x7f00000000047812 */ /* 0x000fc800078ec0ff */
[----:B------:R-:W0:Y:S01]  /*1a70*/  FLO.U32 R5, R4 ;  /* 0x0000000400057300 */ /* 0x000e2200000e0000 */
[C---:B------:R-:W-:Y:S02]  /*1a80*/  VIADD R6, R4.reuse, 0x1000000 ;  /* 0x0100000004067836 */ /* 0x040fe40000000000 */
[----:B------:R-:W-:-:S03]  /*1a90*/  VIADD R2, R4, 0xffffffff ;  /* 0xffffffff04027836 */ /* 0x000fc60000000000 */
[----:B------:R-:W-:Y:S02]  /*1aa0*/  SHF.R.S32.HI R6, RZ, 0x8, R6 ;  /* 0x00000008ff067819 */ /* 0x000fe40000011406 */
[----:B------:R-:W-:Y:S02]  /*1ab0*/  SHF.R.S32.HI R2, RZ, 0x1f, R2 ;  /* 0x0000001fff027819 */ /* 0x000fe40000011402 */
[----:B0-----:R-:W-:-:S04]  /*1ac0*/  IADD3 R5, -R5, 0x1f, RZ ;  /* 0x0000001f05057810 */ /* 0x001fc80007ffe1ff */
[C---:B------:R-:W-:Y:S01]  /*1ad0*/  ISETP.GT.U32.AND P0, PT, R5.reuse, 0x4, PT ;  /* 0x000000040500780c */ /* 0x040fe20003f04070 */
[----:B------:R-:W-:-:S05]  /*1ae0*/  VIADD R5, R5, 0xfffffffc ;  /* 0xfffffffc05057836 */ /* 0x000fca0000000000 */
[----:B------:R-:W-:-:S05]  /*1af0*/  SEL R5, R5, RZ, P0 ;  /* 0x000000ff05057207 */ /* 0x000fca0000000000 */
[----:B------:R-:W-:Y:S01]  /*1b00*/  IMAD R8, R5, R8, 0x3c000000 ;  /* 0x3c00000005087424 */ /* 0x000fe200078e0208 */
[----:B------:R-:W-:-:S04]  /*1b10*/  SHF.L.U32 R5, R4, R5, RZ ;  /* 0x0000000504057219 */ /* 0x000fc800000006ff */
[----:B------:R-:W-:-:S04]  /*1b20*/  LEA.HI R5, R5, R8, RZ, 0x1c ;  /* 0x0000000805057211 */ /* 0x000fc800078fe0ff */
[----:B------:R-:W-:-:S04]  /*1b30*/  LOP3.LUT R5, R5, 0x7f800000, R6, 0xf8, !PT ;  /* 0x7f80000005057812 */ /* 0x000fc800078ef806 */
[----:B------:R-:W-:-:S04]  /*1b40*/  LOP3.LUT R5, R5, R2, RZ, 0x30, !PT ;  /* 0x0000000205057212 */ /* 0x000fc800078e30ff */
[----:B------:R-:W-:-:S04]  /*1b50*/  LOP3.LUT R5, R5, 0x80000000, R0, 0xf8, !PT ;  /* 0x8000000005057812 */ /* 0x000fc800078ef800 */
[----:B------:R-:W-:-:S04]  /*1b60*/  F2FP.BF16.F32.PACK_AB R5, RZ, R5 ;  /* 0x00000005ff05723e */ /* 0x000fc800000010ff */
[----:B------:R-:W-:Y:S01]  /*1b70*/  PRMT R0, R5, 0x7610, R0 ;  /* 0x0000761005007816 */ /* 0x000fe20000000000 */
[----:B------:R-:W-:Y:S06]  /*1b80*/  BRA `(.L_x_2498) ;  /* 0x0000000400fc7947 */ /* 0x000fec0003800000 */
.L_x_2509:
[----:B------:R-:W2:Y:S02]  /*1b90*/  LDG.E.U8 R2, desc[UR36][R2.64] ;  /* 0x0000002402027981 */ /* 0x000ea4000c1e1100 */
[C---:B--2---:R-:W-:Y:S02]  /*1ba0*/  IMAD.SHL.U32 R0, R2.reuse, 0x2000000, RZ ;  /* 0x0200000002007824 */ /* 0x044fe400078e00ff */
[----:B------:R-:W-:-:S03]  /*1bb0*/  IMAD.SHL.U32 R5, R2, 0x1000000, RZ ;  /* 0x0100000002057824 */ /* 0x000fc600078e00ff */
[----:B------:R-:W-:-:S13]  /*1bc0*/  ISETP.GE.U32.AND P0, PT, R0, 0x8000000, PT ;  /* 0x080000000000780c */ /* 0x000fda0003f06070 */
[C---:B------:R-:W-:Y:S02]  /*1bd0*/  @!P0 IMAD.SHL.U32 R0, R2.reuse, 0x100, RZ ;  /* 0x0000010002008824 */ /* 0x040fe400078e00ff */
[----:B------:R-:W-:-:S03]  /*1be0*/  @P0 IMAD.SHL.U32 R4, R2, 0x200000, RZ ;  /* 0x0020000002040824 */ /* 0x000fc600078e00ff */
[----:B------:R-:W-:Y:S02]  /*1bf0*/  @!P0 LOP3.LUT R0, R0, 0x7f00, RZ, 0xc0, !PT ;  /* 0x00007f0000008812 */ /* 0x000fe400078ec0ff */
[----:B------:R-:W-:Y:S02]  /*1c00*/  @P0 LOP3.LUT R4, R4, 0x70000000, RZ, 0xfc, !PT ;  /* 0x7000000004040812 */ /* 0x000fe400078efcff */
[----:B------:R-:W-:-:S03]  /*1c10*/  @!P0 LOP3.LUT R0, R0, 0x3f000000, RZ, 0xfc, !PT ;  /* 0x3f00000000008812 */ /* 0x000fc600078efcff */
[----:B------:R-:W-:Y:S02]  /*1c20*/  @P0 FMUL.FTZ R4, R4, 1.9259299443872358531e-34 ;  /* 0x0780000004040820 */ /* 0x000fe40000410000 */
[----:B------:R-:W-:-:S05]  /*1c30*/  @!P0 FADD.FTZ R4, R0, -0.5 ;  /* 0xbf00000000048421 */ /* 0x000fca0000010000 */
[----:B------:R-:W-:-:S04]  /*1c40*/  LOP3.LUT R4, R4, 0x80000000, R5, 0xf8, !PT ;  /* 0x8000000004047812 */ /* 0x000fc800078ef805 */
[----:B------:R-:W-:-:S04]  /*1c50*/  F2FP.BF16.F32.PACK_AB R4, RZ, R4 ;  /* 0x00000004ff04723e */ /* 0x000fc800000010ff */
[----:B------:R-:W-:Y:S01]  /*1c60*/  PRMT R0, R4, 0x7610, R0 ;  /* 0x0000761004007816 */ /* 0x000fe20000000000 */
[----:B------:R-:W-:Y:S06]  /*1c70*/  BRA `(.L_x_2498) ;  /* 0x0000000400c07947 */ /* 0x000fec0003800000 */
.L_x_2508:
[----:B------:R0:W5:Y:S01]  /*1c80*/  LDG.E.U16 R0, desc[UR36][R2.64] ;  /* 0x0000002402007981 */ /* 0x000162000c1e1500 */
[----:B------:R-:W-:Y:S05]  /*1c90*/  BRA `(.L_x_2498) ;  /* 0x0000000400b87947 */ /* 0x000fea0003800000 */
.L_x_2505:
[----:B------:R-:W-:-:S13]  /*1ca0*/  ISETP.GT.AND P0, PT, R4, 0x1b, PT ;  /* 0x0000001b0400780c */ /* 0x000fda0003f04270 */
[----:B------:R-:W-:Y:S05]  /*1cb0*/  @P0 BRA `(.L_x_2510) ;  /* 0x0000000400080947 */ /* 0x000fea0003800000 */
[----:B------:R-:W-:-:S13]  /*1cc0*/  ISETP.NE.AND P0, PT, R4, 0x19, PT ;  /* 0x000000190400780c */ /* 0x000fda0003f05270 */
[----:B------:R-:W-:Y:S05]  /*1cd0*/  @!P0 BRA `(.L_x_2511) ;  /* 0x0000000000908947 */ /* 0x000fea0003800000 */
[----:B------:R-:W-:-:S13]  /*1ce0*/  ISETP.NE.AND P0, PT, R4, 0x1a, PT ;  /* 0x0000001a0400780c */ /* 0x000fda0003f05270 */
[----:B------:R-:W-:Y:S05]  /*1cf0*/  @!P0 BRA `(.L_x_2512) ;  /* 0x0000000000188947 */ /* 0x000fea0003800000 */
[----:B------:R-:W-:-:S13]  /*1d00*/  ISETP.NE.AND P0, PT, R4, 0x1b, PT ;  /* 0x0000001b0400780c */ /* 0x000fda0003f05270 */
[----:B------:R-:W-:Y:S05]  /*1d10*/  @P0 BRA `(.L_x_2497) ;  /* 0x0000000400340947 */ /* 0x000fea0003800000 */
[----:B------:R-:W2:Y:S02]  /*1d20*/  LDG.E.U16 R0, desc[UR36][R2.64] ;  /* 0x0000002402007981 */ /* 0x000ea4000c1e1500 */
[----:B--2---:R-:W-:-:S04]  /*1d30*/  I2FP.F32.U32 R0, R0 ;  /* 0x0000000000007245 */ /* 0x004fc80000201000 */
[----:B------:R-:W-:Y:S01]  /*1d40*/  F2FP.BF16.F32.PACK_AB R0, RZ, R0 ;  /* 0x00000000ff00723e */ /* 0x000fe200000010ff */
[----:B------:R-:W-:Y:S06]  /*1d50*/  BRA `(.L_x_2498) ;  /* 0x0000000400887947 */ /* 0x000fec0003800000 */
.L_x_2512:
[----:B------:R-:W2:Y:S01]  /*1d60*/  LDG.E.U8 R2, desc[UR36][R2.64] ;  /* 0x0000002402027981 */ /* 0x000ea2000c1e1100 */
[----:B------:R-:W-:Y:S01]  /*1d70*/  BSSY B0, `(.L_x_2513) ;  /* 0x0000018000007945 */ /* 0x000fe20003800000 */
[----:B------:R-:W-:Y:S01]  /*1d80*/  IMAD.MOV.U32 R0, RZ, RZ, RZ ;  /* 0x000000ffff007224 */ /* 0x000fe200078e00ff */
[----:B--2---:R-:W-:-:S13]  /*1d90*/  ISETP.NE.AND P0, PT, R2, RZ, PT ;  /* 0x000000ff0200720c */ /* 0x004fda0003f05270 */
[----:B------:R-:W-:Y:S05]  /*1da0*/  @!P0 BRA `(.L_x_2514) ;  /* 0x0000000000508947 */ /* 0x000fea0003800000 */
[----:B------:R-:W-:-:S13]  /*1db0*/  ISETP.NE.AND P0, PT, R2, 0x80, PT ;  /* 0x000000800200780c */ /* 0x000fda0003f05270 */
[----:B------:R-:W-:Y:S01]  /*1dc0*/  @!P0 IMAD.MOV.U32 R0, RZ, RZ, 0x7f800001 ;  /* 0x7f800001ff008424 */ /* 0x000fe200078e00ff */
[----:B------:R-:W-:Y:S06]  /*1dd0*/  @!P0 BRA `(.L_x_2514) ;  /* 0x0000000000448947 */ /* 0x000fec0003800000 */
[C---:B------:R-:W-:Y:S01]  /*1de0*/  LOP3.LUT P0, R0, R2.reuse, 0x78, RZ, 0xc0, !PT ;  /* 0x0000007802007812 */ /* 0x040fe2000780c0ff */
[----:B------:R-:W-:Y:S01]  /*1df0*/  BSSY B1, `(.L_x_2515) ;  /* 0x000000c000017945 */ /* 0x000fe20003800000 */
[----:B------:R-:W-:Y:S02]  /*1e00*/  SHF.R.U32.HI R3, RZ, 0x7, R2 ;  /* 0x00000007ff037819 */ /* 0x000fe40000011602 */
[----:B------:R-:W-:Y:S02]  /*1e10*/  LOP3.LUT R2, R2, 0x7, RZ, 0xc0, !PT ;  /* 0x0000000702027812 */ /* 0x000fe400078ec0ff */
[----:B------:R-:W-:Y:S01]  /*1e20*/  SHF.R.U32.HI R0, RZ, 0x3, R0 ;  /* 0x00000003ff007819 */ /* 0x000fe20000011600 */
[----:B------:R-:W-:-:S06]  /*1e30*/  IMAD.U32 R4, R3, -0x80000000, RZ ;  /* 0x8000000003047824 */ /* 0x000fcc00078e00ff */
[----:B------:R-:W-:Y:S05]  /*1e40*/  @P0 BRA `(.L_x_2516) ;  /* 0x0000000000180947 */ /* 0x000fea0003800000 */
[----:B------:R-:W0:Y:S02]  /*1e50*/  FLO.U32 R3, R2 ;  /* 0x0000000200037300 */ /* 0x000e2400000e0000 */
[----:B0-----:R-:W-:-:S04]  /*1e60*/  IADD3 R3, -R3, 0x1f, RZ ;  /* 0x0000001f03037810 */ /* 0x001fc80007ffe1ff */
[----:B------:R-:W-:Y:S01]  /*1e70*/  IADD3 R0, R0, 0x1d, -R3 ;  /* 0x0000001d00007810 */ /* 0x000fe20007ffe803 */
[----:B------:R-:W-:-:S05]  /*1e80*/  VIADD R5, R3, 0xffffffe4 ;  /* 0xffffffe403057836 */ /* 0x000fca0000000000 */
[----:B------:R-:W-:-:S04]  /*1e90*/  SHF.L.U32 R5, R2, R5, RZ ;  /* 0x0000000502057219 */ /* 0x000fc800000006ff */
[----:B------:R-:W-:-:S07]  /*1ea0*/  LOP3.LUT R2, R5, 0x7, RZ, 0xc0, !PT ;  /* 0x0000000705027812 */ /* 0x000fce00078ec0ff */
.L_x_2516:
[----:B------:R-:W-:Y:S05]  /*1eb0*/  BSYNC B1 ;  /* 0x0000000000017941 */ /* 0x000fea0003800000 */
.L_x_2515:
[----:B------:R-:W-:Y:S01]  /*1ec0*/  LEA R3, R0, 0x3b800000, 0x17 ;  /* 0x3b80000000037811 */ /* 0x000fe200078eb8ff */
[----:B------:R-:W-:-:S05]  /*1ed0*/  IMAD.SHL.U32 R0, R2, 0x100000, RZ ;  /* 0x0010000002007824 */ /* 0x000fca00078e00ff */
[----:B------:R-:W-:-:S07]  /*1ee0*/  LOP3.LUT R0, R3, R0, R4, 0xfe, !PT ;  /* 0x0000000003007212 */ /* 0x000fce00078efe04 */
.L_x_2514:
[----:B------:R-:W-:Y:S05]  /*1ef0*/  BSYNC B0 ;  /* 0x0000000000007941 */ /* 0x000fea0003800000 */
.L_x_2513:
[----:B------:R-:W-:Y:S01]  /*1f00*/  F2FP.BF16.F32.PACK_AB R0, RZ, R0 ;  /* 0x00000000ff00723e */ /* 0x000fe200000010ff */
[----:B------:R-:W-:Y:S06]  /*1f10*/  BRA `(.L_x_2498) ;  /* 0x0000000400187947 */ /* 0x000fec0003800000 */
.L_x_2511:
        /* <DEDUP_REMOVED lines=21> */
.L_x_2520:
[----:B------:R-:W-:Y:S05]  /*2070*/  BSYNC B1 ;  /* 0x0000000000017941 */ /* 0x000fea0003800000 */
.L_x_2519:
[----:B------:R-:W-:Y:S01]  /*2080*/  LEA R3, R0, 0x37800000, 0x17 ;  /* 0x3780000000037811 */ /* 0x000fe200078eb8ff */
[----:B------:R-:W-:-:S05]  /*2090*/  IMAD.SHL.U32 R0, R2, 0x200000, RZ ;  /* 0x0020000002007824 */ /* 0x000fca00078e00ff */
[----:B------:R-:W-:-:S07]  /*20a0*/  LOP3.LUT R0, R3, R0, R4, 0xfe, !PT ;  /* 0x0000000003007212 */ /* 0x000fce00078efe04 */
.L_x_2518:
[----:B------:R-:W-:Y:S05]  /*20b0*/  BSYNC B0 ;  /* 0x0000000000007941 */ /* 0x000fea0003800000 */
.L_x_2517:
[----:B------:R-:W-:Y:S01]  /*20c0*/  F2FP.BF16.F32.PACK_AB R0, RZ, R0 ;  /* 0x00000000ff00723e */ /* 0x000fe200000010ff */
[----:B------:R-:W-:Y:S06]  /*20d0*/  BRA `(.L_x_2498) ;  /* 0x0000000000a87947 */ /* 0x000fec0003800000 */
.L_x_2510:
[----:B------:R-:W-:-:S13]  /*20e0*/  ISETP.NE.AND P0, PT, R4, 0x1c, PT ;  /* 0x0000001c0400780c */ /* 0x000fda0003f05270 */
[----:B------:R-:W-:Y:S05]  /*20f0*/  @!P0 BRA `(.L_x_2521) ;  /* 0x0000000000948947 */ /* 0x000fea0003800000 */
[----:B------:R-:W-:-:S13]  /*2100*/  ISETP.NE.AND P0, PT, R4, 0x1d, PT ;  /* 0x0000001d0400780c */ /* 0x000fda0003f05270 */
[----:B------:R-:W-:Y:S05]  /*2110*/  @!P0 BRA `(.L_x_2522) ;  /* 0x00000000007c8947 */ /* 0x000fea0003800000 */
[----:B------:R-:W-:-:S13]  /*2120*/  ISETP.NE.AND P0, PT, R4, 0x2c, PT ;  /* 0x0000002c0400780c */ /* 0x000fda0003f05270 */
[----:B------:R-:W-:Y:S05]  /*2130*/  @P0 BRA `(.L_x_2497) ;  /* 0x00000000002c0947 */ /* 0x000fea0003800000 */
[----:B------:R-:W2:Y:S01]  /*2140*/  LDG.E.U8 R2, desc[UR36][R2.64] ;  /* 0x0000002402027981 */ /* 0x000ea2000c1e1100 */
[----:B------:R-:W-:Y:S01]  /*2150*/  BSSY B0, `(.L_x_2523) ;  /* 0x0000007000007945 */ /* 0x000fe20003800000 */
[----:B------:R-:W-:Y:S01]  /*2160*/  IMAD.MOV.U32 R0, RZ, RZ, 0x400000 ;  /* 0x00400000ff007424 */ /* 0x000fe200078e00ff */
[----:B--2---:R-:W-:-:S13]  /*2170*/  ISETP.NE.AND P0, PT, R2, RZ, PT ;  /* 0x000000ff0200720c */ /* 0x004fda0003f05270 */
[----:B------:R-:W-:Y:S05]  /*2180*/  @!P0 BRA `(.L_x_2524) ;  /* 0x00000000000c8947 */ /* 0x000fea0003800000 */
[----:B------:R-:W-:-:S13]  /*2190*/  ISETP.NE.AND P0, PT, R2, 0xff, PT ;  /* 0x000000ff0200780c */ /* 0x000fda0003f05270 */
[----:B------:R-:W-:Y:S02]  /*21a0*/  @!P0 IMAD.MOV.U32 R0, RZ, RZ, 0x7f800001 ;  /* 0x7f800001ff008424 */ /* 0x000fe400078e00ff */
[----:B------:R-:W-:-:S07]  /*21b0*/  @P0 IMAD.SHL.U32 R0, R2, 0x800000, RZ ;  /* 0x0080000002000824 */ /* 0x000fce00078e00ff */
.L_x_2524:
[----:B------:R-:W-:Y:S05]  /*21c0*/  BSYNC B0 ;  /* 0x0000000000007941 */ /* 0x000fea0003800000 */
.L_x_2523:
[----:B------:R-:W-:Y:S01]  /*21d0*/  F2FP.BF16.F32.PACK_AB R0, RZ, R0 ;  /* 0x00000000ff00723e */ /* 0x000fe200000010ff */
[----:B------:R-:W-:Y:S06]  /*21e0*/  BRA `(.L_x_2498) ;  /* 0x0000000000647947 */ /* 0x000fec0003800000 */
.L_x_2497:
[----:B------:R-:W-:Y:S01]  /*21f0*/  MOV R2, 0x130 ;  /* 0x0000013000027802 */ /* 0x000fe20000000f00 */
[----:B------:R-:W-:Y:S01]  /*2200*/  ULDC.64 UR4, c[0x4][0x120] ;  /* 0x0100480000047ab9 */ /* 0x000fe20000000a00 */
[----:B------:R-:W-:Y:S01]  /*2210*/  ULDC.64 UR6, c[0x4][0x20] ;  /* 0x0100080000067ab9 */ /* 0x000fe20000000a00 */
[----:B------:R-:W-:Y:S02]  /*2220*/  IMAD.U32 R4, RZ, RZ, UR4 ;  /* 0x00000004ff047e24 */ /* 0x000fe4000f8e00ff */
[----:B------:R-:W-:Y:S01]  /*2230*/  IMAD.U32 R5, RZ, RZ, UR5 ;  /* 0x00000005ff057e24 */ /* 0x000fe2000f8e00ff */
[----:B------:R-:W0:Y:S01]  /*2240*/  LDC.64 R2, c[0x4][R2] ;  /* 0x0100000002027b82 */ /* 0x000e220000000a00 */
[----:B------:R-:W-:Y:S01]  /*2250*/  ULDC.64 UR4, c[0x4][0x128] ;  /* 0x01004a0000047ab9 */ /* 0x000fe20000000a00 */
[----:B------:R-:W-:Y:S02]  /*2260*/  IMAD.U32 R10, RZ, RZ, UR6 ;  /* 0x00000006ff0a7e24 */ /* 0x000fe4000f8e00ff */
[----:B------:R-:W-:-:S02]  /*2270*/  IMAD.U32 R6, RZ, RZ, UR4 ;  /* 0x00000004ff067e24 */ /* 0x000fc4000f8e00ff */
[----:B------:R-:W-:Y:S02]  /*2280*/  IMAD.U32 R7, RZ, RZ, UR5 ;  /* 0x00000005ff077e24 */ /* 0x000fe4000f8e00ff */
[----:B------:R-:W-:Y:S02]  /*2290*/  IMAD.U32 R11, RZ, RZ, UR7 ;  /* 0x00000007ff0b7e24 */ /* 0x000fe4000f8e00ff */
[----:B------:R-:W-:Y:S02]  /*22a0*/  IMAD.MOV.U32 R8, RZ, RZ, 0x4e ;  /* 0x0000004eff087424 */ /* 0x000fe400078e00ff */
[----:B------:R-:W-:Y:S02]  /*22b0*/  IMAD.MOV.U32 R12, RZ, RZ, 0x1 ;  /* 0x00000001ff0c7424 */ /* 0x000fe400078e00ff */
[----:B------:R-:W-:-:S07]  /*22c0*/  IMAD.MOV.U32 R13, RZ, RZ, RZ ;  /* 0x000000ffff0d7224 */ /* 0x000fce00078e00ff */
[----:B------:R-:W-:-:S07]  /*22d0*/  LEPC R20, `(.L_x_2525) ;  /* 0x000000001014794e */ /* 0x000fce0000000000 */
[----:B0-----:R-:W-:Y:S05]  /*22e0*/  CALL.ABS.NOINC R2 ;  /* 0x0000000002007343 */ /* 0x001fea0003c00000 */
.L_x_2525:
[----:B------:R-:W-:Y:S01]  /*22f0*/  PRMT R0, RZ, 0x7610, R0 ;  /* 0x00007610ff007816 */ /* 0x000fe20000000000 */
[----:B------:R-:W-:Y:S06]  /*2300*/  BRA `(.L_x_2498) ;  /* 0x00000000001c7947 */ /* 0x000fec0003800000 */
.L_x_2522:
[----:B------:R-:W2:Y:S02]  /*2310*/  LDG.E.64 R2, desc[UR36][R2.64] ;  /* 0x0000002402027981 */ /* 0x000ea4000c1e1b00 */
[----:B--2---:R-:W0:Y:S02]  /*2320*/  I2F.U64 R0, R2 ;  /* 0x0000000200007312 */ /* 0x004e240000301000 */
[----:B0-----:R-:W-:Y:S01]  /*2330*/  F2FP.BF16.F32.PACK_AB R0, RZ, R0 ;  /* 0x00000000ff00723e */ /* 0x001fe200000010ff */
[----:B------:R-:W-:Y:S06]  /*2340*/  BRA `(.L_x_2498) ;  /* 0x00000000000c7947 */ /* 0x000fec0003800000 */
.L_x_2521:
[----:B------:R-:W2:Y:S02]  /*2350*/  LDG.E R2, desc[UR36][R2.64] ;  /* 0x0000002402027981 */ /* 0x000ea4000c1e1900 */
[----:B--2---:R-:W-:-:S04]  /*2360*/  I2FP.F32.U32 R0, R2 ;  /* 0x0000000200007245 */ /* 0x004fc80000201000 */
[----:B------:R-:W-:-:S07]  /*2370*/  F2FP.BF16.F32.PACK_AB R0, RZ, R0 ;  /* 0x00000000ff00723e */ /* 0x000fce00000010ff */
.L_x_2498:
[----:B------:R-:W1:Y:S01]  /*2380*/  LDC.U8 R4, c[0x0][0x430] ;  /* 0x00010c00ff047b82 */ /* 0x000e620000000000 */
[----:B-----5:R-:W-:Y:S01]  /*2390*/  IMAD.U32 R0, R0, 0x10000, RZ ;  /* 0x0001000000007824 */ /* 0x020fe200078e00ff */
[----:B------:R-:W-:-:S03]  /*23a0*/  ULDC UR4, c[0x0][0x420] ;  /* 0x0001080000047ab9 */ /* 0x000fc60000000800 */
[----:B------:R-:W-:-:S04]  /*23b0*/  FADD.FTZ R0, R0, UR4 ;  /* 0x0000000400007e21 */ /* 0x000fc80008010000 */
[----:B0-----:R0:W2:Y:S01]  /*23c0*/  MUFU.RSQ R2, R0 ;  /* 0x0000000000027308 */ /* 0x0010a20000001400 */
[----:B-1----:R-:W-:-:S04]  /*23d0*/  PRMT R3, R4, 0x9910, RZ ;  /* 0x0000991004037816 */ /* 0x002fc800000000ff */
[----:B------:R-:W-:-:S13]  /*23e0*/  ISETP.GT.AND P0, PT, R3, 0x9, PT ;  /* 0x000000090300780c */ /* 0x000fda0003f04270 */
[----:B0-2---:R-:W-:Y:S05]  /*23f0*/  @P0 BRA `(.L_x_2526) ;  /* 0x0000000000e80947 */ /* 0x005fea0003800000 */
        /* <DEDUP_REMOVED lines=8> */
[----:B------:R-:W0:Y:S02]  /*2480*/  F2I.FTZ.TRUNC.NTZ R3, R2 ;  /* 0x0000000200037305 */ /* 0x000e24000021f100 */
[----:B0-----:R4:W-:Y:S01]  /*2490*/  STG.E.U8 desc[UR36][R16.64], R3 ;  /* 0x0000000310007986 */ /* 0x0019e2000c101124 */
[----:B------:R-:W-:Y:S05]  /*24a0*/  BRA `(.L_x_2531) ;  /* 0x0000000c00507947 */ /* 0x000fea0003800000 */
.L_x_2529:
[----:B------:R-:W0:Y:S02]  /*24b0*/  F2I.S64.TRUNC R2, R2 ;  /* 0x0000000200027311 */ /* 0x000e24000020d900 */
[----:B0-----:R-:W-:-:S05]  /*24c0*/  IMAD.MOV.U32 R5, RZ, RZ, R2 ;  /* 0x000000ffff057224 */ /* 0x001fca00078e0002 */
[----:B------:R3:W-:Y:S01]  /*24d0*/  STG.E.U8 desc[UR36][R16.64], R5 ;  /* 0x0000000510007986 */ /* 0x0007e2000c101124 */
[----:B------:R-:W-:Y:S05]  /*24e0*/  BRA `(.L_x_2531) ;  /* 0x0000000c00407947 */ /* 0x000fea0003800000 */
.L_x_2528:
[----:B------:R-:W-:-:S13]  /*24f0*/  ISETP.NE.AND P0, PT, R3, 0x2, PT ;  /* 0x000000020300780c */ /* 0x000fda0003f05270 */
[----:B------:R-:W-:Y:S05]  /*2500*/  @!P0 BRA `(.L_x_2532) ;  /* 0x0000000000288947 */ /* 0x000fea0003800000 */
[----:B------:R-:W-:-:S13]  /*2510*/  ISETP.NE.AND P0, PT, R3, 0x3, PT ;  /* 0x000000030300780c */ /* 0x000fda0003f05270 */
[----:B------:R-:W-:Y:S05]  /*2520*/  @!P0 BRA `(.L_x_2533) ;  /* 0x0000000000148947 */ /* 0x000fea0003800000 */
[----:B------:R-:W-:-:S13]  /*2530*/  ISETP.NE.AND P0, PT, R3, 0x4, PT ;  /* 0x000000040300780c */ /* 0x000fda0003f05270 */
[----:B------:R-:W-:Y:S05]  /*2540*/  @P0 BRA `(.L_x_2530) ;  /* 0x0000000800d00947 */ /* 0x000fea0003800000 */
[----:B------:R-:W0:Y:S02]  /*2550*/  F2I.S64.TRUNC R2, R2 ;  /* 0x0000000200027311 */ /* 0x000e24000020d900 */
[----:B0-----:R0:W-:Y:S01]  /*2560*/  STG.E.64 desc[UR36][R16.64], R2 ;  /* 0x0000000210007986 */ /* 0x0011e2000c101b24 */
[----:B------:R-:W-:Y:S05]  /*2570*/  BRA `(.L_x_2531) ;  /* 0x0000000c001c7947 */ /* 0x000fea0003800000 */
.L_x_2533:
[----:B------:R-:W0:Y:S02]  /*2580*/  F2I.FTZ.TRUNC.NTZ R3, R2 ;  /* 0x0000000200037305 */ /* 0x000e24000021f100 */
[----:B0-----:R1:W-:Y:S01]  /*2590*/  STG.E desc[UR36][R16.64], R3 ;  /* 0x0000000310007986 */ /* 0x0013e2000c101924 */
[----:B------:R-:W-:Y:S05]  /*25a0*/  BRA `(.L_x_2531) ;  /* 0x0000000c00107947 */ /* 0x000fea0003800000 */
.L_x_2532:
[----:B------:R-:W0:Y:S02]  /*25b0*/  F2I.FTZ.TRUNC.NTZ R3, R2 ;  /* 0x0000000200037305 */ /* 0x000e24000021f100 */
[----:B0-----:R2:W-:Y:S01]  /*25c0*/  STG.E.U16 desc[UR36][R16.64], R3 ;  /* 0x0000000310007986 */ /* 0x0015e2000c101524 */
[----:B------:R-:W-:Y:S05]  /*25d0*/  BRA `(.L_x_2531) ;  /* 0x0000000c00047947 */ /* 0x000fea0003800000 */
.L_x_2527:
[----:B------:R-:W-:-:S13]  /*25e0*/  ISETP.GT.AND P0, PT, R3, 0x6, PT ;  /* 0x000000060300780c */ /* 0x000fda0003f04270 */
[----:B------:R-:W-:Y:S05]  /*25f0*/  @P0 BRA `(.L_x_2534) ;  /* 0x0000000000240947 */ /* 0x000fea0003800000 */
[----:B------:R-:W-:-:S13]  /*2600*/  ISETP.NE.AND P0, PT, R3, 0x5, PT ;  /* 0x000000050300780c */ /* 0x000fda0003f05270 */
[----:B------:R-:W-:Y:S05]  /*2610*/  @!P0 BRA `(.L_x_2535) ;  /* 0x0000000000108947 */ /* 0x000fea0003800000 */
[----:B------:R-:W-:-:S13]  /*2620*/  ISETP.NE.AND P0, PT, R3, 0x6, PT ;  /* 0x000000060300780c */ /* 0x000fda0003f05270 */
[----:B------:R-:W-:Y:S05]  /*2630*/  @P0 BRA `(.L_x_2530) ;  /* 0x0000000800940947 */ /* 0x000fea0003800000 */
[----:B------:R0:W-:Y:S01]  /*2640*/  STG.E desc[UR36][R16.64], R2 ;  /* 0x0000000210007986 */ /* 0x0001e2000c101924 */
[----:B------:R-:W-:Y:S05]  /*2650*/  BRA `(.L_x_2531) ;  /* 0x0000000800e47947 */ /* 0x000fea0003800000 */
.L_x_2535:
[----:B------:R-:W-:-:S05]  /*2660*/  F2FP.F16.F32.PACK_AB R2, RZ, R2 ;  /* 0x00000002ff02723e */ /* 0x000fca00000000ff */
[----:B------:R0:W-:Y:S01]  /*2670*/  STG.E.U16 desc[UR36][R16.64], R2 ;  /* 0x0000000210007986 */ /* 0x0001e2000c101524 */
[----:B------:R-:W-:Y:S05]  /*2680*/  BRA `(.L_x_2531) ;  /* 0x0000000800d87947 */ /* 0x000fea0003800000 */
.L_x_2534:
[----:B------:R-:W-:-:S13]  /*2690*/  ISETP.NE.AND P0, PT, R3, 0x7, PT ;  /* 0x000000070300780c */ /* 0x000fda0003f05270 */
[----:B------:R-:W-:Y:S05]  /*26a0*/  @!P0 BRA `(.L_x_2536) ;  /* 0x00000000002c8947 */ /* 0x000fea0003800000 */
[----:B------:R-:W-:-:S13]  /*26b0*/  ISETP.NE.AND P0, PT, R3, 0x8, PT ;  /* 0x000000080300780c */ /* 0x000fda0003f05270 */
[----:B------:R-:W-:Y:S05]  /*26c0*/  @!P0 BRA `(.L_x_2537) ;  /* 0x0000000000148947 */ /* 0x000fea0003800000 */
[----:B------:R-:W-:-:S13]  /*26d0*/  ISETP.NE.AND P0, PT, R3, 0x9, PT ;  /* 0x000000090300780c */ /* 0x000fda0003f05270 */
[----:B------:R-:W-:Y:S05]  /*26e0*/  @P0 BRA `(.L_x_2530) ;  /* 0x0000000800680947 */ /* 0x000fea0003800000 */
[----:B------:R-:W-:-:S05]  /*26f0*/  IMAD.MOV.U32 R3, RZ, RZ, RZ ;  /* 0x000000ffff037224 */ /* 0x000fca00078e00ff */
[----:B------:R0:W-:Y:S01]  /*2700*/  STG.E.64 desc[UR36][R16.64], R2 ;  /* 0x0000000210007986 */ /* 0x0001e2000c101b24 */
[----:B------:R-:W-:Y:S05]  /*2710*/  BRA `(.L_x_2531) ;  /* 0x0000000800b47947 */ /* 0x000fea0003800000 */
.L_x_2537:
[----:B------:R-:W-:-:S04]  /*2720*/  F2FP.F16.F32.PACK_AB R3, RZ, R2 ;  /* 0x00000002ff03723e */ /* 0x000fc800000000ff */
[----:B------:R-:W-:-:S05]  /*2730*/  PRMT R3, R3, 0x5410, RZ ;  /* 0x0000541003037816 */ /* 0x000fca00000000ff */
[----:B------:R0:W-:Y:S01]  /*2740*/  STG.E desc[UR36][R16.64], R3 ;  /* 0x0000000310007986 */ /* 0x0001e2000c101924 */
[----:B------:R-:W-:Y:S05]  /*2750*/  BRA `(.L_x_2531) ;  /* 0x0000000800a47947 */ /* 0x000fea0003800000 */
.L_x_2536:
[----:B------:R-:W-:-:S06]  /*2760*/  FMUL.FTZ R2, R2, 1 ;  /* 0x3f80000002027820 */ /* 0x000fcc0000410000 */
[----:B------:R-:W0:Y:S02]  /*2770*/  F2F.F64.F32 R2, R2 ;  /* 0x0000000200027310 */ /* 0x000e240000201800 */
[----:B0-----:R0:W-:Y:S01]  /*2780*/  STG.E.64 desc[UR36][R16.64], R2 ;  /* 0x0000000210007986 */ /* 0x0011e2000c101b24 */
[----:B------:R-:W-:Y:S05]  /*2790*/  BRA `(.L_x_2531) ;  /* 0x0000000800947947 */ /* 0x000fea0003800000 */
.L_x_2526:
        /* <DEDUP_REMOVED lines=8> */
[----:B------:R-:W-:-:S04]  /*2820*/  FSETP.NEU.FTZ.AND P0, PT, R2, RZ, PT ;  /* 0x000000ff0200720b */ /* 0x000fc80003f1d000 */
[----:B------:R-:W-:-:S05]  /*2830*/  SEL R3, RZ, 0x1, !P0 ;  /* 0x00000001ff037807 */ /* 0x000fca0004000000 */
[----:B------:R0:W-:Y:S01]  /*2840*/  STG.E.U8 desc[UR36][R16.64], R3 ;  /* 0x0000000310007986 */ /* 0x0001e2000c101124 */
[----:B------:R-:W-:Y:S05]  /*2850*/  BRA `(.L_x_2531) ;  /* 0x0000000800647947 */ /* 0x000fea0003800000 */
.L_x_2540:
[----:B------:R-:W-:Y:S01]  /*2860*/  FMUL.FTZ R4, R2, 1 ;  /* 0x3f80000002047820 */ /* 0x000fe20000410000 */
[----:B------:R-:W-:-:S05]  /*2870*/  CS2R R6, SRZ ;  /* 0x0000000000067805 */ /* 0x000fca000001ff00 */
[----:B------:R-:W0:Y:S02]  /*2880*/  F2F.F64.F32 R4, R4 ;  /* 0x0000000400047310 */ /* 0x000e240000201800 */
[----:B0-----:R0:W-:Y:S01]  /*2890*/  STG.E.128 desc[UR36][R16.64], R4 ;  /* 0x0000000410007986 */ /* 0x0011e2000c101d24 */
[----:B------:R-:W-:Y:S05]  /*28a0*/  BRA `(.L_x_2531) ;  /* 0x0000000800507947 */ /* 0x000fea0003800000 */
.L_x_2539:
[----:B------:R-:W-:-:S13]  /*28b0*/  ISETP.NE.AND P0, PT, R3, 0xf, PT ;  /* 0x0000000f0300780c */ /* 0x000fda0003f05270 */
[----:B------:R-:W-:Y:S05]  /*28c0*/  @!P0 BRA `(.L_x_2541) ;  /* 0x0000000000ac8947 */ /* 0x000fea0003800000 */
[----:B------:R-:W-:-:S13]  /*28d0*/  ISETP.NE.AND P0, PT, R3, 0x17, PT ;  /* 0x000000170300780c */ /* 0x000fda0003f05270 */
[----:B------:R-:W-:Y:S05]  /*28e0*/  @!P0 BRA `(.L_x_2542) ;  /* 0x0000000000508947 */ /* 0x000fea0003800000 */
[----:B------:R-:W-:-:S13]  /*28f0*/  ISETP.NE.AND P0, PT, R3, 0x18, PT ;  /* 0x000000180300780c */ /* 0x000fda0003f05270 */
[----:B------:R-:W-:Y:S05]  /*2900*/  @P0 BRA `(.L_x_2530) ;  /* 0x0000000400e00947 */ /* 0x000fea0003800000 */
[C---:B------:R-:W-:Y:S01]  /*2910*/  LOP3.LUT R4, R2.reuse, 0x7fffffff, RZ, 0xc0, !PT ;  /* 0x7fffffff02047812 */ /* 0x040fe200078ec0ff */
[----:B------:R-:W-:Y:S01]  /*2920*/  BSSY B0, `(.L_x_2543) ;  /* 0x000000d000007945 */ /* 0x000fe20003800000 */
[----:B------:R-:W-:Y:S02]  /*2930*/  LOP3.LUT R0, R2, 0x80000000, RZ, 0xc0, !PT ;  /* 0x8000000002007812 */ /* 0x000fe400078ec0ff */
[----:B------:R-:W-:Y:S02]  /*2940*/  ISETP.GT.U32.AND P0, PT, R4, 0x43efffff, PT ;  /* 0x43efffff0400780c */ /* 0x000fe40003f04070 */
[----:B------:R-:W-:Y:S01]  /*2950*/  SHF.R.U32.HI R5, RZ, 0x18, R0 ;  /* 0x00000018ff057819 */ /* 0x000fe20000011600 */
[----:B------:R-:W-:-:S10]  /*2960*/  IMAD.MOV.U32 R0, RZ, RZ, 0x7f ;  /* 0x0000007fff007424 */ /* 0x000fd400078e00ff */
[----:B------:R-:W-:Y:S05]  /*2970*/  @P0 BRA `(.L_x_2544) ;  /* 0x00000000001c0947 */ /* 0x000fea0003800000 */
[----:B------:R-:W-:-:S13]  /*2980*/  ISETP.GE.U32.AND P0, PT, R4, 0x3c800000, PT ;  /* 0x3c8000000400780c */ /* 0x000fda0003f06070 */
[----:B------:R-:W-:-:S04]  /*2990*/  @P0 SHF.R.U32.HI R0, RZ, 0x14, R2 ;  /* 0x00000014ff000819 */ /* 0x000fc80000011602 */
[----:B------:R-:W-:-:S04]  /*29a0*/  @P0 LOP3.LUT R3, R0, 0x1, RZ, 0xc0, !PT ;  /* 0x0000000100030812 */ /* 0x000fc800078ec0ff */
[----:B------:R-:W-:Y:S01]  /*29b0*/  @P0 IADD3 R3, R2, 0x407ffff, R3 ;  /* 0x0407ffff02030810 */ /* 0x000fe20007ffe003 */
[----:B------:R-:W-:-:S03]  /*29c0*/  @!P0 FADD.FTZ R2, R4, 16384 ;  /* 0x4680000004028421 */ /* 0x000fc60000010000 */
[----:B------:R-:W-:Y:S01]  /*29d0*/  @P0 SHF.R.U32.HI R0, RZ, 0x14, R3 ;  /* 0x00000014ff000819 */ /* 0x000fe20000011603 */
[----:B------:R-:W-:-:S07]  /*29e0*/  @!P0 VIADD R0, R2, 0xb9800000 ;  /* 0xb980000002008836 */ /* 0x000fce0000000000 */
.L_x_2544:
[----:B------:R-:W-:Y:S05]  /*29f0*/  BSYNC B0 ;  /* 0x0000000000007941 */ /* 0x000fea0003800000 */
.L_x_2543:
[----:B------:R-:W-:-:S05]  /*2a00*/  LOP3.LUT R5, R0, R5, RZ, 0xfc, !PT ;  /* 0x0000000500057212 */ /* 0x000fca00078efcff */
[----:B------:R0:W-:Y:S01]  /*2a10*/  STG.E.U8 desc[UR36][R16.64], R5 ;  /* 0x0000000510007986 */ /* 0x0001e2000c101124 */
[----:B------:R-:W-:Y:S05]  /*2a20*/  BRA `(.L_x_2531) ;  /* 0x0000000400f07947 */ /* 0x000fea0003800000 */
.L_x_2542:
[----:B------:R-:W-:Y:S01]  /*2a30*/  LOP3.LUT R4, R2, 0x7fffffff, RZ, 0xc0, !PT ;  /* 0x7fffffff02047812 */ /* 0x000fe200078ec0ff */
[----:B------:R-:W-:Y:S03]  /*2a40*/  BSSY B0, `(.L_x_2545) ;  /* 0x000000e000007945 */ /* 0x000fe60003800000 */
[----:B------:R-:W-:-:S13]  /*2a50*/  ISETP.GT.U32.AND P0, PT, R4, 0x477fffff, PT ;  /* 0x477fffff0400780c */ /* 0x000fda0003f04070 */
[----:B------:R-:W-:Y:S05]  /*2a60*/  @P0 BRA `(.L_x_2546) ;  /* 0x0000000000200947 */ /* 0x000fea0003800000 */
[----:B------:R-:W-:-:S13]  /*2a70*/  ISETP.GE.U32.AND P0, PT, R4, 0x38800000, PT ;  /* 0x388000000400780c */ /* 0x000fda0003f06070 */
[----:B------:R-:W-:-:S04]  /*2a80*/  @P0 SHF.R.U32.HI R0, RZ, 0x15, R2 ;  /* 0x00000015ff000819 */ /* 0x000fc80000011602 */
[----:B------:R-:W-:-:S04]  /*2a90*/  @P0 LOP3.LUT R3, R0, 0x1, RZ, 0xc0, !PT ;  /* 0x0000000100030812 */ /* 0x000fc800078ec0ff */
[----:B------:R-:W-:Y:S01]  /*2aa0*/  @P0 IADD3 R0, R2, 0x80fffff, R3 ;  /* 0x080fffff02000810 */ /* 0x000fe20007ffe003 */
[----:B------:R-:W-:-:S03]  /*2ab0*/  @!P0 FADD.FTZ R3, R4, 128 ;  /* 0x4300000004038421 */ /* 0x000fc60000010000 */
[----:B------:R-:W-:Y:S01]  /*2ac0*/  @P0 SHF.R.U32.HI R0, RZ, 0x15, R0 ;  /* 0x00000015ff000819 */ /* 0x000fe20000011600 */
[----:B------:R-:W-:Y:S01]  /*2ad0*/  @!P0 VIADD R0, R3, 0xbd000000 ;  /* 0xbd00000003008836 */ /* 0x000fe20000000000 */
[----:B------:R-:W-:Y:S06]  /*2ae0*/  BRA `(.L_x_2547) ;  /* 0x00000000000c7947 */ /* 0x000fec0003800000 */
.L_x_2546:
[----:B------:R-:W-:Y:S01]  /*2af0*/  IMAD.MOV.U32 R0, RZ, RZ, 0x7f ;  /* 0x0000007fff007424 */ /* 0x000fe200078e00ff */
[----:B------:R-:W-:-:S04]  /*2b00*/  ISETP.GT.U32.AND P0, PT, R4, 0x7f800000, PT ;  /* 0x7f8000000400780c */ /* 0x000fc80003f04070 */
[----:B------:R-:W-:-:S09]  /*2b10*/  SEL R0, R0, 0x7c, P0 ;  /* 0x0000007c00007807 */ /* 0x000fd20000000000 */
.L_x_2547:
[----:B------:R-:W-:Y:S05]  /*2b20*/  BSYNC B0 ;  /* 0x0000000000007941 */ /* 0x000fea0003800000 */
.L_x_2545:
[----:B------:R-:W-:-:S04]  /*2b30*/  LOP3.LUT R2, R2, 0x80000000, RZ, 0xc0, !PT ;  /* 0x8000000002027812 */ /* 0x000fc800078ec0ff */
[----:B------:R-:W-:-:S04]  /*2b40*/  SHF.R.U32.HI R3, RZ, 0x18, R2 ;  /* 0x00000018ff037819 */ /* 0x000fc80000011602 */
[----:B------:R-:W-:-:S05]  /*2b50*/  LOP3.LUT R3, R0, R3, RZ, 0xfc, !PT ;  /* 0x0000000300037212 */ /* 0x000fca00078efcff */
[----:B------:R0:W-:Y:S01]  /*2b60*/  STG.E.U8 desc[UR36][R16.64], R3 ;  /* 0x0000000310007986 */ /* 0x0001e2000c101124 */
[----:B------:R-:W-:Y:S05]  /*2b70*/  BRA `(.L_x_2531) ;  /* 0x00000004009c7947 */ /* 0x000fea0003800000 */
.L_x_2541:
[----:B------:R-:W-:-:S05]  /*2b80*/  F2FP.BF16.F32.PACK_AB R2, RZ, R2 ;  /* 0x00000002ff02723e */ /* 0x000fca00000010ff */
[----:B------:R0:W-:Y:S01]  /*2b90*/  STG.E.U16 desc[UR36][R16.64], R2 ;  /* 0x0000000210007986 */ /* 0x0001e2000c101524 */
[----:B------:R-:W-:Y:S05]  /*2ba0*/  BRA `(.L_x_2531) ;  /* 0x0000000400907947 */ /* 0x000fea0003800000 */
.L_x_2538:
        /* <DEDUP_REMOVED lines=8> */
[----:B------:R-:W0:Y:S02]  /*2c30*/  F2I.FTZ.U32.TRUNC.NTZ R3, R2 ;  /* 0x0000000200037305 */ /* 0x000e24000021f000 */
[----:B0-----:R0:W-:Y:S01]  /*2c40*/  STG.E.U16 desc[UR36][R16.64], R3 ;  /* 0x0000000310007986 */ /* 0x0011e2000c101524 */
[----:B------:R-:W-:Y:S05]  /*2c50*/  BRA `(.L_x_2531) ;  /* 0x0000000400647947 */ /* 0x000fea0003800000 */
.L_x_2550:
[----:B------:R-:W-:Y:S01]  /*2c60*/  LOP3.LUT R3, R2, 0x7fffffff, RZ, 0xc0, !PT ;  /* 0x7fffffff02037812 */ /* 0x000fe200078ec0ff */
[----:B------:R-:W-:Y:S01]  /*2c70*/  BSSY B0, `(.L_x_2551) ;  /* 0x0000013000007945 */ /* 0x000fe20003800000 */
[----:B------:R-:W-:Y:S02]  /*2c80*/  IMAD.MOV.U32 R8, RZ, RZ, 0x80 ;  /* 0x00000080ff087424 */ /* 0x000fe400078e00ff */
[----:B------:R-:W-:-:S13]  /*2c90*/  ISETP.GT.U32.AND P0, PT, R3, 0x437fffff, PT ;  /* 0x437fffff0300780c */ /* 0x000fda0003f04070 */
[----:B------:R-:W-:Y:S05]  /*2ca0*/  @P0 BRA `(.L_x_2552) ;  /* 0x00000000003c0947 */ /* 0x000fea0003800000 */
[----:B------:R-:W-:-:S13]  /*2cb0*/  ISETP.GE.U32.AND P0, PT, R3, 0x3c000000, PT ;  /* 0x3c0000000300780c */ /* 0x000fda0003f06070 */
[----:B------:R-:W-:-:S04]  /*2cc0*/  @P0 SHF.R.U32.HI R0, RZ, 0x14, R2 ;  /* 0x00000014ff000819 */ /* 0x000fc80000011602 */
[----:B------:R-:W-:-:S04]  /*2cd0*/  @P0 LOP3.LUT R5, R0, 0x1, RZ, 0xc0, !PT ;  /* 0x0000000100050812 */ /* 0x000fc800078ec0ff */
[----:B------:R-:W-:-:S04]  /*2ce0*/  @P0 IADD3 R0, R2, 0x487ffff, R5 ;  /* 0x0487ffff02000810 */ /* 0x000fc80007ffe005 */
[----:B------:R-:W-:-:S04]  /*2cf0*/  @P0 SHF.R.U32.HI R0, RZ, 0x14, R0 ;  /* 0x00000014ff000819 */ /* 0x000fc80000011600 */
[----:B------:R-:W-:Y:S01]  /*2d00*/  @P0 LOP3.LUT R0, R0, 0xff, RZ, 0xc0, !PT ;  /* 0x000000ff00000812 */ /* 0x000fe200078ec0ff */
[----:B------:R-:W-:Y:S06]  /*2d10*/  @P0 BRA `(.L_x_2553) ;  /* 0x0000000000100947 */ /* 0x000fec0003800000 */
[----:B------:R-:W-:Y:S01]  /*2d20*/  FADD.FTZ R0, R3, 8192 ;  /* 0x4600000003007421 */ /* 0x000fe20000010000 */
[----:B------:R-:W-:-:S04]  /*2d30*/  PRMT R8, RZ, 0x7610, R8 ;  /* 0x00007610ff087816 */ /* 0x000fc80000000008 */
[----:B------:R-:W-:-:S13]  /*2d40*/  LOP3.LUT P0, R0, R0, 0xff, RZ, 0xc0, !PT ;  /* 0x000000ff00007812 */ /* 0x000fda000780c0ff */
[----:B------:R-:W-:Y:S05]  /*2d50*/  @!P0 BRA `(.L_x_2552) ;  /* 0x0000000000108947 */ /* 0x000fea0003800000 */
.L_x_2553:
[----:B------:R-:W-:-:S04]  /*2d60*/  LOP3.LUT R2, R2, 0x80000000, RZ, 0xc0, !PT ;  /* 0x8000000002027812 */ /* 0x000fc800078ec0ff */
[----:B------:R-:W-:-:S04]  /*2d70*/  SHF.R.U32.HI R3, RZ, 0x18, R2 ;  /* 0x00000018ff037819 */ /* 0x000fc80000011602 */
[----:B------:R-:W-:-:S04]  /*2d80*/  LOP3.LUT R0, R0, R3, RZ, 0xfc, !PT ;  /* 0x0000000300007212 */ /* 0x000fc800078efcff */
[----:B------:R-:W-:-:S07]  /*2d90*/  PRMT R8, R0, 0x7610, R8 ;  /* 0x0000761000087816 */ /* 0x000fce0000000008 */
.L_x_2552:
[----:B------:R-:W-:Y:S05]  /*2da0*/  BSYNC B0 ;  /* 0x0000000000007941 */ /* 0x000fea0003800000 */
.L_x_2551:
[----:B------:R0:W-:Y:S01]  /*2db0*/  STG.E.U8 desc[UR36][R16.64], R8 ;  /* 0x0000000810007986 */ /* 0x0001e2000c101124 */
[----:B------:R-:W-:Y:S05]  /*2dc0*/  BRA `(.L_x_2531) ;  /* 0x0000000400087947 */ /* 0x000fea0003800000 */
.L_x_2549:
        /* <DEDUP_REMOVED lines=16> */
.L_x_2556:
[----:B------:R-:W-:-:S04]  /*2ed0*/  LOP3.LUT R2, R2, 0x80000000, RZ, 0xc0, !PT ;  /* 0x8000000002027812 */ /* 0x000fc800078ec0ff */
[----:B------:R-:W-:-:S04]  /*2ee0*/  SHF.R.U32.HI R3, RZ, 0x18, R2 ;  /* 0x00000018ff037819 */ /* 0x000fc80000011602 */
[----:B------:R-:W-:-:S04]  /*2ef0*/  LOP3.LUT R0, R0, R3, RZ, 0xfc, !PT ;  /* 0x0000000300007212 */ /* 0x000fc800078efcff */
[----:B------:R-:W-:-:S07]  /*2f00*/  PRMT R8, R0, 0x7610, R8 ;  /* 0x0000761000087816 */ /* 0x000fce0000000008 */
.L_x_2555:
[----:B------:R-:W-:Y:S05]  /*2f10*/  BSYNC B0 ;  /* 0x0000000000007941 */ /* 0x000fea0003800000 */
.L_x_2554:
[----:B------:R0:W-:Y:S01]  /*2f20*/  STG.E.U8 desc[UR36][R16.64], R8 ;  /* 0x0000000810007986 */ /* 0x0001e2000c101124 */
[----:B------:R-:W-:Y:S05]  /*2f30*/  BRA `(.L_x_2531) ;  /* 0x0000000000ac7947 */ /* 0x000fea0003800000 */
.L_x_2548:
[----:B------:R-:W-:-:S13]  /*2f40*/  ISETP.NE.AND P0, PT, R3, 0x1c, PT ;  /* 0x0000001c0300780c */ /* 0x000fda0003f05270 */
[----:B------:R-:W-:Y:S05]  /*2f50*/  @!P0 BRA `(.L_x_2557) ;  /* 0x00000000009c8947 */ /* 0x000fea0003800000 */
[----:B------:R-:W-:-:S13]  /*2f60*/  ISETP.NE.AND P0, PT, R3, 0x1d, PT ;  /* 0x0000001d0300780c */ /* 0x000fda0003f05270 */
[----:B------:R-:W-:Y:S05]  /*2f70*/  @!P0 BRA `(.L_x_2558) ;  /* 0x0000000000888947 */ /* 0x000fea0003800000 */
[----:B------:R-:W-:-:S13]  /*2f80*/  ISETP.NE.AND P0, PT, R3, 0x2c, PT ;  /* 0x0000002c0300780c */ /* 0x000fda0003f05270 */
[----:B------:R-:W-:Y:S05]  /*2f90*/  @P0 BRA `(.L_x_2530) ;  /* 0x00000000003c0947 */ /* 0x000fea0003800000 */
[----:B------:R-:W-:-:S04]  /*2fa0*/  SHF.R.U32.HI R4, RZ, 0x17, R2 ;  /* 0x00000017ff047819 */ /* 0x000fc80000011602 */
[----:B------:R-:W-:-:S04]  /*2fb0*/  LOP3.LUT R3, R4, 0xff, RZ, 0xc0, !PT ;  /* 0x000000ff04037812 */ /* 0x000fc800078ec0ff */
[----:B------:R-:W-:-:S13]  /*2fc0*/  ISETP.NE.AND P1, PT, R3, 0xff, PT ;  /* 0x000000ff0300780c */ /* 0x000fda0003f25270 */
[--C-:B------:R-:W-:Y:S02]  /*2fd0*/  @P1 SHF.R.U32.HI R0, RZ, 0x16, R2.reuse ;  /* 0x00000016ff001819 */ /* 0x100fe40000011602 */
[----:B------:R-:W-:Y:S01]  /*2fe0*/  @P1 LOP3.LUT P0, RZ, R3, 0x3fffff, R2, 0xf8, !PT ;  /* 0x003fffff03ff1812 */ /* 0x000fe2000780f802 */
[----:B------:R-:W-:Y:S01]  /*2ff0*/  IMAD.MOV.U32 R3, RZ, RZ, 0xff ;  /* 0x000000ffff037424 */ /* 0x000fe200078e00ff */
[----:B------:R-:W-:-:S04]  /*3000*/  @P1 LOP3.LUT R0, R0, 0x1, RZ, 0xc0, !PT ;  /* 0x0000000100001812 */ /* 0x000fc800078ec0ff */
[----:B------:R-:W-:Y:S01]  /*3010*/  @P1 ISETP.EQ.U32.AND P2, PT, R0, 0x1, P0 ;  /* 0x000000010000180c */ /* 0x000fe20000742070 */
[----:B------:R-:W-:Y:S01]  /*3020*/  @P1 VIADD R0, R4, 0x1 ;  /* 0x0000000104001836 */ /* 0x000fe20000000000 */
[----:B------:R-:W-:Y:S02]  /*3030*/  PLOP3.LUT P0, PT, PT, PT, PT, 0x80, 0x0 ;  /* 0x000000000000781c */ /* 0x000fe40003f0f070 */
[----:B------:R-:W-:-:S13]  /*3040*/  @P1 PLOP3.LUT P0, PT, P2, PT, PT, 0x80, 0x0 ;  /* 0x000000000000181c */ /* 0x000fda000170f070 */
[----:B------:R-:W-:-:S04]  /*3050*/  @!P0 IMAD.MOV R0, RZ, RZ, R4 ;  /* 0x000000ffff008224 */ /* 0x000fc800078e0204 */
[----:B------:R-:W-:-:S05]  /*3060*/  @P1 IMAD.MOV.U32 R3, RZ, RZ, R0 ;  /* 0x000000ffff031224 */ /* 0x000fca00078e0000 */
[----:B------:R0:W-:Y:S01]  /*3070*/  STG.E.U8 desc[UR36][R16.64], R3 ;  /* 0x0000000310007986 */ /* 0x0001e2000c101124 */
[----:B------:R-:W-:Y:S05]  /*3080*/  BRA `(.L_x_2531) ;  /* 0x0000000000587947 */ /* 0x000fea0003800000 */
.L_x_2530:
        /* <DEDUP_REMOVED lines=16> */
.L_x_2559:
[----:B------:R-:W-:Y:S05]  /*3190*/  BRA `(.L_x_2531) ;  /* 0x0000000000147947 */ /* 0x000fea0003800000 */
.L_x_2558:
[----:B------:R-:W0:Y:S02]  /*31a0*/  F2I.U64.TRUNC R2, R2 ;  /* 0x0000000200027311 */ /* 0x000e24000020d800 */
[----:B0-----:R0:W-:Y:S01]  /*31b0*/  STG.E.64 desc[UR36][R16.64], R2 ;  /* 0x0000000210007986 */ /* 0x0011e2000c101b24 */
[----:B------:R-:W-:Y:S05]  /*31c0*/  BRA `(.L_x_2531) ;  /* 0x0000000000087947 */ /* 0x000fea0003800000 */
.L_x_2557:
[----:B------:R-:W0:Y:S02]  /*31d0*/  F2I.FTZ.U32.TRUNC.NTZ R3, R2 ;  /* 0x0000000200037305 */ /* 0x000e24000021f000 */
[----:B0-----:R0:W-:Y:S02]  /*31e0*/  STG.E desc[UR36][R16.64], R3 ;  /* 0x0000000310007986 */ /* 0x0011e4000c101924 */
.L_x_2531:
[----:B------:R-:W-:-:S04]  /*31f0*/  IMAD R18, R23, 0x200, R18 ;  /* 0x0000020017127824 */ /* 0x000fc800078e0212 */
[----:B------:R-:W-:-:S07]  /*3200*/  VIADD R19, R18, 0x80 ;  /* 0x0000008012137836 */ /* 0x000fce0000000000 */
.L_x_2491:
[----:B------:R-:W-:Y:S05]  /*3210*/  BSYNC B6 ;  /* 0x0000000000067941 */ /* 0x000fea0003800000 */
.L_x_2490:
[----:B------:R-:W-:Y:S01]  /*3220*/  ULDC UR4, c[0x0][0x210] ;  /* 0x0000840000047ab9 */ /* 0x000fe20000000800 */
[----:B------:R-:W-:Y:S01]  /*3230*/  BSSY B6, `(.L_x_2560) ;  /* 0x0000318000067945 */ /* 0x000fe20003800000 */
[----:B------:R-:W-:-:S13]  /*3240*/  ISETP.GE.AND P0, PT, R19, UR4, PT ;  /* 0x0000000413007c0c */ /* 0x000fda000bf06270 */
[----:B------:R-:W-:Y:S05]  /*3250*/  @P0 BRA `(.L_x_2561) ;  /* 0x0000003000540947 */ /* 0x000fea0003800000 */
[----:B0-----:R-:W0:Y:S01]  /*3260*/  LDC R6, c[0x0][0x218] ;  /* 0x00008600ff067b82 */ /* 0x001e220000000800 */
[----:B------:R-:W-:Y:S02]  /*3270*/  IMAD.MOV.U32 R0, RZ, RZ, RZ ;  /* 0x000000ffff007224 */ /* 0x000fe400078e00ff */
[----:B-1234-:R-:W-:Y:S01]  /*3280*/  IMAD.MOV.U32 R16, RZ, RZ, RZ ;  /* 0x000000ffff107224 */ /* 0x01efe200078e00ff */
[----:B0-----:R-:W-:-:S13]  /*3290*/  ISETP.NE.AND P0, PT, R6, RZ, PT ;  /* 0x000000ff0600720c */ /* 0x001fda0003f05270 */
[----:B------:R-:W-:Y:S05]  /*32a0*/  @!P0 BRA `(.L_x_2562) ;  /* 0x0000001000a88947 */ /* 0x000fea0003800000 */
        /* <DEDUP_REMOVED lines=298> */
.L_x_2562:
        /* <DEDUP_REMOVED lines=22> */
.L_x_2566:
[----:B------:R-:W2:Y:S02]  /*46b0*/  LDG.E.U8 R2, desc[UR36][R2.64] ;  /* 0x0000002402027981 */ /* 0x000ea4000c1e1100 */
[----:B--2---:R-:W-:-:S04]  /*46c0*/  I2FP.F32.U32 R0, R2 ;  /* 0x0000000200007245 */ /* 0x004fc80000201000 */
[----:B------:R-:W-:Y:S01]  /*46d0*/  F2FP.BF16.F32.PACK_AB R0, RZ, R0 ;  /* 0x00000000ff00723e */ /* 0x000fe200000010ff */
[----:B------:R-:W-:Y:S06]  /*46e0*/  BRA `(.L_x_2568) ;  /* 0x0000000c00907947 */ /* 0x000fec0003800000 */
.L_x_2565:
        /* <DEDUP_REMOVED lines=10> */
.L_x_2570:
[----:B------:R-:W2:Y:S02]  /*4790*/  LDG.E R2, desc[UR36][R2.64] ;  /* 0x0000002402027981 */ /* 0x000ea4000c1e1900 */
[----:B--2---:R-:W-:-:S04]  /*47a0*/  I2FP.F32.S32 R0, R2 ;  /* 0x0000000200007245 */ /* 0x004fc80000201400 */
[----:B------:R-:W-:Y:S01]  /*47b0*/  F2FP.BF16.F32.PACK_AB R0, RZ, R0 ;  /* 0x00000000ff00723e */ /* 0x000fe200000010ff */
[----:B------:R-:W-:Y:S06]  /*47c0*/  BRA `(.L_x_2568) ;  /* 0x0000000c00587947 */ /* 0x000fec0003800000 */
.L_x_2569:
[----:B------:R-:W2:Y:S02]  /*47d0*/  LDG.E.U16 R2, desc[UR36][R2.64] ;  /* 0x0000002402027981 */ /* 0x000ea4000c1e1500 */
[----:B--2---:R-:W0:Y:S02]  /*47e0*/  I2F.S16 R0, R2 ;  /* 0x0000000200007306 */ /* 0x004e240000101400 */
[----:B0-----:R-:W-:Y:S01]  /*47f0*/  F2FP.BF16.F32.PACK_AB R0, RZ, R0 ;  /* 0x00000000ff00723e */ /* 0x001fe200000010ff */
[----:B------:R-:W-:Y:S06]  /*4800*/  BRA `(.L_x_2568) ;  /* 0x0000000c00487947 */ /* 0x000fec0003800000 */
.L_x_2564:
        /* <DEDUP_REMOVED lines=9> */
.L_x_2572:
[----:B------:R-:W2:Y:S02]  /*48a0*/  LDG.E.U16 R0, desc[UR36][R2.64] ;  /* 0x0000002402007981 */ /* 0x000ea4000c1e1500 */
[----:B--2---:R-:W-:-:S05]  /*48b0*/  HADD2.F32 R0, -RZ, R0.H0_H0 ;  /* 0x20000000ff007230 */ /* 0x004fca0000004100 */
[----:B------:R-:W-:Y:S01]  /*48c0*/  F2FP.BF16.F32.PACK_AB R0, RZ, R0 ;  /* 0x00000000ff00723e */ /* 0x000fe200000010ff */
[----:B------:R-:W-:Y:S06]  /*48d0*/  BRA `(.L_x_2568) ;  /* 0x0000000c00147947 */ /* 0x000fec0003800000 */
.L_x_2571:
        /* <DEDUP_REMOVED lines=9> */
.L_x_2574:
[----:B------:R-:W2:Y:S02]  /*4970*/  LDG.E.U16 R2, desc[UR36][R2.64] ;  /* 0x0000002402027981 */ /* 0x000ea4000c1e1500 */
[----:B--2---:R-:W-:-:S05]  /*4980*/  HADD2.F32 R0, -RZ, R2.H0_H0 ;  /* 0x20000002ff007230 */ /* 0x004fca0000004100 */
[----:B------:R-:W-:Y:S01]  /*4990*/  F2FP.BF16.F32.PACK_AB R0, RZ, R0 ;  /* 0x00000000ff00723e */ /* 0x000fe200000010ff */
[----:B------:R-:W-:Y:S06]  /*49a0*/  BRA `(.L_x_2568) ;  /* 0x0000000800e07947 */ /* 0x000fec0003800000 */
.L_x_2573:
        /* <DEDUP_REMOVED lines=8> */
.L_x_2563:
        /* <DEDUP_REMOVED lines=13> */
.L_x_2577:
        /* <DEDUP_REMOVED lines=8> */
.L_x_2576:
        /* <DEDUP_REMOVED lines=28> */
.L_x_2579:
        /* <DEDUP_REMOVED lines=15> */
.L_x_2578:
[----:B------:R0:W5:Y:S01]  /*4e30*/  LDG.E.U16 R0, desc[UR36][R2.64] ;  /* 0x0000002402007981 */ /* 0x000162000c1e1500 */
[----:B------:R-:W-:Y:S05]  /*4e40*/  BRA `(.L_x_2568) ;  /* 0x0000000400b87947 */ /* 0x000fea0003800000 */
.L_x_2575:
        /* <DEDUP_REMOVED lines=12> */
.L_x_2582:
        /* <DEDUP_REMOVED lines=21> */
.L_x_2586:
[----:B------:R-:W-:Y:S05]  /*5060*/  BSYNC B1 ;  /* 0x0000000000017941 */ /* 0x000fea0003800000 */
.L_x_2585:
[----:B------:R-:W-:Y:S01]  /*5070*/  LEA R3, R0, 0x3b800000, 0x17 ;  /* 0x3b80000000037811 */ /* 0x000fe200078eb8ff */
[----:B------:R-:W-:-:S05]  /*5080*/  IMAD.SHL.U32 R0, R2, 0x100000, RZ ;  /* 0x0010000002007824 */ /* 0x000fca00078e00ff */
[----:B------:R-:W-:-:S07]  /*5090*/  LOP3.LUT R0, R3, R0, R4, 0xfe, !PT ;  /* 0x0000000003007212 */ /* 0x000fce00078efe04 */
.L_x_2584:
[----:B------:R-:W-:Y:S05]  /*50a0*/  BSYNC B0 ;  /* 0x0000000000007941 */ /* 0x000fea0003800000 */
.L_x_2583:
[----:B------:R-:W-:Y:S01]  /*50b0*/  F2FP.BF16.F32.PACK_AB R0, RZ, R0 ;  /* 0x00000000ff00723e */ /* 0x000fe200000010ff */
[----:B------:R-:W-:Y:S06]  /*50c0*/  BRA `(.L_x_2568) ;  /* 0x0000000400187947 */ /* 0x000fec0003800000 */
.L_x_2581:
        /* <DEDUP_REMOVED lines=21> */
.L_x_2590:
[----:B------:R-:W-:Y:S05]  /*5220*/  BSYNC B1 ;  /* 0x0000000000017941 */ /* 0x000fea0003800000 */
.L_x_2589:
[----:B------:R-:W-:Y:S01]  /*5230*/  LEA R3, R0, 0x37800000, 0x17 ;  /* 0x3780000000037811 */ /* 0x000fe200078eb8ff */
[----:B------:R-:W-:-:S05]  /*5240*/  IMAD.SHL.U32 R0, R2, 0x200000, RZ ;  /* 0x0020000002007824 */ /* 0x000fca00078e00ff */
[----:B------:R-:W-:-:S07]  /*5250*/  LOP3.LUT R0, R3, R0, R4, 0xfe, !PT ;  /* 0x0000000003007212 */ /* 0x000fce00078efe04 */
.L_x_2588:
[----:B------:R-:W-:Y:S05]  /*5260*/  BSYNC B0 ;  /* 0x0000000000007941 */ /* 0x000fea0003800000 */
.L_x_2587:
[----:B------:R-:W-:Y:S01]  /*5270*/  F2FP.BF16.F32.PACK_AB R0, RZ, R0 ;  /* 0x00000000ff00723e */ /* 0x000fe200000010ff */
[----:B------:R-:W-:Y:S06]  /*5280*/  BRA `(.L_x_2568) ;  /* 0x0000000000a87947 */ /* 0x000fec0003800000 */
.L_x_2580:
        /* <DEDUP_REMOVED lines=14> */
.L_x_2594:
[----:B------:R-:W-:Y:S05]  /*5370*/  BSYNC B0 ;  /* 0x0000000000007941 */ /* 0x000fea0003800000 */
.L_x_2593:
[----:B------:R-:W-:Y:S01]  /*5380*/  F2FP.BF16.F32.PACK_AB R0, RZ, R0 ;  /* 0x00000000ff00723e */ /* 0x000fe200000010ff */
[----:B------:R-:W-:Y:S06]  /*5390*/  BRA `(.L_x_2568) ;  /* 0x0000000000647947 */ /* 0x000fec0003800000 */
.L_x_2567:
        /* <DEDUP_REMOVED lines=16> */
.L_x_2595:
[----:B------:R-:W-:Y:S01]  /*54a0*/  PRMT R0, RZ, 0x7610, R0 ;  /* 0x00007610ff007816 */ /* 0x000fe20000000000 */
[----:B------:R-:W-:Y:S06]  /*54b0*/  BRA `(.L_x_2568) ;  /* 0x00000000001c7947 */ /* 0x000fec0003800000 */
.L_x_2592:
[----:B------:R-:W2:Y:S02]  /*54c0*/  LDG.E.64 R2, desc[UR36][R2.64] ;  /* 0x0000002402027981 */ /* 0x000ea4000c1e1b00 */
[----:B--2---:R-:W0:Y:S02]  /*54d0*/  I2F.U64 R0, R2 ;  /* 0x0000000200007312 */ /* 0x004e240000301000 */
[----:B0-----:R-:W-:Y:S01]  /*54e0*/  F2FP.BF16.F32.PACK_AB R0, RZ, R0 ;  /* 0x00000000ff00723e */ /* 0x001fe200000010ff */
[----:B------:R-:W-:Y:S06]  /*54f0*/  BRA `(.L_x_2568) ;  /* 0x00000000000c7947 */ /* 0x000fec0003800000 */
.L_x_2591:
[----:B------:R-:W2:Y:S02]  /*5500*/  LDG.E R2, desc[UR36][R2.64] ;  /* 0x0000002402027981 */ /* 0x000ea4000c1e1900 */
[----:B--2---:R-:W-:-:S04]  /*5510*/  I2FP.F32.U32 R0, R2 ;  /* 0x0000000200007245 */ /* 0x004fc80000201000 */
[----:B------:R-:W-:-:S07]  /*5520*/  F2FP.BF16.F32.PACK_AB R0, RZ, R0 ;  /* 0x00000000ff00723e */ /* 0x000fce00000010ff */
.L_x_2568:
        /* <DEDUP_REMOVED lines=19> */
.L_x_2599:
[----:B------:R-:W0:Y:S02]  /*5660*/  F2I.S64.TRUNC R2, R2 ;  /* 0x0000000200027311 */ /* 0x000e24000020d900 */
[----:B0-----:R-:W-:-:S05]  /*5670*/  IMAD.MOV.U32 R5, RZ, RZ, R2 ;  /* 0x000000ffff057224 */ /* 0x001fca00078e0002 */
[----:B------:R0:W-:Y:S01]  /*5680*/  STG.E.U8 desc[UR36][R16.64], R5 ;  /* 0x0000000510007986 */ /* 0x0001e2000c101124 */
[----:B------:R-:W-:Y:S05]  /*5690*/  BRA `(.L_x_2601) ;  /* 0x0000000c00407947 */ /* 0x000fea0003800000 */
.L_x_2598:
        /* <DEDUP_REMOVED lines=9> */
.L_x_2603:
[----:B------:R-:W0:Y:S02]  /*5730*/  F2I.FTZ.TRUNC.NTZ R3, R2 ;  /* 0x0000000200037305 */ /* 0x000e24000021f100 */
[----:B0-----:R0:W-:Y:S01]  /*5740*/  STG.E desc[UR36][R16.64], R3 ;  /* 0x0000000310007986 */ /* 0x0011e2000c101924 */
[----:B------:R-:W-:Y:S05]  /*5750*/  BRA `(.L_x_2601) ;  /* 0x0000000c00107947 */ /* 0x000fea0003800000 */
.L_x_2602:
[----:B------:R-:W0:Y:S02]  /*5760*/  F2I.FTZ.TRUNC.NTZ R3, R2 ;  /* 0x0000000200037305 */ /* 0x000e24000021f100 */
[----:B0-----:R0:W-:Y:S01]  /*5770*/  STG.E.U16 desc[UR36][R16.64], R3 ;  /* 0x0000000310007986 */ /* 0x0011e2000c101524 */
[----:B------:R-:W-:Y:S05]  /*5780*/  BRA `(.L_x_2601) ;  /* 0x0000000c00047947 */ /* 0x000fea0003800000 */
.L_x_2597:
        /* <DEDUP_REMOVED lines=8> */
.L_x_2605:
[----:B------:R-:W-:-:S05]  /*5810*/  F2FP.F16.F32.PACK_AB R2, RZ, R2 ;  /* 0x00000002ff02723e */ /* 0x000fca00000000ff */
[----:B------:R0:W-:Y:S01]  /*5820*/  STG.E.U16 desc[UR36][R16.64], R2 ;  /* 0x0000000210007986 */ /* 0x0001e2000c101524 */
[----:B------:R-:W-:Y:S05]  /*5830*/  BRA `(.L_x_2601) ;  /* 0x0000000800d87947 */ /* 0x000fea0003800000 */
.L_x_2604:
        /* <DEDUP_REMOVED lines=9> */
.L_x_2607:
[----:B------:R-:W-:-:S04]  /*58d0*/  F2FP.F16.F32.PACK_AB R3, RZ, R2 ;  /* 0x00000002ff03723e */ /* 0x000fc800000000ff */
[----:B------:R-:W-:-:S05]  /*58e0*/  PRMT R3, R3, 0x5410, RZ ;  /* 0x0000541003037816 */ /* 0x000fca00000000ff */
[----:B------:R0:W-:Y:S01]  /*58f0*/  STG.E desc[UR36][R16.64], R3 ;  /* 0x0000000310007986 */ /* 0x0001e2000c101924 */
[----:B------:R-:W-:Y:S05]  /*5900*/  BRA `(.L_x_2601) ;  /* 0x0000000800a47947 */ /* 0x000fea0003800000 */
.L_x_2606:
[----:B------:R-:W-:-:S06]  /*5910*/  FMUL.FTZ R2, R2, 1 ;  /* 0x3f80000002027820 */ /* 0x000fcc0000410000 */
[----:B------:R-:W0:Y:S02]  /*5920*/  F2F.F64.F32 R2, R2 ;  /* 0x0000000200027310 */ /* 0x000e240000201800 */
[----:B0-----:R0:W-:Y:S01]  /*5930*/  STG.E.64 desc[UR36][R16.64], R2 ;  /* 0x0000000210007986 */ /* 0x0011e2000c101b24 */
[----:B------:R-:W-:Y:S05]  /*5940*/  BRA `(.L_x_2601) ;  /* 0x0000000800947947 */ /* 0x000fea0003800000 */
.L_x_2596:
        /* <DEDUP_REMOVED lines=12> */
.L_x_2610:
[----:B------:R-:W-:Y:S01]  /*5a10*/  FMUL.FTZ R4, R2, 1 ;  /* 0x3f80000002047820 */ /* 0x000fe20000410000 */
[----:B------:R-:W-:-:S05]  /*5a20*/  CS2R R6, SRZ ;  /* 0x0000000000067805 */ /* 0x000fca000001ff00 */
[----:B------:R-:W0:Y:S02]  /*5a30*/  F2F.F64.F32 R4, R4 ;  /* 0x0000000400047310 */ /* 0x000e240000201800 */
[----:B0-----:R0:W-:Y:S01]  /*5a40*/  STG.E.128 desc[UR36][R16.64], R4 ;  /* 0x0000000410007986 */ /* 0x0011e2000c101d24 */
[----:B------:R-:W-:Y:S05]  /*5a50*/  BRA `(.L_x_2601) ;  /* 0x0000000800507947 */ /* 0x000fea0003800000 */
.L_x_2609:
        /* <DEDUP_REMOVED lines=20> */
.L_x_2614:
[----:B------:R-:W-:Y:S05]  /*5ba0*/  BSYNC B0 ;  /* 0x0000000000007941 */ /* 0x000fea0003800000 */
.L_x_2613:
[----:B------:R-:W-:-:S05]  /*5bb0*/  LOP3.LUT R5, R0, R5, RZ, 0xfc, !PT ;  /* 0x0000000500057212 */ /* 0x000fca00078efcff */
[----:B------:R0:W-:Y:S01]  /*5bc0*/  STG.E.U8 desc[UR36][R16.64], R5 ;  /* 0x0000000510007986 */ /* 0x0001e2000c101124 */
[----:B------:R-:W-:Y:S05]  /*5bd0*/  BRA `(.L_x_2601) ;  /* 0x0000000400f07947 */ /* 0x000fea0003800000 */
.L_x_2612:
        /* <DEDUP_REMOVED lines=12> */
.L_x_2616:
[----:B------:R-:W-:Y:S01]  /*5ca0*/  IMAD.MOV.U32 R0, RZ, RZ, 0x7f ;  /* 0x0000007fff007424 */ /* 0x000fe200078e00ff */
[----:B------:R-:W-:-:S04]  /*5cb0*/  ISETP.GT.U32.AND P0, PT, R4, 0x7f800000, PT ;  /* 0x7f8000000400780c */ /* 0x000fc80003f04070 */
[----:B------:R-:W-:-:S09]  /*5cc0*/  SEL R0, R0, 0x7c, P0 ;  /* 0x0000007c00007807 */ /* 0x000fd20000000000 */
.L_x_2617:
[----:B------:R-:W-:Y:S05]  /*5cd0*/  BSYNC B0 ;  /* 0x0000000000007941 */ /* 0x000fea0003800000 */
.L_x_2615:
[----:B------:R-:W-:-:S04]  /*5ce0*/  LOP3.LUT R2, R2, 0x80000000, RZ, 0xc0, !PT ;  /* 0x8000000002027812 */ /* 0x000fc800078ec0ff */
[----:B------:R-:W-:-:S04]  /*5cf0*/  SHF.R.U32.HI R3, RZ, 0x18, R2 ;  /* 0x00000018ff037819 */ /* 0x000fc80000011602 */
[----:B------:R-:W-:-:S05]  /*5d00*/  LOP3.LUT R3, R0, R3, RZ, 0xfc, !PT ;  /* 0x0000000300037212 */ /* 0x000fca00078efcff */
[----:B------:R0:W-:Y:S01]  /*5d10*/  STG.E.U8 desc[UR36][R16.64], R3 ;  /* 0x0000000310007986 */ /* 0x0001e2000c101124 */
[----:B------:R-:W-:Y:S05]  /*5d20*/  BRA `(.L_x_2601) ;  /* 0x00000004009c7947 */ /* 0x000fea0003800000 */
.L_x_2611:
[----:B------:R-:W-:-:S05]  /*5d30*/  F2FP.BF16.F32.PACK_AB R2, RZ, R2 ;  /* 0x00000002ff02723e */ /* 0x000fca00000010ff */
[----:B------:R0:W-:Y:S01]  /*5d40*/  STG.E.U16 desc[UR36][R16.64], R2 ;  /* 0x0000000210007986 */ /* 0x0001e2000c101524 */
[----:B------:R-:W-:Y:S05]  /*5d50*/  BRA `(.L_x_2601) ;  /* 0x0000000400907947 */ /* 0x000fea0003800000 */
.L_x_2608:
        /* <DEDUP_REMOVED lines=11> */
.L_x_2620:
        /* <DEDUP_REMOVED lines=16> */
.L_x_2623:
[----:B------:R-:W-:-:S04]  /*5f10*/  LOP3.LUT R2, R2, 0x80000000, RZ, 0xc0, !PT ;  /* 0x8000000002027812 */ /* 0x000fc800078ec0ff */
[----:B------:R-:W-:-:S04]  /*5f20*/  SHF.R.U32.HI R3, RZ, 0x18, R2 ;  /* 0x00000018ff037819 */ /* 0x000fc80000011602 */
[----:B------:R-:W-:-:S04]  /*5f30*/  LOP3.LUT R0, R0, R3, RZ, 0xfc, !PT ;  /* 0x0000000300007212 */ /* 0x000fc800078efcff */
[----:B------:R-:W-:-:S07]  /*5f40*/  PRMT R8, R0, 0x7610, R8 ;  /* 0x0000761000087816 */ /* 0x000fce0000000008 */
.L_x_2622:
[----:B------:R-:W-:Y:S05]  /*5f50*/  BSYNC B0 ;  /* 0x0000000000007941 */ /* 0x000fea0003800000 */
.L_x_2621:
[----:B------:R3:W-:Y:S01]  /*5f60*/  STG.E.U8 desc[UR36][R16.64], R8 ;  /* 0x0000000810007986 */ /* 0x0007e2000c101124 */
[----:B------:R-:W-:Y:S05]  /*5f70*/  BRA `(.L_x_2601) ;  /* 0x0000000400087947 */ /* 0x000fea0003800000 */
.L_x_2619:
        /* <DEDUP_REMOVED lines=16> */
.L_x_2626:
[----:B------:R-:W-:-:S04]  /*6080*/  LOP3.LUT R2, R2, 0x80000000, RZ, 0xc0, !PT ;  /* 0x8000000002027812 */ /* 0x000fc800078ec0ff */
[----:B------:R-:W-:-:S04]  /*6090*/  SHF.R.U32.HI R3, RZ, 0x18, R2 ;  /* 0x00000018ff037819 */ /* 0x000fc80000011602 */
[----:B------:R-:W-:-:S04]  /*60a0*/  LOP3.LUT R0, R0, R3, RZ, 0xfc, !PT ;  /* 0x0000000300007212 */ /* 0x000fc800078efcff */
[----:B------:R-:W-:-:S07]  /*60b0*/  PRMT R8, R0, 0x7610, R8 ;  /* 0x0000761000087816 */ /* 0x000fce0000000008 */
.L_x_2625:
[----:B------:R-:W-:Y:S05]  /*60c0*/  BSYNC B0 ;  /* 0x0000000000007941 */ /* 0x000fea0003800000 */
.L_x_2624:
[----:B------:R0:W-:Y:S01]  /*60d0*/  STG.E.U8 desc[UR36][R16.64], R8 ;  /* 0x0000000810007986 */ /* 0x0001e2000c101124 */
[----:B------:R-:W-:Y:S05]  /*60e0*/  BRA `(.L_x_2601) ;  /* 0x0000000000ac7947 */ /* 0x000fea0003800000 */
.L_x_2618:
        /* <DEDUP_REMOVED lines=21> */
.L_x_2600:
[----:B------:R-:W-:Y:S01]  /*6240*/  MOV R0, 0x130 ;  /* 0x0000013000007802 */ /* 0x000fe20000000f00 */
[----:B------:R-:W-:Y:S01]  /*6250*/  ULDC.64 UR4, c[0x4][0x120] ;  /* 0x0100480000047ab9 */ /* 0x000fe20000000a00 */
[----:B------:R-:W-:Y:S01]  /*6260*/  ULDC.64 UR6, c[0x4][0x18] ;  /* 0x0100060000067ab9 */ /* 0x000fe20000000a00 */
[----:B------:R-:W-:Y:S01]  /*6270*/  IMAD.U32 R4, RZ, RZ, UR4 ;  /* 0x00000004ff047e24 */ /* 0x000fe2000f8e00ff */
[----:B------:R0:W1:Y:S01]  /*6280*/  LDC.64 R2, c[0x4][R0] ;  /* 0x0100000000027b82 */ /* 0x0000620000000a00 */
[----:B------:R-:W-:Y:S01]  /*6290*/  IMAD.U32 R5, RZ, RZ, UR5 ;  /* 0x00000005ff057e24 */ /* 0x000fe2000f8e00ff */
[----:B------:R-:W-:Y:S01]  /*62a0*/  ULDC.64 UR4, c[0x4][0x128] ;  /* 0x01004a0000047ab9 */ /* 0x000fe20000000a00 */
[----:B------:R-:W-:Y:S02]  /*62b0*/  IMAD.U32 R10, RZ, RZ, UR6 ;  /* 0x00000006ff0a7e24 */ /* 0x000fe4000f8e00ff */
[----:B------:R-:W-:Y:S02]  /*62c0*/  IMAD.U32 R6, RZ, RZ, UR4 ;  /* 0x00000004ff067e24 */ /* 0x000fe4000f8e00ff */
[----:B------:R-:W-:-:S02]  /*62d0*/  IMAD.U32 R7, RZ, RZ, UR5 ;  /* 0x00000005ff077e24 */ /* 0x000fc4000f8e00ff */
[----:B------:R-:W-:Y:S02]  /*62e0*/  IMAD.U32 R11, RZ, RZ, UR7 ;  /* 0x00000007ff0b7e24 */ /* 0x000fe4000f8e00ff */
[----:B------:R-:W-:Y:S02]  /*62f0*/  IMAD.MOV.U32 R8, RZ, RZ, 0x65 ;  /* 0x00000065ff087424 */ /* 0x000fe400078e00ff */
[----:B------:R-:W-:Y:S02]  /*6300*/  IMAD.MOV.U32 R12, RZ, RZ, 0x1 ;  /* 0x00000001ff0c7424 */ /* 0x000fe400078e00ff */
[----:B0-----:R-:W-:-:S07]  /*6310*/  IMAD.MOV.U32 R13, RZ, RZ, RZ ;  /* 0x000000ffff0d7224 */ /* 0x001fce00078e00ff */
[----:B------:R-:W-:-:S07]  /*6320*/  LEPC R20, `(.L_x_2629) ;  /* 0x000000001014794e */ /* 0x000fce0000000000 */
[----:B-1----:R-:W-:Y:S05]  /*6330*/  CALL.ABS.NOINC R2 ;  /* 0x0000000002007343 */ /* 0x002fea0003c00000 */
.L_x_2629:
[----:B------:R-:W-:Y:S05]  /*6340*/  BRA `(.L_x_2601) ;  /* 0x0000000000147947 */ /* 0x000fea0003800000 */
.L_x_2628:
[----:B------:R-:W0:Y:S02]  /*6350*/  F2I.U64.TRUNC R2, R2 ;  /* 0x0000000200027311 */ /* 0x000e24000020d800 */
[----:B0-----:R2:W-:Y:S01]  /*6360*/  STG.E.64 desc[UR36][R16.64], R2 ;  /* 0x0000000210007986 */ /* 0x0015e2000c101b24 */
[----:B------:R-:W-:Y:S05]  /*6370*/  BRA `(.L_x_2601) ;  /* 0x0000000000087947 */ /* 0x000fea0003800000 */
.L_x_2627:
[----:B------:R-:W0:Y:S02]  /*6380*/  F2I.FTZ.U32.TRUNC.NTZ R3, R2 ;  /* 0x0000000200037305 */ /* 0x000e24000021f000 */
[----:B0-----:R0:W-:Y:S02]  /*6390*/  STG.E desc[UR36][R16.64], R3 ;  /* 0x0000000310007986 */ /* 0x0011e4000c101924 */
.L_x_2601:
[----:B------:R-:W-:-:S07]  /*63a0*/  VIADD R19, R19, 0x80 ;  /* 0x0000008013137836 */ /* 0x000fce0000000000 */
.L_x_2561:
[----:B------:R-:W-:Y:S05]  /*63b0*/  BSYNC B6 ;  /* 0x0000000000067941 */ /* 0x000fea0003800000 */
.L_x_2560:
        /* <DEDUP_REMOVED lines=307> */
.L_x_2632:
        /* <DEDUP_REMOVED lines=22> */
.L_x_2636:
[----:B------:R-:W2:Y:S02]  /*7850*/  LDG.E.U8 R2, desc[UR36][R2.64] ;  /* 0x0000002402027981 */ /* 0x000ea4000c1e1100 */
[----:B--2---:R-:W-:-:S04]  /*7860*/  I2FP.F32.U32 R0, R2 ;  /* 0x0000000200007245 */ /* 0x004fc80000201000 */
[----:B------:R-:W-:Y:S01]  /*7870*/  F2FP.BF16.F32.PACK_AB R0, RZ, R0 ;  /* 0x00000000ff00723e */ /* 0x000fe200000010ff */
[----:B------:R-:W-:Y:S06]  /*7880*/  BRA `(.L_x_2638) ;  /* 0x0000000c00907947 */ /* 0x000fec0003800000 */
.L_x_2635:
        /* <DEDUP_REMOVED lines=10> */
.L_x_2640:
[----:B------:R-:W2:Y:S02]  /*7930*/  LDG.E R2, desc[UR36][R2.64] ;  /* 0x0000002402027981 */ /* 0x000ea4000c1e1900 */
[----:B--2---:R-:W-:-:S04]  /*7940*/  I2FP.F32.S32 R0, R2 ;  /* 0x0000000200007245 */ /* 0x004fc80000201400 */
[----:B------:R-:W-:Y:S01]  /*7950*/  F2FP.BF16.F32.PACK_AB R0, RZ, R0 ;  /* 0x00000000ff00723e */ /* 0x000fe200000010ff */
[----:B------:R-:W-:Y:S06]  /*7960*/  BRA `(.L_x_2638) ;  /* 0x0000000c00587947 */ /* 0x000fec0003800000 */
.L_x_2639:
[----:B------:R-:W2:Y:S02]  /*7970*/  LDG.E.U16 R2, desc[UR36][R2.64] ;  /* 0x0000002402027981 */ /* 0x000ea4000c1e1500 */
[----:B--2---:R-:W0:Y:S02]  /*7980*/  I2F.S16 R0, R2 ;  /* 0x0000000200007306 */ /* 0x004e240000101400 */
[----:B0-----:R-:W-:Y:S01]  /*7990*/  F2FP.BF16.F32.PACK_AB R0, RZ, R0 ;  /* 0x00000000ff00723e */ /* 0x001fe200000010ff */
[----:B------:R-:W-:Y:S06]  /*79a0*/  BRA `(.L_x_2638) ;  /* 0x0000000c00487947 */ /* 0x000fec0003800000 */
.L_x_2634:
        /* <DEDUP_REMOVED lines=9> */
.L_x_2642:
[----:B------:R-:W2:Y:S02]  /*7a40*/  LDG.E.U16 R0, desc[UR36][R2.64] ;  /* 0x0000002402007981 */ /* 0x000ea4000c1e1500 */
[----:B--2---:R-:W-:-:S05]  /*7a50*/  HADD2.F32 R0, -RZ, R0.H0_H0 ;  /* 0x20000000ff007230 */ /* 0x004fca0000004100 */
[----:B------:R-:W-:Y:S01]  /*7a60*/  F2FP.BF16.F32.PACK_AB R0, RZ, R0 ;  /* 0x00000000ff00723e */ /* 0x000fe200000010ff */
[----:B------:R-:W-:Y:S06]  /*7a70*/  BRA `(.L_x_2638) ;  /* 0x0000000c00147947 */ /* 0x000fec0003800000 */
.L_x_2641:
        /* <DEDUP_REMOVED lines=9> */
.L_x_2644:
[----:B------:R-:W2:Y:S02]  /*7b10*/  LDG.E.U16 R2, desc[UR36][R2.64] ;  /* 0x0000002402027981 */ /* 0x000ea4000c1e1500 */
[----:B--2---:R-:W-:-:S05]  /*7b20*/  HADD2.F32 R0, -RZ, R2.H0_H0 ;  /* 0x20000002ff007230 */ /* 0x004fca0000004100 */
[----:B------:R-:W-:Y:S01]  /*7b30*/  F2FP.BF16.F32.PACK_AB R0, RZ, R0 ;  /* 0x00000000ff00723e */ /* 0x000fe200000010ff */
[----:B------:R-:W-:Y:S06]  /*7b40*/  BRA `(.L_x_2638) ;  /* 0x0000000800e07947 */ /* 0x000fec0003800000 */
.L_x_2643:
        /* <DEDUP_REMOVED lines=8> */
.L_x_2633:
        /* <DEDUP_REMOVED lines=13> */
.L_x_2647:
        /* <DEDUP_REMOVED lines=8> */
.L_x_2646:
        /* <DEDUP_REMOVED lines=28> */
.L_x_2649:
        /* <DEDUP_REMOVED lines=15> */
.L_x_2648:
[----:B------:R0:W5:Y:S01]  /*7fd0*/  LDG.E.U16 R0, desc[UR36][R2.64] ;  /* 0x0000002402007981 */ /* 0x000162000c1e1500 */
[----:B------:R-:W-:Y:S05]  /*7fe0*/  BRA `(.L_x_2638) ;  /* 0x0000000400b87947 */ /* 0x000fea0003800000 */
.L_x_2645:
        /* <DEDUP_REMOVED lines=12> */
.L_x_2652:
        /* <DEDUP_REMOVED lines=21> */
.L_x_2656:
[----:B------:R-:W-:Y:S05]  /*8200*/  BSYNC B1 ;  /* 0x0000000000017941 */ /* 0x000fea0003800000 */
.L_x_2655:
[----:B------:R-:W-:Y:S01]  /*8210*/  LEA R3, R0, 0x3b800000, 0x17 ;  /* 0x3b80000000037811 */ /* 0x000fe200078eb8ff */
[----:B------:R-:W-:-:S05]  /*8220*/  IMAD.SHL.U32 R0, R2, 0x100000, RZ ;  /* 0x0010000002007824 */ /* 0x000fca00078e00ff */
[----:B------:R-:W-:-:S07]  /*8230*/  LOP3.LUT R0, R3, R0, R4, 0xfe, !PT ;  /* 0x0000000003007212 */ /* 0x000fce00078efe04 */
.L_x_2654:
[----:B------:R-:W-:Y:S05]  /*8240*/  BSYNC B0 ;  /* 0x0000000000007941 */ /* 0x000fea0003800000 */
.L_x_2653:
[----:B------:R-:W-:Y:S01]  /*8250*/  F2FP.BF16.F32.PACK_AB R0, RZ, R0 ;  /* 0x00000000ff00723e */ /* 0x000fe200000010ff */
[----:B------:R-:W-:Y:S06]  /*8260*/  BRA `(.L_x_2638) ;  /* 0x0000000400187947 */ /* 0x000fec0003800000 */
.L_x_2651:
        /* <DEDUP_REMOVED lines=21> */
.L_x_2660:
[----:B------:R-:W-:Y:S05]  /*83c0*/  BSYNC B1 ;  /* 0x0000000000017941 */ /* 0x000fea0003800000 */
.L_x_2659:
[----:B------:R-:W-:Y:S01]  /*83d0*/  LEA R3, R0, 0x37800000, 0x17 ;  /* 0x3780000000037811 */ /* 0x000fe200078eb8ff */
[----:B------:R-:W-:-:S05]  /*83e0*/  IMAD.SHL.U32 R0, R2, 0x200000, RZ ;  /* 0x0020000002007824 */ /* 0x000fca00078e00ff */
[----:B------:R-:W-:-:S07]  /*83f0*/  LOP3.LUT R0, R3, R0, R4, 0xfe, !PT ;  /* 0x0000000003007212 */ /* 0x000fce00078efe04 */
.L_x_2658:
[----:B------:R-:W-:Y:S05]  /*8400*/  BSYNC B0 ;  /* 0x0000000000007941 */ /* 0x000fea0003800000 */
.L_x_2657:
[----:B------:R-:W-:Y:S01]  /*8410*/  F2FP.BF16.F32.PACK_AB R0, RZ, R0 ;  /* 0x00000000ff00723e */ /* 0x000fe200000010ff */
[----:B------:R-:W-:Y:S06]  /*8420*/  BRA `(.L_x_2638) ;  /* 0x0000000000a87947 */ /* 0x000fec0003800000 */
.L_x_2650:
        /* <DEDUP_REMOVED lines=14> */
.L_x_2664:
[----:B------:R-:W-:Y:S05]  /*8510*/  BSYNC B0 ;  /* 0x0000000000007941 */ /* 0x000fea0003800000 */
.L_x_2663:
[----:B------:R-:W-:Y:S01]  /*8520*/  F2FP.BF16.F32.PACK_AB R0, RZ, R0 ;  /* 0x00000000ff00723e */ /* 0x000fe200000010ff */
[----:B------:R-:W-:Y:S06]  /*8530*/  BRA `(.L_x_2638) ;  /* 0x0000000000647947 */ /* 0x000fec0003800000 */
.L_x_2637:
        /* <DEDUP_REMOVED lines=16> */
.L_x_2665:
[----:B------:R-:W-:Y:S01]  /*8640*/  PRMT R0, RZ, 0x7610, R0 ;  /* 0x00007610ff007816 */ /* 0x000fe20000000000 */
[----:B------:R-:W-:Y:S06]  /*8650*/  BRA `(.L_x_2638) ;  /* 0x00000000001c7947 */ /* 0x000fec0003800000 */
.L_x_2662:
[----:B------:R-:W2:Y:S02]  /*8660*/  LDG.E.64 R2, desc[UR36][R2.64] ;  /* 0x0000002402027981 */ /* 0x000ea4000c1e1b00 */
[----:B--2---:R-:W0:Y:S02]  /*8670*/  I2F.U64 R0, R2 ;  /* 0x0000000200007312 */ /* 0x004e240000301000 */
[----:B0-----:R-:W-:Y:S01]  /*8680*/  F2FP.BF16.F32.PACK_AB R0, RZ, R0 ;  /* 0x00000000ff00723e */ /* 0x001fe200000010ff */
[----:B------:R-:W-:Y:S06]  /*8690*/  BRA `(.L_x_2638) ;  /* 0x00000000000c7947 */ /* 0x000fec0003800000 */
.L_x_2661:
[----:B------:R-:W2:Y:S02]  /*86a0*/  LDG.E R2, desc[UR36][R2.64] ;  /* 0x0000002402027981 */ /* 0x000ea4000c1e1900 */
[----:B--2---:R-:W-:-:S04]  /*86b0*/  I2FP.F32.U32 R0, R2 ;  /* 0x0000000200007245 */ /* 0x004fc80000201000 */
[----:B------:R-:W-:-:S07]  /*86c0*/  F2FP.BF16.F32.PACK_AB R0, RZ, R0 ;  /* 0x00000000ff00723e */ /* 0x000fce00000010ff */
.L_x_2638:
        /* <DEDUP_REMOVED lines=19> */
.L_x_2669:
[----:B------:R-:W0:Y:S02]  /*8800*/  F2I.S64.TRUNC R2, R2 ;  /* 0x0000000200027311 */ /* 0x000e24000020d900 */
[----:B0-----:R-:W-:-:S05]  /*8810*/  IMAD.MOV.U32 R5, RZ, RZ, R2 ;  /* 0x000000ffff057224 */ /* 0x001fca00078e0002 */
[----:B------:R3:W-:Y:S01]  /*8820*/  STG.E.U8 desc[UR36][R16.64], R5 ;  /* 0x0000000510007986 */ /* 0x0007e2000c101124 */
[----:B------:R-:W-:Y:S05]  /*8830*/  BRA `(.L_x_2671) ;  /* 0x0000000c00407947 */ /* 0x000fea0003800000 */
.L_x_2668:
        /* <DEDUP_REMOVED lines=9> */
.L_x_2673:
[----:B------:R-:W0:Y:S02]  /*88d0*/  F2I.FTZ.TRUNC.NTZ R3, R2 ;  /* 0x0000000200037305 */ /* 0x000e24000021f100 */
[----:B0-----:R2:W-:Y:S01]  /*88e0*/  STG.E desc[UR36][R16.64], R3 ;  /* 0x0000000310007986 */ /* 0x0015e2000c101924 */
[----:B------:R-:W-:Y:S05]  /*88f0*/  BRA `(.L_x_2671) ;  /* 0x0000000c00107947 */ /* 0x000fea0003800000 */
.L_x_2672:
[----:B------:R-:W0:Y:S02]  /*8900*/  F2I.FTZ.TRUNC.NTZ R3, R2 ;  /* 0x0000000200037305 */ /* 0x000e24000021f100 */
[----:B0-----:R0:W-:Y:S01]  /*8910*/  STG.E.U16 desc[UR36][R16.64], R3 ;  /* 0x0000000310007986 */ /* 0x0011e2000c101524 */
[----:B------:R-:W-:Y:S05]  /*8920*/  BRA `(.L_x_2671) ;  /* 0x0000000c00047947 */ /* 0x000fea0003800000 */
.L_x_2667:
        /* <DEDUP_REMOVED lines=8> */
.L_x_2675:
[----:B------:R-:W-:-:S05]  /*89b0*/  F2FP.F16.F32.PACK_AB R2, RZ, R2 ;  /* 0x00000002ff02723e */ /* 0x000fca00000000ff */
[----:B------:R0:W-:Y:S01]  /*89c0*/  STG.E.U16 desc[UR36][R16.64], R2 ;  /* 0x0000000210007986 */ /* 0x0001e2000c101524 */
[----:B------:R-:W-:Y:S05]  /*89d0*/  BRA `(.L_x_2671) ;  /* 0x0000000800d87947 */ /* 0x000fea0003800000 */
.L_x_2674:
        /* <DEDUP_REMOVED lines=9> */
.L_x_2677:
[----:B------:R-:W-:-:S04]  /*8a70*/  F2FP.F16.F32.PACK_AB R3, RZ, R2 ;  /* 0x00000002ff03723e */ /* 0x000fc800000000ff */
[----:B------:R-:W-:-:S05]  /*8a80*/  PRMT R3, R3, 0x5410, RZ ;  /* 0x0000541003037816 */ /* 0x000fca00000000ff */
[----:B------:R0:W-:Y:S01]  /*8a90*/  STG.E desc[UR36][R16.64], R3 ;  /* 0x0000000310007986 */ /* 0x0001e2000c101924 */
[----:B------:R-:W-:Y:S05]  /*8aa0*/  BRA `(.L_x_2671) ;  /* 0x0000000800a47947 */ /* 0x000fea0003800000 */
.L_x_2676:
[----:B------:R-:W-:-:S06]  /*8ab0*/  FMUL.FTZ R2, R2, 1 ;  /* 0x3f80000002027820 */ /* 0x000fcc0000410000 */
[----:B------:R-:W0:Y:S02]  /*8ac0*/  F2F.F64.F32 R2, R2 ;  /* 0x0000000200027310 */ /* 0x000e240000201800 */
[----:B0-----:R0:W-:Y:S01]  /*8ad0*/  STG.E.64 desc[UR36][R16.64], R2 ;  /* 0x0000000210007986 */ /* 0x0011e2000c101b24 */
[----:B------:R-:W-:Y:S05]  /*8ae0*/  BRA `(.L_x_2671) ;  /* 0x0000000800947947 */ /* 0x000fea0003800000 */
.L_x_2666:
        /* <DEDUP_REMOVED lines=12> */
.L_x_2680:
[----:B------:R-:W-:Y:S01]  /*8bb0*/  FMUL.FTZ R4, R2, 1 ;  /* 0x3f80000002047820 */ /* 0x000fe20000410000 */
[----:B------:R-:W-:-:S05]  /*8bc0*/  CS2R R6, SRZ ;  /* 0x0000000000067805 */ /* 0x000fca000001ff00 */
[----:B------:R-:W0:Y:S02]  /*8bd0*/  F2F.F64.F32 R4, R4 ;  /* 0x0000000400047310 */ /* 0x000e240000201800 */
[----:B0-----:R0:W-:Y:S01]  /*8be0*/  STG.E.128 desc[UR36][R16.64], R4 ;  /* 0x0000000410007986 */ /* 0x0011e2000c101d24 */
[----:B------:R-:W-:Y:S05]  /*8bf0*/  BRA `(.L_x_2671) ;  /* 0x0000000800507947 */ /* 0x000fea0003800000 */
.L_x_2679:
        /* <DEDUP_REMOVED lines=20> */
.L_x_2684:
[----:B------:R-:W-:Y:S05]  /*8d40*/  BSYNC B0 ;  /* 0x0000000000007941 */ /* 0x000fea0003800000 */
.L_x_2683:
[----:B------:R-:W-:-:S05]  /*8d50*/  LOP3.LUT R5, R0, R5, RZ, 0xfc, !PT ;  /* 0x0000000500057212 */ /* 0x000fca00078efcff */
[----:B------:R0:W-:Y:S01]  /*8d60*/  STG.E.U8 desc[UR36][R16.64], R5 ;  /* 0x0000000510007986 */ /* 0x0001e2000c101124 */
[----:B------:R-:W-:Y:S05]  /*8d70*/  BRA `(.L_x_2671) ;  /* 0x0000000400f07947 */ /* 0x000fea0003800000 */
.L_x_2682:
        /* <DEDUP_REMOVED lines=12> */
.L_x_2686:
[----:B------:R-:W-:Y:S01]  /*8e40*/  IMAD.MOV.U32 R0, RZ, RZ, 0x7f ;  /* 0x0000007fff007424 */ /* 0x000fe200078e00ff */
[----:B------:R-:W-:-:S04]  /*8e50*/  ISETP.GT.U32.AND P0, PT, R4, 0x7f800000, PT ;  /* 0x7f8000000400780c */ /* 0x000fc80003f04070 */
[----:B------:R-:W-:-:S09]  /*8e60*/  SEL R0, R0, 0x7c, P0 ;  /* 0x0000007c00007807 */ /* 0x000fd20000000000 */
.L_x_2687:
[----:B------:R-:W-:Y:S05]  /*8e70*/  BSYNC B0 ;  /* 0x0000000000007941 */ /* 0x000fea0003800000 */
.L_x_2685:
[----:B------:R-:W-:-:S04]  /*8e80*/  LOP3.LUT R2, R2, 0x80000000, RZ, 0xc0, !PT ;  /* 0x8000000002027812 */ /* 0x000fc800078ec0ff */
[----:B------:R-:W-:-:S04]  /*8e90*/  SHF.R.U32.HI R3, RZ, 0x18, R2 ;  /* 0x00000018ff037819 */ /* 0x000fc80000011602 */
[----:B------:R-:W-:-:S05]  /*8ea0*/  LOP3.LUT R3, R0, R3, RZ, 0xfc, !PT ;  /* 0x0000000300037212 */ /* 0x000fca00078efcff */
[----:B------:R0:W-:Y:S01]  /*8eb0*/  STG.E.U8 desc[UR36][R16.64], R3 ;  /* 0x0000000310007986 */ /* 0x0001e2000c101124 */
[----:B------:R-:W-:Y:S05]  /*8ec0*/  BRA `(.L_x_2671) ;  /* 0x00000004009c7947 */ /* 0x000fea0003800000 */
.L_x_2681:
[----:B------:R-:W-:-:S05]  /*8ed0*/  F2FP.BF16.F32.PACK_AB R2, RZ, R2 ;  /* 0x00000002ff02723e */ /* 0x000fca00000010ff */
[----:B------:R0:W-:Y:S01]  /*8ee0*/  STG.E.U16 desc[UR36][R16.64], R2 ;  /* 0x0000000210007986 */ /* 0x0001e2000c101524 */
[----:B------:R-:W-:Y:S05]  /*8ef0*/  BRA `(.L_x_2671) ;  /* 0x0000000400907947 */ /* 0x000fea0003800000 */
.L_x_2678:
        /* <DEDUP_REMOVED lines=11> */
.L_x_2690:
        /* <DEDUP_REMOVED lines=16> */
.L_x_2693:
[----:B------:R-:W-:-:S04]  /*90b0*/  LOP3.LUT R2, R2, 0x80000000, RZ, 0xc0, !PT ;  /* 0x8000000002027812 */ /* 0x000fc800078ec0ff */
[----:B------:R-:W-:-:S04]  /*90c0*/  SHF.R.U32.HI R3, RZ, 0x18, R2 ;  /* 0x00000018ff037819 */ /* 0x000fc80000011602 */
[----:B------:R-:W-:-:S04]  /*90d0*/  LOP3.LUT R0, R0, R3, RZ, 0xfc, !PT ;  /* 0x0000000300007212 */ /* 0x000fc800078efcff */
[----:B------:R-:W-:-:S07]  /*90e0*/  PRMT R8, R0, 0x7610, R8 ;  /* 0x0000761000087816 */ /* 0x000fce0000000008 */
.L_x_2692:
[----:B------:R-:W-:Y:S05]  /*90f0*/  BSYNC B0 ;  /* 0x0000000000007941 */ /* 0x000fea0003800000 */
.L_x_2691:
[----:B------:R0:W-:Y:S01]  /*9100*/  STG.E.U8 desc[UR36][R16.64], R8 ;  /* 0x0000000810007986 */ /* 0x0001e2000c101124 */
[----:B------:R-:W-:Y:S05]  /*9110*/  BRA `(.L_x_2671) ;  /* 0x0000000400087947 */ /* 0x000fea0003800000 */
.L_x_2689:
        /* <DEDUP_REMOVED lines=16> */
.L_x_2696:
[----:B------:R-:W-:-:S04]  /*9220*/  LOP3.LUT R2, R2, 0x80000000, RZ, 0xc0, !PT ;  /* 0x8000000002027812 */ /* 0x000fc800078ec0ff */
[----:B------:R-:W-:-:S04]  /*9230*/  SHF.R.U32.HI R3, RZ, 0x18, R2 ;  /* 0x00000018ff037819 */ /* 0x000fc80000011602 */
[----:B------:R-:W-:-:S04]  /*9240*/  LOP3.LUT R0, R0, R3, RZ, 0xfc, !PT ;  /* 0x0000000300007212 */ /* 0x000fc800078efcff */
[----:B------:R-:W-:-:S07]  /*9250*/  PRMT R8, R0, 0x7610, R8 ;  /* 0x0000761000087816 */ /* 0x000fce0000000008 */
.L_x_2695:
[----:B------:R-:W-:Y:S05]  /*9260*/  BSYNC B0 ;  /* 0x0000000000007941 */ /* 0x000fea0003800000 */
.L_x_2694:
[----:B------:R0:W-:Y:S01]  /*9270*/  STG.E.U8 desc[UR36][R16.64], R8 ;  /* 0x0000000810007986 */ /* 0x0001e2000c101124 */
[----:B------:R-:W-:Y:S05]  /*9280*/  BRA `(.L_x_2671) ;  /* 0x0000000000ac7947 */ /* 0x000fea0003800000 */
.L_x_2688:
        /* <DEDUP_REMOVED lines=21> */
.L_x_2670:
        /* <DEDUP_REMOVED lines=16> */
.L_x_2699:
[----:B------:R-:W-:Y:S05]  /*94e0*/  BRA `(.L_x_2671) ;  /* 0x0000000000147947 */ /* 0x000fea0003800000 */
.L_x_2698:
[----:B------:R-:W0:Y:S02]  /*94f0*/  F2I.U64.TRUNC R2, R2 ;  /* 0x0000000200027311 */ /* 0x000e24000020d800 */
[----:B0-----:R0:W-:Y:S01]  /*9500*/  STG.E.64 desc[UR36][R16.64], R2 ;  /* 0x0000000210007986 */ /* 0x0011e2000c101b24 */
[----:B------:R-:W-:Y:S05]  /*9510*/  BRA `(.L_x_2671) ;  /* 0x0000000000087947 */ /* 0x000fea0003800000 */
.L_x_2697:
[----:B------:R-:W0:Y:S02]  /*9520*/  F2I.FTZ.U32.TRUNC.NTZ R3, R2 ;  /* 0x0000000200037305 */ /* 0x000e24000021f000 */
[----:B0-----:R0:W-:Y:S02]  /*9530*/  STG.E desc[UR36][R16.64], R3 ;  /* 0x0000000310007986 */ /* 0x0011e4000c101924 */
.L_x_2671:
[----:B------:R-:W-:-:S07]  /*9540*/  VIADD R19, R19, 0x80 ;  /* 0x0000008013137836 */ /* 0x000fce0000000000 */
.L_x_2631:
[----:B------:R-:W-:Y:S05]  /*9550*/  BSYNC B6 ;  /* 0x0000000000067941 */ /* 0x000fea0003800000 */
.L_x_2630:
[----:B------:R-:W-:Y:S02]  /*9560*/  ULDC UR4, c[0x0][0x210] ;  /* 0x0000840000047ab9 */ /* 0x000fe40000000800 */
[----:B------:R-:W-:-:S13]  /*9570*/  ISETP.GE.AND P0, PT, R19, UR4, PT ;  /* 0x0000000413007c0c */ /* 0x000fda000bf06270 */
[----:B------:R-:W-:Y:S05]  /*9580*/  @P0 EXIT ;  /* 0x000000000000094d */ /* 0x000fea0003800000 */
        /* <DEDUP_REMOVED lines=303> */
.L_x_2700:
        /* <DEDUP_REMOVED lines=22> */
.L_x_2704:
[----:B------:R-:W2:Y:S02]  /*a9e0*/  LDG.E.U8 R2, desc[UR36][R2.64] ;  /* 0x0000002402027981 */ /* 0x000ea4000c1e1100 */
[----:B--2---:R-:W-:-:S04]  /*a9f0*/  I2FP.F32.U32 R0, R2 ;  /* 0x0000000200007245 */ /* 0x004fc80000201000 */
[----:B------:R-:W-:Y:S01]  /*aa00*/  F2FP.BF16.F32.PACK_AB R0, RZ, R0 ;  /* 0x00000000ff00723e */ /* 0x000fe200000010ff */
[----:B------:R-:W-:Y:S06]  /*aa10*/  BRA `(.L_x_2706) ;  /* 0x0000000c00907947 */ /* 0x000fec0003800000 */
.L_x_2703:
        /* <DEDUP_REMOVED lines=10> */
.L_x_2708:
[----:B------:R-:W2:Y:S02]  /*aac0*/  LDG.E R2, desc[UR36][R2.64] ;  /* 0x0000002402027981 */ /* 0x000ea4000c1e1900 */
[----:B--2---:R-:W-:-:S04]  /*aad0*/  I2FP.F32.S32 R0, R2 ;  /* 0x0000000200007245 */ /* 0x004fc80000201400 */
[----:B------:R-:W-:Y:S01]  /*aae0*/  F2FP.BF16.F32.PACK_AB R0, RZ, R0 ;  /* 0x00000000ff00723e */ /* 0x000fe200000010ff */
[----:B------:R-:W-:Y:S06]  /*aaf0*/  BRA `(.L_x_2706) ;  /* 0x0000000c00587947 */ /* 0x000fec0003800000 */
.L_x_2707:
[----:B------:R-:W2:Y:S02]  /*ab00*/  LDG.E.U16 R2, desc[UR36][R2.64] ;  /* 0x0000002402027981 */ /* 0x000ea4000c1e1500 */
[----:B--2---:R-:W0:Y:S02]  /*ab10*/  I2F.S16 R0, R2 ;  /* 0x0000000200007306 */ /* 0x004e240000101400 */
[----:B0-----:R-:W-:Y:S01]  /*ab20*/  F2FP.BF16.F32.PACK_AB R0, RZ, R0 ;  /* 0x00000000ff00723e */ /* 0x001fe200000010ff */
[----:B------:R-:W-:Y:S06]  /*ab30*/  BRA `(.L_x_2706) ;  /* 0x0000000c00487947 */ /* 0x000fec0003800000 */
.L_x_2702:
        /* <DEDUP_REMOVED lines=9> */
.L_x_2710:
[----:B------:R-:W2:Y:S02]  /*abd0*/  LDG.E.U16 R0, desc[UR36][R2.64] ;  /* 0x0000002402007981 */ /* 0x000ea4000c1e1500 */
[----:B--2---:R-:W-:-:S05]  /*abe0*/  HADD2.F32 R0, -RZ, R0.H0_H0 ;  /* 0x20000000ff007230 */ /* 0x004fca0000004100 */
[----:B------:R-:W-:Y:S01]  /*abf0*/  F2FP.BF16.F32.PACK_AB R0, RZ, R0 ;  /* 0x00000000ff00723e */ /* 0x000fe200000010ff */
[----:B------:R-:W-:Y:S06]  /*ac00*/  BRA `(.L_x_2706) ;  /* 0x0000000c00147947 */ /* 0x000fec0003800000 */
.L_x_2709:
        /* <DEDUP_REMOVED lines=9> */
.L_x_2712:
[----:B------:R-:W2:Y:S02]  /*aca0*/  LDG.E.U16 R2, desc[UR36][R2.64] ;  /* 0x0000002402027981 */ /* 0x000ea4000c1e1500 */
[----:B--2---:R-:W-:-:S05]  /*acb0*/  HADD2.F32 R0, -RZ, R2.H0_H0 ;  /* 0x20000002ff007230 */ /* 0x004fca0000004100 */
[----:B------:R-:W-:Y:S01]  /*acc0*/  F2FP.BF16.F32.PACK_AB R0, RZ, R0 ;  /* 0x00000000ff00723e */ /* 0x000fe200000010ff */
[----:B------:R-:W-:Y:S06]  /*acd0*/  BRA `(.L_x_2706) ;  /* 0x0000000800e07947 */ /* 0x000fec0003800000 */
.L_x_2711:
        /* <DEDUP_REMOVED lines=8> */
.L_x_2701:
        /* <DEDUP_REMOVED lines=13> */
.L_x_2715:
        /* <DEDUP_REMOVED lines=8> */
.L_x_2714:
        /* <DEDUP_REMOVED lines=28> */
.L_x_2717:
        /* <DEDUP_REMOVED lines=15> */
.L_x_2716:
[----:B------:R0:W5:Y:S01]  /*b160*/  LDG.E.U16 R0, desc[UR36][R2.64] ;  /* 0x0000002402007981 */ /* 0x000162000c1e1500 */
[----:B------:R-:W-:Y:S05]  /*b170*/  BRA `(.L_x_2706) ;  /* 0x0000000400b87947 */ /* 0x000fea0003800000 */
.L_x_2713:
        /* <DEDUP_REMOVED lines=12> */
.L_x_2720:
        /* <DEDUP_REMOVED lines=21> */
.L_x_2724:
[----:B------:R-:W-:Y:S05]  /*b390*/  BSYNC B1 ;  /* 0x0000000000017941 */ /* 0x000fea0003800000 */
.L_x_2723:
[----:B------:R-:W-:Y:S01]  /*b3a0*/  LEA R3, R0, 0x3b800000, 0x17 ;  /* 0x3b80000000037811 */ /* 0x000fe200078eb8ff */
[----:B------:R-:W-:-:S05]  /*b3b0*/  IMAD.SHL.U32 R0, R2, 0x100000, RZ ;  /* 0x0010000002007824 */ /* 0x000fca00078e00ff */
[----:B------:R-:W-:-:S07]  /*b3c0*/  LOP3.LUT R0, R3, R0, R4, 0xfe, !PT ;  /* 0x0000000003007212 */ /* 0x000fce00078efe04 */
.L_x_2722:
[----:B------:R-:W-:Y:S05]  /*b3d0*/  BSYNC B0 ;  /* 0x0000000000007941 */ /* 0x000fea0003800000 */
.L_x_2721:
[----:B------:R-:W-:Y:S01]  /*b3e0*/  F2FP.BF16.F32.PACK_AB R0, RZ, R0 ;  /* 0x00000000ff00723e */ /* 0x000fe200000010ff */
[----:B------:R-:W-:Y:S06]  /*b3f0*/  BRA `(.L_x_2706) ;  /* 0x0000000400187947 */ /* 0x000fec0003800000 */
.L_x_2719:
        /* <DEDUP_REMOVED lines=21> */
.L_x_2728:
[----:B------:R-:W-:Y:S05]  /*b550*/  BSYNC B1 ;  /* 0x0000000000017941 */ /* 0x000fea0003800000 */
.L_x_2727:
[----:B------:R-:W-:Y:S01]  /*b560*/  LEA R3, R0, 0x37800000, 0x17 ;  /* 0x3780000000037811 */ /* 0x000fe200078eb8ff */
[----:B------:R-:W-:-:S05]  /*b570*/  IMAD.SHL.U32 R0, R2, 0x200000, RZ ;  /* 0x0020000002007824 */ /* 0x000fca00078e00ff */
[----:B------:R-:W-:-:S07]  /*b580*/  LOP3.LUT R0, R3, R0, R4, 0xfe, !PT ;  /* 0x0000000003007212 */ /* 0x000fce00078efe04 */
.L_x_2726:
[----:B------:R-:W-:Y:S05]  /*b590*/  BSYNC B0 ;  /* 0x0000000000007941 */ /* 0x000fea0003800000 */
.L_x_2725:
[----:B------:R-:W-:Y:S01]  /*b5a0*/  F2FP.BF16.F32.PACK_AB R0, RZ, R0 ;  /* 0x00000000ff00723e */ /* 0x000fe200000010ff */
[----:B------:R-:W-:Y:S06]  /*b5b0*/  BRA `(.L_x_2706) ;  /* 0x0000000000a87947 */ /* 0x000fec0003800000 */
.L_x_2718:
        /* <DEDUP_REMOVED lines=14> */
.L_x_2732:
[----:B------:R-:W-:Y:S05]  /*b6a0*/  BSYNC B0 ;  /* 0x0000000000007941 */ /* 0x000fea0003800000 */
.L_x_2731:
[----:B------:R-:W-:Y:S01]  /*b6b0*/  F2FP.BF16.F32.PACK_AB R0, RZ, R0 ;  /* 0x00000000ff00723e */ /* 0x000fe200000010ff */
[----:B------:R-:W-:Y:S06]  /*b6c0*/  BRA `(.L_x_2706) ;  /* 0x0000000000647947 */ /* 0x000fec0003800000 */
.L_x_2705:
        /* <DEDUP_REMOVED lines=16> */
.L_x_2733:
[----:B------:R-:W-:Y:S01]  /*b7d0*/  PRMT R0, RZ, 0x7610, R0 ;  /* 0x00007610ff007816 */ /* 0x000fe20000000000 */
[----:B------:R-:W-:Y:S06]  /*b7e0*/  BRA `(.L_x_2706) ;  /* 0x00000000001c7947 */ /* 0x000fec0003800000 */
.L_x_2730:
[----:B------:R-:W2:Y:S02]  /*b7f0*/  LDG.E.64 R2, desc[UR36][R2.64] ;  /* 0x0000002402027981 */ /* 0x000ea4000c1e1b00 */
[----:B--2---:R-:W0:Y:S02]  /*b800*/  I2F.U64 R0, R2 ;  /* 0x0000000200007312 */ /* 0x004e240000301000 */
[----:B0-----:R-:W-:Y:S01]  /*b810*/  F2FP.BF16.F32.PACK_AB R0, RZ, R0 ;  /* 0x00000000ff00723e */ /* 0x001fe200000010ff */
[----:B------:R-:W-:Y:S06]  /*b820*/  BRA `(.L_x_2706) ;  /* 0x00000000000c7947 */ /* 0x000fec0003800000 */
.L_x_2729:
[----:B------:R-:W2:Y:S02]  /*b830*/  LDG.E R2, desc[UR36][R2.64] ;  /* 0x0000002402027981 */ /* 0x000ea4000c1e1900 */
[----:B--2---:R-:W-:-:S04]  /*b840*/  I2FP.F32.U32 R0, R2 ;  /* 0x0000000200007245 */ /* 0x004fc80000201000 */
[----:B------:R-:W-:-:S07]  /*b850*/  F2FP.BF16.F32.PACK_AB R0, RZ, R0 ;  /* 0x00000000ff00723e */ /* 0x000fce00000010ff */
.L_x_2706:
        /* <DEDUP_REMOVED lines=17> */
[----:B0-----:R-:W-:Y:S01]  /*b970*/  STG.E.U8 desc[UR36][R16.64], R3 ;  /* 0x0000000310007986 */ /* 0x001fe2000c101124 */
[----:B------:R-:W-:Y:S05]  /*b980*/  EXIT ;  /* 0x000000000000794d */ /* 0x000fea0003800000 */
.L_x_2737:
[----:B------:R-:W0:Y:S02]  /*b990*/  F2I.S64.TRUNC R2, R2 ;  /* 0x0000000200027311 */ /* 0x000e24000020d900 */
[----:B0-----:R-:W-:-:S05]  /*b9a0*/  IMAD.MOV.U32 R5, RZ, RZ, R2 ;  /* 0x000000ffff057224 */ /* 0x001fca00078e0002 */
[----:B------:R-:W-:Y:S01]  /*b9b0*/  STG.E.U8 desc[UR36][R16.64], R5 ;  /* 0x0000000510007986 */ /* 0x000fe2000c101124 */
[----:B------:R-:W-:Y:S05]  /*b9c0*/  EXIT ;  /* 0x000000000000794d */ /* 0x000fea0003800000 */
.L_x_2736:
[----:B------:R-:W-:-:S13]  /*b9d0*/  ISETP.NE.AND P0, PT, R3, 0x2, PT ;  /* 0x000000020300780c */ /* 0x000fda0003f05270 */
[----:B------:R-:W-:Y:S05]  /*b9e0*/  @!P0 BRA `(.L_x_2739) ;  /* 0x0000000000288947 */ /* 0x000fea0003800000 */
[----:B------:R-:W-:-:S13]  /*b9f0*/  ISETP.NE.AND P0, PT, R3, 0x3, PT ;  /* 0x000000030300780c */ /* 0x000fda0003f05270 */
[----:B------:R-:W-:Y:S05]  /*ba00*/  @!P0 BRA `(.L_x_2740) ;  /* 0x0000000000148947 */ /* 0x000fea0003800000 */
[----:B------:R-:W-:-:S13]  /*ba10*/  ISETP.NE.AND P0, PT, R3, 0x4, PT ;  /* 0x000000040300780c */ /* 0x000fda0003f05270 */
[----:B------:R-:W-:Y:S05]  /*ba20*/  @P0 BRA `(.L_x_2738) ;  /* 0x0000000800d00947 */ /* 0x000fea0003800000 */
[----:B------:R-:W0:Y:S02]  /*ba30*/  F2I.S64.TRUNC R2, R2 ;  /* 0x0000000200027311 */ /* 0x000e24000020d900 */
[----:B0-----:R-:W-:Y:S01]  /*ba40*/  STG.E.64 desc[UR36][R16.64], R2 ;  /* 0x0000000210007986 */ /* 0x001fe2000c101b24 */
[----:B------:R-:W-:Y:S05]  /*ba50*/  EXIT ;  /* 0x000000000000794d */ /* 0x000fea0003800000 */
.L_x_2740:
[----:B------:R-:W0:Y:S02]  /*ba60*/  F2I.FTZ.TRUNC.NTZ R3, R2 ;  /* 0x0000000200037305 */ /* 0x000e24000021f100 */
[----:B0-----:R-:W-:Y:S01]  /*ba70*/  STG.E desc[UR36][R16.64], R3 ;  /* 0x0000000310007986 */ /* 0x001fe2000c101924 */
[----:B------:R-:W-:Y:S05]  /*ba80*/  EXIT ;  /* 0x000000000000794d */ /* 0x000fea0003800000 */
.L_x_2739:
[----:B------:R-:W0:Y:S02]  /*ba90*/  F2I.FTZ.TRUNC.NTZ R3, R2 ;  /* 0x0000000200037305 */ /* 0x000e24000021f100 */
[----:B0-----:R-:W-:Y:S01]  /*baa0*/  STG.E.U16 desc[UR36][R16.64], R3 ;  /* 0x0000000310007986 */ /* 0x001fe2000c101524 */
[----:B------:R-:W-:Y:S05]  /*bab0*/  EXIT ;  /* 0x000000000000794d */ /* 0x000fea0003800000 */
.L_x_2735:
[----:B------:R-:W-:-:S13]  /*bac0*/  ISETP.GT.AND P0, PT, R3, 0x6, PT ;  /* 0x000000060300780c */ /* 0x000fda0003f04270 */
[----:B------:R-:W-:Y:S05]  /*bad0*/  @P0 BRA `(.L_x_2741) ;  /* 0x0000000000240947 */ /* 0x000fea0003800000 */
[----:B------:R-:W-:-:S13]  /*bae0*/  ISETP.NE.AND P0, PT, R3, 0x5, PT ;  /* 0x000000050300780c */ /* 0x000fda0003f05270 */
[----:B------:R-:W-:Y:S05]  /*baf0*/  @!P0 BRA `(.L_x_2742) ;  /* 0x0000000000108947 */ /* 0x000fea0003800000 */
[----:B------:R-:W-:-:S13]  /*bb00*/  ISETP.NE.AND P0, PT, R3, 0x6, PT ;  /* 0x000000060300780c */ /* 0x000fda0003f05270 */
[----:B------:R-:W-:Y:S05]  /*bb10*/  @P0 BRA `(.L_x_2738) ;  /* 0x0000000800940947 */ /* 0x000fea0003800000 */
[----:B------:R-:W-:Y:S01]  /*bb20*/  STG.E desc[UR36][R16.64], R2 ;  /* 0x0000000210007986 */ /* 0x000fe2000c101924 */
[----:B------:R-:W-:Y:S05]  /*bb30*/  EXIT ;  /* 0x000000000000794d */ /* 0x000fea0003800000 */
.L_x_2742:
[----:B------:R-:W-:-:S05]  /*bb40*/  F2FP.F16.F32.PACK_AB R2, RZ, R2 ;  /* 0x00000002ff02723e */ /* 0x000fca00000000ff */
[----:B------:R-:W-:Y:S01]  /*bb50*/  STG.E.U16 desc[UR36][R16.64], R2 ;  /* 0x0000000210007986 */ /* 0x000fe2000c101524 */
[----:B------:R-:W-:Y:S05]  /*bb60*/  EXIT ;  /* 0x000000000000794d */ /* 0x000fea0003800000 */
.L_x_2741:
[----:B------:R-:W-:-:S13]  /*bb70*/  ISETP.NE.AND P0, PT, R3, 0x7, PT ;  /* 0x000000070300780c */ /* 0x000fda0003f05270 */
[----:B------:R-:W-:Y:S05]  /*bb80*/  @!P0 BRA `(.L_x_2743) ;  /* 0x00000000002c8947 */ /* 0x000fea0003800000 */
[----:B------:R-:W-:-:S13]  /*bb90*/  ISETP.NE.AND P0, PT, R3, 0x8, PT ;  /* 0x000000080300780c */ /* 0x000fda0003f05270 */
[----:B------:R-:W-:Y:S05]  /*bba0*/  @!P0 BRA `(.L_x_2744) ;  /* 0x0000000000148947 */ /* 0x000fea0003800000 */
[----:B------:R-:W-:-:S13]  /*bbb0*/  ISETP.NE.AND P0, PT, R3, 0x9, PT ;  /* 0x000000090300780c */ /* 0x000fda0003f05270 */
[----:B------:R-:W-:Y:S05]  /*bbc0*/  @P0 BRA `(.L_x_2738) ;  /* 0x0000000800680947 */ /* 0x000fea0003800000 */
[----:B------:R-:W-:-:S05]  /*bbd0*/  IMAD.MOV.U32 R3, RZ, RZ, RZ ;  /* 0x000000ffff037224 */ /* 0x000fca00078e00ff */
[----:B------:R-:W-:Y:S01]  /*bbe0*/  STG.E.64 desc[UR36][R16.64], R2 ;  /* 0x0000000210007986 */ /* 0x000fe2000c101b24 */
[----:B------:R-:W-:Y:S05]  /*bbf0*/  EXIT ;  /* 0x000000000000794d */ /* 0x000fea0003800000 */
.L_x_2744:
[----:B------:R-:W-:-:S04]  /*bc00*/  F2FP.F16.F32.PACK_AB R3, RZ, R2 ;  /* 0x00000002ff03723e */ /* 0x000fc800000000ff */
[----:B------:R-:W-:-:S05]  /*bc10*/  PRMT R3, R3, 0x5410, RZ ;  /* 0x0000541003037816 */ /* 0x000fca00000000ff */
[----:B------:R-:W-:Y:S01]  /*bc20*/  STG.E desc[UR36][R16.64], R3 ;  /* 0x0000000310007986 */ /* 0x000fe2000c101924 */
[----:B------:R-:W-:Y:S05]  /*bc30*/  EXIT ;  /* 0x000000000000794d */ /* 0x000fea0003800000 */
.L_x_2743:
[----:B------:R-:W-:-:S06]  /*bc40*/  FMUL.FTZ R2, R2, 1 ;  /* 0x3f80000002027820 */ /* 0x000fcc0000410000 */
[----:B------:R-:W0:Y:S02]  /*bc50*/  F2F.F64.F32 R2, R2 ;  /* 0x0000000200027310 */ /* 0x000e240000201800 */
[----:B0-----:R-:W-:Y:S01]  /*bc60*/  STG.E.64 desc[UR36][R16.64], R2 ;  /* 0x0000000210007986 */ /* 0x001fe2000c101b24 */
[----:B------:R-:W-:Y:S05]  /*bc70*/  EXIT ;  /* 0x000000000000794d */ /* 0x000fea0003800000 */
.L_x_2734:
        /* <DEDUP_REMOVED lines=10> */
[----:B------:R-:W-:Y:S01]  /*bd20*/  STG.E.U8 desc[UR36][R16.64], R3 ;  /* 0x0000000310007986 */ /* 0x000fe2000c101124 */
[----:B------:R-:W-:Y:S05]  /*bd30*/  EXIT ;  /* 0x000000000000794d */ /* 0x000fea0003800000 */
.L_x_2747:
[----:B------:R-:W-:Y:S01]  /*bd40*/  FMUL.FTZ R4, R2, 1 ;  /* 0x3f80000002047820 */ /* 0x000fe20000410000 */
[----:B------:R-:W-:-:S05]  /*bd50*/  CS2R R6, SRZ ;  /* 0x0000000000067805 */ /* 0x000fca000001ff00 */
[----:B------:R-:W0:Y:S02]  /*bd60*/  F2F.F64.F32 R4, R4 ;  /* 0x0000000400047310 */ /* 0x000e240000201800 */
[----:B0-----:R-:W-:Y:S01]  /*bd70*/  STG.E.128 desc[UR36][R16.64], R4 ;  /* 0x0000000410007986 */ /* 0x001fe2000c101d24 */
[----:B------:R-:W-:Y:S05]  /*bd80*/  EXIT ;  /* 0x000000000000794d */ /* 0x000fea0003800000 */
.L_x_2746:
        /* <DEDUP_REMOVED lines=20> */
.L_x_2751:
[----:B------:R-:W-:Y:S05]  /*bed0*/  BSYNC B0 ;  /* 0x0000000000007941 */ /* 0x000fea0003800000 */
.L_x_2750:
[----:B------:R-:W-:-:S05]  /*bee0*/  LOP3.LUT R5, R0, R5, RZ, 0xfc, !PT ;  /* 0x0000000500057212 */ /* 0x000fca00078efcff */
[----:B------:R-:W-:Y:S01]  /*bef0*/  STG.E.U8 desc[UR36][R16.64], R5 ;  /* 0x0000000510007986 */ /* 0x000fe2000c101124 */
[----:B------:R-:W-:Y:S05]  /*bf00*/  EXIT ;  /* 0x000000000000794d */ /* 0x000fea0003800000 */
.L_x_2749:
        /* <DEDUP_REMOVED lines=12> */
.L_x_2753:
[----:B------:R-:W-:Y:S01]  /*bfd0*/  IMAD.MOV.U32 R0, RZ, RZ, 0x7f ;  /* 0x0000007fff007424 */ /* 0x000fe200078e00ff */
[----:B------:R-:W-:-:S04]  /*bfe0*/  ISETP.GT.U32.AND P0, PT, R4, 0x7f800000, PT ;  /* 0x7f8000000400780c */ /* 0x000fc80003f04070 */
[----:B------:R-:W-:-:S09]  /*bff0*/  SEL R0, R0, 0x7c, P0 ;  /* 0x0000007c00007807 */ /* 0x000fd20000000000 */
.L_x_2754:
[----:B------:R-:W-:Y:S05]  /*c000*/  BSYNC B0 ;  /* 0x0000000000007941 */ /* 0x000fea0003800000 */
.L_x_2752:
[----:B------:R-:W-:-:S04]  /*c010*/  LOP3.LUT R2, R2, 0x80000000, RZ, 0xc0, !PT ;  /* 0x8000000002027812 */ /* 0x000fc800078ec0ff */
[----:B------:R-:W-:-:S04]  /*c020*/  SHF.R.U32.HI R3, RZ, 0x18, R2 ;  /* 0x00000018ff037819 */ /* 0x000fc80000011602 */
[----:B------:R-:W-:-:S05]  /*c030*/  LOP3.LUT R3, R0, R3, RZ, 0xfc, !PT ;  /* 0x0000000300037212 */ /* 0x000fca00078efcff */
[----:B------:R-:W-:Y:S01]  /*c040*/  STG.E.U8 desc[UR36][R16.64], R3 ;  /* 0x0000000310007986 */ /* 0x000fe2000c101124 */
[----:B------:R-:W-:Y:S05]  /*c050*/  EXIT ;  /* 0x000000000000794d */ /* 0x000fea0003800000 */
.L_x_2748:
[----:B------:R-:W-:-:S05]  /*c060*/  F2FP.BF16.F32.PACK_AB R2, RZ, R2 ;  /* 0x00000002ff02723e */ /* 0x000fca00000010ff */
[----:B------:R-:W-:Y:S01]  /*c070*/  STG.E.U16 desc[UR36][R16.64], R2 ;  /* 0x0000000210007986 */ /* 0x000fe2000c101524 */
[----:B------:R-:W-:Y:S05]  /*c080*/  EXIT ;  /* 0x000000000000794d */ /* 0x000fea0003800000 */
.L_x_2745:
        /* <DEDUP_REMOVED lines=9> */
[----:B0-----:R-:W-:Y:S01]  /*c120*/  STG.E.U16 desc[UR36][R16.64], R3 ;  /* 0x0000000310007986 */ /* 0x001fe2000c101524 */
[----:B------:R-:W-:Y:S05]  /*c130*/  EXIT ;  /* 0x000000000000794d */ /* 0x000fea0003800000 */
.L_x_2757:
        /* <DEDUP_REMOVED lines=16> */
.L_x_2760:
[----:B------:R-:W-:-:S04]  /*c240*/  LOP3.LUT R2, R2, 0x80000000, RZ, 0xc0, !PT ;  /* 0x8000000002027812 */ /* 0x000fc800078ec0ff */
[----:B------:R-:W-:-:S04]  /*c250*/  SHF.R.U32.HI R3, RZ, 0x18, R2 ;  /* 0x00000018ff037819 */ /* 0x000fc80000011602 */
[----:B------:R-:W-:-:S04]  /*c260*/  LOP3.LUT R0, R0, R3, RZ, 0xfc, !PT ;  /* 0x0000000300007212 */ /* 0x000fc800078efcff */
[----:B------:R-:W-:-:S07]  /*c270*/  PRMT R8, R0, 0x7610, R8 ;  /* 0x0000761000087816 */ /* 0x000fce0000000008 */
.L_x_2759:
[----:B------:R-:W-:Y:S05]  /*c280*/  BSYNC B0 ;  /* 0x0000000000007941 */ /* 0x000fea0003800000 */
.L_x_2758:
[----:B------:R-:W-:Y:S01]  /*c290*/  STG.E.U8 desc[UR36][R16.64], R8 ;  /* 0x0000000810007986 */ /* 0x000fe2000c101124 */
[----:B------:R-:W-:Y:S05]  /*c2a0*/  EXIT ;  /* 0x000000000000794d */ /* 0x000fea0003800000 */
.L_x_2756:
        /* <DEDUP_REMOVED lines=16> */
.L_x_2763:
[----:B------:R-:W-:-:S04]  /*c3b0*/  LOP3.LUT R2, R2, 0x80000000, RZ, 0xc0, !PT ;  /* 0x8000000002027812 */ /* 0x000fc800078ec0ff */
[----:B------:R-:W-:-:S04]  /*c3c0*/  SHF.R.U32.HI R3, RZ, 0x18, R2 ;  /* 0x00000018ff037819 */ /* 0x000fc80000011602 */
[----:B------:R-:W-:-:S04]  /*c3d0*/  LOP3.LUT R0, R0, R3, RZ, 0xfc, !PT ;  /* 0x0000000300007212 */ /* 0x000fc800078efcff */
[----:B------:R-:W-:-:S07]  /*c3e0*/  PRMT R8, R0, 0x7610, R8 ;  /* 0x0000761000087816 */ /* 0x000fce0000000008 */
.L_x_2762:
[----:B------:R-:W-:Y:S05]  /*c3f0*/  BSYNC B0 ;  /* 0x0000000000007941 */ /* 0x000fea0003800000 */
.L_x_2761:
[----:B------:R-:W-:Y:S01]  /*c400*/  STG.E.U8 desc[UR36][R16.64], R8 ;  /* 0x0000000810007986 */ /* 0x000fe2000c101124 */
[----:B------:R-:W-:Y:S05]  /*c410*/  EXIT ;  /* 0x000000000000794d */ /* 0x000fea0003800000 */
.L_x_2755:
        /* <DEDUP_REMOVED lines=19> */
[----:B------:R-:W-:Y:S01]  /*c550*/  STG.E.U8 desc[UR36][R16.64], R3 ;  /* 0x0000000310007986 */ /* 0x000fe2000c101124 */
[----:B------:R-:W-:Y:S05]  /*c560*/  EXIT ;  /* 0x000000000000794d */ /* 0x000fea0003800000 */
.L_x_2738:
        /* <DEDUP_REMOVED lines=16> */
.L_x_2766:
[----:B------:R-:W-:Y:S05]  /*c670*/  EXIT ;  /* 0x000000000000794d */ /* 0x000fea0003800000 */
.L_x_2765:
[----:B------:R-:W0:Y:S02]  /*c680*/  F2I.U64.TRUNC R2, R2 ;  /* 0x0000000200027311 */ /* 0x000e24000020d800 */
[----:B0-----:R-:W-:Y:S01]  /*c690*/  STG.E.64 desc[UR36][R16.64], R2 ;  /* 0x0000000210007986 */ /* 0x001fe2000c101b24 */
[----:B------:R-:W-:Y:S05]  /*c6a0*/  EXIT ;  /* 0x000000000000794d */ /* 0x000fea0003800000 */
.L_x_2764:
[----:B------:R-:W0:Y:S02]  /*c6b0*/  F2I.FTZ.U32.TRUNC.NTZ R3, R2 ;  /* 0x0000000200037305 */ /* 0x000e24000021f000 */
[----:B0-----:R-:W-:Y:S01]  /*c6c0*/  STG.E desc[UR36][R16.64], R3 ;  /* 0x0000000310007986 */ /* 0x001fe2000c101924 */
[----:B------:R-:W-:Y:S05]  /*c6d0*/  EXIT ;  /* 0x000000000000794d */ /* 0x000fea0003800000 */
.L_x_2767:
        /* <DEDUP_REMOVED lines=10> */
.L_x_28326:


//--------------------- .text._ZN2at6native27unrolled_elementwise_kernelIZZZNS0_49_GLOBAL__N__b919a28f_16_Normalization_cu_5c38458722batch_norm_calc_invstdERKNS_6TensorES5_dENKUlvE_clEvENKUlvE2_clEvEUlN3c108BFloat16EE_St5arrayIPcLm2EELi4E23TrivialOffsetCalculatorILi1EjESF_NS0_6memory12LoadWithCastILi1EEENSG_13StoreWithCastILi1EEEEEviT_T0_T2_T3_T4_T5_ --------------------------
	.section	.text._ZN2at6native27unrolled_elementwise_kernelIZZZNS0_49_GLOBAL__N__b919a28f_16_Normalization_cu_5c38458722batch_norm_calc_invstdERKNS_6TensorES5_dENKUlvE_clEvENKUlvE2_clEvEUlN3c108BFloat16EE_St5arrayIPcLm2EELi4E23TrivialOffsetCalculatorILi1EjESF_NS0_6memory12LoadWithCastILi1EEENSG_13StoreWithCastILi1EEEEEviT_T0_T2_T3_T4_T5_,"ax",@progbits
	.align	128
        .global         _ZN2at6native27unrolled_elementwise_kernelIZZZNS0_49_GLOBAL__N__b919a28f_16_Normalization_cu_5c38458722batch_norm_calc_invstdERKNS_6TensorES5_dENKUlvE_clEvENKUlvE2_clEvEUlN3c108BFloat16EE_St5arrayIPcLm2EELi4E23TrivialOffsetCalculatorILi1EjESF_NS0_6memory12LoadWithCastILi1EEENSG_13StoreWithCastILi1EEEEEviT_T0_T2_T3_T4_T5_
        .type           _ZN2at6native27unrolled_elementwise_kernelIZZZNS0_49_GLOBAL__N__b919a28f_16_Normalization_cu_5c38458722batch_norm_calc_invstdERKNS_6TensorES5_dENKUlvE_clEvENKUlvE2_clEvEUlN3c108BFloat16EE_St5arrayIPcLm2EELi4E23TrivialOffsetCalculatorILi1EjESF_NS0_6memory12LoadWithCastILi1EEENSG_13StoreWithCastILi1EEEEEviT_T0_T2_T3_T4_T5_,@function
        .size           _ZN2at6native27unrolled_elementwise_kernelIZZZNS0_49_GLOBAL__N__b919a28f_16_Normalization_cu_5c38458722batch_norm_calc_invstdERKNS_6TensorES5_dENKUlvE_clEvENKUlvE2_clEvEUlN3c108BFloat16EE_St5arrayIPcLm2EELi4E23TrivialOffsetCalculatorILi1EjESF_NS0_6memory12LoadWithCastILi1EEENSG_13StoreWithCastILi1EEEEEviT_T0_T2_T3_T4_T5_,(.L_x_28327 - _ZN2at6native27unrolled_elementwise_kernelIZZZNS0_49_GLOBAL__N__b919a28f_16_Normalization_cu_5c38458722batch_norm_calc_invstdERKNS_6TensorES5_dENKUlvE_clEvENKUlvE2_clEvEUlN3c108BFloat16EE_St5arrayIPcLm2EELi4E23TrivialOffsetCalculatorILi1EjESF_NS0_6memory12LoadWithCastILi1EEENSG_13StoreWithCastILi1EEEEEviT_T0_T2_T3_T4_T5_)
        .other          _ZN2at6native27unrolled_elementwise_kernelIZZZNS0_49_GLOBAL__N__b919a28f_16_Normalization_cu_5c38458722batch_norm_calc_invstdERKNS_6TensorES5_dENKUlvE_clEvENKUlvE2_clEvEUlN3c108BFloat16EE_St5arrayIPcLm2EELi4E23TrivialOffsetCalculatorILi1EjESF_NS0_6memory12LoadWithCastILi1EEENSG_13StoreWithCastILi1EEEEEviT_T0_T2_T3_T4_T5_,@"STO_CUDA_ENTRY STV_DEFAULT"
_ZN2at6native27unrolled_elementwise_kernelIZZZNS0_49_GLOBAL__N__b919a28f_16_Normalization_cu_5c38458722batch_norm_calc_invstdERKNS_6TensorES5_dENKUlvE_clEvENKUlvE2_clEvEUlN3c108BFloat16EE_St5arrayIPcLm2EELi4E23TrivialOffsetCalculatorILi1EjESF_NS0_6memory12LoadWithCastILi1EEENSG_13StoreWithCastILi1EEEEEviT_T0_T2_T3_T4_T5_:
.text._ZN2at6native27unrolled_elementwise_kernelIZZZNS0_49_GLOBAL__N__b919a28f_16_Normalization_cu_5c38458722batch_norm_calc_invstdERKNS_6TensorES5_dENKUlvE_clEvENKUlvE2_clEvEUlN3c108BFloat16EE_St5arrayIPcLm2EELi4E23TrivialOffsetCalculatorILi1EjESF_NS0_6memory12LoadWithCastILi1EEENSG_13StoreWithCastILi1EEEEEviT_T0_T2_T3_T4_T5_:
[----:B------:R-:W0:Y:S01]  /*0000*/  LDC R1, c[0x0][0x28] ;  /* 0x00000a00ff017b82 */ /* 0x000e220000000800 */
[----:B------:R-:W1:Y:S07]  /*0010*/  S2R R2, SR_CTAID.X ;  /* 0x0000000000027919 */ /* 0x000e6e0000002500 */
[----:B------:R-:W1:Y:S01]  /*0020*/  LDC R17, c[0x0][0x210] ;  /* 0x00008400ff117b82 */ /* 0x000e620000000800 */
[----:B------:R-:W-:Y:S01]  /*0030*/  ULDC.64 UR36, c[0x0][0x208] ;  /* 0x0000820000247ab9 */ /* 0x000fe20000000a00 */
[----:B------:R-:W-:Y:S01]  /*0040*/  BSSY B6, `(.L_x_2768) ;  /* 0x0000118000067945 */ /* 0x000fe20003800000 */
[----:B------:R-:W2:Y:S01]  /*0050*/  S2R R23, SR_TID.X ;  /* 0x0000000000177919 */ /* 0x000ea20000002100 */
[----:B------:R-:W-:-:S02]  /*0060*/  PRMT R16, RZ, 0x7610, R16 ;  /* 0x00007610ff107816 */ /* 0x000fc40000000010 */
[----:B------:R-:W-:Y:S02]  /*0070*/  PRMT R18, RZ, 0x7610, R18 ;  /* 0x00007610ff127816 */ /* 0x000fe40000000012 */
[----:B------:R-:W3:Y:S01]  /*0080*/  LDC.U8 R22, c[0x0][0x23c] ;  /* 0x00008f00ff167b82 */ /* 0x000ee20000000000 */
[----:B-1----:R-:W-:-:S05]  /*0090*/  IMAD R17, R2, -0x200, R17 ;  /* 0xfffffe0002117824 */ /* 0x002fca00078e0211 */
[----:B--2---:R-:W-:-:S13]  /*00a0*/  ISETP.GE.AND P0, PT, R23, R17, PT ;  /* 0x000000111700720c */ /* 0x004fda0003f06270 */
[----:B0--3--:R-:W-:Y:S05]  /*00b0*/  @P0 BRA `(.L_x_2769) ;  /* 0x0000001000400947 */ /* 0x009fea0003800000 */
[----:B------:R-:W0:Y:S01]  /*00c0*/  LDC.64 R4, c[0x0][0x230] ;  /* 0x00008c00ff047b82 */ /* 0x000e220000000a00 */
[----:B------:R-:W-:Y:S01]  /*00d0*/  PRMT R0, R22, 0x9910, RZ ;  /* 0x0000991016007816 */ /* 0x000fe200000000ff */
[----:B------:R-:W-:Y:S01]  /*00e0*/  IMAD R23, R2, 0x200, R23 ;  /* 0x0000020002177824 */ /* 0x000fe200078e0217 */
[----:B------:R-:W-:Y:S02]  /*00f0*/  ULDC UR4, c[0x0][0x240] ;  /* 0x0000900000047ab9 */ /* 0x000fe40000000800 */
[----:B------:R-:W-:Y:S01]  /*0100*/  ISETP.GT.AND P0, PT, R0, 0x9, PT ;  /* 0x000000090000780c */ /* 0x000fe20003f04270 */
[----:B------:R-:W-:-:S05]  /*0110*/  IMAD R23, R23, UR4, RZ ;  /* 0x0000000417177c24 */ /* 0x000fca000f8e02ff */
[----:B0-----:R-:W-:-:S05]  /*0120*/  IADD3 R4, P1, R23, R4, RZ ;  /* 0x0000000417047210 */ /* 0x001fca0007f3e0ff */
[----:B------:R-:W-:Y:S02]  /*0130*/  IMAD.X R5, RZ, RZ, R5, P1 ;  /* 0x000000ffff057224 */ /* 0x000fe400008e0605 */
[----:B------:R-:W-:Y:S06]  /*0140*/  @P0 BRA `(.L_x_2770) ;  /* 0x0000000400300947 */ /* 0x000fec0003800000 */
        /* <DEDUP_REMOVED lines=10> */
[----:B0-----:R-:W-:-:S04]  /*01f0*/  F2FP.BF16.F32.PACK_AB R0, RZ, R0 ;  /* 0x00000000ff00723e */ /* 0x001fc800000010ff */
[----:B------:R-:W-:Y:S01]  /*0200*/  PRMT R18, R0, 0x7610, R18 ;  /* 0x0000761000127816 */ /* 0x000fe20000000012 */
[----:B------:R-:W-:Y:S06]  /*0210*/  BRA `(.L_x_2775) ;  /* 0x0000000c00e07947 */ /* 0x000fec0003800000 */
.L_x_2773:
[----:B------:R-:W2:Y:S02]  /*0220*/  LDG.E.U8 R4, desc[UR36][R4.64] ;  /* 0x0000002404047981 */ /* 0x000ea4000c1e1100 */
[----:B--2---:R-:W-:-:S04]  /*0230*/  I2FP.F32.U32 R0, R4 ;  /* 0x0000000400007245 */ /* 0x004fc80000201000 */
[----:B------:R-:W-:-:S04]  /*0240*/  F2FP.BF16.F32.PACK_AB R0, RZ, R0 ;  /* 0x00000000ff00723e */ /* 0x000fc800000010ff */
[----:B------:R-:W-:Y:S01]  /*0250*/  PRMT R18, R0, 0x7610, R18 ;  /* 0x0000761000127816 */ /* 0x000fe20000000012 */
[----:B------:R-:W-:Y:S06]  /*0260*/  BRA `(.L_x_2775) ;  /* 0x0000000c00cc7947 */ /* 0x000fec0003800000 */
.L_x_2772:
        /* <DEDUP_REMOVED lines=8> */
[----:B0-----:R-:W-:-:S04]  /*02f0*/  F2FP.BF16.F32.PACK_AB R0, RZ, R0 ;  /* 0x00000000ff00723e */ /* 0x001fc800000010ff */
[----:B------:R-:W-:Y:S01]  /*0300*/  PRMT R18, R0, 0x7610, R18 ;  /* 0x0000761000127816 */ /* 0x000fe20000000012 */
[----:B------:R-:W-:Y:S06]  /*0310*/  BRA `(.L_x_2775) ;  /* 0x0000000c00a07947 */ /* 0x000fec0003800000 */
.L_x_2777:
[----:B------:R-:W2:Y:S02]  /*0320*/  LDG.E R4, desc[UR36][R4.64] ;  /* 0x0000002404047981 */ /* 0x000ea4000c1e1900 */
[----:B--2---:R-:W-:-:S04]  /*0330*/  I2FP.F32.S32 R0, R4 ;  /* 0x0000000400007245 */ /* 0x004fc80000201400 */
[----:B------:R-:W-:-:S04]  /*0340*/  F2FP.BF16.F32.PACK_AB R0, RZ, R0 ;  /* 0x00000000ff00723e */ /* 0x000fc800000010ff */
[----:B------:R-:W-:Y:S01]  /*0350*/  PRMT R18, R0, 0x7610, R18 ;  /* 0x0000761000127816 */ /* 0x000fe20000000012 */
[----:B------:R-:W-:Y:S06]  /*0360*/  BRA `(.L_x_2775) ;  /* 0x0000000c008c7947 */ /* 0x000fec0003800000 */
.L_x_2776:
[----:B------:R-:W2:Y:S02]  /*0370*/  LDG.E.U16 R4, desc[UR36][R4.64] ;  /* 0x0000002404047981 */ /* 0x000ea4000c1e1500 */
[----:B--2---:R-:W0:Y:S02]  /*0380*/  I2F.S16 R0, R4 ;  /* 0x0000000400007306 */ /* 0x004e240000101400 */
[----:B0-----:R-:W-:-:S04]  /*0390*/  F2FP.BF16.F32.PACK_AB R0, RZ, R0 ;  /* 0x00000000ff00723e */ /* 0x001fc800000010ff */
[----:B------:R-:W-:Y:S01]  /*03a0*/  PRMT R18, R0, 0x7610, R18 ;  /* 0x0000761000127816 */ /* 0x000fe20000000012 */
[----:B------:R-:W-:Y:S06]  /*03b0*/  BRA `(.L_x_2775) ;  /* 0x0000000c00787947 */ /* 0x000fec0003800000 */
.L_x_2771:
        /* <DEDUP_REMOVED lines=9> */
.L_x_2779:
[----:B------:R-:W2:Y:S02]  /*0450*/  LDG.E.U16 R0, desc[UR36][R4.64] ;  /* 0x0000002404007981 */ /* 0x000ea4000c1e1500 */
[----:B--2---:R-:W-:-:S05]  /*0460*/  HADD2.F32 R0, -RZ, R0.H0_H0 ;  /* 0x20000000ff007230 */ /* 0x004fca0000004100 */
[----:B------:R-:W-:-:S04]  /*0470*/  F2FP.BF16.F32.PACK_AB R0, RZ, R0 ;  /* 0x00000000ff00723e */ /* 0x000fc800000010ff */
[----:B------:R-:W-:Y:S01]  /*0480*/  PRMT R18, R0, 0x7610, R18 ;  /* 0x0000761000127816 */ /* 0x000fe20000000012 */
[----:B------:R-:W-:Y:S06]  /*0490*/  BRA `(.L_x_2775) ;  /* 0x0000000c00407947 */ /* 0x000fec0003800000 */
.L_x_2778:
        /* <DEDUP_REMOVED lines=9> */
.L_x_2781:
[----:B------:R-:W2:Y:S02]  /*0530*/  LDG.E.U16 R4, desc[UR36][R4.64] ;  /* 0x0000002404047981 */ /* 0x000ea4000c1e1500 */
[----:B--2---:R-:W-:-:S05]  /*0540*/  HADD2.F32 R0, -RZ, R4.H0_H0 ;  /* 0x20000004ff007230 */ /* 0x004fca0000004100 */
[----:B------:R-:W-:-:S04]  /*0550*/  F2FP.BF16.F32.PACK_AB R0, RZ, R0 ;  /* 0x00000000ff00723e */ /* 0x000fc800000010ff */
[----:B------:R-:W-:Y:S01]  /*0560*/  PRMT R18, R0, 0x7610, R18 ;  /* 0x0000761000127816 */ /* 0x000fe20000000012 */
[----:B------:R-:W-:Y:S06]  /*0570*/  BRA `(.L_x_2775) ;  /* 0x0000000c00087947 */ /* 0x000fec0003800000 */
.L_x_2780:
[----:B------:R-:W2:Y:S01]  /*0580*/  LDG.E.64 R4, desc[UR36][R4.64] ;  /* 0x0000002404047981 */ /* 0x000ea2000c1e1b00 */
[----:B------:R-:W-:Y:S01]  /*0590*/  UMOV UR4, 0xf0000000 ;  /* 0xf000000000047882 */ /* 0x000fe20000000000 */
[----:B------:R-:W-:Y:S01]  /*05a0*/  UMOV UR5, 0x380fffff ;  /* 0x380fffff00057882 */ /* 0x000fe20000000000 */
[----:B--2---:R-:W0:Y:S01]  /*05b0*/  F2F.F32.F64 R0, R4 ;  /* 0x0000000400007310 */ /* 0x004e220000301000 */
[----:B------:R-:W-:-:S14]  /*05c0*/  DSETP.GEU.AND P0, PT, |R4|, UR4, PT ;  /* 0x0000000404007e2a */ /* 0x000fdc000bf0e200 */
[----:B0-----:R-:W-:-:S05]  /*05d0*/  @!P0 FMUL R0, R0, 1.175494350822287508e-38 ;  /* 0x0080000000008820 */ /* 0x001fca0000400000 */
[----:B------:R-:W-:-:S04]  /*05e0*/  F2FP.BF16.F32.PACK_AB R0, RZ, R0 ;  /* 0x00000000ff00723e */ /* 0x000fc800000010ff */
[----:B------:R-:W-:Y:S01]  /*05f0*/  PRMT R18, R0, 0x7610, R18 ;  /* 0x0000761000127816 */ /* 0x000fe20000000012 */
[----:B------:R-:W-:Y:S06]  /*0600*/  BRA `(.L_x_2775) ;  /* 0x0000000800e47947 */ /* 0x000fec0003800000 */
.L_x_2770:
        /* <DEDUP_REMOVED lines=11> */
[----:B------:R-:W-:-:S04]  /*06c0*/  F2FP.BF16.F32.PACK_AB R0, RZ, R0 ;  /* 0x00000000ff00723e */ /* 0x000fc800000010ff */
[----:B------:R-:W-:Y:S01]  /*06d0*/  PRMT R18, R0, 0x7610, R18 ;  /* 0x0000761000127816 */ /* 0x000fe20000000012 */
[----:B------:R-:W-:Y:S06]  /*06e0*/  BRA `(.L_x_2775) ;  /* 0x0000000800ac7947 */ /* 0x000fec0003800000 */
.L_x_2784:
        /* <DEDUP_REMOVED lines=9> */
.L_x_2783:
        /* <DEDUP_REMOVED lines=28> */
.L_x_2786:
[----:B------:R-:W2:Y:S02]  /*0940*/  LDG.E.U8 R4, desc[UR36][R4.64] ;  /* 0x0000002404047981 */ /* 0x000ea4000c1e1100 */
[----:B--2---:R-:W-:-:S05]  /*0950*/  IMAD.SHL.U32 R0, R4, 0x2000000, RZ ;  /* 0x0200000004007824 */ /* 0x004fca00078e00ff */
[----:B------:R-:W-:-:S13]  /*0960*/  ISETP.GE.U32.AND P0, PT, R0, 0x8000000, PT ;  /* 0x080000000000780c */ /* 0x000fda0003f06070 */
[C---:B------:R-:W-:Y:S02]  /*0970*/  @P0 IMAD.SHL.U32 R3, R4.reuse, 0x200000, RZ ;  /* 0x0020000004030824 */ /* 0x040fe400078e00ff */
[----:B------:R-:W-:-:S03]  /*0980*/  @!P0 IMAD.SHL.U32 R0, R4, 0x100, RZ ;  /* 0x0000010004008824 */ /* 0x000fc600078e00ff */
[----:B------:R-:W-:Y:S02]  /*0990*/  @P0 LOP3.LUT R3, R3, 0xfe00000, RZ, 0xc0, !PT ;  /* 0x0fe0000003030812 */ /* 0x000fe400078ec0ff */
[----:B------:R-:W-:Y:S02]  /*09a0*/  @!P0 LOP3.LUT R0, R0, 0x7f00, RZ, 0xc0, !PT ;  /* 0x00007f0000008812 */ /* 0x000fe400078ec0ff */
[----:B------:R-:W-:Y:S02]  /*09b0*/  @P0 LOP3.LUT R3, R3, 0x70000000, RZ, 0xfc, !PT ;  /* 0x7000000003030812 */ /* 0x000fe400078efcff */
[----:B------:R-:W-:-:S03]  /*09c0*/  @!P0 LOP3.LUT R0, R0, 0x3f000000, RZ, 0xfc, !PT ;  /* 0x3f00000000008812 */ /* 0x000fc600078efcff */
[----:B------:R-:W-:Y:S02]  /*09d0*/  @P0 FMUL.FTZ R3, R3, 1.9259299443872358531e-34 ;  /* 0x0780000003030820 */ /* 0x000fe40000410000 */
[----:B------:R-:W-:Y:S01]  /*09e0*/  @!P0 FADD.FTZ R3, R0, -0.5 ;  /* 0xbf00000000038421 */ /* 0x000fe20000010000 */
[----:B------:R-:W-:-:S05]  /*09f0*/  IMAD.SHL.U32 R0, R4, 0x1000000, RZ ;  /* 0x0100000004007824 */ /* 0x000fca00078e00ff */
[----:B------:R-:W-:-:S04]  /*0a00*/  LOP3.LUT R0, R3, 0x80000000, R0, 0xf8, !PT ;  /* 0x8000000003007812 */ /* 0x000fc800078ef800 */
[----:B------:R-:W-:-:S04]  /*0a10*/  F2FP.BF16.F32.PACK_AB R0, RZ, R0 ;  /* 0x00000000ff00723e */ /* 0x000fc800000010ff */
[----:B------:R-:W-:Y:S01]  /*0a20*/  PRMT R18, R0, 0x7610, R18 ;  /* 0x0000761000127816 */ /* 0x000fe20000000012 */
[----:B------:R-:W-:Y:S06]  /*0a30*/  BRA `(.L_x_2775) ;  /* 0x0000000400d87947 */ /* 0x000fec0003800000 */
.L_x_2785:
[----:B------:R0:W5:Y:S01]  /*0a40*/  LDG.E.U16 R18, desc[UR36][R4.64] ;  /* 0x0000002404127981 */ /* 0x000162000c1e1500 */
[----:B------:R-:W-:Y:S05]  /*0a50*/  BRA `(.L_x_2775) ;  /* 0x0000000400d07947 */ /* 0x000fea0003800000 */
.L_x_2782:
        /* <DEDUP_REMOVED lines=10> */
[----:B------:R-:W-:-:S04]  /*0b00*/  F2FP.BF16.F32.PACK_AB R0, RZ, R0 ;  /* 0x00000000ff00723e */ /* 0x000fc800000010ff */
[----:B------:R-:W-:Y:S01]  /*0b10*/  PRMT R18, R0, 0x7610, R18 ;  /* 0x0000761000127816 */ /* 0x000fe20000000012 */
[----:B------:R-:W-:Y:S06]  /*0b20*/  BRA `(.L_x_2775) ;  /* 0x00000004009c7947 */ /* 0x000fec0003800000 */
.L_x_2789:
        /* <DEDUP_REMOVED lines=21> */
.L_x_2793:
[----:B------:R-:W-:Y:S05]  /*0c80*/  BSYNC B1 ;  /* 0x0000000000017941 */ /* 0x000fea0003800000 */
.L_x_2792:
[----:B------:R-:W-:Y:S01]  /*0c90*/  LEA R5, R0, 0x3b800000, 0x17 ;  /* 0x3b80000000057811 */ /* 0x000fe200078eb8ff */
[----:B------:R-:W-:-:S05]  /*0ca0*/  IMAD.SHL.U32 R0, R3, 0x100000, RZ ;  /* 0x0010000003007824 */ /* 0x000fca00078e00ff */
[----:B------:R-:W-:-:S07]  /*0cb0*/  LOP3.LUT R0, R5, R0, R6, 0xfe, !PT ;  /* 0x0000000005007212 */ /* 0x000fce00078efe06 */
.L_x_2791:
[----:B------:R-:W-:Y:S05]  /*0cc0*/  BSYNC B0 ;  /* 0x0000000000007941 */ /* 0x000fea0003800000 */
.L_x_2790:
[----:B------:R-:W-:-:S04]  /*0cd0*/  F2FP.BF16.F32.PACK_AB R0, RZ, R0 ;  /* 0x00000000ff00723e */ /* 0x000fc800000010ff */
[----:B------:R-:W-:Y:S01]  /*0ce0*/  PRMT R18, R0, 0x7610, R18 ;  /* 0x0000761000127816 */ /* 0x000fe20000000012 */
[----:B------:R-:W-:Y:S06]  /*0cf0*/  BRA `(.L_x_2775) ;  /* 0x0000000400287947 */ /* 0x000fec0003800000 */
.L_x_2788:
        /* <DEDUP_REMOVED lines=21> */
.L_x_2797:
[----:B------:R-:W-:Y:S05]  /*0e50*/  BSYNC B1 ;  /* 0x0000000000017941 */ /* 0x000fea0003800000 */
.L_x_2796:
[----:B------:R-:W-:Y:S01]  /*0e60*/  LEA R5, R0, 0x37800000, 0x17 ;  /* 0x3780000000057811 */ /* 0x000fe200078eb8ff */
[----:B------:R-:W-:-:S05]  /*0e70*/  IMAD.SHL.U32 R0, R3, 0x200000, RZ ;  /* 0x0020000003007824 */ /* 0x000fca00078e00ff */
[----:B------:R-:W-:-:S07]  /*0e80*/  LOP3.LUT R0, R5, R0, R6, 0xfe, !PT ;  /* 0x0000000005007212 */ /* 0x000fce00078efe06 */
.L_x_2795:
[----:B------:R-:W-:Y:S05]  /*0e90*/  BSYNC B0 ;  /* 0x0000000000007941 */ /* 0x000fea0003800000 */
.L_x_2794:
[----:B------:R-:W-:-:S04]  /*0ea0*/  F2FP.BF16.F32.PACK_AB R0, RZ, R0 ;  /* 0x00000000ff00723e */ /* 0x000fc800000010ff */
[----:B------:R-:W-:Y:S01]  /*0eb0*/  PRMT R18, R0, 0x7610, R18 ;  /* 0x0000761000127816 */ /* 0x000fe20000000012 */
[----:B------:R-:W-:Y:S06]  /*0ec0*/  BRA `(.L_x_2775) ;  /* 0x0000000000b47947 */ /* 0x000fec0003800000 */
.L_x_2787:
        /* <DEDUP_REMOVED lines=14> */
.L_x_2801:
[----:B------:R-:W-:Y:S05]  /*0fb0*/  BSYNC B0 ;  /* 0x0000000000007941 */ /* 0x000fea0003800000 */
.L_x_2800:
[----:B------:R-:W-:-:S04]  /*0fc0*/  F2FP.BF16.F32.PACK_AB R0, RZ, R0 ;  /* 0x00000000ff00723e */ /* 0x000fc800000010ff */
[----:B------:R-:W-:Y:S01]  /*0fd0*/  PRMT R18, R0, 0x7610, R18 ;  /* 0x0000761000127816 */ /* 0x000fe20000000012 */
[----:B------:R-:W-:Y:S06]  /*0fe0*/  BRA `(.L_x_2775) ;  /* 0x00000000006c7947 */ /* 0x000fec0003800000 */
.L_x_2774:
        /* <DEDUP_REMOVED lines=16> */
.L_x_2802:
[----:B------:R-:W-:Y:S01]  /*10f0*/  PRMT R18, RZ, 0x7610, R18 ;  /* 0x00007610ff127816 */ /* 0x000fe20000000012 */
[----:B------:R-:W-:Y:S06]  /*1100*/  BRA `(.L_x_2775) ;  /* 0x0000000000247947 */ /* 0x000fec0003800000 */
.L_x_2799:
[----:B------:R-:W2:Y:S02]  /*1110*/  LDG.E.64 R4, desc[UR36][R4.64] ;  /* 0x0000002404047981 */ /* 0x000ea4000c1e1b00 */
[----:B--2---:R-:W0:Y:S02]  /*1120*/  I2F.U64 R0, R4 ;  /* 0x0000000400007312 */ /* 0x004e240000301000 */
[----:B0-----:R-:W-:-:S04]  /*1130*/  F2FP.BF16.F32.PACK_AB R0, RZ, R0 ;  /* 0x00000000ff00723e */ /* 0x001fc800000010ff */
[----:B------:R-:W-:Y:S01]  /*1140*/  PRMT R18, R0, 0x7610, R18 ;  /* 0x0000761000127816 */ /* 0x000fe20000000012 */
[----:B------:R-:W-:Y:S06]  /*1150*/  BRA `(.L_x_2775) ;  /* 0x0000000000107947 */ /* 0x000fec0003800000 */
.L_x_2798:
[----:B------:R-:W2:Y:S02]  /*1160*/  LDG.E R4, desc[UR36][R4.64] ;  /* 0x0000002404047981 */ /* 0x000ea4000c1e1900 */
[----:B--2---:R-:W-:-:S04]  /*1170*/  I2FP.F32.U32 R0, R4 ;  /* 0x0000000400007245 */ /* 0x004fc80000201000 */
[----:B------:R-:W-:-:S04]  /*1180*/  F2FP.BF16.F32.PACK_AB R0, RZ, R0 ;  /* 0x00000000ff00723e */ /* 0x000fc800000010ff */
[----:B------:R-:W-:-:S07]  /*1190*/  PRMT R18, R0, 0x7610, R18 ;  /* 0x0000761000127816 */ /* 0x000fce0000000012 */
.L_x_2775:
[----:B------:R-:W1:Y:S02]  /*11a0*/  S2R R23, SR_TID.X ;  /* 0x0000000000177919 */ /* 0x000e640000002100 */
[----:B-1----:R-:W-:-:S07]  /*11b0*/  VIADD R23, R23, 0x80 ;  /* 0x0000008017177836 */ /* 0x002fce0000000000 */
.L_x_2769:
[----:B------:R-:W-:Y:S05]  /*11c0*/  BSYNC B6 ;  /* 0x0000000000067941 */ /* 0x000fea0003800000 */
.L_x_2768:
[----:B------:R-:W-:Y:S01]  /*11d0*/  ISETP.GE.AND P0, PT, R23, R17, PT ;  /* 0x000000111700720c */ /* 0x000fe20003f06270 */
[----:B------:R-:W-:-:S12]  /*11e0*/  BSSY B6, `(.L_x_2803) ;  /* 0x0000111000067945 */ /* 0x000fd80003800000 */
[----:B------:R-:W-:Y:S05]  /*11f0*/  @P0 BRA `(.L_x_2804) ;  /* 0x00000010003c0947 */ /* 0x000fea0003800000 */
[----:B0-----:R-:W0:Y:S01]  /*1200*/  LDC.64 R4, c[0x0][0x230] ;  /* 0x00008c00ff047b82 */ /* 0x001e220000000a00 */
[----:B------:R-:W-:Y:S01]  /*1210*/  IMAD R0, R2, 0x200, R23 ;  /* 0x0000020002007824 */ /* 0x000fe200078e0217 */
[----:B------:R-:W-:Y:S01]  /*1220*/  PRMT R6, R22, 0x9910, RZ ;  /* 0x0000991016067816 */ /* 0x000fe200000000ff */
[----:B------:R-:W-:Y:S02]  /*1230*/  ULDC UR4, c[0x0][0x240] ;  /* 0x0000900000047ab9 */ /* 0x000fe40000000800 */
[----:B------:R-:W-:Y:S02]  /*1240*/  IMAD R3, R0, UR4, RZ ;  /* 0x0000000400037c24 */ /* 0x000fe4000f8e02ff */
[----:B------:R-:W-:-:S05]  /*1250*/  IMAD.MOV.U32 R0, RZ, RZ, R6 ;  /* 0x000000ffff007224 */ /* 0x000fca00078e0006 */
[----:B------:R-:W-:Y:S02]  /*1260*/  ISETP.GT.AND P1, PT, R0, 0x9, PT ;  /* 0x000000090000780c */ /* 0x000fe40003f24270 */
[----:B0-----:R-:W-:-:S05]  /*1270*/  IADD3 R4, P0, R3, R4, RZ ;  /* 0x0000000403047210 */ /* 0x001fca0007f1e0ff */
[----:B------:R-:W-:-:S06]  /*1280*/  IMAD.X R5, RZ, RZ, R5, P0 ;  /* 0x000000ffff057224 */ /* 0x000fcc00000e0605 */
        /* <DEDUP_REMOVED lines=14> */
.L_x_2808:
[----:B------:R-:W2:Y:S02]  /*1370*/  LDG.E.U8 R4, desc[UR36][R4.64] ;  /* 0x0000002404047981 */ /* 0x000ea4000c1e1100 */
[----:B--2---:R-:W-:-:S04]  /*1380*/  I2FP.F32.U32 R0, R4 ;  /* 0x0000000400007245 */ /* 0x004fc80000201000 */
[----:B------:R-:W-:-:S04]  /*1390*/  F2FP.BF16.F32.PACK_AB R0, RZ, R0 ;  /* 0x00000000ff00723e */ /* 0x000fc800000010ff */
[----:B------:R-:W-:Y:S01]  /*13a0*/  PRMT R16, R0, 0x7610, R16 ;  /* 0x0000761000107816 */ /* 0x000fe20000000010 */
[----:B------:R-:W-:Y:S06]  /*13b0*/  BRA `(.L_x_2810) ;  /* 0x0000000c00c87947 */ /* 0x000fec0003800000 */
.L_x_2807:
        /* <DEDUP_REMOVED lines=11> */
.L_x_2812:
[----:B------:R-:W2:Y:S02]  /*1470*/  LDG.E R4, desc[UR36][R4.64] ;  /* 0x0000002404047981 */ /* 0x000ea4000c1e1900 */
[----:B--2---:R-:W-:-:S04]  /*1480*/  I2FP.F32.S32 R0, R4 ;  /* 0x0000000400007245 */ /* 0x004fc80000201400 */
[----:B------:R-:W-:-:S04]  /*1490*/  F2FP.BF16.F32.PACK_AB R0, RZ, R0 ;  /* 0x00000000ff00723e */ /* 0x000fc800000010ff */
[----:B------:R-:W-:Y:S01]  /*14a0*/  PRMT R16, R0, 0x7610, R16 ;  /* 0x0000761000107816 */ /* 0x000fe20000000010 */
[----:B------:R-:W-:Y:S06]  /*14b0*/  BRA `(.L_x_2810) ;  /* 0x0000000c00887947 */ /* 0x000fec0003800000 */
.L_x_2811:
[----:B------:R-:W2:Y:S02]  /*14c0*/  LDG.E.U16 R4, desc[UR36][R4.64] ;  /* 0x0000002404047981 */ /* 0x000ea4000c1e1500 */
[----:B--2---:R-:W0:Y:S02]  /*14d0*/  I2F.S16 R0, R4 ;  /* 0x0000000400007306 */ /* 0x004e240000101400 */
[----:B0-----:R-:W-:-:S04]  /*14e0*/  F2FP.BF16.F32.PACK_AB R0, RZ, R0 ;  /* 0x00000000ff00723e */ /* 0x001fc800000010ff */
[----:B------:R-:W-:Y:S01]  /*14f0*/  PRMT R16, R0, 0x7610, R16 ;  /* 0x0000761000107816 */ /* 0x000fe20000000010 */
[----:B------:R-:W-:Y:S06]  /*1500*/  BRA `(.L_x_2810) ;  /* 0x0000000c00747947 */ /* 0x000fec0003800000 */
.L_x_2806:
        /* <DEDUP_REMOVED lines=9> */
.L_x_2814:
[----:B------:R-:W2:Y:S02]  /*15a0*/  LDG.E.U16 R0, desc[UR36][R4.64] ;  /* 0x0000002404007981 */ /* 0x000ea4000c1e1500 */
[----:B--2---:R-:W-:-:S05]  /*15b0*/  HADD2.F32 R0, -RZ, R0.H0_H0 ;  /* 0x20000000ff007230 */ /* 0x004fca0000004100 */
[----:B------:R-:W-:-:S04]  /*15c0*/  F2FP.BF16.F32.PACK_AB R0, RZ, R0 ;  /* 0x00000000ff00723e */ /* 0x000fc800000010ff */
[----:B------:R-:W-:Y:S01]  /*15d0*/  PRMT R16, R0, 0x7610, R16 ;  /* 0x0000761000107816 */ /* 0x000fe20000000010 */
[----:B------:R-:W-:Y:S06]  /*15e0*/  BRA `(.L_x_2810) ;  /* 0x0000000c003c7947 */ /* 0x000fec0003800000 */
.L_x_2813:
        /* <DEDUP_REMOVED lines=9> */
.L_x_2816:
[----:B------:R-:W2:Y:S02]  /*1680*/  LDG.E.U16 R4, desc[UR36][R4.64] ;  /* 0x0000002404047981 */ /* 0x000ea4000c1e1500 */
[----:B--2---:R-:W-:-:S05]  /*1690*/  HADD2.F32 R0, -RZ, R4.H0_H0 ;  /* 0x20000004ff007230 */ /* 0x004fca0000004100 */
[----:B------:R-:W-:-:S04]  /*16a0*/  F2FP.BF16.F32.PACK_AB R0, RZ, R0 ;  /* 0x00000000ff00723e */ /* 0x000fc800000010ff */
[----:B------:R-:W-:Y:S01]  /*16b0*/  PRMT R16, R0, 0x7610, R16 ;  /* 0x0000761000107816 */ /* 0x000fe20000000010 */
[----:B------:R-:W-:Y:S06]  /*16c0*/  BRA `(.L_x_2810) ;  /* 0x0000000c00047947 */ /* 0x000fec0003800000 */
.L_x_2815:
        /* <DEDUP_REMOVED lines=9> */
.L_x_2805:
        /* <DEDUP_REMOVED lines=14> */
.L_x_2819:
        /* <DEDUP_REMOVED lines=9> */
.L_x_2818:
        /* <DEDUP_REMOVED lines=28> */
.L_x_2821:
[----:B------:R-:W2:Y:S02]  /*1a90*/  LDG.E.U8 R4, desc[UR36][R4.64] ;  /* 0x0000002404047981 */ /* 0x000ea4000c1e1100 */
[----:B--2---:R-:W-:-:S05]  /*1aa0*/  IMAD.SHL.U32 R0, R4, 0x2000000, RZ ;  /* 0x0200000004007824 */ /* 0x004fca00078e00ff */
[----:B------:R-:W-:-:S13]  /*1ab0*/  ISETP.GE.U32.AND P0, PT, R0, 0x8000000, PT ;  /* 0x080000000000780c */ /* 0x000fda0003f06070 */
[C---:B------:R-:W-:Y:S02]  /*1ac0*/  @!P0 IMAD.SHL.U32 R0, R4.reuse, 0x100, RZ ;  /* 0x0000010004008824 */ /* 0x040fe400078e00ff */
[----:B------:R-:W-:-:S03]  /*1ad0*/  @P0 IMAD.SHL.U32 R3, R4, 0x200000, RZ ;  /* 0x0020000004030824 */ /* 0x000fc600078e00ff */
        /* <DEDUP_REMOVED lines=10> */
.L_x_2820:
[----:B------:R0:W5:Y:S01]  /*1b80*/  LDG.E.U16 R16, desc[UR36][R4.64] ;  /* 0x0000002404107981 */ /* 0x000162000c1e1500 */
[----:B------:R-:W-:Y:S05]  /*1b90*/  BRA `(.L_x_2810) ;  /* 0x0000000400d07947 */ /* 0x000fea0003800000 */
.L_x_2817:
        /* <DEDUP_REMOVED lines=13> */
.L_x_2824:
        /* <DEDUP_REMOVED lines=21> */
.L_x_2828:
[----:B------:R-:W-:Y:S05]  /*1dc0*/  BSYNC B1 ;  /* 0x0000000000017941 */ /* 0x000fea0003800000 */
.L_x_2827:
[----:B------:R-:W-:Y:S01]  /*1dd0*/  LEA R5, R0, 0x3b800000, 0x17 ;  /* 0x3b80000000057811 */ /* 0x000fe200078eb8ff */
[----:B------:R-:W-:-:S05]  /*1de0*/  IMAD.SHL.U32 R0, R3, 0x100000, RZ ;  /* 0x0010000003007824 */ /* 0x000fca00078e00ff */
[----:B------:R-:W-:-:S07]  /*1df0*/  LOP3.LUT R0, R5, R0, R6, 0xfe, !PT ;  /* 0x0000000005007212 */ /* 0x000fce00078efe06 */
.L_x_2826:
[----:B------:R-:W-:Y:S05]  /*1e00*/  BSYNC B0 ;  /* 0x0000000000007941 */ /* 0x000fea0003800000 */
.L_x_2825:
[----:B------:R-:W-:-:S04]  /*1e10*/  F2FP.BF16.F32.PACK_AB R0, RZ, R0 ;  /* 0x00000000ff00723e */ /* 0x000fc800000010ff */
[----:B------:R-:W-:Y:S01]  /*1e20*/  PRMT R16, R0, 0x7610, R16 ;  /* 0x0000761000107816 */ /* 0x000fe20000000010 */
[----:B------:R-:W-:Y:S06]  /*1e30*/  BRA `(.L_x_2810) ;  /* 0x0000000400287947 */ /* 0x000fec0003800000 */
.L_x_2823:
        /* <DEDUP_REMOVED lines=21> */
.L_x_2832:
[----:B------:R-:W-:Y:S05]  /*1f90*/  BSYNC B1 ;  /* 0x0000000000017941 */ /* 0x000fea0003800000 */
.L_x_2831:
[----:B------:R-:W-:Y:S01]  /*1fa0*/  LEA R5, R0, 0x37800000, 0x17 ;  /* 0x3780000000057811 */ /* 0x000fe200078eb8ff */
[----:B------:R-:W-:-:S05]  /*1fb0*/  IMAD.SHL.U32 R0, R3, 0x200000, RZ ;  /* 0x0020000003007824 */ /* 0x000fca00078e00ff */
[----:B------:R-:W-:-:S07]  /*1fc0*/  LOP3.LUT R0, R5, R0, R6, 0xfe, !PT ;  /* 0x0000000005007212 */ /* 0x000fce00078efe06 */
.L_x_2830:
[----:B------:R-:W-:Y:S05]  /*1fd0*/  BSYNC B0 ;  /* 0x0000000000007941 */ /* 0x000fea0003800000 */
.L_x_2829:
[----:B------:R-:W-:-:S04]  /*1fe0*/  F2FP.BF16.F32.PACK_AB R0, RZ, R0 ;  /* 0x00000000ff00723e */ /* 0x000fc800000010ff */
[----:B------:R-:W-:Y:S01]  /*1ff0*/  PRMT R16, R0, 0x7610, R16 ;  /* 0x0000761000107816 */ /* 0x000fe20000000010 */
[----:B------:R-:W-:Y:S06]  /*2000*/  BRA `(.L_x_2810) ;  /* 0x0000000000b47947 */ /* 0x000fec0003800000 */
.L_x_2822:
        /* <DEDUP_REMOVED lines=14> */
.L_x_2836:
[----:B------:R-:W-:Y:S05]  /*20f0*/  BSYNC B0 ;  /* 0x0000000000007941 */ /* 0x000fea0003800000 */
.L_x_2835:
[----:B------:R-:W-:-:S04]  /*2100*/  F2FP.BF16.F32.PACK_AB R0, RZ, R0 ;  /* 0x00000000ff00723e */ /* 0x000fc800000010ff */
[----:B------:R-:W-:Y:S01]  /*2110*/  PRMT R16, R0, 0x7610, R16 ;  /* 0x0000761000107816 */ /* 0x000fe20000000010 */
[----:B------:R-:W-:Y:S06]  /*2120*/  BRA `(.L_x_2810) ;  /* 0x00000000006c7947 */ /* 0x000fec0003800000 */
.L_x_2809:
        /* <DEDUP_REMOVED lines=15> */
[----:B0----5:R-:W-:Y:S05]  /*2220*/  CALL.ABS.NOINC R14 ;  /* 0x000000000e007343 */ /* 0x021fea0003c00000 */
.L_x_2837:
[----:B------:R-:W-:Y:S01]  /*2230*/  PRMT R16, RZ, 0x7610, R16 ;  /* 0x00007610ff107816 */ /* 0x000fe20000000010 */
[----:B------:R-:W-:Y:S06]  /*2240*/  BRA `(.L_x_2810) ;  /* 0x0000000000247947 */ /* 0x000fec0003800000 */
.L_x_2834:
[----:B------:R-:W2:Y:S02]  /*2250*/  LDG.E.64 R4, desc[UR36][R4.64] ;  /* 0x0000002404047981 */ /* 0x000ea4000c1e1b00 */
[----:B--2---:R-:W0:Y:S02]  /*2260*/  I2F.U64 R0, R4 ;  /* 0x0000000400007312 */ /* 0x004e240000301000 */
[----:B0-----:R-:W-:-:S04]  /*2270*/  F2FP.BF16.F32.PACK_AB R0, RZ, R0 ;  /* 0x00000000ff00723e */ /* 0x001fc800000010ff */
[----:B------:R-:W-:Y:S01]  /*2280*/  PRMT R16, R0, 0x7610, R16 ;  /* 0x0000761000107816 */ /* 0x000fe20000000010 */
[----:B------:R-:W-:Y:S06]  /*2290*/  BRA `(.L_x_2810) ;  /* 0x0000000000107947 */ /* 0x000fec0003800000 */
.L_x_2833:
[----:B------:R-:W2:Y:S02]  /*22a0*/  LDG.E R4, desc[UR36][R4.64] ;  /* 0x0000002404047981 */ /* 0x000ea4000c1e1900 */
[----:B--2---:R-:W-:-:S04]  /*22b0*/  I2FP.F32.U32 R0, R4 ;  /* 0x0000000400007245 */ /* 0x004fc80000201000 */
[----:B------:R-:W-:-:S04]  /*22c0*/  F2FP.BF16.F32.PACK_AB R0, RZ, R0 ;  /* 0x00000000ff00723e */ /* 0x000fc800000010ff */
[----:B------:R-:W-:-:S07]  /*22d0*/  PRMT R16, R0, 0x7610, R16 ;  /* 0x0000761000107816 */ /* 0x000fce0000000010 */
.L_x_2810:
[----:B------:R-:W-:-:S07]  /*22e0*/  VIADD R23, R23, 0x80 ;  /* 0x0000008017177836 */ /* 0x000fce0000000000 */
.L_x_2804:
[----:B------:R-:W-:Y:S05]  /*22f0*/  BSYNC B6 ;  /* 0x0000000000067941 */ /* 0x000fea0003800000 */
.L_x_2803:
[----:B------:R-:W-:Y:S01]  /*2300*/  ISETP.GE.AND P0, PT, R23, R17, PT ;  /* 0x000000111700720c */ /* 0x000fe20003f06270 */
[----:B------:R-:W-:Y:S01]  /*2310*/  BSSY B6, `(.L_x_2838) ;  /* 0x0000113000067945 */ /* 0x000fe20003800000 */
[----:B------:R-:W-:Y:S02]  /*2320*/  PRMT R19, RZ, 0x7610, R19 ;  /* 0x00007610ff137816 */ /* 0x000fe40000000013 */
[----:B------:R-:W-:-:S09]  /*2330*/  PRMT R24, RZ, 0x7610, R24 ;  /* 0x00007610ff187816 */ /* 0x000fd20000000018 */
        /* <DEDUP_REMOVED lines=24> */
.L_x_2843:
[----:B------:R-:W2:Y:S02]  /*24c0*/  LDG.E.U8 R4, desc[UR36][R4.64] ;  /* 0x0000002404047981 */ /* 0x000ea4000c1e1100 */
[----:B--2---:R-:W-:-:S04]  /*24d0*/  I2FP.F32.U32 R0, R4 ;  /* 0x0000000400007245 */ /* 0x004fc80000201000 */
[----:B------:R-:W-:-:S04]  /*24e0*/  F2FP.BF16.F32.PACK_AB R0, RZ, R0 ;  /* 0x00000000ff00723e */ /* 0x000fc800000010ff */
[----:B------:R-:W-:Y:S01]  /*24f0*/  PRMT R24, R0, 0x7610, R24 ;  /* 0x0000761000187816 */ /* 0x000fe20000000018 */
[----:B------:R-:W-:Y:S06]  /*2500*/  BRA `(.L_x_2845) ;  /* 0x0000000c00c87947 */ /* 0x000fec0003800000 */
.L_x_2842:
        /* <DEDUP_REMOVED lines=11> */
.L_x_2847:
[----:B------:R-:W2:Y:S02]  /*25c0*/  LDG.E R4, desc[UR36][R4.64] ;  /* 0x0000002404047981 */ /* 0x000ea4000c1e1900 */
[----:B--2---:R-:W-:-:S04]  /*25d0*/  I2FP.F32.S32 R0, R4 ;  /* 0x0000000400007245 */ /* 0x004fc80000201400 */
[----:B------:R-:W-:-:S04]  /*25e0*/  F2FP.BF16.F32.PACK_AB R0, RZ, R0 ;  /* 0x00000000ff00723e */ /* 0x000fc800000010ff */
[----:B------:R-:W-:Y:S01]  /*25f0*/  PRMT R24, R0, 0x7610, R24 ;  /* 0x0000761000187816 */ /* 0x000fe20000000018 */
[----:B------:R-:W-:Y:S06]  /*2600*/  BRA `(.L_x_2845) ;  /* 0x0000000c00887947 */ /* 0x000fec0003800000 */
.L_x_2846:
[----:B------:R-:W2:Y:S02]  /*2610*/  LDG.E.U16 R4, desc[UR36][R4.64] ;  /* 0x0000002404047981 */ /* 0x000ea4000c1e1500 */
[----:B--2---:R-:W0:Y:S02]  /*2620*/  I2F.S16 R0, R4 ;  /* 0x0000000400007306 */ /* 0x004e240000101400 */
[----:B0-----:R-:W-:-:S04]  /*2630*/  F2FP.BF16.F32.PACK_AB R0, RZ, R0 ;  /* 0x00000000ff00723e */ /* 0x001fc800000010ff */
[----:B------:R-:W-:Y:S01]  /*2640*/  PRMT R24, R0, 0x7610, R24 ;  /* 0x0000761000187816 */ /* 0x000fe20000000018 */
[----:B------:R-:W-:Y:S06]  /*2650*/  BRA `(.L_x_2845) ;  /* 0x0000000c00747947 */ /* 0x000fec0003800000 */
.L_x_2841:
        /* <DEDUP_REMOVED lines=9> */
.L_x_2849:
[----:B------:R-:W2:Y:S02]  /*26f0*/  LDG.E.U16 R0, desc[UR36][R4.64] ;  /* 0x0000002404007981 */ /* 0x000ea4000c1e1500 */
[----:B--2---:R-:W-:-:S05]  /*2700*/  HADD2.F32 R0, -RZ, R0.H0_H0 ;  /* 0x20000000ff007230 */ /* 0x004fca0000004100 */
[----:B------:R-:W-:-:S04]  /*2710*/  F2FP.BF16.F32.PACK_AB R0, RZ, R0 ;  /* 0x00000000ff00723e */ /* 0x000fc800000010ff */
[----:B------:R-:W-:Y:S01]  /*2720*/  PRMT R24, R0, 0x7610, R24 ;  /* 0x0000761000187816 */ /* 0x000fe20000000018 */
[----:B------:R-:W-:Y:S06]  /*2730*/  BRA `(.L_x_2845) ;  /* 0x0000000c003c7947 */ /* 0x000fec0003800000 */
.L_x_2848:
        /* <DEDUP_REMOVED lines=9> */
.L_x_2851:
[----:B------:R-:W2:Y:S02]  /*27d0*/  LDG.E.U16 R4, desc[UR36][R4.64] ;  /* 0x0000002404047981 */ /* 0x000ea4000c1e1500 */
[----:B--2---:R-:W-:-:S05]  /*27e0*/  HADD2.F32 R0, -RZ, R4.H0_H0 ;  /* 0x20000004ff007230 */ /* 0x004fca0000004100 */
[----:B------:R-:W-:-:S04]  /*27f0*/  F2FP.BF16.F32.PACK_AB R0, RZ, R0 ;  /* 0x00000000ff00723e */ /* 0x000fc800000010ff */
[----:B------:R-:W-:Y:S01]  /*2800*/  PRMT R24, R0, 0x7610, R24 ;  /* 0x0000761000187816 */ /* 0x000fe20000000018 */
[----:B------:R-:W-:Y:S06]  /*2810*/  BRA `(.L_x_2845) ;  /* 0x0000000c00047947 */ /* 0x000fec0003800000 */
.L_x_2850:
        /* <DEDUP_REMOVED lines=9> */
.L_x_2840:
        /* <DEDUP_REMOVED lines=14> */
.L_x_2854:
        /* <DEDUP_REMOVED lines=9> */
.L_x_2853:
        /* <DEDUP_REMOVED lines=28> */
.L_x_2856:
        /* <DEDUP_REMOVED lines=15> */
.L_x_2855:
[----:B------:R0:W5:Y:S01]  /*2cd0*/  LDG.E.U16 R24, desc[UR36][R4.64] ;  /* 0x0000002404187981 */ /* 0x000162000c1e1500 */
[----:B------:R-:W-:Y:S05]  /*2ce0*/  BRA `(.L_x_2845) ;  /* 0x0000000400d07947 */ /* 0x000fea0003800000 */
.L_x_2852:
        /* <DEDUP_REMOVED lines=13> */
.L_x_2859:
        /* <DEDUP_REMOVED lines=21> */
.L_x_2863:
[----:B------:R-:W-:Y:S05]  /*2f10*/  BSYNC B1 ;  /* 0x0000000000017941 */ /* 0x000fea0003800000 */
.L_x_2862:
[----:B------:R-:W-:Y:S01]  /*2f20*/  LEA R5, R0, 0x3b800000, 0x17 ;  /* 0x3b80000000057811 */ /* 0x000fe200078eb8ff */
[----:B------:R-:W-:-:S05]  /*2f30*/  IMAD.SHL.U32 R0, R3, 0x100000, RZ ;  /* 0x0010000003007824 */ /* 0x000fca00078e00ff */
[----:B------:R-:W-:-:S07]  /*2f40*/  LOP3.LUT R0, R5, R0, R6, 0xfe, !PT ;  /* 0x0000000005007212 */ /* 0x000fce00078efe06 */
.L_x_2861:
[----:B------:R-:W-:Y:S05]  /*2f50*/  BSYNC B0 ;  /* 0x0000000000007941 */ /* 0x000fea0003800000 */
.L_x_2860:
[----:B------:R-:W-:-:S04]  /*2f60*/  F2FP.BF16.F32.PACK_AB R0, RZ, R0 ;  /* 0x00000000ff00723e */ /* 0x000fc800000010ff */
[----:B------:R-:W-:Y:S01]  /*2f70*/  PRMT R24, R0, 0x7610, R24 ;  /* 0x0000761000187816 */ /* 0x000fe20000000018 */
[----:B------:R-:W-:Y:S06]  /*2f80*/  BRA `(.L_x_2845) ;  /* 0x0000000400287947 */ /* 0x000fec0003800000 */
.L_x_2858:
        /* <DEDUP_REMOVED lines=21> */
.L_x_2867:
[----:B------:R-:W-:Y:S05]  /*30e0*/  BSYNC B1 ;  /* 0x0000000000017941 */ /* 0x000fea0003800000 */
.L_x_2866:
[----:B------:R-:W-:Y:S01]  /*30f0*/  LEA R5, R0, 0x37800000, 0x17 ;  /* 0x3780000000057811 */ /* 0x000fe200078eb8ff */
[----:B------:R-:W-:-:S05]  /*3100*/  IMAD.SHL.U32 R0, R3, 0x200000, RZ ;  /* 0x0020000003007824 */ /* 0x000fca00078e00ff */
[----:B------:R-:W-:-:S07]  /*3110*/  LOP3.LUT R0, R5, R0, R6, 0xfe, !PT ;  /* 0x0000000005007212 */ /* 0x000fce00078efe06 */
.L_x_2865:
[----:B------:R-:W-:Y:S05]  /*3120*/  BSYNC B0 ;  /* 0x0000000000007941 */ /* 0x000fea0003800000 */
.L_x_2864:
[----:B------:R-:W-:-:S04]  /*3130*/  F2FP.BF16.F32.PACK_AB R0, RZ, R0 ;  /* 0x00000000ff00723e */ /* 0x000fc800000010ff */
[----:B------:R-:W-:Y:S01]  /*3140*/  PRMT R24, R0, 0x7610, R24 ;  /* 0x0000761000187816 */ /* 0x000fe20000000018 */
[----:B------:R-:W-:Y:S06]  /*3150*/  BRA `(.L_x_2845) ;  /* 0x0000000000b47947 */ /* 0x000fec0003800000 */
.L_x_2857:
        /* <DEDUP_REMOVED lines=14> */
.L_x_2871:
[----:B------:R-:W-:Y:S05]  /*3240*/  BSYNC B0 ;  /* 0x0000000000007941 */ /* 0x000fea0003800000 */
.L_x_2870:
[----:B------:R-:W-:-:S04]  /*3250*/  F2FP.BF16.F32.PACK_AB R0, RZ, R0 ;  /* 0x00000000ff00723e */ /* 0x000fc800000010ff */
[----:B------:R-:W-:Y:S01]  /*3260*/  PRMT R24, R0, 0x7610, R24 ;  /* 0x0000761000187816 */ /* 0x000fe20000000018 */
[----:B------:R-:W-:Y:S06]  /*3270*/  BRA `(.L_x_2845) ;  /* 0x00000000006c7947 */ /* 0x000fec0003800000 */
.L_x_2844:
        /* <DEDUP_REMOVED lines=16> */
.L_x_2872:
[----:B------:R-:W-:Y:S01]  /*3380*/  PRMT R24, RZ, 0x7610, R24 ;  /* 0x00007610ff187816 */ /* 0x000fe20000000018 */
[----:B------:R-:W-:Y:S06]  /*3390*/  BRA `(.L_x_2845) ;  /* 0x0000000000247947 */ /* 0x000fec0003800000 */
.L_x_2869:
[----:B------:R-:W2:Y:S02]  /*33a0*/  LDG.E.64 R4, desc[UR36][R4.64] ;  /* 0x0000002404047981 */ /* 0x000ea4000c1e1b00 */
[----:B--2---:R-:W0:Y:S02]  /*33b0*/  I2F.U64 R0, R4 ;  /* 0x0000000400007312 */ /* 0x004e240000301000 */
[----:B0-----:R-:W-:-:S04]  /*33c0*/  F2FP.BF16.F32.PACK_AB R0, RZ, R0 ;  /* 0x00000000ff00723e */ /* 0x001fc800000010ff */
[----:B------:R-:W-:Y:S01]  /*33d0*/  PRMT R24, R0, 0x7610, R24 ;  /* 0x0000761000187816 */ /* 0x000fe20000000018 */
[----:B------:R-:W-:Y:S06]  /*33e0*/  BRA `(.L_x_2845) ;  /* 0x0000000000107947 */ /* 0x000fec0003800000 */
.L_x_2868:
[----:B------:R-:W2:Y:S02]  /*33f0*/  LDG.E R4, desc[UR36][R4.64] ;  /* 0x0000002404047981 */ /* 0x000ea4000c1e1900 */
[----:B--2---:R-:W-:-:S04]  /*3400*/  I2FP.F32.U32 R0, R4 ;  /* 0x0000000400007245 */ /* 0x004fc80000201000 */
[----:B------:R-:W-:-:S04]  /*3410*/  F2FP.BF16.F32.PACK_AB R0, RZ, R0 ;  /* 0x00000000ff00723e */ /* 0x000fc800000010ff */
[----:B------:R-:W-:-:S07]  /*3420*/  PRMT R24, R0, 0x7610, R24 ;  /* 0x0000761000187816 */ /* 0x000fce0000000018 */
.L_x_2845:
[----:B------:R-:W-:-:S07]  /*3430*/  VIADD R23, R23, 0x80 ;  /* 0x0000008017177836 */ /* 0x000fce0000000000 */
.L_x_2839:
[----:B------:R-:W-:Y:S05]  /*3440*/  BSYNC B6 ;  /* 0x0000000000067941 */ /* 0x000fea0003800000 */
.L_x_2838:
[----:B------:R-:W-:Y:S01]  /*3450*/  ISETP.GE.AND P0, PT, R23, R17, PT ;  /* 0x000000111700720c */ /* 0x000fe20003f06270 */
[----:B------:R-:W-:-:S12]  /*3460*/  BSSY B6, `(.L_x_2873) ;  /* 0x000010f000067945 */ /* 0x000fd80003800000 */
[----:B------:R-:W-:Y:S05]  /*3470*/  @P0 BRA `(.L_x_2874) ;  /* 0x0000001000340947 */ /* 0x000fea0003800000 */
[----:B0-----:R-:W0:Y:S01]  /*3480*/  LDC.64 R4, c[0x0][0x230] ;  /* 0x00008c00ff047b82 */ /* 0x001e220000000a00 */
        /* <DEDUP_REMOVED lines=21> */
.L_x_2878:
[----:B------:R-:W2:Y:S02]  /*35e0*/  LDG.E.U8 R4, desc[UR36][R4.64] ;  /* 0x0000002404047981 */ /* 0x000ea4000c1e1100 */
[----:B--2---:R-:W-:-:S04]  /*35f0*/  I2FP.F32.U32 R0, R4 ;  /* 0x0000000400007245 */ /* 0x004fc80000201000 */
[----:B------:R-:W-:-:S04]  /*3600*/  F2FP.BF16.F32.PACK_AB R0, RZ, R0 ;  /* 0x00000000ff00723e */ /* 0x000fc800000010ff */
[----:B------:R-:W-:Y:S01]  /*3610*/  PRMT R19, R0, 0x7610, R19 ;  /* 0x0000761000137816 */ /* 0x000fe20000000013 */
[----:B------:R-:W-:Y:S06]  /*3620*/  BRA `(.L_x_2874) ;  /* 0x0000000c00c87947 */ /* 0x000fec0003800000 */
.L_x_2877:
        /* <DEDUP_REMOVED lines=11> */
.L_x_2881:
[----:B------:R-:W2:Y:S02]  /*36e0*/  LDG.E R4, desc[UR36][R4.64] ;  /* 0x0000002404047981 */ /* 0x000ea4000c1e1900 */
[----:B--2---:R-:W-:-:S04]  /*36f0*/  I2FP.F32.S32 R0, R4 ;  /* 0x0000000400007245 */ /* 0x004fc80000201400 */
[----:B------:R-:W-:-:S04]  /*3700*/  F2FP.BF16.F32.PACK_AB R0, RZ, R0 ;  /* 0x00000000ff00723e */ /* 0x000fc800000010ff */
[----:B------:R-:W-:Y:S01]  /*3710*/  PRMT R19, R0, 0x7610, R19 ;  /* 0x0000761000137816 */ /* 0x000fe20000000013 */
[----:B------:R-:W-:Y:S06]  /*3720*/  BRA `(.L_x_2874) ;  /* 0x0000000c00887947 */ /* 0x000fec0003800000 */
.L_x_2880:
[----:B------:R-:W2:Y:S02]  /*3730*/  LDG.E.U16 R4, desc[UR36][R4.64] ;  /* 0x0000002404047981 */ /* 0x000ea4000c1e1500 */
[----:B--2---:R-:W0:Y:S02]  /*3740*/  I2F.S16 R0, R4 ;  /* 0x0000000400007306 */ /* 0x004e240000101400 */
[----:B0-----:R-:W-:-:S04]  /*3750*/  F2FP.BF16.F32.PACK_AB R0, RZ, R0 ;  /* 0x00000000ff00723e */ /* 0x001fc800000010ff */
[----:B------:R-:W-:Y:S01]  /*3760*/  PRMT R19, R0, 0x7610, R19 ;  /* 0x0000761000137816 */ /* 0x000fe20000000013 */
[----:B------:R-:W-:Y:S06]  /*3770*/  BRA `(.L_x_2874) ;  /* 0x0000000c00747947 */ /* 0x000fec0003800000 */
.L_x_2876:
        /* <DEDUP_REMOVED lines=9> */
.L_x_2883:
[----:B------:R-:W2:Y:S02]  /*3810*/  LDG.E.U16 R0, desc[UR36][R4.64] ;  /* 0x0000002404007981 */ /* 0x000ea4000c1e1500 */
[----:B--2---:R-:W-:-:S05]  /*3820*/  HADD2.F32 R0, -RZ, R0.H0_H0 ;  /* 0x20000000ff007230 */ /* 0x004fca0000004100 */
[----:B------:R-:W-:-:S04]  /*3830*/  F2FP.BF16.F32.PACK_AB R0, RZ, R0 ;  /* 0x00000000ff00723e */ /* 0x000fc800000010ff */
[----:B------:R-:W-:Y:S01]  /*3840*/  PRMT R19, R0, 0x7610, R19 ;  /* 0x0000761000137816 */ /* 0x000fe20000000013 */
[----:B------:R-:W-:Y:S06]  /*3850*/  BRA `(.L_x_2874) ;  /* 0x0000000c003c7947 */ /* 0x000fec0003800000 */
.L_x_2882:
        /* <DEDUP_REMOVED lines=9> */
.L_x_2885:
[----:B------:R-:W2:Y:S02]  /*38f0*/  LDG.E.U16 R4, desc[UR36][R4.64] ;  /* 0x0000002404047981 */ /* 0x000ea4000c1e1500 */
[----:B--2---:R-:W-:-:S05]  /*3900*/  HADD2.F32 R0, -RZ, R4.H0_H0 ;  /* 0x20000004ff007230 */ /* 0x004fca0000004100 */
[----:B------:R-:W-:-:S04]  /*3910*/  F2FP.BF16.F32.PACK_AB R0, RZ, R0 ;  /* 0x00000000ff00723e */ /* 0x000fc800000010ff */
[----:B------:R-:W-:Y:S01]  /*3920*/  PRMT R19, R0, 0x7610, R19 ;  /* 0x0000761000137816 */ /* 0x000fe20000000013 */
[----:B------:R-:W-:Y:S06]  /*3930*/  BRA `(.L_x_2874) ;  /* 0x0000000c00047947 */ /* 0x000fec0003800000 */
.L_x_2884:
        /* <DEDUP_REMOVED lines=9> */
.L_x_2875:
        /* <DEDUP_REMOVED lines=14> */
.L_x_2888:
        /* <DEDUP_REMOVED lines=9> */
.L_x_2887:
        /* <DEDUP_REMOVED lines=28> */
.L_x_2890:
        /* <DEDUP_REMOVED lines=15> */
.L_x_2889:
[----:B------:R1:W5:Y:S01]  /*3df0*/  LDG.E.U16 R19, desc[UR36][R4.64] ;  /* 0x0000002404137981 */ /* 0x000362000c1e1500 */
[----:B------:R-:W-:Y:S05]  /*3e00*/  BRA `(.L_x_2874) ;  /* 0x0000000400d07947 */ /* 0x000fea0003800000 */
.L_x_2886:
        /* <DEDUP_REMOVED lines=13> */
.L_x_2893:
        /* <DEDUP_REMOVED lines=21> */
.L_x_2897:
[----:B------:R-:W-:Y:S05]  /*4030*/  BSYNC B1 ;  /* 0x0000000000017941 */ /* 0x000fea0003800000 */
.L_x_2896:
[----:B------:R-:W-:Y:S01]  /*4040*/  LEA R5, R0, 0x3b800000, 0x17 ;  /* 0x3b80000000057811 */ /* 0x000fe200078eb8ff */
[----:B------:R-:W-:-:S05]  /*4050*/  IMAD.SHL.U32 R0, R3, 0x100000, RZ ;  /* 0x0010000003007824 */ /* 0x000fca00078e00ff */
[----:B------:R-:W-:-:S07]  /*4060*/  LOP3.LUT R0, R5, R0, R6, 0xfe, !PT ;  /* 0x0000000005007212 */ /* 0x000fce00078efe06 */
.L_x_2895:
[----:B------:R-:W-:Y:S05]  /*4070*/  BSYNC B0 ;  /* 0x0000000000007941 */ /* 0x000fea0003800000 */
.L_x_2894:
[----:B------:R-:W-:-:S04]  /*4080*/  F2FP.BF16.F32.PACK_AB R0, RZ, R0 ;  /* 0x00000000ff00723e */ /* 0x000fc800000010ff */
[----:B------:R-:W-:Y:S01]  /*4090*/  PRMT R19, R0, 0x7610, R19 ;  /* 0x0000761000137816 */ /* 0x000fe20000000013 */
[----:B------:R-:W-:Y:S06]  /*40a0*/  BRA `(.L_x_2874) ;  /* 0x0000000400287947 */ /* 0x000fec0003800000 */
.L_x_2892:
        /* <DEDUP_REMOVED lines=21> */
.L_x_2901:
[----:B------:R-:W-:Y:S05]  /*4200*/  BSYNC B1 ;  /* 0x0000000000017941 */ /* 0x000fea0003800000 */
.L_x_2900:
[----:B------:R-:W-:Y:S01]  /*4210*/  LEA R5, R0, 0x37800000, 0x17 ;  /* 0x3780000000057811 */ /* 0x000fe200078eb8ff */
[----:B------:R-:W-:-:S05]  /*4220*/  IMAD.SHL.U32 R0, R3, 0x200000, RZ ;  /* 0x0020000003007824 */ /* 0x000fca00078e00ff */
[----:B------:R-:W-:-:S07]  /*4230*/  LOP3.LUT R0, R5, R0, R6, 0xfe, !PT ;  /* 0x0000000005007212 */ /* 0x000fce00078efe06 */
.L_x_2899:
[----:B------:R-:W-:Y:S05]  /*4240*/  BSYNC B0 ;  /* 0x0000000000007941 */ /* 0x000fea0003800000 */
.L_x_2898:
[----:B------:R-:W-:-:S04]  /*4250*/  F2FP.BF16.F32.PACK_AB R0, RZ, R0 ;  /* 0x00000000ff00723e */ /* 0x000fc800000010ff */
[----:B------:R-:W-:Y:S01]  /*4260*/  PRMT R19, R0, 0x7610, R19 ;  /* 0x0000761000137816 */ /* 0x000fe20000000013 */
[----:B------:R-:W-:Y:S06]  /*4270*/  BRA `(.L_x_2874) ;  /* 0x0000000000b47947 */ /* 0x000fec0003800000 */
.L_x_2891:
        /* <DEDUP_REMOVED lines=14> */
.L_x_2905:
[----:B------:R-:W-:Y:S05]  /*4360*/  BSYNC B0 ;  /* 0x0000000000007941 */ /* 0x000fea0003800000 */
.L_x_2904:
[----:B------:R-:W-:-:S04]  /*4370*/  F2FP.BF16.F32.PACK_AB R0, RZ, R0 ;  /* 0x00000000ff00723e */ /* 0x000fc800000010ff */
[----:B------:R-:W-:Y:S01]  /*4380*/  PRMT R19, R0, 0x7610, R19 ;  /* 0x0000761000137816 */ /* 0x000fe20000000013 */
[----:B------:R-:W-:Y:S06]  /*4390*/  BRA `(.L_x_2874) ;  /* 0x00000000006c7947 */ /* 0x000fec0003800000 */
.L_x_2879:
        /* <DEDUP_REMOVED lines=16> */
.L_x_2906:
[----:B------:R-:W-:Y:S01]  /*44a0*/  PRMT R19, RZ, 0x7610, R19 ;  /* 0x00007610ff137816 */ /* 0x000fe20000000013 */
[----:B------:R-:W-:Y:S06]  /*44b0*/  BRA `(.L_x_2874) ;  /* 0x0000000000247947 */ /* 0x000fec0003800000 */
.L_x_2903:
[----:B------:R-:W2:Y:S02]  /*44c0*/  LDG.E.64 R4, desc[UR36][R4.64] ;  /* 0x0000002404047981 */ /* 0x000ea4000c1e1b00 */
[----:B--2---:R-:W0:Y:S02]  /*44d0*/  I2F.U64 R0, R4 ;  /* 0x0000000400007312 */ /* 0x004e240000301000 */
[----:B0-----:R-:W-:-:S04]  /*44e0*/  F2FP.BF16.F32.PACK_AB R0, RZ, R0 ;  /* 0x00000000ff00723e */ /* 0x001fc800000010ff */
[----:B------:R-:W-:Y:S01]  /*44f0*/  PRMT R19, R0, 0x7610, R19 ;  /* 0x0000761000137816 */ /* 0x000fe20000000013 */
[----:B------:R-:W-:Y:S06]  /*4500*/  BRA `(.L_x_2874) ;  /* 0x0000000000107947 */ /* 0x000fec0003800000 */
.L_x_2902:
[----:B------:R-:W2:Y:S02]  /*4510*/  LDG.E R4, desc[UR36][R4.64] ;  /* 0x0000002404047981 */ /* 0x000ea4000c1e1900 */
[----:B--2---:R-:W-:-:S04]  /*4520*/  I2FP.F32.U32 R0, R4 ;  /* 0x0000000400007245 */ /* 0x004fc80000201000 */
[----:B------:R-:W-:-:S04]  /*4530*/  F2FP.BF16.F32.PACK_AB R0, RZ, R0 ;  /* 0x00000000ff00723e */ /* 0x000fc800000010ff */
[----:B------:R-:W-:-:S07]  /*4540*/  PRMT R19, R0, 0x7610, R19 ;  /* 0x0000761000137816 */ /* 0x000fce0000000013 */
.L_x_2874:
[----:B------:R-:W-:Y:S05]  /*4550*/  BSYNC B6 ;  /* 0x0000000000067941 */ /* 0x000fea0003800000 */
.L_x_2873:
[----:B------:R-:W2:Y:S01]  /*4560*/  S2R R25, SR_TID.X ;  /* 0x0000000000197919 */ /* 0x000ea20000002100 */
[----:B------:R-:W-:Y:S01]  /*4570*/  BSSY B6, `(.L_x_2907) ;  /* 0x0000119000067945 */ /* 0x000fe20003800000 */
[C---:B--2---:R-:W-:Y:S01]  /*4580*/  ISETP.GE.AND P3, PT, R25.reuse, R17, PT ;  /* 0x000000111900720c */ /* 0x044fe20003f66270 */
[C---:B------:R-:W-:Y:S02]  /*4590*/  VIADD R0, R25.reuse, 0x100 ;  /* 0x0000010019007836 */ /* 0x040fe40000000000 */
[----:B------:R-:W-:-:S03]  /*45a0*/  VIADD R26, R25, 0x80 ;  /* 0x00000080191a7836 */ /* 0x000fc60000000000 */
[-C--:B------:R-:W-:Y:S01]  /*45b0*/  ISETP.GE.AND P1, PT, R0, R17.reuse, PT ;  /* 0x000000110000720c */ /* 0x080fe20003f26270 */
[----:B------:R-:W-:Y:S01]  /*45c0*/  VIADD R0, R25, 0x180 ;  /* 0x0000018019007836 */ /* 0x000fe20000000000 */
[----:B------:R-:W-:-:S04]  /*45d0*/  ISETP.GE.AND P0, PT, R26, R17, PT ;  /* 0x000000111a00720c */ /* 0x000fc80003f06270 */
[----:B------:R-:W-:Y:S01]  /*45e0*/  ISETP.GE.AND P2, PT, R0, R17, PT ;  /* 0x000000110000720c */ /* 0x000fe20003f46270 */
[----:B------:R-:W2:Y:S01]  /*45f0*/  @!P3 LDC R3, c[0x0][0x218] ;  /* 0x00008600ff03bb82 */ /* 0x000ea20000000800 */
[----:B-----5:R-:W-:-:S07]  /*4600*/  @!P3 IMAD.U32 R0, R18, 0x10000, RZ ;  /* 0x000100001200b824 */ /* 0x020fce00078e00ff */
[----:B------:R-:W3:Y:S04]  /*4610*/  @!P1 LDC R8, c[0x0][0x218] ;  /* 0x00008600ff089b82 */ /* 0x000ee80000000800 */
[----:B------:R-:W-:-:S04]  /*4620*/  @!P2 IMAD.U32 R19, R19, 0x10000, RZ ;  /* 0x000100001313a824 */ /* 0x000fc800078e00ff */
[----:B------:R-:W4:Y:S08]  /*4630*/  @!P2 LDC R10, c[0x0][0x218] ;  /* 0x00008600ff0aab82 */ /* 0x000f300000000800 */
[----:B------:R-:W4:Y:S01]  /*4640*/  @!P0 LDC R6, c[0x0][0x218] ;  /* 0x00008600ff068b82 */ /* 0x000f220000000800 */
[----:B--2---:R-:W-:Y:S01]  /*4650*/  @!P3 FADD.FTZ R0, R0, R3 ;  /* 0x000000030000b221 */ /* 0x004fe20000010000 */
[----:B------:R-:W-:-:S03]  /*4660*/  @!P1 IMAD.U32 R3, R24, 0x10000, RZ ;  /* 0x0001000018039824 */ /* 0x000fc600078e00ff */
[----:B01----:R0:W1:Y:S01]  /*4670*/  @!P3 MUFU.RSQ R4, R0 ;  /* 0x000000000004b308 */ /* 0x0030620000001400 */
[----:B---3--:R-:W-:Y:S01]  /*4680*/  @!P1 FADD.FTZ R5, R3, R8 ;  /* 0x0000000803059221 */ /* 0x008fe20000010000 */
[----:B------:R-:W-:Y:S02]  /*4690*/  @!P0 IMAD.U32 R3, R16, 0x10000, RZ ;  /* 0x0001000010038824 */ /* 0x000fe400078e00ff */
[----:B------:R-:W2:Y:S04]  /*46a0*/  LDC.U8 R16, c[0x0][0x244] ;  /* 0x00009100ff107b82 */ /* 0x000ea80000000000 */
[----:B------:R0:W3:Y:S01]  /*46b0*/  @!P1 MUFU.RSQ R22, R5 ;  /* 0x0000000500169308 */ /* 0x0000e20000001400 */
[----:B----4-:R-:W-:-:S07]  /*46c0*/  @!P2 FADD.FTZ R19, R19, R10 ;  /* 0x0000000a1313a221 */ /* 0x010fce0000010000 */
[----:B------:R0:W4:Y:S01]  /*46d0*/  @!P2 MUFU.RSQ R24, R19 ;  /* 0x000000130018a308 */ /* 0x0001220000001400 */
[----:B------:R-:W-:-:S07]  /*46e0*/  @!P0 FADD.FTZ R3, R3, R6 ;  /* 0x0000000603038221 */ /* 0x000fce0000010000 */
[----:B------:R0:W0:Y:S01]  /*46f0*/  @!P0 MUFU.RSQ R18, R3 ;  /* 0x0000000300128308 */ /* 0x0000220000001400 */
[----:B-1-3--:R-:W-:Y:S05]  /*4700*/  @P3 BRA `(.L_x_2908) ;  /* 0x0000000c00fc3947 */ /* 0x00afea0003800000 */
[----:B------:R-:W1:Y:S01]  /*4710*/  LDC.64 R8, c[0x0][0x228] ;  /* 0x00008a00ff087b82 */ /* 0x000e620000000a00 */
[----:B0-----:R-:W-:Y:S01]  /*4720*/  IMAD R0, R2, 0x200, R25 ;  /* 0x0000020002007824 */ /* 0x001fe200078e0219 */
[----:B--2---:R-:W-:Y:S01]  /*4730*/  PRMT R5, R16, 0x9910, RZ ;  /* 0x0000991010057816 */ /* 0x004fe200000000ff */
[----:B------:R-:W-:Y:S02]  /*4740*/  ULDC UR4, c[0x0][0x248] ;  /* 0x0000920000047ab9 */ /* 0x000fe40000000800 */
[----:B------:R-:W-:Y:S02]  /*4750*/  IMAD R3, R0, UR4, RZ ;  /* 0x0000000400037c24 */ /* 0x000fe4000f8e02ff */
[----:B------:R-:W-:-:S05]  /*4760*/  IMAD.MOV.U32 R0, RZ, RZ, R5 ;  /* 0x000000ffff007224 */ /* 0x000fca00078e0005 */
[----:B------:R-:W-:Y:S02]  /*4770*/  ISETP.GT.AND P0, PT, R0, 0x9, PT ;  /* 0x000000090000780c */ /* 0x000fe40003f04270 */
[----:B-1----:R-:W-:-:S05]  /*4780*/  IADD3 R8, P1, R3, R8, RZ ;  /* 0x0000000803087210 */ /* 0x002fca0007f3e0ff */
        /* <DEDUP_REMOVED lines=10> */
[----:B------:R-:W0:Y:S01]  /*4830*/  F2I.FTZ.TRUNC.NTZ R3, R4 ;  /* 0x0000000400037305 */ /* 0x000e22000021f100 */
[----:B------:R-:W-:Y:S01]  /*4840*/  IMAD.MOV.U32 R25, RZ, RZ, R26 ;  /* 0x000000ffff197224 */ /* 0x000fe200078e001a */
[----:B0-----:R0:W-:Y:S01]  /*4850*/  STG.E.U8 desc[UR36][R8.64], R3 ;  /* 0x0000000308007986 */ /* 0x0011e2000c101124 */
[----:B------:R-:W-:Y:S05]  /*4860*/  BRA `(.L_x_2908) ;  /* 0x0000000c00a47947 */ /* 0x000fea0003800000 */
.L_x_2912:
[----:B------:R-:W0:Y:S01]  /*4870*/  F2I.S64.TRUNC R4, R4 ;  /* 0x0000000400047311 */ /* 0x000e22000020d900 */
[----:B------:R-:W-:Y:S02]  /*4880*/  IMAD.MOV.U32 R25, RZ, RZ, R26 ;  /* 0x000000ffff197224 */ /* 0x000fe400078e001a */
[----:B0-----:R-:W-:-:S05]  /*4890*/  IMAD.MOV.U32 R3, RZ, RZ, R4 ;  /* 0x000000ffff037224 */ /* 0x001fca00078e0004 */
[----:B------:R0:W-:Y:S01]  /*48a0*/  STG.E.U8 desc[UR36][R8.64], R3 ;  /* 0x0000000308007986 */ /* 0x0001e2000c101124 */
[----:B------:R-:W-:Y:S05]  /*48b0*/  BRA `(.L_x_2908) ;  /* 0x0000000c00907947 */ /* 0x000fea0003800000 */
.L_x_2911:
[----:B------:R-:W-:-:S13]  /*48c0*/  ISETP.NE.AND P0, PT, R0, 0x2, PT ;  /* 0x000000020000780c */ /* 0x000fda0003f05270 */
[----:B------:R-:W-:Y:S05]  /*48d0*/  @!P0 BRA `(.L_x_2914) ;  /* 0x0000000000308947 */ /* 0x000fea0003800000 */
[----:B------:R-:W-:-:S13]  /*48e0*/  ISETP.NE.AND P0, PT, R0, 0x3, PT ;  /* 0x000000030000780c */ /* 0x000fda0003f05270 */
[----:B------:R-:W-:Y:S05]  /*48f0*/  @!P0 BRA `(.L_x_2915) ;  /* 0x0000000000188947 */ /* 0x000fea0003800000 */
[----:B------:R-:W-:-:S13]  /*4900*/  ISETP.NE.AND P0, PT, R0, 0x4, PT ;  /* 0x000000040000780c */ /* 0x000fda0003f05270 */
[----:B------:R-:W-:Y:S05]  /*4910*/  @P0 BRA `(.L_x_2913) ;  /* 0x0000000c00140947 */ /* 0x000fea0003800000 */
[----:B------:R-:W0:Y:S01]  /*4920*/  F2I.S64.TRUNC R4, R4 ;  /* 0x0000000400047311 */ /* 0x000e22000020d900 */
[----:B------:R-:W-:Y:S01]  /*4930*/  IMAD.MOV.U32 R25, RZ, RZ, R26 ;  /* 0x000000ffff197224 */ /* 0x000fe200078e001a */
[----:B0-----:R0:W-:Y:S01]  /*4940*/  STG.E.64 desc[UR36][R8.64], R4 ;  /* 0x0000000408007986 */ /* 0x0011e2000c101b24 */
[----:B------:R-:W-:Y:S05]  /*4950*/  BRA `(.L_x_2908) ;  /* 0x0000000c00687947 */ /* 0x000fea0003800000 */
.L_x_2915:
[----:B------:R-:W0:Y:S01]  /*4960*/  F2I.FTZ.TRUNC.NTZ R3, R4 ;  /* 0x0000000400037305 */ /* 0x000e22000021f100 */
[----:B------:R-:W-:Y:S01]  /*4970*/  IMAD.MOV.U32 R25, RZ, RZ, R26 ;  /* 0x000000ffff197224 */ /* 0x000fe200078e001a */
[----:B0-----:R0:W-:Y:S01]  /*4980*/  STG.E desc[UR36][R8.64], R3 ;  /* 0x0000000308007986 */ /* 0x0011e2000c101924 */
[----:B------:R-:W-:Y:S05]  /*4990*/  BRA `(.L_x_2908) ;  /* 0x0000000c00587947 */ /* 0x000fea0003800000 */
.L_x_2914:
[----:B------:R-:W0:Y:S01]  /*49a0*/  F2I.FTZ.TRUNC.NTZ R3, R4 ;  /* 0x0000000400037305 */ /* 0x000e22000021f100 */
[----:B------:R-:W-:Y:S01]  /*49b0*/  IMAD.MOV.U32 R25, RZ, RZ, R26 ;  /* 0x000000ffff197224 */ /* 0x000fe200078e001a */
[----:B0-----:R0:W-:Y:S01]  /*49c0*/  STG.E.U16 desc[UR36][R8.64], R3 ;  /* 0x0000000308007986 */ /* 0x0011e2000c101524 */
[----:B------:R-:W-:Y:S05]  /*49d0*/  BRA `(.L_x_2908) ;  /* 0x0000000c00487947 */ /* 0x000fea0003800000 */
.L_x_2910:
[----:B------:R-:W-:-:S13]  /*49e0*/  ISETP.GT.AND P0, PT, R0, 0x6, PT ;  /* 0x000000060000780c */ /* 0x000fda0003f04270 */
[----:B------:R-:W-:Y:S05]  /*49f0*/  @P0 BRA `(.L_x_2916) ;  /* 0x00000000002c0947 */ /* 0x000fea0003800000 */
[----:B------:R-:W-:-:S13]  /*4a00*/  ISETP.NE.AND P0, PT, R0, 0x5, PT ;  /* 0x000000050000780c */ /* 0x000fda0003f05270 */
[----:B------:R-:W-:Y:S05]  /*4a10*/  @!P0 BRA `(.L_x_2917) ;  /* 0x0000000000148947 */ /* 0x000fea0003800000 */
[----:B------:R-:W-:-:S13]  /*4a20*/  ISETP.NE.AND P0, PT, R0, 0x6, PT ;  /* 0x000000060000780c */ /* 0x000fda0003f05270 */
[----:B------:R-:W-:Y:S05]  /*4a30*/  @P0 BRA `(.L_x_2913) ;  /* 0x0000000800cc0947 */ /* 0x000fea0003800000 */
[----:B------:R0:W-:Y:S01]  /*4a40*/  STG.E desc[UR36][R8.64], R4 ;  /* 0x0000000408007986 */ /* 0x0001e2000c101924 */
[----:B------:R-:W-:Y:S01]  /*4a50*/  IMAD.MOV.U32 R25, RZ, RZ, R26 ;  /* 0x000000ffff197224 */ /* 0x000fe200078e001a */
[----:B------:R-:W-:Y:S06]  /*4a60*/  BRA `(.L_x_2908) ;  /* 0x0000000c00247947 */ /* 0x000fec0003800000 */
.L_x_2917:
[----:B------:R-:W-:Y:S01]  /*4a70*/  F2FP.F16.F32.PACK_AB R4, RZ, R4 ;  /* 0x00000004ff04723e */ /* 0x000fe200000000ff */
[----:B------:R-:W-:-:S04]  /*4a80*/  IMAD.MOV.U32 R25, RZ, RZ, R26 ;  /* 0x000000ffff197224 */ /* 0x000fc800078e001a */
[----:B------:R0:W-:Y:S01]  /*4a90*/  STG.E.U16 desc[UR36][R8.64], R4 ;  /* 0x0000000408007986 */ /* 0x0001e2000c101524 */
[----:B------:R-:W-:Y:S05]  /*4aa0*/  BRA `(.L_x_2908) ;  /* 0x0000000c00147947 */ /* 0x000fea0003800000 */
.L_x_2916:
[----:B------:R-:W-:-:S13]  /*4ab0*/  ISETP.NE.AND P0, PT, R0, 0x7, PT ;  /* 0x000000070000780c */ /* 0x000fda0003f05270 */
[----:B------:R-:W-:Y:S05]  /*4ac0*/  @!P0 BRA `(.L_x_2918) ;  /* 0x0000000000348947 */ /* 0x000fea0003800000 */
[----:B------:R-:W-:-:S13]  /*4ad0*/  ISETP.NE.AND P0, PT, R0, 0x8, PT ;  /* 0x000000080000780c */ /* 0x000fda0003f05270 */
[----:B------:R-:W-:Y:S05]  /*4ae0*/  @!P0 BRA `(.L_x_2919) ;  /* 0x0000000000188947 */ /* 0x000fea0003800000 */
[----:B------:R-:W-:-:S13]  /*4af0*/  ISETP.NE.AND P0, PT, R0, 0x9, PT ;  /* 0x000000090000780c */ /* 0x000fda0003f05270 */
[----:B------:R-:W-:Y:S05]  /*4b00*/  @P0 BRA `(.L_x_2913) ;  /* 0x0000000800980947 */ /* 0x000fea0003800000 */
[----:B------:R-:W-:Y:S02]  /*4b10*/  IMAD.MOV.U32 R5, RZ, RZ, RZ ;  /* 0x000000ffff057224 */ /* 0x000fe400078e00ff */
[----:B------:R-:W-:-:S03]  /*4b20*/  IMAD.MOV.U32 R25, RZ, RZ, R26 ;  /* 0x000000ffff197224 */ /* 0x000fc600078e001a */
[----:B------:R0:W-:Y:S01]  /*4b30*/  STG.E.64 desc[UR36][R8.64], R4 ;  /* 0x0000000408007986 */ /* 0x0001e2000c101b24 */
[----:B------:R-:W-:Y:S05]  /*4b40*/  BRA `(.L_x_2908) ;  /* 0x0000000800ec7947 */ /* 0x000fea0003800000 */
.L_x_2919:
[----:B------:R-:W-:Y:S01]  /*4b50*/  F2FP.F16.F32.PACK_AB R3, RZ, R4 ;  /* 0x00000004ff03723e */ /* 0x000fe200000000ff */
[----:B------:R-:W-:-:S03]  /*4b60*/  IMAD.MOV.U32 R25, RZ, RZ, R26 ;  /* 0x000000ffff197224 */ /* 0x000fc600078e001a */
[----:B------:R-:W-:-:S05]  /*4b70*/  PRMT R3, R3, 0x5410, RZ ;  /* 0x0000541003037816 */ /* 0x000fca00000000ff */
[----:B------:R0:W-:Y:S01]  /*4b80*/  STG.E desc[UR36][R8.64], R3 ;  /* 0x0000000308007986 */ /* 0x0001e2000c101924 */
[----:B------:R-:W-:Y:S05]  /*4b90*/  BRA `(.L_x_2908) ;  /* 0x0000000800d87947 */ /* 0x000fea0003800000 */
.L_x_2918:
[----:B------:R-:W-:Y:S01]  /*4ba0*/  FMUL.FTZ R4, R4, 1 ;  /* 0x3f80000004047820 */ /* 0x000fe20000410000 */
[----:B------:R-:W-:-:S05]  /*4bb0*/  IMAD.MOV.U32 R25, RZ, RZ, R26 ;  /* 0x000000ffff197224 */ /* 0x000fca00078e001a */
[----:B------:R-:W0:Y:S02]  /*4bc0*/  F2F.F64.F32 R4, R4 ;  /* 0x0000000400047310 */ /* 0x000e240000201800 */
[----:B0-----:R0:W-:Y:S01]  /*4bd0*/  STG.E.64 desc[UR36][R8.64], R4 ;  /* 0x0000000408007986 */ /* 0x0011e2000c101b24 */
[----:B------:R-:W-:Y:S05]  /*4be0*/  BRA `(.L_x_2908) ;  /* 0x0000000800c47947 */ /* 0x000fea0003800000 */
.L_x_2909:
        /* <DEDUP_REMOVED lines=8> */
[----:B------:R-:W-:Y:S01]  /*4c70*/  FSETP.NEU.FTZ.AND P0, PT, R4, RZ, PT ;  /* 0x000000ff0400720b */ /* 0x000fe20003f1d000 */
[----:B------:R-:W-:-:S03]  /*4c80*/  IMAD.MOV.U32 R25, RZ, RZ, R26 ;  /* 0x000000ffff197224 */ /* 0x000fc600078e001a */
[----:B------:R-:W-:-:S05]  /*4c90*/  SEL R3, RZ, 0x1, !P0 ;  /* 0x00000001ff037807 */ /* 0x000fca0004000000 */
[----:B------:R0:W-:Y:S01]  /*4ca0*/  STG.E.U8 desc[UR36][R8.64], R3 ;  /* 0x0000000308007986 */ /* 0x0001e2000c101124 */
[----:B------:R-:W-:Y:S05]  /*4cb0*/  BRA `(.L_x_2908) ;  /* 0x0000000800907947 */ /* 0x000fea0003800000 */
.L_x_2922:
[----:B------:R-:W-:Y:S01]  /*4cc0*/  FMUL.FTZ R4, R4, 1 ;  /* 0x3f80000004047820 */ /* 0x000fe20000410000 */
[----:B------:R-:W-:Y:S01]  /*4cd0*/  CS2R R6, SRZ ;  /* 0x0000000000067805 */ /* 0x000fe2000001ff00 */
[----:B------:R-:W-:-:S04]  /*4ce0*/  IMAD.MOV.U32 R25, RZ, RZ, R26 ;  /* 0x000000ffff197224 */ /* 0x000fc800078e001a */
[----:B------:R-:W0:Y:S02]  /*4cf0*/  F2F.F64.F32 R4, R4 ;  /* 0x0000000400047310 */ /* 0x000e240000201800 */
[----:B0-----:R0:W-:Y:S01]  /*4d00*/  STG.E.128 desc[UR36][R8.64], R4 ;  /* 0x0000000408007986 */ /* 0x0011e2000c101d24 */
[----:B------:R-:W-:Y:S05]  /*4d10*/  BRA `(.L_x_2908) ;  /* 0x0000000800787947 */ /* 0x000fea0003800000 */
.L_x_2921:
        /* <DEDUP_REMOVED lines=20> */
.L_x_2926:
[----:B------:R-:W-:Y:S05]  /*4e60*/  BSYNC B0 ;  /* 0x0000000000007941 */ /* 0x000fea0003800000 */
.L_x_2925:
[----:B------:R-:W-:Y:S01]  /*4e70*/  LOP3.LUT R5, R0, R5, RZ, 0xfc, !PT ;  /* 0x0000000500057212 */ /* 0x000fe200078efcff */
[----:B------:R-:W-:-:S04]  /*4e80*/  IMAD.MOV.U32 R25, RZ, RZ, R26 ;  /* 0x000000ffff197224 */ /* 0x000fc800078e001a */
[----:B------:R0:W-:Y:S01]  /*4e90*/  STG.E.U8 desc[UR36][R8.64], R5 ;  /* 0x0000000508007986 */ /* 0x0001e2000c101124 */
[----:B------:R-:W-:Y:S05]  /*4ea0*/  BRA `(.L_x_2908) ;  /* 0x0000000800147947 */ /* 0x000fea0003800000 */
.L_x_2924:
        /* <DEDUP_REMOVED lines=12> */
.L_x_2928:
[----:B------:R-:W-:Y:S01]  /*4f70*/  IMAD.MOV.U32 R0, RZ, RZ, 0x7f ;  /* 0x0000007fff007424 */ /* 0x000fe200078e00ff */
[----:B------:R-:W-:-:S04]  /*4f80*/  ISETP.GT.U32.AND P0, PT, R5, 0x7f800000, PT ;  /* 0x7f8000000500780c */ /* 0x000fc80003f04070 */
[----:B------:R-:W-:-:S09]  /*4f90*/  SEL R0, R0, 0x7c, P0 ;  /* 0x0000007c00007807 */ /* 0x000fd20000000000 */
.L_x_2929:
[----:B------:R-:W-:Y:S05]  /*4fa0*/  BSYNC B0 ;  /* 0x0000000000007941 */ /* 0x000fea0003800000 */
.L_x_2927:
[----:B------:R-:W-:Y:S01]  /*4fb0*/  LOP3.LUT R4, R4, 0x80000000, RZ, 0xc0, !PT ;  /* 0x8000000004047812 */ /* 0x000fe200078ec0ff */
[----:B------:R-:W-:-:S03]  /*4fc0*/  IMAD.MOV.U32 R25, RZ, RZ, R26 ;  /* 0x000000ffff197224 */ /* 0x000fc600078e001a */
[----:B------:R-:W-:-:S04]  /*4fd0*/  SHF.R.U32.HI R3, RZ, 0x18, R4 ;  /* 0x00000018ff037819 */ /* 0x000fc80000011604 */
[----:B------:R-:W-:-:S05]  /*4fe0*/  LOP3.LUT R3, R0, R3, RZ, 0xfc, !PT ;  /* 0x0000000300037212 */ /* 0x000fca00078efcff */
[----:B------:R0:W-:Y:S01]  /*4ff0*/  STG.E.U8 desc[UR36][R8.64], R3 ;  /* 0x0000000308007986 */ /* 0x0001e2000c101124 */
[----:B------:R-:W-:Y:S05]  /*5000*/  BRA `(.L_x_2908) ;  /* 0x0000000400bc7947 */ /* 0x000fea0003800000 */
.L_x_2923:
[----:B------:R-:W-:Y:S01]  /*5010*/  F2FP.BF16.F32.PACK_AB R4, RZ, R4 ;  /* 0x00000004ff04723e */ /* 0x000fe200000010ff */
[----:B------:R-:W-:-:S04]  /*5020*/  IMAD.MOV.U32 R25, RZ, RZ, R26 ;  /* 0x000000ffff197224 */ /* 0x000fc800078e001a */
[----:B------:R0:W-:Y:S01]  /*5030*/  STG.E.U16 desc[UR36][R8.64], R4 ;  /* 0x0000000408007986 */ /* 0x0001e2000c101524 */
[----:B------:R-:W-:Y:S05]  /*5040*/  BRA `(.L_x_2908) ;  /* 0x0000000400ac7947 */ /* 0x000fea0003800000 */
.L_x_2920:
        /* <DEDUP_REMOVED lines=8> */
[----:B------:R-:W0:Y:S01]  /*50d0*/  F2I.FTZ.U32.TRUNC.NTZ R3, R4 ;  /* 0x0000000400037305 */ /* 0x000e22000021f000 */
[----:B------:R-:W-:Y:S01]  /*50e0*/  IMAD.MOV.U32 R25, RZ, RZ, R26 ;  /* 0x000000ffff197224 */ /* 0x000fe200078e001a */
[----:B0-----:R0:W-:Y:S01]  /*50f0*/  STG.E.U16 desc[UR36][R8.64], R3 ;  /* 0x0000000308007986 */ /* 0x0011e2000c101524 */
[----:B------:R-:W-:Y:S05]  /*5100*/  BRA `(.L_x_2908) ;  /* 0x00000004007c7947 */ /* 0x000fea0003800000 */
.L_x_2932:
        /* <DEDUP_REMOVED lines=12> */
[----:B------:R-:W-:-:S05]  /*51d0*/  FADD.FTZ R0, R5, 8192 ;  /* 0x4600000005007421 */ /* 0x000fca0000010000 */
[----:B------:R-:W-:Y:S02]  /*51e0*/  LOP3.LUT P0, R3, R0, 0xff, RZ, 0xc0, !PT ;  /* 0x000000ff00037812 */ /* 0x000fe4000780c0ff */
[----:B------:R-:W-:-:S11]  /*51f0*/  PRMT R0, RZ, 0x7610, R0 ;  /* 0x00007610ff007816 */ /* 0x000fd60000000000 */
[----:B------:R-:W-:Y:S05]  /*5200*/  @!P0 BRA `(.L_x_2934) ;  /* 0x0000000000108947 */ /* 0x000fea0003800000 */
.L_x_2935:
[----:B------:R-:W-:-:S04]  /*5210*/  LOP3.LUT R4, R4, 0x80000000, RZ, 0xc0, !PT ;  /* 0x8000000004047812 */ /* 0x000fc800078ec0ff */
[----:B------:R-:W-:-:S04]  /*5220*/  SHF.R.U32.HI R4, RZ, 0x18, R4 ;  /* 0x00000018ff047819 */ /* 0x000fc80000011604 */
[----:B------:R-:W-:-:S04]  /*5230*/  LOP3.LUT R3, R3, R4, RZ, 0xfc, !PT ;  /* 0x0000000403037212 */ /* 0x000fc800078efcff */
[----:B------:R-:W-:-:S07]  /*5240*/  PRMT R0, R3, 0x7610, R0 ;  /* 0x0000761003007816 */ /* 0x000fce0000000000 */
.L_x_2934:
[----:B------:R-:W-:Y:S05]  /*5250*/  BSYNC B0 ;  /* 0x0000000000007941 */ /* 0x000fea0003800000 */
.L_x_2933:
[----:B------:R0:W-:Y:S01]  /*5260*/  STG.E.U8 desc[UR36][R8.64], R0 ;  /* 0x0000000008007986 */ /* 0x0001e2000c101124 */
[----:B------:R-:W-:Y:S01]  /*5270*/  IMAD.MOV.U32 R25, RZ, RZ, R26 ;  /* 0x000000ffff197224 */ /* 0x000fe200078e001a */
[----:B------:R-:W-:Y:S06]  /*5280*/  BRA `(.L_x_2908) ;  /* 0x00000004001c7947 */ /* 0x000fec0003800000 */
.L_x_2931:
        /* <DEDUP_REMOVED lines=16> */
.L_x_2938:
[----:B------:R-:W-:-:S04]  /*5390*/  LOP3.LUT R4, R4, 0x80000000, RZ, 0xc0, !PT ;  /* 0x8000000004047812 */ /* 0x000fc800078ec0ff */
[----:B------:R-:W-:-:S04]  /*53a0*/  SHF.R.U32.HI R4, RZ, 0x18, R4 ;  /* 0x00000018ff047819 */ /* 0x000fc80000011604 */
[----:B------:R-:W-:-:S04]  /*53b0*/  LOP3.LUT R3, R3, R4, RZ, 0xfc, !PT ;  /* 0x0000000403037212 */ /* 0x000fc800078efcff */
[----:B------:R-:W-:-:S07]  /*53c0*/  PRMT R0, R3, 0x7610, R0 ;  /* 0x0000761003007816 */ /* 0x000fce0000000000 */
.L_x_2937:
[----:B------:R-:W-:Y:S05]  /*53d0*/  BSYNC B0 ;  /* 0x0000000000007941 */ /* 0x000fea0003800000 */
.L_x_2936:
[----:B------:R0:W-:Y:S01]  /*53e0*/  STG.E.U8 desc[UR36][R8.64], R0 ;  /* 0x0000000008007986 */ /* 0x0001e2000c101124 */
[----:B------:R-:W-:Y:S01]  /*53f0*/  IMAD.MOV.U32 R25, RZ, RZ, R26 ;  /* 0x000000ffff197224 */ /* 0x000fe200078e001a */
[----:B------:R-:W-:Y:S06]  /*5400*/  BRA `(.L_x_2908) ;  /* 0x0000000000bc7947 */ /* 0x000fec0003800000 */
.L_x_2930:
[----:B------:R-:W-:-:S13]  /*5410*/  ISETP.NE.AND P0, PT, R0, 0x1c, PT ;  /* 0x0000001c0000780c */ /* 0x000fda0003f05270 */
[----:B------:R-:W-:Y:S05]  /*5420*/  @!P0 BRA `(.L_x_2939) ;  /* 0x0000000000a88947 */ /* 0x000fea0003800000 */
[----:B------:R-:W-:-:S13]  /*5430*/  ISETP.NE.AND P0, PT, R0, 0x1d, PT ;  /* 0x0000001d0000780c */ /* 0x000fda0003f05270 */
[----:B------:R-:W-:Y:S05]  /*5440*/  @!P0 BRA `(.L_x_2940) ;  /* 0x0000000000908947 */ /* 0x000fea0003800000 */
[----:B------:R-:W-:-:S13]  /*5450*/  ISETP.NE.AND P0, PT, R0, 0x2c, PT ;  /* 0x0000002c0000780c */ /* 0x000fda0003f05270 */
[----:B------:R-:W-:Y:S05]  /*5460*/  @P0 BRA `(.L_x_2913) ;  /* 0x0000000000400947 */ /* 0x000fea0003800000 */
[----:B------:R-:W-:Y:S01]  /*5470*/  SHF.R.U32.HI R5, RZ, 0x17, R4 ;  /* 0x00000017ff057819 */ /* 0x000fe20000011604 */
[----:B------:R-:W-:-:S03]  /*5480*/  IMAD.MOV.U32 R25, RZ, RZ, R26 ;  /* 0x000000ffff197224 */ /* 0x000fc600078e001a */
        /* <DEDUP_REMOVED lines=14> */
.L_x_2913:
        /* <DEDUP_REMOVED lines=15> */
[----:B0---4-:R-:W-:Y:S05]  /*5660*/  CALL.ABS.NOINC R14 ;  /* 0x000000000e007343 */ /* 0x011fea0003c00000 */
.L_x_2941:
[----:B------:R-:W-:Y:S01]  /*5670*/  IMAD.MOV.U32 R25, RZ, RZ, R26 ;  /* 0x000000ffff197224 */ /* 0x000fe200078e001a */
[----:B------:R-:W-:Y:S06]  /*5680*/  BRA `(.L_x_2908) ;  /* 0x00000000001c7947 */ /* 0x000fec0003800000 */
.L_x_2940:
[----:B------:R-:W0:Y:S01]  /*5690*/  F2I.U64.TRUNC R4, R4 ;  /* 0x0000000400047311 */ /* 0x000e22000020d800 */
[----:B------:R-:W-:Y:S01]  /*56a0*/  IMAD.MOV.U32 R25, RZ, RZ, R26 ;  /* 0x000000ffff197224 */ /* 0x000fe200078e001a */
[----:B0-----:R0:W-:Y:S01]  /*56b0*/  STG.E.64 desc[UR36][R8.64], R4 ;  /* 0x0000000408007986 */ /* 0x0011e2000c101b24 */
[----:B------:R-:W-:Y:S05]  /*56c0*/  BRA `(.L_x_2908) ;  /* 0x00000000000c7947 */ /* 0x000fea0003800000 */
.L_x_2939:
[----:B------:R-:W0:Y:S01]  /*56d0*/  F2I.FTZ.U32.TRUNC.NTZ R3, R4 ;  /* 0x0000000400037305 */ /* 0x000e22000021f000 */
[----:B------:R-:W-:Y:S01]  /*56e0*/  IMAD.MOV.U32 R25, RZ, RZ, R26 ;  /* 0x000000ffff197224 */ /* 0x000fe200078e001a */
[----:B0-----:R1:W-:Y:S06]  /*56f0*/  STG.E desc[UR36][R8.64], R3 ;  /* 0x0000000308007986 */ /* 0x0013ec000c101924 */
.L_x_2908:
[----:B------:R-:W-:Y:S05]  /*5700*/  BSYNC B6 ;  /* 0x0000000000067941 */ /* 0x000fea0003800000 */
.L_x_2907:
[----:B------:R-:W-:Y:S01]  /*5710*/  ISETP.GE.AND P0, PT, R25, R17, PT ;  /* 0x000000111900720c */ /* 0x000fe20003f06270 */
[----:B------:R-:W-:-:S12]  /*5720*/  BSSY B6, `(.L_x_2942) ;  /* 0x00001d8000067945 */ /* 0x000fd80003800000 */
[----:B------:R-:W-:Y:S05]  /*5730*/  @P0 BRA `(.L_x_2943) ;  /* 0x0000001c00580947 */ /* 0x000fea0003800000 */
[----:B01-3--:R-:W0:Y:S01]  /*5740*/  LDC.64 R8, c[0x0][0x228] ;  /* 0x00008a00ff087b82 */ /* 0x00be220000000a00 */
[----:B------:R-:W-:Y:S01]  /*5750*/  IMAD R0, R2, 0x200, R25 ;  /* 0x0000020002007824 */ /* 0x000fe200078e0219 */
[----:B--2---:R-:W-:Y:S01]  /*5760*/  PRMT R4, R16, 0x9910, RZ ;  /* 0x0000991010047816 */ /* 0x004fe200000000ff */
        /* <DEDUP_REMOVED lines=18> */
.L_x_2947:
[----:B------:R-:W0:Y:S02]  /*5890*/  F2I.S64.TRUNC R18, R18 ;  /* 0x0000001200127311 */ /* 0x000e24000020d900 */
[----:B0-----:R-:W-:-:S05]  /*58a0*/  IMAD.MOV.U32 R3, RZ, RZ, R18 ;  /* 0x000000ffff037224 */ /* 0x001fca00078e0012 */
[----:B------:R0:W-:Y:S01]  /*58b0*/  STG.E.U8 desc[UR36][R8.64], R3 ;  /* 0x0000000308007986 */ /* 0x0001e2000c101124 */
[----:B------:R-:W-:Y:S05]  /*58c0*/  BRA `(.L_x_2949) ;  /* 0x0000000c00407947 */ /* 0x000fea0003800000 */
.L_x_2946:
        /* <DEDUP_REMOVED lines=9> */
.L_x_2951:
[----:B------:R-:W0:Y:S02]  /*5960*/  F2I.FTZ.TRUNC.NTZ R3, R18 ;  /* 0x0000001200037305 */ /* 0x000e24000021f100 */
[----:B0-----:R0:W-:Y:S01]  /*5970*/  STG.E desc[UR36][R8.64], R3 ;  /* 0x0000000308007986 */ /* 0x0011e2000c101924 */
[----:B------:R-:W-:Y:S05]  /*5980*/  BRA `(.L_x_2949) ;  /* 0x0000000c00107947 */ /* 0x000fea0003800000 */
.L_x_2950:
[----:B------:R-:W0:Y:S02]  /*5990*/  F2I.FTZ.TRUNC.NTZ R3, R18 ;  /* 0x0000001200037305 */ /* 0x000e24000021f100 */
[----:B0-----:R0:W-:Y:S01]  /*59a0*/  STG.E.U16 desc[UR36][R8.64], R3 ;  /* 0x0000000308007986 */ /* 0x0011e2000c101524 */
[----:B------:R-:W-:Y:S05]  /*59b0*/  BRA `(.L_x_2949) ;  /* 0x0000000c00047947 */ /* 0x000fea0003800000 */
.L_x_2945:
        /* <DEDUP_REMOVED lines=8> */
.L_x_2953:
[----:B------:R-:W-:-:S05]  /*5a40*/  F2FP.F16.F32.PACK_AB R18, RZ, R18 ;  /* 0x00000012ff12723e */ /* 0x000fca00000000ff */
[----:B------:R0:W-:Y:S01]  /*5a50*/  STG.E.U16 desc[UR36][R8.64], R18 ;  /* 0x0000001208007986 */ /* 0x0001e2000c101524 */
[----:B------:R-:W-:Y:S05]  /*5a60*/  BRA `(.L_x_2949) ;  /* 0x0000000800d87947 */ /* 0x000fea0003800000 */
.L_x_2952:
        /* <DEDUP_REMOVED lines=9> */
.L_x_2955:
[----:B------:R-:W-:-:S04]  /*5b00*/  F2FP.F16.F32.PACK_AB R3, RZ, R18 ;  /* 0x00000012ff03723e */ /* 0x000fc800000000ff */
[----:B------:R-:W-:-:S05]  /*5b10*/  PRMT R3, R3, 0x5410, RZ ;  /* 0x0000541003037816 */ /* 0x000fca00000000ff */
[----:B------:R0:W-:Y:S01]  /*5b20*/  STG.E desc[UR36][R8.64], R3 ;  /* 0x0000000308007986 */ /* 0x0001e2000c101924 */
[----:B------:R-:W-:Y:S05]  /*5b30*/  BRA `(.L_x_2949) ;  /* 0x0000000800a47947 */ /* 0x000fea0003800000 */
.L_x_2954:
[----:B------:R-:W-:-:S06]  /*5b40*/  FMUL.FTZ R4, R18, 1 ;  /* 0x3f80000012047820 */ /* 0x000fcc0000410000 */
[----:B------:R-:W0:Y:S02]  /*5b50*/  F2F.F64.F32 R4, R4 ;  /* 0x0000000400047310 */ /* 0x000e240000201800 */
[----:B0-----:R0:W-:Y:S01]  /*5b60*/  STG.E.64 desc[UR36][R8.64], R4 ;  /* 0x0000000408007986 */ /* 0x0011e2000c101b24 */
[----:B------:R-:W-:Y:S05]  /*5b70*/  BRA `(.L_x_2949) ;  /* 0x0000000800947947 */ /* 0x000fea0003800000 */
.L_x_2944:
        /* <DEDUP_REMOVED lines=12> */
.L_x_2958:
[----:B------:R-:W-:Y:S01]  /*5c40*/  FMUL.FTZ R4, R18, 1 ;  /* 0x3f80000012047820 */ /* 0x000fe20000410000 */
[----:B------:R-:W-:-:S05]  /*5c50*/  CS2R R6, SRZ ;  /* 0x0000000000067805 */ /* 0x000fca000001ff00 */
[----:B------:R-:W0:Y:S02]  /*5c60*/  F2F.F64.F32 R4, R4 ;  /* 0x0000000400047310 */ /* 0x000e240000201800 */
[----:B0-----:R0:W-:Y:S01]  /*5c70*/  STG.E.128 desc[UR36][R8.64], R4 ;  /* 0x0000000408007986 */ /* 0x0011e2000c101d24 */
[----:B------:R-:W-:Y:S05]  /*5c80*/  BRA `(.L_x_2949) ;  /* 0x0000000800507947 */ /* 0x000fea0003800000 */
.L_x_2957:
        /* <DEDUP_REMOVED lines=20> */
.L_x_2962:
[----:B------:R-:W-:Y:S05]  /*5dd0*/  BSYNC B0 ;  /* 0x0000000000007941 */ /* 0x000fea0003800000 */
.L_x_2961:
[----:B------:R-:W-:-:S05]  /*5de0*/  LOP3.LUT R5, R0, R5, RZ, 0xfc, !PT ;  /* 0x0000000500057212 */ /* 0x000fca00078efcff */
[----:B------:R0:W-:Y:S01]  /*5df0*/  STG.E.U8 desc[UR36][R8.64], R5 ;  /* 0x0000000508007986 */ /* 0x0001e2000c101124 */
[----:B------:R-:W-:Y:S05]  /*5e00*/  BRA `(.L_x_2949) ;  /* 0x0000000400f07947 */ /* 0x000fea0003800000 */
.L_x_2960:
        /* <DEDUP_REMOVED lines=12> */
.L_x_2964:
[----:B------:R-:W-:Y:S01]  /*5ed0*/  IMAD.MOV.U32 R0, RZ, RZ, 0x7f ;  /* 0x0000007fff007424 */ /* 0x000fe200078e00ff */
[----:B------:R-:W-:-:S04]  /*5ee0*/  ISETP.GT.U32.AND P0, PT, R4, 0x7f800000, PT ;  /* 0x7f8000000400780c */ /* 0x000fc80003f04070 */
[----:B------:R-:W-:-:S09]  /*5ef0*/  SEL R0, R0, 0x7c, P0 ;  /* 0x0000007c00007807 */ /* 0x000fd20000000000 */
.L_x_2965:
[----:B------:R-:W-:Y:S05]  /*5f00*/  BSYNC B0 ;  /* 0x0000000000007941 */ /* 0x000fea0003800000 */
.L_x_2963:
[----:B------:R-:W-:-:S04]  /*5f10*/  LOP3.LUT R18, R18, 0x80000000, RZ, 0xc0, !PT ;  /* 0x8000000012127812 */ /* 0x000fc800078ec0ff */
[----:B------:R-:W-:-:S04]  /*5f20*/  SHF.R.U32.HI R3, RZ, 0x18, R18 ;  /* 0x00000018ff037819 */ /* 0x000fc80000011612 */
[----:B------:R-:W-:-:S05]  /*5f30*/  LOP3.LUT R3, R0, R3, RZ, 0xfc, !PT ;  /* 0x0000000300037212 */ /* 0x000fca00078efcff */
[----:B------:R0:W-:Y:S01]  /*5f40*/  STG.E.U8 desc[UR36][R8.64], R3 ;  /* 0x0000000308007986 */ /* 0x0001e2000c101124 */
[----:B------:R-:W-:Y:S05]  /*5f50*/  BRA `(.L_x_2949) ;  /* 0x00000004009c7947 */ /* 0x000fea0003800000 */
.L_x_2959:
[----:B------:R-:W-:-:S05]  /*5f60*/  F2FP.BF16.F32.PACK_AB R18, RZ, R18 ;  /* 0x00000012ff12723e */ /* 0x000fca00000010ff */
[----:B------:R0:W-:Y:S01]  /*5f70*/  STG.E.U16 desc[UR36][R8.64], R18 ;  /* 0x0000001208007986 */ /* 0x0001e2000c101524 */
[----:B------:R-:W-:Y:S05]  /*5f80*/  BRA `(.L_x_2949) ;  /* 0x0000000400907947 */ /* 0x000fea0003800000 */
.L_x_2956:
        /* <DEDUP_REMOVED lines=11> */
.L_x_2968:
        /* <DEDUP_REMOVED lines=16> */
.L_x_2971:
[----:B------:R-:W-:-:S04]  /*6140*/  LOP3.LUT R18, R18, 0x80000000, RZ, 0xc0, !PT ;  /* 0x8000000012127812 */ /* 0x000fc800078ec0ff */
[----:B------:R-:W-:-:S04]  /*6150*/  SHF.R.U32.HI R3, RZ, 0x18, R18 ;  /* 0x00000018ff037819 */ /* 0x000fc80000011612 */
[----:B------:R-:W-:-:S04]  /*6160*/  LOP3.LUT R0, R0, R3, RZ, 0xfc, !PT ;  /* 0x0000000300007212 */ /* 0x000fc800078efcff */
[----:B------:R-:W-:-:S07]  /*6170*/  PRMT R4, R0, 0x7610, R4 ;  /* 0x0000761000047816 */ /* 0x000fce0000000004 */
.L_x_2970:
[----:B------:R-:W-:Y:S05]  /*6180*/  BSYNC B0 ;  /* 0x0000000000007941 */ /* 0x000fea0003800000 */
.L_x_2969:
[----:B------:R3:W-:Y:S01]  /*6190*/  STG.E.U8 desc[UR36][R8.64], R4 ;  /* 0x0000000408007986 */ /* 0x0007e2000c101124 */
[----:B------:R-:W-:Y:S05]  /*61a0*/  BRA `(.L_x_2949) ;  /* 0x0000000400087947 */ /* 0x000fea0003800000 */
.L_x_2967:
        /* <DEDUP_REMOVED lines=16> */
.L_x_2974:
[----:B------:R-:W-:-:S04]  /*62b0*/  LOP3.LUT R18, R18, 0x80000000, RZ, 0xc0, !PT ;  /* 0x8000000012127812 */ /* 0x000fc800078ec0ff */
[----:B------:R-:W-:-:S04]  /*62c0*/  SHF.R.U32.HI R3, RZ, 0x18, R18 ;  /* 0x00000018ff037819 */ /* 0x000fc80000011612 */
[----:B------:R-:W-:-:S04]  /*62d0*/  LOP3.LUT R0, R0, R3, RZ, 0xfc, !PT ;  /* 0x0000000300007212 */ /* 0x000fc800078efcff */
[----:B------:R-:W-:-:S07]  /*62e0*/  PRMT R4, R0, 0x7610, R4 ;  /* 0x0000761000047816 */ /* 0x000fce0000000004 */
.L_x_2973:
[----:B------:R-:W-:Y:S05]  /*62f0*/  BSYNC B0 ;  /* 0x0000000000007941 */ /* 0x000fea0003800000 */
.L_x_2972:
[----:B------:R0:W-:Y:S01]  /*6300*/  STG.E.U8 desc[UR36][R8.64], R4 ;  /* 0x0000000408007986 */ /* 0x0001e2000c101124 */
[----:B------:R-:W-:Y:S05]  /*6310*/  BRA `(.L_x_2949) ;  /* 0x0000000000ac7947 */ /* 0x000fea0003800000 */
.L_x_2966:
        /* <DEDUP_REMOVED lines=21> */
.L_x_2948:
        /* <DEDUP_REMOVED lines=16> */
.L_x_2977:
[----:B------:R-:W-:Y:S05]  /*6570*/  BRA `(.L_x_2949) ;  /* 0x0000000000147947 */ /* 0x000fea0003800000 */
.L_x_2976:
[----:B------:R-:W0:Y:S02]  /*6580*/  F2I.U64.TRUNC R18, R18 ;  /* 0x0000001200127311 */ /* 0x000e24000020d800 */
[----:B0-----:R2:W-:Y:S01]  /*6590*/  STG.E.64 desc[UR36][R8.64], R18 ;  /* 0x0000001208007986 */ /* 0x0015e2000c101b24 */
[----:B------:R-:W-:Y:S05]  /*65a0*/  BRA `(.L_x_2949) ;  /* 0x0000000000087947 */ /* 0x000fea0003800000 */
.L_x_2975:
[----:B------:R-:W0:Y:S02]  /*65b0*/  F2I.FTZ.U32.TRUNC.NTZ R3, R18 ;  /* 0x0000001200037305 */ /* 0x000e24000021f000 */
[----:B0-----:R0:W-:Y:S02]  /*65c0*/  STG.E desc[UR36][R8.64], R3 ;  /* 0x0000000308007986 */ /* 0x0011e4000c101924 */
.L_x_2949:
[----:B------:R-:W-:-:S05]  /*65d0*/  VIADD R25, R25, 0x80 ;  /* 0x0000008019197836 */ /* 0x000fca0000000000 */
[----:B------:R-:W-:-:S13]  /*65e0*/  ISETP.GE.AND P0, PT, R25, R17, PT ;  /* 0x000000111900720c */ /* 0x000fda0003f06270 */
[----:B------:R-:W-:Y:S05]  /*65f0*/  @P0 BRA `(.L_x_2943) ;  /* 0x0000000c00a80947 */ /* 0x000fea0003800000 */
[----:B0123--:R-:W0:Y:S01]  /*6600*/  LDC.64 R8, c[0x0][0x228] ;  /* 0x00008a00ff087b82 */ /* 0x00fe220000000a00 */
        /* <DEDUP_REMOVED lines=20> */
.L_x_2981:
[----:B------:R-:W0:Y:S02]  /*6750*/  F2I.S64.TRUNC R22, R22 ;  /* 0x0000001600167311 */ /* 0x000e24000020d900 */
[----:B0-----:R-:W-:-:S05]  /*6760*/  IMAD.MOV.U32 R3, RZ, RZ, R22 ;  /* 0x000000ffff037224 */ /* 0x001fca00078e0016 */
[----:B------:R3:W-:Y:S01]  /*6770*/  STG.E.U8 desc[UR36][R8.64], R3 ;  /* 0x0000000308007986 */ /* 0x0007e2000c101124 */
[----:B------:R-:W-:Y:S05]  /*6780*/  BRA `(.L_x_2983) ;  /* 0x0000000c00407947 */ /* 0x000fea0003800000 */
.L_x_2980:
        /* <DEDUP_REMOVED lines=9> */
.L_x_2985:
[----:B------:R-:W0:Y:S02]  /*6820*/  F2I.FTZ.TRUNC.NTZ R3, R22 ;  /* 0x0000001600037305 */ /* 0x000e24000021f100 */
[----:B0-----:R2:W-:Y:S01]  /*6830*/  STG.E desc[UR36][R8.64], R3 ;  /* 0x0000000308007986 */ /* 0x0015e2000c101924 */
[----:B------:R-:W-:Y:S05]  /*6840*/  BRA `(.L_x_2983) ;  /* 0x0000000c00107947 */ /* 0x000fea0003800000 */
.L_x_2984:
[----:B------:R-:W0:Y:S02]  /*6850*/  F2I.FTZ.TRUNC.NTZ R3, R22 ;  /* 0x0000001600037305 */ /* 0x000e24000021f100 */
[----:B0-----:R0:W-:Y:S01]  /*6860*/  STG.E.U16 desc[UR36][R8.64], R3 ;  /* 0x0000000308007986 */ /* 0x0011e2000c101524 */
[----:B------:R-:W-:Y:S05]  /*6870*/  BRA `(.L_x_2983) ;  /* 0x0000000c00047947 */ /* 0x000fea0003800000 */
.L_x_2979:
        /* <DEDUP_REMOVED lines=8> */
.L_x_2987:
[----:B------:R-:W-:-:S05]  /*6900*/  F2FP.F16.F32.PACK_AB R22, RZ, R22 ;  /* 0x00000016ff16723e */ /* 0x000fca00000000ff */
[----:B------:R0:W-:Y:S01]  /*6910*/  STG.E.U16 desc[UR36][R8.64], R22 ;  /* 0x0000001608007986 */ /* 0x0001e2000c101524 */
[----:B------:R-:W-:Y:S05]  /*6920*/  BRA `(.L_x_2983) ;  /* 0x0000000800d87947 */ /* 0x000fea0003800000 */
.L_x_2986:
        /* <DEDUP_REMOVED lines=9> */
.L_x_2989:
[----:B------:R-:W-:-:S04]  /*69c0*/  F2FP.F16.F32.PACK_AB R3, RZ, R22 ;  /* 0x00000016ff03723e */ /* 0x000fc800000000ff */
[----:B------:R-:W-:-:S05]  /*69d0*/  PRMT R3, R3, 0x5410, RZ ;  /* 0x0000541003037816 */ /* 0x000fca00000000ff */
[----:B------:R0:W-:Y:S01]  /*69e0*/  STG.E desc[UR36][R8.64], R3 ;  /* 0x0000000308007986 */ /* 0x0001e2000c101924 */
[----:B------:R-:W-:Y:S05]  /*69f0*/  BRA `(.L_x_2983) ;  /* 0x0000000800a47947 */ /* 0x000fea0003800000 */
.L_x_2988:
[----:B------:R-:W-:-:S06]  /*6a00*/  FMUL.FTZ R4, R22, 1 ;  /* 0x3f80000016047820 */ /* 0x000fcc0000410000 */
[----:B------:R-:W0:Y:S02]  /*6a10*/  F2F.F64.F32 R4, R4 ;  /* 0x0000000400047310 */ /* 0x000e240000201800 */
[----:B0-----:R0:W-:Y:S01]  /*6a20*/  STG.E.64 desc[UR36][R8.64], R4 ;  /* 0x0000000408007986 */ /* 0x0011e2000c101b24 */
[----:B------:R-:W-:Y:S05]  /*6a30*/  BRA `(.L_x_2983) ;  /* 0x0000000800947947 */ /* 0x000fea0003800000 */
.L_x_2978:
        /* <DEDUP_REMOVED lines=12> */
.L_x_2992:
[----:B------:R-:W-:Y:S01]  /*6b00*/  FMUL.FTZ R4, R22, 1 ;  /* 0x3f80000016047820 */ /* 0x000fe20000410000 */
[----:B------:R-:W-:-:S05]  /*6b10*/  CS2R R6, SRZ ;  /* 0x0000000000067805 */ /* 0x000fca000001ff00 */
[----:B------:R-:W0:Y:S02]  /*6b20*/  F2F.F64.F32 R4, R4 ;  /* 0x0000000400047310 */ /* 0x000e240000201800 */
[----:B0-----:R0:W-:Y:S01]  /*6b30*/  STG.E.128 desc[UR36][R8.64], R4 ;  /* 0x0000000408007986 */ /* 0x0011e2000c101d24 */
[----:B------:R-:W-:Y:S05]  /*6b40*/  BRA `(.L_x_2983) ;  /* 0x0000000800507947 */ /* 0x000fea0003800000 */
.L_x_2991:
        /* <DEDUP_REMOVED lines=20> */
.L_x_2996:
[----:B------:R-:W-:Y:S05]  /*6c90*/  BSYNC B0 ;  /* 0x0000000000007941 */ /* 0x000fea0003800000 */
.L_x_2995:
[----:B------:R-:W-:-:S05]  /*6ca0*/  LOP3.LUT R5, R0, R5, RZ, 0xfc, !PT ;  /* 0x0000000500057212 */ /* 0x000fca00078efcff */
[----:B------:R0:W-:Y:S01]  /*6cb0*/  STG.E.U8 desc[UR36][R8.64], R5 ;  /* 0x0000000508007986 */ /* 0x0001e2000c101124 */
[----:B------:R-:W-:Y:S05]  /*6cc0*/  BRA `(.L_x_2983) ;  /* 0x0000000400f07947 */ /* 0x000fea0003800000 */
.L_x_2994:
        /* <DEDUP_REMOVED lines=12> */
.L_x_2998:
[----:B------:R-:W-:Y:S01]  /*6d90*/  IMAD.MOV.U32 R0, RZ, RZ, 0x7f ;  /* 0x0000007fff007424 */ /* 0x000fe200078e00ff */
[----:B------:R-:W-:-:S04]  /*6da0*/  ISETP.GT.U32.AND P0, PT, R4, 0x7f800000, PT ;  /* 0x7f8000000400780c */ /* 0x000fc80003f04070 */
[----:B------:R-:W-:-:S09]  /*6db0*/  SEL R0, R0, 0x7c, P0 ;  /* 0x0000007c00007807 */ /* 0x000fd20000000000 */
.L_x_2999:
[----:B------:R-:W-:Y:S05]  /*6dc0*/  BSYNC B0 ;  /* 0x0000000000007941 */ /* 0x000fea0003800000 */
.L_x_2997:
[----:B------:R-:W-:-:S04]  /*6dd0*/  LOP3.LUT R22, R22, 0x80000000, RZ, 0xc0, !PT ;  /* 0x8000000016167812 */ /* 0x000fc800078ec0ff */
[----:B------:R-:W-:-:S04]  /*6de0*/  SHF.R.U32.HI R3, RZ, 0x18, R22 ;  /* 0x00000018ff037819 */ /* 0x000fc80000011616 */
[----:B------:R-:W-:-:S05]  /*6df0*/  LOP3.LUT R3, R0, R3, RZ, 0xfc, !PT ;  /* 0x0000000300037212 */ /* 0x000fca00078efcff */
[----:B------:R0:W-:Y:S01]  /*6e00*/  STG.E.U8 desc[UR36][R8.64], R3 ;  /* 0x0000000308007986 */ /* 0x0001e2000c101124 */
[----:B------:R-:W-:Y:S05]  /*6e10*/  BRA `(.L_x_2983) ;  /* 0x00000004009c7947 */ /* 0x000fea0003800000 */
.L_x_2993:
[----:B------:R-:W-:-:S05]  /*6e20*/  F2FP.BF16.F32.PACK_AB R22, RZ, R22 ;  /* 0x00000016ff16723e */ /* 0x000fca00000010ff */
[----:B------:R0:W-:Y:S01]  /*6e30*/  STG.E.U16 desc[UR36][R8.64], R22 ;  /* 0x0000001608007986 */ /* 0x0001e2000c101524 */
[----:B------:R-:W-:Y:S05]  /*6e40*/  BRA `(.L_x_2983) ;  /* 0x0000000400907947 */ /* 0x000fea0003800000 */
.L_x_2990:
        /* <DEDUP_REMOVED lines=11> */
.L_x_3002:
        /* <DEDUP_REMOVED lines=16> */
.L_x_3005:
[----:B------:R-:W-:-:S04]  /*7000*/  LOP3.LUT R22, R22, 0x80000000, RZ, 0xc0, !PT ;  /* 0x8000000016167812 */ /* 0x000fc800078ec0ff */
[----:B------:R-:W-:-:S04]  /*7010*/  SHF.R.U32.HI R3, RZ, 0x18, R22 ;  /* 0x00000018ff037819 */ /* 0x000fc80000011616 */
[----:B------:R-:W-:-:S04]  /*7020*/  LOP3.LUT R0, R0, R3, RZ, 0xfc, !PT ;  /* 0x0000000300007212 */ /* 0x000fc800078efcff */
[----:B------:R-:W-:-:S07]  /*7030*/  PRMT R4, R0, 0x7610, R4 ;  /* 0x0000761000047816 */ /* 0x000fce0000000004 */
.L_x_3004:
[----:B------:R-:W-:Y:S05]  /*7040*/  BSYNC B0 ;  /* 0x0000000000007941 */ /* 0x000fea0003800000 */
.L_x_3003:
[----:B------:R0:W-:Y:S01]  /*7050*/  STG.E.U8 desc[UR36][R8.64], R4 ;  /* 0x0000000408007986 */ /* 0x0001e2000c101124 */
[----:B------:R-:W-:Y:S05]  /*7060*/  BRA `(.L_x_2983) ;  /* 0x0000000400087947 */ /* 0x000fea0003800000 */
.L_x_3001:
        /* <DEDUP_REMOVED lines=16> */
.L_x_3008:
[----:B------:R-:W-:-:S04]  /*7170*/  LOP3.LUT R22, R22, 0x80000000, RZ, 0xc0, !PT ;  /* 0x8000000016167812 */ /* 0x000fc800078ec0ff */
[----:B------:R-:W-:-:S04]  /*7180*/  SHF.R.U32.HI R3, RZ, 0x18, R22 ;  /* 0x00000018ff037819 */ /* 0x000fc80000011616 */
[----:B------:R-:W-:-:S04]  /*7190*/  LOP3.LUT R0, R0, R3, RZ, 0xfc, !PT ;  /* 0x0000000300007212 */ /* 0x000fc800078efcff */
[----:B------:R-:W-:-:S07]  /*71a0*/  PRMT R4, R0, 0x7610, R4 ;  /* 0x0000761000047816 */ /* 0x000fce0000000004 */
.L_x_3007:
[----:B------:R-:W-:Y:S05]  /*71b0*/  BSYNC B0 ;  /* 0x0000000000007941 */ /* 0x000fea0003800000 */
.L_x_3006:
[----:B------:R0:W-:Y:S01]  /*71c0*/  STG.E.U8 desc[UR36][R8.64], R4 ;  /* 0x0000000408007986 */ /* 0x0001e2000c101124 */
[----:B------:R-:W-:Y:S05]  /*71d0*/  BRA `(.L_x_2983) ;  /* 0x0000000000ac7947 */ /* 0x000fea0003800000 */
.L_x_3000:
        /* <DEDUP_REMOVED lines=21> */
.L_x_2982:
        /* <DEDUP_REMOVED lines=16> */
.L_x_3011:
[----:B------:R-:W-:Y:S05]  /*7430*/  BRA `(.L_x_2983) ;  /* 0x0000000000147947 */ /* 0x000fea0003800000 */
.L_x_3010:
[----:B------:R-:W0:Y:S02]  /*7440*/  F2I.U64.TRUNC R22, R22 ;  /* 0x0000001600167311 */ /* 0x000e24000020d800 */
[----:B0-----:R0:W-:Y:S01]  /*7450*/  STG.E.64 desc[UR36][R8.64], R22 ;  /* 0x0000001608007986 */ /* 0x0011e2000c101b24 */
[----:B------:R-:W-:Y:S05]  /*7460*/  BRA `(.L_x_2983) ;  /* 0x0000000000087947 */ /* 0x000fea0003800000 */
.L_x_3009:
[----:B------:R-:W0:Y:S02]  /*7470*/  F2I.FTZ.U32.TRUNC.NTZ R3, R22 ;  /* 0x0000001600037305 */ /* 0x000e24000021f000 */
[----:B0-----:R0:W-:Y:S02]  /*7480*/  STG.E desc[UR36][R8.64], R3 ;  /* 0x0000000308007986 */ /* 0x0011e4000c101924 */
.L_x_2983:
[----:B------:R-:W-:-:S07]  /*7490*/  VIADD R25, R25, 0x80 ;  /* 0x0000008019197836 */ /* 0x000fce0000000000 */
.L_x_2943:
[----:B------:R-:W-:Y:S05]  /*74a0*/  BSYNC B6 ;  /* 0x0000000000067941 */ /* 0x000fea0003800000 */
.L_x_2942:
[----:B------:R-:W-:-:S13]  /*74b0*/  ISETP.GE.AND P0, PT, R25, R17, PT ;  /* 0x000000111900720c */ /* 0x000fda0003f06270 */
[----:B------:R-:W-:Y:S05]  /*74c0*/  @P0 EXIT ;  /* 0x000000000000094d */ /* 0x000fea0003800000 */
[----:B0--3--:R-:W0:Y:S01]  /*74d0*/  LDC.64 R4, c[0x0][0x228] ;  /* 0x00008a00ff047b82 */ /* 0x009e220000000a00 */
[----:B--2---:R-:W-:Y:S01]  /*74e0*/  PRMT R0, R16, 0x9910, RZ ;  /* 0x0000991010007816 */ /* 0x004fe200000000ff */
[----:B------:R-:W-:Y:S01]  /*74f0*/  IMAD R2, R2, 0x200, R25 ;  /* 0x0000020002027824 */ /* 0x000fe200078e0219 */
[----:B------:R-:W-:Y:S02]  /*7500*/  ULDC UR4, c[0x0][0x248] ;  /* 0x0000920000047ab9 */ /* 0x000fe40000000800 */
[----:B------:R-:W-:Y:S01]  /*7510*/  ISETP.GT.AND P1, PT, R0, 0x9, PT ;  /* 0x000000090000780c */ /* 0x000fe20003f24270 */
[----:B-1----:R-:W-:-:S05]  /*7520*/  IMAD R3, R2, UR4, RZ ;  /* 0x0000000402037c24 */ /* 0x002fca000f8e02ff */
        /* <DEDUP_REMOVED lines=11> */
[----:B----4-:R-:W0:Y:S02]  /*75e0*/  F2I.FTZ.TRUNC.NTZ R5, R24 ;  /* 0x0000001800057305 */ /* 0x010e24000021f100 */
[----:B0-----:R-:W-:Y:S01]  /*75f0*/  STG.E.U8 desc[UR36][R2.64], R5 ;  /* 0x0000000502007986 */ /* 0x001fe2000c101124 */
[----:B------:R-:W-:Y:S05]  /*7600*/  EXIT ;  /* 0x000000000000794d */ /* 0x000fea0003800000 */
.L_x_3015:
[----:B----4-:R-:W0:Y:S02]  /*7610*/  F2I.S64.TRUNC R24, R24 ;  /* 0x0000001800187311 */ /* 0x010e24000020d900 */
[----:B0-----:R-:W-:-:S05]  /*7620*/  IMAD.MOV.U32 R5, RZ, RZ, R24 ;  /* 0x000000ffff057224 */ /* 0x001fca00078e0018 */
[----:B------:R-:W-:Y:S01]  /*7630*/  STG.E.U8 desc[UR36][R2.64], R5 ;  /* 0x0000000502007986 */ /* 0x000fe2000c101124 */
[----:B------:R-:W-:Y:S05]  /*7640*/  EXIT ;  /* 0x000000000000794d */ /* 0x000fea0003800000 */
.L_x_3014:
[----:B------:R-:W-:-:S13]  /*7650*/  ISETP.NE.AND P0, PT, R0, 0x2, PT ;  /* 0x000000020000780c */ /* 0x000fda0003f05270 */
[----:B------:R-:W-:Y:S05]  /*7660*/  @!P0 BRA `(.L_x_3017) ;  /* 0x0000000000288947 */ /* 0x000fea0003800000 */
[----:B------:R-:W-:-:S13]  /*7670*/  ISETP.NE.AND P0, PT, R0, 0x3, PT ;  /* 0x000000030000780c */ /* 0x000fda0003f05270 */
[----:B------:R-:W-:Y:S05]  /*7680*/  @!P0 BRA `(.L_x_3018) ;  /* 0x0000000000148947 */ /* 0x000fea0003800000 */
[----:B------:R-:W-:-:S13]  /*7690*/  ISETP.NE.AND P0, PT, R0, 0x4, PT ;  /* 0x000000040000780c */ /* 0x000fda0003f05270 */
[----:B------:R-:W-:Y:S05]  /*76a0*/  @P0 BRA `(.L_x_3016) ;  /* 0x0000000800d00947 */ /* 0x000fea0003800000 */
[----:B----4-:R-:W0:Y:S02]  /*76b0*/  F2I.S64.TRUNC R24, R24 ;  /* 0x0000001800187311 */ /* 0x010e24000020d900 */
[----:B0-----:R-:W-:Y:S01]  /*76c0*/  STG.E.64 desc[UR36][R2.64], R24 ;  /* 0x0000001802007986 */ /* 0x001fe2000c101b24 */
[----:B------:R-:W-:Y:S05]  /*76d0*/  EXIT ;  /* 0x000000000000794d */ /* 0x000fea0003800000 */
.L_x_3018:
[----:B----4-:R-:W0:Y:S02]  /*76e0*/  F2I.FTZ.TRUNC.NTZ R5, R24 ;  /* 0x0000001800057305 */ /* 0x010e24000021f100 */
[----:B0-----:R-:W-:Y:S01]  /*76f0*/  STG.E desc[UR36][R2.64], R5 ;  /* 0x0000000502007986 */ /* 0x001fe2000c101924 */
[----:B------:R-:W-:Y:S05]  /*7700*/  EXIT ;  /* 0x000000000000794d */ /* 0x000fea0003800000 */
.L_x_3017:
[----:B----4-:R-:W0:Y:S02]  /*7710*/  F2I.FTZ.TRUNC.NTZ R5, R24 ;  /* 0x0000001800057305 */ /* 0x010e24000021f100 */
[----:B0-----:R-:W-:Y:S01]  /*7720*/  STG.E.U16 desc[UR36][R2.64], R5 ;  /* 0x0000000502007986 */ /* 0x001fe2000c101524 */
[----:B------:R-:W-:Y:S05]  /*7730*/  EXIT ;  /* 0x000000000000794d */ /* 0x000fea0003800000 */
.L_x_3013:
[----:B------:R-:W-:-:S13]  /*7740*/  ISETP.GT.AND P0, PT, R0, 0x6, PT ;  /* 0x000000060000780c */ /* 0x000fda0003f04270 */
[----:B------:R-:W-:Y:S05]  /*7750*/  @P0 BRA `(.L_x_3019) ;  /* 0x0000000000240947 */ /* 0x000fea0003800000 */
[----:B------:R-:W-:-:S13]  /*7760*/  ISETP.NE.AND P0, PT, R0, 0x5, PT ;  /* 0x000000050000780c */ /* 0x000fda0003f05270 */
[----:B------:R-:W-:Y:S05]  /*7770*/  @!P0 BRA `(.L_x_3020) ;  /* 0x0000000000108947 */ /* 0x000fea0003800000 */
[----:B------:R-:W-:-:S13]  /*7780*/  ISETP.NE.AND P0, PT, R0, 0x6, PT ;  /* 0x000000060000780c */ /* 0x000fda0003f05270 */
[----:B------:R-:W-:Y:S05]  /*7790*/  @P0 BRA `(.L_x_3016) ;  /* 0x0000000800940947 */ /* 0x000fea0003800000 */
[----:B----4-:R-:W-:Y:S01]  /*77a0*/  STG.E desc[UR36][R2.64], R24 ;  /* 0x0000001802007986 */ /* 0x010fe2000c101924 */
[----:B------:R-:W-:Y:S05]  /*77b0*/  EXIT ;  /* 0x000000000000794d */ /* 0x000fea0003800000 */
.L_x_3020:
[----:B----4-:R-:W-:-:S05]  /*77c0*/  F2FP.F16.F32.PACK_AB R24, RZ, R24 ;  /* 0x00000018ff18723e */ /* 0x010fca00000000ff */
[----:B------:R-:W-:Y:S01]  /*77d0*/  STG.E.U16 desc[UR36][R2.64], R24 ;  /* 0x0000001802007986 */ /* 0x000fe2000c101524 */
[----:B------:R-:W-:Y:S05]  /*77e0*/  EXIT ;  /* 0x000000000000794d */ /* 0x000fea0003800000 */
.L_x_3019:
[----:B------:R-:W-:-:S13]  /*77f0*/  ISETP.NE.AND P0, PT, R0, 0x7, PT ;  /* 0x000000070000780c */ /* 0x000fda0003f05270 */
[----:B------:R-:W-:Y:S05]  /*7800*/  @!P0 BRA `(.L_x_3021) ;  /* 0x00000000002c8947 */ /* 0x000fea0003800000 */
[----:B------:R-:W-:-:S13]  /*7810*/  ISETP.NE.AND P0, PT, R0, 0x8, PT ;  /* 0x000000080000780c */ /* 0x000fda0003f05270 */
[----:B------:R-:W-:Y:S05]  /*7820*/  @!P0 BRA `(.L_x_3022) ;  /* 0x0000000000148947 */ /* 0x000fea0003800000 */
[----:B------:R-:W-:-:S13]  /*7830*/  ISETP.NE.AND P0, PT, R0, 0x9, PT ;  /* 0x000000090000780c */ /* 0x000fda0003f05270 */
[----:B------:R-:W-:Y:S05]  /*7840*/  @P0 BRA `(.L_x_3016) ;  /* 0x0000000800680947 */ /* 0x000fea0003800000 */
[----:B------:R-:W-:-:S05]  /*7850*/  IMAD.MOV.U32 R25, RZ, RZ, RZ ;  /* 0x000000ffff197224 */ /* 0x000fca00078e00ff */
[----:B----4-:R-:W-:Y:S01]  /*7860*/  STG.E.64 desc[UR36][R2.64], R24 ;  /* 0x0000001802007986 */ /* 0x010fe2000c101b24 */
[----:B------:R-:W-:Y:S05]  /*7870*/  EXIT ;  /* 0x000000000000794d */ /* 0x000fea0003800000 */
.L_x_3022:
[----:B----4-:R-:W-:-:S04]  /*7880*/  F2FP.F16.F32.PACK_AB R5, RZ, R24 ;  /* 0x00000018ff05723e */ /* 0x010fc800000000ff */
[----:B------:R-:W-:-:S05]  /*7890*/  PRMT R5, R5, 0x5410, RZ ;  /* 0x0000541005057816 */ /* 0x000fca00000000ff */
[----:B------:R-:W-:Y:S01]  /*78a0*/  STG.E desc[UR36][R2.64], R5 ;  /* 0x0000000502007986 */ /* 0x000fe2000c101924 */
[----:B------:R-:W-:Y:S05]  /*78b0*/  EXIT ;  /* 0x000000000000794d */ /* 0x000fea0003800000 */
.L_x_3021:
[----:B----4-:R-:W-:-:S06]  /*78c0*/  FMUL.FTZ R4, R24, 1 ;  /* 0x3f80000018047820 */ /* 0x010fcc0000410000 */
[----:B------:R-:W0:Y:S02]  /*78d0*/  F2F.F64.F32 R4, R4 ;  /* 0x0000000400047310 */ /* 0x000e240000201800 */
[----:B0-----:R-:W-:Y:S01]  /*78e0*/  STG.E.64 desc[UR36][R2.64], R4 ;  /* 0x0000000402007986 */ /* 0x001fe2000c101b24 */
[----:B------:R-:W-:Y:S05]  /*78f0*/  EXIT ;  /* 0x000000000000794d */ /* 0x000fea0003800000 */
.L_x_3012:
        /* <DEDUP_REMOVED lines=8> */
[----:B----4-:R-:W-:-:S04]  /*7980*/  FSETP.NEU.FTZ.AND P0, PT, R24, RZ, PT ;  /* 0x000000ff1800720b */ /* 0x010fc80003f1d000 */
[----:B------:R-:W-:-:S05]  /*7990*/  SEL R5, RZ, 0x1, !P0 ;  /* 0x00000001ff057807 */ /* 0x000fca0004000000 */
[----:B------:R-:W-:Y:S01]  /*79a0*/  STG.E.U8 desc[UR36][R2.64], R5 ;  /* 0x0000000502007986 */ /* 0x000fe2000c101124 */
[----:B------:R-:W-:Y:S05]  /*79b0*/  EXIT ;  /* 0x000000000000794d */ /* 0x000fea0003800000 */
.L_x_3025:
[----:B----4-:R-:W-:Y:S01]  /*79c0*/  FMUL.FTZ R4, R24, 1 ;  /* 0x3f80000018047820 */ /* 0x010fe20000410000 */
[----:B------:R-:W-:-:S05]  /*79d0*/  CS2R R6, SRZ ;  /* 0x0000000000067805 */ /* 0x000fca000001ff00 */
[----:B------:R-:W0:Y:S02]  /*79e0*/  F2F.F64.F32 R4, R4 ;  /* 0x0000000400047310 */ /* 0x000e240000201800 */
[----:B0-----:R-:W-:Y:S01]  /*79f0*/  STG.E.128 desc[UR36][R2.64], R4 ;  /* 0x0000000402007986 */ /* 0x001fe2000c101d24 */
[----:B------:R-:W-:Y:S05]  /*7a00*/  EXIT ;  /* 0x000000000000794d */ /* 0x000fea0003800000 */
.L_x_3024:
[----:B------:R-:W-:-:S13]  /*7a10*/  ISETP.NE.AND P0, PT, R0, 0xf, PT ;  /* 0x0000000f0000780c */ /* 0x000fda0003f05270 */
[----:B------:R-:W-:Y:S05]  /*7a20*/  @!P0 BRA `(.L_x_3026) ;  /* 0x0000000000ac8947 */ /* 0x000fea0003800000 */
[----:B------:R-:W-:-:S13]  /*7a30*/  ISETP.NE.AND P0, PT, R0, 0x17, PT ;  /* 0x000000170000780c */ /* 0x000fda0003f05270 */
[----:B------:R-:W-:Y:S05]  /*7a40*/  @!P0 BRA `(.L_x_3027) ;  /* 0x0000000000508947 */ /* 0x000fea0003800000 */
[----:B------:R-:W-:-:S13]  /*7a50*/  ISETP.NE.AND P0, PT, R0, 0x18, PT ;  /* 0x000000180000780c */ /* 0x000fda0003f05270 */
[----:B------:R-:W-:Y:S05]  /*7a60*/  @P0 BRA `(.L_x_3016) ;  /* 0x0000000400e00947 */ /* 0x000fea0003800000 */
[C---:B----4-:R-:W-:Y:S01]  /*7a70*/  LOP3.LUT R4, R24.reuse, 0x7fffffff, RZ, 0xc0, !PT ;  /* 0x7fffffff18047812 */ /* 0x050fe200078ec0ff */
[----:B------:R-:W-:Y:S01]  /*7a80*/  BSSY B0, `(.L_x_3028) ;  /* 0x000000d000007945 */ /* 0x000fe20003800000 */
[----:B------:R-:W-:Y:S02]  /*7a90*/  LOP3.LUT R0, R24, 0x80000000, RZ, 0xc0, !PT ;  /* 0x8000000018007812 */ /* 0x000fe400078ec0ff */
[----:B------:R-:W-:Y:S02]  /*7aa0*/  ISETP.GT.U32.AND P0, PT, R4, 0x43efffff, PT ;  /* 0x43efffff0400780c */ /* 0x000fe40003f04070 */
[----:B------:R-:W-:Y:S01]  /*7ab0*/  SHF.R.U32.HI R7, RZ, 0x18, R0 ;  /* 0x00000018ff077819 */ /* 0x000fe20000011600 */
[----:B------:R-:W-:-:S10]  /*7ac0*/  IMAD.MOV.U32 R0, RZ, RZ, 0x7f ;  /* 0x0000007fff007424 */ /* 0x000fd400078e00ff */
[----:B------:R-:W-:Y:S05]  /*7ad0*/  @P0 BRA `(.L_x_3029) ;  /* 0x00000000001c0947 */ /* 0x000fea0003800000 */
[----:B------:R-:W-:-:S13]  /*7ae0*/  ISETP.GE.U32.AND P0, PT, R4, 0x3c800000, PT ;  /* 0x3c8000000400780c */ /* 0x000fda0003f06070 */
[----:B------:R-:W-:Y:S01]  /*7af0*/  @P0 SHF.R.U32.HI R0, RZ, 0x14, R24 ;  /* 0x00000014ff000819 */ /* 0x000fe20000011618 */
[----:B------:R-:W-:-:S03]  /*7b00*/  @!P0 FADD.FTZ R4, R4, 16384 ;  /* 0x4680000004048421 */ /* 0x000fc60000010000 */
[----:B------:R-:W-:-:S04]  /*7b10*/  @P0 LOP3.LUT R5, R0, 0x1, RZ, 0xc0, !PT ;  /* 0x0000000100050812 */ /* 0x000fc800078ec0ff */
[----:B------:R-:W-:-:S04]  /*7b20*/  @P0 IADD3 R5, R24, 0x407ffff, R5 ;  /* 0x0407ffff18050810 */ /* 0x000fc80007ffe005 */
[----:B------:R-:W-:Y:S01]  /*7b30*/  @P0 SHF.R.U32.HI R0, RZ, 0x14, R5 ;  /* 0x00000014ff000819 */ /* 0x000fe20000011605 */
[----:B------:R-:W-:-:S07]  /*7b40*/  @!P0 VIADD R0, R4, 0xb9800000 ;  /* 0xb980000004008836 */ /* 0x000fce0000000000 */
.L_x_3029:
[----:B------:R-:W-:Y:S05]  /*7b50*/  BSYNC B0 ;  /* 0x0000000000007941 */ /* 0x000fea0003800000 */
.L_x_3028:
[----:B------:R-:W-:-:S05]  /*7b60*/  LOP3.LUT R7, R0, R7, RZ, 0xfc, !PT ;  /* 0x0000000700077212 */ /* 0x000fca00078efcff */
[----:B------:R-:W-:Y:S01]  /*7b70*/  STG.E.U8 desc[UR36][R2.64], R7 ;  /* 0x0000000702007986 */ /* 0x000fe2000c101124 */
[----:B------:R-:W-:Y:S05]  /*7b80*/  EXIT ;  /* 0x000000000000794d */ /* 0x000fea0003800000 */
.L_x_3027:
[----:B----4-:R-:W-:Y:S01]  /*7b90*/  LOP3.LUT R4, R24, 0x7fffffff, RZ, 0xc0, !PT ;  /* 0x7fffffff18047812 */ /* 0x010fe200078ec0ff */
[----:B------:R-:W-:Y:S03]  /*7ba0*/  BSSY B0, `(.L_x_3030) ;  /* 0x000000e000007945 */ /* 0x000fe60003800000 */
[----:B------:R-:W-:-:S13]  /*7bb0*/  ISETP.GT.U32.AND P0, PT, R4, 0x477fffff, PT ;  /* 0x477fffff0400780c */ /* 0x000fda0003f04070 */
[----:B------:R-:W-:Y:S05]  /*7bc0*/  @P0 BRA `(.L_x_3031) ;  /* 0x0000000000200947 */ /* 0x000fea0003800000 */
[----:B------:R-:W-:-:S13]  /*7bd0*/  ISETP.GE.U32.AND P0, PT, R4, 0x38800000, PT ;  /* 0x388000000400780c */ /* 0x000fda0003f06070 */
[----:B------:R-:W-:Y:S01]  /*7be0*/  @P0 SHF.R.U32.HI R0, RZ, 0x15, R24 ;  /* 0x00000015ff000819 */ /* 0x000fe20000011618 */
[----:B------:R-:W-:-:S03]  /*7bf0*/  @!P0 FADD.FTZ R4, R4, 128 ;  /* 0x4300000004048421 */ /* 0x000fc60000010000 */
[----:B------:R-:W-:-:S04]  /*7c00*/  @P0 LOP3.LUT R5, R0, 0x1, RZ, 0xc0, !PT ;  /* 0x0000000100050812 */ /* 0x000fc800078ec0ff */
[----:B------:R-:W-:-:S04]  /*7c10*/  @P0 IADD3 R5, R24, 0x80fffff, R5 ;  /* 0x080fffff18050810 */ /* 0x000fc80007ffe005 */
[----:B------:R-:W-:Y:S01]  /*7c20*/  @P0 SHF.R.U32.HI R0, RZ, 0x15, R5 ;  /* 0x00000015ff000819 */ /* 0x000fe20000011605 */
[----:B------:R-:W-:Y:S01]  /*7c30*/  @!P0 VIADD R0, R4, 0xbd000000 ;  /* 0xbd00000004008836 */ /* 0x000fe20000000000 */
[----:B------:R-:W-:Y:S06]  /*7c40*/  BRA `(.L_x_3032) ;  /* 0x00000000000c7947 */ /* 0x000fec0003800000 */
.L_x_3031:
[----:B------:R-:W-:Y:S01]  /*7c50*/  IMAD.MOV.U32 R0, RZ, RZ, 0x7f ;  /* 0x0000007fff007424 */ /* 0x000fe200078e00ff */
[----:B------:R-:W-:-:S04]  /*7c60*/  ISETP.GT.U32.AND P0, PT, R4, 0x7f800000, PT ;  /* 0x7f8000000400780c */ /* 0x000fc80003f04070 */
[----:B------:R-:W-:-:S09]  /*7c70*/  SEL R0, R0, 0x7c, P0 ;  /* 0x0000007c00007807 */ /* 0x000fd20000000000 */
.L_x_3032:
[----:B------:R-:W-:Y:S05]  /*7c80*/  BSYNC B0 ;  /* 0x0000000000007941 */ /* 0x000fea0003800000 */
.L_x_3030:
[----:B------:R-:W-:-:S04]  /*7c90*/  LOP3.LUT R24, R24, 0x80000000, RZ, 0xc0, !PT ;  /* 0x8000000018187812 */ /* 0x000fc800078ec0ff */
[----:B------:R-:W-:-:S04]  /*7ca0*/  SHF.R.U32.HI R5, RZ, 0x18, R24 ;  /* 0x00000018ff057819 */ /* 0x000fc80000011618 */
[----:B------:R-:W-:-:S05]  /*7cb0*/  LOP3.LUT R5, R0, R5, RZ, 0xfc, !PT ;  /* 0x0000000500057212 */ /* 0x000fca00078efcff */
[----:B------:R-:W-:Y:S01]  /*7cc0*/  STG.E.U8 desc[UR36][R2.64], R5 ;  /* 0x0000000502007986 */ /* 0x000fe2000c101124 */
[----:B------:R-:W-:Y:S05]  /*7cd0*/  EXIT ;  /* 0x000000000000794d */ /* 0x000fea0003800000 */
.L_x_3026:
[----:B----4-:R-:W-:-:S05]  /*7ce0*/  F2FP.BF16.F32.PACK_AB R24, RZ, R24 ;  /* 0x00000018ff18723e */ /* 0x010fca00000010ff */
[----:B------:R-:W-:Y:S01]  /*7cf0*/  STG.E.U16 desc[UR36][R2.64], R24 ;  /* 0x0000001802007986 */ /* 0x000fe2000c101524 */
[----:B------:R-:W-:Y:S05]  /*7d00*/  EXIT ;  /* 0x000000000000794d */ /* 0x000fea0003800000 */
.L_x_3023:
        /* <DEDUP_REMOVED lines=8> */
[----:B----4-:R-:W0:Y:S02]  /*7d90*/  F2I.FTZ.U32.TRUNC.NTZ R5, R24 ;  /* 0x0000001800057305 */ /* 0x010e24000021f000 */
[----:B0-----:R-:W-:Y:S01]  /*7da0*/  STG.E.U16 desc[UR36][R2.64], R5 ;  /* 0x0000000502007986 */ /* 0x001fe2000c101524 */
[----:B------:R-:W-:Y:S05]  /*7db0*/  EXIT ;  /* 0x000000000000794d */ /* 0x000fea0003800000 */
.L_x_3035:
[----:B----4-:R-:W-:Y:S01]  /*7dc0*/  LOP3.LUT R5, R24, 0x7fffffff, RZ, 0xc0, !PT ;  /* 0x7fffffff18057812 */ /* 0x010fe200078ec0ff */
        /* <DEDUP_REMOVED lines=15> */
.L_x_3038:
[----:B------:R-:W-:-:S04]  /*7ec0*/  LOP3.LUT R24, R24, 0x80000000, RZ, 0xc0, !PT ;  /* 0x8000000018187812 */ /* 0x000fc800078ec0ff */
[----:B------:R-:W-:-:S04]  /*7ed0*/  SHF.R.U32.HI R5, RZ, 0x18, R24 ;  /* 0x00000018ff057819 */ /* 0x000fc80000011618 */
[----:B------:R-:W-:-:S04]  /*7ee0*/  LOP3.LUT R4, R4, R5, RZ, 0xfc, !PT ;  /* 0x0000000504047212 */ /* 0x000fc800078efcff */
[----:B------:R-:W-:-:S07]  /*7ef0*/  PRMT R0, R4, 0x7610, R0 ;  /* 0x0000761004007816 */ /* 0x000fce0000000000 */
.L_x_3037:
[----:B------:R-:W-:Y:S05]  /*7f00*/  BSYNC B0 ;  /* 0x0000000000007941 */ /* 0x000fea0003800000 */
.L_x_3036:
[----:B------:R-:W-:Y:S01]  /*7f10*/  STG.E.U8 desc[UR36][R2.64], R0 ;  /* 0x0000000002007986 */ /* 0x000fe2000c101124 */
[----:B------:R-:W-:Y:S05]  /*7f20*/  EXIT ;  /* 0x000000000000794d */ /* 0x000fea0003800000 */
.L_x_3034:
        /* <DEDUP_REMOVED lines=16> */
.L_x_3041:
[----:B------:R-:W-:-:S04]  /*8030*/  LOP3.LUT R24, R24, 0x80000000, RZ, 0xc0, !PT ;  /* 0x8000000018187812 */ /* 0x000fc800078ec0ff */
[----:B------:R-:W-:-:S04]  /*8040*/  SHF.R.U32.HI R5, RZ, 0x18, R24 ;  /* 0x00000018ff057819 */ /* 0x000fc80000011618 */
[----:B------:R-:W-:-:S04]  /*8050*/  LOP3.LUT R4, R4, R5, RZ, 0xfc, !PT ;  /* 0x0000000504047212 */ /* 0x000fc800078efcff */
[----:B------:R-:W-:-:S07]  /*8060*/  PRMT R0, R4, 0x7610, R0 ;  /* 0x0000761004007816 */ /* 0x000fce0000000000 */
.L_x_3040:
[----:B------:R-:W-:Y:S05]  /*8070*/  BSYNC B0 ;  /* 0x0000000000007941 */ /* 0x000fea0003800000 */
.L_x_3039:
[----:B------:R-:W-:Y:S01]  /*8080*/  STG.E.U8 desc[UR36][R2.64], R0 ;  /* 0x0000000002007986 */ /* 0x000fe2000c101124 */
[----:B------:R-:W-:Y:S05]  /*8090*/  EXIT ;  /* 0x000000000000794d */ /* 0x000fea0003800000 */
.L_x_3033:
[----:B------:R-:W-:-:S13]  /*80a0*/  ISETP.NE.AND P0, PT, R0, 0x1c, PT ;  /* 0x0000001c0000780c */ /* 0x000fda0003f05270 */
[----:B------:R-:W-:Y:S05]  /*80b0*/  @!P0 BRA `(.L_x_3042) ;  /* 0x00000000009c8947 */ /* 0x000fea0003800000 */
[----:B------:R-:W-:-:S13]  /*80c0*/  ISETP.NE.AND P0, PT, R0, 0x1d, PT ;  /* 0x0000001d0000780c */ /* 0x000fda0003f05270 */
[----:B------:R-:W-:Y:S05]  /*80d0*/  @!P0 BRA `(.L_x_3043) ;  /* 0x0000000000888947 */ /* 0x000fea0003800000 */
[----:B------:R-:W-:-:S13]  /*80e0*/  ISETP.NE.AND P0, PT, R0, 0x2c, PT ;  /* 0x0000002c0000780c */ /* 0x000fda0003f05270 */
[----:B------:R-:W-:Y:S05]  /*80f0*/  @P0 BRA `(.L_x_3016) ;  /* 0x00000000003c0947 */ /* 0x000fea0003800000 */
[----:B----4-:R-:W-:-:S04]  /*8100*/  SHF.R.U32.HI R4, RZ, 0x17, R24 ;  /* 0x00000017ff047819 */ /* 0x010fc80000011618 */
        /* <DEDUP_REMOVED lines=14> */
.L_x_3016:
        /* <DEDUP_REMOVED lines=15> */
[----:B-1--4-:R-:W-:Y:S05]  /*82e0*/  CALL.ABS.NOINC R2 ;  /* 0x0000000002007343 */ /* 0x012fea0003c00000 */
.L_x_3044:
[----:B------:R-:W-:Y:S05]  /*82f0*/  EXIT ;  /* 0x000000000000794d */ /* 0x000fea0003800000 */
.L_x_3043:
[----:B----4-:R-:W0:Y:S02]  /*8300*/  F2I.U64.TRUNC R24, R24 ;  /* 0x0000001800187311 */ /* 0x010e24000020d800 */
[----:B0-----:R-:W-:Y:S01]  /*8310*/  STG.E.64 desc[UR36][R2.64], R24 ;  /* 0x0000001802007986 */ /* 0x001fe2000c101b24 */
[----:B------:R-:W-:Y:S05]  /*8320*/  EXIT ;  /* 0x000000000000794d */ /* 0x000fea0003800000 */
.L_x_3042:
[----:B----4-:R-:W0:Y:S02]  /*8330*/  F2I.FTZ.U32.TRUNC.NTZ R5, R24 ;  /* 0x0000001800057305 */ /* 0x010e24000021f000 */
[----:B0-----:R-:W-:Y:S01]  /*8340*/  STG.E desc[UR36][R2.64], R5 ;  /* 0x0000000502007986 */ /* 0x001fe2000c101924 */
[----:B------:R-:W-:Y:S05]  /*8350*/  EXIT ;  /* 0x000000000000794d */ /* 0x000fea0003800000 */
.L_x_3045:
        /* <DEDUP_REMOVED lines=10> */
.L_x_28327:


//--------------------- .text._ZN2at6native18elementwise_kernelILi128ELi2EZNS0_22gpu_kernel_impl_nocastIZZZNS0_49_GLOBAL__N__b919a28f_16_Normalization_cu_5c38458722batch_norm_calc_invstdERKNS_6TensorES6_dENKUlvE_clEvENKUlvE2_clEvEUlN3c108BFloat16EE_EEvRNS_18TensorIteratorBaseERKT_EUliE_EEviT1_ --------------------------
	.section	.text._ZN2at6native18elementwise_kernelILi128ELi2EZNS0_22gpu_kernel_impl_nocastIZZZNS0_49_GLOBAL__N__b919a28f_16_Normalization_cu_5c38458722batch_norm_calc_invstdERKNS_6TensorES6_dENKUlvE_clEvENKUlvE2_clEvEUlN3c108BFloat16EE_EEvRNS_18TensorIteratorBaseERKT_EUliE_EEviT1_,"ax",@progbits
	.align	128
        .global         _ZN2at6native18elementwise_kernelILi128ELi2EZNS0_22gpu_kernel_impl_nocastIZZZNS0_49_GLOBAL__N__b919a28f_16_Normalization_cu_5c38458722batch_norm_calc_invstdERKNS_6TensorES6_dENKUlvE_clEvENKUlvE2_clEvEUlN3c108BFloat16EE_EEvRNS_18TensorIteratorBaseERKT_EUliE_EEviT1_
        .type           _ZN2at6native18elementwise_kernelILi128ELi2EZNS0_22gpu_kernel_impl_nocastIZZZNS0_49_GLOBAL__N__b919a28f_16_Normalization_cu_5c38458722batch_norm_calc_invstdERKNS_6TensorES6_dENKUlvE_clEvENKUlvE2_clEvEUlN3c108BFloat16EE_EEvRNS_18TensorIteratorBaseERKT_EUliE_EEviT1_,@function
        .size           _ZN2at6native18elementwise_kernelILi128ELi2EZNS0_22gpu_kernel_impl_nocastIZZZNS0_49_GLOBAL__N__b919a28f_16_Normalization_cu_5c38458722batch_norm_calc_invstdERKNS_6TensorES6_dENKUlvE_clEvENKUlvE2_clEvEUlN3c108BFloat16EE_EEvRNS_18TensorIteratorBaseERKT_EUliE_EEviT1_,(.L_x_28328 - _ZN2at6native18elementwise_kernelILi128ELi2EZNS0_22gpu_kernel_impl_nocastIZZZNS0_49_GLOBAL__N__b919a28f_16_Normalization_cu_5c38458722batch_norm_calc_invstdERKNS_6TensorES6_dENKUlvE_clEvENKUlvE2_clEvEUlN3c108BFloat16EE_EEvRNS_18TensorIteratorBaseERKT_EUliE_EEviT1_)
        .other          _ZN2at6native18elementwise_kernelILi128ELi2EZNS0_22gpu_kernel_impl_nocastIZZZNS0_49_GLOBAL__N__b919a28f_16_Normalization_cu_5c38458722batch_norm_calc_invstdERKNS_6TensorES6_dENKUlvE_clEvENKUlvE2_clEvEUlN3c108BFloat16EE_EEvRNS_18TensorIteratorBaseERKT_EUliE_EEviT1_,@"STO_CUDA_ENTRY STV_DEFAULT"
_ZN2at6native18elementwise_kernelILi128ELi2EZNS0_22gpu_kernel_impl_nocastIZZZNS0_49_GLOBAL__N__b919a28f_16_Normalization_cu_5c38458722batch_norm_calc_invstdERKNS_6TensorES6_dENKUlvE_clEvENKUlvE2_clEvEUlN3c108BFloat16EE_EEvRNS_18TensorIteratorBaseERKT_EUliE_EEviT1_:
.text._ZN2at6native18elementwise_kernelILi128ELi2EZNS0_22gpu_kernel_impl_nocastIZZZNS0_49_GLOBAL__N__b919a28f_16_Normalization_cu_5c38458722batch_norm_calc_invstdERKNS_6TensorES6_dENKUlvE_clEvENKUlvE2_clEvEUlN3c108BFloat16EE_EEvRNS_18TensorIteratorBaseERKT_EUliE_EEviT1_:
[----:B------:R-:W-:Y:S01]  /*0000*/  LDC R1, c[0x0][0x28] ;  /* 0x00000a00ff017b82 */ /* 0x000fe20000000800 */
[----:B------:R-:W0:Y:S01]  /*0010*/  S2R R0, SR_CTAID.X ;  /* 0x0000000000007919 */ /* 0x000e220000002500 */
[----:B------:R-:W-:Y:S01]  /*0020*/  ULDC UR6, c[0x0][0x210] ;  /* 0x0000840000067ab9 */ /* 0x000fe20000000800 */
[----:B------:R-:W-:Y:S01]  /*0030*/  ULDC.64 UR4, c[0x0][0x208] ;  /* 0x0000820000047ab9 */ /* 0x000fe20000000a00 */
[----:B------:R-:W-:Y:S01]  /*0040*/  BSSY B0, `(.L_x_3046) ;  /* 0x0000141000007945 */ /* 0x000fe20003800000 */
[----:B------:R-:W0:Y:S02]  /*0050*/  S2R R3, SR_TID.X ;  /* 0x0000000000037919 */ /* 0x000e240000002100 */
[----:B0-----:R-:W-:-:S04]  /*0060*/  LEA R0, R0, R3, 0x8 ;  /* 0x0000000300007211 */ /* 0x001fc800078e40ff */
[----:B------:R-:W-:Y:S02]  /*0070*/  ISETP.GE.AND P0, PT, R0, UR6, PT ;  /* 0x0000000600007c0c */ /* 0x000fe4000bf06270 */
[----:B------:R-:W-:-:S11]  /*0080*/  MOV R7, R0 ;  /* 0x0000000000077202 */ /* 0x000fd60000000f00 */
[----:B------:R-:W-:Y:S05]  /*0090*/  @P0 BRA `(.L_x_3047) ;  /* 0x0000001000ec0947 */ /* 0x000fea0003800000 */
[----:B------:R-:W0:Y:S01]  /*00a0*/  LDC R8, c[0x0][0x218] ;  /* 0x00008600ff087b82 */ /* 0x000e220000000800 */
[----:B------:R-:W-:Y:S02]  /*00b0*/  CS2R R2, SRZ ;  /* 0x0000000000027805 */ /* 0x000fe4000001ff00 */
[----:B0-----:R-:W-:-:S13]  /*00c0*/  ISETP.NE.AND P0, PT, R8, RZ, PT ;  /* 0x000000ff0800720c */ /* 0x001fda0003f05270 */
[----:B------:R-:W-:Y:S05]  /*00d0*/  @!P0 BRA `(.L_x_3048) ;  /* 0x0000001000a88947 */ /* 0x000fea0003800000 */
[----:B------:R-:W-:Y:S01]  /*00e0*/  HFMA2.MMA R2, -RZ, RZ, 0, 0 ;  /* 0x00000000ff027435 */ /* 0x000fe200000001ff */
[----:B------:R-:W-:Y:S01]  /*00f0*/  MOV R3, R7 ;  /* 0x0000000700037202 */ /* 0x000fe20000000f00 */
[----:B------:R-:W-:Y:S01]  /*0100*/  ULDC.64 UR8, c[0x0][0x220] ;  /* 0x0000880000087ab9 */ /* 0x000fe20000000a00 */
[----:B------:R-:W-:Y:S01]  /*0110*/  ISETP.NE.AND P0, PT, R8, 0x1, PT ;  /* 0x000000010800780c */ /* 0x000fe20003f05270 */
[----:B------:R-:W-:-:S06]  /*0120*/  ULDC UR7, c[0x0][0x21c] ;  /* 0x0000870000077ab9 */ /* 0x000fcc0000000800 */
[----:B------:R-:W-:-:S05]  /*0130*/  IMAD.HI.U32 R4, R7, UR8, R2 ;  /* 0x0000000807047c27 */ /* 0x000fca000f8e0002 */
[----:B------:R-:W-:Y:S01]  /*0140*/  SHF.R.U32.HI R5, RZ, UR9, R4 ;  /* 0x00000009ff057c19 */ /* 0x000fe20008011604 */
[----:B------:R-:W-:-:S03]  /*0150*/  ULDC.64 UR8, c[0x0][0x348] ;  /* 0x0000d20000087ab9 */ /* 0x000fc60000000a00 */
[----:B------:R-:W-:-:S05]  /*0160*/  IADD3 R2, -R5, RZ, RZ ;  /* 0x000000ff05027210 */ /* 0x000fca0007ffe1ff */
[----:B------:R-:W-:-:S04]  /*0170*/  IMAD R2, R2, UR7, R7 ;  /* 0x0000000702027c24 */ /* 0x000fc8000f8e0207 */
        /* <DEDUP_REMOVED lines=17> */
[----:B------:R-:W-:Y:S01]  /*0290*/  ISETP.NE.AND P0, PT, R8, 0x3, PT ;  /* 0x000000030800780c */ /* 0x000fe20003f05270 */
[----:B------:R-:W-:-:S07]  /*02a0*/  ULDC UR7, c[0x0][0x234] ;  /* 0x00008d0000077ab9 */ /* 0x000fce0000000800 */
        /* <DEDUP_REMOVED lines=20> */
[----:B------:R-:W-:Y:S01]  /*03f0*/  IMAD.MOV.U32 R6, RZ, RZ, RZ ;  /* 0x000000ffff067224 */ /* 0x000fe200078e00ff */
[----:B------:R-:W-:Y:S01]  /*0400*/  ULDC.64 UR8, c[0x0][0x250] ;  /* 0x0000940000087ab9 */ /* 0x000fe20000000a00 */
[----:B------:R-:W-:Y:S01]  /*0410*/  ISETP.NE.AND P0, PT, R8, 0x5, PT ;  /* 0x000000050800780c */ /* 0x000fe20003f05270 */
[----:B------:R-:W-:Y:S01]  /*0420*/  ULDC UR7, c[0x0][0x24c] ;  /* 0x0000930000077ab9 */ /* 0x000fe20000000800 */
        /* <DEDUP_REMOVED lines=46> */
[----:B------:R-:W-:Y:S01]  /*0710*/  ISETP.NE.AND P0, PT, R8, 0x9, PT ;  /* 0x000000090800780c */ /* 0x000fe20003f05270 */
[----:B------:R-:W-:Y:S02]  /*0720*/  ULDC UR7, c[0x0][0x27c] ;  /* 0x00009f0000077ab9 */ /* 0x000fe40000000800 */
        /* <DEDUP_REMOVED lines=13> */
[----:B------:R-:W-:-:S05]  /*0800*/  SHF.R.U32.HI R7, RZ, UR7, R6 ;  /* 0x00000007ff077c19 */ /* 0x000fca0008011606 */
[----:B------:R-:W-:-:S04]  /*0810*/  IMAD.MOV R4, RZ, RZ, -R7 ;  /* 0x000000ffff047224 */ /* 0x000fc800078e0a07 */
        /* <DEDUP_REMOVED lines=168> */
[----:B------:R-:W-:Y:S02]  /*12a0*/  @P0 MOV R8, RZ ;  /* 0x000000ff00080202 */ /* 0x000fe40000000f00 */
[----:B------:R-:W-:-:S05]  /*12b0*/  IADD3 R11, -R9, RZ, RZ ;  /* 0x000000ff090b7210 */ /* 0x000fca0007ffe1ff */
[----:B------:R-:W1:Y:S08]  /*12c0*/  @P0 LDC R15, c[0x0][0x33c] ;  /* 0x0000cf00ff0f0b82 */ /* 0x000e700000000800 */
[----:B------:R-:W2:Y:S01]  /*12d0*/  @P0 LDC.64 R6, c[0x0][0x408] ;  /* 0x00010200ff060b82 */ /* 0x000ea20000000a00 */
[----:B0-----:R-:W-:-:S05]  /*12e0*/  @P0 IMAD.HI.U32 R4, R9, R12, R8 ;  /* 0x0000000c09040227 */ /* 0x001fca00078e0008 */
[----:B------:R-:W-:Y:S01]  /*12f0*/  @P0 SHF.R.U32.HI R8, RZ, R13, R4 ;  /* 0x0000000dff080219 */ /* 0x000fe20000011604 */
[----:B------:R-:W-:Y:S01]  /*1300*/  IMAD R4, R11, UR8, R5 ;  /* 0x000000080b047c24 */ /* 0x000fe2000f8e0205 */
[----:B------:R-:W-:Y:S02]  /*1310*/  ULDC.64 UR8, c[0x0][0x400] ;  /* 0x0001000000087ab9 */ /* 0x000fe40000000a00 */
[----:B------:R-:W-:Y:S01]  /*1320*/  @P0 IADD3 R8, -R8, RZ, RZ ;  /* 0x000000ff08080210 */ /* 0x000fe20007ffe1ff */
[C---:B------:R-:W-:Y:S02]  /*1330*/  IMAD R3, R4.reuse, UR8, R3 ;  /* 0x0000000804037c24 */ /* 0x040fe4000f8e0203 */
[----:B------:R-:W-:Y:S02]  /*1340*/  IMAD R2, R4, UR9, R2 ;  /* 0x0000000904027c24 */ /* 0x000fe4000f8e0202 */
[----:B-1----:R-:W-:-:S04]  /*1350*/  @P0 IMAD R8, R8, R15, R9 ;  /* 0x0000000f08080224 */ /* 0x002fc800078e0209 */
[C---:B--2---:R-:W-:Y:S02]  /*1360*/  @P0 IMAD R3, R8.reuse, R6, R3 ;  /* 0x0000000608030224 */ /* 0x044fe400078e0203 */
[----:B------:R-:W-:-:S07]  /*1370*/  @P0 IMAD R2, R8, R7, R2 ;  /* 0x0000000708020224 */ /* 0x000fce00078e0202 */
.L_x_3048:
[----:B------:R-:W-:Y:S01]  /*1380*/  ULDC.64 UR8, c[0x0][0x418] ;  /* 0x0001060000087ab9 */ /* 0x000fe20000000a00 */
[----:B------:R-:W-:Y:S01]  /*1390*/  ULDC UR7, c[0x0][0x420] ;  /* 0x0001080000077ab9 */ /* 0x000fe20000000800 */
[----:B------:R-:W-:-:S04]  /*13a0*/  IADD3 R4, P0, R2, UR8, RZ ;  /* 0x0000000802047c10 */ /* 0x000fc8000ff1e0ff */
[----:B------:R-:W-:Y:S01]  /*13b0*/  IADD3.X R5, RZ, UR9, RZ, P0, !PT ;  /* 0x00000009ff057c10 */ /* 0x000fe200087fe4ff */
[----:B------:R-:W-:-:S04]  /*13c0*/  ULDC.64 UR8, c[0x0][0x410] ;  /* 0x0001040000087ab9 */ /* 0x000fc80000000a00 */
[----:B------:R-:W2:Y:S01]  /*13d0*/  LDG.E.U16 R4, desc[UR4][R4.64] ;  /* 0x0000000404047981 */ /* 0x000ea2000c1e1500 */
[----:B------:R-:W-:Y:S02]  /*13e0*/  IADD3 R7, R0, 0x80, RZ ;  /* 0x0000008000077810 */ /* 0x000fe40007ffe0ff */
[----:B--2---:R-:W-:-:S05]  /*13f0*/  SHF.L.U32 R2, R4, 0x10, RZ ;  /* 0x0000001004027819 */ /* 0x004fca00000006ff */
[----:B------:R-:W-:Y:S01]  /*1400*/  FADD.FTZ R6, R2, UR7 ;  /* 0x0000000702067e21 */ /* 0x000fe20008010000 */
[----:B------:R-:W-:-:S03]  /*1410*/  IADD3 R2, P0, R3, UR8, RZ ;  /* 0x0000000803027c10 */ /* 0x000fc6000ff1e0ff */
[----:B------:R-:W0:Y:S02]  /*1420*/  MUFU.RSQ R9, R6 ;  /* 0x0000000600097308 */ /* 0x000e240000001400 */
[----:B------:R-:W-:-:S05]  /*1430*/  IMAD.X R3, RZ, RZ, UR9, P0 ;  /* 0x00000009ff037e24 */ /* 0x000fca00080e06ff */
[----:B0-----:R0:W-:Y:S03]  /*1440*/  STG.E desc[UR4][R2.64], R9 ;  /* 0x0000000902007986 */ /* 0x0011e6000c101904 */
.L_x_3047:
[----:B------:R-:W-:Y:S05]  /*1450*/  BSYNC B0 ;  /* 0x0000000000007941 */ /* 0x000fea0003800000 */
.L_x_3046:
[----:B------:R-:W-:-:S13]  /*1460*/  ISETP.GE.AND P0, PT, R7, UR6, PT ;  /* 0x0000000607007c0c */ /* 0x000fda000bf06270 */
[----:B------:R-:W-:Y:S05]  /*1470*/  @P0 EXIT ;  /* 0x000000000000094d */ /* 0x000fea0003800000 */
[----:B------:R-:W1:Y:S01]  /*1480*/  LDC R8, c[0x0][0x218] ;  /* 0x00008600ff087b82 */ /* 0x000e620000000800 */
[----:B0-----:R-:W-:Y:S01]  /*1490*/  HFMA2.MMA R3, -RZ, RZ, 0, 0 ;  /* 0x00000000ff037435 */ /* 0x001fe200000001ff */
[----:B------:R-:W-:Y:S02]  /*14a0*/  MOV R0, RZ ;  /* 0x000000ff00007202 */ /* 0x000fe40000000f00 */
[----:B-1----:R-:W-:-:S13]  /*14b0*/  ISETP.NE.AND P0, PT, R8, RZ, PT ;  /* 0x000000ff0800720c */ /* 0x002fda0003f05270 */
[----:B------:R-:W-:Y:S05]  /*14c0*/  @!P0 BRA `(.L_x_3049) ;  /* 0x0000001000a88947 */ /* 0x000fea0003800000 */
[----:B------:R-:W-:Y:S01]  /*14d0*/  MOV R2, RZ ;  /* 0x000000ff00027202 */ /* 0x000fe20000000f00 */
[----:B------:R-:W-:Y:S01]  /*14e0*/  ULDC.64 UR6, c[0x0][0x220] ;  /* 0x0000880000067ab9 */ /* 0x000fe20000000a00 */
[----:B------:R-:W-:Y:S02]  /*14f0*/  MOV R3, R7 ;  /* 0x0000000700037202 */ /* 0x000fe40000000f00 */
[----:B------:R-:W-:Y:S01]  /*1500*/  ISETP.NE.AND P0, PT, R8, 0x1, PT ;  /* 0x000000010800780c */ /* 0x000fe20003f05270 */
        /* <DEDUP_REMOVED lines=284> */
[----:B------:R-:W-:-:S04]  /*26d0*/  IMAD R4, R4, UR8, R5 ;  /* 0x0000000804047c24 */ /* 0x000fc8000f8e0205 */
[----:B------:R-:W2:Y:S01]  /*26e0*/  @P0 LDC.64 R12, c[0x0][0x408] ;  /* 0x00010200ff0c0b82 */ /* 0x000ea20000000a00 */
[C---:B------:R-:W-:Y:S02]  /*26f0*/  IMAD R3, R4.reuse, UR6, R3 ;  /* 0x0000000604037c24 */ /* 0x040fe4000f8e0203 */
[----:B------:R-:W-:Y:S02]  /*2700*/  IMAD R0, R4, UR7, R0 ;  /* 0x0000000704007c24 */ /* 0x000fe4000f8e0200 */
[----:B0-----:R-:W-:-:S05]  /*2710*/  @P0 IMAD.HI.U32 R2, R7, R8, R6 ;  /* 0x0000000807020227 */ /* 0x001fca00078e0006 */
[----:B------:R-:W-:-:S04]  /*2720*/  @P0 SHF.R.U32.HI R2, RZ, R9, R2 ;  /* 0x00000009ff020219 */ /* 0x000fc80000011602 */
[----:B------:R-:W-:-:S05]  /*2730*/  @P0 IADD3 R6, -R2, RZ, RZ ;  /* 0x000000ff02060210 */ /* 0x000fca0007ffe1ff */
[----:B-1----:R-:W-:-:S04]  /*2740*/  @P0 IMAD R6, R11, R6, R7 ;  /* 0x000000060b060224 */ /* 0x002fc800078e0207 */
[C---:B--2---:R-:W-:Y:S02]  /*2750*/  @P0 IMAD R3, R6.reuse, R12, R3 ;  /* 0x0000000c06030224 */ /* 0x044fe400078e0203 */
[----:B------:R-:W-:-:S07]  /*2760*/  @P0 IMAD R0, R6, R13, R0 ;  /* 0x0000000d06000224 */ /* 0x000fce00078e0200 */
.L_x_3049:
[----:B------:R-:W-:Y:S02]  /*2770*/  ULDC.64 UR6, c[0x0][0x418] ;  /* 0x0001060000067ab9 */ /* 0x000fe40000000a00 */
[----:B------:R-:W-:Y:S01]  /*2780*/  IADD3 R4, P0, R0, UR6, RZ ;  /* 0x0000000600047c10 */ /* 0x000fe2000ff1e0ff */
[----:B------:R-:W-:-:S03]  /*2790*/  ULDC UR6, c[0x0][0x420] ;  /* 0x0001080000067ab9 */ /* 0x000fc60000000800 */
[----:B------:R-:W-:-:S05]  /*27a0*/  IADD3.X R5, RZ, UR7, RZ, P0, !PT ;  /* 0x00000007ff057c10 */ /* 0x000fca00087fe4ff */
[----:B------:R-:W2:Y:S02]  /*27b0*/  LDG.E.U16 R4, desc[UR4][R4.64] ;  /* 0x0000000404047981 */ /* 0x000ea4000c1e1500 */
[----:B--2---:R-:W-:-:S05]  /*27c0*/  SHF.L.U32 R0, R4, 0x10, RZ ;  /* 0x0000001004007819 */ /* 0x004fca00000006ff */
[----:B------:R-:W-:Y:S01]  /*27d0*/  FADD.FTZ R0, R0, UR6 ;  /* 0x0000000600007e21 */ /* 0x000fe20008010000 */
[----:B------:R-:W-:Y:S02]  /*27e0*/  ULDC.64 UR6, c[0x0][0x410] ;  /* 0x0001040000067ab9 */ /* 0x000fe40000000a00 */
[----:B------:R-:W-:Y:S01]  /*27f0*/  IADD3 R2, P0, R3, UR6, RZ ;  /* 0x0000000603027c10 */ /* 0x000fe2000ff1e0ff */
[----:B------:R-:W0:Y:S03]  /*2800*/  MUFU.RSQ R7, R0 ;  /* 0x0000000000077308 */ /* 0x000e260000001400 */
[----:B------:R-:W-:-:S05]  /*2810*/  IADD3.X R3, RZ, UR7, RZ, P0, !PT ;  /* 0x00000007ff037c10 */ /* 0x000fca00087fe4ff */
[----:B0-----:R-:W-:Y:S01]  /*2820*/  STG.E desc[UR4][R2.64], R7 ;  /* 0x0000000702007986 */ /* 0x001fe2000c101904 */
[----:B------:R-:W-:Y:S05]  /*2830*/  EXIT ;  /* 0x000000000000794d */ /* 0x000fea0003800000 */
.L_x_3050:
        /* <DEDUP_REMOVED lines=12> */
.L_x_28328:


//--------------------- .text._ZN2at6native27unrolled_elementwise_kernelIZZZNS0_49_GLOBAL__N__b919a28f_16_Normalization_cu_5c38458722batch_norm_calc_invstdERKNS_6TensorES5_dENKUlvE_clEvENKUlvE2_clEvEUlN3c108BFloat16EE_St5arrayIPcLm2EELi4E23TrivialOffsetCalculatorILi1EjESF_NS0_6memory15LoadWithoutCastENSG_16StoreWithoutCastEEEviT_T0_T2_T3_T4_T5_ --------------------------
	.section	.text._ZN2at6native27unrolled_elementwise_kernelIZZZNS0_49_GLOBAL__N__b919a28f_16_Normalization_cu_5c38458722batch_norm_calc_invstdERKNS_6TensorES5_dENKUlvE_clEvENKUlvE2_clEvEUlN3c108BFloat16EE_St5arrayIPcLm2EELi4E23TrivialOffsetCalculatorILi1EjESF_NS0_6memory15LoadWithoutCastENSG_16StoreWithoutCastEEEviT_T0_T2_T3_T4_T5_,"ax",@progbits
	.align	128
        .global         _ZN2at6native27unrolled_elementwise_kernelIZZZNS0_49_GLOBAL__N__b919a28f_16_Normalization_cu_5c38458722batch_norm_calc_invstdERKNS_6TensorES5_dENKUlvE_clEvENKUlvE2_clEvEUlN3c108BFloat16EE_St5arrayIPcLm2EELi4E23TrivialOffsetCalculatorILi1EjESF_NS0_6memory15LoadWithoutCastENSG_16StoreWithoutCastEEEviT_T0_T2_T3_T4_T5_
        .type           _ZN2at6native27unrolled_elementwise_kernelIZZZNS0_49_GLOBAL__N__b919a28f_16_Normalization_cu_5c38458722batch_norm_calc_invstdERKNS_6TensorES5_dENKUlvE_clEvENKUlvE2_clEvEUlN3c108BFloat16EE_St5arrayIPcLm2EELi4E23TrivialOffsetCalculatorILi1EjESF_NS0_6memory15LoadWithoutCastENSG_16StoreWithoutCastEEEviT_T0_T2_T3_T4_T5_,@function
        .size           _ZN2at6native27unrolled_elementwise_kernelIZZZNS0_49_GLOBAL__N__b919a28f_16_Normalization_cu_5c38458722batch_norm_calc_invstdERKNS_6TensorES5_dENKUlvE_clEvENKUlvE2_clEvEUlN3c108BFloat16EE_St5arrayIPcLm2EELi4E23TrivialOffsetCalculatorILi1EjESF_NS0_6memory15LoadWithoutCastENSG_16StoreWithoutCastEEEviT_T0_T2_T3_T4_T5_,(.L_x_28329 - _ZN2at6native27unrolled_elementwise_kernelIZZZNS0_49_GLOBAL__N__b919a28f_16_Normalization_cu_5c38458722batch_norm_calc_invstdERKNS_6TensorES5_dENKUlvE_clEvENKUlvE2_clEvEUlN3c108BFloat16EE_St5arrayIPcLm2EELi4E23TrivialOffsetCalculatorILi1EjESF_NS0_6memory15LoadWithoutCastENSG_16StoreWithoutCastEEEviT_T0_T2_T3_T4_T5_)
        .other          _ZN2at6native27unrolled_elementwise_kernelIZZZNS0_49_GLOBAL__N__b919a28f_16_Normalization_cu_5c38458722batch_norm_calc_invstdERKNS_6TensorES5_dENKUlvE_clEvENKUlvE2_clEvEUlN3c108BFloat16EE_St5arrayIPcLm2EELi4E23TrivialOffsetCalculatorILi1EjESF_NS0_6memory15LoadWithoutCastENSG_16StoreWithoutCastEEEviT_T0_T2_T3_T4_T5_,@"STO_CUDA_ENTRY STV_DEFAULT"
_ZN2at6native27unrolled_elementwise_kernelIZZZNS0_49_GLOBAL__N__b919a28f_16_Normalization_cu_5c38458722batch_norm_calc_invstdERKNS_6TensorES5_dENKUlvE_clEvENKUlvE2_clEvEUlN3c108BFloat16EE_St5arrayIPcLm2EELi4E23TrivialOffsetCalculatorILi1EjESF_NS0_6memory15LoadWithoutCastENSG_16StoreWithoutCastEEEviT_T0_T2_T3_T4_T5_:
.text._ZN2at6native27unrolled_elementwise_kernelIZZZNS0_49_GLOBAL__N__b919a28f_16_Normalization_cu_5c38458722batch_norm_calc_invstdERKNS_6TensorES5_dENKUlvE_clEvENKUlvE2_clEvEUlN3c108BFloat16EE_St5arrayIPcLm2EELi4E23TrivialOffsetCalculatorILi1EjESF_NS0_6memory15LoadWithoutCastENSG_16StoreWithoutCastEEEviT_T0_T2_T3_T4_T5_:
[----:B------:R-:W-:Y:S01]  /*0000*/  LDC R1, c[0x0][0x28] ;  /* 0x00000a00ff017b82 */ /* 0x000fe20000000800 */
[----:B------:R-:W0:Y:S07]  /*0010*/  S2R R0, SR_CTAID.X ;  /* 0x0000000000007919 */ /* 0x000e2e0000002500 */
[----:B------:R-:W0:Y:S01]  /*0020*/  LDC R9, c[0x0][0x210] ;  /* 0x00008400ff097b82 */ /* 0x000e220000000800 */
[----:B------:R-:W-:Y:S01]  /*0030*/  PRMT R6, RZ, 0x7610, R6 ;  /* 0x00007610ff067816 */ /* 0x000fe20000000006 */
[----:B------:R-:W-:Y:S01]  /*0040*/  ULDC.64 UR4, c[0x0][0x208] ;  /* 0x0000820000047ab9 */ /* 0x000fe20000000a00 */
[----:B------:R-:W1:Y:S01]  /*0050*/  S2R R7, SR_TID.X ;  /* 0x0000000000077919 */ /* 0x000e620000002100 */
[----:B0-----:R-:W-:-:S02]  /*0060*/  IMAD R2, R0, -0x200, R9 ;  /* 0xfffffe0000027824 */ /* 0x001fc400078e0209 */
[----:B-1----:R-:W-:-:S03]  /*0070*/  IMAD.MOV.U32 R19, RZ, RZ, R7 ;  /* 0x000000ffff137224 */ /* 0x002fc600078e0007 */
[----:B------:R-:W-:-:S13]  /*0080*/  ISETP.GE.AND P0, PT, R7, R2, PT ;  /* 0x000000020700720c */ /* 0x000fda0003f06270 */
[----:B------:R-:W-:Y:S01]  /*0090*/  @!P0 LEA R15, R0, R19, 0x9 ;  /* 0x00000013000f8211 */ /* 0x000fe200078e48ff */
[----:B------:R-:W-:Y:S01]  /*00a0*/  @!P0 VIADD R19, R19, 0x80 ;  /* 0x0000008013138836 */ /* 0x000fe20000000000 */
[----:B------:R-:W0:Y:S04]  /*00b0*/  @!P0 LDC.64 R10, c[0x0][0x230] ;  /* 0x00008c00ff0a8b82 */ /* 0x000e280000000a00 */
[----:B------:R-:W-:-:S13]  /*00c0*/  ISETP.GE.AND P1, PT, R19, R2, PT ;  /* 0x000000021300720c */ /* 0x000fda0003f26270 */
[----:B------:R-:W-:Y:S01]  /*00d0*/  @!P1 LEA R17, R0, R19, 0x9 ;  /* 0x0000001300119211 */ /* 0x000fe200078e48ff */
[----:B------:R-:W-:Y:S01]  /*00e0*/  @!P1 VIADD R19, R19, 0x80 ;  /* 0x0000008013139836 */ /* 0x000fe20000000000 */
[----:B------:R-:W1:Y:S04]  /*00f0*/  @!P1 LDC.64 R12, c[0x0][0x230] ;  /* 0x00008c00ff0c9b82 */ /* 0x000e680000000a00 */
[----:B------:R-:W-:Y:S01]  /*0100*/  ISETP.GE.AND P2, PT, R19, R2, PT ;  /* 0x000000021300720c */ /* 0x000fe20003f46270 */
[----:B0-----:R-:W-:-:S05]  /*0110*/  @!P0 IMAD.WIDE.U32 R10, R15, 0x2, R10 ;  /* 0x000000020f0a8825 */ /* 0x001fca00078e000a */
[----:B------:R0:W2:Y:S07]  /*0120*/  @!P0 LDG.E.U16 R6, desc[UR4][R10.64] ;  /* 0x000000040a068981 */ /* 0x0000ae000c1e1500 */
[----:B------:R-:W3:Y:S01]  /*0130*/  @!P2 LDC.64 R8, c[0x0][0x230] ;  /* 0x00008c00ff08ab82 */ /* 0x000ee20000000a00 */
[----:B-1----:R-:W-:Y:S01]  /*0140*/  @!P1 IMAD.WIDE.U32 R14, R17, 0x2, R12 ;  /* 0x00000002110e9825 */ /* 0x002fe200078e000c */
[----:B------:R-:W-:Y:S02]  /*0150*/  PRMT R12, RZ, 0x7610, R12 ;  /* 0x00007610ff0c7816 */ /* 0x000fe4000000000c */
[----:B------:R-:W-:-:S02]  /*0160*/  @!P2 LEA R17, R0, R19, 0x9 ;  /* 0x000000130011a211 */ /* 0x000fc400078e48ff */
[----:B------:R-:W-:Y:S02]  /*0170*/  PRMT R13, RZ, 0x7610, R13 ;  /* 0x00007610ff0d7816 */ /* 0x000fe4000000000d */
[----:B------:R1:W4:Y:S01]  /*0180*/  @!P1 LDG.E.U16 R12, desc[UR4][R14.64] ;  /* 0x000000040e0c9981 */ /* 0x000322000c1e1500 */
[----:B---3--:R-:W-:-:S05]  /*0190*/  @!P2 IMAD.WIDE.U32 R16, R17, 0x2, R8 ;  /* 0x000000021110a825 */ /* 0x008fca00078e0008 */
[----:B------:R-:W3:Y:S01]  /*01a0*/  @!P2 LDG.E.U16 R13, desc[UR4][R16.64] ;  /* 0x00000004100da981 */ /* 0x000ee2000c1e1500 */
[----:B------:R-:W-:-:S05]  /*01b0*/  @!P2 VIADD R19, R19, 0x80 ;  /* 0x000000801313a836 */ /* 0x000fca0000000000 */
[----:B------:R-:W-:-:S13]  /*01c0*/  ISETP.GE.AND P1, PT, R19, R2, PT ;  /* 0x000000021300720c */ /* 0x000fda0003f26270 */
[----:B------:R-:W1:Y:S01]  /*01d0*/  @!P1 LDC.64 R8, c[0x0][0x230] ;  /* 0x00008c00ff089b82 */ /* 0x000e620000000a00 */
[----:B0-----:R-:W-:-:S07]  /*01e0*/  @!P1 LEA R11, R0, R19, 0x9 ;  /* 0x00000013000b9211 */ /* 0x001fce00078e48ff */
[----:B------:R-:W0:Y:S01]  /*01f0*/  @!P0 LDC R19, c[0x0][0x218] ;  /* 0x00008600ff138b82 */ /* 0x000e220000000800 */
[----:B------:R-:W-:Y:S01]  /*0200*/  PRMT R10, RZ, 0x7610, R10 ;  /* 0x00007610ff0a7816 */ /* 0x000fe2000000000a */
[----:B-1----:R-:W-:-:S04]  /*0210*/  @!P1 IMAD.WIDE.U32 R8, R11, 0x2, R8 ;  /* 0x000000020b089825 */ /* 0x002fc800078e0008 */
[----:B------:R-:W-:Y:S01]  /*0220*/  IMAD.MOV.U32 R11, RZ, RZ, R7 ;  /* 0x000000ffff0b7224 */ /* 0x000fe200078e0007 */
[----:B------:R1:W5:Y:S04]  /*0230*/  @!P1 LDG.E.U16 R10, desc[UR4][R8.64] ;  /* 0x00000004080a9981 */ /* 0x000368000c1e1500 */
[----:B------:R-:W-:-:S04]  /*0240*/  IADD3 R15, R11, 0x80, RZ ;  /* 0x000000800b0f7810 */ /* 0x000fc80007ffe0ff */
[-C--:B------:R-:W-:Y:S01]  /*0250*/  ISETP.GE.AND P3, PT, R15, R2.reuse, PT ;  /* 0x000000020f00720c */ /* 0x080fe20003f66270 */
[----:B------:R-:W-:Y:S01]  /*0260*/  VIADD R15, R11, 0x100 ;  /* 0x000001000b0f7836 */ /* 0x000fe20000000000 */
[----:B-1----:R-:W1:Y:S04]  /*0270*/  @!P0 LDC.64 R8, c[0x0][0x228] ;  /* 0x00008a00ff088b82 */ /* 0x002e680000000a00 */
[----:B------:R-:W-:-:S07]  /*0280*/  ISETP.GE.AND P2, PT, R15, R2, PT ;  /* 0x000000020f00720c */ /* 0x000fce0003f46270 */
[----:B------:R-:W4:Y:S01]  /*0290*/  @!P3 LDC R17, c[0x0][0x218] ;  /* 0x00008600ff11bb82 */ /* 0x000f220000000800 */
[----:B------:R-:W-:-:S07]  /*02a0*/  IADD3 R15, R11, 0x180, RZ ;  /* 0x000001800b0f7810 */ /* 0x000fce0007ffe0ff */
[----:B------:R-:W3:Y:S01]  /*02b0*/  @!P2 LDC R16, c[0x0][0x218] ;  /* 0x00008600ff10ab82 */ /* 0x000ee20000000800 */
[----:B------:R-:W-:Y:S01]  /*02c0*/  ISETP.GE.AND P1, PT, R15, R2, PT ;  /* 0x000000020f00720c */ /* 0x000fe20003f26270 */
[----:B------:R-:W-:Y:S02]  /*02d0*/  @!P0 VIADD R11, R7, 0x80 ;  /* 0x00000080070b8836 */ /* 0x000fe40000000000 */
[----:B------:R-:W-:-:S04]  /*02e0*/  @!P0 IMAD R7, R0, 0x200, R7 ;  /* 0x0000020000078824 */ /* 0x000fc800078e0207 */
[----:B-1----:R-:W-:Y:S01]  /*02f0*/  @!P0 IMAD.WIDE.U32 R8, R7, 0x4, R8 ;  /* 0x0000000407088825 */ /* 0x002fe200078e0008 */
[----:B------:R-:W-:Y:S03]  /*0300*/  BSSY B0, `(.L_x_3051) ;  /* 0x0000018000007945 */ /* 0x000fe60003800000 */
[----:B--2---:R-:W-:-:S04]  /*0310*/  @!P0 IMAD.U32 R6, R6, 0x10000, RZ ;  /* 0x0001000006068824 */ /* 0x004fc800078e00ff */
[----:B0-----:R-:W-:Y:S02]  /*0320*/  @!P0 FADD.FTZ R14, R6, R19 ;  /* 0x00000013060e8221 */ /* 0x001fe40000010000 */
[----:B------:R-:W0:Y:S02]  /*0330*/  @!P1 LDC R6, c[0x0][0x218] ;  /* 0x00008600ff069b82 */ /* 0x000e240000000800 */
[----:B------:R-:W1:Y:S01]  /*0340*/  @!P0 MUFU.RSQ R5, R14 ;  /* 0x0000000e00058308 */ /* 0x000e620000001400 */
[----:B----4-:R-:W-:Y:S01]  /*0350*/  @!P3 SHF.L.U32 R12, R12, 0x10, RZ ;  /* 0x000000100c0cb819 */ /* 0x010fe200000006ff */
[----:B-1----:R1:W-:Y:S04]  /*0360*/  @!P0 STG.E desc[UR4][R8.64], R5 ;  /* 0x0000000508008986 */ /* 0x0023e8000c101904 */
[----:B------:R-:W-:-:S04]  /*0370*/  @!P3 FADD.FTZ R12, R12, R17 ;  /* 0x000000110c0cb221 */ /* 0x000fc80000010000 */
[----:B------:R1:W2:Y:S01]  /*0380*/  @!P3 MUFU.RSQ R3, R12 ;  /* 0x0000000c0003b308 */ /* 0x0002a20000001400 */
[----:B---3--:R-:W-:Y:S02]  /*0390*/  @!P2 SHF.L.U32 R13, R13, 0x10, RZ ;  /* 0x000000100d0da819 */ /* 0x008fe400000006ff */
[----:B------:R-:W-:-:S03]  /*03a0*/  ISETP.GE.AND P3, PT, R11, R2, PT ;  /* 0x000000020b00720c */ /* 0x000fc60003f66270 */
[----:B------:R-:W-:-:S04]  /*03b0*/  @!P2 FADD.FTZ R13, R13, R16 ;  /* 0x000000100d0da221 */ /* 0x000fc80000010000 */
[----:B------:R1:W3:Y:S06]  /*03c0*/  @!P2 MUFU.RSQ R4, R13 ;  /* 0x0000000d0004a308 */ /* 0x0002ec0000001400 */
[----:B0-2---:R-:W-:Y:S05]  /*03d0*/  @P3 BRA `(.L_x_3052) ;  /* 0x0000000000283947 */ /* 0x005fea0003800000 */
[----:B-1----:R-:W0:Y:S01]  /*03e0*/  LDC.64 R12, c[0x0][0x228] ;  /* 0x00008a00ff0c7b82 */ /* 0x002e220000000a00 */
[----:B------:R-:W-:Y:S01]  /*03f0*/  LEA R9, R0, R11, 0x9 ;  /* 0x0000000b00097211 */ /* 0x000fe200078e48ff */
[----:B------:R-:W-:-:S05]  /*0400*/  VIADD R11, R11, 0x80 ;  /* 0x000000800b0b7836 */ /* 0x000fca0000000000 */
[----:B------:R-:W-:-:S13]  /*0410*/  ISETP.GE.AND P0, PT, R11, R2, PT ;  /* 0x000000020b00720c */ /* 0x000fda0003f06270 */
[----:B------:R-:W-:Y:S01]  /*0420*/  @!P0 LEA R5, R0, R11, 0x9 ;  /* 0x0000000b00058211 */ /* 0x000fe200078e48ff */
[----:B------:R-:W-:Y:S02]  /*0430*/  @!P0 VIADD R11, R11, 0x80 ;  /* 0x000000800b0b8836 */ /* 0x000fe40000000000 */
[----:B0-----:R-:W-:-:S04]  /*0440*/  IMAD.WIDE.U32 R8, R9, 0x4, R12 ;  /* 0x0000000409087825 */ /* 0x001fc800078e000c */
[----:B------:R-:W-:Y:S01]  /*0450*/  @!P0 IMAD.WIDE.U32 R12, R5, 0x4, R12 ;  /* 0x00000004050c8825 */ /* 0x000fe200078e000c */
[----:B------:R0:W-:Y:S04]  /*0460*/  STG.E desc[UR4][R8.64], R3 ;  /* 0x0000000308007986 */ /* 0x0001e8000c101904 */
[----:B---3--:R0:W-:Y:S02]  /*0470*/  @!P0 STG.E desc[UR4][R12.64], R4 ;  /* 0x000000040c008986 */ /* 0x0081e4000c101904 */
.L_x_3052:
[----:B------:R-:W-:Y:S05]  /*0480*/  BSYNC B0 ;  /* 0x0000000000007941 */ /* 0x000fea0003800000 */
.L_x_3051:
[----:B------:R-:W-:-:S13]  /*0490*/  ISETP.GE.AND P0, PT, R11, R2, PT ;  /* 0x000000020b00720c */ /* 0x000fda0003f06270 */
[----:B------:R-:W-:Y:S05]  /*04a0*/  @P0 EXIT ;  /* 0x000000000000094d */ /* 0x000fea0003800000 */
[----:B0-----:R-:W0:Y:S01]  /*04b0*/  LDC.64 R2, c[0x0][0x228] ;  /* 0x00008a00ff027b82 */ /* 0x001e220000000a00 */
[----:B-1---5:R-:W-:Y:S01]  /*04c0*/  @!P1 SHF.L.U32 R5, R10, 0x10, RZ ;  /* 0x000000100a059819 */ /* 0x022fe200000006ff */
[----:B------:R-:W-:-:S04]  /*04d0*/  IMAD R11, R0, 0x200, R11 ;  /* 0x00000200000b7824 */ /* 0x000fc800078e020b */
[----:B------:R-:W-:-:S04]  /*04e0*/  @!P1 FADD.FTZ R5, R5, R6 ;  /* 0x0000000605059221 */ /* 0x000fc80000010000 */
[----:B------:R-:W1:Y:S01]  /*04f0*/  @!P1 MUFU.RSQ R7, R5 ;  /* 0x0000000500079308 */ /* 0x000e620000001400 */
[----:B0-----:R-:W-:-:S05]  /*0500*/  IMAD.WIDE.U32 R2, R11, 0x4, R2 ;  /* 0x000000040b027825 */ /* 0x001fca00078e0002 */
[----:B-1----:R-:W-:Y:S01]  /*0510*/  STG.E desc[UR4][R2.64], R7 ;  /* 0x0000000702007986 */ /* 0x002fe2000c101904 */
[----:B------:R-:W-:Y:S05]  /*0520*/  EXIT ;  /* 0x000000000000794d */ /* 0x000fea0003800000 */
.L_x_3053:
        /* <DEDUP_REMOVED lines=13> */
.L_x_28329:


//--------------------- .text._ZN2at6native29vectorized_elementwise_kernelILi2EZZZNS0_49_GLOBAL__N__b919a28f_16_Normalization_cu_5c38458722batch_norm_calc_invstdERKNS_6TensorES5_dENKUlvE_clEvENKUlvE2_clEvEUlN3c108BFloat16EE_St5arrayIPcLm2EEEEviT0_T1_ --------------------------
	.section	.text._ZN2at6native29vectorized_elementwise_kernelILi2EZZZNS0_49_GLOBAL__N__b919a28f_16_Normalization_cu_5c38458722batch_norm_calc_invstdERKNS_6TensorES5_dENKUlvE_clEvENKUlvE2_clEvEUlN3c108BFloat16EE_St5arrayIPcLm2EEEEviT0_T1_,"ax",@progbits
	.align	128
        .global         _ZN2at6native29vectorized_elementwise_kernelILi2EZZZNS0_49_GLOBAL__N__b919a28f_16_Normalization_cu_5c38458722batch_norm_calc_invstdERKNS_6TensorES5_dENKUlvE_clEvENKUlvE2_clEvEUlN3c108BFloat16EE_St5arrayIPcLm2EEEEviT0_T1_
        .type           _ZN2at6native29vectorized_elementwise_kernelILi2EZZZNS0_49_GLOBAL__N__b919a28f_16_Normalization_cu_5c38458722batch_norm_calc_invstdERKNS_6TensorES5_dENKUlvE_clEvENKUlvE2_clEvEUlN3c108BFloat16EE_St5arrayIPcLm2EEEEviT0_T1_,@function
        .size           _ZN2at6native29vectorized_elementwise_kernelILi2EZZZNS0_49_GLOBAL__N__b919a28f_16_Normalization_cu_5c38458722batch_norm_calc_invstdERKNS_6TensorES5_dENKUlvE_clEvENKUlvE2_clEvEUlN3c108BFloat16EE_St5arrayIPcLm2EEEEviT0_T1_,(.L_x_28330 - _ZN2at6native29vectorized_elementwise_kernelILi2EZZZNS0_49_GLOBAL__N__b919a28f_16_Normalization_cu_5c38458722batch_norm_calc_invstdERKNS_6TensorES5_dENKUlvE_clEvENKUlvE2_clEvEUlN3c108BFloat16EE_St5arrayIPcLm2EEEEviT0_T1_)
        .other          _ZN2at6native29vectorized_elementwise_kernelILi2EZZZNS0_49_GLOBAL__N__b919a28f_16_Normalization_cu_5c38458722batch_norm_calc_invstdERKNS_6TensorES5_dENKUlvE_clEvENKUlvE2_clEvEUlN3c108BFloat16EE_St5arrayIPcLm2EEEEviT0_T1_,@"STO_CUDA_ENTRY STV_DEFAULT"
_ZN2at6native29vectorized_elementwise_kernelILi2EZZZNS0_49_GLOBAL__N__b919a28f_16_Normalization_cu_5c38458722batch_norm_calc_invstdERKNS_6TensorES5_dENKUlvE_clEvENKUlvE2_clEvEUlN3c108BFloat16EE_St5arrayIPcLm2EEEEviT0_T1_:
.text._ZN2at6native29vectorized_elementwise_kernelILi2EZZZNS0_49_GLOBAL__N__b919a28f_16_Normalization_cu_5c38458722batch_norm_calc_invstdERKNS_6TensorES5_dENKUlvE_clEvENKUlvE2_clEvEUlN3c108BFloat16EE_St5arrayIPcLm2EEEEviT0_T1_:
[----:B------:R-:W-:Y:S01]  /*0000*/  LDC R1, c[0x0][0x28] ;  /* 0x00000a00ff017b82 */ /* 0x000fe20000000800 */
[----:B------:R-:W0:Y:S01]  /*0010*/  S2R R3, SR_CTAID.X ;  /* 0x0000000000037919 */ /* 0x000e220000002500 */
[----:B------:R-:W-:Y:S01]  /*0020*/  ULDC UR4, c[0x0][0x210] ;  /* 0x0000840000047ab9 */ /* 0x000fe20000000800 */
[----:B0-----:R-:W-:-:S04]  /*0030*/  SHF.L.U32 R3, R3, 0xa, RZ ;  /* 0x0000000a03037819 */ /* 0x001fc800000006ff */
[----:B------:R-:W-:Y:S01]  /*0040*/  IADD3 R5, -R3, UR4, RZ ;  /* 0x0000000403057c10 */ /* 0x000fe2000fffe1ff */
[----:B------:R-:W-:-:S03]  /*0050*/  ULDC.64 UR4, c[0x0][0x208] ;  /* 0x0000820000047ab9 */ /* 0x000fc60000000a00 */
[----:B------:R-:W-:-:S13]  /*0060*/  ISETP.GE.U32.AND P0, PT, R5, 0x400, PT ;  /* 0x000004000500780c */ /* 0x000fda0003f06070 */
[----:B------:R-:W-:Y:S05]  /*0070*/  @!P0 BRA `(.L_x_3054) ;  /* 0x0000000000b48947 */ /* 0x000fea0003800000 */
[----:B------:R-:W0:Y:S01]  /*0080*/  S2R R0, SR_TID.X ;  /* 0x0000000000007919 */ /* 0x000e220000002100 */
[----:B------:R-:W1:Y:S01]  /*0090*/  LDC.64 R4, c[0x0][0x230] ;  /* 0x00008c00ff047b82 */ /* 0x000e620000000a00 */
[----:B------:R-:W-:Y:S01]  /*00a0*/  ULDC UR6, c[0x0][0x218] ;  /* 0x0000860000067ab9 */ /* 0x000fe20000000800 */
[----:B-1----:R-:W-:-:S04]  /*00b0*/  IMAD.WIDE R4, R3, 0x2, R4 ;  /* 0x0000000203047825 */ /* 0x002fc800078e0204 */
[----:B0-----:R-:W-:-:S05]  /*00c0*/  IMAD.WIDE.U32 R4, R0, 0x4, R4 ;  /* 0x0000000400047825 */ /* 0x001fca00078e0004 */
[----:B------:R-:W2:Y:S04]  /*00d0*/  LDG.E R9, desc[UR4][R4.64] ;  /* 0x0000000404097981 */ /* 0x000ea8000c1e1900 */
[----:B------:R-:W3:Y:S04]  /*00e0*/  LDG.E R12, desc[UR4][R4.64+0x200] ;  /* 0x00020004040c7981 */ /* 0x000ee8000c1e1900 */
[----:B------:R-:W4:Y:S04]  /*00f0*/  LDG.E R14, desc[UR4][R4.64+0x400] ;  /* 0x00040004040e7981 */ /* 0x000f28000c1e1900 */
[----:B------:R-:W5:Y:S01]  /*0100*/  LDG.E R15, desc[UR4][R4.64+0x600] ;  /* 0x00060004040f7981 */ /* 0x000f62000c1e1900 */
[----:B--2---:R-:W-:-:S05]  /*0110*/  SHF.L.U32 R2, R9, 0x10, RZ ;  /* 0x0000001009027819 */ /* 0x004fca00000006ff */
[----:B------:R-:W-:Y:S01]  /*0120*/  FADD.FTZ R8, R2, UR6 ;  /* 0x0000000602087e21 */ /* 0x000fe20008010000 */
[----:B---3--:R-:W-:Y:S01]  /*0130*/  IMAD.U32 R2, R12, 0x10000, RZ ;  /* 0x000100000c027824 */ /* 0x008fe200078e00ff */
[----:B----4-:R-:W-:-:S03]  /*0140*/  SHF.L.U32 R7, R14, 0x10, RZ ;  /* 0x000000100e077819 */ /* 0x010fc600000006ff */
[----:B------:R-:W-:Y:S01]  /*0150*/  FADD.FTZ R6, R2, UR6 ;  /* 0x0000000602067e21 */ /* 0x000fe20008010000 */
[----:B------:R-:W-:Y:S01]  /*0160*/  PRMT R2, R9, 0x7632, R2 ;  /* 0x0000763209027816 */ /* 0x000fe20000000002 */
[----:B------:R-:W-:Y:S01]  /*0170*/  MUFU.RSQ R8, R8 ;  /* 0x0000000800087308 */ /* 0x000fe20000001400 */
[----:B------:R-:W-:Y:S01]  /*0180*/  FADD.FTZ R11, R7, UR6 ;  /* 0x00000006070b7e21 */ /* 0x000fe20008010000 */
[----:B-----5:R-:W-:Y:S01]  /*0190*/  IMAD.U32 R7, R15, 0x10000, RZ ;  /* 0x000100000f077824 */ /* 0x020fe200078e00ff */
[----:B------:R-:W-:Y:S02]  /*01a0*/  SHF.L.U32 R5, R2, 0x10, RZ ;  /* 0x0000001002057819 */ /* 0x000fe400000006ff */
[----:B------:R-:W-:Y:S01]  /*01b0*/  PRMT R2, R12, 0x7632, R2 ;  /* 0x000076320c027816 */ /* 0x000fe20000000002 */
[----:B------:R-:W-:Y:S01]  /*01c0*/  FADD.FTZ R10, R7, UR6 ;  /* 0x00000006070a7e21 */ /* 0x000fe20008010000 */
[----:B------:R-:W0:Y:S01]  /*01d0*/  LDC.64 R12, c[0x0][0x228] ;  /* 0x00008a00ff0c7b82 */ /* 0x000e220000000a00 */
[----:B------:R-:W-:Y:S01]  /*01e0*/  FADD.FTZ R9, R5, UR6 ;  /* 0x0000000605097e21 */ /* 0x000fe20008010000 */
[----:B------:R-:W-:Y:S01]  /*01f0*/  PRMT R5, R15, 0x7632, R5 ;  /* 0x000076320f057816 */ /* 0x000fe20000000005 */
[----:B------:R-:W-:Y:S01]  /*0200*/  IMAD.U32 R7, R2, 0x10000, RZ ;  /* 0x0001000002077824 */ /* 0x000fe200078e00ff */
[----:B------:R-:W-:Y:S01]  /*0210*/  PRMT R2, R14, 0x7632, R2 ;  /* 0x000076320e027816 */ /* 0x000fe20000000002 */
[----:B------:R1:W-:Y:S02]  /*0220*/  MUFU.RSQ R4, R11 ;  /* 0x0000000b00047308 */ /* 0x0003e40000001400 */
[----:B------:R-:W-:Y:S01]  /*0230*/  FADD.FTZ R7, R7, UR6 ;  /* 0x0000000607077e21 */ /* 0x000fe20008010000 */
[----:B------:R-:W-:-:S05]  /*0240*/  SHF.L.U32 R2, R2, 0x10, RZ ;  /* 0x0000001002027819 */ /* 0x000fca00000006ff */
[----:B------:R-:W-:Y:S01]  /*0250*/  FADD.FTZ R2, R2, UR6 ;  /* 0x0000000602027e21 */ /* 0x000fe20008010000 */
[----:B-1----:R-:W-:Y:S01]  /*0260*/  IMAD.U32 R11, R5, 0x10000, RZ ;  /* 0x00010000050b7824 */ /* 0x002fe200078e00ff */
[----:B------:R-:W-:Y:S03]  /*0270*/  MUFU.RSQ R6, R6 ;  /* 0x0000000600067308 */ /* 0x000fe60000001400 */
[----:B------:R-:W-:-:S05]  /*0280*/  FADD.FTZ R11, R11, UR6 ;  /* 0x000000060b0b7e21 */ /* 0x000fca0008010000 */
[----:B------:R-:W-:Y:S01]  /*0290*/  MUFU.RSQ R10, R10 ;  /* 0x0000000a000a7308 */ /* 0x000fe20000001400 */
[----:B0-----:R-:W-:-:S04]  /*02a0*/  IMAD.WIDE.U32 R12, R3, 0x4, R12 ;  /* 0x00000004030c7825 */ /* 0x001fc800078e000c */
[----:B------:R-:W-:-:S03]  /*02b0*/  IMAD.WIDE R12, R0, 0x8, R12 ;  /* 0x00000008000c7825 */ /* 0x000fc600078e020c */
[----:B------:R-:W0:Y:S08]  /*02c0*/  MUFU.RSQ R9, R9 ;  /* 0x0000000900097308 */ /* 0x000e300000001400 */
[----:B------:R-:W1:Y:S08]  /*02d0*/  MUFU.RSQ R7, R7 ;  /* 0x0000000700077308 */ /* 0x000e700000001400 */
[----:B------:R-:W2:Y:S01]  /*02e0*/  MUFU.RSQ R5, R2 ;  /* 0x0000000200057308 */ /* 0x000ea20000001400 */
[----:B0-----:R-:W-:Y:S07]  /*02f0*/  STG.E.64 desc[UR4][R12.64], R8 ;  /* 0x000000080c007986 */ /* 0x001fee000c101b04 */
[----:B------:R-:W0:Y:S01]  /*0300*/  MUFU.RSQ R11, R11 ;  /* 0x0000000b000b7308 */ /* 0x000e220000001400 */
[----:B-1----:R-:W-:Y:S04]  /*0310*/  STG.E.64 desc[UR4][R12.64+0x400], R6 ;  /* 0x000400060c007986 */ /* 0x002fe8000c101b04 */
[----:B--2---:R-:W-:Y:S04]  /*0320*/  STG.E.64 desc[UR4][R12.64+0x800], R4 ;  /* 0x000800040c007986 */ /* 0x004fe8000c101b04 */
[----:B0-----:R-:W-:Y:S01]  /*0330*/  STG.E.64 desc[UR4][R12.64+0xc00], R10 ;  /* 0x000c000a0c007986 */ /* 0x001fe2000c101b04 */
[----:B------:R-:W-:Y:S05]  /*0340*/  EXIT ;  /* 0x000000000000794d */ /* 0x000fea0003800000 */
.L_x_3054:
[----:B------:R-:W0:Y:S02]  /*0350*/  S2R R12, SR_TID.X ;  /* 0x00000000000c7919 */ /* 0x000e240000002100 */
[----:B0-----:R-:W-:Y:S02]  /*0360*/  ISETP.GE.AND P0, PT, R12, R5, PT ;  /* 0x000000050c00720c */ /* 0x001fe40003f06270 */
[----:B------:R-:W-:-:S11]  /*0370*/  MOV R0, R12 ;  /* 0x0000000c00007202 */ /* 0x000fd60000000f00 */
[----:B------:R-:W-:Y:S01]  /*0380*/  @!P0 IMAD.IADD R13, R3, 0x1, R0 ;  /* 0x00000001030d8824 */ /* 0x000fe200078e0200 */
[----:B------:R-:W-:Y:S01]  /*0390*/  @!P0 IADD3 R0, R0, 0x80, RZ ;  /* 0x0000008000008810 */ /* 0x000fe20007ffe0ff */
[----:B------:R-:W0:Y:S03]  /*03a0*/  @!P0 LDC.64 R16, c[0x0][0x230] ;  /* 0x00008c00ff108b82 */ /* 0x000e260000000a00 */
[----:B------:R-:W-:-:S13]  /*03b0*/  ISETP.GE.AND P5, PT, R0, R5, PT ;  /* 0x000000050000720c */ /* 0x000fda0003fa6270 */
[----:B------:R-:W-:Y:S01]  /*03c0*/  @!P5 IMAD.IADD R23, R3, 0x1, R0 ;  /* 0x000000010317d824 */ /* 0x000fe200078e0200 */
[----:B------:R-:W-:Y:S01]  /*03d0*/  @!P5 IADD3 R0, R0, 0x80, RZ ;  /* 0x000000800000d810 */ /* 0x000fe20007ffe0ff */
[----:B------:R-:W1:Y:S03]  /*03e0*/  @!P5 LDC.64 R18, c[0x0][0x230] ;  /* 0x00008c00ff12db82 */ /* 0x000e660000000a00 */
[----:B------:R-:W-:-:S13]  /*03f0*/  ISETP.GE.AND P1, PT, R0, R5, PT ;  /* 0x000000050000720c */ /* 0x000fda0003f26270 */
[----:B------:R-:W-:Y:S01]  /*0400*/  @!P1 IMAD.IADD R11, R3, 0x1, R0 ;  /* 0x00000001030b9824 */ /* 0x000fe200078e0200 */
[----:B------:R-:W-:Y:S01]  /*0410*/  @!P1 IADD3 R0, R0, 0x80, RZ ;  /* 0x0000008000009810 */ /* 0x000fe20007ffe0ff */
[----:B------:R-:W2:Y:S03]  /*0420*/  @!P1 LDC.64 R14, c[0x0][0x230] ;  /* 0x00008c00ff0e9b82 */ /* 0x000ea60000000a00 */
[----:B------:R-:W-:Y:S01]  /*0430*/  ISETP.GE.AND P2, PT, R0, R5, PT ;  /* 0x000000050000720c */ /* 0x000fe20003f46270 */
[----:B-1----:R-:W-:Y:S01]  /*0440*/  @!P5 IMAD.WIDE.U32 R18, R23, 0x2, R18 ;  /* 0x000000021712d825 */ /* 0x002fe200078e0012 */
[----:B------:R-:W-:-:S06]  /*0450*/  PRMT R23, RZ, 0x7610, R23 ;  /* 0x00007610ff177816 */ /* 0x000fcc0000000017 */
[----:B------:R1:W3:Y:S05]  /*0460*/  @!P5 LDG.E.U16 R23, desc[UR4][R18.64] ;  /* 0x000000041217d981 */ /* 0x0002ea000c1e1500 */
[----:B------:R-:W-:Y:S01]  /*0470*/  @!P2 IMAD.IADD R27, R3, 0x1, R0 ;  /* 0x00000001031ba824 */ /* 0x000fe200078e0200 */
[----:B------:R-:W-:Y:S01]  /*0480*/  @!P2 IADD3 R0, R0, 0x80, RZ ;  /* 0x000000800000a810 */ /* 0x000fe20007ffe0ff */
[----:B------:R-:W4:Y:S03]  /*0490*/  @!P2 LDC.64 R28, c[0x0][0x230] ;  /* 0x00008c00ff1cab82 */ /* 0x000f260000000a00 */
[----:B------:R-:W-:-:S13]  /*04a0*/  ISETP.GE.AND P3, PT, R0, R5, PT ;  /* 0x000000050000720c */ /* 0x000fda0003f66270 */
[----:B------:R-:W-:Y:S01]  /*04b0*/  @!P3 IMAD.IADD R21, R3, 0x1, R0 ;  /* 0x000000010315b824 */ /* 0x000fe200078e0200 */
[----:B------:R-:W-:Y:S01]  /*04c0*/  @!P3 IADD3 R0, R0, 0x80, RZ ;  /* 0x000000800000b810 */ /* 0x000fe20007ffe0ff */
[----:B-1----:R-:W1:Y:S03]  /*04d0*/  @!P3 LDC.64 R18, c[0x0][0x230] ;  /* 0x00008c00ff12bb82 */ /* 0x002e660000000a00 */
[----:B------:R-:W-:-:S13]  /*04e0*/  ISETP.GE.AND P4, PT, R0, R5, PT ;  /* 0x000000050000720c */ /* 0x000fda0003f86270 */
[----:B------:R-:W-:Y:S01]  /*04f0*/  @!P4 IMAD.IADD R25, R3, 0x1, R0 ;  /* 0x000000010319c824 */ /* 0x000fe200078e0200 */
[----:B------:R-:W-:-:S04]  /*0500*/  @!P4 IADD3 R0, R0, 0x80, RZ ;  /* 0x000000800000c810 */ /* 0x000fc80007ffe0ff */
[----:B------:R-:W-:Y:S01]  /*0510*/  ISETP.GE.AND P5, PT, R0, R5, PT ;  /* 0x000000050000720c */ /* 0x000fe20003fa6270 */
[----:B--2---:R-:W-:Y:S01]  /*0520*/  @!P1 IMAD.WIDE.U32 R14, R11, 0x2, R14 ;  /* 0x000000020b0e9825 */ /* 0x004fe200078e000e */
[----:B------:R-:W-:-:S03]  /*0530*/  PRMT R11, RZ, 0x7610, R11 ;  /* 0x00007610ff0b7816 */ /* 0x000fc6000000000b */
[----:B----4-:R-:W-:-:S03]  /*0540*/  @!P2 IMAD.WIDE.U32 R28, R27, 0x2, R28 ;  /* 0x000000021b1ca825 */ /* 0x010fc600078e001c */
[----:B------:R2:W4:Y:S05]  /*0550*/  @!P1 LDG.E.U16 R11, desc[UR4][R14.64] ;  /* 0x000000040e0b9981 */ /* 0x00052a000c1e1500 */
[----:B------:R-:W-:Y:S01]  /*0560*/  @!P5 IMAD.IADD R27, R3, 0x1, R0 ;  /* 0x00000001031bd824 */ /* 0x000fe200078e0200 */
[----:B------:R-:W-:Y:S01]  /*0570*/  @!P5 IADD3 R0, R0, 0x80, RZ ;  /* 0x000000800000d810 */ /* 0x000fe20007ffe0ff */
[----:B0-----:R-:W-:-:S03]  /*0580*/  @!P0 IMAD.WIDE.U32 R16, R13, 0x2, R16 ;  /* 0x000000020d108825 */ /* 0x001fc600078e0010 */
[----:B------:R-:W-:Y:S01]  /*0590*/  ISETP.GE.AND P1, PT, R0, R5, PT ;  /* 0x000000050000720c */ /* 0x000fe20003f26270 */
[----:B--2---:R-:W0:Y:S01]  /*05a0*/  @!P5 LDC.64 R14, c[0x0][0x230] ;  /* 0x00008c00ff0edb82 */ /* 0x004e220000000a00 */
[----:B------:R-:W-:Y:S02]  /*05b0*/  PRMT R13, RZ, 0x7610, R13 ;  /* 0x00007610ff0d7816 */ /* 0x000fe4000000000d */
[----:B------:R-:W-:Y:S01]  /*05c0*/  PRMT R24, RZ, 0x7610, R24 ;  /* 0x00007610ff187816 */ /* 0x000fe20000000018 */
[----:B-1----:R-:W-:-:S03]  /*05d0*/  @!P3 IMAD.WIDE.U32 R18, R21, 0x2, R18 ;  /* 0x000000021512b825 */ /* 0x002fc600078e0012 */
[----:B------:R1:W2:Y:S04]  /*05e0*/  @!P0 LDG.E.U16 R13, desc[UR4][R16.64] ;  /* 0x00000004100d8981 */ /* 0x0002a8000c1e1500 */
[----:B------:R5:W2:Y:S01]  /*05f0*/  @!P2 LDG.E.U16 R24, desc[UR4][R28.64] ;  /* 0x000000041c18a981 */ /* 0x000aa2000c1e1500 */
[----:B------:R-:W0:Y:S08]  /*0600*/  @!P1 LDC.64 R20, c[0x0][0x230] ;  /* 0x00008c00ff149b82 */ /* 0x000e300000000a00 */
[----:B-1----:R-:W1:Y:S01]  /*0610*/  @!P4 LDC.64 R16, c[0x0][0x230] ;  /* 0x00008c00ff10cb82 */ /* 0x002e620000000a00 */
[----:B-----5:R-:W-:Y:S01]  /*0620*/  @!P1 IMAD.IADD R29, R3, 0x1, R0 ;  /* 0x00000001031d9824 */ /* 0x020fe200078e0200 */
[----:B------:R-:W-:Y:S01]  /*0630*/  PRMT R26, RZ, 0x7610, R26 ;  /* 0x00007610ff1a7816 */ /* 0x000fe2000000001a */
[----:B0-----:R-:W-:Y:S01]  /*0640*/  @!P5 IMAD.WIDE.U32 R14, R27, 0x2, R14 ;  /* 0x000000021b0ed825 */ /* 0x001fe200078e000e */
[----:B------:R-:W-:-:S02]  /*0650*/  PRMT R27, RZ, 0x7610, R27 ;  /* 0x00007610ff1b7816 */ /* 0x000fc4000000001b */
[----:B------:R-:W-:Y:S02]  /*0660*/  PRMT R0, RZ, 0x7610, R0 ;  /* 0x00007610ff007816 */ /* 0x000fe40000000000 */
[----:B------:R0:W5:Y:S04]  /*0670*/  @!P3 LDG.E.U16 R26, desc[UR4][R18.64] ;  /* 0x00000004121ab981 */ /* 0x000168000c1e1500 */
[----:B------:R-:W5:Y:S01]  /*0680*/  @!P5 LDG.E.U16 R27, desc[UR4][R14.64] ;  /* 0x000000040e1bd981 */ /* 0x000f62000c1e1500 */
[----:B------:R-:W-:-:S05]  /*0690*/  @!P1 IMAD.WIDE.U32 R20, R29, 0x2, R20 ;  /* 0x000000021d149825 */ /* 0x000fca00078e0014 */
[----:B------:R-:W5:Y:S01]  /*06a0*/  @!P1 LDG.E.U16 R0, desc[UR4][R20.64] ;  /* 0x0000000414009981 */ /* 0x000f62000c1e1500 */
[----:B-1----:R-:W-:Y:S01]  /*06b0*/  @!P4 IMAD.WIDE.U32 R16, R25, 0x2, R16 ;  /* 0x000000021910c825 */ /* 0x002fe200078e0010 */
[----:B------:R-:W-:-:S06]  /*06c0*/  PRMT R25, RZ, 0x7610, R25 ;  /* 0x00007610ff197816 */ /* 0x000fcc0000000019 */
[----:B------:R1:W5:Y:S01]  /*06d0*/  @!P4 LDG.E.U16 R25, desc[UR4][R16.64] ;  /* 0x000000041019c981 */ /* 0x000362000c1e1500 */
[----:B0-----:R-:W-:-:S04]  /*06e0*/  IADD3 R18, R12, 0x80, RZ ;  /* 0x000000800c127810 */ /* 0x001fc80007ffe0ff */
[----:B------:R-:W-:Y:S01]  /*06f0*/  ISETP.GE.AND P5, PT, R18, R5, PT ;  /* 0x000000051200720c */ /* 0x000fe20003fa6270 */
[----:B-1----:R-:W-:-:S05]  /*0700*/  VIADD R16, R12, 0x100 ;  /* 0x000001000c107836 */ /* 0x002fca0000000000 */
[----:B------:R-:W-:-:S07]  /*0710*/  ISETP.GE.AND P1, PT, R16, R5, PT ;  /* 0x000000051000720c */ /* 0x000fce0003f26270 */
[----:B------:R-:W0:Y:S01]  /*0720*/  @!P5 LDC R28, c[0x0][0x218] ;  /* 0x00008600ff1cdb82 */ /* 0x000e220000000800 */
[----:B------:R-:W-:-:S04]  /*0730*/  IADD3 R14, R12, 0x180, RZ ;  /* 0x000001800c0e7810 */ /* 0x000fc80007ffe0ff */
[-C--:B------:R-:W-:Y:S01]  /*0740*/  ISETP.GE.AND P2, PT, R14, R5.reuse, PT ;  /* 0x000000050e00720c */ /* 0x080fe20003f46270 */
[C---:B------:R-:W-:Y:S02]  /*0750*/  VIADD R16, R12.reuse, 0x200 ;  /* 0x000002000c107836 */ /* 0x040fe40000000000 */
[----:B------:R-:W1:Y:S08]  /*0760*/  @!P0 LDC R14, c[0x0][0x218] ;  /* 0x00008600ff0e8b82 */ /* 0x000e700000000800 */
[----:B------:R-:W1:Y:S01]  /*0770*/  @!P1 LDC R17, c[0x0][0x218] ;  /* 0x00008600ff119b82 */ /* 0x000e620000000800 */
[----:B------:R-:W-:Y:S01]  /*0780*/  VIADD R18, R12, 0x280 ;  /* 0x000002800c127836 */ /* 0x000fe20000000000 */
[----:B------:R-:W-:-:S02]  /*0790*/  ISETP.GE.AND P3, PT, R16, R5, PT ;  /* 0x000000051000720c */ /* 0x000fc40003f66270 */
[----:B------:R-:W-:Y:S02]  /*07a0*/  IADD3 R20, R12, 0x300, RZ ;  /* 0x000003000c147810 */ /* 0x000fe40007ffe0ff */
[----:B------:R-:W-:Y:S02]  /*07b0*/  ISETP.GE.AND P4, PT, R18, R5, PT ;  /* 0x000000051200720c */ /* 0x000fe40003f86270 */
[----:B------:R-:W2:Y:S01]  /*07c0*/  @!P2 LDC R16, c[0x0][0x218] ;  /* 0x00008600ff10ab82 */ /* 0x000ea20000000800 */
[----:B------:R-:W-:Y:S04]  /*07d0*/  BSSY B0, `(.L_x_3055) ;  /* 0x0000051000007945 */ /* 0x000fe80003800000 */
[----:B------:R-:W-:Y:S01]  /*07e0*/  BSSY B1, `(.L_x_3056) ;  /* 0x0000049000017945 */ /* 0x000fe20003800000 */
[----:B---3--:R-:W-:-:S05]  /*07f0*/  @!P5 SHF.L.U32 R23, R23, 0x10, RZ ;  /* 0x000000101717d819 */ /* 0x008fca00000006ff */
[----:B0-----:R-:W-:-:S04]  /*0800*/  @!P5 FADD.FTZ R23, R23, R28 ;  /* 0x0000001c1717d221 */ /* 0x001fc80000010000 */
[----:B------:R-:W-:Y:S01]  /*0810*/  @!P5 MUFU.RSQ R2, R23 ;  /* 0x000000170002d308 */ /* 0x000fe20000001400 */
[----:B------:R-:W-:Y:S01]  /*0820*/  ISETP.GE.AND P5, PT, R20, R5, PT ;  /* 0x000000051400720c */ /* 0x000fe20003fa6270 */
[----:B------:R-:W-:Y:S02]  /*0830*/  VIADD R20, R12, 0x380 ;  /* 0x000003800c147836 */ /* 0x000fe40000000000 */
[----:B----4-:R-:W-:Y:S02]  /*0840*/  @!P1 IMAD.U32 R18, R11, 0x10000, RZ ;  /* 0x000100000b129824 */ /* 0x010fe400078e00ff */
[----:B------:R-:W0:Y:S02]  /*0850*/  @!P3 LDC R11, c[0x0][0x218] ;  /* 0x00008600ff0bbb82 */ /* 0x000e240000000800 */
[----:B-1----:R-:W-:-:S04]  /*0860*/  @!P1 FADD.FTZ R19, R18, R17 ;  /* 0x0000001112139221 */ /* 0x002fc80000010000 */
[----:B------:R1:W-:Y:S01]  /*0870*/  @!P1 MUFU.RSQ R4, R19 ;  /* 0x0000001300049308 */ /* 0x0003e20000001400 */
[----:B------:R-:W-:Y:S01]  /*0880*/  ISETP.GE.AND P1, PT, R20, R5, PT ;  /* 0x000000051400720c */ /* 0x000fe20003f26270 */
[----:B------:R-:W3:Y:S01]  /*0890*/  @!P5 LDC R17, c[0x0][0x218] ;  /* 0x00008600ff11db82 */ /* 0x000ee20000000800 */
[----:B--2---:R-:W-:Y:S02]  /*08a0*/  @!P0 SHF.L.U32 R13, R13, 0x10, RZ ;  /* 0x000000100d0d8819 */ /* 0x004fe400000006ff */
[----:B------:R-:W-:-:S03]  /*08b0*/  @!P2 SHF.L.U32 R21, R24, 0x10, RZ ;  /* 0x000000101815a819 */ /* 0x000fc600000006ff */
[----:B------:R-:W-:Y:S02]  /*08c0*/  @!P0 FADD.FTZ R18, R13, R14 ;  /* 0x0000000e0d128221 */ /* 0x000fe40000010000 */
[----:B------:R-:W2:Y:S01]  /*08d0*/  @!P0 LDC.64 R14, c[0x0][0x228] ;  /* 0x00008a00ff0e8b82 */ /* 0x000ea20000000a00 */
[----:B------:R-:W-:-:S07]  /*08e0*/  @!P2 FADD.FTZ R21, R21, R16 ;  /* 0x000000101515a221 */ /* 0x000fce0000010000 */
[----:B------:R-:W4:Y:S01]  /*08f0*/  @!P4 LDC R13, c[0x0][0x218] ;  /* 0x00008600ff0dcb82 */ /* 0x000f220000000800 */
[----:B------:R5:W3:Y:S07]  /*0900*/  @!P0 MUFU.RSQ R22, R18 ;  /* 0x0000001200168308 */ /* 0x000aee0000001400 */
[----:B------:R-:W4:Y:S01]  /*0910*/  @!P1 LDC R16, c[0x0][0x218] ;  /* 0x00008600ff109b82 */ /* 0x000f220000000800 */
[----:B-1----:R-:W-:Y:S01]  /*0920*/  @!P0 IADD3 R19, R3, R12, RZ ;  /* 0x0000000c03138210 */ /* 0x002fe20007ffe0ff */
[----:B-----5:R-:W-:Y:S01]  /*0930*/  @!P3 IMAD.U32 R26, R26, 0x10000, RZ ;  /* 0x000100001a1ab824 */ /* 0x020fe200078e00ff */
[----:B------:R-:W-:Y:S01]  /*0940*/  @!P0 IADD3 R12, R12, 0x80, RZ ;  /* 0x000000800c0c8810 */ /* 0x000fe20007ffe0ff */
[----:B------:R-:W-:-:S02]  /*0950*/  @!P5 IMAD.U32 R18, R27, 0x10000, RZ ;  /* 0x000100001b12d824 */ /* 0x000fc400078e00ff */
[----:B--2---:R-:W-:-:S04]  /*0960*/  @!P0 IMAD.WIDE.U32 R14, R19, 0x4, R14 ;  /* 0x00000004130e8825 */ /* 0x004fc800078e000e */
[----:B------:R-:W-:Y:S02]  /*0970*/  @!P1 IMAD.U32 R19, R0, 0x10000, RZ ;  /* 0x0001000000139824 */ /* 0x000fe400078e00ff */
[----:B0-----:R-:W-:Y:S01]  /*0980*/  @!P3 FADD.FTZ R11, R26, R11 ;  /* 0x0000000b1a0bb221 */ /* 0x001fe20000010000 */
[----:B---3--:R-:W-:Y:S01]  /*0990*/  @!P5 FADD.FTZ R17, R18, R17 ;  /* 0x000000111211d221 */ /* 0x008fe20000010000 */
[----:B------:R0:W-:Y:S01]  /*09a0*/  @!P0 STG.E desc[UR4][R14.64], R22 ;  /* 0x000000160e008986 */ /* 0x0001e2000c101904 */
[----:B------:R-:W-:Y:S02]  /*09b0*/  @!P4 SHF.L.U32 R20, R25, 0x10, RZ ;  /* 0x000000101914c819 */ /* 0x000fe400000006ff */
[----:B------:R-:W-:Y:S01]  /*09c0*/  ISETP.GE.AND P0, PT, R12, R5, PT ;  /* 0x000000050c00720c */ /* 0x000fe20003f06270 */
[----:B----4-:R-:W-:Y:S02]  /*09d0*/  @!P1 FADD.FTZ R16, R19, R16 ;  /* 0x0000001013109221 */ /* 0x010fe40000010000 */
[----:B------:R-:W-:Y:S01]  /*09e0*/  @!P4 FADD.FTZ R13, R20, R13 ;  /* 0x0000000d140dc221 */ /* 0x000fe20000010000 */
[----:B------:R0:W1:Y:S08]  /*09f0*/  @!P2 MUFU.RSQ R6, R21 ;  /* 0x000000150006a308 */ /* 0x0000700000001400 */
[----:B------:R0:W2:Y:S08]  /*0a00*/  @!P3 MUFU.RSQ R7, R11 ;  /* 0x0000000b0007b308 */ /* 0x0000b00000001400 */
[----:B------:R0:W3:Y:S08]  /*0a10*/  @!P4 MUFU.RSQ R8, R13 ;  /* 0x0000000d0008c308 */ /* 0x0000f00000001400 */
[----:B------:R0:W4:Y:S08]  /*0a20*/  @!P5 MUFU.RSQ R9, R17 ;  /* 0x000000110009d308 */ /* 0x0001300000001400 */
[----:B------:R0:W0:Y:S01]  /*0a30*/  @!P1 MUFU.RSQ R10, R16 ;  /* 0x00000010000a9308 */ /* 0x0000220000001400 */
[----:B-123--:R-:W-:Y:S05]  /*0a40*/  @P0 BRA `(.L_x_3057) ;  /* 0x0000000000300947 */ /* 0x00efea0003800000 */
[----:B0-----:R-:W0:Y:S01]  /*0a50*/  LDC.64 R14, c[0x0][0x228] ;  /* 0x00008a00ff0e7b82 */ /* 0x001e220000000a00 */
[----:B------:R-:W-:Y:S01]  /*0a60*/  IMAD.IADD R11, R3, 0x1, R12 ;  /* 0x00000001030b7824 */ /* 0x000fe200078e020c */
[----:B------:R-:W-:-:S04]  /*0a70*/  IADD3 R12, R12, 0x80, RZ ;  /* 0x000000800c0c7810 */ /* 0x000fc80007ffe0ff */
[----:B------:R-:W-:Y:S01]  /*0a80*/  ISETP.GE.AND P0, PT, R12, R5, PT ;  /* 0x000000050c00720c */ /* 0x000fe20003f06270 */
[----:B0-----:R-:W-:-:S05]  /*0a90*/  IMAD.WIDE.U32 R14, R11, 0x4, R14 ;  /* 0x000000040b0e7825 */ /* 0x001fca00078e000e */
[----:B------:R0:W-:Y:S07]  /*0aa0*/  STG.E desc[UR4][R14.64], R2 ;  /* 0x000000020e007986 */ /* 0x0001ee000c101904 */
[----:B------:R-:W-:Y:S05]  /*0ab0*/  @P0 BRA `(.L_x_3058) ;  /* 0x0000000000300947 */ /* 0x000fea0003800000 */
[----:B0-----:R-:W0:Y:S01]  /*0ac0*/  LDC.64 R14, c[0x0][0x228] ;  /* 0x00008a00ff0e7b82 */ /* 0x001e220000000a00 */
[----:B------:R-:W-:Y:S01]  /*0ad0*/  IMAD.IADD R11, R3, 0x1, R12 ;  /* 0x00000001030b7824 */ /* 0x000fe200078e020c */
[----:B------:R-:W-:-:S03]  /*0ae0*/  IADD3 R12, R12, 0x80, RZ ;  /* 0x000000800c0c7810 */ /* 0x000fc60007ffe0ff */
[----:B0-----:R-:W-:-:S05]  /*0af0*/  IMAD.WIDE.U32 R14, R11, 0x4, R14 ;  /* 0x000000040b0e7825 */ /* 0x001fca00078e000e */
[----:B------:R1:W-:Y:S02]  /*0b00*/  STG.E desc[UR4][R14.64], R4 ;  /* 0x000000040e007986 */ /* 0x0003e4000c101904 */
.L_x_3057:
[----:B------:R-:W-:-:S13]  /*0b10*/  ISETP.GE.AND P0, PT, R12, R5, PT ;  /* 0x000000050c00720c */ /* 0x000fda0003f06270 */
[----:B------:R-:W-:Y:S05]  /*0b20*/  @P0 BRA `(.L_x_3059) ;  /* 0x0000000000300947 */ /* 0x000fea0003800000 */
[----:B01----:R-:W0:Y:S01]  /*0b30*/  LDC.64 R14, c[0x0][0x228] ;  /* 0x00008a00ff0e7b82 */ /* 0x003e220000000a00 */
[----:B------:R-:W-:Y:S01]  /*0b40*/  IMAD.IADD R11, R3, 0x1, R12 ;  /* 0x00000001030b7824 */ /* 0x000fe200078e020c */
[----:B------:R-:W-:-:S03]  /*0b50*/  IADD3 R12, R12, 0x80, RZ ;  /* 0x000000800c0c7810 */ /* 0x000fc60007ffe0ff */
[----:B0-----:R-:W-:-:S05]  /*0b60*/  IMAD.WIDE.U32 R14, R11, 0x4, R14 ;  /* 0x000000040b0e7825 */ /* 0x001fca00078e000e */
[----:B------:R1:W-:Y:S02]  /*0b70*/  STG.E desc[UR4][R14.64], R6 ;  /* 0x000000060e007986 */ /* 0x0003e4000c101904 */
.L_x_3058:
[----:B------:R-:W-:-:S13]  /*0b80*/  ISETP.GE.AND P0, PT, R12, R5, PT ;  /* 0x000000050c00720c */ /* 0x000fda0003f06270 */
[----:B------:R-:W-:Y:S05]  /*0b90*/  @P0 BRA `(.L_x_3060) ;  /* 0x0000000000340947 */ /* 0x000fea0003800000 */
[----:B01----:R-:W0:Y:S01]  /*0ba0*/  LDC.64 R14, c[0x0][0x228] ;  /* 0x00008a00ff0e7b82 */ /* 0x003e220000000a00 */
[----:B------:R-:W-:Y:S01]  /*0bb0*/  IMAD.IADD R11, R3, 0x1, R12 ;  /* 0x00000001030b7824 */ /* 0x000fe200078e020c */
[----:B------:R-:W-:-:S03]  /*0bc0*/  IADD3 R12, R12, 0x80, RZ ;  /* 0x000000800c0c7810 */ /* 0x000fc60007ffe0ff */
[----:B0-----:R-:W-:-:S05]  /*0bd0*/  IMAD.WIDE.U32 R14, R11, 0x4, R14 ;  /* 0x000000040b0e7825 */ /* 0x001fca00078e000e */
[----:B------:R2:W-:Y:S02]  /*0be0*/  STG.E desc[UR4][R14.64], R7 ;  /* 0x000000070e007986 */ /* 0x0005e4000c101904 */
.L_x_3059:
[----:B------:R-:W-:-:S13]  /*0bf0*/  ISETP.GE.AND P0, PT, R12, R5, PT ;  /* 0x000000050c00720c */ /* 0x000fda0003f06270 */
[----:B------:R-:W-:Y:S05]  /*0c00*/  @P0 BREAK B1 ;  /* 0x0000000000010942 */ /* 0x000fea0003800000 */
[----:B------:R-:W-:Y:S05]  /*0c10*/  @P0 BRA `(.L_x_3061) ;  /* 0x0000000000300947 */ /* 0x000fea0003800000 */
[----:B--2---:R-:W2:Y:S01]  /*0c20*/  LDC.64 R6, c[0x0][0x228] ;  /* 0x00008a00ff067b82 */ /* 0x004ea20000000a00 */
[----:B0-----:R-:W-:Y:S01]  /*0c30*/  IMAD.IADD R11, R3, 0x1, R12 ;  /* 0x00000001030b7824 */ /* 0x001fe200078e020c */
[----:B------:R-:W-:-:S03]  /*0c40*/  IADD3 R12, R12, 0x80, RZ ;  /* 0x000000800c0c7810 */ /* 0x000fc60007ffe0ff */
[----:B--2---:R-:W-:-:S05]  /*0c50*/  IMAD.WIDE.U32 R6, R11, 0x4, R6 ;  /* 0x000000040b067825 */ /* 0x004fca00078e0006 */
[----:B------:R2:W-:Y:S02]  /*0c60*/  STG.E desc[UR4][R6.64], R8 ;  /* 0x0000000806007986 */ /* 0x0005e4000c101904 */
.L_x_3060:
[----:B------:R-:W-:Y:S05]  /*0c70*/  BSYNC B1 ;  /* 0x0000000000017941 */ /* 0x000fea0003800000 */
.L_x_3056:
[----:B------:R-:W-:-:S13]  /*0c80*/  ISETP.GE.AND P0, PT, R12, R5, PT ;  /* 0x000000050c00720c */ /* 0x000fda0003f06270 */
[----:B-12---:R-:W1:Y:S01]  /*0c90*/  @!P0 LDC.64 R6, c[0x0][0x228] ;  /* 0x00008a00ff068b82 */ /* 0x006e620000000a00 */
[----:B------:R-:W-:Y:S01]  /*0ca0*/  @!P0 IMAD.IADD R11, R3, 0x1, R12 ;  /* 0x00000001030b8824 */ /* 0x000fe200078e020c */
[----:B------:R-:W-:-:S03]  /*0cb0*/  @!P0 IADD3 R12, R12, 0x80, RZ ;  /* 0x000000800c0c8810 */ /* 0x000fc60007ffe0ff */
[----:B-1----:R-:W-:-:S05]  /*0cc0*/  @!P0 IMAD.WIDE.U32 R6, R11, 0x4, R6 ;  /* 0x000000040b068825 */ /* 0x002fca00078e0006 */
[----:B----4-:R3:W-:Y:S02]  /*0cd0*/  @!P0 STG.E desc[UR4][R6.64], R9 ;  /* 0x0000000906008986 */ /* 0x0107e4000c101904 */
.L_x_3061:
[----:B------:R-:W-:Y:S05]  /*0ce0*/  BSYNC B0 ;  /* 0x0000000000007941 */ /* 0x000fea0003800000 */
.L_x_3055:
[----:B------:R-:W-:Y:S05]  /*0cf0*/  WARPSYNC.ALL ;  /* 0x0000000000007948 */ /* 0x000fea0003800000 */
[----:B------:R-:W-:-:S13]  /*0d00*/  ISETP.GE.AND P0, PT, R12, R5, PT ;  /* 0x000000050c00720c */ /* 0x000fda0003f06270 */
[----:B------:R-:W-:Y:S05]  /*0d10*/  @P0 EXIT ;  /* 0x000000000000094d */ /* 0x000fea0003800000 */
[----:B-1----:R-:W0:Y:S01]  /*0d20*/  LDC.64 R4, c[0x0][0x228] ;  /* 0x00008a00ff047b82 */ /* 0x002e220000000a00 */
[----:B------:R-:W-:-:S04]  /*0d30*/  IMAD.IADD R3, R3, 0x1, R12 ;  /* 0x0000000103037824 */ /* 0x000fc800078e020c */
[----:B0-----:R-:W-:-:S05]  /*0d40*/  IMAD.WIDE.U32 R2, R3, 0x4, R4 ;  /* 0x0000000403027825 */ /* 0x001fca00078e0004 */
[----:B------:R-:W-:Y:S01]  /*0d50*/  STG.E desc[UR4][R2.64], R10 ;  /* 0x0000000a02007986 */ /* 0x000fe2000c101904 */
[----:B------:R-:W-:Y:S05]  /*0d60*/  EXIT ;  /* 0x000000000000794d */ /* 0x000fea0003800000 */
.L_x_3062:
        /* <DEDUP_REMOVED lines=9> */
.L_x_28330:


//--------------------- .text._ZN2at6native29vectorized_elementwise_kernelILi4EZZZNS0_49_GLOBAL__N__b919a28f_16_Normalization_cu_5c38458722batch_norm_calc_invstdERKNS_6TensorES5_dENKUlvE_clEvENKUlvE2_clEvEUlN3c108BFloat16EE_St5arrayIPcLm2EEEEviT0_T1_ --------------------------
	.section	.text._ZN2at6native29vectorized_elementwise_kernelILi4EZZZNS0_49_GLOBAL__N__b919a28f_16_Normalization_cu_5c38458722batch_norm_calc_invstdERKNS_6TensorES5_dENKUlvE_clEvENKUlvE2_clEvEUlN3c108BFloat16EE_St5arrayIPcLm2EEEEviT0_T1_,"ax",@progbits
	.align	128
        .global         _ZN2at6native29vectorized_elementwise_kernelILi4EZZZNS0_49_GLOBAL__N__b919a28f_16_Normalization_cu_5c38458722batch_norm_calc_invstdERKNS_6TensorES5_dENKUlvE_clEvENKUlvE2_clEvEUlN3c108BFloat16EE_St5arrayIPcLm2EEEEviT0_T1_
        .type           _ZN2at6native29vectorized_elementwise_kernelILi4EZZZNS0_49_GLOBAL__N__b919a28f_16_Normalization_cu_5c38458722batch_norm_calc_invstdERKNS_6TensorES5_dENKUlvE_clEvENKUlvE2_clEvEUlN3c108BFloat16EE_St5arrayIPcLm2EEEEviT0_T1_,@function
        .size           _ZN2at6native29vectorized_elementwise_kernelILi4EZZZNS0_49_GLOBAL__N__b919a28f_16_Normalization_cu_5c38458722batch_norm_calc_invstdERKNS_6TensorES5_dENKUlvE_clEvENKUlvE2_clEvEUlN3c108BFloat16EE_St5arrayIPcLm2EEEEviT0_T1_,(.L_x_28331 - _ZN2at6native29vectorized_elementwise_kernelILi4EZZZNS0_49_GLOBAL__N__b919a28f_16_Normalization_cu_5c38458722batch_norm_calc_invstdERKNS_6TensorES5_dENKUlvE_clEvENKUlvE2_clEvEUlN3c108BFloat16EE_St5arrayIPcLm2EEEEviT0_T1_)
        .other          _ZN2at6native29vectorized_elementwise_kernelILi4EZZZNS0_49_GLOBAL__N__b919a28f_16_Normalization_cu_5c38458722batch_norm_calc_invstdERKNS_6TensorES5_dENKUlvE_clEvENKUlvE2_clEvEUlN3c108BFloat16EE_St5arrayIPcLm2EEEEviT0_T1_,@"STO_CUDA_ENTRY STV_DEFAULT"
_ZN2at6native29vectorized_elementwise_kernelILi4EZZZNS0_49_GLOBAL__N__b919a28f_16_Normalization_cu_5c38458722batch_norm_calc_invstdERKNS_6TensorES5_dENKUlvE_clEvENKUlvE2_clEvEUlN3c108BFloat16EE_St5arrayIPcLm2EEEEviT0_T1_:
.text._ZN2at6native29vectorized_elementwise_kernelILi4EZZZNS0_49_GLOBAL__N__b919a28f_16_Normalization_cu_5c38458722batch_norm_calc_invstdERKNS_6TensorES5_dENKUlvE_clEvENKUlvE2_clEvEUlN3c108BFloat16EE_St5arrayIPcLm2EEEEviT0_T1_:
        /* <DEDUP_REMOVED lines=10> */
[----:B------:R-:W-:-:S07]  /*00a0*/  ULDC UR6, c[0x0][0x218] ;  /* 0x0000860000067ab9 */ /* 0x000fce0000000800 */
[----:B------:R-:W2:Y:S01]  /*00b0*/  LDC.64 R14, c[0x0][0x228] ;  /* 0x00008a00ff0e7b82 */ /* 0x000ea20000000a00 */
[----:B-1----:R-:W-:-:S04]  /*00c0*/  IMAD.WIDE R4, R3, 0x2, R4 ;  /* 0x0000000203047825 */ /* 0x002fc800078e0204 */
[----:B0-----:R-:W-:-:S05]  /*00d0*/  IMAD.WIDE.U32 R8, R0, 0x8, R4 ;  /* 0x0000000800087825 */ /* 0x001fca00078e0004 */
[----:B------:R-:W3:Y:S04]  /*00e0*/  LDG.E.64 R10, desc[UR4][R8.64] ;  /* 0x00000004080a7981 */ /* 0x000ee8000c1e1b00 */
[----:B------:R-:W4:Y:S01]  /*00f0*/  LDG.E.64 R12, desc[UR4][R8.64+0x400] ;  /* 0x00040004080c7981 */ /* 0x000f22000c1e1b00 */
[----:B--2---:R-:W-:-:S04]  /*0100*/  IMAD.WIDE.U32 R14, R3, 0x4, R14 ;  /* 0x00000004030e7825 */ /* 0x004fc800078e000e */
[----:B------:R-:W-:-:S04]  /*0110*/  IMAD.WIDE R14, R0, 0x10, R14 ;  /* 0x00000010000e7825 */ /* 0x000fc800078e020e */
[C---:B---3--:R-:W-:Y:S01]  /*0120*/  IMAD.U32 R5, R11.reuse, 0x10000, RZ ;  /* 0x000100000b057824 */ /* 0x048fe200078e00ff */
[----:B------:R-:W-:Y:S02]  /*0130*/  SHF.L.U32 R2, R10, 0x10, RZ ;  /* 0x000000100a027819 */ /* 0x000fe400000006ff */
[----:B------:R-:W-:Y:S01]  /*0140*/  PRMT R11, R11, 0x7632, R11 ;  /* 0x000076320b0b7816 */ /* 0x000fe2000000000b */
[----:B------:R-:W-:Y:S01]  /*0150*/  FADD.FTZ R6, R5, UR6 ;  /* 0x0000000605067e21 */ /* 0x000fe20008010000 */
[----:B----4-:R-:W-:Y:S01]  /*0160*/  SHF.L.U32 R7, R12, 0x10, RZ ;  /* 0x000000100c077819 */ /* 0x010fe200000006ff */
[----:B------:R-:W-:Y:S01]  /*0170*/  IMAD.U32 R5, R13, 0x10000, RZ ;  /* 0x000100000d057824 */ /* 0x000fe200078e00ff */
[----:B------:R-:W-:Y:S01]  /*0180*/  PRMT R10, R10, 0x7632, R10 ;  /* 0x000076320a0a7816 */ /* 0x000fe2000000000a */
[----:B------:R-:W-:Y:S01]  /*0190*/  IMAD.U32 R11, R11, 0x10000, RZ ;  /* 0x000100000b0b7824 */ /* 0x000fe200078e00ff */
[----:B------:R-:W-:Y:S01]  /*01a0*/  PRMT R12, R12, 0x7632, R12 ;  /* 0x000076320c0c7816 */ /* 0x000fe2000000000c */
[----:B------:R-:W-:Y:S01]  /*01b0*/  FADD.FTZ R7, R7, UR6 ;  /* 0x0000000607077e21 */ /* 0x000fe20008010000 */
[----:B------:R-:W-:Y:S01]  /*01c0*/  PRMT R13, R13, 0x7632, R13 ;  /* 0x000076320d0d7816 */ /* 0x000fe2000000000d */
[----:B------:R-:W-:Y:S01]  /*01d0*/  FADD.FTZ R9, R5, UR6 ;  /* 0x0000000605097e21 */ /* 0x000fe20008010000 */
[----:B------:R-:W-:Y:S01]  /*01e0*/  SHF.L.U32 R5, R10, 0x10, RZ ;  /* 0x000000100a057819 */ /* 0x000fe200000006ff */
[----:B------:R0:W-:Y:S01]  /*01f0*/  MUFU.RSQ R8, R7 ;  /* 0x0000000700087308 */ /* 0x0001e20000001400 */
[----:B------:R-:W-:Y:S01]  /*0200*/  SHF.L.U32 R12, R12, 0x10, RZ ;  /* 0x000000100c0c7819 */ /* 0x000fe200000006ff */
[----:B------:R-:W-:-:S02]  /*0210*/  IMAD.U32 R13, R13, 0x10000, RZ ;  /* 0x000100000d0d7824 */ /* 0x000fc400078e00ff */
[----:B------:R-:W-:Y:S01]  /*0220*/  FADD.FTZ R2, R2, UR6 ;  /* 0x0000000602027e21 */ /* 0x000fe20008010000 */
[----:B------:R-:W-:-:S03]  /*0230*/  FADD.FTZ R5, R5, UR6 ;  /* 0x0000000605057e21 */ /* 0x000fc60008010000 */
[----:B------:R1:W-:Y:S01]  /*0240*/  MUFU.RSQ R10, R9 ;  /* 0x00000009000a7308 */ /* 0x0003e20000001400 */
[----:B0-----:R-:W-:Y:S01]  /*0250*/  FADD.FTZ R7, R11, UR6 ;  /* 0x000000060b077e21 */ /* 0x001fe20008010000 */
[----:B------:R-:W-:-:S06]  /*0260*/  FADD.FTZ R11, R13, UR6 ;  /* 0x000000060d0b7e21 */ /* 0x000fcc0008010000 */
[----:B------:R-:W-:Y:S01]  /*0270*/  MUFU.RSQ R4, R2 ;  /* 0x0000000200047308 */ /* 0x000fe20000001400 */
[----:B-1----:R-:W-:-:S07]  /*0280*/  FADD.FTZ R9, R12, UR6 ;  /* 0x000000060c097e21 */ /* 0x002fce0008010000 */
[----:B------:R-:W-:Y:S08]  /*0290*/  MUFU.RSQ R6, R6 ;  /* 0x0000000600067308 */ /* 0x000ff00000001400 */
[----:B------:R-:W-:Y:S08]  /*02a0*/  MUFU.RSQ R5, R5 ;  /* 0x0000000500057308 */ /* 0x000ff00000001400 */
[----:B------:R-:W0:Y:S08]  /*02b0*/  MUFU.RSQ R7, R7 ;  /* 0x0000000700077308 */ /* 0x000e300000001400 */
[----:B------:R-:W-:Y:S08]  /*02c0*/  MUFU.RSQ R9, R9 ;  /* 0x0000000900097308 */ /* 0x000ff00000001400 */
[----:B------:R-:W1:Y:S01]  /*02d0*/  MUFU.RSQ R11, R11 ;  /* 0x0000000b000b7308 */ /* 0x000e620000001400 */
[----:B0-----:R-:W-:Y:S04]  /*02e0*/  STG.E.128 desc[UR4][R14.64], R4 ;  /* 0x000000040e007986 */ /* 0x001fe8000c101d04 */
[----:B-1----:R-:W-:Y:S01]  /*02f0*/  STG.E.128 desc[UR4][R14.64+0x800], R8 ;  /* 0x000800080e007986 */ /* 0x002fe2000c101d04 */
[----:B------:R-:W-:Y:S05]  /*0300*/  EXIT ;  /* 0x000000000000794d */ /* 0x000fea0003800000 */
.L_x_3063:
        /* <DEDUP_REMOVED lines=124> */
.L_x_3066:
[----:B------:R-:W-:-:S13]  /*0ad0*/  ISETP.GE.AND P0, PT, R12, R5, PT ;  /* 0x000000050c00720c */ /* 0x000fda0003f06270 */
[----:B------:R-:W-:Y:S05]  /*0ae0*/  @P0 BRA `(.L_x_3068) ;  /* 0x0000000000300947 */ /* 0x000fea0003800000 */
[----:B01----:R-:W0:Y:S01]  /*0af0*/  LDC.64 R14, c[0x0][0x228] ;  /* 0x00008a00ff0e7b82 */ /* 0x003e220000000a00 */
[----:B------:R-:W-:Y:S01]  /*0b00*/  IMAD.IADD R11, R3, 0x1, R12 ;  /* 0x00000001030b7824 */ /* 0x000fe200078e020c */
[----:B------:R-:W-:-:S03]  /*0b10*/  IADD3 R12, R12, 0x80, RZ ;  /* 0x000000800c0c7810 */ /* 0x000fc60007ffe0ff */
[----:B0-----:R-:W-:-:S05]  /*0b20*/  IMAD.WIDE.U32 R14, R11, 0x4, R14 ;  /* 0x000000040b0e7825 */ /* 0x001fca00078e000e */
[----:B------:R1:W-:Y:S02]  /*0b30*/  STG.E desc[UR4][R14.64], R6 ;  /* 0x000000060e007986 */ /* 0x0003e4000c101904 */
.L_x_3067:
[----:B------:R-:W-:-:S13]  /*0b40*/  ISETP.GE.AND P0, PT, R12, R5, PT ;  /* 0x000000050c00720c */ /* 0x000fda0003f06270 */
[----:B------:R-:W-:Y:S05]  /*0b50*/  @P0 BRA `(.L_x_3069) ;  /* 0x0000000000340947 */ /* 0x000fea0003800000 */
[----:B01----:R-:W0:Y:S01]  /*0b60*/  LDC.64 R14, c[0x0][0x228] ;  /* 0x00008a00ff0e7b82 */ /* 0x003e220000000a00 */
[----:B------:R-:W-:Y:S01]  /*0b70*/  IMAD.IADD R11, R3, 0x1, R12 ;  /* 0x00000001030b7824 */ /* 0x000fe200078e020c */
[----:B------:R-:W-:-:S03]  /*0b80*/  IADD3 R12, R12, 0x80, RZ ;  /* 0x000000800c0c7810 */ /* 0x000fc60007ffe0ff */
[----:B0-----:R-:W-:-:S05]  /*0b90*/  IMAD.WIDE.U32 R14, R11, 0x4, R14 ;  /* 0x000000040b0e7825 */ /* 0x001fca00078e000e */
[----:B------:R2:W-:Y:S02]  /*0ba0*/  STG.E desc[UR4][R14.64], R7 ;  /* 0x000000070e007986 */ /* 0x0005e4000c101904 */
.L_x_3068:
        /* <DEDUP_REMOVED lines=8> */
.L_x_3069:
[----:B------:R-:W-:Y:S05]  /*0c30*/  BSYNC B1 ;  /* 0x0000000000017941 */ /* 0x000fea0003800000 */
.L_x_3065:
[----:B------:R-:W-:-:S13]  /*0c40*/  ISETP.GE.AND P0, PT, R12, R5, PT ;  /* 0x000000050c00720c */ /* 0x000fda0003f06270 */
[----:B-12---:R-:W1:Y:S01]  /*0c50*/  @!P0 LDC.64 R6, c[0x0][0x228] ;  /* 0x00008a00ff068b82 */ /* 0x006e620000000a00 */
[----:B------:R-:W-:Y:S01]  /*0c60*/  @!P0 IMAD.IADD R11, R3, 0x1, R12 ;  /* 0x00000001030b8824 */ /* 0x000fe200078e020c */
[----:B------:R-:W-:-:S03]  /*0c70*/  @!P0 IADD3 R12, R12, 0x80, RZ ;  /* 0x000000800c0c8810 */ /* 0x000fc60007ffe0ff */
[----:B-1----:R-:W-:-:S05]  /*0c80*/  @!P0 IMAD.WIDE.U32 R6, R11, 0x4, R6 ;  /* 0x000000040b068825 */ /* 0x002fca00078e0006 */
[----:B----4-:R3:W-:Y:S02]  /*0c90*/  @!P0 STG.E desc[UR4][R6.64], R9 ;  /* 0x0000000906008986 */ /* 0x0107e4000c101904 */
.L_x_3070:
[----:B------:R-:W-:Y:S05]  /*0ca0*/  BSYNC B0 ;  /* 0x0000000000007941 */ /* 0x000fea0003800000 */
.L_x_3064:
        /* <DEDUP_REMOVED lines=8> */
.L_x_3071:
        /* <DEDUP_REMOVED lines=13> */
.L_x_28331:


//--------------------- .text._ZN2at6native29vectorized_elementwise_kernelILi8EZZZNS0_49_GLOBAL__N__b919a28f_16_Normalization_cu_5c38458722batch_norm_calc_invstdERKNS_6TensorES5_dENKUlvE_clEvENKUlvE2_clEvEUlN3c108BFloat16EE_St5arrayIPcLm2EEEEviT0_T1_ --------------------------
	.section	.text._ZN2at6native29vectorized_elementwise_kernelILi8EZZZNS0_49_GLOBAL__N__b919a28f_16_Normalization_cu_5c38458722batch_norm_calc_invstdERKNS_6TensorES5_dENKUlvE_clEvENKUlvE2_clEvEUlN3c108BFloat16EE_St5arrayIPcLm2EEEEviT0_T1_,"ax",@progbits
	.align	128
        .global         _ZN2at6native29vectorized_elementwise_kernelILi8EZZZNS0_49_GLOBAL__N__b919a28f_16_Normalization_cu_5c38458722batch_norm_calc_invstdERKNS_6TensorES5_dENKUlvE_clEvENKUlvE2_clEvEUlN3c108BFloat16EE_St5arrayIPcLm2EEEEviT0_T1_
        .type           _ZN2at6native29vectorized_elementwise_kernelILi8EZZZNS0_49_GLOBAL__N__b919a28f_16_Normalization_cu_5c38458722batch_norm_calc_invstdERKNS_6TensorES5_dENKUlvE_clEvENKUlvE2_clEvEUlN3c108BFloat16EE_St5arrayIPcLm2EEEEviT0_T1_,@function
        .size           _ZN2at6native29vectorized_elementwise_kernelILi8EZZZNS0_49_GLOBAL__N__b919a28f_16_Normalization_cu_5c38458722batch_norm_calc_invstdERKNS_6TensorES5_dENKUlvE_clEvENKUlvE2_clEvEUlN3c108BFloat16EE_St5arrayIPcLm2EEEEviT0_T1_,(.L_x_28332 - _ZN2at6native29vectorized_elementwise_kernelILi8EZZZNS0_49_GLOBAL__N__b919a28f_16_Normalization_cu_5c38458722batch_norm_calc_invstdERKNS_6TensorES5_dENKUlvE_clEvENKUlvE2_clEvEUlN3c108BFloat16EE_St5arrayIPcLm2EEEEviT0_T1_)
        .other          _ZN2at6native29vectorized_elementwise_kernelILi8EZZZNS0_49_GLOBAL__N__b919a28f_16_Normalization_cu_5c38458722batch_norm_calc_invstdERKNS_6TensorES5_dENKUlvE_clEvENKUlvE2_clEvEUlN3c108BFloat16EE_St5arrayIPcLm2EEEEviT0_T1_,@"STO_CUDA_ENTRY STV_DEFAULT"
_ZN2at6native29vectorized_elementwise_kernelILi8EZZZNS0_49_GLOBAL__N__b919a28f_16_Normalization_cu_5c38458722batch_norm_calc_invstdERKNS_6TensorES5_dENKUlvE_clEvENKUlvE2_clEvEUlN3c108BFloat16EE_St5arrayIPcLm2EEEEviT0_T1_:
.text._ZN2at6native29vectorized_elementwise_kernelILi8EZZZNS0_49_GLOBAL__N__b919a28f_16_Normalization_cu_5c38458722batch_norm_calc_invstdERKNS_6TensorES5_dENKUlvE_clEvENKUlvE2_clEvEUlN3c108BFloat16EE_St5arrayIPcLm2EEEEviT0_T1_:
        /* <DEDUP_REMOVED lines=13> */
[----:B------:R-:W2:Y:S02]  /*00d0*/  LDG.E.128 R12, desc[UR4][R4.64] ;  /* 0x00000004040c7981 */ /* 0x000ea4000c1e1d00 */
[C---:B--2---:R-:W-:Y:S01]  /*00e0*/  SHF.L.U32 R2, R12.reuse, 0x10, RZ ;  /* 0x000000100c027819 */ /* 0x044fe200000006ff */
[----:B------:R-:W-:Y:S01]  /*00f0*/  IMAD.U32 R6, R13, 0x10000, RZ ;  /* 0x000100000d067824 */ /* 0x000fe200078e00ff */
[----:B------:R-:W-:Y:S02]  /*0100*/  PRMT R12, R12, 0x7632, R12 ;  /* 0x000076320c0c7816 */ /* 0x000fe4000000000c */
[----:B------:R-:W-:Y:S01]  /*0110*/  SHF.L.U32 R7, R14, 0x10, RZ ;  /* 0x000000100e077819 */ /* 0x000fe200000006ff */
[----:B------:R-:W-:Y:S01]  /*0120*/  FADD.FTZ R2, R2, UR6 ;  /* 0x0000000602027e21 */ /* 0x000fe20008010000 */
[----:B------:R-:W-:Y:S01]  /*0130*/  SHF.L.U32 R12, R12, 0x10, RZ ;  /* 0x000000100c0c7819 */ /* 0x000fe200000006ff */
[----:B------:R-:W-:Y:S01]  /*0140*/  FADD.FTZ R10, R6, UR6 ;  /* 0x00000006060a7e21 */ /* 0x000fe20008010000 */
[C---:B------:R-:W-:Y:S01]  /*0150*/  IMAD.U32 R6, R15.reuse, 0x10000, RZ ;  /* 0x000100000f067824 */ /* 0x040fe200078e00ff */
[----:B------:R0:W-:Y:S01]  /*0160*/  MUFU.RSQ R8, R2 ;  /* 0x0000000200087308 */ /* 0x0001e20000001400 */
[----:B------:R-:W-:Y:S01]  /*0170*/  PRMT R14, R14, 0x7632, R14 ;  /* 0x000076320e0e7816 */ /* 0x000fe2000000000e */
[----:B------:R-:W-:Y:S01]  /*0180*/  FADD.FTZ R9, R12, UR6 ;  /* 0x000000060c097e21 */ /* 0x000fe20008010000 */
[----:B------:R-:W-:Y:S01]  /*0190*/  PRMT R15, R15, 0x7632, R15 ;  /* 0x000076320f0f7816 */ /* 0x000fe2000000000f */
[----:B------:R-:W-:Y:S01]  /*01a0*/  FADD.FTZ R7, R7, UR6 ;  /* 0x0000000607077e21 */ /* 0x000fe20008010000 */
[----:B------:R-:W-:Y:S01]  /*01b0*/  SHF.L.U32 R14, R14, 0x10, RZ ;  /* 0x000000100e0e7819 */ /* 0x000fe200000006ff */
[----:B------:R-:W-:-:S02]  /*01c0*/  FADD.FTZ R6, R6, UR6 ;  /* 0x0000000606067e21 */ /* 0x000fc40008010000 */
[----:B------:R-:W-:Y:S01]  /*01d0*/  IMAD.U32 R15, R15, 0x10000, RZ ;  /* 0x000100000f0f7824 */ /* 0x000fe200078e00ff */
[----:B0-----:R-:W-:Y:S01]  /*01e0*/  PRMT R2, R13, 0x7632, R2 ;  /* 0x000076320d027816 */ /* 0x001fe20000000002 */
[----:B------:R0:W-:Y:S01]  /*01f0*/  MUFU.RSQ R4, R7 ;  /* 0x0000000700047308 */ /* 0x0001e20000001400 */
[----:B------:R-:W1:Y:S01]  /*0200*/  LDC.64 R12, c[0x0][0x228] ;  /* 0x00008a00ff0c7b82 */ /* 0x000e620000000a00 */
[----:B------:R-:W-:Y:S02]  /*0210*/  FADD.FTZ R5, R14, UR6 ;  /* 0x000000060e057e21 */ /* 0x000fe40008010000 */
[----:B------:R-:W-:-:S04]  /*0220*/  IMAD.U32 R2, R2, 0x10000, RZ ;  /* 0x0001000002027824 */ /* 0x000fc800078e00ff */
[----:B------:R-:W-:Y:S01]  /*0230*/  FADD.FTZ R2, R2, UR6 ;  /* 0x0000000602027e21 */ /* 0x000fe20008010000 */
[----:B0-----:R-:W-:Y:S01]  /*0240*/  FADD.FTZ R7, R15, UR6 ;  /* 0x000000060f077e21 */ /* 0x001fe20008010000 */
[----:B------:R-:W-:Y:S08]  /*0250*/  MUFU.RSQ R10, R10 ;  /* 0x0000000a000a7308 */ /* 0x000ff00000001400 */
[----:B------:R-:W-:Y:S01]  /*0260*/  MUFU.RSQ R6, R6 ;  /* 0x0000000600067308 */ /* 0x000fe20000001400 */
[----:B-1----:R-:W-:-:S07]  /*0270*/  IMAD.WIDE.U32 R12, R3, 0x4, R12 ;  /* 0x00000004030c7825 */ /* 0x002fce00078e000c */
[----:B------:R-:W-:Y:S01]  /*0280*/  MUFU.RSQ R9, R9 ;  /* 0x0000000900097308 */ /* 0x000fe20000001400 */
[----:B------:R-:W-:-:S07]  /*0290*/  IMAD.WIDE R12, R0, 0x20, R12 ;  /* 0x00000020000c7825 */ /* 0x000fce00078e020c */
[----:B------:R-:W0:Y:S08]  /*02a0*/  MUFU.RSQ R11, R2 ;  /* 0x00000002000b7308 */ /* 0x000e300000001400 */
[----:B------:R-:W-:Y:S08]  /*02b0*/  MUFU.RSQ R5, R5 ;  /* 0x0000000500057308 */ /* 0x000ff00000001400 */
[----:B------:R-:W1:Y:S01]  /*02c0*/  MUFU.RSQ R7, R7 ;  /* 0x0000000700077308 */ /* 0x000e620000001400 */
[----:B0-----:R-:W-:Y:S04]  /*02d0*/  STG.E.128 desc[UR4][R12.64], R8 ;  /* 0x000000080c007986 */ /* 0x001fe8000c101d04 */
[----:B-1----:R-:W-:Y:S01]  /*02e0*/  STG.E.128 desc[UR4][R12.64+0x10], R4 ;  /* 0x000010040c007986 */ /* 0x002fe2000c101d04 */
[----:B------:R-:W-:Y:S05]  /*02f0*/  EXIT ;  /* 0x000000000000794d */ /* 0x000fea0003800000 */
.L_x_3072:
        /* <DEDUP_REMOVED lines=124> */
.L_x_3075:
[----:B------:R-:W-:-:S13]  /*0ac0*/  ISETP.GE.AND P0, PT, R12, R5, PT ;  /* 0x000000050c00720c */ /* 0x000fda0003f06270 */
[----:B------:R-:W-:Y:S05]  /*0ad0*/  @P0 BRA `(.L_x_3077) ;  /* 0x0000000000300947 */ /* 0x000fea0003800000 */
[----:B01----:R-:W0:Y:S01]  /*0ae0*/  LDC.64 R14, c[0x0][0x228] ;  /* 0x00008a00ff0e7b82 */ /* 0x003e220000000a00 */
[----:B------:R-:W-:Y:S01]  /*0af0*/  IMAD.IADD R11, R3, 0x1, R12 ;  /* 0x00000001030b7824 */ /* 0x000fe200078e020c */
[----:B------:R-:W-:-:S03]  /*0b00*/  IADD3 R12, R12, 0x80, RZ ;  /* 0x000000800c0c7810 */ /* 0x000fc60007ffe0ff */
[----:B0-----:R-:W-:-:S05]  /*0b10*/  IMAD.WIDE.U32 R14, R11, 0x4, R14 ;  /* 0x000000040b0e7825 */ /* 0x001fca00078e000e */
[----:B------:R1:W-:Y:S02]  /*0b20*/  STG.E desc[UR4][R14.64], R6 ;  /* 0x000000060e007986 */ /* 0x0003e4000c101904 */
.L_x_3076:
[----:B------:R-:W-:-:S13]  /*0b30*/  ISETP.GE.AND P0, PT, R12, R5, PT ;  /* 0x000000050c00720c */ /* 0x000fda0003f06270 */
[----:B------:R-:W-:Y:S05]  /*0b40*/  @P0 BRA `(.L_x_3078) ;  /* 0x0000000000340947 */ /* 0x000fea0003800000 */
[----:B01----:R-:W0:Y:S01]  /*0b50*/  LDC.64 R14, c[0x0][0x228] ;  /* 0x00008a00ff0e7b82 */ /* 0x003e220000000a00 */
[----:B------:R-:W-:Y:S01]  /*0b60*/  IMAD.IADD R11, R3, 0x1, R12 ;  /* 0x00000001030b7824 */ /* 0x000fe200078e020c */
[----:B------:R-:W-:-:S03]  /*0b70*/  IADD3 R12, R12, 0x80, RZ ;  /* 0x000000800c0c7810 */ /* 0x000fc60007ffe0ff */
[----:B0-----:R-:W-:-:S05]  /*0b80*/  IMAD.WIDE.U32 R14, R11, 0x4, R14 ;  /* 0x000000040b0e7825 */ /* 0x001fca00078e000e */
[----:B------:R2:W-:Y:S02]  /*0b90*/  STG.E desc[UR4][R14.64], R7 ;  /* 0x000000070e007986 */ /* 0x0005e4000c101904 */
.L_x_3077:
        /* <DEDUP_REMOVED lines=8> */
.L_x_3078:
[----:B------:R-:W-:Y:S05]  /*0c20*/  BSYNC B1 ;  /* 0x0000000000017941 */ /* 0x000fea0003800000 */
.L_x_3074:
[----:B------:R-:W-:-:S13]  /*0c30*/  ISETP.GE.AND P0, PT, R12, R5, PT ;  /* 0x000000050c00720c */ /* 0x000fda0003f06270 */
[----:B-12---:R-:W1:Y:S01]  /*0c40*/  @!P0 LDC.64 R6, c[0x0][0x228] ;  /* 0x00008a00ff068b82 */ /* 0x006e620000000a00 */
[----:B------:R-:W-:Y:S01]  /*0c50*/  @!P0 IMAD.IADD R11, R3, 0x1, R12 ;  /* 0x00000001030b8824 */ /* 0x000fe200078e020c */
[----:B------:R-:W-:-:S03]  /*0c60*/  @!P0 IADD3 R12, R12, 0x80, RZ ;  /* 0x000000800c0c8810 */ /* 0x000fc60007ffe0ff */
[----:B-1----:R-:W-:-:S05]  /*0c70*/  @!P0 IMAD.WIDE.U32 R6, R11, 0x4, R6 ;  /* 0x000000040b068825 */ /* 0x002fca00078e0006 */
[----:B----4-:R3:W-:Y:S02]  /*0c80*/  @!P0 STG.E desc[UR4][R6.64], R9 ;  /* 0x0000000906008986 */ /* 0x0107e4000c101904 */
.L_x_3079:
[----:B------:R-:W-:Y:S05]  /*0c90*/  BSYNC B0 ;  /* 0x0000000000007941 */ /* 0x000fea0003800000 */
.L_x_3073:
        /* <DEDUP_REMOVED lines=8> */
.L_x_3080:
        /* <DEDUP_REMOVED lines=14> */
.L_x_28332:


//--------------------- .text._ZN2at6native18elementwise_kernelILi128ELi4EZNS0_15gpu_kernel_implIZZZNS0_49_GLOBAL__N__b919a28f_16_Normalization_cu_5c38458722batch_norm_calc_invstdERKNS_6TensorES6_dENKUlvE_clEvENKUlvE1_clEvEUlN3c104HalfEE_EEvRNS_18TensorIteratorBaseERKT_EUliE_EEviT1_ --------------------------
	.section	.text._ZN2at6native18elementwise_kernelILi128ELi4EZNS0_15gpu_kernel_implIZZZNS0_49_GLOBAL__N__b919a28f_16_Normalization_cu_5c38458722batch_norm_calc_invstdERKNS_6TensorES6_dENKUlvE_clEvENKUlvE1_clEvEUlN3c104HalfEE_EEvRNS_18TensorIteratorBaseERKT_EUliE_EEviT1_,"ax",@progbits
	.align	128
        .global         _ZN2at6native18elementwise_kernelILi128ELi4EZNS0_15gpu_kernel_implIZZZNS0_49_GLOBAL__N__b919a28f_16_Normalization_cu_5c38458722batch_norm_calc_invstdERKNS_6TensorES6_dENKUlvE_clEvENKUlvE1_clEvEUlN3c104HalfEE_EEvRNS_18TensorIteratorBaseERKT_EUliE_EEviT1_
        .type           _ZN2at6native18elementwise_kernelILi128ELi4EZNS0_15gpu_kernel_implIZZZNS0_49_GLOBAL__N__b919a28f_16_Normalization_cu_5c38458722batch_norm_calc_invstdERKNS_6TensorES6_dENKUlvE_clEvENKUlvE1_clEvEUlN3c104HalfEE_EEvRNS_18TensorIteratorBaseERKT_EUliE_EEviT1_,@function
        .size           _ZN2at6native18elementwise_kernelILi128ELi4EZNS0_15gpu_kernel_implIZZZNS0_49_GLOBAL__N__b919a28f_16_Normalization_cu_5c38458722batch_norm_calc_invstdERKNS_6TensorES6_dENKUlvE_clEvENKUlvE1_clEvEUlN3c104HalfEE_EEvRNS_18TensorIteratorBaseERKT_EUliE_EEviT1_,(.L_x_28333 - _ZN2at6native18elementwise_kernelILi128ELi4EZNS0_15gpu_kernel_implIZZZNS0_49_GLOBAL__N__b919a28f_16_Normalization_cu_5c38458722batch_norm_calc_invstdERKNS_6TensorES6_dENKUlvE_clEvENKUlvE1_clEvEUlN3c104HalfEE_EEvRNS_18TensorIteratorBaseERKT_EUliE_EEviT1_)
        .other          _ZN2at6native18elementwise_kernelILi128ELi4EZNS0_15gpu_kernel_implIZZZNS0_49_GLOBAL__N__b919a28f_16_Normalization_cu_5c38458722batch_norm_calc_invstdERKNS_6TensorES6_dENKUlvE_clEvENKUlvE1_clEvEUlN3c104HalfEE_EEvRNS_18TensorIteratorBaseERKT_EUliE_EEviT1_,@"STO_CUDA_ENTRY STV_DEFAULT"
_ZN2at6native18elementwise_kernelILi128ELi4EZNS0_15gpu_kernel_implIZZZNS0_49_GLOBAL__N__b919a28f_16_Normalization_cu_5c38458722batch_norm_calc_invstdERKNS_6TensorES6_dENKUlvE_clEvENKUlvE1_clEvEUlN3c104HalfEE_EEvRNS_18TensorIteratorBaseERKT_EUliE_EEviT1_:
.text._ZN2at6native18elementwise_kernelILi128ELi4EZNS0_15gpu_kernel_implIZZZNS0_49_GLOBAL__N__b919a28f_16_Normalization_cu_5c38458722batch_norm_calc_invstdERKNS_6TensorES6_dENKUlvE_clEvENKUlvE1_clEvEUlN3c104HalfEE_EEvRNS_18TensorIteratorBaseERKT_EUliE_EEviT1_:
        /* <DEDUP_REMOVED lines=314> */
.L_x_3083:
        /* <DEDUP_REMOVED lines=20> */
[----:B0-----:R-:W-:Y:S01]  /*14e0*/  F2FP.F16.F32.PACK_AB R0, RZ, R0 ;  /* 0x00000000ff00723e */ /* 0x001fe200000000ff */
[----:B------:R-:W-:Y:S06]  /*14f0*/  BRA `(.L_x_3089) ;  /* 0x0000000c00987947 */ /* 0x000fec0003800000 */
.L_x_3087:
[----:B------:R-:W2:Y:S02]  /*1500*/  LDG.E.U8 R2, desc[UR36][R2.64] ;  /* 0x0000002402027981 */ /* 0x000ea4000c1e1100 */
[----:B--2---:R-:W-:-:S04]  /*1510*/  I2FP.F32.U32 R0, R2 ;  /* 0x0000000200007245 */ /* 0x004fc80000201000 */
[----:B------:R-:W-:Y:S01]  /*1520*/  F2FP.F16.F32.PACK_AB R0, RZ, R0 ;  /* 0x00000000ff00723e */ /* 0x000fe200000000ff */
[----:B------:R-:W-:Y:S06]  /*1530*/  BRA `(.L_x_3089) ;  /* 0x0000000c00887947 */ /* 0x000fec0003800000 */
.L_x_3086:
        /* <DEDUP_REMOVED lines=8> */
[----:B0-----:R-:W-:Y:S01]  /*15c0*/  F2FP.F16.F32.PACK_AB R0, RZ, R0 ;  /* 0x00000000ff00723e */ /* 0x001fe200000000ff */
[----:B------:R-:W-:Y:S06]  /*15d0*/  BRA `(.L_x_3089) ;  /* 0x0000000c00607947 */ /* 0x000fec0003800000 */
.L_x_3091:
[----:B------:R-:W2:Y:S02]  /*15e0*/  LDG.E R2, desc[UR36][R2.64] ;  /* 0x0000002402027981 */ /* 0x000ea4000c1e1900 */
[----:B--2---:R-:W-:-:S04]  /*15f0*/  I2FP.F32.S32 R0, R2 ;  /* 0x0000000200007245 */ /* 0x004fc80000201400 */
[----:B------:R-:W-:Y:S01]  /*1600*/  F2FP.F16.F32.PACK_AB R0, RZ, R0 ;  /* 0x00000000ff00723e */ /* 0x000fe200000000ff */
[----:B------:R-:W-:Y:S06]  /*1610*/  BRA `(.L_x_3089) ;  /* 0x0000000c00507947 */ /* 0x000fec0003800000 */
.L_x_3090:
[----:B------:R-:W2:Y:S02]  /*1620*/  LDG.E.U16 R2, desc[UR36][R2.64] ;  /* 0x0000002402027981 */ /* 0x000ea4000c1e1500 */
[----:B--2---:R-:W0:Y:S02]  /*1630*/  I2F.S16 R0, R2 ;  /* 0x0000000200007306 */ /* 0x004e240000101400 */
[----:B0-----:R-:W-:Y:S01]  /*1640*/  F2FP.F16.F32.PACK_AB R0, RZ, R0 ;  /* 0x00000000ff00723e */ /* 0x001fe200000000ff */
[----:B------:R-:W-:Y:S06]  /*1650*/  BRA `(.L_x_3089) ;  /* 0x0000000c00407947 */ /* 0x000fec0003800000 */
.L_x_3085:
[----:B------:R-:W-:-:S13]  /*1660*/  ISETP.GT.AND P0, PT, R4, 0x6, PT ;  /* 0x000000060400780c */ /* 0x000fda0003f04270 */
[----:B------:R-:W-:Y:S05]  /*1670*/  @P0 BRA `(.L_x_3092) ;  /* 0x0000000000240947 */ /* 0x000fea0003800000 */
[----:B------:R-:W-:-:S13]  /*1680*/  ISETP.NE.AND P0, PT, R4, 0x5, PT ;  /* 0x000000050400780c */ /* 0x000fda0003f05270 */
[----:B------:R-:W-:Y:S05]  /*1690*/  @!P0 BRA `(.L_x_3093) ;  /* 0x0000000000148947 */ /* 0x000fea0003800000 */
[----:B------:R-:W-:-:S13]  /*16a0*/  ISETP.NE.AND P0, PT, R4, 0x6, PT ;  /* 0x000000060400780c */ /* 0x000fda0003f05270 */
[----:B------:R-:W-:Y:S05]  /*16b0*/  @P0 BRA `(.L_x_3088) ;  /* 0x0000000800c40947 */ /* 0x000fea0003800000 */
[----:B------:R-:W2:Y:S02]  /*16c0*/  LDG.E R2, desc[UR36][R2.64] ;  /* 0x0000002402027981 */ /* 0x000ea4000c1e1900 */
[----:B--2---:R-:W-:Y:S01]  /*16d0*/  F2FP.F16.F32.PACK_AB R0, RZ, R2 ;  /* 0x00000002ff00723e */ /* 0x004fe200000000ff */
[----:B------:R-:W-:Y:S06]  /*16e0*/  BRA `(.L_x_3089) ;  /* 0x0000000c001c7947 */ /* 0x000fec0003800000 */
.L_x_3093:
[----:B------:R0:W5:Y:S01]  /*16f0*/  LDG.E.U16 R0, desc[UR36][R2.64] ;  /* 0x0000002402007981 */ /* 0x000162000c1e1500 */
[----:B------:R-:W-:Y:S05]  /*1700*/  BRA `(.L_x_3089) ;  /* 0x0000000c00147947 */ /* 0x000fea0003800000 */
.L_x_3092:
[----:B------:R-:W-:-:S13]  /*1710*/  ISETP.NE.AND P0, PT, R4, 0x7, PT ;  /* 0x000000070400780c */ /* 0x000fda0003f05270 */
[----:B------:R-:W-:Y:S05]  /*1720*/  @!P0 BRA `(.L_x_3094) ;  /* 0x0000000000248947 */ /* 0x000fea0003800000 */
[----:B------:R-:W-:-:S13]  /*1730*/  ISETP.NE.AND P0, PT, R4, 0x8, PT ;  /* 0x000000080400780c */ /* 0x000fda0003f05270 */
[----:B------:R-:W-:Y:S05]  /*1740*/  @!P0 BRA `(.L_x_3095) ;  /* 0x0000000000148947 */ /* 0x000fea0003800000 */
[----:B------:R-:W-:-:S13]  /*1750*/  ISETP.NE.AND P0, PT, R4, 0x9, PT ;  /* 0x000000090400780c */ /* 0x000fda0003f05270 */
[----:B------:R-:W-:Y:S05]  /*1760*/  @P0 BRA `(.L_x_3088) ;  /* 0x0000000800980947 */ /* 0x000fea0003800000 */
[----:B------:R-:W2:Y:S02]  /*1770*/  LDG.E R2, desc[UR36][R2.64] ;  /* 0x0000002402027981 */ /* 0x000ea4000c1e1900 */
[----:B--2---:R-:W-:Y:S01]  /*1780*/  F2FP.F16.F32.PACK_AB R0, RZ, R2 ;  /* 0x00000002ff00723e */ /* 0x004fe200000000ff */
[----:B------:R-:W-:Y:S06]  /*1790*/  BRA `(.L_x_3089) ;  /* 0x0000000800f07947 */ /* 0x000fec0003800000 */
.L_x_3095:
[----:B------:R1:W5:Y:S01]  /*17a0*/  LDG.E.U16 R0, desc[UR36][R2.64] ;  /* 0x0000002402007981 */ /* 0x000362000c1e1500 */
[----:B------:R-:W-:Y:S05]  /*17b0*/  BRA `(.L_x_3089) ;  /* 0x0000000800e87947 */ /* 0x000fea0003800000 */
.L_x_3094:
[----:B------:R-:W2:Y:S01]  /*17c0*/  LDG.E.64 R2, desc[UR36][R2.64] ;  /* 0x0000002402027981 */ /* 0x000ea2000c1e1b00 */
[----:B------:R-:W-:Y:S01]  /*17d0*/  UMOV UR4, 0xf0000000 ;  /* 0xf000000000047882 */ /* 0x000fe20000000000 */
[----:B------:R-:W-:Y:S01]  /*17e0*/  UMOV UR5, 0x380fffff ;  /* 0x380fffff00057882 */ /* 0x000fe20000000000 */
[----:B--2---:R-:W0:Y:S01]  /*17f0*/  F2F.F32.F64 R0, R2 ;  /* 0x0000000200007310 */ /* 0x004e220000301000 */
[----:B------:R-:W-:-:S14]  /*1800*/  DSETP.GEU.AND P0, PT, |R2|, UR4, PT ;  /* 0x0000000402007e2a */ /* 0x000fdc000bf0e200 */
[----:B0-----:R-:W-:-:S05]  /*1810*/  @!P0 FMUL R0, R0, 1.175494350822287508e-38 ;  /* 0x0080000000008820 */ /* 0x001fca0000400000 */
[----:B------:R-:W-:Y:S01]  /*1820*/  F2FP.F16.F32.PACK_AB R0, RZ, R0 ;  /* 0x00000000ff00723e */ /* 0x000fe200000000ff */
[----:B------:R-:W-:Y:S06]  /*1830*/  BRA `(.L_x_3089) ;  /* 0x0000000800c87947 */ /* 0x000fec0003800000 */
.L_x_3084:
        /* <DEDUP_REMOVED lines=11> */
[----:B------:R-:W-:Y:S01]  /*18f0*/  F2FP.F16.F32.PACK_AB R0, RZ, R0 ;  /* 0x00000000ff00723e */ /* 0x000fe200000000ff */
[----:B------:R-:W-:Y:S06]  /*1900*/  BRA `(.L_x_3089) ;  /* 0x0000000800947947 */ /* 0x000fec0003800000 */
.L_x_3098:
        /* <DEDUP_REMOVED lines=8> */
.L_x_3097:
        /* <DEDUP_REMOVED lines=25> */
[----:B------:R-:W-:-:S04]  /*1b20*/  F2FP.F16.F32.PACK_AB R5, RZ, R5 ;  /* 0x00000005ff05723e */ /* 0x000fc800000000ff */
[----:B------:R-:W-:Y:S01]  /*1b30*/  PRMT R0, R5, 0x7610, R0 ;  /* 0x0000761005007816 */ /* 0x000fe20000000000 */
[----:B------:R-:W-:Y:S06]  /*1b40*/  BRA `(.L_x_3089) ;  /* 0x0000000800047947 */ /* 0x000fec0003800000 */
.L_x_3100:
        /* <DEDUP_REMOVED lines=12> */
[----:B------:R-:W-:-:S04]  /*1c10*/  F2FP.F16.F32.PACK_AB R4, RZ, R4 ;  /* 0x00000004ff04723e */ /* 0x000fc800000000ff */
[----:B------:R-:W-:Y:S01]  /*1c20*/  PRMT R0, R4, 0x7610, R0 ;  /* 0x0000761004007816 */ /* 0x000fe20000000000 */
[----:B------:R-:W-:Y:S06]  /*1c30*/  BRA `(.L_x_3089) ;  /* 0x0000000400c87947 */ /* 0x000fec0003800000 */
.L_x_3099:
[----:B------:R-:W2:Y:S02]  /*1c40*/  LDG.E.U16 R0, desc[UR36][R2.64] ;  /* 0x0000002402007981 */ /* 0x000ea4000c1e1500 */
[----:B--2---:R-:W-:-:S05]  /*1c50*/  IMAD.U32 R0, R0, 0x10000, RZ ;  /* 0x0001000000007824 */ /* 0x004fca00078e00ff */
[----:B------:R-:W-:Y:S01]  /*1c60*/  F2FP.F16.F32.PACK_AB R0, RZ, R0 ;  /* 0x00000000ff00723e */ /* 0x000fe200000000ff */
[----:B------:R-:W-:Y:S06]  /*1c70*/  BRA `(.L_x_3089) ;  /* 0x0000000400b87947 */ /* 0x000fec0003800000 */
.L_x_3096:
        /* <DEDUP_REMOVED lines=10> */
[----:B------:R-:W-:Y:S01]  /*1d20*/  F2FP.F16.F32.PACK_AB R0, RZ, R0 ;  /* 0x00000000ff00723e */ /* 0x000fe200000000ff */
[----:B------:R-:W-:Y:S06]  /*1d30*/  BRA `(.L_x_3089) ;  /* 0x0000000400887947 */ /* 0x000fec0003800000 */
.L_x_3103:
        /* <DEDUP_REMOVED lines=21> */
.L_x_3107:
[----:B------:R-:W-:Y:S05]  /*1e90*/  BSYNC B1 ;  /* 0x0000000000017941 */ /* 0x000fea0003800000 */
.L_x_3106:
[----:B------:R-:W-:Y:S01]  /*1ea0*/  LEA R3, R0, 0x3b800000, 0x17 ;  /* 0x3b80000000037811 */ /* 0x000fe200078eb8ff */
[----:B------:R-:W-:-:S05]  /*1eb0*/  IMAD.SHL.U32 R0, R2, 0x100000, RZ ;  /* 0x0010000002007824 */ /* 0x000fca00078e00ff */
[----:B------:R-:W-:-:S07]  /*1ec0*/  LOP3.LUT R0, R3, R0, R4, 0xfe, !PT ;  /* 0x0000000003007212 */ /* 0x000fce00078efe04 */
.L_x_3105:
[----:B------:R-:W-:Y:S05]  /*1ed0*/  BSYNC B0 ;  /* 0x0000000000007941 */ /* 0x000fea0003800000 */
.L_x_3104:
[----:B------:R-:W-:Y:S01]  /*1ee0*/  F2FP.F16.F32.PACK_AB R0, RZ, R0 ;  /* 0x00000000ff00723e */ /* 0x000fe200000000ff */
[----:B------:R-:W-:Y:S06]  /*1ef0*/  BRA `(.L_x_3089) ;  /* 0x0000000400187947 */ /* 0x000fec0003800000 */
.L_x_3102:
        /* <DEDUP_REMOVED lines=21> */
.L_x_3111:
[----:B------:R-:W-:Y:S05]  /*2050*/  BSYNC B1 ;  /* 0x0000000000017941 */ /* 0x000fea0003800000 */
.L_x_3110:
[----:B------:R-:W-:Y:S01]  /*2060*/  LEA R3, R0, 0x37800000, 0x17 ;  /* 0x3780000000037811 */ /* 0x000fe200078eb8ff */
[----:B------:R-:W-:-:S05]  /*2070*/  IMAD.SHL.U32 R0, R2, 0x200000, RZ ;  /* 0x0020000002007824 */ /* 0x000fca00078e00ff */
[----:B------:R-:W-:-:S07]  /*2080*/  LOP3.LUT R0, R3, R0, R4, 0xfe, !PT ;  /* 0x0000000003007212 */ /* 0x000fce00078efe04 */
.L_x_3109:
[----:B------:R-:W-:Y:S05]  /*2090*/  BSYNC B0 ;  /* 0x0000000000007941 */ /* 0x000fea0003800000 */
.L_x_3108:
[----:B------:R-:W-:Y:S01]  /*20a0*/  F2FP.F16.F32.PACK_AB R0, RZ, R0 ;  /* 0x00000000ff00723e */ /* 0x000fe200000000ff */
[----:B------:R-:W-:Y:S06]  /*20b0*/  BRA `(.L_x_3089) ;  /* 0x0000000000a87947 */ /* 0x000fec0003800000 */
.L_x_3101:
        /* <DEDUP_REMOVED lines=14> */
.L_x_3115:
[----:B------:R-:W-:Y:S05]  /*21a0*/  BSYNC B0 ;  /* 0x0000000000007941 */ /* 0x000fea0003800000 */
.L_x_3114:
[----:B------:R-:W-:Y:S01]  /*21b0*/  F2FP.F16.F32.PACK_AB R0, RZ, R0 ;  /* 0x00000000ff00723e */ /* 0x000fe200000000ff */
[----:B------:R-:W-:Y:S06]  /*21c0*/  BRA `(.L_x_3089) ;  /* 0x0000000000647947 */ /* 0x000fec0003800000 */
.L_x_3088:
        /* <DEDUP_REMOVED lines=16> */
.L_x_3116:
[----:B------:R-:W-:Y:S01]  /*22d0*/  PRMT R0, RZ, 0x7610, R0 ;  /* 0x00007610ff007816 */ /* 0x000fe20000000000 */
[----:B------:R-:W-:Y:S06]  /*22e0*/  BRA `(.L_x_3089) ;  /* 0x00000000001c7947 */ /* 0x000fec0003800000 */
.L_x_3113:
[----:B------:R-:W2:Y:S02]  /*22f0*/  LDG.E.64 R2, desc[UR36][R2.64] ;  /* 0x0000002402027981 */ /* 0x000ea4000c1e1b00 */
[----:B--2---:R-:W0:Y:S02]  /*2300*/  I2F.U64 R0, R2 ;  /* 0x0000000200007312 */ /* 0x004e240000301000 */
[----:B0-----:R-:W-:Y:S01]  /*2310*/  F2FP.F16.F32.PACK_AB R0, RZ, R0 ;  /* 0x00000000ff00723e */ /* 0x001fe200000000ff */
[----:B------:R-:W-:Y:S06]  /*2320*/  BRA `(.L_x_3089) ;  /* 0x00000000000c7947 */ /* 0x000fec0003800000 */
.L_x_3112:
[----:B------:R-:W2:Y:S02]  /*2330*/  LDG.E R2, desc[UR36][R2.64] ;  /* 0x0000002402027981 */ /* 0x000ea4000c1e1900 */
[----:B--2---:R-:W-:-:S04]  /*2340*/  I2FP.F32.U32 R0, R2 ;  /* 0x0000000200007245 */ /* 0x004fc80000201000 */
[----:B------:R-:W-:-:S07]  /*2350*/  F2FP.F16.F32.PACK_AB R0, RZ, R0 ;  /* 0x00000000ff00723e */ /* 0x000fce00000000ff */
.L_x_3089:
[----:B------:R-:W2:Y:S01]  /*2360*/  LDC.U8 R4, c[0x0][0x430] ;  /* 0x00010c00ff047b82 */ /* 0x000ea20000000000 */
[----:B-----5:R-:W-:Y:S01]  /*2370*/  HADD2.F32 R0, -RZ, R0.H0_H0 ;  /* 0x20000000ff007230 */ /* 0x020fe20000004100 */
[----:B------:R-:W-:-:S04]  /*2380*/  ULDC UR4, c[0x0][0x420] ;  /* 0x0001080000047ab9 */ /* 0x000fc80000000800 */
[----:B------:R-:W-:-:S04]  /*2390*/  FADD.FTZ R0, R0, UR4 ;  /* 0x0000000400007e21 */ /* 0x000fc80008010000 */
[----:B01----:R0:W1:Y:S01]  /*23a0*/  MUFU.RSQ R2, R0 ;  /* 0x0000000000027308 */ /* 0x0030620000001400 */
[----:B--2---:R-:W-:-:S04]  /*23b0*/  PRMT R3, R4, 0x9910, RZ ;  /* 0x0000991004037816 */ /* 0x004fc800000000ff */
[----:B------:R-:W-:-:S13]  /*23c0*/  ISETP.GT.AND P0, PT, R3, 0x9, PT ;  /* 0x000000090300780c */ /* 0x000fda0003f04270 */
[----:B01----:R-:W-:Y:S05]  /*23d0*/  @P0 BRA `(.L_x_3117) ;  /* 0x0000000000e80947 */ /* 0x003fea0003800000 */
        /* <DEDUP_REMOVED lines=11> */
.L_x_3120:
[----:B------:R-:W0:Y:S02]  /*2490*/  F2I.S64.TRUNC R2, R2 ;  /* 0x0000000200027311 */ /* 0x000e24000020d900 */
[----:B0-----:R-:W-:-:S05]  /*24a0*/  IMAD.MOV.U32 R5, RZ, RZ, R2 ;  /* 0x000000ffff057224 */ /* 0x001fca00078e0002 */
[----:B------:R3:W-:Y:S01]  /*24b0*/  STG.E.U8 desc[UR36][R16.64], R5 ;  /* 0x0000000510007986 */ /* 0x0007e2000c101124 */
[----:B------:R-:W-:Y:S05]  /*24c0*/  BRA `(.L_x_3122) ;  /* 0x0000000c00407947 */ /* 0x000fea0003800000 */
.L_x_3119:
        /* <DEDUP_REMOVED lines=9> */
.L_x_3124:
[----:B------:R-:W0:Y:S02]  /*2560*/  F2I.FTZ.TRUNC.NTZ R3, R2 ;  /* 0x0000000200037305 */ /* 0x000e24000021f100 */
[----:B0-----:R1:W-:Y:S01]  /*2570*/  STG.E desc[UR36][R16.64], R3 ;  /* 0x0000000310007986 */ /* 0x0013e2000c101924 */
[----:B------:R-:W-:Y:S05]  /*2580*/  BRA `(.L_x_3122) ;  /* 0x0000000c00107947 */ /* 0x000fea0003800000 */
.L_x_3123:
[----:B------:R-:W0:Y:S02]  /*2590*/  F2I.FTZ.TRUNC.NTZ R3, R2 ;  /* 0x0000000200037305 */ /* 0x000e24000021f100 */
[----:B0-----:R2:W-:Y:S01]  /*25a0*/  STG.E.U16 desc[UR36][R16.64], R3 ;  /* 0x0000000310007986 */ /* 0x0015e2000c101524 */
[----:B------:R-:W-:Y:S05]  /*25b0*/  BRA `(.L_x_3122) ;  /* 0x0000000c00047947 */ /* 0x000fea0003800000 */
.L_x_3118:
        /* <DEDUP_REMOVED lines=8> */
.L_x_3126:
[----:B------:R-:W-:-:S05]  /*2640*/  F2FP.F16.F32.PACK_AB R2, RZ, R2 ;  /* 0x00000002ff02723e */ /* 0x000fca00000000ff */
[----:B------:R0:W-:Y:S01]  /*2650*/  STG.E.U16 desc[UR36][R16.64], R2 ;  /* 0x0000000210007986 */ /* 0x0001e2000c101524 */
[----:B------:R-:W-:Y:S05]  /*2660*/  BRA `(.L_x_3122) ;  /* 0x0000000800d87947 */ /* 0x000fea0003800000 */
.L_x_3125:
        /* <DEDUP_REMOVED lines=9> */
.L_x_3128:
[----:B------:R-:W-:-:S04]  /*2700*/  F2FP.F16.F32.PACK_AB R3, RZ, R2 ;  /* 0x00000002ff03723e */ /* 0x000fc800000000ff */
[----:B------:R-:W-:-:S05]  /*2710*/  PRMT R3, R3, 0x5410, RZ ;  /* 0x0000541003037816 */ /* 0x000fca00000000ff */
[----:B------:R0:W-:Y:S01]  /*2720*/  STG.E desc[UR36][R16.64], R3 ;  /* 0x0000000310007986 */ /* 0x0001e2000c101924 */
[----:B------:R-:W-:Y:S05]  /*2730*/  BRA `(.L_x_3122) ;  /* 0x0000000800a47947 */ /* 0x000fea0003800000 */
.L_x_3127:
[----:B------:R-:W-:-:S06]  /*2740*/  FMUL.FTZ R2, R2, 1 ;  /* 0x3f80000002027820 */ /* 0x000fcc0000410000 */
[----:B------:R-:W0:Y:S02]  /*2750*/  F2F.F64.F32 R2, R2 ;  /* 0x0000000200027310 */ /* 0x000e240000201800 */
[----:B0-----:R0:W-:Y:S01]  /*2760*/  STG.E.64 desc[UR36][R16.64], R2 ;  /* 0x0000000210007986 */ /* 0x0011e2000c101b24 */
[----:B------:R-:W-:Y:S05]  /*2770*/  BRA `(.L_x_3122) ;  /* 0x0000000800947947 */ /* 0x000fea0003800000 */
.L_x_3117:
        /* <DEDUP_REMOVED lines=12> */
.L_x_3131:
[----:B------:R-:W-:Y:S01]  /*2840*/  FMUL.FTZ R4, R2, 1 ;  /* 0x3f80000002047820 */ /* 0x000fe20000410000 */
[----:B------:R-:W-:-:S05]  /*2850*/  CS2R R6, SRZ ;  /* 0x0000000000067805 */ /* 0x000fca000001ff00 */
[----:B------:R-:W0:Y:S02]  /*2860*/  F2F.F64.F32 R4, R4 ;  /* 0x0000000400047310 */ /* 0x000e240000201800 */
[----:B0-----:R0:W-:Y:S01]  /*2870*/  STG.E.128 desc[UR36][R16.64], R4 ;  /* 0x0000000410007986 */ /* 0x0011e2000c101d24 */
[----:B------:R-:W-:Y:S05]  /*2880*/  BRA `(.L_x_3122) ;  /* 0x0000000800507947 */ /* 0x000fea0003800000 */
.L_x_3130:
        /* <DEDUP_REMOVED lines=20> */
.L_x_3135:
[----:B------:R-:W-:Y:S05]  /*29d0*/  BSYNC B0 ;  /* 0x0000000000007941 */ /* 0x000fea0003800000 */
.L_x_3134:
[----:B------:R-:W-:-:S05]  /*29e0*/  LOP3.LUT R5, R0, R5, RZ, 0xfc, !PT ;  /* 0x0000000500057212 */ /* 0x000fca00078efcff */
[----:B------:R0:W-:Y:S01]  /*29f0*/  STG.E.U8 desc[UR36][R16.64], R5 ;  /* 0x0000000510007986 */ /* 0x0001e2000c101124 */
[----:B------:R-:W-:Y:S05]  /*2a00*/  BRA `(.L_x_3122) ;  /* 0x0000000400f07947 */ /* 0x000fea0003800000 */
.L_x_3133:
        /* <DEDUP_REMOVED lines=12> */
.L_x_3137:
[----:B------:R-:W-:Y:S01]  /*2ad0*/  IMAD.MOV.U32 R0, RZ, RZ, 0x7f ;  /* 0x0000007fff007424 */ /* 0x000fe200078e00ff */
[----:B------:R-:W-:-:S04]  /*2ae0*/  ISETP.GT.U32.AND P0, PT, R4, 0x7f800000, PT ;  /* 0x7f8000000400780c */ /* 0x000fc80003f04070 */
[----:B------:R-:W-:-:S09]  /*2af0*/  SEL R0, R0, 0x7c, P0 ;  /* 0x0000007c00007807 */ /* 0x000fd20000000000 */
.L_x_3138:
[----:B------:R-:W-:Y:S05]  /*2b00*/  BSYNC B0 ;  /* 0x0000000000007941 */ /* 0x000fea0003800000 */
.L_x_3136:
[----:B------:R-:W-:-:S04]  /*2b10*/  LOP3.LUT R2, R2, 0x80000000, RZ, 0xc0, !PT ;  /* 0x8000000002027812 */ /* 0x000fc800078ec0ff */
[----:B------:R-:W-:-:S04]  /*2b20*/  SHF.R.U32.HI R3, RZ, 0x18, R2 ;  /* 0x00000018ff037819 */ /* 0x000fc80000011602 */
[----:B------:R-:W-:-:S05]  /*2b30*/  LOP3.LUT R3, R0, R3, RZ, 0xfc, !PT ;  /* 0x0000000300037212 */ /* 0x000fca00078efcff */
[----:B------:R0:W-:Y:S01]  /*2b40*/  STG.E.U8 desc[UR36][R16.64], R3 ;  /* 0x0000000310007986 */ /* 0x0001e2000c101124 */
[----:B------:R-:W-:Y:S05]  /*2b50*/  BRA `(.L_x_3122) ;  /* 0x00000004009c7947 */ /* 0x000fea0003800000 */
.L_x_3132:
[----:B------:R-:W-:-:S05]  /*2b60*/  F2FP.BF16.F32.PACK_AB R2, RZ, R2 ;  /* 0x00000002ff02723e */ /* 0x000fca00000010ff */
[----:B------:R0:W-:Y:S01]  /*2b70*/  STG.E.U16 desc[UR36][R16.64], R2 ;  /* 0x0000000210007986 */ /* 0x0001e2000c101524 */
[----:B------:R-:W-:Y:S05]  /*2b80*/  BRA `(.L_x_3122) ;  /* 0x0000000400907947 */ /* 0x000fea0003800000 */
.L_x_3129:
        /* <DEDUP_REMOVED lines=11> */
.L_x_3141:
        /* <DEDUP_REMOVED lines=16> */
.L_x_3144:
[----:B------:R-:W-:-:S04]  /*2d40*/  LOP3.LUT R2, R2, 0x80000000, RZ, 0xc0, !PT ;  /* 0x8000000002027812 */ /* 0x000fc800078ec0ff */
[----:B------:R-:W-:-:S04]  /*2d50*/  SHF.R.U32.HI R3, RZ, 0x18, R2 ;  /* 0x00000018ff037819 */ /* 0x000fc80000011602 */
[----:B------:R-:W-:-:S04]  /*2d60*/  LOP3.LUT R0, R0, R3, RZ, 0xfc, !PT ;  /* 0x0000000300007212 */ /* 0x000fc800078efcff */
[----:B------:R-:W-:-:S07]  /*2d70*/  PRMT R8, R0, 0x7610, R8 ;  /* 0x0000761000087816 */ /* 0x000fce0000000008 */
.L_x_3143:
[----:B------:R-:W-:Y:S05]  /*2d80*/  BSYNC B0 ;  /* 0x0000000000007941 */ /* 0x000fea0003800000 */
.L_x_3142:
[----:B------:R0:W-:Y:S01]  /*2d90*/  STG.E.U8 desc[UR36][R16.64], R8 ;  /* 0x0000000810007986 */ /* 0x0001e2000c101124 */
[----:B------:R-:W-:Y:S05]  /*2da0*/  BRA `(.L_x_3122) ;  /* 0x0000000400087947 */ /* 0x000fea0003800000 */
.L_x_3140:
        /* <DEDUP_REMOVED lines=16> */
.L_x_3147:
[----:B------:R-:W-:-:S04]  /*2eb0*/  LOP3.LUT R2, R2, 0x80000000, RZ, 0xc0, !PT ;  /* 0x8000000002027812 */ /* 0x000fc800078ec0ff */
[----:B------:R-:W-:-:S04]  /*2ec0*/  SHF.R.U32.HI R3, RZ, 0x18, R2 ;  /* 0x00000018ff037819 */ /* 0x000fc80000011602 */
[----:B------:R-:W-:-:S04]  /*2ed0*/  LOP3.LUT R0, R0, R3, RZ, 0xfc, !PT ;  /* 0x0000000300007212 */ /* 0x000fc800078efcff */
[----:B------:R-:W-:-:S07]  /*2ee0*/  PRMT R8, R0, 0x7610, R8 ;  /* 0x0000761000087816 */ /* 0x000fce0000000008 */
.L_x_3146:
[----:B------:R-:W-:Y:S05]  /*2ef0*/  BSYNC B0 ;  /* 0x0000000000007941 */ /* 0x000fea0003800000 */
.L_x_3145:
[----:B------:R0:W-:Y:S01]  /*2f00*/  STG.E.U8 desc[UR36][R16.64], R8 ;  /* 0x0000000810007986 */ /* 0x0001e2000c101124 */
[----:B------:R-:W-:Y:S05]  /*2f10*/  BRA `(.L_x_3122) ;  /* 0x0000000000ac7947 */ /* 0x000fea0003800000 */
.L_x_3139:
        /* <DEDUP_REMOVED lines=21> */
.L_x_3121:
        /* <DEDUP_REMOVED lines=16> */
.L_x_3150:
[----:B------:R-:W-:Y:S05]  /*3170*/  BRA `(.L_x_3122) ;  /* 0x0000000000147947 */ /* 0x000fea0003800000 */
.L_x_3149:
[----:B------:R-:W0:Y:S02]  /*3180*/  F2I.U64.TRUNC R2, R2 ;  /* 0x0000000200027311 */ /* 0x000e24000020d800 */
[----:B0-----:R0:W-:Y:S01]  /*3190*/  STG.E.64 desc[UR36][R16.64], R2 ;  /* 0x0000000210007986 */ /* 0x0011e2000c101b24 */
[----:B------:R-:W-:Y:S05]  /*31a0*/  BRA `(.L_x_3122) ;  /* 0x0000000000087947 */ /* 0x000fea0003800000 */
.L_x_3148:
[----:B------:R-:W0:Y:S02]  /*31b0*/  F2I.FTZ.U32.TRUNC.NTZ R3, R2 ;  /* 0x0000000200037305 */ /* 0x000e24000021f000 */
[----:B0-----:R0:W-:Y:S02]  /*31c0*/  STG.E desc[UR36][R16.64], R3 ;  /* 0x0000000310007986 */ /* 0x0011e4000c101924 */
.L_x_3122:
[----:B------:R-:W-:-:S04]  /*31d0*/  IMAD R18, R23, 0x200, R18 ;  /* 0x0000020017127824 */ /* 0x000fc800078e0212 */
[----:B------:R-:W-:-:S07]  /*31e0*/  VIADD R19, R18, 0x80 ;  /* 0x0000008012137836 */ /* 0x000fce0000000000 */
.L_x_3082:
[----:B------:R-:W-:Y:S05]  /*31f0*/  BSYNC B6 ;  /* 0x0000000000067941 */ /* 0x000fea0003800000 */
.L_x_3081:
        /* <DEDUP_REMOVED lines=307> */
.L_x_3153:
        /* <DEDUP_REMOVED lines=22> */
.L_x_3157:
[----:B------:R-:W2:Y:S02]  /*4690*/  LDG.E.U8 R2, desc[UR36][R2.64] ;  /* 0x0000002402027981 */ /* 0x000ea4000c1e1100 */
[----:B--2---:R-:W-:-:S04]  /*46a0*/  I2FP.F32.U32 R0, R2 ;  /* 0x0000000200007245 */ /* 0x004fc80000201000 */
[----:B------:R-:W-:Y:S01]  /*46b0*/  F2FP.F16.F32.PACK_AB R0, RZ, R0 ;  /* 0x00000000ff00723e */ /* 0x000fe200000000ff */
[----:B------:R-:W-:Y:S06]  /*46c0*/  BRA `(.L_x_3159) ;  /* 0x0000000c00887947 */ /* 0x000fec0003800000 */
.L_x_3156:
        /* <DEDUP_REMOVED lines=10> */
.L_x_3161:
[----:B------:R-:W2:Y:S02]  /*4770*/  LDG.E R2, desc[UR36][R2.64] ;  /* 0x0000002402027981 */ /* 0x000ea4000c1e1900 */
[----:B--2---:R-:W-:-:S04]  /*4780*/  I2FP.F32.S32 R0, R2 ;  /* 0x0000000200007245 */ /* 0x004fc80000201400 */
[----:B------:R-:W-:Y:S01]  /*4790*/  F2FP.F16.F32.PACK_AB R0, RZ, R0 ;  /* 0x00000000ff00723e */ /* 0x000fe200000000ff */
[----:B------:R-:W-:Y:S06]  /*47a0*/  BRA `(.L_x_3159) ;  /* 0x0000000c00507947 */ /* 0x000fec0003800000 */
.L_x_3160:
[----:B------:R-:W2:Y:S02]  /*47b0*/  LDG.E.U16 R2, desc[UR36][R2.64] ;  /* 0x0000002402027981 */ /* 0x000ea4000c1e1500 */
[----:B--2---:R-:W0:Y:S02]  /*47c0*/  I2F.S16 R0, R2 ;  /* 0x0000000200007306 */ /* 0x004e240000101400 */
[----:B0-----:R-:W-:Y:S01]  /*47d0*/  F2FP.F16.F32.PACK_AB R0, RZ, R0 ;  /* 0x00000000ff00723e */ /* 0x001fe200000000ff */
[----:B------:R-:W-:Y:S06]  /*47e0*/  BRA `(.L_x_3159) ;  /* 0x0000000c00407947 */ /* 0x000fec0003800000 */
.L_x_3155:
        /* <DEDUP_REMOVED lines=9> */
.L_x_3163:
[----:B------:R0:W5:Y:S01]  /*4880*/  LDG.E.U16 R0, desc[UR36][R2.64] ;  /* 0x0000002402007981 */ /* 0x000162000c1e1500 */
[----:B------:R-:W-:Y:S05]  /*4890*/  BRA `(.L_x_3159) ;  /* 0x0000000c00147947 */ /* 0x000fea0003800000 */
.L_x_3162:
        /* <DEDUP_REMOVED lines=9> */
.L_x_3165:
[----:B------:R1:W5:Y:S01]  /*4930*/  LDG.E.U16 R0, desc[UR36][R2.64] ;  /* 0x0000002402007981 */ /* 0x000362000c1e1500 */
[----:B------:R-:W-:Y:S05]  /*4940*/  BRA `(.L_x_3159) ;  /* 0x0000000800e87947 */ /* 0x000fea0003800000 */
.L_x_3164:
        /* <DEDUP_REMOVED lines=8> */
.L_x_3154:
        /* <DEDUP_REMOVED lines=13> */
.L_x_3168:
        /* <DEDUP_REMOVED lines=8> */
.L_x_3167:
        /* <DEDUP_REMOVED lines=28> */
.L_x_3170:
        /* <DEDUP_REMOVED lines=15> */
.L_x_3169:
[----:B------:R-:W2:Y:S02]  /*4dd0*/  LDG.E.U16 R0, desc[UR36][R2.64] ;  /* 0x0000002402007981 */ /* 0x000ea4000c1e1500 */
[----:B--2---:R-:W-:-:S05]  /*4de0*/  IMAD.U32 R0, R0, 0x10000, RZ ;  /* 0x0001000000007824 */ /* 0x004fca00078e00ff */
[----:B------:R-:W-:Y:S01]  /*4df0*/  F2FP.F16.F32.PACK_AB R0, RZ, R0 ;  /* 0x00000000ff00723e */ /* 0x000fe200000000ff */
[----:B------:R-:W-:Y:S06]  /*4e00*/  BRA `(.L_x_3159) ;  /* 0x0000000400b87947 */ /* 0x000fec0003800000 */
.L_x_3166:
        /* <DEDUP_REMOVED lines=12> */
.L_x_3173:
        /* <DEDUP_REMOVED lines=21> */
.L_x_3177:
[----:B------:R-:W-:Y:S05]  /*5020*/  BSYNC B1 ;  /* 0x0000000000017941 */ /* 0x000fea0003800000 */
.L_x_3176:
[----:B------:R-:W-:Y:S01]  /*5030*/  LEA R3, R0, 0x3b800000, 0x17 ;  /* 0x3b80000000037811 */ /* 0x000fe200078eb8ff */
[----:B------:R-:W-:-:S05]  /*5040*/  IMAD.SHL.U32 R0, R2, 0x100000, RZ ;  /* 0x0010000002007824 */ /* 0x000fca00078e00ff */
[----:B------:R-:W-:-:S07]  /*5050*/  LOP3.LUT R0, R3, R0, R4, 0xfe, !PT ;  /* 0x0000000003007212 */ /* 0x000fce00078efe04 */
.L_x_3175:
[----:B------:R-:W-:Y:S05]  /*5060*/  BSYNC B0 ;  /* 0x0000000000007941 */ /* 0x000fea0003800000 */
.L_x_3174:
[----:B------:R-:W-:Y:S01]  /*5070*/  F2FP.F16.F32.PACK_AB R0, RZ, R0 ;  /* 0x00000000ff00723e */ /* 0x000fe200000000ff */
[----:B------:R-:W-:Y:S06]  /*5080*/  BRA `(.L_x_3159) ;  /* 0x0000000400187947 */ /* 0x000fec0003800000 */
.L_x_3172:
        /* <DEDUP_REMOVED lines=21> */
.L_x_3181:
[----:B------:R-:W-:Y:S05]  /*51e0*/  BSYNC B1 ;  /* 0x0000000000017941 */ /* 0x000fea0003800000 */
.L_x_3180:
[----:B------:R-:W-:Y:S01]  /*51f0*/  LEA R3, R0, 0x37800000, 0x17 ;  /* 0x3780000000037811 */ /* 0x000fe200078eb8ff */
[----:B------:R-:W-:-:S05]  /*5200*/  IMAD.SHL.U32 R0, R2, 0x200000, RZ ;  /* 0x0020000002007824 */ /* 0x000fca00078e00ff */
[----:B------:R-:W-:-:S07]  /*5210*/  LOP3.LUT R0, R3, R0, R4, 0xfe, !PT ;  /* 0x0000000003007212 */ /* 0x000fce00078efe04 */
.L_x_3179:
[----:B------:R-:W-:Y:S05]  /*5220*/  BSYNC B0 ;  /* 0x0000000000007941 */ /* 0x000fea0003800000 */
.L_x_3178:
[----:B------:R-:W-:Y:S01]  /*5230*/  F2FP.F16.F32.PACK_AB R0, RZ, R0 ;  /* 0x00000000ff00723e */ /* 0x000fe200000000ff */
[----:B------:R-:W-:Y:S06]  /*5240*/  BRA `(.L_x_3159) ;  /* 0x0000000000a87947 */ /* 0x000fec0003800000 */
.L_x_3171:
        /* <DEDUP_REMOVED lines=14> */
.L_x_3185:
[----:B------:R-:W-:Y:S05]  /*5330*/  BSYNC B0 ;  /* 0x0000000000007941 */ /* 0x000fea0003800000 */
.L_x_3184:
[----:B------:R-:W-:Y:S01]  /*5340*/  F2FP.F16.F32.PACK_AB R0, RZ, R0 ;  /* 0x00000000ff00723e */ /* 0x000fe200000000ff */
[----:B------:R-:W-:Y:S06]  /*5350*/  BRA `(.L_x_3159) ;  /* 0x0000000000647947 */ /* 0x000fec0003800000 */
.L_x_3158:
        /* <DEDUP_REMOVED lines=16> */
.L_x_3186:
[----:B------:R-:W-:Y:S01]  /*5460*/  PRMT R0, RZ, 0x7610, R0 ;  /* 0x00007610ff007816 */ /* 0x000fe20000000000 */
[----:B------:R-:W-:Y:S06]  /*5470*/  BRA `(.L_x_3159) ;  /* 0x00000000001c7947 */ /* 0x000fec0003800000 */
.L_x_3183:
[----:B------:R-:W2:Y:S02]  /*5480*/  LDG.E.64 R2, desc[UR36][R2.64] ;  /* 0x0000002402027981 */ /* 0x000ea4000c1e1b00 */
[----:B--2---:R-:W0:Y:S02]  /*5490*/  I2F.U64 R0, R2 ;  /* 0x0000000200007312 */ /* 0x004e240000301000 */
[----:B0-----:R-:W-:Y:S01]  /*54a0*/  F2FP.F16.F32.PACK_AB R0, RZ, R0 ;  /* 0x00000000ff00723e */ /* 0x001fe200000000ff */
[----:B------:R-:W-:Y:S06]  /*54b0*/  BRA `(.L_x_3159) ;  /* 0x00000000000c7947 */ /* 0x000fec0003800000 */
.L_x_3182:
[----:B------:R-:W2:Y:S02]  /*54c0*/  LDG.E R2, desc[UR36][R2.64] ;  /* 0x0000002402027981 */ /* 0x000ea4000c1e1900 */
[----:B--2---:R-:W-:-:S04]  /*54d0*/  I2FP.F32.U32 R0, R2 ;  /* 0x0000000200007245 */ /* 0x004fc80000201000 */
[----:B------:R-:W-:-:S07]  /*54e0*/  F2FP.F16.F32.PACK_AB R0, RZ, R0 ;  /* 0x00000000ff00723e */ /* 0x000fce00000000ff */
.L_x_3159:
        /* <DEDUP_REMOVED lines=19> */
.L_x_3190:
[----:B------:R-:W0:Y:S02]  /*5620*/  F2I.S64.TRUNC R2, R2 ;  /* 0x0000000200027311 */ /* 0x000e24000020d900 */
[----:B0-----:R-:W-:-:S05]  /*5630*/  IMAD.MOV.U32 R5, RZ, RZ, R2 ;  /* 0x000000ffff057224 */ /* 0x001fca00078e0002 */
[----:B------:R0:W-:Y:S01]  /*5640*/  STG.E.U8 desc[UR36][R16.64], R5 ;  /* 0x0000000510007986 */ /* 0x0001e2000c101124 */
[----:B------:R-:W-:Y:S05]  /*5650*/  BRA `(.L_x_3192) ;  /* 0x0000000c00407947 */ /* 0x000fea0003800000 */
.L_x_3189:
        /* <DEDUP_REMOVED lines=9> */
.L_x_3194:
[----:B------:R-:W0:Y:S02]  /*56f0*/  F2I.FTZ.TRUNC.NTZ R3, R2 ;  /* 0x0000000200037305 */ /* 0x000e24000021f100 */
[----:B0-----:R0:W-:Y:S01]  /*5700*/  STG.E desc[UR36][R16.64], R3 ;  /* 0x0000000310007986 */ /* 0x0011e2000c101924 */
[----:B------:R-:W-:Y:S05]  /*5710*/  BRA `(.L_x_3192) ;  /* 0x0000000c00107947 */ /* 0x000fea0003800000 */
.L_x_3193:
[----:B------:R-:W0:Y:S02]  /*5720*/  F2I.FTZ.TRUNC.NTZ R3, R2 ;  /* 0x0000000200037305 */ /* 0x000e24000021f100 */
[----:B0-----:R0:W-:Y:S01]  /*5730*/  STG.E.U16 desc[UR36][R16.64], R3 ;  /* 0x0000000310007986 */ /* 0x0011e2000c101524 */
[----:B------:R-:W-:Y:S05]  /*5740*/  BRA `(.L_x_3192) ;  /* 0x0000000c00047947 */ /* 0x000fea0003800000 */
.L_x_3188:
        /* <DEDUP_REMOVED lines=8> */
.L_x_3196:
[----:B------:R-:W-:-:S05]  /*57d0*/  F2FP.F16.F32.PACK_AB R2, RZ, R2 ;  /* 0x00000002ff02723e */ /* 0x000fca00000000ff */
[----:B------:R0:W-:Y:S01]  /*57e0*/  STG.E.U16 desc[UR36][R16.64], R2 ;  /* 0x0000000210007986 */ /* 0x0001e2000c101524 */
[----:B------:R-:W-:Y:S05]  /*57f0*/  BRA `(.L_x_3192) ;  /* 0x0000000800d87947 */ /* 0x000fea0003800000 */
.L_x_3195:
        /* <DEDUP_REMOVED lines=9> */
.L_x_3198:
[----:B------:R-:W-:-:S04]  /*5890*/  F2FP.F16.F32.PACK_AB R3, RZ, R2 ;  /* 0x00000002ff03723e */ /* 0x000fc800000000ff */
[----:B------:R-:W-:-:S05]  /*58a0*/  PRMT R3, R3, 0x5410, RZ ;  /* 0x0000541003037816 */ /* 0x000fca00000000ff */
[----:B------:R0:W-:Y:S01]  /*58b0*/  STG.E desc[UR36][R16.64], R3 ;  /* 0x0000000310007986 */ /* 0x0001e2000c101924 */
[----:B------:R-:W-:Y:S05]  /*58c0*/  BRA `(.L_x_3192) ;  /* 0x0000000800a47947 */ /* 0x000fea0003800000 */
.L_x_3197:
[----:B------:R-:W-:-:S06]  /*58d0*/  FMUL.FTZ R2, R2, 1 ;  /* 0x3f80000002027820 */ /* 0x000fcc0000410000 */
[----:B------:R-:W0:Y:S02]  /*58e0*/  F2F.F64.F32 R2, R2 ;  /* 0x0000000200027310 */ /* 0x000e240000201800 */
[----:B0-----:R0:W-:Y:S01]  /*58f0*/  STG.E.64 desc[UR36][R16.64], R2 ;  /* 0x0000000210007986 */ /* 0x0011e2000c101b24 */
[----:B------:R-:W-:Y:S05]  /*5900*/  BRA `(.L_x_3192) ;  /* 0x0000000800947947 */ /* 0x000fea0003800000 */
.L_x_3187:
        /* <DEDUP_REMOVED lines=12> */
.L_x_3201:
[----:B------:R-:W-:Y:S01]  /*59d0*/  FMUL.FTZ R4, R2, 1 ;  /* 0x3f80000002047820 */ /* 0x000fe20000410000 */
[----:B------:R-:W-:-:S05]  /*59e0*/  CS2R R6, SRZ ;  /* 0x0000000000067805 */ /* 0x000fca000001ff00 */
[----:B------:R-:W0:Y:S02]  /*59f0*/  F2F.F64.F32 R4, R4 ;  /* 0x0000000400047310 */ /* 0x000e240000201800 */
[----:B0-----:R0:W-:Y:S01]  /*5a00*/  STG.E.128 desc[UR36][R16.64], R4 ;  /* 0x0000000410007986 */ /* 0x0011e2000c101d24 */
[----:B------:R-:W-:Y:S05]  /*5a10*/  BRA `(.L_x_3192) ;  /* 0x0000000800507947 */ /* 0x000fea0003800000 */
.L_x_3200:
        /* <DEDUP_REMOVED lines=20> */
.L_x_3205:
[----:B------:R-:W-:Y:S05]  /*5b60*/  BSYNC B0 ;  /* 0x0000000000007941 */ /* 0x000fea0003800000 */
.L_x_3204:
[----:B------:R-:W-:-:S05]  /*5b70*/  LOP3.LUT R5, R0, R5, RZ, 0xfc, !PT ;  /* 0x0000000500057212 */ /* 0x000fca00078efcff */
[----:B------:R0:W-:Y:S01]  /*5b80*/  STG.E.U8 desc[UR36][R16.64], R5 ;  /* 0x0000000510007986 */ /* 0x0001e2000c101124 */
[----:B------:R-:W-:Y:S05]  /*5b90*/  BRA `(.L_x_3192) ;  /* 0x0000000400f07947 */ /* 0x000fea0003800000 */
.L_x_3203:
        /* <DEDUP_REMOVED lines=12> */
.L_x_3207:
[----:B------:R-:W-:Y:S01]  /*5c60*/  IMAD.MOV.U32 R0, RZ, RZ, 0x7f ;  /* 0x0000007fff007424 */ /* 0x000fe200078e00ff */
[----:B------:R-:W-:-:S04]  /*5c70*/  ISETP.GT.U32.AND P0, PT, R4, 0x7f800000, PT ;  /* 0x7f8000000400780c */ /* 0x000fc80003f04070 */
[----:B------:R-:W-:-:S09]  /*5c80*/  SEL R0, R0, 0x7c, P0 ;  /* 0x0000007c00007807 */ /* 0x000fd20000000000 */
.L_x_3208:
[----:B------:R-:W-:Y:S05]  /*5c90*/  BSYNC B0 ;  /* 0x0000000000007941 */ /* 0x000fea0003800000 */
.L_x_3206:
[----:B------:R-:W-:-:S04]  /*5ca0*/  LOP3.LUT R2, R2, 0x80000000, RZ, 0xc0, !PT ;  /* 0x8000000002027812 */ /* 0x000fc800078ec0ff */
[----:B------:R-:W-:-:S04]  /*5cb0*/  SHF.R.U32.HI R3, RZ, 0x18, R2 ;  /* 0x00000018ff037819 */ /* 0x000fc80000011602 */
[----:B------:R-:W-:-:S05]  /*5cc0*/  LOP3.LUT R3, R0, R3, RZ, 0xfc, !PT ;  /* 0x0000000300037212 */ /* 0x000fca00078efcff */
[----:B------:R0:W-:Y:S01]  /*5cd0*/  STG.E.U8 desc[UR36][R16.64], R3 ;  /* 0x0000000310007986 */ /* 0x0001e2000c101124 */
[----:B------:R-:W-:Y:S05]  /*5ce0*/  BRA `(.L_x_3192) ;  /* 0x00000004009c7947 */ /* 0x000fea0003800000 */
.L_x_3202:
[----:B------:R-:W-:-:S05]  /*5cf0*/  F2FP.BF16.F32.PACK_AB R2, RZ, R2 ;  /* 0x00000002ff02723e */ /* 0x000fca00000010ff */
[----:B------:R0:W-:Y:S01]  /*5d00*/  STG.E.U16 desc[UR36][R16.64], R2 ;  /* 0x0000000210007986 */ /* 0x0001e2000c101524 */
[----:B------:R-:W-:Y:S05]  /*5d10*/  BRA `(.L_x_3192) ;  /* 0x0000000400907947 */ /* 0x000fea0003800000 */
.L_x_3199:
        /* <DEDUP_REMOVED lines=11> */
.L_x_3211:
        /* <DEDUP_REMOVED lines=16> */
.L_x_3214:
[----:B------:R-:W-:-:S04]  /*5ed0*/  LOP3.LUT R2, R2, 0x80000000, RZ, 0xc0, !PT ;  /* 0x8000000002027812 */ /* 0x000fc800078ec0ff */
[----:B------:R-:W-:-:S04]  /*5ee0*/  SHF.R.U32.HI R3, RZ, 0x18, R2 ;  /* 0x00000018ff037819 */ /* 0x000fc80000011602 */
[----:B------:R-:W-:-:S04]  /*5ef0*/  LOP3.LUT R0, R0, R3, RZ, 0xfc, !PT ;  /* 0x0000000300007212 */ /* 0x000fc800078efcff */
[----:B------:R-:W-:-:S07]  /*5f00*/  PRMT R8, R0, 0x7610, R8 ;  /* 0x0000761000087816 */ /* 0x000fce0000000008 */
.L_x_3213:
[----:B------:R-:W-:Y:S05]  /*5f10*/  BSYNC B0 ;  /* 0x0000000000007941 */ /* 0x000fea0003800000 */
.L_x_3212:
[----:B------:R3:W-:Y:S01]  /*5f20*/  STG.E.U8 desc[UR36][R16.64], R8 ;  /* 0x0000000810007986 */ /* 0x0007e2000c101124 */
[----:B------:R-:W-:Y:S05]  /*5f30*/  BRA `(.L_x_3192) ;  /* 0x0000000400087947 */ /* 0x000fea0003800000 */
.L_x_3210:
        /* <DEDUP_REMOVED lines=16> */
.L_x_3217:
[----:B------:R-:W-:-:S04]  /*6040*/  LOP3.LUT R2, R2, 0x80000000, RZ, 0xc0, !PT ;  /* 0x8000000002027812 */ /* 0x000fc800078ec0ff */
[----:B------:R-:W-:-:S04]  /*6050*/  SHF.R.U32.HI R3, RZ, 0x18, R2 ;  /* 0x00000018ff037819 */ /* 0x000fc80000011602 */
[----:B------:R-:W-:-:S04]  /*6060*/  LOP3.LUT R0, R0, R3, RZ, 0xfc, !PT ;  /* 0x0000000300007212 */ /* 0x000fc800078efcff */
[----:B------:R-:W-:-:S07]  /*6070*/  PRMT R8, R0, 0x7610, R8 ;  /* 0x0000761000087816 */ /* 0x000fce0000000008 */
.L_x_3216:
[----:B------:R-:W-:Y:S05]  /*6080*/  BSYNC B0 ;  /* 0x0000000000007941 */ /* 0x000fea0003800000 */
.L_x_3215:
[----:B------:R0:W-:Y:S01]  /*6090*/  STG.E.U8 desc[UR36][R16.64], R8 ;  /* 0x0000000810007986 */ /* 0x0001e2000c101124 */
[----:B------:R-:W-:Y:S05]  /*60a0*/  BRA `(.L_x_3192) ;  /* 0x0000000000ac7947 */ /* 0x000fea0003800000 */
.L_x_3209:
        /* <DEDUP_REMOVED lines=21> */
.L_x_3191:
        /* <DEDUP_REMOVED lines=16> */
.L_x_3220:
[----:B------:R-:W-:Y:S05]  /*6300*/  BRA `(.L_x_3192) ;  /* 0x0000000000147947 */ /* 0x000fea0003800000 */
.L_x_3219:
[----:B------:R-:W0:Y:S02]  /*6310*/  F2I.U64.TRUNC R2, R2 ;  /* 0x0000000200027311 */ /* 0x000e24000020d800 */
[----:B0-----:R2:W-:Y:S01]  /*6320*/  STG.E.64 desc[UR36][R16.64], R2 ;  /* 0x0000000210007986 */ /* 0x0015e2000c101b24 */
[----:B------:R-:W-:Y:S05]  /*6330*/  BRA `(.L_x_3192) ;  /* 0x0000000000087947 */ /* 0x000fea0003800000 */
.L_x_3218:
[----:B------:R-:W0:Y:S02]  /*6340*/  F2I.FTZ.U32.TRUNC.NTZ R3, R2 ;  /* 0x0000000200037305 */ /* 0x000e24000021f000 */
[----:B0-----:R0:W-:Y:S02]  /*6350*/  STG.E desc[UR36][R16.64], R3 ;  /* 0x0000000310007986 */ /* 0x0011e4000c101924 */
.L_x_3192:
[----:B------:R-:W-:-:S07]  /*6360*/  VIADD R19, R19, 0x80 ;  /* 0x0000008013137836 */ /* 0x000fce0000000000 */
.L_x_3152:
[----:B------:R-:W-:Y:S05]  /*6370*/  BSYNC B6 ;  /* 0x0000000000067941 */ /* 0x000fea0003800000 */
.L_x_3151:
        /* <DEDUP_REMOVED lines=307> */
.L_x_3223:
        /* <DEDUP_REMOVED lines=22> */
.L_x_3227:
[----:B------:R-:W2:Y:S02]  /*7810*/  LDG.E.U8 R2, desc[UR36][R2.64] ;  /* 0x0000002402027981 */ /* 0x000ea4000c1e1100 */
[----:B--2---:R-:W-:-:S04]  /*7820*/  I2FP.F32.U32 R0, R2 ;  /* 0x0000000200007245 */ /* 0x004fc80000201000 */
[----:B------:R-:W-:Y:S01]  /*7830*/  F2FP.F16.F32.PACK_AB R0, RZ, R0 ;  /* 0x00000000ff00723e */ /* 0x000fe200000000ff */
[----:B------:R-:W-:Y:S06]  /*7840*/  BRA `(.L_x_3229) ;  /* 0x0000000c00887947 */ /* 0x000fec0003800000 */
.L_x_3226:
        /* <DEDUP_REMOVED lines=10> */
.L_x_3231:
[----:B------:R-:W2:Y:S02]  /*78f0*/  LDG.E R2, desc[UR36][R2.64] ;  /* 0x0000002402027981 */ /* 0x000ea4000c1e1900 */
[----:B--2---:R-:W-:-:S04]  /*7900*/  I2FP.F32.S32 R0, R2 ;  /* 0x0000000200007245 */ /* 0x004fc80000201400 */
[----:B------:R-:W-:Y:S01]  /*7910*/  F2FP.F16.F32.PACK_AB R0, RZ, R0 ;  /* 0x00000000ff00723e */ /* 0x000fe200000000ff */
[----:B------:R-:W-:Y:S06]  /*7920*/  BRA `(.L_x_3229) ;  /* 0x0000000c00507947 */ /* 0x000fec0003800000 */
.L_x_3230:
[----:B------:R-:W2:Y:S02]  /*7930*/  LDG.E.U16 R2, desc[UR36][R2.64] ;  /* 0x0000002402027981 */ /* 0x000ea4000c1e1500 */
[----:B--2---:R-:W0:Y:S02]  /*7940*/  I2F.S16 R0, R2 ;  /* 0x0000000200007306 */ /* 0x004e240000101400 */
[----:B0-----:R-:W-:Y:S01]  /*7950*/  F2FP.F16.F32.PACK_AB R0, RZ, R0 ;  /* 0x00000000ff00723e */ /* 0x001fe200000000ff */
[----:B------:R-:W-:Y:S06]  /*7960*/  BRA `(.L_x_3229) ;  /* 0x0000000c00407947 */ /* 0x000fec0003800000 */
.L_x_3225:
        /* <DEDUP_REMOVED lines=9> */
.L_x_3233:
[----:B------:R1:W5:Y:S01]  /*7a00*/  LDG.E.U16 R0, desc[UR36][R2.64] ;  /* 0x0000002402007981 */ /* 0x000362000c1e1500 */
[----:B------:R-:W-:Y:S05]  /*7a10*/  BRA `(.L_x_3229) ;  /* 0x0000000c00147947 */ /* 0x000fea0003800000 */
.L_x_3232:
        /* <DEDUP_REMOVED lines=9> */
.L_x_3235:
[----:B------:R0:W5:Y:S01]  /*7ab0*/  LDG.E.U16 R0, desc[UR36][R2.64] ;  /* 0x0000002402007981 */ /* 0x000162000c1e1500 */
[----:B------:R-:W-:Y:S05]  /*7ac0*/  BRA `(.L_x_3229) ;  /* 0x0000000800e87947 */ /* 0x000fea0003800000 */
.L_x_3234:
        /* <DEDUP_REMOVED lines=8> */
.L_x_3224:
        /* <DEDUP_REMOVED lines=13> */
.L_x_3238:
        /* <DEDUP_REMOVED lines=8> */
.L_x_3237:
        /* <DEDUP_REMOVED lines=28> */
.L_x_3240:
        /* <DEDUP_REMOVED lines=15> */
.L_x_3239:
[----:B------:R-:W2:Y:S02]  /*7f50*/  LDG.E.U16 R0, desc[UR36][R2.64] ;  /* 0x0000002402007981 */ /* 0x000ea4000c1e1500 */
[----:B--2---:R-:W-:-:S05]  /*7f60*/  IMAD.U32 R0, R0, 0x10000, RZ ;  /* 0x0001000000007824 */ /* 0x004fca00078e00ff */
[----:B------:R-:W-:Y:S01]  /*7f70*/  F2FP.F16.F32.PACK_AB R0, RZ, R0 ;  /* 0x00000000ff00723e */ /* 0x000fe200000000ff */
[----:B------:R-:W-:Y:S06]  /*7f80*/  BRA `(.L_x_3229) ;  /* 0x0000000400b87947 */ /* 0x000fec0003800000 */
.L_x_3236:
        /* <DEDUP_REMOVED lines=12> */
.L_x_3243:
        /* <DEDUP_REMOVED lines=21> */
.L_x_3247:
[----:B------:R-:W-:Y:S05]  /*81a0*/  BSYNC B1 ;  /* 0x0000000000017941 */ /* 0x000fea0003800000 */
.L_x_3246:
[----:B------:R-:W-:Y:S01]  /*81b0*/  LEA R3, R0, 0x3b800000, 0x17 ;  /* 0x3b80000000037811 */ /* 0x000fe200078eb8ff */
[----:B------:R-:W-:-:S05]  /*81c0*/  IMAD.SHL.U32 R0, R2, 0x100000, RZ ;  /* 0x0010000002007824 */ /* 0x000fca00078e00ff */
[----:B------:R-:W-:-:S07]  /*81d0*/  LOP3.LUT R0, R3, R0, R4, 0xfe, !PT ;  /* 0x0000000003007212 */ /* 0x000fce00078efe04 */
.L_x_3245:
[----:B------:R-:W-:Y:S05]  /*81e0*/  BSYNC B0 ;  /* 0x0000000000007941 */ /* 0x000fea0003800000 */
.L_x_3244:
[----:B------:R-:W-:Y:S01]  /*81f0*/  F2FP.F16.F32.PACK_AB R0, RZ, R0 ;  /* 0x00000000ff00723e */ /* 0x000fe200000000ff */
[----:B------:R-:W-:Y:S06]  /*8200*/  BRA `(.L_x_3229) ;  /* 0x0000000400187947 */ /* 0x000fec0003800000 */
.L_x_3242:
        /* <DEDUP_REMOVED lines=21> */
.L_x_3251:
[----:B------:R-:W-:Y:S05]  /*8360*/  BSYNC B1 ;  /* 0x0000000000017941 */ /* 0x000fea0003800000 */
.L_x_3250:
[----:B------:R-:W-:Y:S01]  /*8370*/  LEA R3, R0, 0x37800000, 0x17 ;  /* 0x3780000000037811 */ /* 0x000fe200078eb8ff */
[----:B------:R-:W-:-:S05]  /*8380*/  IMAD.SHL.U32 R0, R2, 0x200000, RZ ;  /* 0x0020000002007824 */ /* 0x000fca00078e00ff */
[----:B------:R-:W-:-:S07]  /*8390*/  LOP3.LUT R0, R3, R0, R4, 0xfe, !PT ;  /* 0x0000000003007212 */ /* 0x000fce00078efe04 */
.L_x_3249:
[----:B------:R-:W-:Y:S05]  /*83a0*/  BSYNC B0 ;  /* 0x0000000000007941 */ /* 0x000fea0003800000 */
.L_x_3248:
[----:B------:R-:W-:Y:S01]  /*83b0*/  F2FP.F16.F32.PACK_AB R0, RZ, R0 ;  /* 0x00000000ff00723e */ /* 0x000fe200000000ff */
[----:B------:R-:W-:Y:S06]  /*83c0*/  BRA `(.L_x_3229) ;  /* 0x0000000000a87947 */ /* 0x000fec0003800000 */
.L_x_3241:
        /* <DEDUP_REMOVED lines=14> */
.L_x_3255:
[----:B------:R-:W-:Y:S05]  /*84b0*/  BSYNC B0 ;  /* 0x0000000000007941 */ /* 0x000fea0003800000 */
.L_x_3254:
[----:B------:R-:W-:Y:S01]  /*84c0*/  F2FP.F16.F32.PACK_AB R0, RZ, R0 ;  /* 0x00000000ff00723e */ /* 0x000fe200000000ff */
[----:B------:R-:W-:Y:S06]  /*84d0*/  BRA `(.L_x_3229) ;  /* 0x0000000000647947 */ /* 0x000fec0003800000 */
.L_x_3228:
        /* <DEDUP_REMOVED lines=16> */
.L_x_3256:
[----:B------:R-:W-:Y:S01]  /*85e0*/  PRMT R0, RZ, 0x7610, R0 ;  /* 0x00007610ff007816 */ /* 0x000fe20000000000 */
[----:B------:R-:W-:Y:S06]  /*85f0*/  BRA `(.L_x_3229) ;  /* 0x00000000001c7947 */ /* 0x000fec0003800000 */
.L_x_3253:
[----:B------:R-:W2:Y:S02]  /*8600*/  LDG.E.64 R2, desc[UR36][R2.64] ;  /* 0x0000002402027981 */ /* 0x000ea4000c1e1b00 */
[----:B--2---:R-:W0:Y:S02]  /*8610*/  I2F.U64 R0, R2 ;  /* 0x0000000200007312 */ /* 0x004e240000301000 */
[----:B0-----:R-:W-:Y:S01]  /*8620*/  F2FP.F16.F32.PACK_AB R0, RZ, R0 ;  /* 0x00000000ff00723e */ /* 0x001fe200000000ff */
[----:B------:R-:W-:Y:S06]  /*8630*/  BRA `(.L_x_3229) ;  /* 0x00000000000c7947 */ /* 0x000fec0003800000 */
.L_x_3252:
[----:B------:R-:W2:Y:S02]  /*8640*/  LDG.E R2, desc[UR36][R2.64] ;  /* 0x0000002402027981 */ /* 0x000ea4000c1e1900 */
[----:B--2---:R-:W-:-:S04]  /*8650*/  I2FP.F32.U32 R0, R2 ;  /* 0x0000000200007245 */ /* 0x004fc80000201000 */
[----:B------:R-:W-:-:S07]  /*8660*/  F2FP.F16.F32.PACK_AB R0, RZ, R0 ;  /* 0x00000000ff00723e */ /* 0x000fce00000000ff */
.L_x_3229:
        /* <DEDUP_REMOVED lines=19> */
.L_x_3260:
[----:B------:R-:W0:Y:S02]  /*87a0*/  F2I.S64.TRUNC R2, R2 ;  /* 0x0000000200027311 */ /* 0x000e24000020d900 */
[----:B0-----:R-:W-:-:S05]  /*87b0*/  IMAD.MOV.U32 R5, RZ, RZ, R2 ;  /* 0x000000ffff057224 */ /* 0x001fca00078e0002 */
[----:B------:R3:W-:Y:S01]  /*87c0*/  STG.E.U8 desc[UR36][R16.64], R5 ;  /* 0x0000000510007986 */ /* 0x0007e2000c101124 */
[----:B------:R-:W-:Y:S05]  /*87d0*/  BRA `(.L_x_3262) ;  /* 0x0000000c00407947 */ /* 0x000fea0003800000 */
.L_x_3259:
        /* <DEDUP_REMOVED lines=9> */
.L_x_3264:
[----:B------:R-:W0:Y:S02]  /*8870*/  F2I.FTZ.TRUNC.NTZ R3, R2 ;  /* 0x0000000200037305 */ /* 0x000e24000021f100 */
[----:B0-----:R2:W-:Y:S01]  /*8880*/  STG.E desc[UR36][R16.64], R3 ;  /* 0x0000000310007986 */ /* 0x0015e2000c101924 */
[----:B------:R-:W-:Y:S05]  /*8890*/  BRA `(.L_x_3262) ;  /* 0x0000000c00107947 */ /* 0x000fea0003800000 */
.L_x_3263:
[----:B------:R-:W0:Y:S02]  /*88a0*/  F2I.FTZ.TRUNC.NTZ R3, R2 ;  /* 0x0000000200037305 */ /* 0x000e24000021f100 */
[----:B0-----:R0:W-:Y:S01]  /*88b0*/  STG.E.U16 desc[UR36][R16.64], R3 ;  /* 0x0000000310007986 */ /* 0x0011e2000c101524 */
[----:B------:R-:W-:Y:S05]  /*88c0*/  BRA `(.L_x_3262) ;  /* 0x0000000c00047947 */ /* 0x000fea0003800000 */
.L_x_3258:
        /* <DEDUP_REMOVED lines=8> */
.L_x_3266:
[----:B------:R-:W-:-:S05]  /*8950*/  F2FP.F16.F32.PACK_AB R2, RZ, R2 ;  /* 0x00000002ff02723e */ /* 0x000fca00000000ff */
[----:B------:R0:W-:Y:S01]  /*8960*/  STG.E.U16 desc[UR36][R16.64], R2 ;  /* 0x0000000210007986 */ /* 0x0001e2000c101524 */
[----:B------:R-:W-:Y:S05]  /*8970*/  BRA `(.L_x_3262) ;  /* 0x0000000800d87947 */ /* 0x000fea0003800000 */
.L_x_3265:
        /* <DEDUP_REMOVED lines=9> */
.L_x_3268:
[----:B------:R-:W-:-:S04]  /*8a10*/  F2FP.F16.F32.PACK_AB R3, RZ, R2 ;  /* 0x00000002ff03723e */ /* 0x000fc800000000ff */
[----:B------:R-:W-:-:S05]  /*8a20*/  PRMT R3, R3, 0x5410, RZ ;  /* 0x0000541003037816 */ /* 0x000fca00000000ff */
[----:B------:R0:W-:Y:S01]  /*8a30*/  STG.E desc[UR36][R16.64], R3 ;  /* 0x0000000310007986 */ /* 0x0001e2000c101924 */
[----:B------:R-:W-:Y:S05]  /*8a40*/  BRA `(.L_x_3262) ;  /* 0x0000000800a47947 */ /* 0x000fea0003800000 */
.L_x_3267:
[----:B------:R-:W-:-:S06]  /*8a50*/  FMUL.FTZ R2, R2, 1 ;  /* 0x3f80000002027820 */ /* 0x000fcc0000410000 */
[----:B------:R-:W0:Y:S02]  /*8a60*/  F2F.F64.F32 R2, R2 ;  /* 0x0000000200027310 */ /* 0x000e240000201800 */
[----:B0-----:R0:W-:Y:S01]  /*8a70*/  STG.E.64 desc[UR36][R16.64], R2 ;  /* 0x0000000210007986 */ /* 0x0011e2000c101b24 */
[----:B------:R-:W-:Y:S05]  /*8a80*/  BRA `(.L_x_3262) ;  /* 0x0000000800947947 */ /* 0x000fea0003800000 */
.L_x_3257:
        /* <DEDUP_REMOVED lines=12> */
.L_x_3271:
[----:B------:R-:W-:Y:S01]  /*8b50*/  FMUL.FTZ R4, R2, 1 ;  /* 0x3f80000002047820 */ /* 0x000fe20000410000 */
[----:B------:R-:W-:-:S05]  /*8b60*/  CS2R R6, SRZ ;  /* 0x0000000000067805 */ /* 0x000fca000001ff00 */
[----:B------:R-:W0:Y:S02]  /*8b70*/  F2F.F64.F32 R4, R4 ;  /* 0x0000000400047310 */ /* 0x000e240000201800 */
[----:B0-----:R0:W-:Y:S01]  /*8b80*/  STG.E.128 desc[UR36][R16.64], R4 ;  /* 0x0000000410007986 */ /* 0x0011e2000c101d24 */
[----:B------:R-:W-:Y:S05]  /*8b90*/  BRA `(.L_x_3262) ;  /* 0x0000000800507947 */ /* 0x000fea0003800000 */
.L_x_3270:
        /* <DEDUP_REMOVED lines=20> */
.L_x_3275:
[----:B------:R-:W-:Y:S05]  /*8ce0*/  BSYNC B0 ;  /* 0x0000000000007941 */ /* 0x000fea0003800000 */
.L_x_3274:
[----:B------:R-:W-:-:S05]  /*8cf0*/  LOP3.LUT R5, R0, R5, RZ, 0xfc, !PT ;  /* 0x0000000500057212 */ /* 0x000fca00078efcff */
[----:B------:R0:W-:Y:S01]  /*8d00*/  STG.E.U8 desc[UR36][R16.64], R5 ;  /* 0x0000000510007986 */ /* 0x0001e2000c101124 */
[----:B------:R-:W-:Y:S05]  /*8d10*/  BRA `(.L_x_3262) ;  /* 0x0000000400f07947 */ /* 0x000fea0003800000 */
.L_x_3273:
        /* <DEDUP_REMOVED lines=12> */
.L_x_3277:
[----:B------:R-:W-:Y:S01]  /*8de0*/  IMAD.MOV.U32 R0, RZ, RZ, 0x7f ;  /* 0x0000007fff007424 */ /* 0x000fe200078e00ff */
[----:B------:R-:W-:-:S04]  /*8df0*/  ISETP.GT.U32.AND P0, PT, R4, 0x7f800000, PT ;  /* 0x7f8000000400780c */ /* 0x000fc80003f04070 */
[----:B------:R-:W-:-:S09]  /*8e00*/  SEL R0, R0, 0x7c, P0 ;  /* 0x0000007c00007807 */ /* 0x000fd20000000000 */
.L_x_3278:
[----:B------:R-:W-:Y:S05]  /*8e10*/  BSYNC B0 ;  /* 0x0000000000007941 */ /* 0x000fea0003800000 */
.L_x_3276:
[----:B------:R-:W-:-:S04]  /*8e20*/  LOP3.LUT R2, R2, 0x80000000, RZ, 0xc0, !PT ;  /* 0x8000000002027812 */ /* 0x000fc800078ec0ff */
[----:B------:R-:W-:-:S04]  /*8e30*/  SHF.R.U32.HI R3, RZ, 0x18, R2 ;  /* 0x00000018ff037819 */ /* 0x000fc80000011602 */
[----:B------:R-:W-:-:S05]  /*8e40*/  LOP3.LUT R3, R0, R3, RZ, 0xfc, !PT ;  /* 0x0000000300037212 */ /* 0x000fca00078efcff */
[----:B------:R0:W-:Y:S01]  /*8e50*/  STG.E.U8 desc[UR36][R16.64], R3 ;  /* 0x0000000310007986 */ /* 0x0001e2000c101124 */
[----:B------:R-:W-:Y:S05]  /*8e60*/  BRA `(.L_x_3262) ;  /* 0x00000004009c7947 */ /* 0x000fea0003800000 */
.L_x_3272:
[----:B------:R-:W-:-:S05]  /*8e70*/  F2FP.BF16.F32.PACK_AB R2, RZ, R2 ;  /* 0x00000002ff02723e */ /* 0x000fca00000010ff */
[----:B------:R0:W-:Y:S01]  /*8e80*/  STG.E.U16 desc[UR36][R16.64], R2 ;  /* 0x0000000210007986 */ /* 0x0001e2000c101524 */
[----:B------:R-:W-:Y:S05]  /*8e90*/  BRA `(.L_x_3262) ;  /* 0x0000000400907947 */ /* 0x000fea0003800000 */
.L_x_3269:
        /* <DEDUP_REMOVED lines=11> */
.L_x_3281:
        /* <DEDUP_REMOVED lines=16> */
.L_x_3284:
[----:B------:R-:W-:-:S04]  /*9050*/  LOP3.LUT R2, R2, 0x80000000, RZ, 0xc0, !PT ;  /* 0x8000000002027812 */ /* 0x000fc800078ec0ff */
[----:B------:R-:W-:-:S04]  /*9060*/  SHF.R.U32.HI R3, RZ, 0x18, R2 ;  /* 0x00000018ff037819 */ /* 0x000fc80000011602 */
[----:B------:R-:W-:-:S04]  /*9070*/  LOP3.LUT R0, R0, R3, RZ, 0xfc, !PT ;  /* 0x0000000300007212 */ /* 0x000fc800078efcff */
[----:B------:R-:W-:-:S07]  /*9080*/  PRMT R8, R0, 0x7610, R8 ;  /* 0x0000761000087816 */ /* 0x000fce0000000008 */
.L_x_3283:
[----:B------:R-:W-:Y:S05]  /*9090*/  BSYNC B0 ;  /* 0x0000000000007941 */ /* 0x000fea0003800000 */
.L_x_3282:
[----:B------:R0:W-:Y:S01]  /*90a0*/  STG.E.U8 desc[UR36][R16.64], R8 ;  /* 0x0000000810007986 */ /* 0x0001e2000c101124 */
[----:B------:R-:W-:Y:S05]  /*90b0*/  BRA `(.L_x_3262) ;  /* 0x0000000400087947 */ /* 0x000fea0003800000 */
.L_x_3280:
        /* <DEDUP_REMOVED lines=16> */
.L_x_3287:
[----:B------:R-:W-:-:S04]  /*91c0*/  LOP3.LUT R2, R2, 0x80000000, RZ, 0xc0, !PT ;  /* 0x8000000002027812 */ /* 0x000fc800078ec0ff */
[----:B------:R-:W-:-:S04]  /*91d0*/  SHF.R.U32.HI R3, RZ, 0x18, R2 ;  /* 0x00000018ff037819 */ /* 0x000fc80000011602 */
[----:B------:R-:W-:-:S04]  /*91e0*/  LOP3.LUT R0, R0, R3, RZ, 0xfc, !PT ;  /* 0x0000000300007212 */ /* 0x000fc800078efcff */
[----:B------:R-:W-:-:S07]  /*91f0*/  PRMT R8, R0, 0x7610, R8 ;  /* 0x0000761000087816 */ /* 0x000fce0000000008 */
.L_x_3286:
[----:B------:R-:W-:Y:S05]  /*9200*/  BSYNC B0 ;  /* 0x0000000000007941 */ /* 0x000fea0003800000 */
.L_x_3285:
[----:B------:R0:W-:Y:S01]  /*9210*/  STG.E.U8 desc[UR36][R16.64], R8 ;  /* 0x0000000810007986 */ /* 0x0001e2000c101124 */
[----:B------:R-:W-:Y:S05]  /*9220*/  BRA `(.L_x_3262) ;  /* 0x0000000000ac7947 */ /* 0x000fea0003800000 */
.L_x_3279:
        /* <DEDUP_REMOVED lines=21> */
.L_x_3261:
        /* <DEDUP_REMOVED lines=16> */
.L_x_3290:
[----:B------:R-:W-:Y:S05]  /*9480*/  BRA `(.L_x_3262) ;  /* 0x0000000000147947 */ /* 0x000fea0003800000 */
.L_x_3289:
[----:B------:R-:W0:Y:S02]  /*9490*/  F2I.U64.TRUNC R2, R2 ;  /* 0x0000000200027311 */ /* 0x000e24000020d800 */
[----:B0-----:R0:W-:Y:S01]  /*94a0*/  STG.E.64 desc[UR36][R16.64], R2 ;  /* 0x0000000210007986 */ /* 0x0011e2000c101b24 */
[----:B------:R-:W-:Y:S05]  /*94b0*/  BRA `(.L_x_3262) ;  /* 0x0000000000087947 */ /* 0x000fea0003800000 */
.L_x_3288:
[----:B------:R-:W0:Y:S02]  /*94c0*/  F2I.FTZ.U32.TRUNC.NTZ R3, R2 ;  /* 0x0000000200037305 */ /* 0x000e24000021f000 */
[----:B0-----:R0:W-:Y:S02]  /*94d0*/  STG.E desc[UR36][R16.64], R3 ;  /* 0x0000000310007986 */ /* 0x0011e4000c101924 */
.L_x_3262:
[----:B------:R-:W-:-:S07]  /*94e0*/  VIADD R19, R19, 0x80 ;  /* 0x0000008013137836 */ /* 0x000fce0000000000 */
.L_x_3222:
[----:B------:R-:W-:Y:S05]  /*94f0*/  BSYNC B6 ;  /* 0x0000000000067941 */ /* 0x000fea0003800000 */
.L_x_3221:
        /* <DEDUP_REMOVED lines=306> */
.L_x_3291:
        /* <DEDUP_REMOVED lines=22> */
.L_x_3295:
[----:B------:R-:W2:Y:S02]  /*a980*/  LDG.E.U8 R2, desc[UR36][R2.64] ;  /* 0x0000002402027981 */ /* 0x000ea4000c1e1100 */
[----:B--2---:R-:W-:-:S04]  /*a990*/  I2FP.F32.U32 R0, R2 ;  /* 0x0000000200007245 */ /* 0x004fc80000201000 */
[----:B------:R-:W-:Y:S01]  /*a9a0*/  F2FP.F16.F32.PACK_AB R0, RZ, R0 ;  /* 0x00000000ff00723e */ /* 0x000fe200000000ff */
[----:B------:R-:W-:Y:S06]  /*a9b0*/  BRA `(.L_x_3297) ;  /* 0x0000000c00887947 */ /* 0x000fec0003800000 */
.L_x_3294:
        /* <DEDUP_REMOVED lines=10> */
.L_x_3299:
[----:B------:R-:W2:Y:S02]  /*aa60*/  LDG.E R2, desc[UR36][R2.64] ;  /* 0x0000002402027981 */ /* 0x000ea4000c1e1900 */
[----:B--2---:R-:W-:-:S04]  /*aa70*/  I2FP.F32.S32 R0, R2 ;  /* 0x0000000200007245 */ /* 0x004fc80000201400 */
[----:B------:R-:W-:Y:S01]  /*aa80*/  F2FP.F16.F32.PACK_AB R0, RZ, R0 ;  /* 0x00000000ff00723e */ /* 0x000fe200000000ff */
[----:B------:R-:W-:Y:S06]  /*aa90*/  BRA `(.L_x_3297) ;  /* 0x0000000c00507947 */ /* 0x000fec0003800000 */
.L_x_3298:
[----:B------:R-:W2:Y:S02]  /*aaa0*/  LDG.E.U16 R2, desc[UR36][R2.64] ;  /* 0x0000002402027981 */ /* 0x000ea4000c1e1500 */
[----:B--2---:R-:W0:Y:S02]  /*aab0*/  I2F.S16 R0, R2 ;  /* 0x0000000200007306 */ /* 0x004e240000101400 */
[----:B0-----:R-:W-:Y:S01]  /*aac0*/  F2FP.F16.F32.PACK_AB R0, RZ, R0 ;  /* 0x00000000ff00723e */ /* 0x001fe200000000ff */
[----:B------:R-:W-:Y:S06]  /*aad0*/  BRA `(.L_x_3297) ;  /* 0x0000000c00407947 */ /* 0x000fec0003800000 */
.L_x_3293:
        /* <DEDUP_REMOVED lines=9> */
.L_x_3301:
[----:B------:R1:W5:Y:S01]  /*ab70*/  LDG.E.U16 R0, desc[UR36][R2.64] ;  /* 0x0000002402007981 */ /* 0x000362000c1e1500 */
[----:B------:R-:W-:Y:S05]  /*ab80*/  BRA `(.L_x_3297) ;  /* 0x0000000c00147947 */ /* 0x000fea0003800000 */
.L_x_3300:
        /* <DEDUP_REMOVED lines=9> */
.L_x_3303:
[----:B------:R0:W5:Y:S01]  /*ac20*/  LDG.E.U16 R0, desc[UR36][R2.64] ;  /* 0x0000002402007981 */ /* 0x000162000c1e1500 */
[----:B------:R-:W-:Y:S05]  /*ac30*/  BRA `(.L_x_3297) ;  /* 0x0000000800e87947 */ /* 0x000fea0003800000 */
.L_x_3302:
        /* <DEDUP_REMOVED lines=8> */
.L_x_3292:
        /* <DEDUP_REMOVED lines=13> */
.L_x_3306:
        /* <DEDUP_REMOVED lines=8> */
.L_x_3305:
        /* <DEDUP_REMOVED lines=28> */
.L_x_3308:
        /* <DEDUP_REMOVED lines=15> */
.L_x_3307:
[----:B------:R-:W2:Y:S02]  /*b0c0*/  LDG.E.U16 R0, desc[UR36][R2.64] ;  /* 0x0000002402007981 */ /* 0x000ea4000c1e1500 */
[----:B--2---:R-:W-:-:S05]  /*b0d0*/  IMAD.U32 R0, R0, 0x10000, RZ ;  /* 0x0001000000007824 */ /* 0x004fca00078e00ff */
[----:B------:R-:W-:Y:S01]  /*b0e0*/  F2FP.F16.F32.PACK_AB R0, RZ, R0 ;  /* 0x00000000ff00723e */ /* 0x000fe200000000ff */
[----:B------:R-:W-:Y:S06]  /*b0f0*/  BRA `(.L_x_3297) ;  /* 0x0000000400b87947 */ /* 0x000fec0003800000 */
.L_x_3304:
        /* <DEDUP_REMOVED lines=12> */
.L_x_3311:
        /* <DEDUP_REMOVED lines=21> */
.L_x_3315:
[----:B------:R-:W-:Y:S05]  /*b310*/  BSYNC B1 ;  /* 0x0000000000017941 */ /* 0x000fea0003800000 */
.L_x_3314:
[----:B------:R-:W-:Y:S01]  /*b320*/  LEA R3, R0, 0x3b800000, 0x17 ;  /* 0x3b80000000037811 */ /* 0x000fe200078eb8ff */
[----:B------:R-:W-:-:S05]  /*b330*/  IMAD.SHL.U32 R0, R2, 0x100000, RZ ;  /* 0x0010000002007824 */ /* 0x000fca00078e00ff */
[----:B------:R-:W-:-:S07]  /*b340*/  LOP3.LUT R0, R3, R0, R4, 0xfe, !PT ;  /* 0x0000000003007212 */ /* 0x000fce00078efe04 */
.L_x_3313:
[----:B------:R-:W-:Y:S05]  /*b350*/  BSYNC B0 ;  /* 0x0000000000007941 */ /* 0x000fea0003800000 */
.L_x_3312:
[----:B------:R-:W-:Y:S01]  /*b360*/  F2FP.F16.F32.PACK_AB R0, RZ, R0 ;  /* 0x00000000ff00723e */ /* 0x000fe200000000ff */
[----:B------:R-:W-:Y:S06]  /*b370*/  BRA `(.L_x_3297) ;  /* 0x0000000400187947 */ /* 0x000fec0003800000 */
.L_x_3310:
        /* <DEDUP_REMOVED lines=21> */
.L_x_3319:
[----:B------:R-:W-:Y:S05]  /*b4d0*/  BSYNC B1 ;  /* 0x0000000000017941 */ /* 0x000fea0003800000 */
.L_x_3318:
[----:B------:R-:W-:Y:S01]  /*b4e0*/  LEA R3, R0, 0x37800000, 0x17 ;  /* 0x3780000000037811 */ /* 0x000fe200078eb8ff */
[----:B------:R-:W-:-:S05]  /*b4f0*/  IMAD.SHL.U32 R0, R2, 0x200000, RZ ;  /* 0x0020000002007824 */ /* 0x000fca00078e00ff */
[----:B------:R-:W-:-:S07]  /*b500*/  LOP3.LUT R0, R3, R0, R4, 0xfe, !PT ;  /* 0x0000000003007212 */ /* 0x000fce00078efe04 */
.L_x_3317:
[----:B------:R-:W-:Y:S05]  /*b510*/  BSYNC B0 ;  /* 0x0000000000007941 */ /* 0x000fea0003800000 */
.L_x_3316:
[----:B------:R-:W-:Y:S01]  /*b520*/  F2FP.F16.F32.PACK_AB R0, RZ, R0 ;  /* 0x00000000ff00723e */ /* 0x000fe200000000ff */
[----:B------:R-:W-:Y:S06]  /*b530*/  BRA `(.L_x_3297) ;  /* 0x0000000000a87947 */ /* 0x000fec0003800000 */
.L_x_3309:
        /* <DEDUP_REMOVED lines=14> */
.L_x_3323:
[----:B------:R-:W-:Y:S05]  /*b620*/  BSYNC B0 ;  /* 0x0000000000007941 */ /* 0x000fea0003800000 */
.L_x_3322:
[----:B------:R-:W-:Y:S01]  /*b630*/  F2FP.F16.F32.PACK_AB R0, RZ, R0 ;  /* 0x00000000ff00723e */ /* 0x000fe200000000ff */
[----:B------:R-:W-:Y:S06]  /*b640*/  BRA `(.L_x_3297) ;  /* 0x0000000000647947 */ /* 0x000fec0003800000 */
.L_x_3296:
        /* <DEDUP_REMOVED lines=16> */
.L_x_3324:
[----:B------:R-:W-:Y:S01]  /*b750*/  PRMT R0, RZ, 0x7610, R0 ;  /* 0x00007610ff007816 */ /* 0x000fe20000000000 */
[----:B------:R-:W-:Y:S06]  /*b760*/  BRA `(.L_x_3297) ;  /* 0x00000000001c7947 */ /* 0x000fec0003800000 */
.L_x_3321:
[----:B------:R-:W2:Y:S02]  /*b770*/  LDG.E.64 R2, desc[UR36][R2.64] ;  /* 0x0000002402027981 */ /* 0x000ea4000c1e1b00 */
[----:B--2---:R-:W0:Y:S02]  /*b780*/  I2F.U64 R0, R2 ;  /* 0x0000000200007312 */ /* 0x004e240000301000 */
[----:B0-----:R-:W-:Y:S01]  /*b790*/  F2FP.F16.F32.PACK_AB R0, RZ, R0 ;  /* 0x00000000ff00723e */ /* 0x001fe200000000ff */
[----:B------:R-:W-:Y:S06]  /*b7a0*/  BRA `(.L_x_3297) ;  /* 0x00000000000c7947 */ /* 0x000fec0003800000 */
.L_x_3320:
[----:B------:R-:W2:Y:S02]  /*b7b0*/  LDG.E R2, desc[UR36][R2.64] ;  /* 0x0000002402027981 */ /* 0x000ea4000c1e1900 */
[----:B--2---:R-:W-:-:S04]  /*b7c0*/  I2FP.F32.U32 R0, R2 ;  /* 0x0000000200007245 */ /* 0x004fc80000201000 */
[----:B------:R-:W-:-:S07]  /*b7d0*/  F2FP.F16.F32.PACK_AB R0, RZ, R0 ;  /* 0x00000000ff00723e */ /* 0x000fce00000000ff */
.L_x_3297:
        /* <DEDUP_REMOVED lines=19> */
.L_x_3328:
[----:B------:R-:W0:Y:S02]  /*b910*/  F2I.S64.TRUNC R2, R2 ;  /* 0x0000000200027311 */ /* 0x000e24000020d900 */
[----:B0-----:R-:W-:-:S05]  /*b920*/  IMAD.MOV.U32 R5, RZ, RZ, R2 ;  /* 0x000000ffff057224 */ /* 0x001fca00078e0002 */
[----:B------:R-:W-:Y:S01]  /*b930*/  STG.E.U8 desc[UR36][R16.64], R5 ;  /* 0x0000000510007986 */ /* 0x000fe2000c101124 */
[----:B------:R-:W-:Y:S05]  /*b940*/  EXIT ;  /* 0x000000000000794d */ /* 0x000fea0003800000 */
.L_x_3327:
        /* <DEDUP_REMOVED lines=9> */
.L_x_3331:
[----:B------:R-:W0:Y:S02]  /*b9e0*/  F2I.FTZ.TRUNC.NTZ R3, R2 ;  /* 0x0000000200037305 */ /* 0x000e24000021f100 */
[----:B0-----:R-:W-:Y:S01]  /*b9f0*/  STG.E desc[UR36][R16.64], R3 ;  /* 0x0000000310007986 */ /* 0x001fe2000c101924 */
[----:B------:R-:W-:Y:S05]  /*ba00*/  EXIT ;  /* 0x000000000000794d */ /* 0x000fea0003800000 */
.L_x_3330:
[----:B------:R-:W0:Y:S02]  /*ba10*/  F2I.FTZ.TRUNC.NTZ R3, R2 ;  /* 0x0000000200037305 */ /* 0x000e24000021f100 */
[----:B0-----:R-:W-:Y:S01]  /*ba20*/  STG.E.U16 desc[UR36][R16.64], R3 ;  /* 0x0000000310007986 */ /* 0x001fe2000c101524 */
[----:B------:R-:W-:Y:S05]  /*ba30*/  EXIT ;  /* 0x000000000000794d */ /* 0x000fea0003800000 */
.L_x_3326:
        /* <DEDUP_REMOVED lines=8> */
.L_x_3333:
[----:B------:R-:W-:-:S05]  /*bac0*/  F2FP.F16.F32.PACK_AB R2, RZ, R2 ;  /* 0x00000002ff02723e */ /* 0x000fca00000000ff */
[----:B------:R-:W-:Y:S01]  /*bad0*/  STG.E.U16 desc[UR36][R16.64], R2 ;  /* 0x0000000210007986 */ /* 0x000fe2000c101524 */
[----:B------:R-:W-:Y:S05]  /*bae0*/  EXIT ;  /* 0x000000000000794d */ /* 0x000fea0003800000 */
.L_x_3332:
        /* <DEDUP_REMOVED lines=9> */
.L_x_3335:
[----:B------:R-:W-:-:S04]  /*bb80*/  F2FP.F16.F32.PACK_AB R3, RZ, R2 ;  /* 0x00000002ff03723e */ /* 0x000fc800000000ff */
[----:B------:R-:W-:-:S05]  /*bb90*/  PRMT R3, R3, 0x5410, RZ ;  /* 0x0000541003037816 */ /* 0x000fca00000000ff */
[----:B------:R-:W-:Y:S01]  /*bba0*/  STG.E desc[UR36][R16.64], R3 ;  /* 0x0000000310007986 */ /* 0x000fe2000c101924 */
[----:B------:R-:W-:Y:S05]  /*bbb0*/  EXIT ;  /* 0x000000000000794d */ /* 0x000fea0003800000 */
.L_x_3334:
[----:B------:R-:W-:-:S06]  /*bbc0*/  FMUL.FTZ R2, R2, 1 ;  /* 0x3f80000002027820 */ /* 0x000fcc0000410000 */
[----:B------:R-:W0:Y:S02]  /*bbd0*/  F2F.F64.F32 R2, R2 ;  /* 0x0000000200027310 */ /* 0x000e240000201800 */
[----:B0-----:R-:W-:Y:S01]  /*bbe0*/  STG.E.64 desc[UR36][R16.64], R2 ;  /* 0x0000000210007986 */ /* 0x001fe2000c101b24 */
[----:B------:R-:W-:Y:S05]  /*bbf0*/  EXIT ;  /* 0x000000000000794d */ /* 0x000fea0003800000 */
.L_x_3325:
        /* <DEDUP_REMOVED lines=12> */
.L_x_3338:
[----:B------:R-:W-:Y:S01]  /*bcc0*/  FMUL.FTZ R4, R2, 1 ;  /* 0x3f80000002047820 */ /* 0x000fe20000410000 */
[----:B------:R-:W-:-:S05]  /*bcd0*/  CS2R R6, SRZ ;  /* 0x0000000000067805 */ /* 0x000fca000001ff00 */
[----:B------:R-:W0:Y:S02]  /*bce0*/  F2F.F64.F32 R4, R4 ;  /* 0x0000000400047310 */ /* 0x000e240000201800 */
[----:B0-----:R-:W-:Y:S01]  /*bcf0*/  STG.E.128 desc[UR36][R16.64], R4 ;  /* 0x0000000410007986 */ /* 0x001fe2000c101d24 */
[----:B------:R-:W-:Y:S05]  /*bd00*/  EXIT ;  /* 0x000000000000794d */ /* 0x000fea0003800000 */
.L_x_3337:
        /* <DEDUP_REMOVED lines=20> */
.L_x_3342:
[----:B------:R-:W-:Y:S05]  /*be50*/  BSYNC B0 ;  /* 0x0000000000007941 */ /* 0x000fea0003800000 */
.L_x_3341:
[----:B------:R-:W-:-:S05]  /*be60*/  LOP3.LUT R5, R0, R5, RZ, 0xfc, !PT ;  /* 0x0000000500057212 */ /* 0x000fca00078efcff */
[----:B------:R-:W-:Y:S01]  /*be70*/  STG.E.U8 desc[UR36][R16.64], R5 ;  /* 0x0000000510007986 */ /* 0x000fe2000c101124 */
[----:B------:R-:W-:Y:S05]  /*be80*/  EXIT ;  /* 0x000000000000794d */ /* 0x000fea0003800000 */
.L_x_3340:
        /* <DEDUP_REMOVED lines=12> */
.L_x_3344:
[----:B------:R-:W-:Y:S01]  /*bf50*/  IMAD.MOV.U32 R0, RZ, RZ, 0x7f ;  /* 0x0000007fff007424 */ /* 0x000fe200078e00ff */
[----:B------:R-:W-:-:S04]  /*bf60*/  ISETP.GT.U32.AND P0, PT, R4, 0x7f800000, PT ;  /* 0x7f8000000400780c */ /* 0x000fc80003f04070 */
[----:B------:R-:W-:-:S09]  /*bf70*/  SEL R0, R0, 0x7c, P0 ;  /* 0x0000007c00007807 */ /* 0x000fd20000000000 */
.L_x_3345:
[----:B------:R-:W-:Y:S05]  /*bf80*/  BSYNC B0 ;  /* 0x0000000000007941 */ /* 0x000fea0003800000 */
.L_x_3343:
[----:B------:R-:W-:-:S04]  /*bf90*/  LOP3.LUT R2, R2, 0x80000000, RZ, 0xc0, !PT ;  /* 0x8000000002027812 */ /* 0x000fc800078ec0ff */
[----:B------:R-:W-:-:S04]  /*bfa0*/  SHF.R.U32.HI R3, RZ, 0x18, R2 ;  /* 0x00000018ff037819 */ /* 0x000fc80000011602 */
[----:B------:R-:W-:-:S05]  /*bfb0*/  LOP3.LUT R3, R0, R3, RZ, 0xfc, !PT ;  /* 0x0000000300037212 */ /* 0x000fca00078efcff */
[----:B------:R-:W-:Y:S01]  /*bfc0*/  STG.E.U8 desc[UR36][R16.64], R3 ;  /* 0x0000000310007986 */ /* 0x000fe2000c101124 */
[----:B------:R-:W-:Y:S05]  /*bfd0*/  EXIT ;  /* 0x000000000000794d */ /* 0x000fea0003800000 */
.L_x_3339:
[----:B------:R-:W-:-:S05]  /*bfe0*/  F2FP.BF16.F32.PACK_AB R2, RZ, R2 ;  /* 0x00000002ff02723e */ /* 0x000fca00000010ff */
[----:B------:R-:W-:Y:S01]  /*bff0*/  STG.E.U16 desc[UR36][R16.64], R2 ;  /* 0x0000000210007986 */ /* 0x000fe2000c101524 */
[----:B------:R-:W-:Y:S05]  /*c000*/  EXIT ;  /* 0x000000000000794d */ /* 0x000fea0003800000 */
.L_x_3336:
        /* <DEDUP_REMOVED lines=11> */
.L_x_3348:
        /* <DEDUP_REMOVED lines=16> */
.L_x_3351:
[----:B------:R-:W-:-:S04]  /*c1c0*/  LOP3.LUT R2, R2, 0x80000000, RZ, 0xc0, !PT ;  /* 0x8000000002027812 */ /* 0x000fc800078ec0ff */
[----:B------:R-:W-:-:S04]  /*c1d0*/  SHF.R.U32.HI R3, RZ, 0x18, R2 ;  /* 0x00000018ff037819 */ /* 0x000fc80000011602 */
[----:B------:R-:W-:-:S04]  /*c1e0*/  LOP3.LUT R0, R0, R3, RZ, 0xfc, !PT ;  /* 0x0000000300007212 */ /* 0x000fc800078efcff */
[----:B------:R-:W-:-:S07]  /*c1f0*/  PRMT R8, R0, 0x7610, R8 ;  /* 0x0000761000087816 */ /* 0x000fce0000000008 */
.L_x_3350:
[----:B------:R-:W-:Y:S05]  /*c200*/  BSYNC B0 ;  /* 0x0000000000007941 */ /* 0x000fea0003800000 */
.L_x_3349:
[----:B------:R-:W-:Y:S01]  /*c210*/  STG.E.U8 desc[UR36][R16.64], R8 ;  /* 0x0000000810007986 */ /* 0x000fe2000c101124 */
[----:B------:R-:W-:Y:S05]  /*c220*/  EXIT ;  /* 0x000000000000794d */ /* 0x000fea0003800000 */
.L_x_3347:
        /* <DEDUP_REMOVED lines=16> */
.L_x_3354:
[----:B------:R-:W-:-:S04]  /*c330*/  LOP3.LUT R2, R2, 0x80000000, RZ, 0xc0, !PT ;  /* 0x8000000002027812 */ /* 0x000fc800078ec0ff */
[----:B------:R-:W-:-:S04]  /*c340*/  SHF.R.U32.HI R3, RZ, 0x18, R2 ;  /* 0x00000018ff037819 */ /* 0x000fc80000011602 */
[----:B------:R-:W-:-:S04]  /*c350*/  LOP3.LUT R0, R0, R3, RZ, 0xfc, !PT ;  /* 0x0000000300007212 */ /* 0x000fc800078efcff */
[----:B------:R-:W-:-:S07]  /*c360*/  PRMT R8, R0, 0x7610, R8 ;  /* 0x0000761000087816 */ /* 0x000fce0000000008 */
.L_x_3353:
[----:B------:R-:W-:Y:S05]  /*c370*/  BSYNC B0 ;  /* 0x0000000000007941 */ /* 0x000fea0003800000 */
.L_x_3352:
[----:B------:R-:W-:Y:S01]  /*c380*/  STG.E.U8 desc[UR36][R16.64], R8 ;  /* 0x0000000810007986 */ /* 0x000fe2000c101124 */
[----:B------:R-:W-:Y:S05]  /*c390*/  EXIT ;  /* 0x000000000000794d */ /* 0x000fea0003800000 */
.L_x_3346:
        /* <DEDUP_REMOVED lines=21> */
.L_x_3329:
        /* <DEDUP_REMOVED lines=16> */
.L_x_3357:
[----:B------:R-:W-:Y:S05]  /*c5f0*/  EXIT ;  /* 0x000000000000794d */ /* 0x000fea0003800000 */
.L_x_3356:
[----:B------:R-:W0:Y:S02]  /*c600*/  F2I.U64.TRUNC R2, R2 ;  /* 0x0000000200027311 */ /* 0x000e24000020d800 */
[----:B0-----:R-:W-:Y:S01]  /*c610*/  STG.E.64 desc[UR36][R16.64], R2 ;  /* 0x0000000210007986 */ /* 0x001fe2000c101b24 */
[----:B------:R-:W-:Y:S05]  /*c620*/  EXIT ;  /* 0x000000000000794d */ /* 0x000fea0003800000 */
.L_x_3355:
[----:B------:R-:W0:Y:S02]  /*c630*/  F2I.FTZ.U32.TRUNC.NTZ R3, R2 ;  /* 0x0000000200037305 */ /* 0x000e24000021f000 */
[----:B0-----:R-:W-:Y:S01]  /*c640*/  STG.E desc[UR36][R16.64], R3 ;  /* 0x0000000310007986 */ /* 0x001fe2000c101924 */
[----:B------:R-:W-:Y:S05]  /*c650*/  EXIT ;  /* 0x000000000000794d */ /* 0x000fea0003800000 */
.L_x_3358:
        /* <DEDUP_REMOVED lines=10> */
.L_x_28333:


//--------------------- .text._ZN2at6native27unrolled_elementwise_kernelIZZZNS0_49_GLOBAL__N__b919a28f_16_Normalization_cu_5c38458722batch_norm_calc_invstdERKNS_6TensorES5_dENKUlvE_clEvENKUlvE1_clEvEUlN3c104HalfEE_St5arrayIPcLm2EELi4E23TrivialOffsetCalculatorILi1EjESF_NS0_6memory12LoadWithCastILi1EEENSG_13StoreWithCastILi1EEEEEviT_T0_T2_T3_T4_T5_ --------------------------
	.section	.text._ZN2at6native27unrolled_elementwise_kernelIZZZNS0_49_GLOBAL__N__b919a28f_16_Normalization_cu_5c38458722batch_norm_calc_invstdERKNS_6TensorES5_dENKUlvE_clEvENKUlvE1_clEvEUlN3c104HalfEE_St5arrayIPcLm2EELi4E23TrivialOffsetCalculatorILi1EjESF_NS0_6memory12LoadWithCastILi1EEENSG_13StoreWithCastILi1EEEEEviT_T0_T2_T3_T4_T5_,"ax",@progbits
	.align	128
        .global         _ZN2at6native27unrolled_elementwise_kernelIZZZNS0_49_GLOBAL__N__b919a28f_16_Normalization_cu_5c38458722batch_norm_calc_invstdERKNS_6TensorES5_dENKUlvE_clEvENKUlvE1_clEvEUlN3c104HalfEE_St5arrayIPcLm2EELi4E23TrivialOffsetCalculatorILi1EjESF_NS0_6memory12LoadWithCastILi1EEENSG_13StoreWithCastILi1EEEEEviT_T0_T2_T3_T4_T5_
        .type           _ZN2at6native27unrolled_elementwise_kernelIZZZNS0_49_GLOBAL__N__b919a28f_16_Normalization_cu_5c38458722batch_norm_calc_invstdERKNS_6TensorES5_dENKUlvE_clEvENKUlvE1_clEvEUlN3c104HalfEE_St5arrayIPcLm2EELi4E23TrivialOffsetCalculatorILi1EjESF_NS0_6memory12LoadWithCastILi1EEENSG_13StoreWithCastILi1EEEEEviT_T0_T2_T3_T4_T5_,@function
        .size           _ZN2at6native27unrolled_elementwise_kernelIZZZNS0_49_GLOBAL__N__b919a28f_16_Normalization_cu_5c38458722batch_norm_calc_invstdERKNS_6TensorES5_dENKUlvE_clEvENKUlvE1_clEvEUlN3c104HalfEE_St5arrayIPcLm2EELi4E23TrivialOffsetCalculatorILi1EjESF_NS0_6memory12LoadWithCastILi1EEENSG_13StoreWithCastILi1EEEEEviT_T0_T2_T3_T4_T5_,(.L_x_28334 - _ZN2at6native27unrolled_elementwise_kernelIZZZNS0_49_GLOBAL__N__b919a28f_16_Normalization_cu_5c38458722batch_norm_calc_invstdERKNS_6TensorES5_dENKUlvE_clEvENKUlvE1_clEvEUlN3c104HalfEE_St5arrayIPcLm2EELi4E23TrivialOffsetCalculatorILi1EjESF_NS0_6memory12LoadWithCastILi1EEENSG_13StoreWithCastILi1EEEEEviT_T0_T2_T3_T4_T5_)
        .other          _ZN2at6native27unrolled_elementwise_kernelIZZZNS0_49_GLOBAL__N__b919a28f_16_Normalization_cu_5c38458722batch_norm_calc_invstdERKNS_6TensorES5_dENKUlvE_clEvENKUlvE1_clEvEUlN3c104HalfEE_St5arrayIPcLm2EELi4E23TrivialOffsetCalculatorILi1EjESF_NS0_6memory12LoadWithCastILi1EEENSG_13StoreWithCastILi1EEEEEviT_T0_T2_T3_T4_T5_,@"STO_CUDA_ENTRY STV_DEFAULT"
_ZN2at6native27unrolled_elementwise_kernelIZZZNS0_49_GLOBAL__N__b919a28f_16_Normalization_cu_5c38458722batch_norm_calc_invstdERKNS_6TensorES5_dENKUlvE_clEvENKUlvE1_clEvEUlN3c104HalfEE_St5arrayIPcLm2EELi4E23TrivialOffsetCalculatorILi1EjESF_NS0_6memory12LoadWithCastILi1EEENSG_13StoreWithCastILi1EEEEEviT_T0_T2_T3_T4_T5_:
.text._ZN2at6native27unrolled_elementwise_kernelIZZZNS0_49_GLOBAL__N__b919a28f_16_Normalization_cu_5c38458722batch_norm_calc_invstdERKNS_6TensorES5_dENKUlvE_clEvENKUlvE1_clEvEUlN3c104HalfEE_St5arrayIPcLm2EELi4E23TrivialOffsetCalculatorILi1EjESF_NS0_6memory12LoadWithCastILi1EEENSG_13StoreWithCastILi1EEEEEviT_T0_T2_T3_T4_T5_:
        /* <DEDUP_REMOVED lines=31> */
[----:B0-----:R-:W-:-:S04]  /*01f0*/  F2FP.F16.F32.PACK_AB R0, RZ, R0 ;  /* 0x00000000ff00723e */ /* 0x001fc800000000ff */
[----:B------:R-:W-:Y:S01]  /*0200*/  PRMT R18, R0, 0x7610, R18 ;  /* 0x0000761000127816 */ /* 0x000fe20000000012 */
[----:B------:R-:W-:Y:S06]  /*0210*/  BRA `(.L_x_3366) ;  /* 0x0000000c00d47947 */ /* 0x000fec0003800000 */
.L_x_3364:
[----:B------:R-:W2:Y:S02]  /*0220*/  LDG.E.U8 R4, desc[UR36][R4.64] ;  /* 0x0000002404047981 */ /* 0x000ea4000c1e1100 */
[----:B--2---:R-:W-:-:S04]  /*0230*/  I2FP.F32.U32 R0, R4 ;  /* 0x0000000400007245 */ /* 0x004fc80000201000 */
[----:B------:R-:W-:-:S04]  /*0240*/  F2FP.F16.F32.PACK_AB R0, RZ, R0 ;  /* 0x00000000ff00723e */ /* 0x000fc800000000ff */
[----:B------:R-:W-:Y:S01]  /*0250*/  PRMT R18, R0, 0x7610, R18 ;  /* 0x0000761000127816 */ /* 0x000fe20000000012 */
[----:B------:R-:W-:Y:S06]  /*0260*/  BRA `(.L_x_3366) ;  /* 0x0000000c00c07947 */ /* 0x000fec0003800000 */
.L_x_3363:
        /* <DEDUP_REMOVED lines=8> */
[----:B0-----:R-:W-:-:S04]  /*02f0*/  F2FP.F16.F32.PACK_AB R0, RZ, R0 ;  /* 0x00000000ff00723e */ /* 0x001fc800000000ff */
[----:B------:R-:W-:Y:S01]  /*0300*/  PRMT R18, R0, 0x7610, R18 ;  /* 0x0000761000127816 */ /* 0x000fe20000000012 */
[----:B------:R-:W-:Y:S06]  /*0310*/  BRA `(.L_x_3366) ;  /* 0x0000000c00947947 */ /* 0x000fec0003800000 */
.L_x_3368:
[----:B------:R-:W2:Y:S02]  /*0320*/  LDG.E R4, desc[UR36][R4.64] ;  /* 0x0000002404047981 */ /* 0x000ea4000c1e1900 */
[----:B--2---:R-:W-:-:S04]  /*0330*/  I2FP.F32.S32 R0, R4 ;  /* 0x0000000400007245 */ /* 0x004fc80000201400 */
[----:B------:R-:W-:-:S04]  /*0340*/  F2FP.F16.F32.PACK_AB R0, RZ, R0 ;  /* 0x00000000ff00723e */ /* 0x000fc800000000ff */
[----:B------:R-:W-:Y:S01]  /*0350*/  PRMT R18, R0, 0x7610, R18 ;  /* 0x0000761000127816 */ /* 0x000fe20000000012 */
[----:B------:R-:W-:Y:S06]  /*0360*/  BRA `(.L_x_3366) ;  /* 0x0000000c00807947 */ /* 0x000fec0003800000 */
.L_x_3367:
[----:B------:R-:W2:Y:S02]  /*0370*/  LDG.E.U16 R4, desc[UR36][R4.64] ;  /* 0x0000002404047981 */ /* 0x000ea4000c1e1500 */
[----:B--2---:R-:W0:Y:S02]  /*0380*/  I2F.S16 R0, R4 ;  /* 0x0000000400007306 */ /* 0x004e240000101400 */
[----:B0-----:R-:W-:-:S04]  /*0390*/  F2FP.F16.F32.PACK_AB R0, RZ, R0 ;  /* 0x00000000ff00723e */ /* 0x001fc800000000ff */
[----:B------:R-:W-:Y:S01]  /*03a0*/  PRMT R18, R0, 0x7610, R18 ;  /* 0x0000761000127816 */ /* 0x000fe20000000012 */
[----:B------:R-:W-:Y:S06]  /*03b0*/  BRA `(.L_x_3366) ;  /* 0x0000000c006c7947 */ /* 0x000fec0003800000 */
.L_x_3362:
        /* <DEDUP_REMOVED lines=9> */
.L_x_3370:
[----:B------:R1:W5:Y:S01]  /*0450*/  LDG.E.U16 R18, desc[UR36][R4.64] ;  /* 0x0000002404127981 */ /* 0x000362000c1e1500 */
[----:B------:R-:W-:Y:S05]  /*0460*/  BRA `(.L_x_3366) ;  /* 0x0000000c00407947 */ /* 0x000fea0003800000 */
.L_x_3369:
        /* <DEDUP_REMOVED lines=9> */
.L_x_3372:
[----:B------:R0:W5:Y:S01]  /*0500*/  LDG.E.U16 R18, desc[UR36][R4.64] ;  /* 0x0000002404127981 */ /* 0x000162000c1e1500 */
[----:B------:R-:W-:Y:S05]  /*0510*/  BRA `(.L_x_3366) ;  /* 0x0000000c00147947 */ /* 0x000fea0003800000 */
.L_x_3371:
[----:B------:R-:W2:Y:S01]  /*0520*/  LDG.E.64 R4, desc[UR36][R4.64] ;  /* 0x0000002404047981 */ /* 0x000ea2000c1e1b00 */
[----:B------:R-:W-:Y:S01]  /*0530*/  UMOV UR4, 0xf0000000 ;  /* 0xf000000000047882 */ /* 0x000fe20000000000 */
[----:B------:R-:W-:Y:S01]  /*0540*/  UMOV UR5, 0x380fffff ;  /* 0x380fffff00057882 */ /* 0x000fe20000000000 */
[----:B--2---:R-:W0:Y:S01]  /*0550*/  F2F.F32.F64 R0, R4 ;  /* 0x0000000400007310 */ /* 0x004e220000301000 */
[----:B------:R-:W-:-:S14]  /*0560*/  DSETP.GEU.AND P0, PT, |R4|, UR4, PT ;  /* 0x0000000404007e2a */ /* 0x000fdc000bf0e200 */
[----:B0-----:R-:W-:-:S05]  /*0570*/  @!P0 FMUL R0, R0, 1.175494350822287508e-38 ;  /* 0x0080000000008820 */ /* 0x001fca0000400000 */
[----:B------:R-:W-:-:S04]  /*0580*/  F2FP.F16.F32.PACK_AB R0, RZ, R0 ;  /* 0x00000000ff00723e */ /* 0x000fc800000000ff */
[----:B------:R-:W-:Y:S01]  /*0590*/  PRMT R18, R0, 0x7610, R18 ;  /* 0x0000761000127816 */ /* 0x000fe20000000012 */
[----:B------:R-:W-:Y:S06]  /*05a0*/  BRA `(.L_x_3366) ;  /* 0x0000000800f07947 */ /* 0x000fec0003800000 */
.L_x_3361:
        /* <DEDUP_REMOVED lines=11> */
[----:B------:R-:W-:-:S04]  /*0660*/  F2FP.F16.F32.PACK_AB R0, RZ, R0 ;  /* 0x00000000ff00723e */ /* 0x000fc800000000ff */
[----:B------:R-:W-:Y:S01]  /*0670*/  PRMT R18, R0, 0x7610, R18 ;  /* 0x0000761000127816 */ /* 0x000fe20000000012 */
[----:B------:R-:W-:Y:S06]  /*0680*/  BRA `(.L_x_3366) ;  /* 0x0000000800b87947 */ /* 0x000fec0003800000 */
.L_x_3375:
        /* <DEDUP_REMOVED lines=9> */
.L_x_3374:
        /* <DEDUP_REMOVED lines=28> */
.L_x_3377:
        /* <DEDUP_REMOVED lines=13> */
[----:B------:R-:W-:-:S04]  /*09b0*/  F2FP.F16.F32.PACK_AB R0, RZ, R0 ;  /* 0x00000000ff00723e */ /* 0x000fc800000000ff */
[----:B------:R-:W-:Y:S01]  /*09c0*/  PRMT R18, R0, 0x7610, R18 ;  /* 0x0000761000127816 */ /* 0x000fe20000000012 */
[----:B------:R-:W-:Y:S06]  /*09d0*/  BRA `(.L_x_3366) ;  /* 0x0000000400e47947 */ /* 0x000fec0003800000 */
.L_x_3376:
[----:B------:R-:W2:Y:S02]  /*09e0*/  LDG.E.U16 R0, desc[UR36][R4.64] ;  /* 0x0000002404007981 */ /* 0x000ea4000c1e1500 */
[----:B--2---:R-:W-:-:S05]  /*09f0*/  IMAD.U32 R0, R0, 0x10000, RZ ;  /* 0x0001000000007824 */ /* 0x004fca00078e00ff */
[----:B------:R-:W-:-:S04]  /*0a00*/  F2FP.F16.F32.PACK_AB R0, RZ, R0 ;  /* 0x00000000ff00723e */ /* 0x000fc800000000ff */
[----:B------:R-:W-:Y:S01]  /*0a10*/  PRMT R18, R0, 0x7610, R18 ;  /* 0x0000761000127816 */ /* 0x000fe20000000012 */
[----:B------:R-:W-:Y:S06]  /*0a20*/  BRA `(.L_x_3366) ;  /* 0x0000000400d07947 */ /* 0x000fec0003800000 */
.L_x_3373:
        /* <DEDUP_REMOVED lines=10> */
[----:B------:R-:W-:-:S04]  /*0ad0*/  F2FP.F16.F32.PACK_AB R0, RZ, R0 ;  /* 0x00000000ff00723e */ /* 0x000fc800000000ff */
[----:B------:R-:W-:Y:S01]  /*0ae0*/  PRMT R18, R0, 0x7610, R18 ;  /* 0x0000761000127816 */ /* 0x000fe20000000012 */
[----:B------:R-:W-:Y:S06]  /*0af0*/  BRA `(.L_x_3366) ;  /* 0x00000004009c7947 */ /* 0x000fec0003800000 */
.L_x_3380:
        /* <DEDUP_REMOVED lines=21> */
.L_x_3384:
[----:B------:R-:W-:Y:S05]  /*0c50*/  BSYNC B1 ;  /* 0x0000000000017941 */ /* 0x000fea0003800000 */
.L_x_3383:
[----:B------:R-:W-:Y:S01]  /*0c60*/  LEA R5, R0, 0x3b800000, 0x17 ;  /* 0x3b80000000057811 */ /* 0x000fe200078eb8ff */
[----:B------:R-:W-:-:S05]  /*0c70*/  IMAD.SHL.U32 R0, R3, 0x100000, RZ ;  /* 0x0010000003007824 */ /* 0x000fca00078e00ff */
[----:B------:R-:W-:-:S07]  /*0c80*/  LOP3.LUT R0, R5, R0, R6, 0xfe, !PT ;  /* 0x0000000005007212 */ /* 0x000fce00078efe06 */
.L_x_3382:
[----:B------:R-:W-:Y:S05]  /*0c90*/  BSYNC B0 ;  /* 0x0000000000007941 */ /* 0x000fea0003800000 */
.L_x_3381:
[----:B------:R-:W-:-:S04]  /*0ca0*/  F2FP.F16.F32.PACK_AB R0, RZ, R0 ;  /* 0x00000000ff00723e */ /* 0x000fc800000000ff */
[----:B------:R-:W-:Y:S01]  /*0cb0*/  PRMT R18, R0, 0x7610, R18 ;  /* 0x0000761000127816 */ /* 0x000fe20000000012 */
[----:B------:R-:W-:Y:S06]  /*0cc0*/  BRA `(.L_x_3366) ;  /* 0x0000000400287947 */ /* 0x000fec0003800000 */
.L_x_3379:
        /* <DEDUP_REMOVED lines=21> */
.L_x_3388:
[----:B------:R-:W-:Y:S05]  /*0e20*/  BSYNC B1 ;  /* 0x0000000000017941 */ /* 0x000fea0003800000 */
.L_x_3387:
[----:B------:R-:W-:Y:S01]  /*0e30*/  LEA R5, R0, 0x37800000, 0x17 ;  /* 0x3780000000057811 */ /* 0x000fe200078eb8ff */
[----:B------:R-:W-:-:S05]  /*0e40*/  IMAD.SHL.U32 R0, R3, 0x200000, RZ ;  /* 0x0020000003007824 */ /* 0x000fca00078e00ff */
[----:B------:R-:W-:-:S07]  /*0e50*/  LOP3.LUT R0, R5, R0, R6, 0xfe, !PT ;  /* 0x0000000005007212 */ /* 0x000fce00078efe06 */
.L_x_3386:
[----:B------:R-:W-:Y:S05]  /*0e60*/  BSYNC B0 ;  /* 0x0000000000007941 */ /* 0x000fea0003800000 */
.L_x_3385:
[----:B------:R-:W-:-:S04]  /*0e70*/  F2FP.F16.F32.PACK_AB R0, RZ, R0 ;  /* 0x00000000ff00723e */ /* 0x000fc800000000ff */
[----:B------:R-:W-:Y:S01]  /*0e80*/  PRMT R18, R0, 0x7610, R18 ;  /* 0x0000761000127816 */ /* 0x000fe20000000012 */
[----:B------:R-:W-:Y:S06]  /*0e90*/  BRA `(.L_x_3366) ;  /* 0x0000000000b47947 */ /* 0x000fec0003800000 */
.L_x_3378:
        /* <DEDUP_REMOVED lines=14> */
.L_x_3392:
[----:B------:R-:W-:Y:S05]  /*0f80*/  BSYNC B0 ;  /* 0x0000000000007941 */ /* 0x000fea0003800000 */
.L_x_3391:
[----:B------:R-:W-:-:S04]  /*0f90*/  F2FP.F16.F32.PACK_AB R0, RZ, R0 ;  /* 0x00000000ff00723e */ /* 0x000fc800000000ff */
[----:B------:R-:W-:Y:S01]  /*0fa0*/  PRMT R18, R0, 0x7610, R18 ;  /* 0x0000761000127816 */ /* 0x000fe20000000012 */
[----:B------:R-:W-:Y:S06]  /*0fb0*/  BRA `(.L_x_3366) ;  /* 0x00000000006c7947 */ /* 0x000fec0003800000 */
.L_x_3365:
        /* <DEDUP_REMOVED lines=16> */
.L_x_3393:
[----:B------:R-:W-:Y:S01]  /*10c0*/  PRMT R18, RZ, 0x7610, R18 ;  /* 0x00007610ff127816 */ /* 0x000fe20000000012 */
[----:B------:R-:W-:Y:S06]  /*10d0*/  BRA `(.L_x_3366) ;  /* 0x0000000000247947 */ /* 0x000fec0003800000 */
.L_x_3390:
[----:B------:R-:W2:Y:S02]  /*10e0*/  LDG.E.64 R4, desc[UR36][R4.64] ;  /* 0x0000002404047981 */ /* 0x000ea4000c1e1b00 */
[----:B--2---:R-:W0:Y:S02]  /*10f0*/  I2F.U64 R0, R4 ;  /* 0x0000000400007312 */ /* 0x004e240000301000 */
[----:B0-----:R-:W-:-:S04]  /*1100*/  F2FP.F16.F32.PACK_AB R0, RZ, R0 ;  /* 0x00000000ff00723e */ /* 0x001fc800000000ff */
[----:B------:R-:W-:Y:S01]  /*1110*/  PRMT R18, R0, 0x7610, R18 ;  /* 0x0000761000127816 */ /* 0x000fe20000000012 */
[----:B------:R-:W-:Y:S06]  /*1120*/  BRA `(.L_x_3366) ;  /* 0x0000000000107947 */ /* 0x000fec0003800000 */
.L_x_3389:
[----:B------:R-:W2:Y:S02]  /*1130*/  LDG.E R4, desc[UR36][R4.64] ;  /* 0x0000002404047981 */ /* 0x000ea4000c1e1900 */
[----:B--2---:R-:W-:-:S04]  /*1140*/  I2FP.F32.U32 R0, R4 ;  /* 0x0000000400007245 */ /* 0x004fc80000201000 */
[----:B------:R-:W-:-:S04]  /*1150*/  F2FP.F16.F32.PACK_AB R0, RZ, R0 ;  /* 0x00000000ff00723e */ /* 0x000fc800000000ff */
[----:B------:R-:W-:-:S07]  /*1160*/  PRMT R18, R0, 0x7610, R18 ;  /* 0x0000761000127816 */ /* 0x000fce0000000012 */
.L_x_3366:
[----:B------:R-:W2:Y:S02]  /*1170*/  S2R R23, SR_TID.X ;  /* 0x0000000000177919 */ /* 0x000ea40000002100 */
[----:B--2---:R-:W-:-:S07]  /*1180*/  VIADD R23, R23, 0x80 ;  /* 0x0000008017177836 */ /* 0x004fce0000000000 */
.L_x_3360:
[----:B------:R-:W-:Y:S05]  /*1190*/  BSYNC B6 ;  /* 0x0000000000067941 */ /* 0x000fea0003800000 */
.L_x_3359:
[----:B------:R-:W-:Y:S01]  /*11a0*/  ISETP.GE.AND P0, PT, R23, R17, PT ;  /* 0x000000111700720c */ /* 0x000fe20003f06270 */
[----:B------:R-:W-:-:S12]  /*11b0*/  BSSY B6, `(.L_x_3394) ;  /* 0x000010e000067945 */ /* 0x000fd80003800000 */
[----:B------:R-:W-:Y:S05]  /*11c0*/  @P0 BRA `(.L_x_3395) ;  /* 0x0000001000300947 */ /* 0x000fea0003800000 */
[----:B01----:R-:W0:Y:S01]  /*11d0*/  LDC.64 R4, c[0x0][0x230] ;  /* 0x00008c00ff047b82 */ /* 0x003e220000000a00 */
        /* <DEDUP_REMOVED lines=22> */
.L_x_3399:
[----:B------:R-:W2:Y:S02]  /*1340*/  LDG.E.U8 R4, desc[UR36][R4.64] ;  /* 0x0000002404047981 */ /* 0x000ea4000c1e1100 */
[----:B--2---:R-:W-:-:S04]  /*1350*/  I2FP.F32.U32 R0, R4 ;  /* 0x0000000400007245 */ /* 0x004fc80000201000 */
[----:B------:R-:W-:-:S04]  /*1360*/  F2FP.F16.F32.PACK_AB R0, RZ, R0 ;  /* 0x00000000ff00723e */ /* 0x000fc800000000ff */
[----:B------:R-:W-:Y:S01]  /*1370*/  PRMT R16, R0, 0x7610, R16 ;  /* 0x0000761000107816 */ /* 0x000fe20000000010 */
[----:B------:R-:W-:Y:S06]  /*1380*/  BRA `(.L_x_3401) ;  /* 0x0000000c00bc7947 */ /* 0x000fec0003800000 */
.L_x_3398:
        /* <DEDUP_REMOVED lines=11> */
.L_x_3403:
[----:B------:R-:W2:Y:S02]  /*1440*/  LDG.E R4, desc[UR36][R4.64] ;  /* 0x0000002404047981 */ /* 0x000ea4000c1e1900 */
[----:B--2---:R-:W-:-:S04]  /*1450*/  I2FP.F32.S32 R0, R4 ;  /* 0x0000000400007245 */ /* 0x004fc80000201400 */
[----:B------:R-:W-:-:S04]  /*1460*/  F2FP.F16.F32.PACK_AB R0, RZ, R0 ;  /* 0x00000000ff00723e */ /* 0x000fc800000000ff */
[----:B------:R-:W-:Y:S01]  /*1470*/  PRMT R16, R0, 0x7610, R16 ;  /* 0x0000761000107816 */ /* 0x000fe20000000010 */
[----:B------:R-:W-:Y:S06]  /*1480*/  BRA `(.L_x_3401) ;  /* 0x0000000c007c7947 */ /* 0x000fec0003800000 */
.L_x_3402:
[----:B------:R-:W2:Y:S02]  /*1490*/  LDG.E.U16 R4, desc[UR36][R4.64] ;  /* 0x0000002404047981 */ /* 0x000ea4000c1e1500 */
[----:B--2---:R-:W0:Y:S02]  /*14a0*/  I2F.S16 R0, R4 ;  /* 0x0000000400007306 */ /* 0x004e240000101400 */
[----:B0-----:R-:W-:-:S04]  /*14b0*/  F2FP.F16.F32.PACK_AB R0, RZ, R0 ;  /* 0x00000000ff00723e */ /* 0x001fc800000000ff */
[----:B------:R-:W-:Y:S01]  /*14c0*/  PRMT R16, R0, 0x7610, R16 ;  /* 0x0000761000107816 */ /* 0x000fe20000000010 */
[----:B------:R-:W-:Y:S06]  /*14d0*/  BRA `(.L_x_3401) ;  /* 0x0000000c00687947 */ /* 0x000fec0003800000 */
.L_x_3397:
        /* <DEDUP_REMOVED lines=9> */
.L_x_3405:
[----:B------:R0:W5:Y:S01]  /*1570*/  LDG.E.U16 R16, desc[UR36][R4.64] ;  /* 0x0000002404107981 */ /* 0x000162000c1e1500 */
[----:B------:R-:W-:Y:S05]  /*1580*/  BRA `(.L_x_3401) ;  /* 0x0000000c003c7947 */ /* 0x000fea0003800000 */
.L_x_3404:
        /* <DEDUP_REMOVED lines=9> */
.L_x_3407:
[----:B------:R1:W5:Y:S01]  /*1620*/  LDG.E.U16 R16, desc[UR36][R4.64] ;  /* 0x0000002404107981 */ /* 0x000362000c1e1500 */
[----:B------:R-:W-:Y:S05]  /*1630*/  BRA `(.L_x_3401) ;  /* 0x0000000c00107947 */ /* 0x000fea0003800000 */
.L_x_3406:
        /* <DEDUP_REMOVED lines=9> */
.L_x_3396:
        /* <DEDUP_REMOVED lines=14> */
.L_x_3410:
        /* <DEDUP_REMOVED lines=9> */
.L_x_3409:
        /* <DEDUP_REMOVED lines=28> */
.L_x_3412:
        /* <DEDUP_REMOVED lines=15> */
.L_x_3411:
[----:B------:R-:W2:Y:S02]  /*1af0*/  LDG.E.U16 R0, desc[UR36][R4.64] ;  /* 0x0000002404007981 */ /* 0x000ea4000c1e1500 */
[----:B--2---:R-:W-:-:S05]  /*1b00*/  IMAD.U32 R0, R0, 0x10000, RZ ;  /* 0x0001000000007824 */ /* 0x004fca00078e00ff */
[----:B------:R-:W-:-:S04]  /*1b10*/  F2FP.F16.F32.PACK_AB R0, RZ, R0 ;  /* 0x00000000ff00723e */ /* 0x000fc800000000ff */
[----:B------:R-:W-:Y:S01]  /*1b20*/  PRMT R16, R0, 0x7610, R16 ;  /* 0x0000761000107816 */ /* 0x000fe20000000010 */
[----:B------:R-:W-:Y:S06]  /*1b30*/  BRA `(.L_x_3401) ;  /* 0x0000000400d07947 */ /* 0x000fec0003800000 */
.L_x_3408:
        /* <DEDUP_REMOVED lines=13> */
.L_x_3415:
        /* <DEDUP_REMOVED lines=21> */
.L_x_3419:
[----:B------:R-:W-:Y:S05]  /*1d60*/  BSYNC B1 ;  /* 0x0000000000017941 */ /* 0x000fea0003800000 */
.L_x_3418:
[----:B------:R-:W-:Y:S01]  /*1d70*/  LEA R5, R0, 0x3b800000, 0x17 ;  /* 0x3b80000000057811 */ /* 0x000fe200078eb8ff */
[----:B------:R-:W-:-:S05]  /*1d80*/  IMAD.SHL.U32 R0, R3, 0x100000, RZ ;  /* 0x0010000003007824 */ /* 0x000fca00078e00ff */
[----:B------:R-:W-:-:S07]  /*1d90*/  LOP3.LUT R0, R5, R0, R6, 0xfe, !PT ;  /* 0x0000000005007212 */ /* 0x000fce00078efe06 */
.L_x_3417:
[----:B------:R-:W-:Y:S05]  /*1da0*/  BSYNC B0 ;  /* 0x0000000000007941 */ /* 0x000fea0003800000 */
.L_x_3416:
[----:B------:R-:W-:-:S04]  /*1db0*/  F2FP.F16.F32.PACK_AB R0, RZ, R0 ;  /* 0x00000000ff00723e */ /* 0x000fc800000000ff */
[----:B------:R-:W-:Y:S01]  /*1dc0*/  PRMT R16, R0, 0x7610, R16 ;  /* 0x0000761000107816 */ /* 0x000fe20000000010 */
[----:B------:R-:W-:Y:S06]  /*1dd0*/  BRA `(.L_x_3401) ;  /* 0x0000000400287947 */ /* 0x000fec0003800000 */
.L_x_3414:
        /* <DEDUP_REMOVED lines=21> */
.L_x_3423:
[----:B------:R-:W-:Y:S05]  /*1f30*/  BSYNC B1 ;  /* 0x0000000000017941 */ /* 0x000fea0003800000 */
.L_x_3422:
[----:B------:R-:W-:Y:S01]  /*1f40*/  LEA R5, R0, 0x37800000, 0x17 ;  /* 0x3780000000057811 */ /* 0x000fe200078eb8ff */
[----:B------:R-:W-:-:S05]  /*1f50*/  IMAD.SHL.U32 R0, R3, 0x200000, RZ ;  /* 0x0020000003007824 */ /* 0x000fca00078e00ff */
[----:B------:R-:W-:-:S07]  /*1f60*/  LOP3.LUT R0, R5, R0, R6, 0xfe, !PT ;  /* 0x0000000005007212 */ /* 0x000fce00078efe06 */
.L_x_3421:
[----:B------:R-:W-:Y:S05]  /*1f70*/  BSYNC B0 ;  /* 0x0000000000007941 */ /* 0x000fea0003800000 */
.L_x_3420:
[----:B------:R-:W-:-:S04]  /*1f80*/  F2FP.F16.F32.PACK_AB R0, RZ, R0 ;  /* 0x00000000ff00723e */ /* 0x000fc800000000ff */
[----:B------:R-:W-:Y:S01]  /*1f90*/  PRMT R16, R0, 0x7610, R16 ;  /* 0x0000761000107816 */ /* 0x000fe20000000010 */
[----:B------:R-:W-:Y:S06]  /*1fa0*/  BRA `(.L_x_3401) ;  /* 0x0000000000b47947 */ /* 0x000fec0003800000 */
.L_x_3413:
        /* <DEDUP_REMOVED lines=14> */
.L_x_3427:
[----:B------:R-:W-:Y:S05]  /*2090*/  BSYNC B0 ;  /* 0x0000000000007941 */ /* 0x000fea0003800000 */
.L_x_3426:
[----:B------:R-:W-:-:S04]  /*20a0*/  F2FP.F16.F32.PACK_AB R0, RZ, R0 ;  /* 0x00000000ff00723e */ /* 0x000fc800000000ff */
[----:B------:R-:W-:Y:S01]  /*20b0*/  PRMT R16, R0, 0x7610, R16 ;  /* 0x0000761000107816 */ /* 0x000fe20000000010 */
[----:B------:R-:W-:Y:S06]  /*20c0*/  BRA `(.L_x_3401) ;  /* 0x00000000006c7947 */ /* 0x000fec0003800000 */
.L_x_3400:
        /* <DEDUP_REMOVED lines=16> */
.L_x_3428:
[----:B------:R-:W-:Y:S01]  /*21d0*/  PRMT R16, RZ, 0x7610, R16 ;  /* 0x00007610ff107816 */ /* 0x000fe20000000010 */
[----:B------:R-:W-:Y:S06]  /*21e0*/  BRA `(.L_x_3401) ;  /* 0x0000000000247947 */ /* 0x000fec0003800000 */
.L_x_3425:
[----:B------:R-:W2:Y:S02]  /*21f0*/  LDG.E.64 R4, desc[UR36][R4.64] ;  /* 0x0000002404047981 */ /* 0x000ea4000c1e1b00 */
[----:B--2---:R-:W0:Y:S02]  /*2200*/  I2F.U64 R0, R4 ;  /* 0x0000000400007312 */ /* 0x004e240000301000 */
[----:B0-----:R-:W-:-:S04]  /*2210*/  F2FP.F16.F32.PACK_AB R0, RZ, R0 ;  /* 0x00000000ff00723e */ /* 0x001fc800000000ff */
[----:B------:R-:W-:Y:S01]  /*2220*/  PRMT R16, R0, 0x7610, R16 ;  /* 0x0000761000107816 */ /* 0x000fe20000000010 */
[----:B------:R-:W-:Y:S06]  /*2230*/  BRA `(.L_x_3401) ;  /* 0x0000000000107947 */ /* 0x000fec0003800000 */
.L_x_3424:
[----:B------:R-:W2:Y:S02]  /*2240*/  LDG.E R4, desc[UR36][R4.64] ;  /* 0x0000002404047981 */ /* 0x000ea4000c1e1900 */
[----:B--2---:R-:W-:-:S04]  /*2250*/  I2FP.F32.U32 R0, R4 ;  /* 0x0000000400007245 */ /* 0x004fc80000201000 */
[----:B------:R-:W-:-:S04]  /*2260*/  F2FP.F16.F32.PACK_AB R0, RZ, R0 ;  /* 0x00000000ff00723e */ /* 0x000fc800000000ff */
[----:B------:R-:W-:-:S07]  /*2270*/  PRMT R16, R0, 0x7610, R16 ;  /* 0x0000761000107816 */ /* 0x000fce0000000010 */
.L_x_3401:
[----:B------:R-:W-:-:S07]  /*2280*/  VIADD R23, R23, 0x80 ;  /* 0x0000008017177836 */ /* 0x000fce0000000000 */
.L_x_3395:
[----:B------:R-:W-:Y:S05]  /*2290*/  BSYNC B6 ;  /* 0x0000000000067941 */ /* 0x000fea0003800000 */
.L_x_3394:
[----:B------:R-:W-:Y:S01]  /*22a0*/  ISETP.GE.AND P0, PT, R23, R17, PT ;  /* 0x000000111700720c */ /* 0x000fe20003f06270 */
[----:B------:R-:W-:Y:S01]  /*22b0*/  BSSY B6, `(.L_x_3429) ;  /* 0x0000110000067945 */ /* 0x000fe20003800000 */
[----:B------:R-:W-:Y:S02]  /*22c0*/  PRMT R19, RZ, 0x7610, R19 ;  /* 0x00007610ff137816 */ /* 0x000fe40000000013 */
[----:B------:R-:W-:-:S09]  /*22d0*/  PRMT R24, RZ, 0x7610, R24 ;  /* 0x00007610ff187816 */ /* 0x000fd20000000018 */
        /* <DEDUP_REMOVED lines=24> */
.L_x_3434:
[----:B------:R-:W2:Y:S02]  /*2460*/  LDG.E.U8 R4, desc[UR36][R4.64] ;  /* 0x0000002404047981 */ /* 0x000ea4000c1e1100 */
[----:B--2---:R-:W-:-:S04]  /*2470*/  I2FP.F32.U32 R0, R4 ;  /* 0x0000000400007245 */ /* 0x004fc80000201000 */
[----:B------:R-:W-:-:S04]  /*2480*/  F2FP.F16.F32.PACK_AB R0, RZ, R0 ;  /* 0x00000000ff00723e */ /* 0x000fc800000000ff */
[----:B------:R-:W-:Y:S01]  /*2490*/  PRMT R24, R0, 0x7610, R24 ;  /* 0x0000761000187816 */ /* 0x000fe20000000018 */
[----:B------:R-:W-:Y:S06]  /*24a0*/  BRA `(.L_x_3436) ;  /* 0x0000000c00bc7947 */ /* 0x000fec0003800000 */
.L_x_3433:
        /* <DEDUP_REMOVED lines=11> */
.L_x_3438:
[----:B------:R-:W2:Y:S02]  /*2560*/  LDG.E R4, desc[UR36][R4.64] ;  /* 0x0000002404047981 */ /* 0x000ea4000c1e1900 */
[----:B--2---:R-:W-:-:S04]  /*2570*/  I2FP.F32.S32 R0, R4 ;  /* 0x0000000400007245 */ /* 0x004fc80000201400 */
[----:B------:R-:W-:-:S04]  /*2580*/  F2FP.F16.F32.PACK_AB R0, RZ, R0 ;  /* 0x00000000ff00723e */ /* 0x000fc800000000ff */
[----:B------:R-:W-:Y:S01]  /*2590*/  PRMT R24, R0, 0x7610, R24 ;  /* 0x0000761000187816 */ /* 0x000fe20000000018 */
[----:B------:R-:W-:Y:S06]  /*25a0*/  BRA `(.L_x_3436) ;  /* 0x0000000c007c7947 */ /* 0x000fec0003800000 */
.L_x_3437:
[----:B------:R-:W2:Y:S02]  /*25b0*/  LDG.E.U16 R4, desc[UR36][R4.64] ;  /* 0x0000002404047981 */ /* 0x000ea4000c1e1500 */
[----:B--2---:R-:W0:Y:S02]  /*25c0*/  I2F.S16 R0, R4 ;  /* 0x0000000400007306 */ /* 0x004e240000101400 */
[----:B0-----:R-:W-:-:S04]  /*25d0*/  F2FP.F16.F32.PACK_AB R0, RZ, R0 ;  /* 0x00000000ff00723e */ /* 0x001fc800000000ff */
[----:B------:R-:W-:Y:S01]  /*25e0*/  PRMT R24, R0, 0x7610, R24 ;  /* 0x0000761000187816 */ /* 0x000fe20000000018 */
[----:B------:R-:W-:Y:S06]  /*25f0*/  BRA `(.L_x_3436) ;  /* 0x0000000c00687947 */ /* 0x000fec0003800000 */
.L_x_3432:
        /* <DEDUP_REMOVED lines=9> */
.L_x_3440:
[----:B------:R0:W5:Y:S01]  /*2690*/  LDG.E.U16 R24, desc[UR36][R4.64] ;  /* 0x0000002404187981 */ /* 0x000162000c1e1500 */
[----:B------:R-:W-:Y:S05]  /*26a0*/  BRA `(.L_x_3436) ;  /* 0x0000000c003c7947 */ /* 0x000fea0003800000 */
.L_x_3439:
        /* <DEDUP_REMOVED lines=9> */
.L_x_3442:
[----:B------:R1:W5:Y:S01]  /*2740*/  LDG.E.U16 R24, desc[UR36][R4.64] ;  /* 0x0000002404187981 */ /* 0x000362000c1e1500 */
[----:B------:R-:W-:Y:S05]  /*2750*/  BRA `(.L_x_3436) ;  /* 0x0000000c00107947 */ /* 0x000fea0003800000 */
.L_x_3441:
        /* <DEDUP_REMOVED lines=9> */
.L_x_3431:
        /* <DEDUP_REMOVED lines=14> */
.L_x_3445:
        /* <DEDUP_REMOVED lines=9> */
.L_x_3444:
        /* <DEDUP_REMOVED lines=28> */
.L_x_3447:
        /* <DEDUP_REMOVED lines=15> */
.L_x_3446:
[----:B------:R-:W2:Y:S02]  /*2c10*/  LDG.E.U16 R0, desc[UR36][R4.64] ;  /* 0x0000002404007981 */ /* 0x000ea4000c1e1500 */
[----:B--2---:R-:W-:-:S05]  /*2c20*/  IMAD.U32 R0, R0, 0x10000, RZ ;  /* 0x0001000000007824 */ /* 0x004fca00078e00ff */
[----:B------:R-:W-:-:S04]  /*2c30*/  F2FP.F16.F32.PACK_AB R0, RZ, R0 ;  /* 0x00000000ff00723e */ /* 0x000fc800000000ff */
[----:B------:R-:W-:Y:S01]  /*2c40*/  PRMT R24, R0, 0x7610, R24 ;  /* 0x0000761000187816 */ /* 0x000fe20000000018 */
[----:B------:R-:W-:Y:S06]  /*2c50*/  BRA `(.L_x_3436) ;  /* 0x0000000400d07947 */ /* 0x000fec0003800000 */
.L_x_3443:
        /* <DEDUP_REMOVED lines=13> */
.L_x_3450:
        /* <DEDUP_REMOVED lines=21> */
.L_x_3454:
[----:B------:R-:W-:Y:S05]  /*2e80*/  BSYNC B1 ;  /* 0x0000000000017941 */ /* 0x000fea0003800000 */
.L_x_3453:
[----:B------:R-:W-:Y:S01]  /*2e90*/  LEA R5, R0, 0x3b800000, 0x17 ;  /* 0x3b80000000057811 */ /* 0x000fe200078eb8ff */
[----:B------:R-:W-:-:S05]  /*2ea0*/  IMAD.SHL.U32 R0, R3, 0x100000, RZ ;  /* 0x0010000003007824 */ /* 0x000fca00078e00ff */
[----:B------:R-:W-:-:S07]  /*2eb0*/  LOP3.LUT R0, R5, R0, R6, 0xfe, !PT ;  /* 0x0000000005007212 */ /* 0x000fce00078efe06 */
.L_x_3452:
[----:B------:R-:W-:Y:S05]  /*2ec0*/  BSYNC B0 ;  /* 0x0000000000007941 */ /* 0x000fea0003800000 */
.L_x_3451:
[----:B------:R-:W-:-:S04]  /*2ed0*/  F2FP.F16.F32.PACK_AB R0, RZ, R0 ;  /* 0x00000000ff00723e */ /* 0x000fc800000000ff */
[----:B------:R-:W-:Y:S01]  /*2ee0*/  PRMT R24, R0, 0x7610, R24 ;  /* 0x0000761000187816 */ /* 0x000fe20000000018 */
[----:B------:R-:W-:Y:S06]  /*2ef0*/  BRA `(.L_x_3436) ;  /* 0x0000000400287947 */ /* 0x000fec0003800000 */
.L_x_3449:
        /* <DEDUP_REMOVED lines=21> */
.L_x_3458:
[----:B------:R-:W-:Y:S05]  /*3050*/  BSYNC B1 ;  /* 0x0000000000017941 */ /* 0x000fea0003800000 */
.L_x_3457:
[----:B------:R-:W-:Y:S01]  /*3060*/  LEA R5, R0, 0x37800000, 0x17 ;  /* 0x3780000000057811 */ /* 0x000fe200078eb8ff */
[----:B------:R-:W-:-:S05]  /*3070*/  IMAD.SHL.U32 R0, R3, 0x200000, RZ ;  /* 0x0020000003007824 */ /* 0x000fca00078e00ff */
[----:B------:R-:W-:-:S07]  /*3080*/  LOP3.LUT R0, R5, R0, R6, 0xfe, !PT ;  /* 0x0000000005007212 */ /* 0x000fce00078efe06 */
.L_x_3456:
[----:B------:R-:W-:Y:S05]  /*3090*/  BSYNC B0 ;  /* 0x0000000000007941 */ /* 0x000fea0003800000 */
.L_x_3455:
[----:B------:R-:W-:-:S04]  /*30a0*/  F2FP.F16.F32.PACK_AB R0, RZ, R0 ;  /* 0x00000000ff00723e */ /* 0x000fc800000000ff */
[----:B------:R-:W-:Y:S01]  /*30b0*/  PRMT R24, R0, 0x7610, R24 ;  /* 0x0000761000187816 */ /* 0x000fe20000000018 */
[----:B------:R-:W-:Y:S06]  /*30c0*/  BRA `(.L_x_3436) ;  /* 0x0000000000b47947 */ /* 0x000fec0003800000 */
.L_x_3448:
        /* <DEDUP_REMOVED lines=14> */
.L_x_3462:
[----:B------:R-:W-:Y:S05]  /*31b0*/  BSYNC B0 ;  /* 0x0000000000007941 */ /* 0x000fea0003800000 */
.L_x_3461:
[----:B------:R-:W-:-:S04]  /*31c0*/  F2FP.F16.F32.PACK_AB R0, RZ, R0 ;  /* 0x00000000ff00723e */ /* 0x000fc800000000ff */
[----:B------:R-:W-:Y:S01]  /*31d0*/  PRMT R24, R0, 0x7610, R24 ;  /* 0x0000761000187816 */ /* 0x000fe20000000018 */
[----:B------:R-:W-:Y:S06]  /*31e0*/  BRA `(.L_x_3436) ;  /* 0x00000000006c7947 */ /* 0x000fec0003800000 */
.L_x_3435:
        /* <DEDUP_REMOVED lines=16> */
.L_x_3463:
[----:B------:R-:W-:Y:S01]  /*32f0*/  PRMT R24, RZ, 0x7610, R24 ;  /* 0x00007610ff187816 */ /* 0x000fe20000000018 */
[----:B------:R-:W-:Y:S06]  /*3300*/  BRA `(.L_x_3436) ;  /* 0x0000000000247947 */ /* 0x000fec0003800000 */
.L_x_3460:
[----:B------:R-:W2:Y:S02]  /*3310*/  LDG.E.64 R4, desc[UR36][R4.64] ;  /* 0x0000002404047981 */ /* 0x000ea4000c1e1b00 */
[----:B--2---:R-:W0:Y:S02]  /*3320*/  I2F.U64 R0, R4 ;  /* 0x0000000400007312 */ /* 0x004e240000301000 */
[----:B0-----:R-:W-:-:S04]  /*3330*/  F2FP.F16.F32.PACK_AB R0, RZ, R0 ;  /* 0x00000000ff00723e */ /* 0x001fc800000000ff */
[----:B------:R-:W-:Y:S01]  /*3340*/  PRMT R24, R0, 0x7610, R24 ;  /* 0x0000761000187816 */ /* 0x000fe20000000018 */
[----:B------:R-:W-:Y:S06]  /*3350*/  BRA `(.L_x_3436) ;  /* 0x0000000000107947 */ /* 0x000fec0003800000 */
.L_x_3459:
[----:B------:R-:W2:Y:S02]  /*3360*/  LDG.E R4, desc[UR36][R4.64] ;  /* 0x0000002404047981 */ /* 0x000ea4000c1e1900 */
[----:B--2---:R-:W-:-:S04]  /*3370*/  I2FP.F32.U32 R0, R4 ;  /* 0x0000000400007245 */ /* 0x004fc80000201000 */
[----:B------:R-:W-:-:S04]  /*3380*/  F2FP.F16.F32.PACK_AB R0, RZ, R0 ;  /* 0x00000000ff00723e */ /* 0x000fc800000000ff */
[----:B------:R-:W-:-:S07]  /*3390*/  PRMT R24, R0, 0x7610, R24 ;  /* 0x0000761000187816 */ /* 0x000fce0000000018 */
.L_x_3436:
[----:B------:R-:W-:-:S07]  /*33a0*/  VIADD R23, R23, 0x80 ;  /* 0x0000008017177836 */ /* 0x000fce0000000000 */
.L_x_3430:
[----:B------:R-:W-:Y:S05]  /*33b0*/  BSYNC B6 ;  /* 0x0000000000067941 */ /* 0x000fea0003800000 */
.L_x_3429:
[----:B------:R-:W-:Y:S01]  /*33c0*/  ISETP.GE.AND P0, PT, R23, R17, PT ;  /* 0x000000111700720c */ /* 0x000fe20003f06270 */
[----:B------:R-:W-:-:S12]  /*33d0*/  BSSY B6, `(.L_x_3464) ;  /* 0x000010c000067945 */ /* 0x000fd80003800000 */
[----:B------:R-:W-:Y:S05]  /*33e0*/  @P0 BRA `(.L_x_3465) ;  /* 0x0000001000280947 */ /* 0x000fea0003800000 */
[----:B01----:R-:W0:Y:S01]  /*33f0*/  LDC.64 R4, c[0x0][0x230] ;  /* 0x00008c00ff047b82 */ /* 0x003e220000000a00 */
        /* <DEDUP_REMOVED lines=21> */
.L_x_3469:
[----:B------:R-:W2:Y:S02]  /*3550*/  LDG.E.U8 R4, desc[UR36][R4.64] ;  /* 0x0000002404047981 */ /* 0x000ea4000c1e1100 */
[----:B--2---:R-:W-:-:S04]  /*3560*/  I2FP.F32.U32 R0, R4 ;  /* 0x0000000400007245 */ /* 0x004fc80000201000 */
[----:B------:R-:W-:-:S04]  /*3570*/  F2FP.F16.F32.PACK_AB R0, RZ, R0 ;  /* 0x00000000ff00723e */ /* 0x000fc800000000ff */
[----:B------:R-:W-:Y:S01]  /*3580*/  PRMT R19, R0, 0x7610, R19 ;  /* 0x0000761000137816 */ /* 0x000fe20000000013 */
[----:B------:R-:W-:Y:S06]  /*3590*/  BRA `(.L_x_3465) ;  /* 0x0000000c00bc7947 */ /* 0x000fec0003800000 */
.L_x_3468:
        /* <DEDUP_REMOVED lines=11> */
.L_x_3472:
[----:B------:R-:W2:Y:S02]  /*3650*/  LDG.E R4, desc[UR36][R4.64] ;  /* 0x0000002404047981 */ /* 0x000ea4000c1e1900 */
[----:B--2---:R-:W-:-:S04]  /*3660*/  I2FP.F32.S32 R0, R4 ;  /* 0x0000000400007245 */ /* 0x004fc80000201400 */
[----:B------:R-:W-:-:S04]  /*3670*/  F2FP.F16.F32.PACK_AB R0, RZ, R0 ;  /* 0x00000000ff00723e */ /* 0x000fc800000000ff */
[----:B------:R-:W-:Y:S01]  /*3680*/  PRMT R19, R0, 0x7610, R19 ;  /* 0x0000761000137816 */ /* 0x000fe20000000013 */
[----:B------:R-:W-:Y:S06]  /*3690*/  BRA `(.L_x_3465) ;  /* 0x0000000c007c7947 */ /* 0x000fec0003800000 */
.L_x_3471:
[----:B------:R-:W2:Y:S02]  /*36a0*/  LDG.E.U16 R4, desc[UR36][R4.64] ;  /* 0x0000002404047981 */ /* 0x000ea4000c1e1500 */
[----:B--2---:R-:W0:Y:S02]  /*36b0*/  I2F.S16 R0, R4 ;  /* 0x0000000400007306 */ /* 0x004e240000101400 */
[----:B0-----:R-:W-:-:S04]  /*36c0*/  F2FP.F16.F32.PACK_AB R0, RZ, R0 ;  /* 0x00000000ff00723e */ /* 0x001fc800000000ff */
[----:B------:R-:W-:Y:S01]  /*36d0*/  PRMT R19, R0, 0x7610, R19 ;  /* 0x0000761000137816 */ /* 0x000fe20000000013 */
[----:B------:R-:W-:Y:S06]  /*36e0*/  BRA `(.L_x_3465) ;  /* 0x0000000c00687947 */ /* 0x000fec0003800000 */
.L_x_3467:
        /* <DEDUP_REMOVED lines=9> */
.L_x_3474:
[----:B------:R2:W5:Y:S01]  /*3780*/  LDG.E.U16 R19, desc[UR36][R4.64] ;  /* 0x0000002404137981 */ /* 0x000562000c1e1500 */
[----:B------:R-:W-:Y:S05]  /*3790*/  BRA `(.L_x_3465) ;  /* 0x0000000c003c7947 */ /* 0x000fea0003800000 */
.L_x_3473:
        /* <DEDUP_REMOVED lines=9> */
.L_x_3476:
[----:B------:R3:W5:Y:S01]  /*3830*/  LDG.E.U16 R19, desc[UR36][R4.64] ;  /* 0x0000002404137981 */ /* 0x000762000c1e1500 */
[----:B------:R-:W-:Y:S05]  /*3840*/  BRA `(.L_x_3465) ;  /* 0x0000000c00107947 */ /* 0x000fea0003800000 */
.L_x_3475:
        /* <DEDUP_REMOVED lines=9> */
.L_x_3466:
        /* <DEDUP_REMOVED lines=14> */
.L_x_3479:
        /* <DEDUP_REMOVED lines=9> */
.L_x_3478:
        /* <DEDUP_REMOVED lines=28> */
.L_x_3481:
        /* <DEDUP_REMOVED lines=15> */
.L_x_3480:
[----:B------:R-:W2:Y:S02]  /*3d00*/  LDG.E.U16 R0, desc[UR36][R4.64] ;  /* 0x0000002404007981 */ /* 0x000ea4000c1e1500 */
[----:B--2---:R-:W-:-:S05]  /*3d10*/  IMAD.U32 R0, R0, 0x10000, RZ ;  /* 0x0001000000007824 */ /* 0x004fca00078e00ff */
[----:B------:R-:W-:-:S04]  /*3d20*/  F2FP.F16.F32.PACK_AB R0, RZ, R0 ;  /* 0x00000000ff00723e */ /* 0x000fc800000000ff */
[----:B------:R-:W-:Y:S01]  /*3d30*/  PRMT R19, R0, 0x7610, R19 ;  /* 0x0000761000137816 */ /* 0x000fe20000000013 */
[----:B------:R-:W-:Y:S06]  /*3d40*/  BRA `(.L_x_3465) ;  /* 0x0000000400d07947 */ /* 0x000fec0003800000 */
.L_x_3477:
        /* <DEDUP_REMOVED lines=13> */
.L_x_3484:
        /* <DEDUP_REMOVED lines=21> */
.L_x_3488:
[----:B------:R-:W-:Y:S05]  /*3f70*/  BSYNC B1 ;  /* 0x0000000000017941 */ /* 0x000fea0003800000 */
.L_x_3487:
[----:B------:R-:W-:Y:S01]  /*3f80*/  LEA R5, R0, 0x3b800000, 0x17 ;  /* 0x3b80000000057811 */ /* 0x000fe200078eb8ff */
[----:B------:R-:W-:-:S05]  /*3f90*/  IMAD.SHL.U32 R0, R3, 0x100000, RZ ;  /* 0x0010000003007824 */ /* 0x000fca00078e00ff */
[----:B------:R-:W-:-:S07]  /*3fa0*/  LOP3.LUT R0, R5, R0, R6, 0xfe, !PT ;  /* 0x0000000005007212 */ /* 0x000fce00078efe06 */
.L_x_3486:
[----:B------:R-:W-:Y:S05]  /*3fb0*/  BSYNC B0 ;  /* 0x0000000000007941 */ /* 0x000fea0003800000 */
.L_x_3485:
[----:B------:R-:W-:-:S04]  /*3fc0*/  F2FP.F16.F32.PACK_AB R0, RZ, R0 ;  /* 0x00000000ff00723e */ /* 0x000fc800000000ff */
[----:B------:R-:W-:Y:S01]  /*3fd0*/  PRMT R19, R0, 0x7610, R19 ;  /* 0x0000761000137816 */ /* 0x000fe20000000013 */
[----:B------:R-:W-:Y:S06]  /*3fe0*/  BRA `(.L_x_3465) ;  /* 0x0000000400287947 */ /* 0x000fec0003800000 */
.L_x_3483:
        /* <DEDUP_REMOVED lines=21> */
.L_x_3492:
[----:B------:R-:W-:Y:S05]  /*4140*/  BSYNC B1 ;  /* 0x0000000000017941 */ /* 0x000fea0003800000 */
.L_x_3491:
[----:B------:R-:W-:Y:S01]  /*4150*/  LEA R5, R0, 0x37800000, 0x17 ;  /* 0x3780000000057811 */ /* 0x000fe200078eb8ff */
[----:B------:R-:W-:-:S05]  /*4160*/  IMAD.SHL.U32 R0, R3, 0x200000, RZ ;  /* 0x0020000003007824 */ /* 0x000fca00078e00ff */
[----:B------:R-:W-:-:S07]  /*4170*/  LOP3.LUT R0, R5, R0, R6, 0xfe, !PT ;  /* 0x0000000005007212 */ /* 0x000fce00078efe06 */
.L_x_3490:
[----:B------:R-:W-:Y:S05]  /*4180*/  BSYNC B0 ;  /* 0x0000000000007941 */ /* 0x000fea0003800000 */
.L_x_3489:
[----:B------:R-:W-:-:S04]  /*4190*/  F2FP.F16.F32.PACK_AB R0, RZ, R0 ;  /* 0x00000000ff00723e */ /* 0x000fc800000000ff */
[----:B------:R-:W-:Y:S01]  /*41a0*/  PRMT R19, R0, 0x7610, R19 ;  /* 0x0000761000137816 */ /* 0x000fe20000000013 */
[----:B------:R-:W-:Y:S06]  /*41b0*/  BRA `(.L_x_3465) ;  /* 0x0000000000b47947 */ /* 0x000fec0003800000 */
.L_x_3482:
        /* <DEDUP_REMOVED lines=14> */
.L_x_3496:
[----:B------:R-:W-:Y:S05]  /*42a0*/  BSYNC B0 ;  /* 0x0000000000007941 */ /* 0x000fea0003800000 */
.L_x_3495:
[----:B------:R-:W-:-:S04]  /*42b0*/  F2FP.F16.F32.PACK_AB R0, RZ, R0 ;  /* 0x00000000ff00723e */ /* 0x000fc800000000ff */
[----:B------:R-:W-:Y:S01]  /*42c0*/  PRMT R19, R0, 0x7610, R19 ;  /* 0x0000761000137816 */ /* 0x000fe20000000013 */
[----:B------:R-:W-:Y:S06]  /*42d0*/  BRA `(.L_x_3465) ;  /* 0x00000000006c7947 */ /* 0x000fec0003800000 */
.L_x_3470:
        /* <DEDUP_REMOVED lines=16> */
.L_x_3497:
[----:B------:R-:W-:Y:S01]  /*43e0*/  PRMT R19, RZ, 0x7610, R19 ;  /* 0x00007610ff137816 */ /* 0x000fe20000000013 */
[----:B------:R-:W-:Y:S06]  /*43f0*/  BRA `(.L_x_3465) ;  /* 0x0000000000247947 */ /* 0x000fec0003800000 */
.L_x_3494:
[----:B------:R-:W2:Y:S02]  /*4400*/  LDG.E.64 R4, desc[UR36][R4.64] ;  /* 0x0000002404047981 */ /* 0x000ea4000c1e1b00 */
[----:B--2---:R-:W0:Y:S02]  /*4410*/  I2F.U64 R0, R4 ;  /* 0x0000000400007312 */ /* 0x004e240000301000 */
[----:B0-----:R-:W-:-:S04]  /*4420*/  F2FP.F16.F32.PACK_AB R0, RZ, R0 ;  /* 0x00000000ff00723e */ /* 0x001fc800000000ff */
[----:B------:R-:W-:Y:S01]  /*4430*/  PRMT R19, R0, 0x7610, R19 ;  /* 0x0000761000137816 */ /* 0x000fe20000000013 */
[----:B------:R-:W-:Y:S06]  /*4440*/  BRA `(.L_x_3465) ;  /* 0x0000000000107947 */ /* 0x000fec0003800000 */
.L_x_3493:
[----:B------:R-:W2:Y:S02]  /*4450*/  LDG.E R4, desc[UR36][R4.64] ;  /* 0x0000002404047981 */ /* 0x000ea4000c1e1900 */
[----:B--2---:R-:W-:-:S04]  /*4460*/  I2FP.F32.U32 R0, R4 ;  /* 0x0000000400007245 */ /* 0x004fc80000201000 */
[----:B------:R-:W-:-:S04]  /*4470*/  F2FP.F16.F32.PACK_AB R0, RZ, R0 ;  /* 0x00000000ff00723e */ /* 0x000fc800000000ff */
[----:B------:R-:W-:-:S07]  /*4480*/  PRMT R19, R0, 0x7610, R19 ;  /* 0x0000761000137816 */ /* 0x000fce0000000013 */
.L_x_3465:
[----:B------:R-:W-:Y:S05]  /*4490*/  BSYNC B6 ;  /* 0x0000000000067941 */ /* 0x000fea0003800000 */
.L_x_3464:
[----:B------:R-:W4:Y:S01]  /*44a0*/  S2R R25, SR_TID.X ;  /* 0x0000000000197919 */ /* 0x000f220000002100 */
[----:B------:R-:W-:Y:S01]  /*44b0*/  BSSY B6, `(.L_x_3498) ;  /* 0x0000119000067945 */ /* 0x000fe20003800000 */
[C---:B----4-:R-:W-:Y:S01]  /*44c0*/  ISETP.GE.AND P3, PT, R25.reuse, R17, PT ;  /* 0x000000111900720c */ /* 0x050fe20003f66270 */
[C---:B------:R-:W-:Y:S02]  /*44d0*/  VIADD R0, R25.reuse, 0x100 ;  /* 0x0000010019007836 */ /* 0x040fe40000000000 */
[----:B------:R-:W-:-:S03]  /*44e0*/  VIADD R26, R25, 0x80 ;  /* 0x00000080191a7836 */ /* 0x000fc60000000000 */
[-C--:B------:R-:W-:Y:S01]  /*44f0*/  ISETP.GE.AND P1, PT, R0, R17.reuse, PT ;  /* 0x000000110000720c */ /* 0x080fe20003f26270 */
[----:B------:R-:W-:Y:S01]  /*4500*/  VIADD R0, R25, 0x180 ;  /* 0x0000018019007836 */ /* 0x000fe20000000000 */
[----:B------:R-:W-:-:S04]  /*4510*/  ISETP.GE.AND P0, PT, R26, R17, PT ;  /* 0x000000111a00720c */ /* 0x000fc80003f06270 */
[----:B------:R-:W-:Y:S01]  /*4520*/  ISETP.GE.AND P2, PT, R0, R17, PT ;  /* 0x000000110000720c */ /* 0x000fe20003f46270 */
[----:B------:R-:W4:Y:S01]  /*4530*/  @!P3 LDC R3, c[0x0][0x218] ;  /* 0x00008600ff03bb82 */ /* 0x000f220000000800 */
[----:B-----5:R-:W-:-:S07]  /*4540*/  @!P3 HADD2.F32 R0, -RZ, R18.H0_H0 ;  /* 0x20000012ff00b230 */ /* 0x020fce0000004100 */
[----:B------:R-:W0:Y:S04]  /*4550*/  @!P1 LDC R8, c[0x0][0x218] ;  /* 0x00008600ff089b82 */ /* 0x000e280000000800 */
[----:B------:R-:W-:-:S04]  /*4560*/  @!P2 HADD2.F32 R19, -RZ, R19.H0_H0 ;  /* 0x20000013ff13a230 */ /* 0x000fc80000004100 */
[----:B------:R-:W0:Y:S08]  /*4570*/  @!P2 LDC R10, c[0x0][0x218] ;  /* 0x00008600ff0aab82 */ /* 0x000e300000000800 */
[----:B------:R-:W0:Y:S01]  /*4580*/  @!P0 LDC R6, c[0x0][0x218] ;  /* 0x00008600ff068b82 */ /* 0x000e220000000800 */
[----:B----4-:R-:W-:Y:S01]  /*4590*/  @!P3 FADD.FTZ R0, R0, R3 ;  /* 0x000000030000b221 */ /* 0x010fe20000010000 */
[----:B------:R-:W-:-:S03]  /*45a0*/  @!P1 HADD2.F32 R3, -RZ, R24.H0_H0 ;  /* 0x20000018ff039230 */ /* 0x000fc60000004100 */
[----:B0123--:R0:W1:Y:S02]  /*45b0*/  @!P3 MUFU.RSQ R4, R0 ;  /* 0x000000000004b308 */ /* 0x00f0640000001400 */
[----:B------:R-:W-:Y:S01]  /*45c0*/  @!P1 FADD.FTZ R5, R3, R8 ;  /* 0x0000000803059221 */ /* 0x000fe20000010000 */
[----:B------:R-:W-:Y:S02]  /*45d0*/  @!P0 HADD2.F32 R3, -RZ, R16.H0_H0 ;  /* 0x20000010ff038230 */ /* 0x000fe40000004100 */
[----:B------:R-:W2:Y:S03]  /*45e0*/  LDC.U8 R16, c[0x0][0x244] ;  /* 0x00009100ff107b82 */ /* 0x000ea60000000000 */
[----:B------:R0:W3:Y:S01]  /*45f0*/  @!P1 MUFU.RSQ R22, R5 ;  /* 0x0000000500169308 */ /* 0x0000e20000001400 */
[----:B------:R-:W-:-:S07]  /*4600*/  @!P2 FADD.FTZ R19, R19, R10 ;  /* 0x0000000a1313a221 */ /* 0x000fce0000010000 */
        /* <DEDUP_REMOVED lines=26> */
.L_x_3503:
[----:B------:R-:W0:Y:S01]  /*47b0*/  F2I.S64.TRUNC R4, R4 ;  /* 0x0000000400047311 */ /* 0x000e22000020d900 */
[----:B------:R-:W-:Y:S02]  /*47c0*/  IMAD.MOV.U32 R25, RZ, RZ, R26 ;  /* 0x000000ffff197224 */ /* 0x000fe400078e001a */
[----:B0-----:R-:W-:-:S05]  /*47d0*/  IMAD.MOV.U32 R3, RZ, RZ, R4 ;  /* 0x000000ffff037224 */ /* 0x001fca00078e0004 */
[----:B------:R0:W-:Y:S01]  /*47e0*/  STG.E.U8 desc[UR36][R8.64], R3 ;  /* 0x0000000308007986 */ /* 0x0001e2000c101124 */
[----:B------:R-:W-:Y:S05]  /*47f0*/  BRA `(.L_x_3499) ;  /* 0x0000000c00907947 */ /* 0x000fea0003800000 */
.L_x_3502:
        /* <DEDUP_REMOVED lines=10> */
.L_x_3506:
[----:B------:R-:W0:Y:S01]  /*48a0*/  F2I.FTZ.TRUNC.NTZ R3, R4 ;  /* 0x0000000400037305 */ /* 0x000e22000021f100 */
[----:B------:R-:W-:Y:S01]  /*48b0*/  IMAD.MOV.U32 R25, RZ, RZ, R26 ;  /* 0x000000ffff197224 */ /* 0x000fe200078e001a */
[----:B0-----:R0:W-:Y:S01]  /*48c0*/  STG.E desc[UR36][R8.64], R3 ;  /* 0x0000000308007986 */ /* 0x0011e2000c101924 */
[----:B------:R-:W-:Y:S05]  /*48d0*/  BRA `(.L_x_3499) ;  /* 0x0000000c00587947 */ /* 0x000fea0003800000 */
.L_x_3505:
[----:B------:R-:W0:Y:S01]  /*48e0*/  F2I.FTZ.TRUNC.NTZ R3, R4 ;  /* 0x0000000400037305 */ /* 0x000e22000021f100 */
[----:B------:R-:W-:Y:S01]  /*48f0*/  IMAD.MOV.U32 R25, RZ, RZ, R26 ;  /* 0x000000ffff197224 */ /* 0x000fe200078e001a */
[----:B0-----:R0:W-:Y:S01]  /*4900*/  STG.E.U16 desc[UR36][R8.64], R3 ;  /* 0x0000000308007986 */ /* 0x0011e2000c101524 */
[----:B------:R-:W-:Y:S05]  /*4910*/  BRA `(.L_x_3499) ;  /* 0x0000000c00487947 */ /* 0x000fea0003800000 */
.L_x_3501:
        /* <DEDUP_REMOVED lines=9> */
.L_x_3508:
[----:B------:R-:W-:Y:S01]  /*49b0*/  F2FP.F16.F32.PACK_AB R4, RZ, R4 ;  /* 0x00000004ff04723e */ /* 0x000fe200000000ff */
[----:B------:R-:W-:-:S04]  /*49c0*/  IMAD.MOV.U32 R25, RZ, RZ, R26 ;  /* 0x000000ffff197224 */ /* 0x000fc800078e001a */
[----:B------:R0:W-:Y:S01]  /*49d0*/  STG.E.U16 desc[UR36][R8.64], R4 ;  /* 0x0000000408007986 */ /* 0x0001e2000c101524 */
[----:B------:R-:W-:Y:S05]  /*49e0*/  BRA `(.L_x_3499) ;  /* 0x0000000c00147947 */ /* 0x000fea0003800000 */
.L_x_3507:
        /* <DEDUP_REMOVED lines=10> */
.L_x_3510:
[----:B------:R-:W-:Y:S01]  /*4a90*/  F2FP.F16.F32.PACK_AB R3, RZ, R4 ;  /* 0x00000004ff03723e */ /* 0x000fe200000000ff */
[----:B------:R-:W-:-:S03]  /*4aa0*/  IMAD.MOV.U32 R25, RZ, RZ, R26 ;  /* 0x000000ffff197224 */ /* 0x000fc600078e001a */
[----:B------:R-:W-:-:S05]  /*4ab0*/  PRMT R3, R3, 0x5410, RZ ;  /* 0x0000541003037816 */ /* 0x000fca00000000ff */
[----:B------:R0:W-:Y:S01]  /*4ac0*/  STG.E desc[UR36][R8.64], R3 ;  /* 0x0000000308007986 */ /* 0x0001e2000c101924 */
[----:B------:R-:W-:Y:S05]  /*4ad0*/  BRA `(.L_x_3499) ;  /* 0x0000000800d87947 */ /* 0x000fea0003800000 */
.L_x_3509:
[----:B------:R-:W-:Y:S01]  /*4ae0*/  FMUL.FTZ R4, R4, 1 ;  /* 0x3f80000004047820 */ /* 0x000fe20000410000 */
[----:B------:R-:W-:-:S05]  /*4af0*/  IMAD.MOV.U32 R25, RZ, RZ, R26 ;  /* 0x000000ffff197224 */ /* 0x000fca00078e001a */
[----:B------:R-:W0:Y:S02]  /*4b00*/  F2F.F64.F32 R4, R4 ;  /* 0x0000000400047310 */ /* 0x000e240000201800 */
[----:B0-----:R0:W-:Y:S01]  /*4b10*/  STG.E.64 desc[UR36][R8.64], R4 ;  /* 0x0000000408007986 */ /* 0x0011e2000c101b24 */
[----:B------:R-:W-:Y:S05]  /*4b20*/  BRA `(.L_x_3499) ;  /* 0x0000000800c47947 */ /* 0x000fea0003800000 */
.L_x_3500:
        /* <DEDUP_REMOVED lines=13> */
.L_x_3513:
[----:B------:R-:W-:Y:S01]  /*4c00*/  FMUL.FTZ R4, R4, 1 ;  /* 0x3f80000004047820 */ /* 0x000fe20000410000 */
[----:B------:R-:W-:Y:S01]  /*4c10*/  CS2R R6, SRZ ;  /* 0x0000000000067805 */ /* 0x000fe2000001ff00 */
[----:B------:R-:W-:-:S04]  /*4c20*/  IMAD.MOV.U32 R25, RZ, RZ, R26 ;  /* 0x000000ffff197224 */ /* 0x000fc800078e001a */
[----:B------:R-:W0:Y:S02]  /*4c30*/  F2F.F64.F32 R4, R4 ;  /* 0x0000000400047310 */ /* 0x000e240000201800 */
[----:B0-----:R0:W-:Y:S01]  /*4c40*/  STG.E.128 desc[UR36][R8.64], R4 ;  /* 0x0000000408007986 */ /* 0x0011e2000c101d24 */
[----:B------:R-:W-:Y:S05]  /*4c50*/  BRA `(.L_x_3499) ;  /* 0x0000000800787947 */ /* 0x000fea0003800000 */
.L_x_3512:
        /* <DEDUP_REMOVED lines=20> */
.L_x_3517:
[----:B------:R-:W-:Y:S05]  /*4da0*/  BSYNC B0 ;  /* 0x0000000000007941 */ /* 0x000fea0003800000 */
.L_x_3516:
[----:B------:R-:W-:Y:S01]  /*4db0*/  LOP3.LUT R5, R0, R5, RZ, 0xfc, !PT ;  /* 0x0000000500057212 */ /* 0x000fe200078efcff */
[----:B------:R-:W-:-:S04]  /*4dc0*/  IMAD.MOV.U32 R25, RZ, RZ, R26 ;  /* 0x000000ffff197224 */ /* 0x000fc800078e001a */
[----:B------:R0:W-:Y:S01]  /*4dd0*/  STG.E.U8 desc[UR36][R8.64], R5 ;  /* 0x0000000508007986 */ /* 0x0001e2000c101124 */
[----:B------:R-:W-:Y:S05]  /*4de0*/  BRA `(.L_x_3499) ;  /* 0x0000000800147947 */ /* 0x000fea0003800000 */
.L_x_3515:
        /* <DEDUP_REMOVED lines=12> */
.L_x_3519:
[----:B------:R-:W-:Y:S01]  /*4eb0*/  IMAD.MOV.U32 R0, RZ, RZ, 0x7f ;  /* 0x0000007fff007424 */ /* 0x000fe200078e00ff */
[----:B------:R-:W-:-:S04]  /*4ec0*/  ISETP.GT.U32.AND P0, PT, R5, 0x7f800000, PT ;  /* 0x7f8000000500780c */ /* 0x000fc80003f04070 */
[----:B------:R-:W-:-:S09]  /*4ed0*/  SEL R0, R0, 0x7c, P0 ;  /* 0x0000007c00007807 */ /* 0x000fd20000000000 */
.L_x_3520:
[----:B------:R-:W-:Y:S05]  /*4ee0*/  BSYNC B0 ;  /* 0x0000000000007941 */ /* 0x000fea0003800000 */
.L_x_3518:
[----:B------:R-:W-:Y:S01]  /*4ef0*/  LOP3.LUT R4, R4, 0x80000000, RZ, 0xc0, !PT ;  /* 0x8000000004047812 */ /* 0x000fe200078ec0ff */
[----:B------:R-:W-:-:S03]  /*4f00*/  IMAD.MOV.U32 R25, RZ, RZ, R26 ;  /* 0x000000ffff197224 */ /* 0x000fc600078e001a */
[----:B------:R-:W-:-:S04]  /*4f10*/  SHF.R.U32.HI R3, RZ, 0x18, R4 ;  /* 0x00000018ff037819 */ /* 0x000fc80000011604 */
[----:B------:R-:W-:-:S05]  /*4f20*/  LOP3.LUT R3, R0, R3, RZ, 0xfc, !PT ;  /* 0x0000000300037212 */ /* 0x000fca00078efcff */
[----:B------:R0:W-:Y:S01]  /*4f30*/  STG.E.U8 desc[UR36][R8.64], R3 ;  /* 0x0000000308007986 */ /* 0x0001e2000c101124 */
[----:B------:R-:W-:Y:S05]  /*4f40*/  BRA `(.L_x_3499) ;  /* 0x0000000400bc7947 */ /* 0x000fea0003800000 */
.L_x_3514:
[----:B------:R-:W-:Y:S01]  /*4f50*/  F2FP.BF16.F32.PACK_AB R4, RZ, R4 ;  /* 0x00000004ff04723e */ /* 0x000fe200000010ff */
[----:B------:R-:W-:-:S04]  /*4f60*/  IMAD.MOV.U32 R25, RZ, RZ, R26 ;  /* 0x000000ffff197224 */ /* 0x000fc800078e001a */
[----:B------:R0:W-:Y:S01]  /*4f70*/  STG.E.U16 desc[UR36][R8.64], R4 ;  /* 0x0000000408007986 */ /* 0x0001e2000c101524 */
[----:B------:R-:W-:Y:S05]  /*4f80*/  BRA `(.L_x_3499) ;  /* 0x0000000400ac7947 */ /* 0x000fea0003800000 */
.L_x_3511:
        /* <DEDUP_REMOVED lines=12> */
.L_x_3523:
        /* <DEDUP_REMOVED lines=16> */
.L_x_3526:
[----:B------:R-:W-:-:S04]  /*5150*/  LOP3.LUT R4, R4, 0x80000000, RZ, 0xc0, !PT ;  /* 0x8000000004047812 */ /* 0x000fc800078ec0ff */
[----:B------:R-:W-:-:S04]  /*5160*/  SHF.R.U32.HI R4, RZ, 0x18, R4 ;  /* 0x00000018ff047819 */ /* 0x000fc80000011604 */
[----:B------:R-:W-:-:S04]  /*5170*/  LOP3.LUT R3, R3, R4, RZ, 0xfc, !PT ;  /* 0x0000000403037212 */ /* 0x000fc800078efcff */
[----:B------:R-:W-:-:S07]  /*5180*/  PRMT R0, R3, 0x7610, R0 ;  /* 0x0000761003007816 */ /* 0x000fce0000000000 */
.L_x_3525:
[----:B------:R-:W-:Y:S05]  /*5190*/  BSYNC B0 ;  /* 0x0000000000007941 */ /* 0x000fea0003800000 */
.L_x_3524:
[----:B------:R0:W-:Y:S01]  /*51a0*/  STG.E.U8 desc[UR36][R8.64], R0 ;  /* 0x0000000008007986 */ /* 0x0001e2000c101124 */
[----:B------:R-:W-:Y:S01]  /*51b0*/  IMAD.MOV.U32 R25, RZ, RZ, R26 ;  /* 0x000000ffff197224 */ /* 0x000fe200078e001a */
[----:B------:R-:W-:Y:S06]  /*51c0*/  BRA `(.L_x_3499) ;  /* 0x00000004001c7947 */ /* 0x000fec0003800000 */
.L_x_3522:
        /* <DEDUP_REMOVED lines=16> */
.L_x_3529:
[----:B------:R-:W-:-:S04]  /*52d0*/  LOP3.LUT R4, R4, 0x80000000, RZ, 0xc0, !PT ;  /* 0x8000000004047812 */ /* 0x000fc800078ec0ff */
[----:B------:R-:W-:-:S04]  /*52e0*/  SHF.R.U32.HI R4, RZ, 0x18, R4 ;  /* 0x00000018ff047819 */ /* 0x000fc80000011604 */
[----:B------:R-:W-:-:S04]  /*52f0*/  LOP3.LUT R3, R3, R4, RZ, 0xfc, !PT ;  /* 0x0000000403037212 */ /* 0x000fc800078efcff */
[----:B------:R-:W-:-:S07]  /*5300*/  PRMT R0, R3, 0x7610, R0 ;  /* 0x0000761003007816 */ /* 0x000fce0000000000 */
.L_x_3528:
[----:B------:R-:W-:Y:S05]  /*5310*/  BSYNC B0 ;  /* 0x0000000000007941 */ /* 0x000fea0003800000 */
.L_x_3527:
[----:B------:R0:W-:Y:S01]  /*5320*/  STG.E.U8 desc[UR36][R8.64], R0 ;  /* 0x0000000008007986 */ /* 0x0001e2000c101124 */
[----:B------:R-:W-:Y:S01]  /*5330*/  IMAD.MOV.U32 R25, RZ, RZ, R26 ;  /* 0x000000ffff197224 */ /* 0x000fe200078e001a */
[----:B------:R-:W-:Y:S06]  /*5340*/  BRA `(.L_x_3499) ;  /* 0x0000000000bc7947 */ /* 0x000fec0003800000 */
.L_x_3521:
        /* <DEDUP_REMOVED lines=22> */
.L_x_3504:
        /* <DEDUP_REMOVED lines=16> */
.L_x_3532:
[----:B------:R-:W-:Y:S01]  /*55b0*/  IMAD.MOV.U32 R25, RZ, RZ, R26 ;  /* 0x000000ffff197224 */ /* 0x000fe200078e001a */
[----:B------:R-:W-:Y:S06]  /*55c0*/  BRA `(.L_x_3499) ;  /* 0x00000000001c7947 */ /* 0x000fec0003800000 */
.L_x_3531:
[----:B------:R-:W0:Y:S01]  /*55d0*/  F2I.U64.TRUNC R4, R4 ;  /* 0x0000000400047311 */ /* 0x000e22000020d800 */
[----:B------:R-:W-:Y:S01]  /*55e0*/  IMAD.MOV.U32 R25, RZ, RZ, R26 ;  /* 0x000000ffff197224 */ /* 0x000fe200078e001a */
[----:B0-----:R0:W-:Y:S01]  /*55f0*/  STG.E.64 desc[UR36][R8.64], R4 ;  /* 0x0000000408007986 */ /* 0x0011e2000c101b24 */
[----:B------:R-:W-:Y:S05]  /*5600*/  BRA `(.L_x_3499) ;  /* 0x00000000000c7947 */ /* 0x000fea0003800000 */
.L_x_3530:
[----:B------:R-:W0:Y:S01]  /*5610*/  F2I.FTZ.U32.TRUNC.NTZ R3, R4 ;  /* 0x0000000400037305 */ /* 0x000e22000021f000 */
[----:B------:R-:W-:Y:S01]  /*5620*/  IMAD.MOV.U32 R25, RZ, RZ, R26 ;  /* 0x000000ffff197224 */ /* 0x000fe200078e001a */
[----:B0-----:R1:W-:Y:S06]  /*5630*/  STG.E desc[UR36][R8.64], R3 ;  /* 0x0000000308007986 */ /* 0x0013ec000c101924 */
.L_x_3499:
[----:B------:R-:W-:Y:S05]  /*5640*/  BSYNC B6 ;  /* 0x0000000000067941 */ /* 0x000fea0003800000 */
.L_x_3498:
        /* <DEDUP_REMOVED lines=24> */
.L_x_3538:
[----:B------:R-:W0:Y:S02]  /*57d0*/  F2I.S64.TRUNC R18, R18 ;  /* 0x0000001200127311 */ /* 0x000e24000020d900 */
[----:B0-----:R-:W-:-:S05]  /*57e0*/  IMAD.MOV.U32 R3, RZ, RZ, R18 ;  /* 0x000000ffff037224 */ /* 0x001fca00078e0012 */
[----:B------:R0:W-:Y:S01]  /*57f0*/  STG.E.U8 desc[UR36][R8.64], R3 ;  /* 0x0000000308007986 */ /* 0x0001e2000c101124 */
[----:B------:R-:W-:Y:S05]  /*5800*/  BRA `(.L_x_3540) ;  /* 0x0000000c00407947 */ /* 0x000fea0003800000 */
.L_x_3537:
        /* <DEDUP_REMOVED lines=9> */
.L_x_3542:
[----:B------:R-:W0:Y:S02]  /*58a0*/  F2I.FTZ.TRUNC.NTZ R3, R18 ;  /* 0x0000001200037305 */ /* 0x000e24000021f100 */
[----:B0-----:R0:W-:Y:S01]  /*58b0*/  STG.E desc[UR36][R8.64], R3 ;  /* 0x0000000308007986 */ /* 0x0011e2000c101924 */
[----:B------:R-:W-:Y:S05]  /*58c0*/  BRA `(.L_x_3540) ;  /* 0x0000000c00107947 */ /* 0x000fea0003800000 */
.L_x_3541:
[----:B------:R-:W0:Y:S02]  /*58d0*/  F2I.FTZ.TRUNC.NTZ R3, R18 ;  /* 0x0000001200037305 */ /* 0x000e24000021f100 */
[----:B0-----:R0:W-:Y:S01]  /*58e0*/  STG.E.U16 desc[UR36][R8.64], R3 ;  /* 0x0000000308007986 */ /* 0x0011e2000c101524 */
[----:B------:R-:W-:Y:S05]  /*58f0*/  BRA `(.L_x_3540) ;  /* 0x0000000c00047947 */ /* 0x000fea0003800000 */
.L_x_3536:
        /* <DEDUP_REMOVED lines=8> */
.L_x_3544:
[----:B------:R-:W-:-:S05]  /*5980*/  F2FP.F16.F32.PACK_AB R18, RZ, R18 ;  /* 0x00000012ff12723e */ /* 0x000fca00000000ff */
[----:B------:R0:W-:Y:S01]  /*5990*/  STG.E.U16 desc[UR36][R8.64], R18 ;  /* 0x0000001208007986 */ /* 0x0001e2000c101524 */
[----:B------:R-:W-:Y:S05]  /*59a0*/  BRA `(.L_x_3540) ;  /* 0x0000000800d87947 */ /* 0x000fea0003800000 */
.L_x_3543:
        /* <DEDUP_REMOVED lines=9> */
.L_x_3546:
[----:B------:R-:W-:-:S04]  /*5a40*/  F2FP.F16.F32.PACK_AB R3, RZ, R18 ;  /* 0x00000012ff03723e */ /* 0x000fc800000000ff */
[----:B------:R-:W-:-:S05]  /*5a50*/  PRMT R3, R3, 0x5410, RZ ;  /* 0x0000541003037816 */ /* 0x000fca00000000ff */
[----:B------:R0:W-:Y:S01]  /*5a60*/  STG.E desc[UR36][R8.64], R3 ;  /* 0x0000000308007986 */ /* 0x0001e2000c101924 */
[----:B------:R-:W-:Y:S05]  /*5a70*/  BRA `(.L_x_3540) ;  /* 0x0000000800a47947 */ /* 0x000fea0003800000 */
.L_x_3545:
[----:B------:R-:W-:-:S06]  /*5a80*/  FMUL.FTZ R4, R18, 1 ;  /* 0x3f80000012047820 */ /* 0x000fcc0000410000 */
[----:B------:R-:W0:Y:S02]  /*5a90*/  F2F.F64.F32 R4, R4 ;  /* 0x0000000400047310 */ /* 0x000e240000201800 */
[----:B0-----:R0:W-:Y:S01]  /*5aa0*/  STG.E.64 desc[UR36][R8.64], R4 ;  /* 0x0000000408007986 */ /* 0x0011e2000c101b24 */
[----:B------:R-:W-:Y:S05]  /*5ab0*/  BRA `(.L_x_3540) ;  /* 0x0000000800947947 */ /* 0x000fea0003800000 */
.L_x_3535:
        /* <DEDUP_REMOVED lines=12> */
.L_x_3549:
[----:B------:R-:W-:Y:S01]  /*5b80*/  FMUL.FTZ R4, R18, 1 ;  /* 0x3f80000012047820 */ /* 0x000fe20000410000 */
[----:B------:R-:W-:-:S05]  /*5b90*/  CS2R R6, SRZ ;  /* 0x0000000000067805 */ /* 0x000fca000001ff00 */
[----:B------:R-:W0:Y:S02]  /*5ba0*/  F2F.F64.F32 R4, R4 ;  /* 0x0000000400047310 */ /* 0x000e240000201800 */
[----:B0-----:R0:W-:Y:S01]  /*5bb0*/  STG.E.128 desc[UR36][R8.64], R4 ;  /* 0x0000000408007986 */ /* 0x0011e2000c101d24 */
[----:B------:R-:W-:Y:S05]  /*5bc0*/  BRA `(.L_x_3540) ;  /* 0x0000000800507947 */ /* 0x000fea0003800000 */
.L_x_3548:
        /* <DEDUP_REMOVED lines=20> */
.L_x_3553:
[----:B------:R-:W-:Y:S05]  /*5d10*/  BSYNC B0 ;  /* 0x0000000000007941 */ /* 0x000fea0003800000 */
.L_x_3552:
[----:B------:R-:W-:-:S05]  /*5d20*/  LOP3.LUT R5, R0, R5, RZ, 0xfc, !PT ;  /* 0x0000000500057212 */ /* 0x000fca00078efcff */
[----:B------:R0:W-:Y:S01]  /*5d30*/  STG.E.U8 desc[UR36][R8.64], R5 ;  /* 0x0000000508007986 */ /* 0x0001e2000c101124 */
[----:B------:R-:W-:Y:S05]  /*5d40*/  BRA `(.L_x_3540) ;  /* 0x0000000400f07947 */ /* 0x000fea0003800000 */
.L_x_3551:
        /* <DEDUP_REMOVED lines=12> */
.L_x_3555:
[----:B------:R-:W-:Y:S01]  /*5e10*/  IMAD.MOV.U32 R0, RZ, RZ, 0x7f ;  /* 0x0000007fff007424 */ /* 0x000fe200078e00ff */
[----:B------:R-:W-:-:S04]  /*5e20*/  ISETP.GT.U32.AND P0, PT, R4, 0x7f800000, PT ;  /* 0x7f8000000400780c */ /* 0x000fc80003f04070 */
[----:B------:R-:W-:-:S09]  /*5e30*/  SEL R0, R0, 0x7c, P0 ;  /* 0x0000007c00007807 */ /* 0x000fd20000000000 */
.L_x_3556:
[----:B------:R-:W-:Y:S05]  /*5e40*/  BSYNC B0 ;  /* 0x0000000000007941 */ /* 0x000fea0003800000 */
.L_x_3554:
[----:B------:R-:W-:-:S04]  /*5e50*/  LOP3.LUT R18, R18, 0x80000000, RZ, 0xc0, !PT ;  /* 0x8000000012127812 */ /* 0x000fc800078ec0ff */
[----:B------:R-:W-:-:S04]  /*5e60*/  SHF.R.U32.HI R3, RZ, 0x18, R18 ;  /* 0x00000018ff037819 */ /* 0x000fc80000011612 */
[----:B------:R-:W-:-:S05]  /*5e70*/  LOP3.LUT R3, R0, R3, RZ, 0xfc, !PT ;  /* 0x0000000300037212 */ /* 0x000fca00078efcff */
[----:B------:R0:W-:Y:S01]  /*5e80*/  STG.E.U8 desc[UR36][R8.64], R3 ;  /* 0x0000000308007986 */ /* 0x0001e2000c101124 */
[----:B------:R-:W-:Y:S05]  /*5e90*/  BRA `(.L_x_3540) ;  /* 0x00000004009c7947 */ /* 0x000fea0003800000 */
.L_x_3550:
[----:B------:R-:W-:-:S05]  /*5ea0*/  F2FP.BF16.F32.PACK_AB R18, RZ, R18 ;  /* 0x00000012ff12723e */ /* 0x000fca00000010ff */
[----:B------:R0:W-:Y:S01]  /*5eb0*/  STG.E.U16 desc[UR36][R8.64], R18 ;  /* 0x0000001208007986 */ /* 0x0001e2000c101524 */
[----:B------:R-:W-:Y:S05]  /*5ec0*/  BRA `(.L_x_3540) ;  /* 0x0000000400907947 */ /* 0x000fea0003800000 */
.L_x_3547:
        /* <DEDUP_REMOVED lines=11> */
.L_x_3559:
        /* <DEDUP_REMOVED lines=16> */
.L_x_3562:
[----:B------:R-:W-:-:S04]  /*6080*/  LOP3.LUT R18, R18, 0x80000000, RZ, 0xc0, !PT ;  /* 0x8000000012127812 */ /* 0x000fc800078ec0ff */
[----:B------:R-:W-:-:S04]  /*6090*/  SHF.R.U32.HI R3, RZ, 0x18, R18 ;  /* 0x00000018ff037819 */ /* 0x000fc80000011612 */
[----:B------:R-:W-:-:S04]  /*60a0*/  LOP3.LUT R0, R0, R3, RZ, 0xfc, !PT ;  /* 0x0000000300007212 */ /* 0x000fc800078efcff */
[----:B------:R-:W-:-:S07]  /*60b0*/  PRMT R4, R0, 0x7610, R4 ;  /* 0x0000761000047816 */ /* 0x000fce0000000004 */
.L_x_3561:
[----:B------:R-:W-:Y:S05]  /*60c0*/  BSYNC B0 ;  /* 0x0000000000007941 */ /* 0x000fea0003800000 */
.L_x_3560:
[----:B------:R3:W-:Y:S01]  /*60d0*/  STG.E.U8 desc[UR36][R8.64], R4 ;  /* 0x0000000408007986 */ /* 0x0007e2000c101124 */
[----:B------:R-:W-:Y:S05]  /*60e0*/  BRA `(.L_x_3540) ;  /* 0x0000000400087947 */ /* 0x000fea0003800000 */
.L_x_3558:
        /* <DEDUP_REMOVED lines=16> */
.L_x_3565:
[----:B------:R-:W-:-:S04]  /*61f0*/  LOP3.LUT R18, R18, 0x80000000, RZ, 0xc0, !PT ;  /* 0x8000000012127812 */ /* 0x000fc800078ec0ff */
[----:B------:R-:W-:-:S04]  /*6200*/  SHF.R.U32.HI R3, RZ, 0x18, R18 ;  /* 0x00000018ff037819 */ /* 0x000fc80000011612 */
[----:B------:R-:W-:-:S04]  /*6210*/  LOP3.LUT R0, R0, R3, RZ, 0xfc, !PT ;  /* 0x0000000300007212 */ /* 0x000fc800078efcff */
[----:B------:R-:W-:-:S07]  /*6220*/  PRMT R4, R0, 0x7610, R4 ;  /* 0x0000761000047816 */ /* 0x000fce0000000004 */
.L_x_3564:
[----:B------:R-:W-:Y:S05]  /*6230*/  BSYNC B0 ;  /* 0x0000000000007941 */ /* 0x000fea0003800000 */
.L_x_3563:
[----:B------:R0:W-:Y:S01]  /*6240*/  STG.E.U8 desc[UR36][R8.64], R4 ;  /* 0x0000000408007986 */ /* 0x0001e2000c101124 */
[----:B------:R-:W-:Y:S05]  /*6250*/  BRA `(.L_x_3540) ;  /* 0x0000000000ac7947 */ /* 0x000fea0003800000 */
.L_x_3557:
        /* <DEDUP_REMOVED lines=21> */
.L_x_3539:
        /* <DEDUP_REMOVED lines=16> */
.L_x_3568:
[----:B------:R-:W-:Y:S05]  /*64b0*/  BRA `(.L_x_3540) ;  /* 0x0000000000147947 */ /* 0x000fea0003800000 */
.L_x_3567:
[----:B------:R-:W0:Y:S02]  /*64c0*/  F2I.U64.TRUNC R18, R18 ;  /* 0x0000001200127311 */ /* 0x000e24000020d800 */
[----:B0-----:R2:W-:Y:S01]  /*64d0*/  STG.E.64 desc[UR36][R8.64], R18 ;  /* 0x0000001208007986 */ /* 0x0015e2000c101b24 */
[----:B------:R-:W-:Y:S05]  /*64e0*/  BRA `(.L_x_3540) ;  /* 0x0000000000087947 */ /* 0x000fea0003800000 */
.L_x_3566:
[----:B------:R-:W0:Y:S02]  /*64f0*/  F2I.FTZ.U32.TRUNC.NTZ R3, R18 ;  /* 0x0000001200037305 */ /* 0x000e24000021f000 */
[----:B0-----:R0:W-:Y:S02]  /*6500*/  STG.E desc[UR36][R8.64], R3 ;  /* 0x0000000308007986 */ /* 0x0011e4000c101924 */
.L_x_3540:
        /* <DEDUP_REMOVED lines=24> */
.L_x_3572:
[----:B------:R-:W0:Y:S02]  /*6690*/  F2I.S64.TRUNC R22, R22 ;  /* 0x0000001600167311 */ /* 0x000e24000020d900 */
[----:B0-----:R-:W-:-:S05]  /*66a0*/  IMAD.MOV.U32 R3, RZ, RZ, R22 ;  /* 0x000000ffff037224 */ /* 0x001fca00078e0016 */
[----:B------:R3:W-:Y:S01]  /*66b0*/  STG.E.U8 desc[UR36][R8.64], R3 ;  /* 0x0000000308007986 */ /* 0x0007e2000c101124 */
[----:B------:R-:W-:Y:S05]  /*66c0*/  BRA `(.L_x_3574) ;  /* 0x0000000c00407947 */ /* 0x000fea0003800000 */
.L_x_3571:
        /* <DEDUP_REMOVED lines=9> */
.L_x_3576:
[----:B------:R-:W0:Y:S02]  /*6760*/  F2I.FTZ.TRUNC.NTZ R3, R22 ;  /* 0x0000001600037305 */ /* 0x000e24000021f100 */
[----:B0-----:R2:W-:Y:S01]  /*6770*/  STG.E desc[UR36][R8.64], R3 ;  /* 0x0000000308007986 */ /* 0x0015e2000c101924 */
[----:B------:R-:W-:Y:S05]  /*6780*/  BRA `(.L_x_3574) ;  /* 0x0000000c00107947 */ /* 0x000fea0003800000 */
.L_x_3575:
[----:B------:R-:W0:Y:S02]  /*6790*/  F2I.FTZ.TRUNC.NTZ R3, R22 ;  /* 0x0000001600037305 */ /* 0x000e24000021f100 */
[----:B0-----:R0:W-:Y:S01]  /*67a0*/  STG.E.U16 desc[UR36][R8.64], R3 ;  /* 0x0000000308007986 */ /* 0x0011e2000c101524 */
[----:B------:R-:W-:Y:S05]  /*67b0*/  BRA `(.L_x_3574) ;  /* 0x0000000c00047947 */ /* 0x000fea0003800000 */
.L_x_3570:
        /* <DEDUP_REMOVED lines=8> */
.L_x_3578:
[----:B------:R-:W-:-:S05]  /*6840*/  F2FP.F16.F32.PACK_AB R22, RZ, R22 ;  /* 0x00000016ff16723e */ /* 0x000fca00000000ff */
[----:B------:R0:W-:Y:S01]  /*6850*/  STG.E.U16 desc[UR36][R8.64], R22 ;  /* 0x0000001608007986 */ /* 0x0001e2000c101524 */
[----:B------:R-:W-:Y:S05]  /*6860*/  BRA `(.L_x_3574) ;  /* 0x0000000800d87947 */ /* 0x000fea0003800000 */
.L_x_3577:
        /* <DEDUP_REMOVED lines=9> */
.L_x_3580:
[----:B------:R-:W-:-:S04]  /*6900*/  F2FP.F16.F32.PACK_AB R3, RZ, R22 ;  /* 0x00000016ff03723e */ /* 0x000fc800000000ff */
[----:B------:R-:W-:-:S05]  /*6910*/  PRMT R3, R3, 0x5410, RZ ;  /* 0x0000541003037816 */ /* 0x000fca00000000ff */
[----:B------:R0:W-:Y:S01]  /*6920*/  STG.E desc[UR36][R8.64], R3 ;  /* 0x0000000308007986 */ /* 0x0001e2000c101924 */
[----:B------:R-:W-:Y:S05]  /*6930*/  BRA `(.L_x_3574) ;  /* 0x0000000800a47947 */ /* 0x000fea0003800000 */
.L_x_3579:
[----:B------:R-:W-:-:S06]  /*6940*/  FMUL.FTZ R4, R22, 1 ;  /* 0x3f80000016047820 */ /* 0x000fcc0000410000 */
[----:B------:R-:W0:Y:S02]  /*6950*/  F2F.F64.F32 R4, R4 ;  /* 0x0000000400047310 */ /* 0x000e240000201800 */
[----:B0-----:R0:W-:Y:S01]  /*6960*/  STG.E.64 desc[UR36][R8.64], R4 ;  /* 0x0000000408007986 */ /* 0x0011e2000c101b24 */
[----:B------:R-:W-:Y:S05]  /*6970*/  BRA `(.L_x_3574) ;  /* 0x0000000800947947 */ /* 0x000fea0003800000 */
.L_x_3569:
        /* <DEDUP_REMOVED lines=12> */
.L_x_3583:
[----:B------:R-:W-:Y:S01]  /*6a40*/  FMUL.FTZ R4, R22, 1 ;  /* 0x3f80000016047820 */ /* 0x000fe20000410000 */
[----:B------:R-:W-:-:S05]  /*6a50*/  CS2R R6, SRZ ;  /* 0x0000000000067805 */ /* 0x000fca000001ff00 */
[----:B------:R-:W0:Y:S02]  /*6a60*/  F2F.F64.F32 R4, R4 ;  /* 0x0000000400047310 */ /* 0x000e240000201800 */
[----:B0-----:R0:W-:Y:S01]  /*6a70*/  STG.E.128 desc[UR36][R8.64], R4 ;  /* 0x0000000408007986 */ /* 0x0011e2000c101d24 */
[----:B------:R-:W-:Y:S05]  /*6a80*/  BRA `(.L_x_3574) ;  /* 0x0000000800507947 */ /* 0x000fea0003800000 */
.L_x_3582:
        /* <DEDUP_REMOVED lines=20> */
.L_x_3587:
[----:B------:R-:W-:Y:S05]  /*6bd0*/  BSYNC B0 ;  /* 0x0000000000007941 */ /* 0x000fea0003800000 */
.L_x_3586:
[----:B------:R-:W-:-:S05]  /*6be0*/  LOP3.LUT R5, R0, R5, RZ, 0xfc, !PT ;  /* 0x0000000500057212 */ /* 0x000fca00078efcff */
[----:B------:R0:W-:Y:S01]  /*6bf0*/  STG.E.U8 desc[UR36][R8.64], R5 ;  /* 0x0000000508007986 */ /* 0x0001e2000c101124 */
[----:B------:R-:W-:Y:S05]  /*6c00*/  BRA `(.L_x_3574) ;  /* 0x0000000400f07947 */ /* 0x000fea0003800000 */
.L_x_3585:
        /* <DEDUP_REMOVED lines=12> */
.L_x_3589:
[----:B------:R-:W-:Y:S01]  /*6cd0*/  IMAD.MOV.U32 R0, RZ, RZ, 0x7f ;  /* 0x0000007fff007424 */ /* 0x000fe200078e00ff */
[----:B------:R-:W-:-:S04]  /*6ce0*/  ISETP.GT.U32.AND P0, PT, R4, 0x7f800000, PT ;  /* 0x7f8000000400780c */ /* 0x000fc80003f04070 */
[----:B------:R-:W-:-:S09]  /*6cf0*/  SEL R0, R0, 0x7c, P0 ;  /* 0x0000007c00007807 */ /* 0x000fd20000000000 */
.L_x_3590:
[----:B------:R-:W-:Y:S05]  /*6d00*/  BSYNC B0 ;  /* 0x0000000000007941 */ /* 0x000fea0003800000 */
.L_x_3588:
[----:B------:R-:W-:-:S04]  /*6d10*/  LOP3.LUT R22, R22, 0x80000000, RZ, 0xc0, !PT ;  /* 0x8000000016167812 */ /* 0x000fc800078ec0ff */
[----:B------:R-:W-:-:S04]  /*6d20*/  SHF.R.U32.HI R3, RZ, 0x18, R22 ;  /* 0x00000018ff037819 */ /* 0x000fc80000011616 */
[----:B------:R-:W-:-:S05]  /*6d30*/  LOP3.LUT R3, R0, R3, RZ, 0xfc, !PT ;  /* 0x0000000300037212 */ /* 0x000fca00078efcff */
[----:B------:R0:W-:Y:S01]  /*6d40*/  STG.E.U8 desc[UR36][R8.64], R3 ;  /* 0x0000000308007986 */ /* 0x0001e2000c101124 */
[----:B------:R-:W-:Y:S05]  /*6d50*/  BRA `(.L_x_3574) ;  /* 0x00000004009c7947 */ /* 0x000fea0003800000 */
.L_x_3584:
[----:B------:R-:W-:-:S05]  /*6d60*/  F2FP.BF16.F32.PACK_AB R22, RZ, R22 ;  /* 0x00000016ff16723e */ /* 0x000fca00000010ff */
[----:B------:R0:W-:Y:S01]  /*6d70*/  STG.E.U16 desc[UR36][R8.64], R22 ;  /* 0x0000001608007986 */ /* 0x0001e2000c101524 */
[----:B------:R-:W-:Y:S05]  /*6d80*/  BRA `(.L_x_3574) ;  /* 0x0000000400907947 */ /* 0x000fea0003800000 */
.L_x_3581:
        /* <DEDUP_REMOVED lines=11> */
.L_x_3593:
        /* <DEDUP_REMOVED lines=16> */
.L_x_3596:
[----:B------:R-:W-:-:S04]  /*6f40*/  LOP3.LUT R22, R22, 0x80000000, RZ, 0xc0, !PT ;  /* 0x8000000016167812 */ /* 0x000fc800078ec0ff */
[----:B------:R-:W-:-:S04]  /*6f50*/  SHF.R.U32.HI R3, RZ, 0x18, R22 ;  /* 0x00000018ff037819 */ /* 0x000fc80000011616 */
[----:B------:R-:W-:-:S04]  /*6f60*/  LOP3.LUT R0, R0, R3, RZ, 0xfc, !PT ;  /* 0x0000000300007212 */ /* 0x000fc800078efcff */
[----:B------:R-:W-:-:S07]  /*6f70*/  PRMT R4, R0, 0x7610, R4 ;  /* 0x0000761000047816 */ /* 0x000fce0000000004 */
.L_x_3595:
[----:B------:R-:W-:Y:S05]  /*6f80*/  BSYNC B0 ;  /* 0x0000000000007941 */ /* 0x000fea0003800000 */
.L_x_3594:
[----:B------:R0:W-:Y:S01]  /*6f90*/  STG.E.U8 desc[UR36][R8.64], R4 ;  /* 0x0000000408007986 */ /* 0x0001e2000c101124 */
[----:B------:R-:W-:Y:S05]  /*6fa0*/  BRA `(.L_x_3574) ;  /* 0x0000000400087947 */ /* 0x000fea0003800000 */
.L_x_3592:
        /* <DEDUP_REMOVED lines=16> */
.L_x_3599:
[----:B------:R-:W-:-:S04]  /*70b0*/  LOP3.LUT R22, R22, 0x80000000, RZ, 0xc0, !PT ;  /* 0x8000000016167812 */ /* 0x000fc800078ec0ff */
[----:B------:R-:W-:-:S04]  /*70c0*/  SHF.R.U32.HI R3, RZ, 0x18, R22 ;  /* 0x00000018ff037819 */ /* 0x000fc80000011616 */
[----:B------:R-:W-:-:S04]  /*70d0*/  LOP3.LUT R0, R0, R3, RZ, 0xfc, !PT ;  /* 0x0000000300007212 */ /* 0x000fc800078efcff */
[----:B------:R-:W-:-:S07]  /*70e0*/  PRMT R4, R0, 0x7610, R4 ;  /* 0x0000761000047816 */ /* 0x000fce0000000004 */
.L_x_3598:
[----:B------:R-:W-:Y:S05]  /*70f0*/  BSYNC B0 ;  /* 0x0000000000007941 */ /* 0x000fea0003800000 */
.L_x_3597:
[----:B------:R0:W-:Y:S01]  /*7100*/  STG.E.U8 desc[UR36][R8.64], R4 ;  /* 0x0000000408007986 */ /* 0x0001e2000c101124 */
[----:B------:R-:W-:Y:S05]  /*7110*/  BRA `(.L_x_3574) ;  /* 0x0000000000ac7947 */ /* 0x000fea0003800000 */
.L_x_3591:
        /* <DEDUP_REMOVED lines=21> */
.L_x_3573:
        /* <DEDUP_REMOVED lines=16> */
.L_x_3602:
[----:B------:R-:W-:Y:S05]  /*7370*/  BRA `(.L_x_3574) ;  /* 0x0000000000147947 */ /* 0x000fea0003800000 */
.L_x_3601:
[----:B------:R-:W0:Y:S02]  /*7380*/  F2I.U64.TRUNC R22, R22 ;  /* 0x0000001600167311 */ /* 0x000e24000020d800 */
[----:B0-----:R0:W-:Y:S01]  /*7390*/  STG.E.64 desc[UR36][R8.64], R22 ;  /* 0x0000001608007986 */ /* 0x0011e2000c101b24 */
[----:B------:R-:W-:Y:S05]  /*73a0*/  BRA `(.L_x_3574) ;  /* 0x0000000000087947 */ /* 0x000fea0003800000 */
.L_x_3600:
[----:B------:R-:W0:Y:S02]  /*73b0*/  F2I.FTZ.U32.TRUNC.NTZ R3, R22 ;  /* 0x0000001600037305 */ /* 0x000e24000021f000 */
[----:B0-----:R0:W-:Y:S02]  /*73c0*/  STG.E desc[UR36][R8.64], R3 ;  /* 0x0000000308007986 */ /* 0x0011e4000c101924 */
.L_x_3574:
[----:B------:R-:W-:-:S07]  /*73d0*/  VIADD R25, R25, 0x80 ;  /* 0x0000008019197836 */ /* 0x000fce0000000000 */
.L_x_3534:
[----:B------:R-:W-:Y:S05]  /*73e0*/  BSYNC B6 ;  /* 0x0000000000067941 */ /* 0x000fea0003800000 */
.L_x_3533:
        /* <DEDUP_REMOVED lines=22> */
.L_x_3606:
[----:B----4-:R-:W0:Y:S02]  /*7550*/  F2I.S64.TRUNC R24, R24 ;  /* 0x0000001800187311 */ /* 0x010e24000020d900 */
[----:B0-----:R-:W-:-:S05]  /*7560*/  IMAD.MOV.U32 R5, RZ, RZ, R24 ;  /* 0x000000ffff057224 */ /* 0x001fca00078e0018 */
[----:B------:R-:W-:Y:S01]  /*7570*/  STG.E.U8 desc[UR36][R2.64], R5 ;  /* 0x0000000502007986 */ /* 0x000fe2000c101124 */
[----:B------:R-:W-:Y:S05]  /*7580*/  EXIT ;  /* 0x000000000000794d */ /* 0x000fea0003800000 */
.L_x_3605:
        /* <DEDUP_REMOVED lines=9> */
.L_x_3609:
[----:B----4-:R-:W0:Y:S02]  /*7620*/  F2I.FTZ.TRUNC.NTZ R5, R24 ;  /* 0x0000001800057305 */ /* 0x010e24000021f100 */
[----:B0-----:R-:W-:Y:S01]  /*7630*/  STG.E desc[UR36][R2.64], R5 ;  /* 0x0000000502007986 */ /* 0x001fe2000c101924 */
[----:B------:R-:W-:Y:S05]  /*7640*/  EXIT ;  /* 0x000000000000794d */ /* 0x000fea0003800000 */
.L_x_3608:
[----:B----4-:R-:W0:Y:S02]  /*7650*/  F2I.FTZ.TRUNC.NTZ R5, R24 ;  /* 0x0000001800057305 */ /* 0x010e24000021f100 */
[----:B0-----:R-:W-:Y:S01]  /*7660*/  STG.E.U16 desc[UR36][R2.64], R5 ;  /* 0x0000000502007986 */ /* 0x001fe2000c101524 */
[----:B------:R-:W-:Y:S05]  /*7670*/  EXIT ;  /* 0x000000000000794d */ /* 0x000fea0003800000 */
.L_x_3604:
        /* <DEDUP_REMOVED lines=8> */
.L_x_3611:
[----:B----4-:R-:W-:-:S05]  /*7700*/  F2FP.F16.F32.PACK_AB R24, RZ, R24 ;  /* 0x00000018ff18723e */ /* 0x010fca00000000ff */
[----:B------:R-:W-:Y:S01]  /*7710*/  STG.E.U16 desc[UR36][R2.64], R24 ;  /* 0x0000001802007986 */ /* 0x000fe2000c101524 */
[----:B------:R-:W-:Y:S05]  /*7720*/  EXIT ;  /* 0x000000000000794d */ /* 0x000fea0003800000 */
.L_x_3610:
        /* <DEDUP_REMOVED lines=9> */
.L_x_3613:
[----:B----4-:R-:W-:-:S04]  /*77c0*/  F2FP.F16.F32.PACK_AB R5, RZ, R24 ;  /* 0x00000018ff05723e */ /* 0x010fc800000000ff */
[----:B------:R-:W-:-:S05]  /*77d0*/  PRMT R5, R5, 0x5410, RZ ;  /* 0x0000541005057816 */ /* 0x000fca00000000ff */
[----:B------:R-:W-:Y:S01]  /*77e0*/  STG.E desc[UR36][R2.64], R5 ;  /* 0x0000000502007986 */ /* 0x000fe2000c101924 */
[----:B------:R-:W-:Y:S05]  /*77f0*/  EXIT ;  /* 0x000000000000794d */ /* 0x000fea0003800000 */
.L_x_3612:
[----:B----4-:R-:W-:-:S06]  /*7800*/  FMUL.FTZ R4, R24, 1 ;  /* 0x3f80000018047820 */ /* 0x010fcc0000410000 */
[----:B------:R-:W0:Y:S02]  /*7810*/  F2F.F64.F32 R4, R4 ;  /* 0x0000000400047310 */ /* 0x000e240000201800 */
[----:B0-----:R-:W-:Y:S01]  /*7820*/  STG.E.64 desc[UR36][R2.64], R4 ;  /* 0x0000000402007986 */ /* 0x001fe2000c101b24 */
[----:B------:R-:W-:Y:S05]  /*7830*/  EXIT ;  /* 0x000000000000794d */ /* 0x000fea0003800000 */
.L_x_3603:
        /* <DEDUP_REMOVED lines=12> */
.L_x_3616:
[----:B----4-:R-:W-:Y:S01]  /*7900*/  FMUL.FTZ R4, R24, 1 ;  /* 0x3f80000018047820 */ /* 0x010fe20000410000 */
[----:B------:R-:W-:-:S05]  /*7910*/  CS2R R6, SRZ ;  /* 0x0000000000067805 */ /* 0x000fca000001ff00 */
[----:B------:R-:W0:Y:S02]  /*7920*/  F2F.F64.F32 R4, R4 ;  /* 0x0000000400047310 */ /* 0x000e240000201800 */
[----:B0-----:R-:W-:Y:S01]  /*7930*/  STG.E.128 desc[UR36][R2.64], R4 ;  /* 0x0000000402007986 */ /* 0x001fe2000c101d24 */
[----:B------:R-:W-:Y:S05]  /*7940*/  EXIT ;  /* 0x000000000000794d */ /* 0x000fea0003800000 */
.L_x_3615:
        /* <DEDUP_REMOVED lines=20> */
.L_x_3620:
[----:B------:R-:W-:Y:S05]  /*7a90*/  BSYNC B0 ;  /* 0x0000000000007941 */ /* 0x000fea0003800000 */
.L_x_3619:
[----:B------:R-:W-:-:S05]  /*7aa0*/  LOP3.LUT R7, R0, R7, RZ, 0xfc, !PT ;  /* 0x0000000700077212 */ /* 0x000fca00078efcff */
[----:B------:R-:W-:Y:S01]  /*7ab0*/  STG.E.U8 desc[UR36][R2.64], R7 ;  /* 0x0000000702007986 */ /* 0x000fe2000c101124 */
[----:B------:R-:W-:Y:S05]  /*7ac0*/  EXIT ;  /* 0x000000000000794d */ /* 0x000fea0003800000 */
.L_x_3618:
        /* <DEDUP_REMOVED lines=12> */
.L_x_3622:
[----:B------:R-:W-:Y:S01]  /*7b90*/  IMAD.MOV.U32 R0, RZ, RZ, 0x7f ;  /* 0x0000007fff007424 */ /* 0x000fe200078e00ff */
[----:B------:R-:W-:-:S04]  /*7ba0*/  ISETP.GT.U32.AND P0, PT, R4, 0x7f800000, PT ;  /* 0x7f8000000400780c */ /* 0x000fc80003f04070 */
[----:B------:R-:W-:-:S09]  /*7bb0*/  SEL R0, R0, 0x7c, P0 ;  /* 0x0000007c00007807 */ /* 0x000fd20000000000 */
.L_x_3623:
[----:B------:R-:W-:Y:S05]  /*7bc0*/  BSYNC B0 ;  /* 0x0000000000007941 */ /* 0x000fea0003800000 */
.L_x_3621:
[----:B------:R-:W-:-:S04]  /*7bd0*/  LOP3.LUT R24, R24, 0x80000000, RZ, 0xc0, !PT ;  /* 0x8000000018187812 */ /* 0x000fc800078ec0ff */
[----:B------:R-:W-:-:S04]  /*7be0*/  SHF.R.U32.HI R5, RZ, 0x18, R24 ;  /* 0x00000018ff057819 */ /* 0x000fc80000011618 */
[----:B------:R-:W-:-:S05]  /*7bf0*/  LOP3.LUT R5, R0, R5, RZ, 0xfc, !PT ;  /* 0x0000000500057212 */ /* 0x000fca00078efcff */
[----:B------:R-:W-:Y:S01]  /*7c00*/  STG.E.U8 desc[UR36][R2.64], R5 ;  /* 0x0000000502007986 */ /* 0x000fe2000c101124 */
[----:B------:R-:W-:Y:S05]  /*7c10*/  EXIT ;  /* 0x000000000000794d */ /* 0x000fea0003800000 */
.L_x_3617:
[----:B----4-:R-:W-:-:S05]  /*7c20*/  F2FP.BF16.F32.PACK_AB R24, RZ, R24 ;  /* 0x00000018ff18723e */ /* 0x010fca00000010ff */
[----:B------:R-:W-:Y:S01]  /*7c30*/  STG.E.U16 desc[UR36][R2.64], R24 ;  /* 0x0000001802007986 */ /* 0x000fe2000c101524 */
[----:B------:R-:W-:Y:S05]  /*7c40*/  EXIT ;  /* 0x000000000000794d */ /* 0x000fea0003800000 */
.L_x_3614:
        /* <DEDUP_REMOVED lines=11> */
.L_x_3626:
        /* <DEDUP_REMOVED lines=16> */
.L_x_3629:
[----:B------:R-:W-:-:S04]  /*7e00*/  LOP3.LUT R24, R24, 0x80000000, RZ, 0xc0, !PT ;  /* 0x8000000018187812 */ /* 0x000fc800078ec0ff */
[----:B------:R-:W-:-:S04]  /*7e10*/  SHF.R.U32.HI R5, RZ, 0x18, R24 ;  /* 0x00000018ff057819 */ /* 0x000fc80000011618 */
[----:B------:R-:W-:-:S04]  /*7e20*/  LOP3.LUT R4, R4, R5, RZ, 0xfc, !PT ;  /* 0x0000000504047212 */ /* 0x000fc800078efcff */
[----:B------:R-:W-:-:S07]  /*7e30*/  PRMT R0, R4, 0x7610, R0 ;  /* 0x0000761004007816 */ /* 0x000fce0000000000 */
.L_x_3628:
[----:B------:R-:W-:Y:S05]  /*7e40*/  BSYNC B0 ;  /* 0x0000000000007941 */ /* 0x000fea0003800000 */
.L_x_3627:
[----:B------:R-:W-:Y:S01]  /*7e50*/  STG.E.U8 desc[UR36][R2.64], R0 ;  /* 0x0000000002007986 */ /* 0x000fe2000c101124 */
[----:B------:R-:W-:Y:S05]  /*7e60*/  EXIT ;  /* 0x000000000000794d */ /* 0x000fea0003800000 */
.L_x_3625:
        /* <DEDUP_REMOVED lines=16> */
.L_x_3632:
[----:B------:R-:W-:-:S04]  /*7f70*/  LOP3.LUT R24, R24, 0x80000000, RZ, 0xc0, !PT ;  /* 0x8000000018187812 */ /* 0x000fc800078ec0ff */
[----:B------:R-:W-:-:S04]  /*7f80*/  SHF.R.U32.HI R5, RZ, 0x18, R24 ;  /* 0x00000018ff057819 */ /* 0x000fc80000011618 */
[----:B------:R-:W-:-:S04]  /*7f90*/  LOP3.LUT R4, R4, R5, RZ, 0xfc, !PT ;  /* 0x0000000504047212 */ /* 0x000fc800078efcff */
[----:B------:R-:W-:-:S07]  /*7fa0*/  PRMT R0, R4, 0x7610, R0 ;  /* 0x0000761004007816 */ /* 0x000fce0000000000 */
.L_x_3631:
[----:B------:R-:W-:Y:S05]  /*7fb0*/  BSYNC B0 ;  /* 0x0000000000007941 */ /* 0x000fea0003800000 */
.L_x_3630:
[----:B------:R-:W-:Y:S01]  /*7fc0*/  STG.E.U8 desc[UR36][R2.64], R0 ;  /* 0x0000000002007986 */ /* 0x000fe2000c101124 */
[----:B------:R-:W-:Y:S05]  /*7fd0*/  EXIT ;  /* 0x000000000000794d */ /* 0x000fea0003800000 */
.L_x_3624:
        /* <DEDUP_REMOVED lines=21> */
.L_x_3607:
        /* <DEDUP_REMOVED lines=16> */
.L_x_3635:
[----:B------:R-:W-:Y:S05]  /*8230*/  EXIT ;  /* 0x000000000000794d */ /* 0x000fea0003800000 */
.L_x_3634:
[----:B----4-:R-:W0:Y:S02]  /*8240*/  F2I.U64.TRUNC R24, R24 ;  /* 0x0000001800187311 */ /* 0x010e24000020d800 */
[----:B0-----:R-:W-:Y:S01]  /*8250*/  STG.E.64 desc[UR36][R2.64], R24 ;  /* 0x0000001802007986 */ /* 0x001fe2000c101b24 */
[----:B------:R-:W-:Y:S05]  /*8260*/  EXIT ;  /* 0x000000000000794d */ /* 0x000fea0003800000 */
.L_x_3633:
[----:B----4-:R-:W0:Y:S02]  /*8270*/  F2I.FTZ.U32.TRUNC.NTZ R5, R24 ;  /* 0x0000001800057305 */ /* 0x010e24000021f000 */
[----:B0-----:R-:W-:Y:S01]  /*8280*/  STG.E desc[UR36][R2.64], R5 ;  /* 0x0000000502007986 */ /* 0x001fe2000c101924 */
[----:B------:R-:W-:Y:S05]  /*8290*/  EXIT ;  /* 0x000000000000794d */ /* 0x000fea0003800000 */
.L_x_3636:
        /* <DEDUP_REMOVED lines=14> */
.L_x_28334:


//--------------------- .text._ZN2at6native18elementwise_kernelILi128ELi2EZNS0_22gpu_kernel_impl_nocastIZZZNS0_49_GLOBAL__N__b919a28f_16_Normalization_cu_5c38458722batch_norm_calc_invstdERKNS_6TensorES6_dENKUlvE_clEvENKUlvE1_clEvEUlN3c104HalfEE_EEvRNS_18TensorIteratorBaseERKT_EUliE_EEviT1_ --------------------------
	.section	.text._ZN2at6native18elementwise_kernelILi128ELi2EZNS0_22gpu_kernel_impl_nocastIZZZNS0_49_GLOBAL__N__b919a28f_16_Normalization_cu_5c38458722batch_norm_calc_invstdERKNS_6TensorES6_dENKUlvE_clEvENKUlvE1_clEvEUlN3c104HalfEE_EEvRNS_18TensorIteratorBaseERKT_EUliE_EEviT1_,"ax",@progbits
	.align	128
        .global         _ZN2at6native18elementwise_kernelILi128ELi2EZNS0_22gpu_kernel_impl_nocastIZZZNS0_49_GLOBAL__N__b919a28f_16_Normalization_cu_5c38458722batch_norm_calc_invstdERKNS_6TensorES6_dENKUlvE_clEvENKUlvE1_clEvEUlN3c104HalfEE_EEvRNS_18TensorIteratorBaseERKT_EUliE_EEviT1_
        .type           _ZN2at6native18elementwise_kernelILi128ELi2EZNS0_22gpu_kernel_impl_nocastIZZZNS0_49_GLOBAL__N__b919a28f_16_Normalization_cu_5c38458722batch_norm_calc_invstdERKNS_6TensorES6_dENKUlvE_clEvENKUlvE1_clEvEUlN3c104HalfEE_EEvRNS_18TensorIteratorBaseERKT_EUliE_EEviT1_,@function
        .size           _ZN2at6native18elementwise_kernelILi128ELi2EZNS0_22gpu_kernel_impl_nocastIZZZNS0_49_GLOBAL__N__b919a28f_16_Normalization_cu_5c38458722batch_norm_calc_invstdERKNS_6TensorES6_dENKUlvE_clEvENKUlvE1_clEvEUlN3c104HalfEE_EEvRNS_18TensorIteratorBaseERKT_EUliE_EEviT1_,(.L_x_28335 - _ZN2at6native18elementwise_kernelILi128ELi2EZNS0_22gpu_kernel_impl_nocastIZZZNS0_49_GLOBAL__N__b919a28f_16_Normalization_cu_5c38458722batch_norm_calc_invstdERKNS_6TensorES6_dENKUlvE_clEvENKUlvE1_clEvEUlN3c104HalfEE_EEvRNS_18TensorIteratorBaseERKT_EUliE_EEviT1_)
        .other          _ZN2at6native18elementwise_kernelILi128ELi2EZNS0_22gpu_kernel_impl_nocastIZZZNS0_49_GLOBAL__N__b919a28f_16_Normalization_cu_5c38458722batch_norm_calc_invstdERKNS_6TensorES6_dENKUlvE_clEvENKUlvE1_clEvEUlN3c104HalfEE_EEvRNS_18TensorIteratorBaseERKT_EUliE_EEviT1_,@"STO_CUDA_ENTRY STV_DEFAULT"
_ZN2at6native18elementwise_kernelILi128ELi2EZNS0_22gpu_kernel_impl_nocastIZZZNS0_49_GLOBAL__N__b919a28f_16_Normalization_cu_5c38458722batch_norm_calc_invstdERKNS_6TensorES6_dENKUlvE_clEvENKUlvE1_clEvEUlN3c104HalfEE_EEvRNS_18TensorIteratorBaseERKT_EUliE_EEviT1_:
.text._ZN2at6native18elementwise_kernelILi128ELi2EZNS0_22gpu_kernel_impl_nocastIZZZNS0_49_GLOBAL__N__b919a28f_16_Normalization_cu_5c38458722batch_norm_calc_invstdERKNS_6TensorES6_dENKUlvE_clEvENKUlvE1_clEvEUlN3c104HalfEE_EEvRNS_18TensorIteratorBaseERKT_EUliE_EEviT1_:
        /* <DEDUP_REMOVED lines=312> */
.L_x_3639:
[----:B------:R-:W-:Y:S01]  /*1380*/  ULDC.64 UR8, c[0x0][0x418] ;  /* 0x0001060000087ab9 */ /* 0x000fe20000000a00 */
[----:B------:R-:W-:Y:S01]  /*1390*/  ULDC UR7, c[0x0][0x420] ;  /* 0x0001080000077ab9 */ /* 0x000fe20000000800 */
[----:B------:R-:W-:-:S04]  /*13a0*/  IADD3 R4, P0, R2, UR8, RZ ;  /* 0x0000000802047c10 */ /* 0x000fc8000ff1e0ff */
[----:B------:R-:W-:Y:S01]  /*13b0*/  IADD3.X R5, RZ, UR9, RZ, P0, !PT ;  /* 0x00000009ff057c10 */ /* 0x000fe200087fe4ff */
[----:B------:R-:W-:-:S04]  /*13c0*/  ULDC.64 UR8, c[0x0][0x410] ;  /* 0x0001040000087ab9 */ /* 0x000fc80000000a00 */
[----:B------:R-:W2:Y:S01]  /*13d0*/  LDG.E.U16 R4, desc[UR4][R4.64] ;  /* 0x0000000404047981 */ /* 0x000ea2000c1e1500 */
[----:B------:R-:W-:Y:S02]  /*13e0*/  VIADD R7, R0, 0x80 ;  /* 0x0000008000077836 */ /* 0x000fe40000000000 */
[----:B--2---:R-:W-:-:S05]  /*13f0*/  HADD2.F32 R2, -RZ, R4.H0_H0 ;  /* 0x20000004ff027230 */ /* 0x004fca0000004100 */
[----:B------:R-:W-:Y:S01]  /*1400*/  FADD.FTZ R6, R2, UR7 ;  /* 0x0000000702067e21 */ /* 0x000fe20008010000 */
[----:B------:R-:W-:-:S03]  /*1410*/  IADD3 R2, P0, R3, UR8, RZ ;  /* 0x0000000803027c10 */ /* 0x000fc6000ff1e0ff */
[----:B------:R-:W0:Y:S01]  /*1420*/  MUFU.RSQ R9, R6 ;  /* 0x0000000600097308 */ /* 0x000e220000001400 */
[----:B------:R-:W-:-:S05]  /*1430*/  IADD3.X R3, RZ, UR9, RZ, P0, !PT ;  /* 0x00000009ff037c10 */ /* 0x000fca00087fe4ff */
[----:B0-----:R0:W-:Y:S04]  /*1440*/  STG.E desc[UR4][R2.64], R9 ;  /* 0x0000000902007986 */ /* 0x0011e8000c101904 */
.L_x_3638:
[----:B------:R-:W-:Y:S05]  /*1450*/  BSYNC B0 ;  /* 0x0000000000007941 */ /* 0x000fea0003800000 */
.L_x_3637:
[----:B------:R-:W-:-:S13]  /*1460*/  ISETP.GE.AND P0, PT, R7, UR6, PT ;  /* 0x0000000607007c0c */ /* 0x000fda000bf06270 */
[----:B------:R-:W-:Y:S05]  /*1470*/  @P0 EXIT ;  /* 0x000000000000094d */ /* 0x000fea0003800000 */
[----:B------:R-:W1:Y:S01]  /*1480*/  LDC R8, c[0x0][0x218] ;  /* 0x00008600ff087b82 */ /* 0x000e620000000800 */
[----:B------:R-:W-:Y:S01]  /*1490*/  HFMA2.MMA R0, -RZ, RZ, 0, 0 ;  /* 0x00000000ff007435 */ /* 0x000fe200000001ff */
[----:B0-----:R-:W-:Y:S02]  /*14a0*/  MOV R3, RZ ;  /* 0x000000ff00037202 */ /* 0x001fe40000000f00 */
        /* <DEDUP_REMOVED lines=290> */
[----:B------:R-:W-:-:S04]  /*26d0*/  IMAD R4, R4, UR8, R5 ;  /* 0x0000000804047c24 */ /* 0x000fc8000f8e0205 */
[C---:B------:R-:W-:Y:S02]  /*26e0*/  IMAD R3, R4.reuse, UR6, R3 ;  /* 0x0000000604037c24 */ /* 0x040fe4000f8e0203 */
[----:B------:R-:W-:Y:S01]  /*26f0*/  IMAD R0, R4, UR7, R0 ;  /* 0x0000000704007c24 */ /* 0x000fe2000f8e0200 */
[----:B------:R-:W2:Y:S01]  /*2700*/  @P0 LDC.64 R12, c[0x0][0x408] ;  /* 0x00010200ff0c0b82 */ /* 0x000ea20000000a00 */
[----:B0-----:R-:W-:-:S05]  /*2710*/  @P0 IMAD.HI.U32 R2, R7, R8, R6 ;  /* 0x0000000807020227 */ /* 0x001fca00078e0006 */
[----:B------:R-:W-:-:S04]  /*2720*/  @P0 SHF.R.U32.HI R2, RZ, R9, R2 ;  /* 0x00000009ff020219 */ /* 0x000fc80000011602 */
[----:B------:R-:W-:-:S05]  /*2730*/  @P0 IADD3 R6, -R2, RZ, RZ ;  /* 0x000000ff02060210 */ /* 0x000fca0007ffe1ff */
[----:B-1----:R-:W-:-:S04]  /*2740*/  @P0 IMAD R6, R11, R6, R7 ;  /* 0x000000060b060224 */ /* 0x002fc800078e0207 */
[C---:B--2---:R-:W-:Y:S02]  /*2750*/  @P0 IMAD R3, R6.reuse, R12, R3 ;  /* 0x0000000c06030224 */ /* 0x044fe400078e0203 */
[----:B------:R-:W-:-:S07]  /*2760*/  @P0 IMAD R0, R6, R13, R0 ;  /* 0x0000000d06000224 */ /* 0x000fce00078e0200 */
.L_x_3640:
[----:B------:R-:W-:Y:S02]  /*2770*/  ULDC.64 UR6, c[0x0][0x418] ;  /* 0x0001060000067ab9 */ /* 0x000fe40000000a00 */
[----:B------:R-:W-:Y:S01]  /*2780*/  IADD3 R4, P0, R0, UR6, RZ ;  /* 0x0000000600047c10 */ /* 0x000fe2000ff1e0ff */
[----:B------:R-:W-:-:S03]  /*2790*/  ULDC UR6, c[0x0][0x420] ;  /* 0x0001080000067ab9 */ /* 0x000fc60000000800 */
[----:B------:R-:W-:-:S05]  /*27a0*/  IADD3.X R5, RZ, UR7, RZ, P0, !PT ;  /* 0x00000007ff057c10 */ /* 0x000fca00087fe4ff */
[----:B------:R-:W2:Y:S02]  /*27b0*/  LDG.E.U16 R4, desc[UR4][R4.64] ;  /* 0x0000000404047981 */ /* 0x000ea4000c1e1500 */
[----:B--2---:R-:W-:-:S05]  /*27c0*/  HADD2.F32 R0, -RZ, R4.H0_H0 ;  /* 0x20000004ff007230 */ /* 0x004fca0000004100 */
[----:B------:R-:W-:Y:S01]  /*27d0*/  FADD.FTZ R0, R0, UR6 ;  /* 0x0000000600007e21 */ /* 0x000fe20008010000 */
[----:B------:R-:W-:Y:S02]  /*27e0*/  ULDC.64 UR6, c[0x0][0x410] ;  /* 0x0001040000067ab9 */ /* 0x000fe40000000a00 */
[----:B------:R-:W-:Y:S01]  /*27f0*/  IADD3 R2, P0, R3, UR6, RZ ;  /* 0x0000000603027c10 */ /* 0x000fe2000ff1e0ff */
[----:B------:R-:W0:Y:S03]  /*2800*/  MUFU.RSQ R7, R0 ;  /* 0x0000000000077308 */ /* 0x000e260000001400 */
[----:B------:R-:W-:-:S05]  /*2810*/  IADD3.X R3, RZ, UR7, RZ, P0, !PT ;  /* 0x00000007ff037c10 */ /* 0x000fca00087fe4ff */
[----:B0-----:R-:W-:Y:S01]  /*2820*/  STG.E desc[UR4][R2.64], R7 ;  /* 0x0000000702007986 */ /* 0x001fe2000c101904 */
[----:B------:R-:W-:Y:S05]  /*2830*/  EXIT ;  /* 0x000000000000794d */ /* 0x000fea0003800000 */
.L_x_3641:
        /* <DEDUP_REMOVED lines=12> */
.L_x_28335:


//--------------------- .text._ZN2at6native27unrolled_elementwise_kernelIZZZNS0_49_GLOBAL__N__b919a28f_16_Normalization_cu_5c38458722batch_norm_calc_invstdERKNS_6TensorES5_dENKUlvE_clEvENKUlvE1_clEvEUlN3c104HalfEE_St5arrayIPcLm2EELi4E23TrivialOffsetCalculatorILi1EjESF_NS0_6memory15LoadWithoutCastENSG_16StoreWithoutCastEEEviT_T0_T2_T3_T4_T5_ --------------------------
	.section	.text._ZN2at6native27unrolled_elementwise_kernelIZZZNS0_49_GLOBAL__N__b919a28f_16_Normalization_cu_5c38458722batch_norm_calc_invstdERKNS_6TensorES5_dENKUlvE_clEvENKUlvE1_clEvEUlN3c104HalfEE_St5arrayIPcLm2EELi4E23TrivialOffsetCalculatorILi1EjESF_NS0_6memory15LoadWithoutCastENSG_16StoreWithoutCastEEEviT_T0_T2_T3_T4_T5_,"ax",@progbits
	.align	128
        .global         _ZN2at6native27unrolled_elementwise_kernelIZZZNS0_49_GLOBAL__N__b919a28f_16_Normalization_cu_5c38458722batch_norm_calc_invstdERKNS_6TensorES5_dENKUlvE_clEvENKUlvE1_clEvEUlN3c104HalfEE_St5arrayIPcLm2EELi4E23TrivialOffsetCalculatorILi1EjESF_NS0_6memory15LoadWithoutCastENSG_16StoreWithoutCastEEEviT_T0_T2_T3_T4_T5_
        .type           _ZN2at6native27unrolled_elementwise_kernelIZZZNS0_49_GLOBAL__N__b919a28f_16_Normalization_cu_5c38458722batch_norm_calc_invstdERKNS_6TensorES5_dENKUlvE_clEvENKUlvE1_clEvEUlN3c104HalfEE_St5arrayIPcLm2EELi4E23TrivialOffsetCalculatorILi1EjESF_NS0_6memory15LoadWithoutCastENSG_16StoreWithoutCastEEEviT_T0_T2_T3_T4_T5_,@function
        .size           _ZN2at6native27unrolled_elementwise_kernelIZZZNS0_49_GLOBAL__N__b919a28f_16_Normalization_cu_5c38458722batch_norm_calc_invstdERKNS_6TensorES5_dENKUlvE_clEvENKUlvE1_clEvEUlN3c104HalfEE_St5arrayIPcLm2EELi4E23TrivialOffsetCalculatorILi1EjESF_NS0_6memory15LoadWithoutCastENSG_16StoreWithoutCastEEEviT_T0_T2_T3_T4_T5_,(.L_x_28336 - _ZN2at6native27unrolled_elementwise_kernelIZZZNS0_49_GLOBAL__N__b919a28f_16_Normalization_cu_5c38458722batch_norm_calc_invstdERKNS_6TensorES5_dENKUlvE_clEvENKUlvE1_clEvEUlN3c104HalfEE_St5arrayIPcLm2EELi4E23TrivialOffsetCalculatorILi1EjESF_NS0_6memory15LoadWithoutCastENSG_16StoreWithoutCastEEEviT_T0_T2_T3_T4_T5_)
        .other          _ZN2at6native27unrolled_elementwise_kernelIZZZNS0_49_GLOBAL__N__b919a28f_16_Normalization_cu_5c38458722batch_norm_calc_invstdERKNS_6TensorES5_dENKUlvE_clEvENKUlvE1_clEvEUlN3c104HalfEE_St5arrayIPcLm2EELi4E23TrivialOffsetCalculatorILi1EjESF_NS0_6memory15LoadWithoutCastENSG_16StoreWithoutCastEEEviT_T0_T2_T3_T4_T5_,@"STO_CUDA_ENTRY STV_DEFAULT"
_ZN2at6native27unrolled_elementwise_kernelIZZZNS0_49_GLOBAL__N__b919a28f_16_Normalization_cu_5c38458722batch_norm_calc_invstdERKNS_6TensorES5_dENKUlvE_clEvENKUlvE1_clEvEUlN3c104HalfEE_St5arrayIPcLm2EELi4E23TrivialOffsetCalculatorILi1EjESF_NS0_6memory15LoadWithoutCastENSG_16StoreWithoutCastEEEviT_T0_T2_T3_T4_T5_:
.text._ZN2at6native27unrolled_elementwise_kernelIZZZNS0_49_GLOBAL__N__b919a28f_16_Normalization_cu_5c38458722batch_norm_calc_invstdERKNS_6TensorES5_dENKUlvE_clEvENKUlvE1_clEvEUlN3c104HalfEE_St5arrayIPcLm2EELi4E23TrivialOffsetCalculatorILi1EjESF_NS0_6memory15LoadWithoutCastENSG_16StoreWithoutCastEEEviT_T0_T2_T3_T4_T5_:
[----:B------:R-:W-:Y:S01]  /*0000*/  LDC R1, c[0x0][0x28] ;  /* 0x00000a00ff017b82 */ /* 0x000fe20000000800 */
[----:B------:R-:W0:Y:S07]  /*0010*/  S2R R0, SR_CTAID.X ;  /* 0x0000000000007919 */ /* 0x000e2e0000002500 */
[----:B------:R-:W0:Y:S01]  /*0020*/  LDC R9, c[0x0][0x210] ;  /* 0x00008400ff097b82 */ /* 0x000e220000000800 */
[----:B------:R-:W-:Y:S01]  /*0030*/  PRMT R6, RZ, 0x7610, R6 ;  /* 0x00007610ff067816 */ /* 0x000fe20000000006 */
[----:B------:R-:W-:Y:S01]  /*0040*/  ULDC.64 UR4, c[0x0][0x208] ;  /* 0x0000820000047ab9 */ /* 0x000fe20000000a00 */
[----:B------:R-:W1:Y:S01]  /*0050*/  S2R R7, SR_TID.X ;  /* 0x0000000000077919 */ /* 0x000e620000002100 */
[----:B0-----:R-:W-:Y:S01]  /*0060*/  IMAD R2, R0, -0x200, R9 ;  /* 0xfffffe0000027824 */ /* 0x001fe200078e0209 */
[----:B-1----:R-:W-:-:S04]  /*0070*/  MOV R19, R7 ;  /* 0x0000000700137202 */ /* 0x002fc80000000f00 */
[----:B------:R-:W-:-:S13]  /*0080*/  ISETP.GE.AND P0, PT, R7, R2, PT ;  /* 0x000000020700720c */ /* 0x000fda0003f06270 */
[----:B------:R-:W-:Y:S01]  /*0090*/  @!P0 IMAD R15, R0, 0x200, R19 ;  /* 0x00000200000f8824 */ /* 0x000fe200078e0213 */
[----:B------:R-:W-:Y:S01]  /*00a0*/  @!P0 IADD3 R19, R19, 0x80, RZ ;  /* 0x0000008013138810 */ /* 0x000fe20007ffe0ff */
[----:B------:R-:W0:Y:S03]  /*00b0*/  @!P0 LDC.64 R10, c[0x0][0x230] ;  /* 0x00008c00ff0a8b82 */ /* 0x000e260000000a00 */
[----:B------:R-:W-:-:S13]  /*00c0*/  ISETP.GE.AND P1, PT, R19, R2, PT ;  /* 0x000000021300720c */ /* 0x000fda0003f26270 */
[----:B------:R-:W-:Y:S01]  /*00d0*/  @!P1 IMAD R17, R0, 0x200, R19 ;  /* 0x0000020000119824 */ /* 0x000fe200078e0213 */
[----:B------:R-:W-:Y:S01]  /*00e0*/  @!P1 IADD3 R19, R19, 0x80, RZ ;  /* 0x0000008013139810 */ /* 0x000fe20007ffe0ff */
[----:B------:R-:W1:Y:S03]  /*00f0*/  @!P1 LDC.64 R12, c[0x0][0x230] ;  /* 0x00008c00ff0c9b82 */ /* 0x000e660000000a00 */
[----:B------:R-:W-:Y:S01]  /*0100*/  ISETP.GE.AND P2, PT, R19, R2, PT ;  /* 0x000000021300720c */ /* 0x000fe20003f46270 */
[----:B0-----:R-:W-:-:S05]  /*0110*/  @!P0 IMAD.WIDE.U32 R10, R15, 0x2, R10 ;  /* 0x000000020f0a8825 */ /* 0x001fca00078e000a */
[----:B------:R0:W2:Y:S07]  /*0120*/  @!P0 LDG.E.U16 R6, desc[UR4][R10.64] ;  /* 0x000000040a068981 */ /* 0x0000ae000c1e1500 */
[----:B------:R-:W3:Y:S01]  /*0130*/  @!P2 LDC.64 R8, c[0x0][0x230] ;  /* 0x00008c00ff08ab82 */ /* 0x000ee20000000a00 */
[----:B-1----:R-:W-:Y:S01]  /*0140*/  @!P1 IMAD.WIDE.U32 R14, R17, 0x2, R12 ;  /* 0x00000002110e9825 */ /* 0x002fe200078e000c */
[----:B------:R-:W-:-:S03]  /*0150*/  PRMT R12, RZ, 0x7610, R12 ;  /* 0x00007610ff0c7816 */ /* 0x000fc6000000000c */
[----:B------:R-:W-:Y:S01]  /*0160*/  @!P2 IMAD R17, R0, 0x200, R19 ;  /* 0x000002000011a824 */ /* 0x000fe200078e0213 */
[----:B------:R-:W-:Y:S02]  /*0170*/  PRMT R13, RZ, 0x7610, R13 ;  /* 0x00007610ff0d7816 */ /* 0x000fe4000000000d */
[----:B------:R1:W4:Y:S01]  /*0180*/  @!P1 LDG.E.U16 R12, desc[UR4][R14.64] ;  /* 0x000000040e0c9981 */ /* 0x000322000c1e1500 */
[----:B---3--:R-:W-:-:S05]  /*0190*/  @!P2 IMAD.WIDE.U32 R16, R17, 0x2, R8 ;  /* 0x000000021110a825 */ /* 0x008fca00078e0008 */
[----:B------:R-:W3:Y:S01]  /*01a0*/  @!P2 LDG.E.U16 R13, desc[UR4][R16.64] ;  /* 0x00000004100da981 */ /* 0x000ee2000c1e1500 */
[----:B------:R-:W-:-:S04]  /*01b0*/  @!P2 IADD3 R19, R19, 0x80, RZ ;  /* 0x000000801313a810 */ /* 0x000fc80007ffe0ff */
[----:B------:R-:W-:-:S13]  /*01c0*/  ISETP.GE.AND P1, PT, R19, R2, PT ;  /* 0x000000021300720c */ /* 0x000fda0003f26270 */
[----:B------:R-:W1:Y:S01]  /*01d0*/  @!P1 LDC.64 R8, c[0x0][0x230] ;  /* 0x00008c00ff089b82 */ /* 0x000e620000000a00 */
[----:B0-----:R-:W-:-:S07]  /*01e0*/  @!P1 IMAD R11, R0, 0x200, R19 ;  /* 0x00000200000b9824 */ /* 0x001fce00078e0213 */
[----:B------:R-:W0:Y:S01]  /*01f0*/  @!P0 LDC R19, c[0x0][0x218] ;  /* 0x00008600ff138b82 */ /* 0x000e220000000800 */
[----:B------:R-:W-:Y:S01]  /*0200*/  PRMT R10, RZ, 0x7610, R10 ;  /* 0x00007610ff0a7816 */ /* 0x000fe2000000000a */
[----:B-1----:R-:W-:Y:S01]  /*0210*/  @!P1 IMAD.WIDE.U32 R8, R11, 0x2, R8 ;  /* 0x000000020b089825 */ /* 0x002fe200078e0008 */
[----:B------:R-:W-:-:S04]  /*0220*/  MOV R11, R7 ;  /* 0x00000007000b7202 */ /* 0x000fc80000000f00 */
[----:B------:R1:W5:Y:S01]  /*0230*/  @!P1 LDG.E.U16 R10, desc[UR4][R8.64] ;  /* 0x00000004080a9981 */ /* 0x000362000c1e1500 */
[----:B------:R-:W-:-:S05]  /*0240*/  VIADD R15, R11, 0x80 ;  /* 0x000000800b0f7836 */ /* 0x000fca0000000000 */
[-C--:B------:R-:W-:Y:S02]  /*0250*/  ISETP.GE.AND P3, PT, R15, R2.reuse, PT ;  /* 0x000000020f00720c */ /* 0x080fe40003f66270 */
[----:B------:R-:W-:Y:S01]  /*0260*/  IADD3 R15, R11, 0x100, RZ ;  /* 0x000001000b0f7810 */ /* 0x000fe20007ffe0ff */
[----:B-1----:R-:W1:Y:S03]  /*0270*/  @!P0 LDC.64 R8, c[0x0][0x228] ;  /* 0x00008a00ff088b82 */ /* 0x002e660000000a00 */
[----:B------:R-:W-:Y:S01]  /*0280*/  ISETP.GE.AND P2, PT, R15, R2, PT ;  /* 0x000000020f00720c */ /* 0x000fe20003f46270 */
[----:B------:R-:W-:-:S06]  /*0290*/  VIADD R15, R11, 0x180 ;  /* 0x000001800b0f7836 */ /* 0x000fcc0000000000 */
[----:B------:R-:W4:Y:S01]  /*02a0*/  @!P3 LDC R17, c[0x0][0x218] ;  /* 0x00008600ff11bb82 */ /* 0x000f220000000800 */
[----:B------:R-:W-:-:S07]  /*02b0*/  ISETP.GE.AND P1, PT, R15, R2, PT ;  /* 0x000000020f00720c */ /* 0x000fce0003f26270 */
[----:B------:R-:W3:Y:S01]  /*02c0*/  @!P2 LDC R16, c[0x0][0x218] ;  /* 0x00008600ff10ab82 */ /* 0x000ee20000000800 */
[----:B------:R-:W-:Y:S01]  /*02d0*/  @!P0 IADD3 R11, R7, 0x80, RZ ;  /* 0x00000080070b8810 */ /* 0x000fe20007ffe0ff */
[----:B------:R-:W-:-:S04]  /*02e0*/  @!P0 IMAD R7, R0, 0x200, R7 ;  /* 0x0000020000078824 */ /* 0x000fc800078e0207 */
[----:B-1----:R-:W-:Y:S01]  /*02f0*/  @!P0 IMAD.WIDE.U32 R8, R7, 0x4, R8 ;  /* 0x0000000407088825 */ /* 0x002fe200078e0008 */
[----:B------:R-:W-:Y:S03]  /*0300*/  BSSY B0, `(.L_x_3642) ;  /* 0x0000018000007945 */ /* 0x000fe60003800000 */
[----:B--2---:R-:W-:-:S05]  /*0310*/  @!P0 HADD2.F32 R6, -RZ, R6.H0_H0 ;  /* 0x20000006ff068230 */ /* 0x004fca0000004100 */
[----:B0-----:R-:W-:Y:S02]  /*0320*/  @!P0 FADD.FTZ R14, R6, R19 ;  /* 0x00000013060e8221 */ /* 0x001fe40000010000 */
[----:B------:R-:W0:Y:S02]  /*0330*/  @!P1 LDC R6, c[0x0][0x218] ;  /* 0x00008600ff069b82 */ /* 0x000e240000000800 */
[----:B------:R-:W1:Y:S01]  /*0340*/  @!P0 MUFU.RSQ R5, R14 ;  /* 0x0000000e00058308 */ /* 0x000e620000001400 */
[----:B----4-:R-:W-:-:S05]  /*0350*/  @!P3 HADD2.F32 R12, -RZ, R12.H0_H0 ;  /* 0x2000000cff0cb230 */ /* 0x010fca0000004100 */
[----:B------:R-:W-:Y:S01]  /*0360*/  @!P3 FADD.FTZ R12, R12, R17 ;  /* 0x000000110c0cb221 */ /* 0x000fe20000010000 */
[----:B-1----:R1:W-:Y:S03]  /*0370*/  @!P0 STG.E desc[UR4][R8.64], R5 ;  /* 0x0000000508008986 */ /* 0x0023e6000c101904 */
[----:B------:R1:W2:Y:S01]  /*0380*/  @!P3 MUFU.RSQ R3, R12 ;  /* 0x0000000c0003b308 */ /* 0x0002a20000001400 */
[----:B---3--:R-:W-:Y:S01]  /*0390*/  @!P2 HADD2.F32 R13, -RZ, R13.H0_H0 ;  /* 0x2000000dff0da230 */ /* 0x008fe20000004100 */
[----:B------:R-:W-:-:S04]  /*03a0*/  ISETP.GE.AND P3, PT, R11, R2, PT ;  /* 0x000000020b00720c */ /* 0x000fc80003f66270 */
[----:B------:R-:W-:-:S04]  /*03b0*/  @!P2 FADD.FTZ R13, R13, R16 ;  /* 0x000000100d0da221 */ /* 0x000fc80000010000 */
[----:B------:R1:W3:Y:S05]  /*03c0*/  @!P2 MUFU.RSQ R4, R13 ;  /* 0x0000000d0004a308 */ /* 0x0002ea0000001400 */
[----:B0-2---:R-:W-:Y:S05]  /*03d0*/  @P3 BRA `(.L_x_3643) ;  /* 0x0000000000283947 */ /* 0x005fea0003800000 */
[----:B-1----:R-:W0:Y:S01]  /*03e0*/  LDC.64 R12, c[0x0][0x228] ;  /* 0x00008a00ff0c7b82 */ /* 0x002e220000000a00 */
[----:B------:R-:W-:Y:S02]  /*03f0*/  LEA R9, R0, R11, 0x9 ;  /* 0x0000000b00097211 */ /* 0x000fe400078e48ff */
[----:B------:R-:W-:-:S04]  /*0400*/  IADD3 R11, R11, 0x80, RZ ;  /* 0x000000800b0b7810 */ /* 0x000fc80007ffe0ff */
[----:B------:R-:W-:-:S13]  /*0410*/  ISETP.GE.AND P0, PT, R11, R2, PT ;  /* 0x000000020b00720c */ /* 0x000fda0003f06270 */
[----:B------:R-:W-:Y:S01]  /*0420*/  @!P0 IMAD R5, R0, 0x200, R11 ;  /* 0x0000020000058824 */ /* 0x000fe200078e020b */
[----:B------:R-:W-:Y:S01]  /*0430*/  @!P0 IADD3 R11, R11, 0x80, RZ ;  /* 0x000000800b0b8810 */ /* 0x000fe20007ffe0ff */
[----:B0-----:R-:W-:-:S04]  /*0440*/  IMAD.WIDE.U32 R8, R9, 0x4, R12 ;  /* 0x0000000409087825 */ /* 0x001fc800078e000c */
[----:B------:R-:W-:Y:S01]  /*0450*/  @!P0 IMAD.WIDE.U32 R12, R5, 0x4, R12 ;  /* 0x00000004050c8825 */ /* 0x000fe200078e000c */
[----:B------:R0:W-:Y:S04]  /*0460*/  STG.E desc[UR4][R8.64], R3 ;  /* 0x0000000308007986 */ /* 0x0001e8000c101904 */
[----:B---3--:R0:W-:Y:S02]  /*0470*/  @!P0 STG.E desc[UR4][R12.64], R4 ;  /* 0x000000040c008986 */ /* 0x0081e4000c101904 */
.L_x_3643:
[----:B------:R-:W-:Y:S05]  /*0480*/  BSYNC B0 ;  /* 0x0000000000007941 */ /* 0x000fea0003800000 */
.L_x_3642:
[----:B------:R-:W-:-:S13]  /*0490*/  ISETP.GE.AND P0, PT, R11, R2, PT ;  /* 0x000000020b00720c */ /* 0x000fda0003f06270 */
[----:B------:R-:W-:Y:S05]  /*04a0*/  @P0 EXIT ;  /* 0x000000000000094d */ /* 0x000fea0003800000 */
[----:B0-----:R-:W0:Y:S01]  /*04b0*/  LDC.64 R2, c[0x0][0x228] ;  /* 0x00008a00ff027b82 */ /* 0x001e220000000a00 */
[----:B-1---5:R-:W-:Y:S01]  /*04c0*/  @!P1 HADD2.F32 R5, -RZ, R10.H0_H0 ;  /* 0x2000000aff059230 */ /* 0x022fe20000004100 */
[----:B------:R-:W-:-:S04]  /*04d0*/  LEA R11, R0, R11, 0x9 ;  /* 0x0000000b000b7211 */ /* 0x000fc800078e48ff */
[----:B------:R-:W-:-:S04]  /*04e0*/  @!P1 FADD.FTZ R5, R5, R6 ;  /* 0x0000000605059221 */ /* 0x000fc80000010000 */
[----:B------:R-:W1:Y:S01]  /*04f0*/  @!P1 MUFU.RSQ R7, R5 ;  /* 0x0000000500079308 */ /* 0x000e620000001400 */
[----:B0-----:R-:W-:-:S05]  /*0500*/  IMAD.WIDE.U32 R2, R11, 0x4, R2 ;  /* 0x000000040b027825 */ /* 0x001fca00078e0002 */
[----:B-1----:R-:W-:Y:S01]  /*0510*/  STG.E desc[UR4][R2.64], R7 ;  /* 0x0000000702007986 */ /* 0x002fe2000c101904 */
[----:B------:R-:W-:Y:S05]  /*0520*/  EXIT ;  /* 0x000000000000794d */ /* 0x000fea0003800000 */
.L_x_3644:
        /* <DEDUP_REMOVED lines=13> */
.L_x_28336:


//--------------------- .text._ZN2at6native29vectorized_elementwise_kernelILi2EZZZNS0_49_GLOBAL__N__b919a28f_16_Normalization_cu_5c38458722batch_norm_calc_invstdERKNS_6TensorES5_dENKUlvE_clEvENKUlvE1_clEvEUlN3c104HalfEE_St5arrayIPcLm2EEEEviT0_T1_ --------------------------
	.section	.text._ZN2at6native29vectorized_elementwise_kernelILi2EZZZNS0_49_GLOBAL__N__b919a28f_16_Normalization_cu_5c38458722batch_norm_calc_invstdERKNS_6TensorES5_dENKUlvE_clEvENKUlvE1_clEvEUlN3c104HalfEE_St5arrayIPcLm2EEEEviT0_T1_,"ax",@progbits
	.align	128
        .global         _ZN2at6native29vectorized_elementwise_kernelILi2EZZZNS0_49_GLOBAL__N__b919a28f_16_Normalization_cu_5c38458722batch_norm_calc_invstdERKNS_6TensorES5_dENKUlvE_clEvENKUlvE1_clEvEUlN3c104HalfEE_St5arrayIPcLm2EEEEviT0_T1_
        .type           _ZN2at6native29vectorized_elementwise_kernelILi2EZZZNS0_49_GLOBAL__N__b919a28f_16_Normalization_cu_5c38458722batch_norm_calc_invstdERKNS_6TensorES5_dENKUlvE_clEvENKUlvE1_clEvEUlN3c104HalfEE_St5arrayIPcLm2EEEEviT0_T1_,@function
        .size           _ZN2at6native29vectorized_elementwise_kernelILi2EZZZNS0_49_GLOBAL__N__b919a28f_16_Normalization_cu_5c38458722batch_norm_calc_invstdERKNS_6TensorES5_dENKUlvE_clEvENKUlvE1_clEvEUlN3c104HalfEE_St5arrayIPcLm2EEEEviT0_T1_,(.L_x_28337 - _ZN2at6native29vectorized_elementwise_kernelILi2EZZZNS0_49_GLOBAL__N__b919a28f_16_Normalization_cu_5c38458722batch_norm_calc_invstdERKNS_6TensorES5_dENKUlvE_clEvENKUlvE1_clEvEUlN3c104HalfEE_St5arrayIPcLm2EEEEviT0_T1_)
        .other          _ZN2at6native29vectorized_elementwise_kernelILi2EZZZNS0_49_GLOBAL__N__b919a28f_16_Normalization_cu_5c38458722batch_norm_calc_invstdERKNS_6TensorES5_dENKUlvE_clEvENKUlvE1_clEvEUlN3c104HalfEE_St5arrayIPcLm2EEEEviT0_T1_,@"STO_CUDA_ENTRY STV_DEFAULT"
_ZN2at6native29vectorized_elementwise_kernelILi2EZZZNS0_49_GLOBAL__N__b919a28f_16_Normalization_cu_5c38458722batch_norm_calc_invstdERKNS_6TensorES5_dENKUlvE_clEvENKUlvE1_clEvEUlN3c104HalfEE_St5arrayIPcLm2EEEEviT0_T1_:
.text._ZN2at6native29vectorized_elementwise_kernelILi2EZZZNS0_49_GLOBAL__N__b919a28f_16_Normalization_cu_5c38458722batch_norm_calc_invstdERKNS_6TensorES5_dENKUlvE_clEvENKUlvE1_clEvEUlN3c104HalfEE_St5arrayIPcLm2EEEEviT0_T1_:
        /* <DEDUP_REMOVED lines=14> */
[----:B------:R-:W3:Y:S04]  /*00e0*/  LDG.E R2, desc[UR4][R6.64] ;  /* 0x0000000406027981 */ /* 0x000ee8000c1e1900 */
[----:B------:R-:W4:Y:S04]  /*00f0*/  LDG.E R8, desc[UR4][R6.64+0x200] ;  /* 0x0002000406087981 */ /* 0x000f28000c1e1900 */
[----:B------:R-:W5:Y:S04]  /*0100*/  LDG.E R13, desc[UR4][R6.64+0x400] ;  /* 0x00040004060d7981 */ /* 0x000f68000c1e1900 */
[----:B------:R0:W5:Y:S01]  /*0110*/  LDG.E R14, desc[UR4][R6.64+0x600] ;  /* 0x00060004060e7981 */ /* 0x000162000c1e1900 */
[----:B--2---:R-:W-:-:S04]  /*0120*/  IMAD.WIDE.U32 R10, R3, 0x4, R10 ;  /* 0x00000004030a7825 */ /* 0x004fc800078e000a */
[----:B------:R-:W-:-:S04]  /*0130*/  IMAD.WIDE R10, R0, 0x8, R10 ;  /* 0x00000008000a7825 */ /* 0x000fc800078e020a */
[--C-:B---3--:R-:W-:Y:S02]  /*0140*/  HADD2.F32 R4, -RZ, R2.reuse.H1_H1 ;  /* 0x30000002ff047230 */ /* 0x108fe40000004100 */
[----:B------:R-:W-:Y:S02]  /*0150*/  HADD2.F32 R2, -RZ, R2.H0_H0 ;  /* 0x20000002ff027230 */ /* 0x000fe40000004100 */
[--C-:B----4-:R-:W-:Y:S02]  /*0160*/  HADD2.F32 R9, -RZ, R8.reuse.H1_H1 ;  /* 0x30000008ff097230 */ /* 0x110fe40000004100 */
[----:B------:R-:W-:Y:S01]  /*0170*/  FADD.FTZ R5, R4, UR6 ;  /* 0x0000000604057e21 */ /* 0x000fe20008010000 */
[----:B------:R-:W-:Y:S02]  /*0180*/  HADD2.F32 R8, -RZ, R8.H0_H0 ;  /* 0x20000008ff087230 */ /* 0x000fe40000004100 */
[----:B------:R-:W-:Y:S01]  /*0190*/  FADD.FTZ R2, R2, UR6 ;  /* 0x0000000602027e21 */ /* 0x000fe20008010000 */
[----:B------:R-:W-:Y:S01]  /*01a0*/  FADD.FTZ R12, R9, UR6 ;  /* 0x00000006090c7e21 */ /* 0x000fe20008010000 */
[----:B-----5:R-:W-:-:S02]  /*01b0*/  HADD2.F32 R9, -RZ, R13.H1_H1 ;  /* 0x3000000dff097230 */ /* 0x020fc40000004100 */
[----:B0-----:R-:W-:Y:S01]  /*01c0*/  FADD.FTZ R6, R8, UR6 ;  /* 0x0000000608067e21 */ /* 0x001fe20008010000 */
[----:B------:R-:W-:Y:S01]  /*01d0*/  HADD2.F32 R8, -RZ, R13.H0_H0 ;  /* 0x2000000dff087230 */ /* 0x000fe20000004100 */
[----:B------:R0:W-:Y:S01]  /*01e0*/  MUFU.RSQ R4, R2 ;  /* 0x0000000200047308 */ /* 0x0001e20000001400 */
[--C-:B------:R-:W-:Y:S02]  /*01f0*/  HADD2.F32 R13, -RZ, R14.reuse.H1_H1 ;  /* 0x3000000eff0d7230 */ /* 0x100fe40000004100 */
[----:B------:R-:W-:Y:S01]  /*0200*/  FADD.FTZ R9, R9, UR6 ;  /* 0x0000000609097e21 */ /* 0x000fe20008010000 */
[----:B------:R-:W-:Y:S02]  /*0210*/  FADD.FTZ R8, R8, UR6 ;  /* 0x0000000608087e21 */ /* 0x000fe40008010000 */
[----:B------:R-:W-:Y:S02]  /*0220*/  FADD.FTZ R13, R13, UR6 ;  /* 0x000000060d0d7e21 */ /* 0x000fe40008010000 */
[----:B------:R-:W-:Y:S01]  /*0230*/  MUFU.RSQ R7, R12 ;  /* 0x0000000c00077308 */ /* 0x000fe20000001400 */
[----:B0-----:R-:W-:-:S05]  /*0240*/  HADD2.F32 R2, -RZ, R14.H0_H0 ;  /* 0x2000000eff027230 */ /* 0x001fca0000004100 */
[----:B------:R-:W-:Y:S02]  /*0250*/  FADD.FTZ R2, R2, UR6 ;  /* 0x0000000602027e21 */ /* 0x000fe40008010000 */
[----:B------:R-:W0:Y:S08]  /*0260*/  MUFU.RSQ R5, R5 ;  /* 0x0000000500057308 */ /* 0x000e300000001400 */
[----:B------:R-:W1:Y:S08]  /*0270*/  MUFU.RSQ R6, R6 ;  /* 0x0000000600067308 */ /* 0x000e700000001400 */
[----:B------:R-:W-:Y:S01]  /*0280*/  MUFU.RSQ R9, R9 ;  /* 0x0000000900097308 */ /* 0x000fe20000001400 */
[----:B0-----:R-:W-:Y:S07]  /*0290*/  STG.E.64 desc[UR4][R10.64], R4 ;  /* 0x000000040a007986 */ /* 0x001fee000c101b04 */
[----:B------:R-:W0:Y:S01]  /*02a0*/  MUFU.RSQ R8, R8 ;  /* 0x0000000800087308 */ /* 0x000e220000001400 */
[----:B-1----:R-:W-:Y:S07]  /*02b0*/  STG.E.64 desc[UR4][R10.64+0x400], R6 ;  /* 0x000400060a007986 */ /* 0x002fee000c101b04 */
[----:B------:R-:W-:Y:S08]  /*02c0*/  MUFU.RSQ R13, R13 ;  /* 0x0000000d000d7308 */ /* 0x000ff00000001400 */
[----:B------:R-:W1:Y:S01]  /*02d0*/  MUFU.RSQ R12, R2 ;  /* 0x00000002000c7308 */ /* 0x000e620000001400 */
[----:B0-----:R-:W-:Y:S04]  /*02e0*/  STG.E.64 desc[UR4][R10.64+0x800], R8 ;  /* 0x000800080a007986 */ /* 0x001fe8000c101b04 */
[----:B-1----:R-:W-:Y:S01]  /*02f0*/  STG.E.64 desc[UR4][R10.64+0xc00], R12 ;  /* 0x000c000c0a007986 */ /* 0x002fe2000c101b04 */
[----:B------:R-:W-:Y:S05]  /*0300*/  EXIT ;  /* 0x000000000000794d */ /* 0x000fea0003800000 */
.L_x_3645:
[----:B------:R-:W0:Y:S02]  /*0310*/  S2R R12, SR_TID.X ;  /* 0x00000000000c7919 */ /* 0x000e240000002100 */
[----:B0-----:R-:W-:Y:S02]  /*0320*/  ISETP.GE.AND P0, PT, R12, R5, PT ;  /* 0x000000050c00720c */ /* 0x001fe40003f06270 */
[----:B------:R-:W-:-:S11]  /*0330*/  MOV R0, R12 ;  /* 0x0000000c00007202 */ /* 0x000fd60000000f00 */
[----:B------:R-:W-:Y:S01]  /*0340*/  @!P0 IADD3 R13, R3, R0, RZ ;  /* 0x00000000030d8210 */ /* 0x000fe20007ffe0ff */
[----:B------:R-:W-:Y:S01]  /*0350*/  @!P0 VIADD R0, R0, 0x80 ;  /* 0x0000008000008836 */ /* 0x000fe20000000000 */
[----:B------:R-:W0:Y:S04]  /*0360*/  @!P0 LDC.64 R16, c[0x0][0x230] ;  /* 0x00008c00ff108b82 */ /* 0x000e280000000a00 */
[----:B------:R-:W-:-:S13]  /*0370*/  ISETP.GE.AND P5, PT, R0, R5, PT ;  /* 0x000000050000720c */ /* 0x000fda0003fa6270 */
[----:B------:R-:W-:Y:S01]  /*0380*/  @!P5 IADD3 R23, R3, R0, RZ ;  /* 0x000000000317d210 */ /* 0x000fe20007ffe0ff */
[----:B------:R-:W1:Y:S01]  /*0390*/  @!P5 LDC.64 R18, c[0x0][0x230] ;  /* 0x00008c00ff12db82 */ /* 0x000e620000000a00 */
[----:B------:R-:W-:-:S04]  /*03a0*/  @!P5 IADD3 R0, R0, 0x80, RZ ;  /* 0x000000800000d810 */ /* 0x000fc80007ffe0ff */
[----:B------:R-:W-:-:S13]  /*03b0*/  ISETP.GE.AND P1, PT, R0, R5, PT ;  /* 0x000000050000720c */ /* 0x000fda0003f26270 */
[----:B------:R-:W-:Y:S01]  /*03c0*/  @!P1 IADD3 R11, R3, R0, RZ ;  /* 0x00000000030b9210 */ /* 0x000fe20007ffe0ff */
[----:B------:R-:W-:Y:S01]  /*03d0*/  @!P1 VIADD R0, R0, 0x80 ;  /* 0x0000008000009836 */ /* 0x000fe20000000000 */
[----:B------:R-:W2:Y:S04]  /*03e0*/  @!P1 LDC.64 R14, c[0x0][0x230] ;  /* 0x00008c00ff0e9b82 */ /* 0x000ea80000000a00 */
[----:B------:R-:W-:Y:S01]  /*03f0*/  ISETP.GE.AND P2, PT, R0, R5, PT ;  /* 0x000000050000720c */ /* 0x000fe20003f46270 */
[----:B-1----:R-:W-:Y:S01]  /*0400*/  @!P5 IMAD.WIDE.U32 R18, R23, 0x2, R18 ;  /* 0x000000021712d825 */ /* 0x002fe200078e0012 */
[----:B------:R-:W-:-:S06]  /*0410*/  PRMT R23, RZ, 0x7610, R23 ;  /* 0x00007610ff177816 */ /* 0x000fcc0000000017 */
[----:B------:R1:W3:Y:S05]  /*0420*/  @!P5 LDG.E.U16 R23, desc[UR4][R18.64] ;  /* 0x000000041217d981 */ /* 0x0002ea000c1e1500 */
[----:B------:R-:W-:Y:S01]  /*0430*/  @!P2 IADD3 R27, R3, R0, RZ ;  /* 0x00000000031ba210 */ /* 0x000fe20007ffe0ff */
[----:B------:R-:W4:Y:S01]  /*0440*/  @!P2 LDC.64 R28, c[0x0][0x230] ;  /* 0x00008c00ff1cab82 */ /* 0x000f220000000a00 */
[----:B------:R-:W-:-:S04]  /*0450*/  @!P2 IADD3 R0, R0, 0x80, RZ ;  /* 0x000000800000a810 */ /* 0x000fc80007ffe0ff */
[----:B------:R-:W-:-:S13]  /*0460*/  ISETP.GE.AND P3, PT, R0, R5, PT ;  /* 0x000000050000720c */ /* 0x000fda0003f66270 */
[----:B------:R-:W-:Y:S01]  /*0470*/  @!P3 IADD3 R21, R3, R0, RZ ;  /* 0x000000000315b210 */ /* 0x000fe20007ffe0ff */
[----:B------:R-:W-:Y:S01]  /*0480*/  @!P3 VIADD R0, R0, 0x80 ;  /* 0x000000800000b836 */ /* 0x000fe20000000000 */
[----:B-1----:R-:W1:Y:S04]  /*0490*/  @!P3 LDC.64 R18, c[0x0][0x230] ;  /* 0x00008c00ff12bb82 */ /* 0x002e680000000a00 */
[----:B------:R-:W-:-:S13]  /*04a0*/  ISETP.GE.AND P4, PT, R0, R5, PT ;  /* 0x000000050000720c */ /* 0x000fda0003f86270 */
[----:B------:R-:W-:Y:S02]  /*04b0*/  @!P4 IADD3 R25, R3, R0, RZ ;  /* 0x000000000319c210 */ /* 0x000fe40007ffe0ff */
[----:B------:R-:W-:-:S04]  /*04c0*/  @!P4 IADD3 R0, R0, 0x80, RZ ;  /* 0x000000800000c810 */ /* 0x000fc80007ffe0ff */
[----:B------:R-:W-:Y:S01]  /*04d0*/  ISETP.GE.AND P5, PT, R0, R5, PT ;  /* 0x000000050000720c */ /* 0x000fe20003fa6270 */
[----:B--2---:R-:W-:Y:S01]  /*04e0*/  @!P1 IMAD.WIDE.U32 R14, R11, 0x2, R14 ;  /* 0x000000020b0e9825 */ /* 0x004fe200078e000e */
[----:B------:R-:W-:-:S03]  /*04f0*/  PRMT R11, RZ, 0x7610, R11 ;  /* 0x00007610ff0b7816 */ /* 0x000fc6000000000b */
[----:B----4-:R-:W-:-:S03]  /*0500*/  @!P2 IMAD.WIDE.U32 R28, R27, 0x2, R28 ;  /* 0x000000021b1ca825 */ /* 0x010fc600078e001c */
[----:B------:R2:W4:Y:S05]  /*0510*/  @!P1 LDG.E.U16 R11, desc[UR4][R14.64] ;  /* 0x000000040e0b9981 */ /* 0x00052a000c1e1500 */
[----:B------:R-:W-:Y:S01]  /*0520*/  @!P5 IADD3 R27, R3, R0, RZ ;  /* 0x00000000031bd210 */ /* 0x000fe20007ffe0ff */
[----:B------:R-:W-:Y:S02]  /*0530*/  @!P5 VIADD R0, R0, 0x80 ;  /* 0x000000800000d836 */ /* 0x000fe40000000000 */
[----:B0-----:R-:W-:Y:S01]  /*0540*/  @!P0 IMAD.WIDE.U32 R16, R13, 0x2, R16 ;  /* 0x000000020d108825 */ /* 0x001fe200078e0010 */
[----:B------:R-:W-:Y:S01]  /*0550*/  PRMT R24, RZ, 0x7610, R24 ;  /* 0x00007610ff187816 */ /* 0x000fe20000000018 */
[----:B--2---:R-:W0:Y:S01]  /*0560*/  @!P5 LDC.64 R14, c[0x0][0x230] ;  /* 0x00008c00ff0edb82 */ /* 0x004e220000000a00 */
[----:B------:R-:W-:-:S02]  /*0570*/  ISETP.GE.AND P1, PT, R0, R5, PT ;  /* 0x000000050000720c */ /* 0x000fc40003f26270 */
[----:B------:R-:W-:Y:S01]  /*0580*/  PRMT R13, RZ, 0x7610, R13 ;  /* 0x00007610ff0d7816 */ /* 0x000fe2000000000d */
[----:B-1----:R-:W-:Y:S01]  /*0590*/  @!P3 IMAD.WIDE.U32 R18, R21, 0x2, R18 ;  /* 0x000000021512b825 */ /* 0x002fe200078e0012 */
[----:B------:R-:W2:Y:S04]  /*05a0*/  @!P2 LDG.E.U16 R24, desc[UR4][R28.64] ;  /* 0x000000041c18a981 */ /* 0x000ea8000c1e1500 */
[----:B------:R1:W5:Y:S05]  /*05b0*/  @!P0 LDG.E.U16 R13, desc[UR4][R16.64] ;  /* 0x00000004100d8981 */ /* 0x00036a000c1e1500 */
[----:B------:R-:W0:Y:S08]  /*05c0*/  @!P1 LDC.64 R20, c[0x0][0x230] ;  /* 0x00008c00ff149b82 */ /* 0x000e300000000a00 */
[----:B-1----:R-:W1:Y:S01]  /*05d0*/  @!P4 LDC.64 R16, c[0x0][0x230] ;  /* 0x00008c00ff10cb82 */ /* 0x002e620000000a00 */
[----:B------:R-:W-:Y:S01]  /*05e0*/  @!P1 IADD3 R29, R3, R0, RZ ;  /* 0x00000000031d9210 */ /* 0x000fe20007ffe0ff */
[----:B0-----:R-:W-:Y:S01]  /*05f0*/  @!P5 IMAD.WIDE.U32 R14, R27, 0x2, R14 ;  /* 0x000000021b0ed825 */ /* 0x001fe200078e000e */
[----:B------:R-:W-:-:S02]  /*0600*/  PRMT R26, RZ, 0x7610, R26 ;  /* 0x00007610ff1a7816 */ /* 0x000fc4000000001a */
[----:B------:R-:W-:Y:S02]  /*0610*/  PRMT R27, RZ, 0x7610, R27 ;  /* 0x00007610ff1b7816 */ /* 0x000fe4000000001b */
[----:B------:R-:W-:Y:S02]  /*0620*/  PRMT R0, RZ, 0x7610, R0 ;  /* 0x00007610ff007816 */ /* 0x000fe40000000000 */
[----:B------:R0:W2:Y:S04]  /*0630*/  @!P3 LDG.E.U16 R26, desc[UR4][R18.64] ;  /* 0x00000004121ab981 */ /* 0x0000a8000c1e1500 */
[----:B------:R-:W2:Y:S01]  /*0640*/  @!P5 LDG.E.U16 R27, desc[UR4][R14.64] ;  /* 0x000000040e1bd981 */ /* 0x000ea2000c1e1500 */
[----:B------:R-:W-:-:S05]  /*0650*/  @!P1 IMAD.WIDE.U32 R20, R29, 0x2, R20 ;  /* 0x000000021d149825 */ /* 0x000fca00078e0014 */
[----:B------:R-:W2:Y:S01]  /*0660*/  @!P1 LDG.E.U16 R0, desc[UR4][R20.64] ;  /* 0x0000000414009981 */ /* 0x000ea2000c1e1500 */
[----:B-1----:R-:W-:Y:S01]  /*0670*/  @!P4 IMAD.WIDE.U32 R16, R25, 0x2, R16 ;  /* 0x000000021910c825 */ /* 0x002fe200078e0010 */
[----:B------:R-:W-:-:S06]  /*0680*/  PRMT R25, RZ, 0x7610, R25 ;  /* 0x00007610ff197816 */ /* 0x000fcc0000000019 */
[----:B------:R1:W2:Y:S01]  /*0690*/  @!P4 LDG.E.U16 R25, desc[UR4][R16.64] ;  /* 0x000000041019c981 */ /* 0x0002a2000c1e1500 */
[----:B0-----:R-:W-:-:S04]  /*06a0*/  IADD3 R18, R12, 0x80, RZ ;  /* 0x000000800c127810 */ /* 0x001fc80007ffe0ff */
[----:B------:R-:W-:Y:S02]  /*06b0*/  ISETP.GE.AND P5, PT, R18, R5, PT ;  /* 0x000000051200720c */ /* 0x000fe40003fa6270 */
[----:B-1----:R-:W-:-:S04]  /*06c0*/  IADD3 R16, R12, 0x100, RZ ;  /* 0x000001000c107810 */ /* 0x002fc80007ffe0ff */
[----:B------:R-:W-:-:S07]  /*06d0*/  ISETP.GE.AND P1, PT, R16, R5, PT ;  /* 0x000000051000720c */ /* 0x000fce0003f26270 */
[----:B------:R-:W0:Y:S01]  /*06e0*/  @!P5 LDC R28, c[0x0][0x218] ;  /* 0x00008600ff1cdb82 */ /* 0x000e220000000800 */
[----:B------:R-:W-:-:S07]  /*06f0*/  VIADD R14, R12, 0x180 ;  /* 0x000001800c0e7836 */ /* 0x000fce0000000000 */
[----:B------:R-:W1:Y:S01]  /*0700*/  @!P1 LDC R17, c[0x0][0x218] ;  /* 0x00008600ff119b82 */ /* 0x000e620000000800 */
[----:B------:R-:W-:Y:S02]  /*0710*/  ISETP.GE.AND P2, PT, R14, R5, PT ;  /* 0x000000050e00720c */ /* 0x000fe40003f46270 */
[C---:B------:R-:W-:Y:S02]  /*0720*/  IADD3 R16, R12.reuse, 0x200, RZ ;  /* 0x000002000c107810 */ /* 0x040fe40007ffe0ff */
[----:B------:R-:W-:-:S03]  /*0730*/  IADD3 R18, R12, 0x280, RZ ;  /* 0x000002800c127810 */ /* 0x000fc60007ffe0ff */
[----:B------:R-:W2:Y:S01]  /*0740*/  @!P0 LDC R14, c[0x0][0x218] ;  /* 0x00008600ff0e8b82 */ /* 0x000ea20000000800 */
[-C--:B------:R-:W-:Y:S02]  /*0750*/  ISETP.GE.AND P3, PT, R16, R5.reuse, PT ;  /* 0x000000051000720c */ /* 0x080fe40003f66270 */
[----:B------:R-:W-:Y:S02]  /*0760*/  ISETP.GE.AND P4, PT, R18, R5, PT ;  /* 0x000000051200720c */ /* 0x000fe40003f86270 */
[----:B------:R-:W-:-:S03]  /*0770*/  IADD3 R20, R12, 0x300, RZ ;  /* 0x000003000c147810 */ /* 0x000fc60007ffe0ff */
[----:B------:R-:W2:Y:S01]  /*0780*/  @!P2 LDC R16, c[0x0][0x218] ;  /* 0x00008600ff10ab82 */ /* 0x000ea20000000800 */
[----:B------:R-:W-:Y:S04]  /*0790*/  BSSY B0, `(.L_x_3646) ;  /* 0x0000051000007945 */ /* 0x000fe80003800000 */
[----:B------:R-:W-:Y:S01]  /*07a0*/  BSSY B1, `(.L_x_3647) ;  /* 0x0000049000017945 */ /* 0x000fe20003800000 */
[----:B---3--:R-:W-:-:S05]  /*07b0*/  @!P5 HADD2.F32 R23, -RZ, R23.H0_H0 ;  /* 0x20000017ff17d230 */ /* 0x008fca0000004100 */
[----:B0-----:R-:W-:-:S04]  /*07c0*/  @!P5 FADD.FTZ R23, R23, R28 ;  /* 0x0000001c1717d221 */ /* 0x001fc80000010000 */
[----:B------:R-:W-:Y:S01]  /*07d0*/  @!P5 MUFU.RSQ R2, R23 ;  /* 0x000000170002d308 */ /* 0x000fe20000001400 */
[----:B------:R-:W-:Y:S01]  /*07e0*/  ISETP.GE.AND P5, PT, R20, R5, PT ;  /* 0x000000051400720c */ /* 0x000fe20003fa6270 */
[----:B------:R-:W-:Y:S02]  /*07f0*/  VIADD R20, R12, 0x380 ;  /* 0x000003800c147836 */ /* 0x000fe40000000000 */
[----:B----4-:R-:W-:Y:S02]  /*0800*/  @!P1 HADD2.F32 R18, -RZ, R11.H0_H0 ;  /* 0x2000000bff129230 */ /* 0x010fe40000004100 */
[----:B------:R-:W0:Y:S03]  /*0810*/  @!P3 LDC R11, c[0x0][0x218] ;  /* 0x00008600ff0bbb82 */ /* 0x000e260000000800 */
[----:B-1----:R-:W-:-:S04]  /*0820*/  @!P1 FADD.FTZ R19, R18, R17 ;  /* 0x0000001112139221 */ /* 0x002fc80000010000 */
[----:B------:R1:W-:Y:S01]  /*0830*/  @!P1 MUFU.RSQ R4, R19 ;  /* 0x0000001300049308 */ /* 0x0003e20000001400 */
[----:B------:R-:W-:Y:S01]  /*0840*/  ISETP.GE.AND P1, PT, R20, R5, PT ;  /* 0x000000051400720c */ /* 0x000fe20003f26270 */
[----:B------:R-:W3:Y:S01]  /*0850*/  @!P5 LDC R17, c[0x0][0x218] ;  /* 0x00008600ff11db82 */ /* 0x000ee20000000800 */
[----:B-----5:R-:W-:Y:S02]  /*0860*/  @!P0 HADD2.F32 R13, -RZ, R13.H0_H0 ;  /* 0x2000000dff0d8230 */ /* 0x020fe40000004100 */
[----:B--2---:R-:W-:-:S03]  /*0870*/  @!P2 HADD2.F32 R21, -RZ, R24.H0_H0 ;  /* 0x20000018ff15a230 */ /* 0x004fc60000004100 */
[----:B------:R-:W-:Y:S02]  /*0880*/  @!P0 FADD.FTZ R18, R13, R14 ;  /* 0x0000000e0d128221 */ /* 0x000fe40000010000 */
[----:B------:R-:W2:Y:S01]  /*0890*/  @!P0 LDC.64 R14, c[0x0][0x228] ;  /* 0x00008a00ff0e8b82 */ /* 0x000ea20000000a00 */
[----:B------:R-:W-:-:S07]  /*08a0*/  @!P2 FADD.FTZ R21, R21, R16 ;  /* 0x000000101515a221 */ /* 0x000fce0000010000 */
[----:B------:R-:W4:Y:S01]  /*08b0*/  @!P4 LDC R13, c[0x0][0x218] ;  /* 0x00008600ff0dcb82 */ /* 0x000f220000000800 */
[----:B------:R5:W3:Y:S07]  /*08c0*/  @!P0 MUFU.RSQ R22, R18 ;  /* 0x0000001200168308 */ /* 0x000aee0000001400 */
[----:B------:R-:W4:Y:S01]  /*08d0*/  @!P1 LDC R16, c[0x0][0x218] ;  /* 0x00008600ff109b82 */ /* 0x000f220000000800 */
[----:B-1----:R-:W-:Y:S01]  /*08e0*/  @!P0 IADD3 R19, R3, R12, RZ ;  /* 0x0000000c03138210 */ /* 0x002fe20007ffe0ff */
[----:B------:R-:W-:-:S02]  /*08f0*/  @!P3 HADD2.F32 R26, -RZ, R26.H0_H0 ;  /* 0x2000001aff1ab230 */ /* 0x000fc40000004100 */
[----:B-----5:R-:W-:Y:S01]  /*0900*/  @!P5 HADD2.F32 R18, -RZ, R27.H0_H0 ;  /* 0x2000001bff12d230 */ /* 0x020fe20000004100 */
[----:B------:R-:W-:Y:S01]  /*0910*/  @!P0 IADD3 R12, R12, 0x80, RZ ;  /* 0x000000800c0c8810 */ /* 0x000fe20007ffe0ff */
[----:B--2---:R-:W-:-:S04]  /*0920*/  @!P0 IMAD.WIDE.U32 R14, R19, 0x4, R14 ;  /* 0x00000004130e8825 */ /* 0x004fc800078e000e */
[----:B------:R-:W-:Y:S02]  /*0930*/  @!P1 HADD2.F32 R19, -RZ, R0.H0_H0 ;  /* 0x20000000ff139230 */ /* 0x000fe40000004100 */
[----:B0-----:R-:W-:Y:S01]  /*0940*/  @!P3 FADD.FTZ R11, R26, R11 ;  /* 0x0000000b1a0bb221 */ /* 0x001fe20000010000 */
[----:B---3--:R-:W-:Y:S01]  /*0950*/  @!P5 FADD.FTZ R17, R18, R17 ;  /* 0x000000111211d221 */ /* 0x008fe20000010000 */
[----:B------:R0:W-:Y:S01]  /*0960*/  @!P0 STG.E desc[UR4][R14.64], R22 ;  /* 0x000000160e008986 */ /* 0x0001e2000c101904 */
[----:B------:R-:W-:Y:S01]  /*0970*/  @!P4 HADD2.F32 R20, -RZ, R25.H0_H0 ;  /* 0x20000019ff14c230 */ /* 0x000fe20000004100 */
[----:B------:R-:W-:Y:S01]  /*0980*/  ISETP.GE.AND P0, PT, R12, R5, PT ;  /* 0x000000050c00720c */ /* 0x000fe20003f06270 */
[----:B----4-:R-:W-:-:S03]  /*0990*/  @!P1 FADD.FTZ R16, R19, R16 ;  /* 0x0000001013109221 */ /* 0x010fc60000010000 */
        /* <DEDUP_REMOVED lines=8> */
[----:B------:R-:W-:Y:S01]  /*0a20*/  IADD3 R11, R3, R12, RZ ;  /* 0x0000000c030b7210 */ /* 0x000fe20007ffe0ff */
[----:B------:R-:W-:-:S05]  /*0a30*/  VIADD R12, R12, 0x80 ;  /* 0x000000800c0c7836 */ /* 0x000fca0000000000 */
[----:B------:R-:W-:Y:S01]  /*0a40*/  ISETP.GE.AND P0, PT, R12, R5, PT ;  /* 0x000000050c00720c */ /* 0x000fe20003f06270 */
[----:B0-----:R-:W-:-:S05]  /*0a50*/  IMAD.WIDE.U32 R14, R11, 0x4, R14 ;  /* 0x000000040b0e7825 */ /* 0x001fca00078e000e */
[----:B------:R0:W-:Y:S07]  /*0a60*/  STG.E desc[UR4][R14.64], R2 ;  /* 0x000000020e007986 */ /* 0x0001ee000c101904 */
[----:B------:R-:W-:Y:S05]  /*0a70*/  @P0 BRA `(.L_x_3649) ;  /* 0x0000000000300947 */ /* 0x000fea0003800000 */
[----:B0-----:R-:W0:Y:S01]  /*0a80*/  LDC.64 R14, c[0x0][0x228] ;  /* 0x00008a00ff0e7b82 */ /* 0x001e220000000a00 */
[----:B------:R-:W-:Y:S02]  /*0a90*/  IADD3 R11, R3, R12, RZ ;  /* 0x0000000c030b7210 */ /* 0x000fe40007ffe0ff */
[----:B------:R-:W-:-:S03]  /*0aa0*/  IADD3 R12, R12, 0x80, RZ ;  /* 0x000000800c0c7810 */ /* 0x000fc60007ffe0ff */
[----:B0-----:R-:W-:-:S05]  /*0ab0*/  IMAD.WIDE.U32 R14, R11, 0x4, R14 ;  /* 0x000000040b0e7825 */ /* 0x001fca00078e000e */
[----:B------:R1:W-:Y:S02]  /*0ac0*/  STG.E desc[UR4][R14.64], R4 ;  /* 0x000000040e007986 */ /* 0x0003e4000c101904 */
.L_x_3648:
[----:B------:R-:W-:-:S13]  /*0ad0*/  ISETP.GE.AND P0, PT, R12, R5, PT ;  /* 0x000000050c00720c */ /* 0x000fda0003f06270 */
[----:B------:R-:W-:Y:S05]  /*0ae0*/  @P0 BRA `(.L_x_3650) ;  /* 0x0000000000300947 */ /* 0x000fea0003800000 */
[----:B01----:R-:W0:Y:S01]  /*0af0*/  LDC.64 R14, c[0x0][0x228] ;  /* 0x00008a00ff0e7b82 */ /* 0x003e220000000a00 */
[----:B------:R-:W-:Y:S01]  /*0b00*/  IADD3 R11, R3, R12, RZ ;  /* 0x0000000c030b7210 */ /* 0x000fe20007ffe0ff */
[----:B------:R-:W-:-:S04]  /*0b10*/  VIADD R12, R12, 0x80 ;  /* 0x000000800c0c7836 */ /* 0x000fc80000000000 */
[----:B0-----:R-:W-:-:S05]  /*0b20*/  IMAD.WIDE.U32 R14, R11, 0x4, R14 ;  /* 0x000000040b0e7825 */ /* 0x001fca00078e000e */
[----:B------:R1:W-:Y:S02]  /*0b30*/  STG.E desc[UR4][R14.64], R6 ;  /* 0x000000060e007986 */ /* 0x0003e4000c101904 */
.L_x_3649:
[----:B------:R-:W-:-:S13]  /*0b40*/  ISETP.GE.AND P0, PT, R12, R5, PT ;  /* 0x000000050c00720c */ /* 0x000fda0003f06270 */
[----:B------:R-:W-:Y:S05]  /*0b50*/  @P0 BRA `(.L_x_3651) ;  /* 0x0000000000340947 */ /* 0x000fea0003800000 */
[----:B01----:R-:W0:Y:S01]  /*0b60*/  LDC.64 R14, c[0x0][0x228] ;  /* 0x00008a00ff0e7b82 */ /* 0x003e220000000a00 */
[----:B------:R-:W-:Y:S02]  /*0b70*/  IADD3 R11, R3, R12, RZ ;  /* 0x0000000c030b7210 */ /* 0x000fe40007ffe0ff */
[----:B------:R-:W-:-:S03]  /*0b80*/  IADD3 R12, R12, 0x80, RZ ;  /* 0x000000800c0c7810 */ /* 0x000fc60007ffe0ff */
[----:B0-----:R-:W-:-:S05]  /*0b90*/  IMAD.WIDE.U32 R14, R11, 0x4, R14 ;  /* 0x000000040b0e7825 */ /* 0x001fca00078e000e */
[----:B------:R2:W-:Y:S02]  /*0ba0*/  STG.E desc[UR4][R14.64], R7 ;  /* 0x000000070e007986 */ /* 0x0005e4000c101904 */
.L_x_3650:
[----:B------:R-:W-:-:S13]  /*0bb0*/  ISETP.GE.AND P0, PT, R12, R5, PT ;  /* 0x000000050c00720c */ /* 0x000fda0003f06270 */
[----:B------:R-:W-:Y:S05]  /*0bc0*/  @P0 BREAK B1 ;  /* 0x0000000000010942 */ /* 0x000fea0003800000 */
[----:B------:R-:W-:Y:S05]  /*0bd0*/  @P0 BRA `(.L_x_3652) ;  /* 0x0000000000300947 */ /* 0x000fea0003800000 */
[----:B--2---:R-:W2:Y:S01]  /*0be0*/  LDC.64 R6, c[0x0][0x228] ;  /* 0x00008a00ff067b82 */ /* 0x004ea20000000a00 */
[----:B0-----:R-:W-:Y:S01]  /*0bf0*/  IADD3 R11, R3, R12, RZ ;  /* 0x0000000c030b7210 */ /* 0x001fe20007ffe0ff */
[----:B------:R-:W-:-:S04]  /*0c00*/  VIADD R12, R12, 0x80 ;  /* 0x000000800c0c7836 */ /* 0x000fc80000000000 */
[----:B--2---:R-:W-:-:S05]  /*0c10*/  IMAD.WIDE.U32 R6, R11, 0x4, R6 ;  /* 0x000000040b067825 */ /* 0x004fca00078e0006 */
[----:B------:R2:W-:Y:S02]  /*0c20*/  STG.E desc[UR4][R6.64], R8 ;  /* 0x0000000806007986 */ /* 0x0005e4000c101904 */
.L_x_3651:
[----:B------:R-:W-:Y:S05]  /*0c30*/  BSYNC B1 ;  /* 0x0000000000017941 */ /* 0x000fea0003800000 */
.L_x_3647:
[----:B------:R-:W-:-:S13]  /*0c40*/  ISETP.GE.AND P0, PT, R12, R5, PT ;  /* 0x000000050c00720c */ /* 0x000fda0003f06270 */
[----:B-12---:R-:W1:Y:S01]  /*0c50*/  @!P0 LDC.64 R6, c[0x0][0x228] ;  /* 0x00008a00ff068b82 */ /* 0x006e620000000a00 */
[----:B------:R-:W-:Y:S02]  /*0c60*/  @!P0 IADD3 R11, R3, R12, RZ ;  /* 0x0000000c030b8210 */ /* 0x000fe40007ffe0ff */
[----:B------:R-:W-:-:S03]  /*0c70*/  @!P0 IADD3 R12, R12, 0x80, RZ ;  /* 0x000000800c0c8810 */ /* 0x000fc60007ffe0ff */
[----:B-1----:R-:W-:-:S05]  /*0c80*/  @!P0 IMAD.WIDE.U32 R6, R11, 0x4, R6 ;  /* 0x000000040b068825 */ /* 0x002fca00078e0006 */
[----:B----4-:R3:W-:Y:S02]  /*0c90*/  @!P0 STG.E desc[UR4][R6.64], R9 ;  /* 0x0000000906008986 */ /* 0x0107e4000c101904 */
.L_x_3652:
[----:B------:R-:W-:Y:S05]  /*0ca0*/  BSYNC B0 ;  /* 0x0000000000007941 */ /* 0x000fea0003800000 */
.L_x_3646:
[----:B------:R-:W-:Y:S05]  /*0cb0*/  WARPSYNC.ALL ;  /* 0x0000000000007948 */ /* 0x000fea0003800000 */
[----:B------:R-:W-:-:S13]  /*0cc0*/  ISETP.GE.AND P0, PT, R12, R5, PT ;  /* 0x000000050c00720c */ /* 0x000fda0003f06270 */
[----:B------:R-:W-:Y:S05]  /*0cd0*/  @P0 EXIT ;  /* 0x000000000000094d */ /* 0x000fea0003800000 */
[----:B-1----:R-:W0:Y:S01]  /*0ce0*/  LDC.64 R4, c[0x0][0x228] ;  /* 0x00008a00ff047b82 */ /* 0x002e220000000a00 */
[----:B------:R-:W-:-:S05]  /*0cf0*/  IADD3 R3, R3, R12, RZ ;  /* 0x0000000c03037210 */ /* 0x000fca0007ffe0ff */
[----:B0-----:R-:W-:-:S05]  /*0d00*/  IMAD.WIDE.U32 R2, R3, 0x4, R4 ;  /* 0x0000000403027825 */ /* 0x001fca00078e0004 */
[----:B------:R-:W-:Y:S01]  /*0d10*/  STG.E desc[UR4][R2.64], R10 ;  /* 0x0000000a02007986 */ /* 0x000fe2000c101904 */
[----:B------:R-:W-:Y:S05]  /*0d20*/  EXIT ;  /* 0x000000000000794d */ /* 0x000fea0003800000 */
.L_x_3653:
        /* <DEDUP_REMOVED lines=13> */
.L_x_28337:


//--------------------- .text._ZN2at6native29vectorized_elementwise_kernelILi4EZZZNS0_49_GLOBAL__N__b919a28f_16_Normalization_cu_5c38458722batch_norm_calc_invstdERKNS_6TensorES5_dENKUlvE_clEvENKUlvE1_clEvEUlN3c104HalfEE_St5arrayIPcLm2EEEEviT0_T1_ --------------------------
	.section	.text._ZN2at6native29vectorized_elementwise_kernelILi4EZZZNS0_49_GLOBAL__N__b919a28f_16_Normalization_cu_5c38458722batch_norm_calc_invstdERKNS_6TensorES5_dENKUlvE_clEvENKUlvE1_clEvEUlN3c104HalfEE_St5arrayIPcLm2EEEEviT0_T1_,"ax",@progbits
	.align	128
        .global         _ZN2at6native29vectorized_elementwise_kernelILi4EZZZNS0_49_GLOBAL__N__b919a28f_16_Normalization_cu_5c38458722batch_norm_calc_invstdERKNS_6TensorES5_dENKUlvE_clEvENKUlvE1_clEvEUlN3c104HalfEE_St5arrayIPcLm2EEEEviT0_T1_
        .type           _ZN2at6native29vectorized_elementwise_kernelILi4EZZZNS0_49_GLOBAL__N__b919a28f_16_Normalization_cu_5c38458722batch_norm_calc_invstdERKNS_6TensorES5_dENKUlvE_clEvENKUlvE1_clEvEUlN3c104HalfEE_St5arrayIPcLm2EEEEviT0_T1_,@function
        .size           _ZN2at6native29vectorized_elementwise_kernelILi4EZZZNS0_49_GLOBAL__N__b919a28f_16_Normalization_cu_5c38458722batch_norm_calc_invstdERKNS_6TensorES5_dENKUlvE_clEvENKUlvE1_clEvEUlN3c104HalfEE_St5arrayIPcLm2EEEEviT0_T1_,(.L_x_28338 - _ZN2at6native29vectorized_elementwise_kernelILi4EZZZNS0_49_GLOBAL__N__b919a28f_16_Normalization_cu_5c38458722batch_norm_calc_invstdERKNS_6TensorES5_dENKUlvE_clEvENKUlvE1_clEvEUlN3c104HalfEE_St5arrayIPcLm2EEEEviT0_T1_)
        .other          _ZN2at6native29vectorized_elementwise_kernelILi4EZZZNS0_49_GLOBAL__N__b919a28f_16_Normalization_cu_5c38458722batch_norm_calc_invstdERKNS_6TensorES5_dENKUlvE_clEvENKUlvE1_clEvEUlN3c104HalfEE_St5arrayIPcLm2EEEEviT0_T1_,@"STO_CUDA_ENTRY STV_DEFAULT"
_ZN2at6native29vectorized_elementwise_kernelILi4EZZZNS0_49_GLOBAL__N__b919a28f_16_Normalization_cu_5c38458722batch_norm_calc_invstdERKNS_6TensorES5_dENKUlvE_clEvENKUlvE1_clEvEUlN3c104HalfEE_St5arrayIPcLm2EEEEviT0_T1_:
.text._ZN2at6native29vectorized_elementwise_kernelILi4EZZZNS0_49_GLOBAL__N__b919a28f_16_Normalization_cu_5c38458722batch_norm_calc_invstdERKNS_6TensorES5_dENKUlvE_clEvENKUlvE1_clEvEUlN3c104HalfEE_St5arrayIPcLm2EEEEviT0_T1_:
        /* <DEDUP_REMOVED lines=13> */
[----:B------:R-:W2:Y:S04]  /*00d0*/  LDG.E.64 R12, desc[UR4][R4.64] ;  /* 0x00000004040c7981 */ /* 0x000ea8000c1e1b00 */
[----:B------:R-:W3:Y:S01]  /*00e0*/  LDG.E.64 R6, desc[UR4][R4.64+0x400] ;  /* 0x0004000404067981 */ /* 0x000ee2000c1e1b00 */
[--C-:B--2---:R-:W-:Y:S02]  /*00f0*/  HADD2.F32 R8, -RZ, R12.reuse.H1_H1 ;  /* 0x3000000cff087230 */ /* 0x104fe40000004100 */
[----:B------:R-:W-:Y:S02]  /*0100*/  HADD2.F32 R2, -RZ, R12.H0_H0 ;  /* 0x2000000cff027230 */ /* 0x000fe40000004100 */
[--C-:B------:R-:W-:Y:S02]  /*0110*/  HADD2.F32 R11, -RZ, R13.reuse.H1_H1 ;  /* 0x3000000dff0b7230 */ /* 0x100fe40000004100 */
[----:B------:R-:W-:Y:S01]  /*0120*/  FADD.FTZ R9, R8, UR6 ;  /* 0x0000000608097e21 */ /* 0x000fe20008010000 */
[----:B------:R-:W-:-:S02]  /*0130*/  HADD2.F32 R10, -RZ, R13.H0_H0 ;  /* 0x2000000dff0a7230 */ /* 0x000fc40000004100 */
[----:B------:R-:W-:Y:S01]  /*0140*/  FADD.FTZ R2, R2, UR6 ;  /* 0x0000000602027e21 */ /* 0x000fe20008010000 */
[--C-:B---3--:R-:W-:Y:S01]  /*0150*/  HADD2.F32 R4, -RZ, R6.reuse.H1_H1 ;  /* 0x30000006ff047230 */ /* 0x108fe20000004100 */
[----:B------:R-:W0:Y:S01]  /*0160*/  LDC.64 R12, c[0x0][0x228] ;  /* 0x00008a00ff0c7b82 */ /* 0x000e220000000a00 */
[----:B------:R-:W-:Y:S01]  /*0170*/  HADD2.F32 R6, -RZ, R6.H0_H0 ;  /* 0x20000006ff067230 */ /* 0x000fe20000004100 */
[----:B------:R1:W-:Y:S01]  /*0180*/  MUFU.RSQ R8, R2 ;  /* 0x0000000200087308 */ /* 0x0003e20000001400 */
[----:B------:R-:W-:Y:S01]  /*0190*/  FADD.FTZ R11, R11, UR6 ;  /* 0x000000060b0b7e21 */ /* 0x000fe20008010000 */
[----:B------:R-:W-:Y:S01]  /*01a0*/  FADD.FTZ R5, R4, UR6 ;  /* 0x0000000604057e21 */ /* 0x000fe20008010000 */
[----:B------:R-:W-:Y:S01]  /*01b0*/  FADD.FTZ R10, R10, UR6 ;  /* 0x000000060a0a7e21 */ /* 0x000fe20008010000 */
[----:B------:R-:W-:Y:S01]  /*01c0*/  FADD.FTZ R4, R6, UR6 ;  /* 0x0000000606047e21 */ /* 0x000fe20008010000 */
[----:B------:R-:W-:-:S03]  /*01d0*/  HADD2.F32 R6, -RZ, R7.H1_H1 ;  /* 0x30000007ff067230 */ /* 0x000fc60000004100 */
[----:B------:R-:W-:Y:S01]  /*01e0*/  MUFU.RSQ R9, R9 ;  /* 0x0000000900097308 */ /* 0x000fe20000001400 */
[----:B-1----:R-:W-:Y:S02]  /*01f0*/  HADD2.F32 R2, -RZ, R7.H0_H0 ;  /* 0x20000007ff027230 */ /* 0x002fe40000004100 */
[----:B------:R-:W-:-:S03]  /*0200*/  FADD.FTZ R7, R6, UR6 ;  /* 0x0000000606077e21 */ /* 0x000fc60008010000 */
[----:B------:R-:W-:Y:S02]  /*0210*/  FADD.FTZ R2, R2, UR6 ;  /* 0x0000000602027e21 */ /* 0x000fe40008010000 */
[----:B------:R-:W-:Y:S01]  /*0220*/  MUFU.RSQ R11, R11 ;  /* 0x0000000b000b7308 */ /* 0x000fe20000001400 */
[----:B0-----:R-:W-:-:S07]  /*0230*/  IMAD.WIDE.U32 R12, R3, 0x4, R12 ;  /* 0x00000004030c7825 */ /* 0x001fce00078e000c */
[----:B------:R-:W0:Y:S01]  /*0240*/  MUFU.RSQ R10, R10 ;  /* 0x0000000a000a7308 */ /* 0x000e220000001400 */
[----:B------:R-:W-:-:S07]  /*0250*/  IMAD.WIDE R12, R0, 0x10, R12 ;  /* 0x00000010000c7825 */ /* 0x000fce00078e020c */
[----:B------:R-:W-:Y:S08]  /*0260*/  MUFU.RSQ R5, R5 ;  /* 0x0000000500057308 */ /* 0x000ff00000001400 */
[----:B------:R-:W-:Y:S01]  /*0270*/  MUFU.RSQ R4, R4 ;  /* 0x0000000400047308 */ /* 0x000fe20000001400 */
[----:B0-----:R-:W-:Y:S07]  /*0280*/  STG.E.128 desc[UR4][R12.64], R8 ;  /* 0x000000080c007986 */ /* 0x001fee000c101d04 */
[----:B------:R-:W-:Y:S08]  /*0290*/  MUFU.RSQ R7, R7 ;  /* 0x0000000700077308 */ /* 0x000ff00000001400 */
[----:B------:R-:W0:Y:S02]  /*02a0*/  MUFU.RSQ R6, R2 ;  /* 0x0000000200067308 */ /* 0x000e240000001400 */
[----:B0-----:R-:W-:Y:S01]  /*02b0*/  STG.E.128 desc[UR4][R12.64+0x800], R4 ;  /* 0x000800040c007986 */ /* 0x001fe2000c101d04 */
[----:B------:R-:W-:Y:S05]  /*02c0*/  EXIT ;  /* 0x000000000000794d */ /* 0x000fea0003800000 */
.L_x_3654:
        /* <DEDUP_REMOVED lines=124> */
.L_x_3657:
[----:B------:R-:W-:-:S13]  /*0a90*/  ISETP.GE.AND P0, PT, R12, R5, PT ;  /* 0x000000050c00720c */ /* 0x000fda0003f06270 */
[----:B------:R-:W-:Y:S05]  /*0aa0*/  @P0 BRA `(.L_x_3659) ;  /* 0x0000000000300947 */ /* 0x000fea0003800000 */
[----:B01----:R-:W0:Y:S01]  /*0ab0*/  LDC.64 R14, c[0x0][0x228] ;  /* 0x00008a00ff0e7b82 */ /* 0x003e220000000a00 */
[----:B------:R-:W-:Y:S01]  /*0ac0*/  IADD3 R11, R3, R12, RZ ;  /* 0x0000000c030b7210 */ /* 0x000fe20007ffe0ff */
[----:B------:R-:W-:-:S04]  /*0ad0*/  VIADD R12, R12, 0x80 ;  /* 0x000000800c0c7836 */ /* 0x000fc80000000000 */
[----:B0-----:R-:W-:-:S05]  /*0ae0*/  IMAD.WIDE.U32 R14, R11, 0x4, R14 ;  /* 0x000000040b0e7825 */ /* 0x001fca00078e000e */
[----:B------:R1:W-:Y:S02]  /*0af0*/  STG.E desc[UR4][R14.64], R6 ;  /* 0x000000060e007986 */ /* 0x0003e4000c101904 */
.L_x_3658:
[----:B------:R-:W-:-:S13]  /*0b00*/  ISETP.GE.AND P0, PT, R12, R5, PT ;  /* 0x000000050c00720c */ /* 0x000fda0003f06270 */
[----:B------:R-:W-:Y:S05]  /*0b10*/  @P0 BRA `(.L_x_3660) ;  /* 0x0000000000340947 */ /* 0x000fea0003800000 */
[----:B01----:R-:W0:Y:S01]  /*0b20*/  LDC.64 R14, c[0x0][0x228] ;  /* 0x00008a00ff0e7b82 */ /* 0x003e220000000a00 */
[----:B------:R-:W-:Y:S02]  /*0b30*/  IADD3 R11, R3, R12, RZ ;  /* 0x0000000c030b7210 */ /* 0x000fe40007ffe0ff */
[----:B------:R-:W-:-:S03]  /*0b40*/  IADD3 R12, R12, 0x80, RZ ;  /* 0x000000800c0c7810 */ /* 0x000fc60007ffe0ff */
[----:B0-----:R-:W-:-:S05]  /*0b50*/  IMAD.WIDE.U32 R14, R11, 0x4, R14 ;  /* 0x000000040b0e7825 */ /* 0x001fca00078e000e */
[----:B------:R2:W-:Y:S02]  /*0b60*/  STG.E desc[UR4][R14.64], R7 ;  /* 0x000000070e007986 */ /* 0x0005e4000c101904 */
.L_x_3659:
        /* <DEDUP_REMOVED lines=8> */
.L_x_3660:
[----:B------:R-:W-:Y:S05]  /*0bf0*/  BSYNC B1 ;  /* 0x0000000000017941 */ /* 0x000fea0003800000 */
.L_x_3656:
[----:B------:R-:W-:-:S13]  /*0c00*/  ISETP.GE.AND P0, PT, R12, R5, PT ;  /* 0x000000050c00720c */ /* 0x000fda0003f06270 */
[----:B-12---:R-:W1:Y:S01]  /*0c10*/  @!P0 LDC.64 R6, c[0x0][0x228] ;  /* 0x00008a00ff068b82 */ /* 0x006e620000000a00 */
[----:B------:R-:W-:Y:S02]  /*0c20*/  @!P0 IADD3 R11, R3, R12, RZ ;  /* 0x0000000c030b8210 */ /* 0x000fe40007ffe0ff */
[----:B------:R-:W-:-:S03]  /*0c30*/  @!P0 IADD3 R12, R12, 0x80, RZ ;  /* 0x000000800c0c8810 */ /* 0x000fc60007ffe0ff */
[----:B-1----:R-:W-:-:S05]  /*0c40*/  @!P0 IMAD.WIDE.U32 R6, R11, 0x4, R6 ;  /* 0x000000040b068825 */ /* 0x002fca00078e0006 */
[----:B----4-:R3:W-:Y:S02]  /*0c50*/  @!P0 STG.E desc[UR4][R6.64], R9 ;  /* 0x0000000906008986 */ /* 0x0107e4000c101904 */
.L_x_3661:
[----:B------:R-:W-:Y:S05]  /*0c60*/  BSYNC B0 ;  /* 0x0000000000007941 */ /* 0x000fea0003800000 */
.L_x_3655:
        /* <DEDUP_REMOVED lines=8> */
.L_x_3662:
        /* <DEDUP_REMOVED lines=9> */
.L_x_28338:


//--------------------- .text._ZN2at6native29vectorized_elementwise_kernelILi8EZZZNS0_49_GLOBAL__N__b919a28f_16_Normalization_cu_5c38458722batch_norm_calc_invstdERKNS_6TensorES5_dENKUlvE_clEvENKUlvE1_clEvEUlN3c104HalfEE_St5arrayIPcLm2EEEEviT0_T1_ --------------------------
	.section	.text._ZN2at6native29vectorized_elementwise_kernelILi8EZZZNS0_49_GLOBAL__N__b919a28f_16_Normalization_cu_5c38458722batch_norm_calc_invstdERKNS_6TensorES5_dENKUlvE_clEvENKUlvE1_clEvEUlN3c104HalfEE_St5arrayIPcLm2EEEEviT0_T1_,"ax",@progbits
	.align	128
        .global         _ZN2at6native29vectorized_elementwise_kernelILi8EZZZNS0_49_GLOBAL__N__b919a28f_16_Normalization_cu_5c38458722batch_norm_calc_invstdERKNS_6TensorES5_dENKUlvE_clEvENKUlvE1_clEvEUlN3c104HalfEE_St5arrayIPcLm2EEEEviT0_T1_
        .type           _ZN2at6native29vectorized_elementwise_kernelILi8EZZZNS0_49_GLOBAL__N__b919a28f_16_Normalization_cu_5c38458722batch_norm_calc_invstdERKNS_6TensorES5_dENKUlvE_clEvENKUlvE1_clEvEUlN3c104HalfEE_St5arrayIPcLm2EEEEviT0_T1_,@function
        .size           _ZN2at6native29vectorized_elementwise_kernelILi8EZZZNS0_49_GLOBAL__N__b919a28f_16_Normalization_cu_5c38458722batch_norm_calc_invstdERKNS_6TensorES5_dENKUlvE_clEvENKUlvE1_clEvEUlN3c104HalfEE_St5arrayIPcLm2EEEEviT0_T1_,(.L_x_28339 - _ZN2at6native29vectorized_elementwise_kernelILi8EZZZNS0_49_GLOBAL__N__b919a28f_16_Normalization_cu_5c38458722batch_norm_calc_invstdERKNS_6TensorES5_dENKUlvE_clEvENKUlvE1_clEvEUlN3c104HalfEE_St5arrayIPcLm2EEEEviT0_T1_)
        .other          _ZN2at6native29vectorized_elementwise_kernelILi8EZZZNS0_49_GLOBAL__N__b919a28f_16_Normalization_cu_5c38458722batch_norm_calc_invstdERKNS_6TensorES5_dENKUlvE_clEvENKUlvE1_clEvEUlN3c104HalfEE_St5arrayIPcLm2EEEEviT0_T1_,@"STO_CUDA_ENTRY STV_DEFAULT"
_ZN2at6native29vectorized_elementwise_kernelILi8EZZZNS0_49_GLOBAL__N__b919a28f_16_Normalization_cu_5c38458722batch_norm_calc_invstdERKNS_6TensorES5_dENKUlvE_clEvENKUlvE1_clEvEUlN3c104HalfEE_St5arrayIPcLm2EEEEviT0_T1_:
.text._ZN2at6native29vectorized_elementwise_kernelILi8EZZZNS0_49_GLOBAL__N__b919a28f_16_Normalization_cu_5c38458722batch_norm_calc_invstdERKNS_6TensorES5_dENKUlvE_clEvENKUlvE1_clEvEUlN3c104HalfEE_St5arrayIPcLm2EEEEviT0_T1_:
        /* <DEDUP_REMOVED lines=13> */
[----:B0-----:R-:W-:-:S06]  /*00d0*/  IMAD.WIDE.U32 R8, R0, 0x10, R4 ;  /* 0x0000001000087825 */ /* 0x001fcc00078e0004 */
[----:B------:R-:W3:Y:S01]  /*00e0*/  LDG.E.128 R8, desc[UR4][R8.64] ;  /* 0x0000000408087981 */ /* 0x000ee2000c1e1d00 */
[----:B--2---:R-:W-:-:S04]  /*00f0*/  IMAD.WIDE.U32 R12, R3, 0x4, R12 ;  /* 0x00000004030c7825 */ /* 0x004fc800078e000c */
[----:B------:R-:W-:-:S04]  /*0100*/  IMAD.WIDE R12, R0, 0x20, R12 ;  /* 0x00000020000c7825 */ /* 0x000fc800078e020c */
[--C-:B---3--:R-:W-:Y:S02]  /*0110*/  HADD2.F32 R4, -RZ, R8.reuse.H1_H1 ;  /* 0x30000008ff047230 */ /* 0x108fe40000004100 */
[----:B------:R-:W-:Y:S02]  /*0120*/  HADD2.F32 R2, -RZ, R8.H0_H0 ;  /* 0x20000008ff027230 */ /* 0x000fe40000004100 */
[--C-:B------:R-:W-:Y:S02]  /*0130*/  HADD2.F32 R8, -RZ, R10.reuse.H1_H1 ;  /* 0x3000000aff087230 */ /* 0x100fe40000004100 */
[----:B------:R-:W-:Y:S01]  /*0140*/  FADD.FTZ R5, R4, UR6 ;  /* 0x0000000604057e21 */ /* 0x000fe20008010000 */
[----:B------:R-:W-:Y:S02]  /*0150*/  HADD2.F32 R10, -RZ, R10.H0_H0 ;  /* 0x2000000aff0a7230 */ /* 0x000fe40000004100 */
[----:B------:R-:W-:Y:S01]  /*0160*/  FADD.FTZ R2, R2, UR6 ;  /* 0x0000000602027e21 */ /* 0x000fe20008010000 */
[----:B------:R-:W-:-:S02]  /*0170*/  HADD2.F32 R7, -RZ, R9.H1_H1 ;  /* 0x30000009ff077230 */ /* 0x000fc40000004100 */
[----:B------:R-:W-:Y:S02]  /*0180*/  HADD2.F32 R6, -RZ, R9.H0_H0 ;  /* 0x20000009ff067230 */ /* 0x000fe40000004100 */
[----:B------:R-:W-:Y:S01]  /*0190*/  FADD.FTZ R9, R8, UR6 ;  /* 0x0000000608097e21 */ /* 0x000fe20008010000 */
[----:B------:R-:W-:Y:S01]  /*01a0*/  FADD.FTZ R8, R10, UR6 ;  /* 0x000000060a087e21 */ /* 0x000fe20008010000 */
[----:B------:R-:W-:Y:S01]  /*01b0*/  HADD2.F32 R10, -RZ, R11.H1_H1 ;  /* 0x3000000bff0a7230 */ /* 0x000fe20000004100 */
[----:B------:R0:W-:Y:S01]  /*01c0*/  MUFU.RSQ R4, R2 ;  /* 0x0000000200047308 */ /* 0x0001e20000001400 */
[----:B------:R-:W-:Y:S01]  /*01d0*/  FADD.FTZ R7, R7, UR6 ;  /* 0x0000000607077e21 */ /* 0x000fe20008010000 */
[----:B------:R-:W-:-:S06]  /*01e0*/  FADD.FTZ R6, R6, UR6 ;  /* 0x0000000606067e21 */ /* 0x000fcc0008010000 */
[----:B------:R-:W-:Y:S01]  /*01f0*/  MUFU.RSQ R5, R5 ;  /* 0x0000000500057308 */ /* 0x000fe20000001400 */
[----:B0-----:R-:W-:Y:S02]  /*0200*/  HADD2.F32 R2, -RZ, R11.H0_H0 ;  /* 0x2000000bff027230 */ /* 0x001fe40000004100 */
[----:B------:R-:W-:-:S03]  /*0210*/  FADD.FTZ R11, R10, UR6 ;  /* 0x000000060a0b7e21 */ /* 0x000fc60008010000 */
[----:B------:R-:W-:Y:S02]  /*0220*/  FADD.FTZ R2, R2, UR6 ;  /* 0x0000000602027e21 */ /* 0x000fe40008010000 */
[----:B------:R-:W-:Y:S08]  /*0230*/  MUFU.RSQ R7, R7 ;  /* 0x0000000700077308 */ /* 0x000ff00000001400 */
[----:B------:R-:W0:Y:S08]  /*0240*/  MUFU.RSQ R6, R6 ;  /* 0x0000000600067308 */ /* 0x000e300000001400 */
[----:B------:R-:W-:Y:S08]  /*0250*/  MUFU.RSQ R9, R9 ;  /* 0x0000000900097308 */ /* 0x000ff00000001400 */
[----:B------:R-:W-:Y:S01]  /*0260*/  MUFU.RSQ R8, R8 ;  /* 0x0000000800087308 */ /* 0x000fe20000001400 */
[----:B0-----:R-:W-:Y:S07]  /*0270*/  STG.E.128 desc[UR4][R12.64], R4 ;  /* 0x000000040c007986 */ /* 0x001fee000c101d04 */
[----:B------:R-:W-:Y:S08]  /*0280*/  MUFU.RSQ R11, R11 ;  /* 0x0000000b000b7308 */ /* 0x000ff00000001400 */
[----:B------:R-:W0:Y:S02]  /*0290*/  MUFU.RSQ R10, R2 ;  /* 0x00000002000a7308 */ /* 0x000e240000001400 */
[----:B0-----:R-:W-:Y:S01]  /*02a0*/  STG.E.128 desc[UR4][R12.64+0x10], R8 ;  /* 0x000010080c007986 */ /* 0x001fe2000c101d04 */
[----:B------:R-:W-:Y:S05]  /*02b0*/  EXIT ;  /* 0x000000000000794d */ /* 0x000fea0003800000 */
.L_x_3663:
        /* <DEDUP_REMOVED lines=124> */
.L_x_3666:
[----:B------:R-:W-:-:S13]  /*0a80*/  ISETP.GE.AND P0, PT, R12, R5, PT ;  /* 0x000000050c00720c */ /* 0x000fda0003f06270 */
[----:B------:R-:W-:Y:S05]  /*0a90*/  @P0 BRA `(.L_x_3668) ;  /* 0x0000000000300947 */ /* 0x000fea0003800000 */
[----:B01----:R-:W0:Y:S01]  /*0aa0*/  LDC.64 R14, c[0x0][0x228] ;  /* 0x00008a00ff0e7b82 */ /* 0x003e220000000a00 */
[----:B------:R-:W-:Y:S01]  /*0ab0*/  IADD3 R11, R3, R12, RZ ;  /* 0x0000000c030b7210 */ /* 0x000fe20007ffe0ff */
[----:B------:R-:W-:-:S04]  /*0ac0*/  VIADD R12, R12, 0x80 ;  /* 0x000000800c0c7836 */ /* 0x000fc80000000000 */
[----:B0-----:R-:W-:-:S05]  /*0ad0*/  IMAD.WIDE.U32 R14, R11, 0x4, R14 ;  /* 0x000000040b0e7825 */ /* 0x001fca00078e000e */
[----:B------:R1:W-:Y:S02]  /*0ae0*/  STG.E desc[UR4][R14.64], R6 ;  /* 0x000000060e007986 */ /* 0x0003e4000c101904 */
.L_x_3667:
[----:B------:R-:W-:-:S13]  /*0af0*/  ISETP.GE.AND P0, PT, R12, R5, PT ;  /* 0x000000050c00720c */ /* 0x000fda0003f06270 */
[----:B------:R-:W-:Y:S05]  /*0b00*/  @P0 BRA `(.L_x_3669) ;  /* 0x0000000000340947 */ /* 0x000fea0003800000 */
[----:B01----:R-:W0:Y:S01]  /*0b10*/  LDC.64 R14, c[0x0][0x228] ;  /* 0x00008a00ff0e7b82 */ /* 0x003e220000000a00 */
[----:B------:R-:W-:Y:S02]  /*0b20*/  IADD3 R11, R3, R12, RZ ;  /* 0x0000000c030b7210 */ /* 0x000fe40007ffe0ff */
[----:B------:R-:W-:-:S03]  /*0b30*/  IADD3 R12, R12, 0x80, RZ ;  /* 0x000000800c0c7810 */ /* 0x000fc60007ffe0ff */
[----:B0-----:R-:W-:-:S05]  /*0b40*/  IMAD.WIDE.U32 R14, R11, 0x4, R14 ;  /* 0x000000040b0e7825 */ /* 0x001fca00078e000e */
[----:B------:R2:W-:Y:S02]  /*0b50*/  STG.E desc[UR4][R14.64], R7 ;  /* 0x000000070e007986 */ /* 0x0005e4000c101904 */
.L_x_3668:
        /* <DEDUP_REMOVED lines=8> */
.L_x_3669:
[----:B------:R-:W-:Y:S05]  /*0be0*/  BSYNC B1 ;  /* 0x0000000000017941 */ /* 0x000fea0003800000 */
.L_x_3665:
[----:B------:R-:W-:-:S13]  /*0bf0*/  ISETP.GE.AND P0, PT, R12, R5, PT ;  /* 0x000000050c00720c */ /* 0x000fda0003f06270 */
[----:B-12---:R-:W1:Y:S01]  /*0c00*/  @!P0 LDC.64 R6, c[0x0][0x228] ;  /* 0x00008a00ff068b82 */ /* 0x006e620000000a00 */
[----:B------:R-:W-:Y:S02]  /*0c10*/  @!P0 IADD3 R11, R3, R12, RZ ;  /* 0x0000000c030b8210 */ /* 0x000fe40007ffe0ff */
[----:B------:R-:W-:-:S03]  /*0c20*/  @!P0 IADD3 R12, R12, 0x80, RZ ;  /* 0x000000800c0c8810 */ /* 0x000fc60007ffe0ff */
[----:B-1----:R-:W-:-:S05]  /*0c30*/  @!P0 IMAD.WIDE.U32 R6, R11, 0x4, R6 ;  /* 0x000000040b068825 */ /* 0x002fca00078e0006 */
[----:B----4-:R3:W-:Y:S02]  /*0c40*/  @!P0 STG.E desc[UR4][R6.64], R9 ;  /* 0x0000000906008986 */ /* 0x0107e4000c101904 */
.L_x_3670:
[----:B------:R-:W-:Y:S05]  /*0c50*/  BSYNC B0 ;  /* 0x0000000000007941 */ /* 0x000fea0003800000 */
.L_x_3664:
        /* <DEDUP_REMOVED lines=8> */
.L_x_3671:
        /* <DEDUP_REMOVED lines=10> */
.L_x_28339:


//--------------------- .text._ZN2at6native18elementwise_kernelILi128ELi4EZNS0_15gpu_kernel_implIZZZNS0_49_GLOBAL__N__b919a28f_16_Normalization_cu_5c38458722batch_norm_calc_invstdERKNS_6TensorES6_dENKUlvE_clEvENKUlvE0_clEvEUlfE_EEvRNS_18TensorIteratorBaseERKT_EUliE_EEviT1_ --------------------------
	.section	.text._ZN2at6native18elementwise_kernelILi128ELi4EZNS0_15gpu_kernel_implIZZZNS0_49_GLOBAL__N__b919a28f_16_Normalization_cu_5c38458722batch_norm_calc_invstdERKNS_6TensorES6_dENKUlvE_clEvENKUlvE0_clEvEUlfE_EEvRNS_18TensorIteratorBaseERKT_EUliE_EEviT1_,"ax",@progbits
	.align	128
        .global         _ZN2at6native18elementwise_kernelILi128ELi4EZNS0_15gpu_kernel_implIZZZNS0_49_GLOBAL__N__b919a28f_16_Normalization_cu_5c38458722batch_norm_calc_invstdERKNS_6TensorES6_dENKUlvE_clEvENKUlvE0_clEvEUlfE_EEvRNS_18TensorIteratorBaseERKT_EUliE_EEviT1_
        .type           _ZN2at6native18elementwise_kernelILi128ELi4EZNS0_15gpu_kernel_implIZZZNS0_49_GLOBAL__N__b919a28f_16_Normalization_cu_5c38458722batch_norm_calc_invstdERKNS_6TensorES6_dENKUlvE_clEvENKUlvE0_clEvEUlfE_EEvRNS_18TensorIteratorBaseERKT_EUliE_EEviT1_,@function
        .size           _ZN2at6native18elementwise_kernelILi128ELi4EZNS0_15gpu_kernel_implIZZZNS0_49_GLOBAL__N__b919a28f_16_Normalization_cu_5c38458722batch_norm_calc_invstdERKNS_6TensorES6_dENKUlvE_clEvENKUlvE0_clEvEUlfE_EEvRNS_18TensorIteratorBaseERKT_EUliE_EEviT1_,(.L_x_28340 - _ZN2at6native18elementwise_kernelILi128ELi4EZNS0_15gpu_kernel_implIZZZNS0_49_GLOBAL__N__b919a28f_16_Normalization_cu_5c38458722batch_norm_calc_invstdERKNS_6TensorES6_dENKUlvE_clEvENKUlvE0_clEvEUlfE_EEvRNS_18TensorIteratorBaseERKT_EUliE_EEviT1_)
        .other          _ZN2at6native18elementwise_kernelILi128ELi4EZNS0_15gpu_kernel_implIZZZNS0_49_GLOBAL__N__b919a28f_16_Normalization_cu_5c38458722batch_norm_calc_invstdERKNS_6TensorES6_dENKUlvE_clEvENKUlvE0_clEvEUlfE_EEvRNS_18TensorIteratorBaseERKT_EUliE_EEviT1_,@"STO_CUDA_ENTRY STV_DEFAULT"
_ZN2at6native18elementwise_kernelILi128ELi4EZNS0_15gpu_kernel_implIZZZNS0_49_GLOBAL__N__b919a28f_16_Normalization_cu_5c38458722batch_norm_calc_invstdERKNS_6TensorES6_dENKUlvE_clEvENKUlvE0_clEvEUlfE_EEvRNS_18TensorIteratorBaseERKT_EUliE_EEviT1_:
.text._ZN2at6native18elementwise_kernelILi128ELi4EZNS0_15gpu_kernel_implIZZZNS0_49_GLOBAL__N__b919a28f_16_Normalization_cu_5c38458722batch_norm_calc_invstdERKNS_6TensorES6_dENKUlvE_clEvENKUlvE0_clEvEUlfE_EEvRNS_18TensorIteratorBaseERKT_EUliE_EEviT1_:
        /* <DEDUP_REMOVED lines=314> */
.L_x_3674:
[----:B------:R-:W0:Y:S01]  /*13a0*/  LDC.U8 R5, c[0x0][0x431] ;  /* 0x00010c40ff057b82 */ /* 0x000e220000000000 */
[----:B------:R-:W-:Y:S01]  /*13b0*/  ULDC.64 UR4, c[0x0][0x410] ;  /* 0x0001040000047ab9 */ /* 0x000fe20000000a00 */
[----:B------:R-:W-:Y:S01]  /*13c0*/  ULDC.64 UR6, c[0x0][0x418] ;  /* 0x0001060000067ab9 */ /* 0x000fe20000000a00 */
[----:B------:R-:W-:Y:S01]  /*13d0*/  IADD3 R16, P1, R16, UR4, RZ ;  /* 0x0000000410107c10 */ /* 0x000fe2000ff3e0ff */
[----:B------:R-:W-:Y:S01]  /*13e0*/  BSSY B6, `(.L_x_3675) ;  /* 0x00000e0000067945 */ /* 0x000fe20003800000 */
        /* <DEDUP_REMOVED lines=15> */
[----:B--2---:R-:W0:Y:S01]  /*14e0*/  I2F.S16 R0, R0 ;  /* 0x0000000000007306 */ /* 0x004e220000101400 */
[----:B------:R-:W-:Y:S05]  /*14f0*/  BRA `(.L_x_3681) ;  /* 0x0000000c00387947 */ /* 0x000fea0003800000 */
.L_x_3679:
[----:B------:R-:W2:Y:S02]  /*1500*/  LDG.E.U8 R0, desc[UR36][R2.64] ;  /* 0x0000002402007981 */ /* 0x000ea4000c1e1100 */
[----:B--2---:R-:W-:Y:S01]  /*1510*/  I2FP.F32.U32 R0, R0 ;  /* 0x0000000000007245 */ /* 0x004fe20000201000 */
[----:B------:R-:W-:Y:S06]  /*1520*/  BRA `(.L_x_3681) ;  /* 0x0000000c002c7947 */ /* 0x000fec0003800000 */
.L_x_3678:
[----:B------:R-:W-:-:S13]  /*1530*/  ISETP.NE.AND P0, PT, R4, 0x2, PT ;  /* 0x000000020400780c */ /* 0x000fda0003f05270 */
[----:B------:R-:W-:Y:S05]  /*1540*/  @!P0 BRA `(.L_x_3682) ;  /* 0x0000000000288947 */ /* 0x000fea0003800000 */
[----:B------:R-:W-:-:S13]  /*1550*/  ISETP.NE.AND P0, PT, R4, 0x3, PT ;  /* 0x000000030400780c */ /* 0x000fda0003f05270 */
[----:B------:R-:W-:Y:S05]  /*1560*/  @!P0 BRA `(.L_x_3683) ;  /* 0x0000000000148947 */ /* 0x000fea0003800000 */
[----:B------:R-:W-:-:S13]  /*1570*/  ISETP.NE.AND P0, PT, R4, 0x4, PT ;  /* 0x000000040400780c */ /* 0x000fda0003f05270 */
[----:B------:R-:W-:Y:S05]  /*1580*/  @P0 BRA `(.L_x_3680) ;  /* 0x0000000800b80947 */ /* 0x000fea0003800000 */
[----:B------:R-:W2:Y:S02]  /*1590*/  LDG.E.64 R2, desc[UR36][R2.64] ;  /* 0x0000002402027981 */ /* 0x000ea4000c1e1b00 */
[----:B--2---:R4:W0:Y:S01]  /*15a0*/  I2F.S64 R0, R2 ;  /* 0x0000000200007312 */ /* 0x0048220000301400 */
[----:B------:R-:W-:Y:S05]  /*15b0*/  BRA `(.L_x_3681) ;  /* 0x0000000c00087947 */ /* 0x000fea0003800000 */
.L_x_3683:
[----:B------:R-:W2:Y:S02]  /*15c0*/  LDG.E R0, desc[UR36][R2.64] ;  /* 0x0000002402007981 */ /* 0x000ea4000c1e1900 */
[----:B--2---:R-:W-:Y:S01]  /*15d0*/  I2FP.F32.S32 R0, R0 ;  /* 0x0000000000007245 */ /* 0x004fe20000201400 */
[----:B------:R-:W-:Y:S06]  /*15e0*/  BRA `(.L_x_3681) ;  /* 0x0000000800fc7947 */ /* 0x000fec0003800000 */
.L_x_3682:
[----:B------:R-:W2:Y:S02]  /*15f0*/  LDG.E.U16 R0, desc[UR36][R2.64] ;  /* 0x0000002402007981 */ /* 0x000ea4000c1e1500 */
[----:B--2---:R-:W0:Y:S01]  /*1600*/  I2F.S16 R0, R0 ;  /* 0x0000000000007306 */ /* 0x004e220000101400 */
[----:B------:R-:W-:Y:S05]  /*1610*/  BRA `(.L_x_3681) ;  /* 0x0000000800f07947 */ /* 0x000fea0003800000 */
.L_x_3677:
[----:B------:R-:W-:-:S13]  /*1620*/  ISETP.GT.AND P0, PT, R4, 0x6, PT ;  /* 0x000000060400780c */ /* 0x000fda0003f04270 */
[----:B------:R-:W-:Y:S05]  /*1630*/  @P0 BRA `(.L_x_3684) ;  /* 0x0000000000240947 */ /* 0x000fea0003800000 */
[----:B------:R-:W-:-:S13]  /*1640*/  ISETP.NE.AND P0, PT, R4, 0x5, PT ;  /* 0x000000050400780c */ /* 0x000fda0003f05270 */
[----:B------:R-:W-:Y:S05]  /*1650*/  @!P0 BRA `(.L_x_3685) ;  /* 0x0000000000108947 */ /* 0x000fea0003800000 */
[----:B------:R-:W-:-:S13]  /*1660*/  ISETP.NE.AND P0, PT, R4, 0x6, PT ;  /* 0x000000060400780c */ /* 0x000fda0003f05270 */
[----:B------:R-:W-:Y:S05]  /*1670*/  @P0 BRA `(.L_x_3680) ;  /* 0x00000008007c0947 */ /* 0x000fea0003800000 */
[----:B------:R2:W5:Y:S01]  /*1680*/  LDG.E R0, desc[UR36][R2.64] ;  /* 0x0000002402007981 */ /* 0x000562000c1e1900 */
[----:B------:R-:W-:Y:S05]  /*1690*/  BRA `(.L_x_3681) ;  /* 0x0000000800d07947 */ /* 0x000fea0003800000 */
.L_x_3685:
[----:B------:R-:W2:Y:S02]  /*16a0*/  LDG.E.U16 R0, desc[UR36][R2.64] ;  /* 0x0000002402007981 */ /* 0x000ea4000c1e1500 */
[----:B--2---:R-:W-:Y:S01]  /*16b0*/  HADD2.F32 R0, -RZ, R0.H0_H0 ;  /* 0x20000000ff007230 */ /* 0x004fe20000004100 */
[----:B------:R-:W-:Y:S06]  /*16c0*/  BRA `(.L_x_3681) ;  /* 0x0000000800c47947 */ /* 0x000fec0003800000 */
.L_x_3684:
[----:B------:R-:W-:-:S13]  /*16d0*/  ISETP.NE.AND P0, PT, R4, 0x7, PT ;  /* 0x000000070400780c */ /* 0x000fda0003f05270 */
[----:B------:R-:W-:Y:S05]  /*16e0*/  @!P0 BRA `(.L_x_3686) ;  /* 0x0000000000248947 */ /* 0x000fea0003800000 */
[----:B------:R-:W-:-:S13]  /*16f0*/  ISETP.NE.AND P0, PT, R4, 0x8, PT ;  /* 0x000000080400780c */ /* 0x000fda0003f05270 */
[----:B------:R-:W-:Y:S05]  /*1700*/  @!P0 BRA `(.L_x_3687) ;  /* 0x0000000000108947 */ /* 0x000fea0003800000 */
[----:B------:R-:W-:-:S13]  /*1710*/  ISETP.NE.AND P0, PT, R4, 0x9, PT ;  /* 0x000000090400780c */ /* 0x000fda0003f05270 */
[----:B------:R-:W-:Y:S05]  /*1720*/  @P0 BRA `(.L_x_3680) ;  /* 0x0000000800500947 */ /* 0x000fea0003800000 */
[----:B------:R3:W5:Y:S01]  /*1730*/  LDG.E R0, desc[UR36][R2.64] ;  /* 0x0000002402007981 */ /* 0x000762000c1e1900 */
[----:B------:R-:W-:Y:S05]  /*1740*/  BRA `(.L_x_3681) ;  /* 0x0000000800a47947 */ /* 0x000fea0003800000 */
.L_x_3687:
[----:B------:R-:W2:Y:S02]  /*1750*/  LDG.E.U16 R0, desc[UR36][R2.64] ;  /* 0x0000002402007981 */ /* 0x000ea4000c1e1500 */
[----:B--2---:R-:W-:Y:S01]  /*1760*/  HADD2.F32 R0, -RZ, R0.H0_H0 ;  /* 0x20000000ff007230 */ /* 0x004fe20000004100 */
[----:B------:R-:W-:Y:S06]  /*1770*/  BRA `(.L_x_3681) ;  /* 0x0000000800987947 */ /* 0x000fec0003800000 */
.L_x_3686:
[----:B------:R-:W2:Y:S01]  /*1780*/  LDG.E.64 R2, desc[UR36][R2.64] ;  /* 0x0000002402027981 */ /* 0x000ea2000c1e1b00 */
[----:B------:R-:W-:Y:S01]  /*1790*/  UMOV UR4, 0xf0000000 ;  /* 0xf000000000047882 */ /* 0x000fe20000000000 */
[----:B------:R-:W-:Y:S01]  /*17a0*/  UMOV UR5, 0x380fffff ;  /* 0x380fffff00057882 */ /* 0x000fe20000000000 */
[----:B--2---:R-:W0:Y:S01]  /*17b0*/  F2F.F32.F64 R0, R2 ;  /* 0x0000000200007310 */ /* 0x004e220000301000 */
[----:B------:R-:W-:-:S14]  /*17c0*/  DSETP.GEU.AND P0, PT, |R2|, UR4, PT ;  /* 0x0000000402007e2a */ /* 0x000fdc000bf0e200 */
[----:B0-----:R-:W-:Y:S01]  /*17d0*/  @!P0 FMUL R0, R0, 1.175494350822287508e-38 ;  /* 0x0080000000008820 */ /* 0x001fe20000400000 */
[----:B------:R-:W-:Y:S06]  /*17e0*/  BRA `(.L_x_3681) ;  /* 0x00000008007c7947 */ /* 0x000fec0003800000 */
.L_x_3676:
        /* <DEDUP_REMOVED lines=10> */
[----:B------:R-:W-:Y:S01]  /*1890*/  FSEL R0, RZ, 1, !P0 ;  /* 0x3f800000ff007808 */ /* 0x000fe20004000000 */
[----:B------:R-:W-:Y:S08]  /*18a0*/  BRA `(.L_x_3681) ;  /* 0x00000008004c7947 */ /* 0x000ff00003800000 */
.L_x_3690:
[----:B------:R-:W2:Y:S01]  /*18b0*/  LDG.E.64 R2, desc[UR36][R2.64] ;  /* 0x0000002402027981 */ /* 0x000ea2000c1e1b00 */
[----:B------:R-:W-:Y:S01]  /*18c0*/  UMOV UR4, 0xf0000000 ;  /* 0xf000000000047882 */ /* 0x000fe20000000000 */
[----:B------:R-:W-:Y:S01]  /*18d0*/  UMOV UR5, 0x380fffff ;  /* 0x380fffff00057882 */ /* 0x000fe20000000000 */
[----:B--2---:R-:W0:Y:S01]  /*18e0*/  F2F.F32.F64 R0, R2 ;  /* 0x0000000200007310 */ /* 0x004e220000301000 */
[----:B------:R-:W-:-:S14]  /*18f0*/  DSETP.GEU.AND P0, PT, |R2|, UR4, PT ;  /* 0x0000000402007e2a */ /* 0x000fdc000bf0e200 */
[----:B0-----:R-:W-:Y:S01]  /*1900*/  @!P0 FMUL R0, R0, 1.175494350822287508e-38 ;  /* 0x0080000000008820 */ /* 0x001fe20000400000 */
[----:B------:R-:W-:Y:S06]  /*1910*/  BRA `(.L_x_3681) ;  /* 0x0000000800307947 */ /* 0x000fec0003800000 */
.L_x_3689:
        /* <DEDUP_REMOVED lines=24> */
[----:B------:R-:W-:Y:S01]  /*1aa0*/  LOP3.LUT R0, R5, 0x80000000, R0, 0xf8, !PT ;  /* 0x8000000005007812 */ /* 0x000fe200078ef800 */
[----:B------:R-:W-:Y:S06]  /*1ab0*/  BRA `(.L_x_3681) ;  /* 0x0000000400c87947 */ /* 0x000fec0003800000 */
.L_x_3692:
        /* <DEDUP_REMOVED lines=11> */
[----:B------:R-:W-:Y:S01]  /*1b70*/  LOP3.LUT R0, R4, 0x80000000, R5, 0xf8, !PT ;  /* 0x8000000004007812 */ /* 0x000fe200078ef805 */
[----:B------:R-:W-:Y:S06]  /*1b80*/  BRA `(.L_x_3681) ;  /* 0x0000000400947947 */ /* 0x000fec0003800000 */
.L_x_3691:
[----:B------:R-:W2:Y:S02]  /*1b90*/  LDG.E.U16 R0, desc[UR36][R2.64] ;  /* 0x0000002402007981 */ /* 0x000ea4000c1e1500 */
[----:B--2---:R-:W-:Y:S01]  /*1ba0*/  IMAD.U32 R0, R0, 0x10000, RZ ;  /* 0x0001000000007824 */ /* 0x004fe200078e00ff */
[----:B------:R-:W-:Y:S06]  /*1bb0*/  BRA `(.L_x_3681) ;  /* 0x0000000400887947 */ /* 0x000fec0003800000 */
.L_x_3688:
        /* <DEDUP_REMOVED lines=9> */
[----:B--2---:R-:W-:Y:S01]  /*1c50*/  I2FP.F32.U32 R0, R0 ;  /* 0x0000000000007245 */ /* 0x004fe20000201000 */
[----:B------:R-:W-:Y:S06]  /*1c60*/  BRA `(.L_x_3681) ;  /* 0x00000004005c7947 */ /* 0x000fec0003800000 */
.L_x_3695:
[----:B------:R-:W2:Y:S01]  /*1c70*/  LDG.E.U8 R2, desc[UR36][R2.64] ;  /* 0x0000002402027981 */ /* 0x000ea2000c1e1100 */
        /* <DEDUP_REMOVED lines=19> */
.L_x_3697:
[----:B------:R-:W-:Y:S05]  /*1db0*/  BSYNC B0 ;  /* 0x0000000000007941 */ /* 0x000fea0003800000 */
.L_x_3696:
[----:B------:R-:W-:Y:S01]  /*1dc0*/  LEA R3, R0, 0x3b800000, 0x17 ;  /* 0x3b80000000037811 */ /* 0x000fe200078eb8ff */
[----:B------:R-:W-:-:S05]  /*1dd0*/  IMAD.SHL.U32 R0, R2, 0x100000, RZ ;  /* 0x0010000002007824 */ /* 0x000fca00078e00ff */
[----:B------:R-:W-:Y:S01]  /*1de0*/  LOP3.LUT R0, R3, R0, R4, 0xfe, !PT ;  /* 0x0000000003007212 */ /* 0x000fe200078efe04 */
[----:B------:R-:W-:Y:S06]  /*1df0*/  BRA `(.L_x_3681) ;  /* 0x0000000000f87947 */ /* 0x000fec0003800000 */
.L_x_3694:
        /* <DEDUP_REMOVED lines=20> */
.L_x_3699:
[----:B------:R-:W-:Y:S05]  /*1f40*/  BSYNC B0 ;  /* 0x0000000000007941 */ /* 0x000fea0003800000 */
.L_x_3698:
[----:B------:R-:W-:Y:S01]  /*1f50*/  LEA R3, R0, 0x37800000, 0x17 ;  /* 0x3780000000037811 */ /* 0x000fe200078eb8ff */
[----:B------:R-:W-:-:S05]  /*1f60*/  IMAD.SHL.U32 R0, R2, 0x200000, RZ ;  /* 0x0020000002007824 */ /* 0x000fca00078e00ff */
[----:B------:R-:W-:Y:S01]  /*1f70*/  LOP3.LUT R0, R3, R0, R4, 0xfe, !PT ;  /* 0x0000000003007212 */ /* 0x000fe200078efe04 */
[----:B------:R-:W-:Y:S06]  /*1f80*/  BRA `(.L_x_3681) ;  /* 0x0000000000947947 */ /* 0x000fec0003800000 */
.L_x_3693:
[----:B------:R-:W-:-:S13]  /*1f90*/  ISETP.NE.AND P0, PT, R4, 0x1c, PT ;  /* 0x0000001c0400780c */ /* 0x000fda0003f05270 */
[----:B------:R-:W-:Y:S05]  /*1fa0*/  @!P0 BRA `(.L_x_3700) ;  /* 0x0000000000848947 */ /* 0x000fea0003800000 */
[----:B------:R-:W-:-:S13]  /*1fb0*/  ISETP.NE.AND P0, PT, R4, 0x1d, PT ;  /* 0x0000001d0400780c */ /* 0x000fda0003f05270 */
[----:B------:R-:W-:Y:S05]  /*1fc0*/  @!P0 BRA `(.L_x_3701) ;  /* 0x0000000000708947 */ /* 0x000fea0003800000 */
[----:B------:R-:W-:-:S13]  /*1fd0*/  ISETP.NE.AND P0, PT, R4, 0x2c, PT ;  /* 0x0000002c0400780c */ /* 0x000fda0003f05270 */
[----:B------:R-:W-:Y:S05]  /*1fe0*/  @P0 BRA `(.L_x_3680) ;  /* 0x0000000000200947 */ /* 0x000fea0003800000 */
[----:B------:R-:W2:Y:S01]  /*1ff0*/  LDG.E.U8 R2, desc[UR36][R2.64] ;  /* 0x0000002402027981 */ /* 0x000ea2000c1e1100 */
[----:B------:R-:W-:Y:S01]  /*2000*/  IMAD.MOV.U32 R0, RZ, RZ, 0x400000 ;  /* 0x00400000ff007424 */ /* 0x000fe200078e00ff */
[----:B--2---:R-:W-:-:S13]  /*2010*/  ISETP.NE.AND P0, PT, R2, RZ, PT ;  /* 0x000000ff0200720c */ /* 0x004fda0003f05270 */
[----:B------:R-:W-:Y:S05]  /*2020*/  @!P0 BRA `(.L_x_3681) ;  /* 0x00000000006c8947 */ /* 0x000fea0003800000 */
[----:B------:R-:W-:-:S13]  /*2030*/  ISETP.NE.AND P0, PT, R2, 0xff, PT ;  /* 0x000000ff0200780c */ /* 0x000fda0003f05270 */
[----:B------:R-:W-:Y:S02]  /*2040*/  @!P0 IMAD.MOV.U32 R0, RZ, RZ, 0x7f800001 ;  /* 0x7f800001ff008424 */ /* 0x000fe400078e00ff */
[----:B------:R-:W-:Y:S01]  /*2050*/  @P0 IMAD.SHL.U32 R0, R2, 0x800000, RZ ;  /* 0x0080000002000824 */ /* 0x000fe200078e00ff */
[----:B------:R-:W-:Y:S06]  /*2060*/  BRA `(.L_x_3681) ;  /* 0x00000000005c7947 */ /* 0x000fec0003800000 */
.L_x_3680:
        /* <DEDUP_REMOVED lines=16> */
.L_x_3702:
[----:B------:R-:W-:Y:S01]  /*2170*/  IMAD.MOV.U32 R0, RZ, RZ, RZ ;  /* 0x000000ffff007224 */ /* 0x000fe200078e00ff */
[----:B------:R-:W-:Y:S06]  /*2180*/  BRA `(.L_x_3681) ;  /* 0x0000000000147947 */ /* 0x000fec0003800000 */
.L_x_3701:
[----:B------:R-:W2:Y:S02]  /*2190*/  LDG.E.64 R2, desc[UR36][R2.64] ;  /* 0x0000002402027981 */ /* 0x000ea4000c1e1b00 */
[----:B--2---:R0:W1:Y:S01]  /*21a0*/  I2F.U64 R0, R2 ;  /* 0x0000000200007312 */ /* 0x0040620000301000 */
[----:B------:R-:W-:Y:S05]  /*21b0*/  BRA `(.L_x_3681) ;  /* 0x0000000000087947 */ /* 0x000fea0003800000 */
.L_x_3700:
[----:B------:R-:W2:Y:S02]  /*21c0*/  LDG.E R0, desc[UR36][R2.64] ;  /* 0x0000002402007981 */ /* 0x000ea4000c1e1900 */
[----:B--2---:R-:W-:-:S07]  /*21d0*/  I2FP.F32.U32 R0, R0 ;  /* 0x0000000000007245 */ /* 0x004fce0000201000 */
.L_x_3681:
[----:B------:R-:W-:Y:S05]  /*21e0*/  BSYNC B6 ;  /* 0x0000000000067941 */ /* 0x000fea0003800000 */
.L_x_3675:
[----:B------:R-:W0:Y:S01]  /*21f0*/  LDC.U8 R4, c[0x0][0x430] ;  /* 0x00010c00ff047b82 */ /* 0x000e220000000000 */
[----:B------:R-:W-:Y:S02]  /*2200*/  ULDC UR4, c[0x0][0x420] ;  /* 0x0001080000047ab9 */ /* 0x000fe40000000800 */
[----:B012345:R-:W-:-:S06]  /*2210*/  FADD.FTZ R2, R0, UR4 ;  /* 0x0000000400027e21 */ /* 0x03ffcc0008010000 */
[----:B------:R-:W0:Y:S01]  /*2220*/  MUFU.RSQ R2, R2 ;  /* 0x0000000200027308 */ /* 0x000e220000001400 */
[----:B------:R-:W-:-:S05]  /*2230*/  PRMT R3, R4, 0x9910, RZ ;  /* 0x0000991004037816 */ /* 0x000fca00000000ff */
[----:B------:R-:W-:-:S05]  /*2240*/  IMAD.MOV.U32 R0, RZ, RZ, R3 ;  /* 0x000000ffff007224 */ /* 0x000fca00078e0003 */
[----:B------:R-:W-:-:S13]  /*2250*/  ISETP.GT.AND P0, PT, R0, 0x9, PT ;  /* 0x000000090000780c */ /* 0x000fda0003f04270 */
[----:B0-----:R-:W-:Y:S05]  /*2260*/  @P0 BRA `(.L_x_3703) ;  /* 0x0000000000e80947 */ /* 0x001fea0003800000 */
        /* <DEDUP_REMOVED lines=11> */
.L_x_3706:
[----:B------:R-:W0:Y:S02]  /*2320*/  F2I.S64.TRUNC R2, R2 ;  /* 0x0000000200027311 */ /* 0x000e24000020d900 */
[----:B0-----:R-:W-:-:S05]  /*2330*/  IMAD.MOV.U32 R5, RZ, RZ, R2 ;  /* 0x000000ffff057224 */ /* 0x001fca00078e0002 */
[----:B------:R0:W-:Y:S01]  /*2340*/  STG.E.U8 desc[UR36][R16.64], R5 ;  /* 0x0000000510007986 */ /* 0x0001e2000c101124 */
[----:B------:R-:W-:Y:S05]  /*2350*/  BRA `(.L_x_3708) ;  /* 0x0000000c00407947 */ /* 0x000fea0003800000 */
.L_x_3705:
        /* <DEDUP_REMOVED lines=9> */
.L_x_3710:
[----:B------:R-:W0:Y:S02]  /*23f0*/  F2I.FTZ.TRUNC.NTZ R3, R2 ;  /* 0x0000000200037305 */ /* 0x000e24000021f100 */
[----:B0-----:R0:W-:Y:S01]  /*2400*/  STG.E desc[UR36][R16.64], R3 ;  /* 0x0000000310007986 */ /* 0x0011e2000c101924 */
[----:B------:R-:W-:Y:S05]  /*2410*/  BRA `(.L_x_3708) ;  /* 0x0000000c00107947 */ /* 0x000fea0003800000 */
.L_x_3709:
[----:B------:R-:W0:Y:S02]  /*2420*/  F2I.FTZ.TRUNC.NTZ R3, R2 ;  /* 0x0000000200037305 */ /* 0x000e24000021f100 */
[----:B0-----:R0:W-:Y:S01]  /*2430*/  STG.E.U16 desc[UR36][R16.64], R3 ;  /* 0x0000000310007986 */ /* 0x0011e2000c101524 */
[----:B------:R-:W-:Y:S05]  /*2440*/  BRA `(.L_x_3708) ;  /* 0x0000000c00047947 */ /* 0x000fea0003800000 */
.L_x_3704:
        /* <DEDUP_REMOVED lines=8> */
.L_x_3712:
[----:B------:R-:W-:-:S05]  /*24d0*/  F2FP.F16.F32.PACK_AB R2, RZ, R2 ;  /* 0x00000002ff02723e */ /* 0x000fca00000000ff */
[----:B------:R0:W-:Y:S01]  /*24e0*/  STG.E.U16 desc[UR36][R16.64], R2 ;  /* 0x0000000210007986 */ /* 0x0001e2000c101524 */
[----:B------:R-:W-:Y:S05]  /*24f0*/  BRA `(.L_x_3708) ;  /* 0x0000000800d87947 */ /* 0x000fea0003800000 */
.L_x_3711:
        /* <DEDUP_REMOVED lines=9> */
.L_x_3714:
[----:B------:R-:W-:-:S04]  /*2590*/  F2FP.F16.F32.PACK_AB R3, RZ, R2 ;  /* 0x00000002ff03723e */ /* 0x000fc800000000ff */
[----:B------:R-:W-:-:S05]  /*25a0*/  PRMT R3, R3, 0x5410, RZ ;  /* 0x0000541003037816 */ /* 0x000fca00000000ff */
[----:B------:R0:W-:Y:S01]  /*25b0*/  STG.E desc[UR36][R16.64], R3 ;  /* 0x0000000310007986 */ /* 0x0001e2000c101924 */
[----:B------:R-:W-:Y:S05]  /*25c0*/  BRA `(.L_x_3708) ;  /* 0x0000000800a47947 */ /* 0x000fea0003800000 */
.L_x_3713:
[----:B------:R-:W-:-:S06]  /*25d0*/  FMUL.FTZ R2, R2, 1 ;  /* 0x3f80000002027820 */ /* 0x000fcc0000410000 */
[----:B------:R-:W0:Y:S02]  /*25e0*/  F2F.F64.F32 R2, R2 ;  /* 0x0000000200027310 */ /* 0x000e240000201800 */
[----:B0-----:R0:W-:Y:S01]  /*25f0*/  STG.E.64 desc[UR36][R16.64], R2 ;  /* 0x0000000210007986 */ /* 0x0011e2000c101b24 */
[----:B------:R-:W-:Y:S05]  /*2600*/  BRA `(.L_x_3708) ;  /* 0x0000000800947947 */ /* 0x000fea0003800000 */
.L_x_3703:
        /* <DEDUP_REMOVED lines=12> */
.L_x_3717:
[----:B------:R-:W-:Y:S01]  /*26d0*/  FMUL.FTZ R4, R2, 1 ;  /* 0x3f80000002047820 */ /* 0x000fe20000410000 */
[----:B------:R-:W-:-:S05]  /*26e0*/  CS2R R6, SRZ ;  /* 0x0000000000067805 */ /* 0x000fca000001ff00 */
[----:B------:R-:W0:Y:S02]  /*26f0*/  F2F.F64.F32 R4, R4 ;  /* 0x0000000400047310 */ /* 0x000e240000201800 */
[----:B0-----:R0:W-:Y:S01]  /*2700*/  STG.E.128 desc[UR36][R16.64], R4 ;  /* 0x0000000410007986 */ /* 0x0011e2000c101d24 */
[----:B------:R-:W-:Y:S05]  /*2710*/  BRA `(.L_x_3708) ;  /* 0x0000000800507947 */ /* 0x000fea0003800000 */
.L_x_3716:
        /* <DEDUP_REMOVED lines=20> */
.L_x_3721:
[----:B------:R-:W-:Y:S05]  /*2860*/  BSYNC B0 ;  /* 0x0000000000007941 */ /* 0x000fea0003800000 */
.L_x_3720:
[----:B------:R-:W-:-:S05]  /*2870*/  LOP3.LUT R5, R0, R5, RZ, 0xfc, !PT ;  /* 0x0000000500057212 */ /* 0x000fca00078efcff */
[----:B------:R0:W-:Y:S01]  /*2880*/  STG.E.U8 desc[UR36][R16.64], R5 ;  /* 0x0000000510007986 */ /* 0x0001e2000c101124 */
[----:B------:R-:W-:Y:S05]  /*2890*/  BRA `(.L_x_3708) ;  /* 0x0000000400f07947 */ /* 0x000fea0003800000 */
.L_x_3719:
        /* <DEDUP_REMOVED lines=12> */
.L_x_3723:
[----:B------:R-:W-:Y:S01]  /*2960*/  IMAD.MOV.U32 R0, RZ, RZ, 0x7f ;  /* 0x0000007fff007424 */ /* 0x000fe200078e00ff */
[----:B------:R-:W-:-:S04]  /*2970*/  ISETP.GT.U32.AND P0, PT, R4, 0x7f800000, PT ;  /* 0x7f8000000400780c */ /* 0x000fc80003f04070 */
[----:B------:R-:W-:-:S09]  /*2980*/  SEL R0, R0, 0x7c, P0 ;  /* 0x0000007c00007807 */ /* 0x000fd20000000000 */
.L_x_3724:
[----:B------:R-:W-:Y:S05]  /*2990*/  BSYNC B0 ;  /* 0x0000000000007941 */ /* 0x000fea0003800000 */
.L_x_3722:
[----:B------:R-:W-:-:S04]  /*29a0*/  LOP3.LUT R2, R2, 0x80000000, RZ, 0xc0, !PT ;  /* 0x8000000002027812 */ /* 0x000fc800078ec0ff */
[----:B------:R-:W-:-:S04]  /*29b0*/  SHF.R.U32.HI R3, RZ, 0x18, R2 ;  /* 0x00000018ff037819 */ /* 0x000fc80000011602 */
[----:B------:R-:W-:-:S05]  /*29c0*/  LOP3.LUT R3, R0, R3, RZ, 0xfc, !PT ;  /* 0x0000000300037212 */ /* 0x000fca00078efcff */
[----:B------:R0:W-:Y:S01]  /*29d0*/  STG.E.U8 desc[UR36][R16.64], R3 ;  /* 0x0000000310007986 */ /* 0x0001e2000c101124 */
[----:B------:R-:W-:Y:S05]  /*29e0*/  BRA `(.L_x_3708) ;  /* 0x00000004009c7947 */ /* 0x000fea0003800000 */
.L_x_3718:
[----:B------:R-:W-:-:S05]  /*29f0*/  F2FP.BF16.F32.PACK_AB R2, RZ, R2 ;  /* 0x00000002ff02723e */ /* 0x000fca00000010ff */
[----:B------:R0:W-:Y:S01]  /*2a00*/  STG.E.U16 desc[UR36][R16.64], R2 ;  /* 0x0000000210007986 */ /* 0x0001e2000c101524 */
[----:B------:R-:W-:Y:S05]  /*2a10*/  BRA `(.L_x_3708) ;  /* 0x0000000400907947 */ /* 0x000fea0003800000 */
.L_x_3715:
        /* <DEDUP_REMOVED lines=11> */
.L_x_3727:
        /* <DEDUP_REMOVED lines=16> */
.L_x_3730:
[----:B------:R-:W-:-:S04]  /*2bd0*/  LOP3.LUT R2, R2, 0x80000000, RZ, 0xc0, !PT ;  /* 0x8000000002027812 */ /* 0x000fc800078ec0ff */
[----:B------:R-:W-:-:S04]  /*2be0*/  SHF.R.U32.HI R3, RZ, 0x18, R2 ;  /* 0x00000018ff037819 */ /* 0x000fc80000011602 */
[----:B------:R-:W-:-:S04]  /*2bf0*/  LOP3.LUT R0, R0, R3, RZ, 0xfc, !PT ;  /* 0x0000000300007212 */ /* 0x000fc800078efcff */
[----:B------:R-:W-:-:S07]  /*2c00*/  PRMT R8, R0, 0x7610, R8 ;  /* 0x0000761000087816 */ /* 0x000fce0000000008 */
.L_x_3729:
[----:B------:R-:W-:Y:S05]  /*2c10*/  BSYNC B0 ;  /* 0x0000000000007941 */ /* 0x000fea0003800000 */
.L_x_3728:
[----:B------:R0:W-:Y:S01]  /*2c20*/  STG.E.U8 desc[UR36][R16.64], R8 ;  /* 0x0000000810007986 */ /* 0x0001e2000c101124 */
[----:B------:R-:W-:Y:S05]  /*2c30*/  BRA `(.L_x_3708) ;  /* 0x0000000400087947 */ /* 0x000fea0003800000 */
.L_x_3726:
        /* <DEDUP_REMOVED lines=16> */
.L_x_3733:
[----:B------:R-:W-:-:S04]  /*2d40*/  LOP3.LUT R2, R2, 0x80000000, RZ, 0xc0, !PT ;  /* 0x8000000002027812 */ /* 0x000fc800078ec0ff */
[----:B------:R-:W-:-:S04]  /*2d50*/  SHF.R.U32.HI R3, RZ, 0x18, R2 ;  /* 0x00000018ff037819 */ /* 0x000fc80000011602 */
[----:B------:R-:W-:-:S04]  /*2d60*/  LOP3.LUT R0, R0, R3, RZ, 0xfc, !PT ;  /* 0x0000000300007212 */ /* 0x000fc800078efcff */
[----:B------:R-:W-:-:S07]  /*2d70*/  PRMT R8, R0, 0x7610, R8 ;  /* 0x0000761000087816 */ /* 0x000fce0000000008 */
.L_x_3732:
[----:B------:R-:W-:Y:S05]  /*2d80*/  BSYNC B0 ;  /* 0x0000000000007941 */ /* 0x000fea0003800000 */
.L_x_3731:
[----:B------:R3:W-:Y:S01]  /*2d90*/  STG.E.U8 desc[UR36][R16.64], R8 ;  /* 0x0000000810007986 */ /* 0x0007e2000c101124 */
[----:B------:R-:W-:Y:S05]  /*2da0*/  BRA `(.L_x_3708) ;  /* 0x0000000000ac7947 */ /* 0x000fea0003800000 */
.L_x_3725:
        /* <DEDUP_REMOVED lines=21> */
.L_x_3707:
        /* <DEDUP_REMOVED lines=16> */
.L_x_3736:
[----:B------:R-:W-:Y:S05]  /*3000*/  BRA `(.L_x_3708) ;  /* 0x0000000000147947 */ /* 0x000fea0003800000 */
.L_x_3735:
[----:B------:R-:W0:Y:S02]  /*3010*/  F2I.U64.TRUNC R2, R2 ;  /* 0x0000000200027311 */ /* 0x000e24000020d800 */
[----:B0-----:R2:W-:Y:S01]  /*3020*/  STG.E.64 desc[UR36][R16.64], R2 ;  /* 0x0000000210007986 */ /* 0x0015e2000c101b24 */
[----:B------:R-:W-:Y:S05]  /*3030*/  BRA `(.L_x_3708) ;  /* 0x0000000000087947 */ /* 0x000fea0003800000 */
.L_x_3734:
[----:B------:R-:W0:Y:S02]  /*3040*/  F2I.FTZ.U32.TRUNC.NTZ R3, R2 ;  /* 0x0000000200037305 */ /* 0x000e24000021f000 */
[----:B0-----:R0:W-:Y:S02]  /*3050*/  STG.E desc[UR36][R16.64], R3 ;  /* 0x0000000310007986 */ /* 0x0011e4000c101924 */
.L_x_3708:
[----:B------:R-:W-:-:S04]  /*3060*/  IMAD R18, R23, 0x200, R18 ;  /* 0x0000020017127824 */ /* 0x000fc800078e0212 */
[----:B------:R-:W-:-:S07]  /*3070*/  VIADD R19, R18, 0x80 ;  /* 0x0000008012137836 */ /* 0x000fce0000000000 */
.L_x_3673:
[----:B------:R-:W-:Y:S05]  /*3080*/  BSYNC B7 ;  /* 0x0000000000077941 */ /* 0x000fea0003800000 */
.L_x_3672:
        /* <DEDUP_REMOVED lines=307> */
.L_x_3739:
        /* <DEDUP_REMOVED lines=22> */
.L_x_3744:
[----:B------:R-:W2:Y:S02]  /*4520*/  LDG.E.U8 R0, desc[UR36][R2.64] ;  /* 0x0000002402007981 */ /* 0x000ea4000c1e1100 */
[----:B--2---:R-:W-:Y:S01]  /*4530*/  I2FP.F32.U32 R0, R0 ;  /* 0x0000000000007245 */ /* 0x004fe20000201000 */
[----:B------:R-:W-:Y:S06]  /*4540*/  BRA `(.L_x_3746) ;  /* 0x0000000c002c7947 */ /* 0x000fec0003800000 */
.L_x_3743:
[----:B------:R-:W-:-:S13]  /*4550*/  ISETP.NE.AND P0, PT, R4, 0x2, PT ;  /* 0x000000020400780c */ /* 0x000fda0003f05270 */
[----:B------:R-:W-:Y:S05]  /*4560*/  @!P0 BRA `(.L_x_3747) ;  /* 0x0000000000288947 */ /* 0x000fea0003800000 */
[----:B------:R-:W-:-:S13]  /*4570*/  ISETP.NE.AND P0, PT, R4, 0x3, PT ;  /* 0x000000030400780c */ /* 0x000fda0003f05270 */
[----:B------:R-:W-:Y:S05]  /*4580*/  @!P0 BRA `(.L_x_3748) ;  /* 0x0000000000148947 */ /* 0x000fea0003800000 */
[----:B------:R-:W-:-:S13]  /*4590*/  ISETP.NE.AND P0, PT, R4, 0x4, PT ;  /* 0x000000040400780c */ /* 0x000fda0003f05270 */
[----:B------:R-:W-:Y:S05]  /*45a0*/  @P0 BRA `(.L_x_3745) ;  /* 0x0000000800b80947 */ /* 0x000fea0003800000 */
[----:B------:R-:W2:Y:S02]  /*45b0*/  LDG.E.64 R2, desc[UR36][R2.64] ;  /* 0x0000002402027981 */ /* 0x000ea4000c1e1b00 */
[----:B--2---:R2:W3:Y:S01]  /*45c0*/  I2F.S64 R0, R2 ;  /* 0x0000000200007312 */ /* 0x0044e20000301400 */
[----:B------:R-:W-:Y:S05]  /*45d0*/  BRA `(.L_x_3746) ;  /* 0x0000000c00087947 */ /* 0x000fea0003800000 */
.L_x_3748:
[----:B------:R-:W2:Y:S02]  /*45e0*/  LDG.E R0, desc[UR36][R2.64] ;  /* 0x0000002402007981 */ /* 0x000ea4000c1e1900 */
[----:B--2---:R-:W-:Y:S01]  /*45f0*/  I2FP.F32.S32 R0, R0 ;  /* 0x0000000000007245 */ /* 0x004fe20000201400 */
[----:B------:R-:W-:Y:S06]  /*4600*/  BRA `(.L_x_3746) ;  /* 0x0000000800fc7947 */ /* 0x000fec0003800000 */
.L_x_3747:
[----:B------:R-:W2:Y:S02]  /*4610*/  LDG.E.U16 R0, desc[UR36][R2.64] ;  /* 0x0000002402007981 */ /* 0x000ea4000c1e1500 */
[----:B--2---:R-:W1:Y:S01]  /*4620*/  I2F.S16 R0, R0 ;  /* 0x0000000000007306 */ /* 0x004e620000101400 */
[----:B------:R-:W-:Y:S05]  /*4630*/  BRA `(.L_x_3746) ;  /* 0x0000000800f07947 */ /* 0x000fea0003800000 */
.L_x_3742:
        /* <DEDUP_REMOVED lines=8> */
.L_x_3750:
[----:B------:R-:W2:Y:S02]  /*46c0*/  LDG.E.U16 R0, desc[UR36][R2.64] ;  /* 0x0000002402007981 */ /* 0x000ea4000c1e1500 */
[----:B--2---:R-:W-:Y:S01]  /*46d0*/  HADD2.F32 R0, -RZ, R0.H0_H0 ;  /* 0x20000000ff007230 */ /* 0x004fe20000004100 */
[----:B------:R-:W-:Y:S06]  /*46e0*/  BRA `(.L_x_3746) ;  /* 0x0000000800c47947 */ /* 0x000fec0003800000 */
.L_x_3749:
        /* <DEDUP_REMOVED lines=8> */
.L_x_3752:
[----:B------:R-:W2:Y:S02]  /*4770*/  LDG.E.U16 R0, desc[UR36][R2.64] ;  /* 0x0000002402007981 */ /* 0x000ea4000c1e1500 */
[----:B--2---:R-:W-:Y:S01]  /*4780*/  HADD2.F32 R0, -RZ, R0.H0_H0 ;  /* 0x20000000ff007230 */ /* 0x004fe20000004100 */
[----:B------:R-:W-:Y:S06]  /*4790*/  BRA `(.L_x_3746) ;  /* 0x0000000800987947 */ /* 0x000fec0003800000 */
.L_x_3751:
[----:B------:R-:W2:Y:S01]  /*47a0*/  LDG.E.64 R2, desc[UR36][R2.64] ;  /* 0x0000002402027981 */ /* 0x000ea2000c1e1b00 */
[----:B------:R-:W-:Y:S01]  /*47b0*/  UMOV UR4, 0xf0000000 ;  /* 0xf000000000047882 */ /* 0x000fe20000000000 */
[----:B------:R-:W-:Y:S01]  /*47c0*/  UMOV UR5, 0x380fffff ;  /* 0x380fffff00057882 */ /* 0x000fe20000000000 */
[----:B--2---:R-:W0:Y:S01]  /*47d0*/  F2F.F32.F64 R0, R2 ;  /* 0x0000000200007310 */ /* 0x004e220000301000 */
[----:B------:R-:W-:-:S14]  /*47e0*/  DSETP.GEU.AND P0, PT, |R2|, UR4, PT ;  /* 0x0000000402007e2a */ /* 0x000fdc000bf0e200 */
[----:B0-----:R-:W-:Y:S01]  /*47f0*/  @!P0 FMUL R0, R0, 1.175494350822287508e-38 ;  /* 0x0080000000008820 */ /* 0x001fe20000400000 */
[----:B------:R-:W-:Y:S06]  /*4800*/  BRA `(.L_x_3746) ;  /* 0x00000008007c7947 */ /* 0x000fec0003800000 */
.L_x_3741:
        /* <DEDUP_REMOVED lines=12> */
.L_x_3755:
[----:B------:R-:W2:Y:S01]  /*48d0*/  LDG.E.64 R2, desc[UR36][R2.64] ;  /* 0x0000002402027981 */ /* 0x000ea2000c1e1b00 */
[----:B------:R-:W-:Y:S01]  /*48e0*/  UMOV UR4, 0xf0000000 ;  /* 0xf000000000047882 */ /* 0x000fe20000000000 */
[----:B------:R-:W-:Y:S01]  /*48f0*/  UMOV UR5, 0x380fffff ;  /* 0x380fffff00057882 */ /* 0x000fe20000000000 */
[----:B--2---:R-:W0:Y:S01]  /*4900*/  F2F.F32.F64 R0, R2 ;  /* 0x0000000200007310 */ /* 0x004e220000301000 */
[----:B------:R-:W-:-:S14]  /*4910*/  DSETP.GEU.AND P0, PT, |R2|, UR4, PT ;  /* 0x0000000402007e2a */ /* 0x000fdc000bf0e200 */
[----:B0-----:R-:W-:Y:S01]  /*4920*/  @!P0 FMUL R0, R0, 1.175494350822287508e-38 ;  /* 0x0080000000008820 */ /* 0x001fe20000400000 */
[----:B------:R-:W-:Y:S06]  /*4930*/  BRA `(.L_x_3746) ;  /* 0x0000000800307947 */ /* 0x000fec0003800000 */
.L_x_3754:
        /* <DEDUP_REMOVED lines=26> */
.L_x_3757:
        /* <DEDUP_REMOVED lines=13> */
.L_x_3756:
[----:B------:R-:W2:Y:S02]  /*4bb0*/  LDG.E.U16 R0, desc[UR36][R2.64] ;  /* 0x0000002402007981 */ /* 0x000ea4000c1e1500 */
[----:B--2---:R-:W-:Y:S01]  /*4bc0*/  IMAD.U32 R0, R0, 0x10000, RZ ;  /* 0x0001000000007824 */ /* 0x004fe200078e00ff */
[----:B------:R-:W-:Y:S06]  /*4bd0*/  BRA `(.L_x_3746) ;  /* 0x0000000400887947 */ /* 0x000fec0003800000 */
.L_x_3753:
        /* <DEDUP_REMOVED lines=11> */
.L_x_3760:
        /* <DEDUP_REMOVED lines=20> */
.L_x_3762:
[----:B------:R-:W-:Y:S05]  /*4dd0*/  BSYNC B0 ;  /* 0x0000000000007941 */ /* 0x000fea0003800000 */
.L_x_3761:
[----:B------:R-:W-:Y:S01]  /*4de0*/  LEA R3, R0, 0x3b800000, 0x17 ;  /* 0x3b80000000037811 */ /* 0x000fe200078eb8ff */
[----:B------:R-:W-:-:S05]  /*4df0*/  IMAD.SHL.U32 R0, R2, 0x100000, RZ ;  /* 0x0010000002007824 */ /* 0x000fca00078e00ff */
[----:B------:R-:W-:Y:S01]  /*4e00*/  LOP3.LUT R0, R3, R0, R4, 0xfe, !PT ;  /* 0x0000000003007212 */ /* 0x000fe200078efe04 */
[----:B------:R-:W-:Y:S06]  /*4e10*/  BRA `(.L_x_3746) ;  /* 0x0000000000f87947 */ /* 0x000fec0003800000 */
.L_x_3759:
        /* <DEDUP_REMOVED lines=20> */
.L_x_3764:
[----:B------:R-:W-:Y:S05]  /*4f60*/  BSYNC B0 ;  /* 0x0000000000007941 */ /* 0x000fea0003800000 */
.L_x_3763:
[----:B------:R-:W-:Y:S01]  /*4f70*/  LEA R3, R0, 0x37800000, 0x17 ;  /* 0x3780000000037811 */ /* 0x000fe200078eb8ff */
[----:B------:R-:W-:-:S05]  /*4f80*/  IMAD.SHL.U32 R0, R2, 0x200000, RZ ;  /* 0x0020000002007824 */ /* 0x000fca00078e00ff */
[----:B------:R-:W-:Y:S01]  /*4f90*/  LOP3.LUT R0, R3, R0, R4, 0xfe, !PT ;  /* 0x0000000003007212 */ /* 0x000fe200078efe04 */
[----:B------:R-:W-:Y:S06]  /*4fa0*/  BRA `(.L_x_3746) ;  /* 0x0000000000947947 */ /* 0x000fec0003800000 */
.L_x_3758:
        /* <DEDUP_REMOVED lines=14> */
.L_x_3745:
        /* <DEDUP_REMOVED lines=16> */
.L_x_3767:
[----:B------:R-:W-:Y:S01]  /*5190*/  IMAD.MOV.U32 R0, RZ, RZ, RZ ;  /* 0x000000ffff007224 */ /* 0x000fe200078e00ff */
[----:B------:R-:W-:Y:S06]  /*51a0*/  BRA `(.L_x_3746) ;  /* 0x0000000000147947 */ /* 0x000fec0003800000 */
.L_x_3766:
[----:B------:R-:W2:Y:S02]  /*51b0*/  LDG.E.64 R2, desc[UR36][R2.64] ;  /* 0x0000002402027981 */ /* 0x000ea4000c1e1b00 */
[----:B--2---:R0:W1:Y:S01]  /*51c0*/  I2F.U64 R0, R2 ;  /* 0x0000000200007312 */ /* 0x0040620000301000 */
[----:B------:R-:W-:Y:S05]  /*51d0*/  BRA `(.L_x_3746) ;  /* 0x0000000000087947 */ /* 0x000fea0003800000 */
.L_x_3765:
[----:B------:R-:W2:Y:S02]  /*51e0*/  LDG.E R0, desc[UR36][R2.64] ;  /* 0x0000002402007981 */ /* 0x000ea4000c1e1900 */
[----:B--2---:R-:W-:-:S07]  /*51f0*/  I2FP.F32.U32 R0, R0 ;  /* 0x0000000000007245 */ /* 0x004fce0000201000 */
.L_x_3746:
[----:B------:R-:W-:Y:S05]  /*5200*/  BSYNC B6 ;  /* 0x0000000000067941 */ /* 0x000fea0003800000 */
.L_x_3740:
        /* <DEDUP_REMOVED lines=19> */
.L_x_3771:
[----:B------:R-:W0:Y:S02]  /*5340*/  F2I.S64.TRUNC R2, R2 ;  /* 0x0000000200027311 */ /* 0x000e24000020d900 */
[----:B0-----:R-:W-:-:S05]  /*5350*/  IMAD.MOV.U32 R5, RZ, RZ, R2 ;  /* 0x000000ffff057224 */ /* 0x001fca00078e0002 */
[----:B------:R4:W-:Y:S01]  /*5360*/  STG.E.U8 desc[UR36][R16.64], R5 ;  /* 0x0000000510007986 */ /* 0x0009e2000c101124 */
[----:B------:R-:W-:Y:S05]  /*5370*/  BRA `(.L_x_3773) ;  /* 0x0000000c00407947 */ /* 0x000fea0003800000 */
.L_x_3770:
        /* <DEDUP_REMOVED lines=9> */
.L_x_3775:
[----:B------:R-:W0:Y:S02]  /*5410*/  F2I.FTZ.TRUNC.NTZ R3, R2 ;  /* 0x0000000200037305 */ /* 0x000e24000021f100 */
[----:B0-----:R2:W-:Y:S01]  /*5420*/  STG.E desc[UR36][R16.64], R3 ;  /* 0x0000000310007986 */ /* 0x0015e2000c101924 */
[----:B------:R-:W-:Y:S05]  /*5430*/  BRA `(.L_x_3773) ;  /* 0x0000000c00107947 */ /* 0x000fea0003800000 */
.L_x_3774:
[----:B------:R-:W0:Y:S02]  /*5440*/  F2I.FTZ.TRUNC.NTZ R3, R2 ;  /* 0x0000000200037305 */ /* 0x000e24000021f100 */
[----:B0-----:R0:W-:Y:S01]  /*5450*/  STG.E.U16 desc[UR36][R16.64], R3 ;  /* 0x0000000310007986 */ /* 0x0011e2000c101524 */
[----:B------:R-:W-:Y:S05]  /*5460*/  BRA `(.L_x_3773) ;  /* 0x0000000c00047947 */ /* 0x000fea0003800000 */
.L_x_3769:
        /* <DEDUP_REMOVED lines=8> */
.L_x_3777:
[----:B------:R-:W-:-:S05]  /*54f0*/  F2FP.F16.F32.PACK_AB R2, RZ, R2 ;  /* 0x00000002ff02723e */ /* 0x000fca00000000ff */
[----:B------:R0:W-:Y:S01]  /*5500*/  STG.E.U16 desc[UR36][R16.64], R2 ;  /* 0x0000000210007986 */ /* 0x0001e2000c101524 */
[----:B------:R-:W-:Y:S05]  /*5510*/  BRA `(.L_x_3773) ;  /* 0x0000000800d87947 */ /* 0x000fea0003800000 */
.L_x_3776:
        /* <DEDUP_REMOVED lines=9> */
.L_x_3779:
[----:B------:R-:W-:-:S04]  /*55b0*/  F2FP.F16.F32.PACK_AB R3, RZ, R2 ;  /* 0x00000002ff03723e */ /* 0x000fc800000000ff */
[----:B------:R-:W-:-:S05]  /*55c0*/  PRMT R3, R3, 0x5410, RZ ;  /* 0x0000541003037816 */ /* 0x000fca00000000ff */
[----:B------:R0:W-:Y:S01]  /*55d0*/  STG.E desc[UR36][R16.64], R3 ;  /* 0x0000000310007986 */ /* 0x0001e2000c101924 */
[----:B------:R-:W-:Y:S05]  /*55e0*/  BRA `(.L_x_3773) ;  /* 0x0000000800a47947 */ /* 0x000fea0003800000 */
.L_x_3778:
[----:B------:R-:W-:-:S06]  /*55f0*/  FMUL.FTZ R2, R2, 1 ;  /* 0x3f80000002027820 */ /* 0x000fcc0000410000 */
[----:B------:R-:W0:Y:S02]  /*5600*/  F2F.F64.F32 R2, R2 ;  /* 0x0000000200027310 */ /* 0x000e240000201800 */
[----:B0-----:R0:W-:Y:S01]  /*5610*/  STG.E.64 desc[UR36][R16.64], R2 ;  /* 0x0000000210007986 */ /* 0x0011e2000c101b24 */
[----:B------:R-:W-:Y:S05]  /*5620*/  BRA `(.L_x_3773) ;  /* 0x0000000800947947 */ /* 0x000fea0003800000 */
.L_x_3768:
        /* <DEDUP_REMOVED lines=12> */
.L_x_3782:
[----:B------:R-:W-:Y:S01]  /*56f0*/  FMUL.FTZ R4, R2, 1 ;  /* 0x3f80000002047820 */ /* 0x000fe20000410000 */
[----:B------:R-:W-:-:S05]  /*5700*/  CS2R R6, SRZ ;  /* 0x0000000000067805 */ /* 0x000fca000001ff00 */
[----:B------:R-:W0:Y:S02]  /*5710*/  F2F.F64.F32 R4, R4 ;  /* 0x0000000400047310 */ /* 0x000e240000201800 */
[----:B0-----:R0:W-:Y:S01]  /*5720*/  STG.E.128 desc[UR36][R16.64], R4 ;  /* 0x0000000410007986 */ /* 0x0011e2000c101d24 */
[----:B------:R-:W-:Y:S05]  /*5730*/  BRA `(.L_x_3773) ;  /* 0x0000000800507947 */ /* 0x000fea0003800000 */
.L_x_3781:
        /* <DEDUP_REMOVED lines=20> */
.L_x_3786:
[----:B------:R-:W-:Y:S05]  /*5880*/  BSYNC B0 ;  /* 0x0000000000007941 */ /* 0x000fea0003800000 */
.L_x_3785:
[----:B------:R-:W-:-:S05]  /*5890*/  LOP3.LUT R5, R0, R5, RZ, 0xfc, !PT ;  /* 0x0000000500057212 */ /* 0x000fca00078efcff */
[----:B------:R0:W-:Y:S01]  /*58a0*/  STG.E.U8 desc[UR36][R16.64], R5 ;  /* 0x0000000510007986 */ /* 0x0001e2000c101124 */
[----:B------:R-:W-:Y:S05]  /*58b0*/  BRA `(.L_x_3773) ;  /* 0x0000000400f07947 */ /* 0x000fea0003800000 */
.L_x_3784:
        /* <DEDUP_REMOVED lines=12> */
.L_x_3788:
[----:B------:R-:W-:Y:S01]  /*5980*/  IMAD.MOV.U32 R0, RZ, RZ, 0x7f ;  /* 0x0000007fff007424 */ /* 0x000fe200078e00ff */
[----:B------:R-:W-:-:S04]  /*5990*/  ISETP.GT.U32.AND P0, PT, R4, 0x7f800000, PT ;  /* 0x7f8000000400780c */ /* 0x000fc80003f04070 */
[----:B------:R-:W-:-:S09]  /*59a0*/  SEL R0, R0, 0x7c, P0 ;  /* 0x0000007c00007807 */ /* 0x000fd20000000000 */
.L_x_3789:
[----:B------:R-:W-:Y:S05]  /*59b0*/  BSYNC B0 ;  /* 0x0000000000007941 */ /* 0x000fea0003800000 */
.L_x_3787:
[----:B------:R-:W-:-:S04]  /*59c0*/  LOP3.LUT R2, R2, 0x80000000, RZ, 0xc0, !PT ;  /* 0x8000000002027812 */ /* 0x000fc800078ec0ff */
[----:B------:R-:W-:-:S04]  /*59d0*/  SHF.R.U32.HI R3, RZ, 0x18, R2 ;  /* 0x00000018ff037819 */ /* 0x000fc80000011602 */
[----:B------:R-:W-:-:S05]  /*59e0*/  LOP3.LUT R3, R0, R3, RZ, 0xfc, !PT ;  /* 0x0000000300037212 */ /* 0x000fca00078efcff */
[----:B------:R0:W-:Y:S01]  /*59f0*/  STG.E.U8 desc[UR36][R16.64], R3 ;  /* 0x0000000310007986 */ /* 0x0001e2000c101124 */
[----:B------:R-:W-:Y:S05]  /*5a00*/  BRA `(.L_x_3773) ;  /* 0x00000004009c7947 */ /* 0x000fea0003800000 */
.L_x_3783:
[----:B------:R-:W-:-:S05]  /*5a10*/  F2FP.BF16.F32.PACK_AB R2, RZ, R2 ;  /* 0x00000002ff02723e */ /* 0x000fca00000010ff */
[----:B------:R0:W-:Y:S01]  /*5a20*/  STG.E.U16 desc[UR36][R16.64], R2 ;  /* 0x0000000210007986 */ /* 0x0001e2000c101524 */
[----:B------:R-:W-:Y:S05]  /*5a30*/  BRA `(.L_x_3773) ;  /* 0x0000000400907947 */ /* 0x000fea0003800000 */
.L_x_3780:
        /* <DEDUP_REMOVED lines=11> */
.L_x_3792:
        /* <DEDUP_REMOVED lines=16> */
.L_x_3795:
[----:B------:R-:W-:-:S04]  /*5bf0*/  LOP3.LUT R2, R2, 0x80000000, RZ, 0xc0, !PT ;  /* 0x8000000002027812 */ /* 0x000fc800078ec0ff */
[----:B------:R-:W-:-:S04]  /*5c00*/  SHF.R.U32.HI R3, RZ, 0x18, R2 ;  /* 0x00000018ff037819 */ /* 0x000fc80000011602 */
[----:B------:R-:W-:-:S04]  /*5c10*/  LOP3.LUT R0, R0, R3, RZ, 0xfc, !PT ;  /* 0x0000000300007212 */ /* 0x000fc800078efcff */
[----:B------:R-:W-:-:S07]  /*5c20*/  PRMT R8, R0, 0x7610, R8 ;  /* 0x0000761000087816 */ /* 0x000fce0000000008 */
.L_x_3794:
[----:B------:R-:W-:Y:S05]  /*5c30*/  BSYNC B0 ;  /* 0x0000000000007941 */ /* 0x000fea0003800000 */
.L_x_3793:
[----:B------:R0:W-:Y:S01]  /*5c40*/  STG.E.U8 desc[UR36][R16.64], R8 ;  /* 0x0000000810007986 */ /* 0x0001e2000c101124 */
[----:B------:R-:W-:Y:S05]  /*5c50*/  BRA `(.L_x_3773) ;  /* 0x0000000400087947 */ /* 0x000fea0003800000 */
.L_x_3791:
        /* <DEDUP_REMOVED lines=16> */
.L_x_3798:
[----:B------:R-:W-:-:S04]  /*5d60*/  LOP3.LUT R2, R2, 0x80000000, RZ, 0xc0, !PT ;  /* 0x8000000002027812 */ /* 0x000fc800078ec0ff */
[----:B------:R-:W-:-:S04]  /*5d70*/  SHF.R.U32.HI R3, RZ, 0x18, R2 ;  /* 0x00000018ff037819 */ /* 0x000fc80000011602 */
[----:B------:R-:W-:-:S04]  /*5d80*/  LOP3.LUT R0, R0, R3, RZ, 0xfc, !PT ;  /* 0x0000000300007212 */ /* 0x000fc800078efcff */
[----:B------:R-:W-:-:S07]  /*5d90*/  PRMT R8, R0, 0x7610, R8 ;  /* 0x0000761000087816 */ /* 0x000fce0000000008 */
.L_x_3797:
[----:B------:R-:W-:Y:S05]  /*5da0*/  BSYNC B0 ;  /* 0x0000000000007941 */ /* 0x000fea0003800000 */
.L_x_3796:
[----:B------:R0:W-:Y:S01]  /*5db0*/  STG.E.U8 desc[UR36][R16.64], R8 ;  /* 0x0000000810007986 */ /* 0x0001e2000c101124 */
[----:B------:R-:W-:Y:S05]  /*5dc0*/  BRA `(.L_x_3773) ;  /* 0x0000000000ac7947 */ /* 0x000fea0003800000 */
.L_x_3790:
        /* <DEDUP_REMOVED lines=21> */
.L_x_3772:
        /* <DEDUP_REMOVED lines=16> */
.L_x_3801:
[----:B------:R-:W-:Y:S05]  /*6020*/  BRA `(.L_x_3773) ;  /* 0x0000000000147947 */ /* 0x000fea0003800000 */
.L_x_3800:
[----:B------:R-:W0:Y:S02]  /*6030*/  F2I.U64.TRUNC R2, R2 ;  /* 0x0000000200027311 */ /* 0x000e24000020d800 */
[----:B0-----:R0:W-:Y:S01]  /*6040*/  STG.E.64 desc[UR36][R16.64], R2 ;  /* 0x0000000210007986 */ /* 0x0011e2000c101b24 */
[----:B------:R-:W-:Y:S05]  /*6050*/  BRA `(.L_x_3773) ;  /* 0x0000000000087947 */ /* 0x000fea0003800000 */
.L_x_3799:
[----:B------:R-:W0:Y:S02]  /*6060*/  F2I.FTZ.U32.TRUNC.NTZ R3, R2 ;  /* 0x0000000200037305 */ /* 0x000e24000021f000 */
[----:B0-----:R0:W-:Y:S02]  /*6070*/  STG.E desc[UR36][R16.64], R3 ;  /* 0x0000000310007986 */ /* 0x0011e4000c101924 */
.L_x_3773:
[----:B------:R-:W-:-:S07]  /*6080*/  VIADD R19, R19, 0x80 ;  /* 0x0000008013137836 */ /* 0x000fce0000000000 */
.L_x_3738:
[----:B------:R-:W-:Y:S05]  /*6090*/  BSYNC B7 ;  /* 0x0000000000077941 */ /* 0x000fea0003800000 */
.L_x_3737:
        /* <DEDUP_REMOVED lines=307> */
.L_x_3804:
        /* <DEDUP_REMOVED lines=20> */
[----:B--2---:R-:W3:Y:S01]  /*7510*/  I2F.S16 R0, R0 ;  /* 0x0000000000007306 */ /* 0x004ee20000101400 */
[----:B------:R-:W-:Y:S05]  /*7520*/  BRA `(.L_x_3811) ;  /* 0x0000000c00387947 */ /* 0x000fea0003800000 */
.L_x_3809:
[----:B------:R-:W2:Y:S02]  /*7530*/  LDG.E.U8 R0, desc[UR36][R2.64] ;  /* 0x0000002402007981 */ /* 0x000ea4000c1e1100 */
[----:B--2---:R-:W-:Y:S01]  /*7540*/  I2FP.F32.U32 R0, R0 ;  /* 0x0000000000007245 */ /* 0x004fe20000201000 */
[----:B------:R-:W-:Y:S06]  /*7550*/  BRA `(.L_x_3811) ;  /* 0x0000000c002c7947 */ /* 0x000fec0003800000 */
.L_x_3808:
[----:B------:R-:W-:-:S13]  /*7560*/  ISETP.NE.AND P0, PT, R4, 0x2, PT ;  /* 0x000000020400780c */ /* 0x000fda0003f05270 */
[----:B------:R-:W-:Y:S05]  /*7570*/  @!P0 BRA `(.L_x_3812) ;  /* 0x0000000000288947 */ /* 0x000fea0003800000 */
[----:B------:R-:W-:-:S13]  /*7580*/  ISETP.NE.AND P0, PT, R4, 0x3, PT ;  /* 0x000000030400780c */ /* 0x000fda0003f05270 */
[----:B------:R-:W-:Y:S05]  /*7590*/  @!P0 BRA `(.L_x_3813) ;  /* 0x0000000000148947 */ /* 0x000fea0003800000 */
[----:B------:R-:W-:-:S13]  /*75a0*/  ISETP.NE.AND P0, PT, R4, 0x4, PT ;  /* 0x000000040400780c */ /* 0x000fda0003f05270 */
[----:B------:R-:W-:Y:S05]  /*75b0*/  @P0 BRA `(.L_x_3810) ;  /* 0x0000000800b80947 */ /* 0x000fea0003800000 */
[----:B------:R-:W2:Y:S02]  /*75c0*/  LDG.E.64 R2, desc[UR36][R2.64] ;  /* 0x0000002402027981 */ /* 0x000ea4000c1e1b00 */
[----:B--2---:R1:W2:Y:S01]  /*75d0*/  I2F.S64 R0, R2 ;  /* 0x0000000200007312 */ /* 0x0042a20000301400 */
[----:B------:R-:W-:Y:S05]  /*75e0*/  BRA `(.L_x_3811) ;  /* 0x0000000c00087947 */ /* 0x000fea0003800000 */
.L_x_3813:
[----:B------:R-:W2:Y:S02]  /*75f0*/  LDG.E R0, desc[UR36][R2.64] ;  /* 0x0000002402007981 */ /* 0x000ea4000c1e1900 */
[----:B--2---:R-:W-:Y:S01]  /*7600*/  I2FP.F32.S32 R0, R0 ;  /* 0x0000000000007245 */ /* 0x004fe20000201400 */
[----:B------:R-:W-:Y:S06]  /*7610*/  BRA `(.L_x_3811) ;  /* 0x0000000800fc7947 */ /* 0x000fec0003800000 */
.L_x_3812:
[----:B------:R-:W2:Y:S02]  /*7620*/  LDG.E.U16 R0, desc[UR36][R2.64] ;  /* 0x0000002402007981 */ /* 0x000ea4000c1e1500 */
[----:B--2---:R-:W0:Y:S01]  /*7630*/  I2F.S16 R0, R0 ;  /* 0x0000000000007306 */ /* 0x004e220000101400 */
[----:B------:R-:W-:Y:S05]  /*7640*/  BRA `(.L_x_3811) ;  /* 0x0000000800f07947 */ /* 0x000fea0003800000 */
.L_x_3807:
        /* <DEDUP_REMOVED lines=8> */
.L_x_3815:
[----:B------:R-:W2:Y:S02]  /*76d0*/  LDG.E.U16 R0, desc[UR36][R2.64] ;  /* 0x0000002402007981 */ /* 0x000ea4000c1e1500 */
[----:B--2---:R-:W-:Y:S01]  /*76e0*/  HADD2.F32 R0, -RZ, R0.H0_H0 ;  /* 0x20000000ff007230 */ /* 0x004fe20000004100 */
[----:B------:R-:W-:Y:S06]  /*76f0*/  BRA `(.L_x_3811) ;  /* 0x0000000800c47947 */ /* 0x000fec0003800000 */
.L_x_3814:
        /* <DEDUP_REMOVED lines=8> */
.L_x_3817:
[----:B------:R-:W2:Y:S02]  /*7780*/  LDG.E.U16 R0, desc[UR36][R2.64] ;  /* 0x0000002402007981 */ /* 0x000ea4000c1e1500 */
[----:B--2---:R-:W-:Y:S01]  /*7790*/  HADD2.F32 R0, -RZ, R0.H0_H0 ;  /* 0x20000000ff007230 */ /* 0x004fe20000004100 */
[----:B------:R-:W-:Y:S06]  /*77a0*/  BRA `(.L_x_3811) ;  /* 0x0000000800987947 */ /* 0x000fec0003800000 */
.L_x_3816:
[----:B------:R-:W2:Y:S01]  /*77b0*/  LDG.E.64 R2, desc[UR36][R2.64] ;  /* 0x0000002402027981 */ /* 0x000ea2000c1e1b00 */
[----:B------:R-:W-:Y:S01]  /*77c0*/  UMOV UR4, 0xf0000000 ;  /* 0xf000000000047882 */ /* 0x000fe20000000000 */
[----:B------:R-:W-:Y:S01]  /*77d0*/  UMOV UR5, 0x380fffff ;  /* 0x380fffff00057882 */ /* 0x000fe20000000000 */
[----:B--2---:R-:W0:Y:S01]  /*77e0*/  F2F.F32.F64 R0, R2 ;  /* 0x0000000200007310 */ /* 0x004e220000301000 */
[----:B------:R-:W-:-:S14]  /*77f0*/  DSETP.GEU.AND P0, PT, |R2|, UR4, PT ;  /* 0x0000000402007e2a */ /* 0x000fdc000bf0e200 */
[----:B0-----:R-:W-:Y:S01]  /*7800*/  @!P0 FMUL R0, R0, 1.175494350822287508e-38 ;  /* 0x0080000000008820 */ /* 0x001fe20000400000 */
[----:B------:R-:W-:Y:S06]  /*7810*/  BRA `(.L_x_3811) ;  /* 0x00000008007c7947 */ /* 0x000fec0003800000 */
.L_x_3806:
        /* <DEDUP_REMOVED lines=12> */
.L_x_3820:
[----:B------:R-:W2:Y:S01]  /*78e0*/  LDG.E.64 R2, desc[UR36][R2.64] ;  /* 0x0000002402027981 */ /* 0x000ea2000c1e1b00 */
[----:B------:R-:W-:Y:S01]  /*78f0*/  UMOV UR4, 0xf0000000 ;  /* 0xf000000000047882 */ /* 0x000fe20000000000 */
[----:B------:R-:W-:Y:S01]  /*7900*/  UMOV UR5, 0x380fffff ;  /* 0x380fffff00057882 */ /* 0x000fe20000000000 */
[----:B--2---:R-:W0:Y:S01]  /*7910*/  F2F.F32.F64 R0, R2 ;  /* 0x0000000200007310 */ /* 0x004e220000301000 */
[----:B------:R-:W-:-:S14]  /*7920*/  DSETP.GEU.AND P0, PT, |R2|, UR4, PT ;  /* 0x0000000402007e2a */ /* 0x000fdc000bf0e200 */
[----:B0-----:R-:W-:Y:S01]  /*7930*/  @!P0 FMUL R0, R0, 1.175494350822287508e-38 ;  /* 0x0080000000008820 */ /* 0x001fe20000400000 */
[----:B------:R-:W-:Y:S06]  /*7940*/  BRA `(.L_x_3811) ;  /* 0x0000000800307947 */ /* 0x000fec0003800000 */
.L_x_3819:
        /* <DEDUP_REMOVED lines=26> */
.L_x_3822:
        /* <DEDUP_REMOVED lines=13> */
.L_x_3821:
[----:B------:R-:W2:Y:S02]  /*7bc0*/  LDG.E.U16 R0, desc[UR36][R2.64] ;  /* 0x0000002402007981 */ /* 0x000ea4000c1e1500 */
[----:B--2---:R-:W-:Y:S01]  /*7bd0*/  IMAD.U32 R0, R0, 0x10000, RZ ;  /* 0x0001000000007824 */ /* 0x004fe200078e00ff */
[----:B------:R-:W-:Y:S06]  /*7be0*/  BRA `(.L_x_3811) ;  /* 0x0000000400887947 */ /* 0x000fec0003800000 */
.L_x_3818:
        /* <DEDUP_REMOVED lines=11> */
.L_x_3825:
        /* <DEDUP_REMOVED lines=20> */
.L_x_3827:
[----:B------:R-:W-:Y:S05]  /*7de0*/  BSYNC B0 ;  /* 0x0000000000007941 */ /* 0x000fea0003800000 */
.L_x_3826:
[----:B------:R-:W-:Y:S01]  /*7df0*/  LEA R3, R0, 0x3b800000, 0x17 ;  /* 0x3b80000000037811 */ /* 0x000fe200078eb8ff */
[----:B------:R-:W-:-:S05]  /*7e00*/  IMAD.SHL.U32 R0, R2, 0x100000, RZ ;  /* 0x0010000002007824 */ /* 0x000fca00078e00ff */
[----:B------:R-:W-:Y:S01]  /*7e10*/  LOP3.LUT R0, R3, R0, R4, 0xfe, !PT ;  /* 0x0000000003007212 */ /* 0x000fe200078efe04 */
[----:B------:R-:W-:Y:S06]  /*7e20*/  BRA `(.L_x_3811) ;  /* 0x0000000000f87947 */ /* 0x000fec0003800000 */
.L_x_3824:
        /* <DEDUP_REMOVED lines=20> */
.L_x_3829:
[----:B------:R-:W-:Y:S05]  /*7f70*/  BSYNC B0 ;  /* 0x0000000000007941 */ /* 0x000fea0003800000 */
.L_x_3828:
[----:B------:R-:W-:Y:S01]  /*7f80*/  LEA R3, R0, 0x37800000, 0x17 ;  /* 0x3780000000037811 */ /* 0x000fe200078eb8ff */
[----:B------:R-:W-:-:S05]  /*7f90*/  IMAD.SHL.U32 R0, R2, 0x200000, RZ ;  /* 0x0020000002007824 */ /* 0x000fca00078e00ff */
[----:B------:R-:W-:Y:S01]  /*7fa0*/  LOP3.LUT R0, R3, R0, R4, 0xfe, !PT ;  /* 0x0000000003007212 */ /* 0x000fe200078efe04 */
[----:B------:R-:W-:Y:S06]  /*7fb0*/  BRA `(.L_x_3811) ;  /* 0x0000000000947947 */ /* 0x000fec0003800000 */
.L_x_3823:
        /* <DEDUP_REMOVED lines=14> */
.L_x_3810:
        /* <DEDUP_REMOVED lines=16> */
.L_x_3832:
[----:B------:R-:W-:Y:S01]  /*81a0*/  IMAD.MOV.U32 R0, RZ, RZ, RZ ;  /* 0x000000ffff007224 */ /* 0x000fe200078e00ff */
[----:B------:R-:W-:Y:S06]  /*81b0*/  BRA `(.L_x_3811) ;  /* 0x0000000000147947 */ /* 0x000fec0003800000 */
.L_x_3831:
[----:B------:R-:W2:Y:S02]  /*81c0*/  LDG.E.64 R2, desc[UR36][R2.64] ;  /* 0x0000002402027981 */ /* 0x000ea4000c1e1b00 */
[----:B--2---:R0:W1:Y:S01]  /*81d0*/  I2F.U64 R0, R2 ;  /* 0x0000000200007312 */ /* 0x0040620000301000 */
[----:B------:R-:W-:Y:S05]  /*81e0*/  BRA `(.L_x_3811) ;  /* 0x0000000000087947 */ /* 0x000fea0003800000 */
.L_x_3830:
[----:B------:R-:W2:Y:S02]  /*81f0*/  LDG.E R0, desc[UR36][R2.64] ;  /* 0x0000002402007981 */ /* 0x000ea4000c1e1900 */
[----:B--2---:R-:W-:-:S07]  /*8200*/  I2FP.F32.U32 R0, R0 ;  /* 0x0000000000007245 */ /* 0x004fce0000201000 */
.L_x_3811:
[----:B------:R-:W-:Y:S05]  /*8210*/  BSYNC B6 ;  /* 0x0000000000067941 */ /* 0x000fea0003800000 */
.L_x_3805:
        /* <DEDUP_REMOVED lines=19> */
.L_x_3836:
[----:B------:R-:W0:Y:S02]  /*8350*/  F2I.S64.TRUNC R2, R2 ;  /* 0x0000000200027311 */ /* 0x000e24000020d900 */
[----:B0-----:R-:W-:-:S05]  /*8360*/  IMAD.MOV.U32 R5, RZ, RZ, R2 ;  /* 0x000000ffff057224 */ /* 0x001fca00078e0002 */
[----:B------:R0:W-:Y:S01]  /*8370*/  STG.E.U8 desc[UR36][R16.64], R5 ;  /* 0x0000000510007986 */ /* 0x0001e2000c101124 */
[----:B------:R-:W-:Y:S05]  /*8380*/  BRA `(.L_x_3838) ;  /* 0x0000000c00407947 */ /* 0x000fea0003800000 */
.L_x_3835:
        /* <DEDUP_REMOVED lines=9> */
.L_x_3840:
[----:B------:R-:W0:Y:S02]  /*8420*/  F2I.FTZ.TRUNC.NTZ R3, R2 ;  /* 0x0000000200037305 */ /* 0x000e24000021f100 */
[----:B0-----:R0:W-:Y:S01]  /*8430*/  STG.E desc[UR36][R16.64], R3 ;  /* 0x0000000310007986 */ /* 0x0011e2000c101924 */
[----:B------:R-:W-:Y:S05]  /*8440*/  BRA `(.L_x_3838) ;  /* 0x0000000c00107947 */ /* 0x000fea0003800000 */
.L_x_3839:
[----:B------:R-:W0:Y:S02]  /*8450*/  F2I.FTZ.TRUNC.NTZ R3, R2 ;  /* 0x0000000200037305 */ /* 0x000e24000021f100 */
[----:B0-----:R0:W-:Y:S01]  /*8460*/  STG.E.U16 desc[UR36][R16.64], R3 ;  /* 0x0000000310007986 */ /* 0x0011e2000c101524 */
[----:B------:R-:W-:Y:S05]  /*8470*/  BRA `(.L_x_3838) ;  /* 0x0000000c00047947 */ /* 0x000fea0003800000 */
.L_x_3834:
        /* <DEDUP_REMOVED lines=8> */
.L_x_3842:
[----:B------:R-:W-:-:S05]  /*8500*/  F2FP.F16.F32.PACK_AB R2, RZ, R2 ;  /* 0x00000002ff02723e */ /* 0x000fca00000000ff */
[----:B------:R0:W-:Y:S01]  /*8510*/  STG.E.U16 desc[UR36][R16.64], R2 ;  /* 0x0000000210007986 */ /* 0x0001e2000c101524 */
[----:B------:R-:W-:Y:S05]  /*8520*/  BRA `(.L_x_3838) ;  /* 0x0000000800d87947 */ /* 0x000fea0003800000 */
.L_x_3841:
        /* <DEDUP_REMOVED lines=9> */
.L_x_3844:
[----:B------:R-:W-:-:S04]  /*85c0*/  F2FP.F16.F32.PACK_AB R3, RZ, R2 ;  /* 0x00000002ff03723e */ /* 0x000fc800000000ff */
[----:B------:R-:W-:-:S05]  /*85d0*/  PRMT R3, R3, 0x5410, RZ ;  /* 0x0000541003037816 */ /* 0x000fca00000000ff */
[----:B------:R0:W-:Y:S01]  /*85e0*/  STG.E desc[UR36][R16.64], R3 ;  /* 0x0000000310007986 */ /* 0x0001e2000c101924 */
[----:B------:R-:W-:Y:S05]  /*85f0*/  BRA `(.L_x_3838) ;  /* 0x0000000800a47947 */ /* 0x000fea0003800000 */
.L_x_3843:
[----:B------:R-:W-:-:S06]  /*8600*/  FMUL.FTZ R2, R2, 1 ;  /* 0x3f80000002027820 */ /* 0x000fcc0000410000 */
[----:B------:R-:W0:Y:S02]  /*8610*/  F2F.F64.F32 R2, R2 ;  /* 0x0000000200027310 */ /* 0x000e240000201800 */
[----:B0-----:R0:W-:Y:S01]  /*8620*/  STG.E.64 desc[UR36][R16.64], R2 ;  /* 0x0000000210007986 */ /* 0x0011e2000c101b24 */
[----:B------:R-:W-:Y:S05]  /*8630*/  BRA `(.L_x_3838) ;  /* 0x0000000800947947 */ /* 0x000fea0003800000 */
.L_x_3833:
        /* <DEDUP_REMOVED lines=12> */
.L_x_3847:
[----:B------:R-:W-:Y:S01]  /*8700*/  FMUL.FTZ R4, R2, 1 ;  /* 0x3f80000002047820 */ /* 0x000fe20000410000 */
[----:B------:R-:W-:-:S05]  /*8710*/  CS2R R6, SRZ ;  /* 0x0000000000067805 */ /* 0x000fca000001ff00 */
[----:B------:R-:W0:Y:S02]  /*8720*/  F2F.F64.F32 R4, R4 ;  /* 0x0000000400047310 */ /* 0x000e240000201800 */
[----:B0-----:R0:W-:Y:S01]  /*8730*/  STG.E.128 desc[UR36][R16.64], R4 ;  /* 0x0000000410007986 */ /* 0x0011e2000c101d24 */
[----:B------:R-:W-:Y:S05]  /*8740*/  BRA `(.L_x_3838) ;  /* 0x0000000800507947 */ /* 0x000fea0003800000 */
.L_x_3846:
        /* <DEDUP_REMOVED lines=20> */
.L_x_3851:
[----:B------:R-:W-:Y:S05]  /*8890*/  BSYNC B0 ;  /* 0x0000000000007941 */ /* 0x000fea0003800000 */
.L_x_3850:
[----:B------:R-:W-:-:S05]  /*88a0*/  LOP3.LUT R5, R0, R5, RZ, 0xfc, !PT ;  /* 0x0000000500057212 */ /* 0x000fca00078efcff */
[----:B------:R0:W-:Y:S01]  /*88b0*/  STG.E.U8 desc[UR36][R16.64], R5 ;  /* 0x0000000510007986 */ /* 0x0001e2000c101124 */
[----:B------:R-:W-:Y:S05]  /*88c0*/  BRA `(.L_x_3838) ;  /* 0x0000000400f07947 */ /* 0x000fea0003800000 */
.L_x_3849:
        /* <DEDUP_REMOVED lines=12> */
.L_x_3853:
[----:B------:R-:W-:Y:S01]  /*8990*/  IMAD.MOV.U32 R0, RZ, RZ, 0x7f ;  /* 0x0000007fff007424 */ /* 0x000fe200078e00ff */
[----:B------:R-:W-:-:S04]  /*89a0*/  ISETP.GT.U32.AND P0, PT, R4, 0x7f800000, PT ;  /* 0x7f8000000400780c */ /* 0x000fc80003f04070 */
[----:B------:R-:W-:-:S09]  /*89b0*/  SEL R0, R0, 0x7c, P0 ;  /* 0x0000007c00007807 */ /* 0x000fd20000000000 */
.L_x_3854:
[----:B------:R-:W-:Y:S05]  /*89c0*/  BSYNC B0 ;  /* 0x0000000000007941 */ /* 0x000fea0003800000 */
.L_x_3852:
[----:B------:R-:W-:-:S04]  /*89d0*/  LOP3.LUT R2, R2, 0x80000000, RZ, 0xc0, !PT ;  /* 0x8000000002027812 */ /* 0x000fc800078ec0ff */
[----:B------:R-:W-:-:S04]  /*89e0*/  SHF.R.U32.HI R3, RZ, 0x18, R2 ;  /* 0x00000018ff037819 */ /* 0x000fc80000011602 */
[----:B------:R-:W-:-:S05]  /*89f0*/  LOP3.LUT R3, R0, R3, RZ, 0xfc, !PT ;  /* 0x0000000300037212 */ /* 0x000fca00078efcff */
[----:B------:R0:W-:Y:S01]  /*8a00*/  STG.E.U8 desc[UR36][R16.64], R3 ;  /* 0x0000000310007986 */ /* 0x0001e2000c101124 */
[----:B------:R-:W-:Y:S05]  /*8a10*/  BRA `(.L_x_3838) ;  /* 0x00000004009c7947 */ /* 0x000fea0003800000 */
.L_x_3848:
[----:B------:R-:W-:-:S05]  /*8a20*/  F2FP.BF16.F32.PACK_AB R2, RZ, R2 ;  /* 0x00000002ff02723e */ /* 0x000fca00000010ff */
[----:B------:R0:W-:Y:S01]  /*8a30*/  STG.E.U16 desc[UR36][R16.64], R2 ;  /* 0x0000000210007986 */ /* 0x0001e2000c101524 */
[----:B------:R-:W-:Y:S05]  /*8a40*/  BRA `(.L_x_3838) ;  /* 0x0000000400907947 */ /* 0x000fea0003800000 */
.L_x_3845:
        /* <DEDUP_REMOVED lines=11> */
.L_x_3857:
        /* <DEDUP_REMOVED lines=16> */
.L_x_3860:
[----:B------:R-:W-:-:S04]  /*8c00*/  LOP3.LUT R2, R2, 0x80000000, RZ, 0xc0, !PT ;  /* 0x8000000002027812 */ /* 0x000fc800078ec0ff */
[----:B------:R-:W-:-:S04]  /*8c10*/  SHF.R.U32.HI R3, RZ, 0x18, R2 ;  /* 0x00000018ff037819 */ /* 0x000fc80000011602 */
[----:B------:R-:W-:-:S04]  /*8c20*/  LOP3.LUT R0, R0, R3, RZ, 0xfc, !PT ;  /* 0x0000000300007212 */ /* 0x000fc800078efcff */
[----:B------:R-:W-:-:S07]  /*8c30*/  PRMT R8, R0, 0x7610, R8 ;  /* 0x0000761000087816 */ /* 0x000fce0000000008 */
.L_x_3859:
[----:B------:R-:W-:Y:S05]  /*8c40*/  BSYNC B0 ;  /* 0x0000000000007941 */ /* 0x000fea0003800000 */
.L_x_3858:
[----:B------:R3:W-:Y:S01]  /*8c50*/  STG.E.U8 desc[UR36][R16.64], R8 ;  /* 0x0000000810007986 */ /* 0x0007e2000c101124 */
[----:B------:R-:W-:Y:S05]  /*8c60*/  BRA `(.L_x_3838) ;  /* 0x0000000400087947 */ /* 0x000fea0003800000 */
.L_x_3856:
        /* <DEDUP_REMOVED lines=16> */
.L_x_3863:
[----:B------:R-:W-:-:S04]  /*8d70*/  LOP3.LUT R2, R2, 0x80000000, RZ, 0xc0, !PT ;  /* 0x8000000002027812 */ /* 0x000fc800078ec0ff */
[----:B------:R-:W-:-:S04]  /*8d80*/  SHF.R.U32.HI R3, RZ, 0x18, R2 ;  /* 0x00000018ff037819 */ /* 0x000fc80000011602 */
[----:B------:R-:W-:-:S04]  /*8d90*/  LOP3.LUT R0, R0, R3, RZ, 0xfc, !PT ;  /* 0x0000000300007212 */ /* 0x000fc800078efcff */
[----:B------:R-:W-:-:S07]  /*8da0*/  PRMT R8, R0, 0x7610, R8 ;  /* 0x0000761000087816 */ /* 0x000fce0000000008 */
.L_x_3862:
[----:B------:R-:W-:Y:S05]  /*8db0*/  BSYNC B0 ;  /* 0x0000000000007941 */ /* 0x000fea0003800000 */
.L_x_3861:
[----:B------:R0:W-:Y:S01]  /*8dc0*/  STG.E.U8 desc[UR36][R16.64], R8 ;  /* 0x0000000810007986 */ /* 0x0001e2000c101124 */
[----:B------:R-:W-:Y:S05]  /*8dd0*/  BRA `(.L_x_3838) ;  /* 0x0000000000ac7947 */ /* 0x000fea0003800000 */
.L_x_3855:
        /* <DEDUP_REMOVED lines=21> */
.L_x_3837:
        /* <DEDUP_REMOVED lines=16> */
.L_x_3866:
[----:B------:R-:W-:Y:S05]  /*9030*/  BRA `(.L_x_3838) ;  /* 0x0000000000147947 */ /* 0x000fea0003800000 */
.L_x_3865:
[----:B------:R-:W0:Y:S02]  /*9040*/  F2I.U64.TRUNC R2, R2 ;  /* 0x0000000200027311 */ /* 0x000e24000020d800 */
[----:B0-----:R2:W-:Y:S01]  /*9050*/  STG.E.64 desc[UR36][R16.64], R2 ;  /* 0x0000000210007986 */ /* 0x0015e2000c101b24 */
[----:B------:R-:W-:Y:S05]  /*9060*/  BRA `(.L_x_3838) ;  /* 0x0000000000087947 */ /* 0x000fea0003800000 */
.L_x_3864:
[----:B------:R-:W0:Y:S02]  /*9070*/  F2I.FTZ.U32.TRUNC.NTZ R3, R2 ;  /* 0x0000000200037305 */ /* 0x000e24000021f000 */
[----:B0-----:R0:W-:Y:S02]  /*9080*/  STG.E desc[UR36][R16.64], R3 ;  /* 0x0000000310007986 */ /* 0x0011e4000c101924 */
.L_x_3838:
[----:B------:R-:W-:-:S07]  /*9090*/  VIADD R19, R19, 0x80 ;  /* 0x0000008013137836 */ /* 0x000fce0000000000 */
.L_x_3803:
[----:B------:R-:W-:Y:S05]  /*90a0*/  BSYNC B7 ;  /* 0x0000000000077941 */ /* 0x000fea0003800000 */
.L_x_3802:
        /* <DEDUP_REMOVED lines=306> */
.L_x_3867:
        /* <DEDUP_REMOVED lines=20> */
[----:B--2---:R-:W2:Y:S01]  /*a510*/  I2F.S16 R0, R0 ;  /* 0x0000000000007306 */ /* 0x004ea20000101400 */
[----:B------:R-:W-:Y:S05]  /*a520*/  BRA `(.L_x_3874) ;  /* 0x0000000c00387947 */ /* 0x000fea0003800000 */
.L_x_3872:
[----:B------:R-:W2:Y:S02]  /*a530*/  LDG.E.U8 R0, desc[UR36][R2.64] ;  /* 0x0000002402007981 */ /* 0x000ea4000c1e1100 */
[----:B--2---:R-:W-:Y:S01]  /*a540*/  I2FP.F32.U32 R0, R0 ;  /* 0x0000000000007245 */ /* 0x004fe20000201000 */
[----:B------:R-:W-:Y:S06]  /*a550*/  BRA `(.L_x_3874) ;  /* 0x0000000c002c7947 */ /* 0x000fec0003800000 */
.L_x_3871:
[----:B------:R-:W-:-:S13]  /*a560*/  ISETP.NE.AND P0, PT, R4, 0x2, PT ;  /* 0x000000020400780c */ /* 0x000fda0003f05270 */
[----:B------:R-:W-:Y:S05]  /*a570*/  @!P0 BRA `(.L_x_3875) ;  /* 0x0000000000288947 */ /* 0x000fea0003800000 */
[----:B------:R-:W-:-:S13]  /*a580*/  ISETP.NE.AND P0, PT, R4, 0x3, PT ;  /* 0x000000030400780c */ /* 0x000fda0003f05270 */
[----:B------:R-:W-:Y:S05]  /*a590*/  @!P0 BRA `(.L_x_3876) ;  /* 0x0000000000148947 */ /* 0x000fea0003800000 */
[----:B------:R-:W-:-:S13]  /*a5a0*/  ISETP.NE.AND P0, PT, R4, 0x4, PT ;  /* 0x000000040400780c */ /* 0x000fda0003f05270 */
[----:B------:R-:W-:Y:S05]  /*a5b0*/  @P0 BRA `(.L_x_3873) ;  /* 0x0000000800b80947 */ /* 0x000fea0003800000 */
[----:B------:R-:W2:Y:S02]  /*a5c0*/  LDG.E.64 R2, desc[UR36][R2.64] ;  /* 0x0000002402027981 */ /* 0x000ea4000c1e1b00 */
[----:B--2---:R3:W4:Y:S01]  /*a5d0*/  I2F.S64 R0, R2 ;  /* 0x0000000200007312 */ /* 0x0047220000301400 */
[----:B------:R-:W-:Y:S05]  /*a5e0*/  BRA `(.L_x_3874) ;  /* 0x0000000c00087947 */ /* 0x000fea0003800000 */
.L_x_3876:
[----:B------:R-:W2:Y:S02]  /*a5f0*/  LDG.E R0, desc[UR36][R2.64] ;  /* 0x0000002402007981 */ /* 0x000ea4000c1e1900 */
[----:B--2---:R-:W-:Y:S01]  /*a600*/  I2FP.F32.S32 R0, R0 ;  /* 0x0000000000007245 */ /* 0x004fe20000201400 */
[----:B------:R-:W-:Y:S06]  /*a610*/  BRA `(.L_x_3874) ;  /* 0x0000000800fc7947 */ /* 0x000fec0003800000 */
.L_x_3875:
[----:B------:R-:W2:Y:S02]  /*a620*/  LDG.E.U16 R0, desc[UR36][R2.64] ;  /* 0x0000002402007981 */ /* 0x000ea4000c1e1500 */
[----:B--2---:R-:W0:Y:S01]  /*a630*/  I2F.S16 R0, R0 ;  /* 0x0000000000007306 */ /* 0x004e220000101400 */
[----:B------:R-:W-:Y:S05]  /*a640*/  BRA `(.L_x_3874) ;  /* 0x0000000800f07947 */ /* 0x000fea0003800000 */
.L_x_3870:
        /* <DEDUP_REMOVED lines=8> */
.L_x_3878:
[----:B------:R-:W2:Y:S02]  /*a6d0*/  LDG.E.U16 R0, desc[UR36][R2.64] ;  /* 0x0000002402007981 */ /* 0x000ea4000c1e1500 */
[----:B--2---:R-:W-:Y:S01]  /*a6e0*/  HADD2.F32 R0, -RZ, R0.H0_H0 ;  /* 0x20000000ff007230 */ /* 0x004fe20000004100 */
[----:B------:R-:W-:Y:S06]  /*a6f0*/  BRA `(.L_x_3874) ;  /* 0x0000000800c47947 */ /* 0x000fec0003800000 */
.L_x_3877:
        /* <DEDUP_REMOVED lines=8> */
.L_x_3880:
[----:B------:R-:W2:Y:S02]  /*a780*/  LDG.E.U16 R0, desc[UR36][R2.64] ;  /* 0x0000002402007981 */ /* 0x000ea4000c1e1500 */
[----:B--2---:R-:W-:Y:S01]  /*a790*/  HADD2.F32 R0, -RZ, R0.H0_H0 ;  /* 0x20000000ff007230 */ /* 0x004fe20000004100 */
[----:B------:R-:W-:Y:S06]  /*a7a0*/  BRA `(.L_x_3874) ;  /* 0x0000000800987947 */ /* 0x000fec0003800000 */
.L_x_3879:
[----:B------:R-:W2:Y:S01]  /*a7b0*/  LDG.E.64 R2, desc[UR36][R2.64] ;  /* 0x0000002402027981 */ /* 0x000ea2000c1e1b00 */
[----:B------:R-:W-:Y:S01]  /*a7c0*/  UMOV UR4, 0xf0000000 ;  /* 0xf000000000047882 */ /* 0x000fe20000000000 */
[----:B------:R-:W-:Y:S01]  /*a7d0*/  UMOV UR5, 0x380fffff ;  /* 0x380fffff00057882 */ /* 0x000fe20000000000 */
[----:B--2---:R-:W0:Y:S01]  /*a7e0*/  F2F.F32.F64 R0, R2 ;  /* 0x0000000200007310 */ /* 0x004e220000301000 */
[----:B------:R-:W-:-:S14]  /*a7f0*/  DSETP.GEU.AND P0, PT, |R2|, UR4, PT ;  /* 0x0000000402007e2a */ /* 0x000fdc000bf0e200 */
[----:B0-----:R-:W-:Y:S01]  /*a800*/  @!P0 FMUL R0, R0, 1.175494350822287508e-38 ;  /* 0x0080000000008820 */ /* 0x001fe20000400000 */
[----:B------:R-:W-:Y:S06]  /*a810*/  BRA `(.L_x_3874) ;  /* 0x00000008007c7947 */ /* 0x000fec0003800000 */
.L_x_3869:
        /* <DEDUP_REMOVED lines=12> */
.L_x_3883:
[----:B------:R-:W2:Y:S01]  /*a8e0*/  LDG.E.64 R2, desc[UR36][R2.64] ;  /* 0x0000002402027981 */ /* 0x000ea2000c1e1b00 */
[----:B------:R-:W-:Y:S01]  /*a8f0*/  UMOV UR4, 0xf0000000 ;  /* 0xf000000000047882 */ /* 0x000fe20000000000 */
[----:B------:R-:W-:Y:S01]  /*a900*/  UMOV UR5, 0x380fffff ;  /* 0x380fffff00057882 */ /* 0x000fe20000000000 */
[----:B--2---:R-:W0:Y:S01]  /*a910*/  F2F.F32.F64 R0, R2 ;  /* 0x0000000200007310 */ /* 0x004e220000301000 */
[----:B------:R-:W-:-:S14]  /*a920*/  DSETP.GEU.AND P0, PT, |R2|, UR4, PT ;  /* 0x0000000402007e2a */ /* 0x000fdc000bf0e200 */
[----:B0-----:R-:W-:Y:S01]  /*a930*/  @!P0 FMUL R0, R0, 1.175494350822287508e-38 ;  /* 0x0080000000008820 */ /* 0x001fe20000400000 */
[----:B------:R-:W-:Y:S06]  /*a940*/  BRA `(.L_x_3874) ;  /* 0x0000000800307947 */ /* 0x000fec0003800000 */
.L_x_3882:
        /* <DEDUP_REMOVED lines=26> */
.L_x_3885:
        /* <DEDUP_REMOVED lines=13> */
.L_x_3884:
[----:B------:R-:W2:Y:S02]  /*abc0*/  LDG.E.U16 R0, desc[UR36][R2.64] ;  /* 0x0000002402007981 */ /* 0x000ea4000c1e1500 */
[----:B--2---:R-:W-:Y:S01]  /*abd0*/  IMAD.U32 R0, R0, 0x10000, RZ ;  /* 0x0001000000007824 */ /* 0x004fe200078e00ff */
[----:B------:R-:W-:Y:S06]  /*abe0*/  BRA `(.L_x_3874) ;  /* 0x0000000400887947 */ /* 0x000fec0003800000 */
.L_x_3881:
        /* <DEDUP_REMOVED lines=11> */
.L_x_3888:
        /* <DEDUP_REMOVED lines=20> */
.L_x_3890:
[----:B------:R-:W-:Y:S05]  /*ade0*/  BSYNC B0 ;  /* 0x0000000000007941 */ /* 0x000fea0003800000 */
.L_x_3889:
[----:B------:R-:W-:Y:S01]  /*adf0*/  LEA R3, R0, 0x3b800000, 0x17 ;  /* 0x3b80000000037811 */ /* 0x000fe200078eb8ff */
[----:B------:R-:W-:-:S05]  /*ae00*/  IMAD.SHL.U32 R0, R2, 0x100000, RZ ;  /* 0x0010000002007824 */ /* 0x000fca00078e00ff */
[----:B------:R-:W-:Y:S01]  /*ae10*/  LOP3.LUT R0, R3, R0, R4, 0xfe, !PT ;  /* 0x0000000003007212 */ /* 0x000fe200078efe04 */
[----:B------:R-:W-:Y:S06]  /*ae20*/  BRA `(.L_x_3874) ;  /* 0x0000000000f87947 */ /* 0x000fec0003800000 */
.L_x_3887:
        /* <DEDUP_REMOVED lines=20> */
.L_x_3892:
[----:B------:R-:W-:Y:S05]  /*af70*/  BSYNC B0 ;  /* 0x0000000000007941 */ /* 0x000fea0003800000 */
.L_x_3891:
[----:B------:R-:W-:Y:S01]  /*af80*/  LEA R3, R0, 0x37800000, 0x17 ;  /* 0x3780000000037811 */ /* 0x000fe200078eb8ff */
[----:B------:R-:W-:-:S05]  /*af90*/  IMAD.SHL.U32 R0, R2, 0x200000, RZ ;  /* 0x0020000002007824 */ /* 0x000fca00078e00ff */
[----:B------:R-:W-:Y:S01]  /*afa0*/  LOP3.LUT R0, R3, R0, R4, 0xfe, !PT ;  /* 0x0000000003007212 */ /* 0x000fe200078efe04 */
[----:B------:R-:W-:Y:S06]  /*afb0*/  BRA `(.L_x_3874) ;  /* 0x0000000000947947 */ /* 0x000fec0003800000 */
.L_x_3886:
        /* <DEDUP_REMOVED lines=14> */
.L_x_3873:
        /* <DEDUP_REMOVED lines=16> */
.L_x_3895:
[----:B------:R-:W-:Y:S01]  /*b1a0*/  IMAD.MOV.U32 R0, RZ, RZ, RZ ;  /* 0x000000ffff007224 */ /* 0x000fe200078e00ff */
[----:B------:R-:W-:Y:S06]  /*b1b0*/  BRA `(.L_x_3874) ;  /* 0x0000000000147947 */ /* 0x000fec0003800000 */
.L_x_3894:
[----:B------:R-:W2:Y:S02]  /*b1c0*/  LDG.E.64 R2, desc[UR36][R2.64] ;  /* 0x0000002402027981 */ /* 0x000ea4000c1e1b00 */
[----:B--2---:R0:W1:Y:S01]  /*b1d0*/  I2F.U64 R0, R2 ;  /* 0x0000000200007312 */ /* 0x0040620000301000 */
[----:B------:R-:W-:Y:S05]  /*b1e0*/  BRA `(.L_x_3874) ;  /* 0x0000000000087947 */ /* 0x000fea0003800000 */
.L_x_3893:
[----:B------:R-:W2:Y:S02]  /*b1f0*/  LDG.E R0, desc[UR36][R2.64] ;  /* 0x0000002402007981 */ /* 0x000ea4000c1e1900 */
[----:B--2---:R-:W-:-:S07]  /*b200*/  I2FP.F32.U32 R0, R0 ;  /* 0x0000000000007245 */ /* 0x004fce0000201000 */
.L_x_3874:
[----:B------:R-:W-:Y:S05]  /*b210*/  BSYNC B6 ;  /* 0x0000000000067941 */ /* 0x000fea0003800000 */
.L_x_3868:
        /* <DEDUP_REMOVED lines=19> */
.L_x_3899:
[----:B------:R-:W0:Y:S02]  /*b350*/  F2I.S64.TRUNC R2, R2 ;  /* 0x0000000200027311 */ /* 0x000e24000020d900 */
[----:B0-----:R-:W-:-:S05]  /*b360*/  IMAD.MOV.U32 R5, RZ, RZ, R2 ;  /* 0x000000ffff057224 */ /* 0x001fca00078e0002 */
[----:B------:R-:W-:Y:S01]  /*b370*/  STG.E.U8 desc[UR36][R16.64], R5 ;  /* 0x0000000510007986 */ /* 0x000fe2000c101124 */
[----:B------:R-:W-:Y:S05]  /*b380*/  EXIT ;  /* 0x000000000000794d */ /* 0x000fea0003800000 */
.L_x_3898:
        /* <DEDUP_REMOVED lines=9> */
.L_x_3902:
[----:B------:R-:W0:Y:S02]  /*b420*/  F2I.FTZ.TRUNC.NTZ R3, R2 ;  /* 0x0000000200037305 */ /* 0x000e24000021f100 */
[----:B0-----:R-:W-:Y:S01]  /*b430*/  STG.E desc[UR36][R16.64], R3 ;  /* 0x0000000310007986 */ /* 0x001fe2000c101924 */
[----:B------:R-:W-:Y:S05]  /*b440*/  EXIT ;  /* 0x000000000000794d */ /* 0x000fea0003800000 */
.L_x_3901:
[----:B------:R-:W0:Y:S02]  /*b450*/  F2I.FTZ.TRUNC.NTZ R3, R2 ;  /* 0x0000000200037305 */ /* 0x000e24000021f100 */
[----:B0-----:R-:W-:Y:S01]  /*b460*/  STG.E.U16 desc[UR36][R16.64], R3 ;  /* 0x0000000310007986 */ /* 0x001fe2000c101524 */
[----:B------:R-:W-:Y:S05]  /*b470*/  EXIT ;  /* 0x000000000000794d */ /* 0x000fea0003800000 */
.L_x_3897:
        /* <DEDUP_REMOVED lines=8> */
.L_x_3904:
[----:B------:R-:W-:-:S05]  /*b500*/  F2FP.F16.F32.PACK_AB R2, RZ, R2 ;  /* 0x00000002ff02723e */ /* 0x000fca00000000ff */
[----:B------:R-:W-:Y:S01]  /*b510*/  STG.E.U16 desc[UR36][R16.64], R2 ;  /* 0x0000000210007986 */ /* 0x000fe2000c101524 */
[----:B------:R-:W-:Y:S05]  /*b520*/  EXIT ;  /* 0x000000000000794d */ /* 0x000fea0003800000 */
.L_x_3903:
        /* <DEDUP_REMOVED lines=9> */
.L_x_3906:
[----:B------:R-:W-:-:S04]  /*b5c0*/  F2FP.F16.F32.PACK_AB R3, RZ, R2 ;  /* 0x00000002ff03723e */ /* 0x000fc800000000ff */
[----:B------:R-:W-:-:S05]  /*b5d0*/  PRMT R3, R3, 0x5410, RZ ;  /* 0x0000541003037816 */ /* 0x000fca00000000ff */
[----:B------:R-:W-:Y:S01]  /*b5e0*/  STG.E desc[UR36][R16.64], R3 ;  /* 0x0000000310007986 */ /* 0x000fe2000c101924 */
[----:B------:R-:W-:Y:S05]  /*b5f0*/  EXIT ;  /* 0x000000000000794d */ /* 0x000fea0003800000 */
.L_x_3905:
[----:B------:R-:W-:-:S06]  /*b600*/  FMUL.FTZ R2, R2, 1 ;  /* 0x3f80000002027820 */ /* 0x000fcc0000410000 */
[----:B------:R-:W0:Y:S02]  /*b610*/  F2F.F64.F32 R2, R2 ;  /* 0x0000000200027310 */ /* 0x000e240000201800 */
[----:B0-----:R-:W-:Y:S01]  /*b620*/  STG.E.64 desc[UR36][R16.64], R2 ;  /* 0x0000000210007986 */ /* 0x001fe2000c101b24 */
[----:B------:R-:W-:Y:S05]  /*b630*/  EXIT ;  /* 0x000000000000794d */ /* 0x000fea0003800000 */
.L_x_3896:
        /* <DEDUP_REMOVED lines=12> */
.L_x_3909:
[----:B------:R-:W-:Y:S01]  /*b700*/  FMUL.FTZ R4, R2, 1 ;  /* 0x3f80000002047820 */ /* 0x000fe20000410000 */
[----:B------:R-:W-:-:S05]  /*b710*/  CS2R R6, SRZ ;  /* 0x0000000000067805 */ /* 0x000fca000001ff00 */
[----:B------:R-:W0:Y:S02]  /*b720*/  F2F.F64.F32 R4, R4 ;  /* 0x0000000400047310 */ /* 0x000e240000201800 */
[----:B0-----:R-:W-:Y:S01]  /*b730*/  STG.E.128 desc[UR36][R16.64], R4 ;  /* 0x0000000410007986 */ /* 0x001fe2000c101d24 */
[----:B------:R-:W-:Y:S05]  /*b740*/  EXIT ;  /* 0x000000000000794d */ /* 0x000fea0003800000 */
.L_x_3908:
        /* <DEDUP_REMOVED lines=20> */
.L_x_3913:
[----:B------:R-:W-:Y:S05]  /*b890*/  BSYNC B0 ;  /* 0x0000000000007941 */ /* 0x000fea0003800000 */
.L_x_3912:
[----:B------:R-:W-:-:S05]  /*b8a0*/  LOP3.LUT R5, R0, R5, RZ, 0xfc, !PT ;  /* 0x0000000500057212 */ /* 0x000fca00078efcff */
[----:B------:R-:W-:Y:S01]  /*b8b0*/  STG.E.U8 desc[UR36][R16.64], R5 ;  /* 0x0000000510007986 */ /* 0x000fe2000c101124 */
[----:B------:R-:W-:Y:S05]  /*b8c0*/  EXIT ;  /* 0x000000000000794d */ /* 0x000fea0003800000 */
.L_x_3911:
        /* <DEDUP_REMOVED lines=12> */
.L_x_3915:
[----:B------:R-:W-:Y:S01]  /*b990*/  IMAD.MOV.U32 R0, RZ, RZ, 0x7f ;  /* 0x0000007fff007424 */ /* 0x000fe200078e00ff */
[----:B------:R-:W-:-:S04]  /*b9a0*/  ISETP.GT.U32.AND P0, PT, R4, 0x7f800000, PT ;  /* 0x7f8000000400780c */ /* 0x000fc80003f04070 */
[----:B------:R-:W-:-:S09]  /*b9b0*/  SEL R0, R0, 0x7c, P0 ;  /* 0x0000007c00007807 */ /* 0x000fd20000000000 */
.L_x_3916:
[----:B------:R-:W-:Y:S05]  /*b9c0*/  BSYNC B0 ;  /* 0x0000000000007941 */ /* 0x000fea0003800000 */
.L_x_3914:
[----:B------:R-:W-:-:S04]  /*b9d0*/  LOP3.LUT R2, R2, 0x80000000, RZ, 0xc0, !PT ;  /* 0x8000000002027812 */ /* 0x000fc800078ec0ff */
[----:B------:R-:W-:-:S04]  /*b9e0*/  SHF.R.U32.HI R3, RZ, 0x18, R2 ;  /* 0x00000018ff037819 */ /* 0x000fc80000011602 */
[----:B------:R-:W-:-:S05]  /*b9f0*/  LOP3.LUT R3, R0, R3, RZ, 0xfc, !PT ;  /* 0x0000000300037212 */ /* 0x000fca00078efcff */
[----:B------:R-:W-:Y:S01]  /*ba00*/  STG.E.U8 desc[UR36][R16.64], R3 ;  /* 0x0000000310007986 */ /* 0x000fe2000c101124 */
[----:B------:R-:W-:Y:S05]  /*ba10*/  EXIT ;  /* 0x000000000000794d */ /* 0x000fea0003800000 */
.L_x_3910:
[----:B------:R-:W-:-:S05]  /*ba20*/  F2FP.BF16.F32.PACK_AB R2, RZ, R2 ;  /* 0x00000002ff02723e */ /* 0x000fca00000010ff */
[----:B------:R-:W-:Y:S01]  /*ba30*/  STG.E.U16 desc[UR36][R16.64], R2 ;  /* 0x0000000210007986 */ /* 0x000fe2000c101524 */
[----:B------:R-:W-:Y:S05]  /*ba40*/  EXIT ;  /* 0x000000000000794d */ /* 0x000fea0003800000 */
.L_x_3907:
        /* <DEDUP_REMOVED lines=11> */
.L_x_3919:
        /* <DEDUP_REMOVED lines=16> */
.L_x_3922:
[----:B------:R-:W-:-:S04]  /*bc00*/  LOP3.LUT R2, R2, 0x80000000, RZ, 0xc0, !PT ;  /* 0x8000000002027812 */ /* 0x000fc800078ec0ff */
[----:B------:R-:W-:-:S04]  /*bc10*/  SHF.R.U32.HI R3, RZ, 0x18, R2 ;  /* 0x00000018ff037819 */ /* 0x000fc80000011602 */
[----:B------:R-:W-:-:S04]  /*bc20*/  LOP3.LUT R0, R0, R3, RZ, 0xfc, !PT ;  /* 0x0000000300007212 */ /* 0x000fc800078efcff */
[----:B------:R-:W-:-:S07]  /*bc30*/  PRMT R8, R0, 0x7610, R8 ;  /* 0x0000761000087816 */ /* 0x000fce0000000008 */
.L_x_3921:
[----:B------:R-:W-:Y:S05]  /*bc40*/  BSYNC B0 ;  /* 0x0000000000007941 */ /* 0x000fea0003800000 */
.L_x_3920:
[----:B------:R-:W-:Y:S01]  /*bc50*/  STG.E.U8 desc[UR36][R16.64], R8 ;  /* 0x0000000810007986 */ /* 0x000fe2000c101124 */
[----:B------:R-:W-:Y:S05]  /*bc60*/  EXIT ;  /* 0x000000000000794d */ /* 0x000fea0003800000 */
.L_x_3918:
        /* <DEDUP_REMOVED lines=16> */
.L_x_3925:
[----:B------:R-:W-:-:S04]  /*bd70*/  LOP3.LUT R2, R2, 0x80000000, RZ, 0xc0, !PT ;  /* 0x8000000002027812 */ /* 0x000fc800078ec0ff */
[----:B------:R-:W-:-:S04]  /*bd80*/  SHF.R.U32.HI R3, RZ, 0x18, R2 ;  /* 0x00000018ff037819 */ /* 0x000fc80000011602 */
[----:B------:R-:W-:-:S04]  /*bd90*/  LOP3.LUT R0, R0, R3, RZ, 0xfc, !PT ;  /* 0x0000000300007212 */ /* 0x000fc800078efcff */
[----:B------:R-:W-:-:S07]  /*bda0*/  PRMT R8, R0, 0x7610, R8 ;  /* 0x0000761000087816 */ /* 0x000fce0000000008 */
.L_x_3924:
[----:B------:R-:W-:Y:S05]  /*bdb0*/  BSYNC B0 ;  /* 0x0000000000007941 */ /* 0x000fea0003800000 */
.L_x_3923:
[----:B------:R-:W-:Y:S01]  /*bdc0*/  STG.E.U8 desc[UR36][R16.64], R8 ;  /* 0x0000000810007986 */ /* 0x000fe2000c101124 */
[----:B------:R-:W-:Y:S05]  /*bdd0*/  EXIT ;  /* 0x000000000000794d */ /* 0x000fea0003800000 */
.L_x_3917:
        /* <DEDUP_REMOVED lines=21> */
.L_x_3900:
        /* <DEDUP_REMOVED lines=16> */
.L_x_3928:
[----:B------:R-:W-:Y:S05]  /*c030*/  EXIT ;  /* 0x000000000000794d */ /* 0x000fea0003800000 */
.L_x_3927:
[----:B------:R-:W0:Y:S02]  /*c040*/  F2I.U64.TRUNC R2, R2 ;  /* 0x0000000200027311 */ /* 0x000e24000020d800 */
[----:B0-----:R-:W-:Y:S01]  /*c050*/  STG.E.64 desc[UR36][R16.64], R2 ;  /* 0x0000000210007986 */ /* 0x001fe2000c101b24 */
[----:B------:R-:W-:Y:S05]  /*c060*/  EXIT ;  /* 0x000000000000794d */ /* 0x000fea0003800000 */
.L_x_3926:
[----:B------:R-:W0:Y:S02]  /*c070*/  F2I.FTZ.U32.TRUNC.NTZ R3, R2 ;  /* 0x0000000200037305 */ /* 0x000e24000021f000 */
[----:B0-----:R-:W-:Y:S01]  /*c080*/  STG.E desc[UR36][R16.64], R3 ;  /* 0x0000000310007986 */ /* 0x001fe2000c101924 */
[----:B------:R-:W-:Y:S05]  /*c090*/  EXIT ;  /* 0x000000000000794d */ /* 0x000fea0003800000 */
.L_x_3929:
        /* <DEDUP_REMOVED lines=14> */
.L_x_28340:


//--------------------- .text._ZN2at6native27unrolled_elementwise_kernelIZZZNS0_49_GLOBAL__N__b919a28f_16_Normalization_cu_5c38458722batch_norm_calc_invstdERKNS_6TensorES5_dENKUlvE_clEvENKUlvE0_clEvEUlfE_St5arrayIPcLm2EELi4E23TrivialOffsetCalculatorILi1EjESD_NS0_6memory12LoadWithCastILi1EEENSE_13StoreWithCastILi1EEEEEviT_T0_T2_T3_T4_T5_ --------------------------
	.section	.text._ZN2at6native27unrolled_elementwise_kernelIZZZNS0_49_GLOBAL__N__b919a28f_16_Normalization_cu_5c38458722batch_norm_calc_invstdERKNS_6TensorES5_dENKUlvE_clEvENKUlvE0_clEvEUlfE_St5arrayIPcLm2EELi4E23TrivialOffsetCalculatorILi1EjESD_NS0_6memory12LoadWithCastILi1EEENSE_13StoreWithCastILi1EEEEEviT_T0_T2_T3_T4_T5_,"ax",@progbits
	.align	128
        .global         _ZN2at6native27unrolled_elementwise_kernelIZZZNS0_49_GLOBAL__N__b919a28f_16_Normalization_cu_5c38458722batch_norm_calc_invstdERKNS_6TensorES5_dENKUlvE_clEvENKUlvE0_clEvEUlfE_St5arrayIPcLm2EELi4E23TrivialOffsetCalculatorILi1EjESD_NS0_6memory12LoadWithCastILi1EEENSE_13StoreWithCastILi1EEEEEviT_T0_T2_T3_T4_T5_
        .type           _ZN2at6native27unrolled_elementwise_kernelIZZZNS0_49_GLOBAL__N__b919a28f_16_Normalization_cu_5c38458722batch_norm_calc_invstdERKNS_6TensorES5_dENKUlvE_clEvENKUlvE0_clEvEUlfE_St5arrayIPcLm2EELi4E23TrivialOffsetCalculatorILi1EjESD_NS0_6memory12LoadWithCastILi1EEENSE_13StoreWithCastILi1EEEEEviT_T0_T2_T3_T4_T5_,@function
        .size           _ZN2at6native27unrolled_elementwise_kernelIZZZNS0_49_GLOBAL__N__b919a28f_16_Normalization_cu_5c38458722batch_norm_calc_invstdERKNS_6TensorES5_dENKUlvE_clEvENKUlvE0_clEvEUlfE_St5arrayIPcLm2EELi4E23TrivialOffsetCalculatorILi1EjESD_NS0_6memory12LoadWithCastILi1EEENSE_13StoreWithCastILi1EEEEEviT_T0_T2_T3_T4_T5_,(.L_x_28341 - _ZN2at6native27unrolled_elementwise_kernelIZZZNS0_49_GLOBAL__N__b919a28f_16_Normalization_cu_5c38458722batch_norm_calc_invstdERKNS_6TensorES5_dENKUlvE_clEvENKUlvE0_clEvEUlfE_St5arrayIPcLm2EELi4E23TrivialOffsetCalculatorILi1EjESD_NS0_6memory12LoadWithCastILi1EEENSE_13StoreWithCastILi1EEEEEviT_T0_T2_T3_T4_T5_)
        .other          _ZN2at6native27unrolled_elementwise_kernelIZZZNS0_49_GLOBAL__N__b919a28f_16_Normalization_cu_5c38458722batch_norm_calc_invstdERKNS_6TensorES5_dENKUlvE_clEvENKUlvE0_clEvEUlfE_St5arrayIPcLm2EELi4E23TrivialOffsetCalculatorILi1EjESD_NS0_6memory12LoadWithCastILi1EEENSE_13StoreWithCastILi1EEEEEviT_T0_T2_T3_T4_T5_,@"STO_CUDA_ENTRY STV_DEFAULT"
_ZN2at6native27unrolled_elementwise_kernelIZZZNS0_49_GLOBAL__N__b919a28f_16_Normalization_cu_5c38458722batch_norm_calc_invstdERKNS_6TensorES5_dENKUlvE_clEvENKUlvE0_clEvEUlfE_St5arrayIPcLm2EELi4E23TrivialOffsetCalculatorILi1EjESD_NS0_6memory12LoadWithCastILi1EEENSE_13StoreWithCastILi1EEEEEviT_T0_T2_T3_T4_T5_:
.text._ZN2at6native27unrolled_elementwise_kernelIZZZNS0_49_GLOBAL__N__b919a28f_16_Normalization_cu_5c38458722batch_norm_calc_invstdERKNS_6TensorES5_dENKUlvE_clEvENKUlvE0_clEvEUlfE_St5arrayIPcLm2EELi4E23TrivialOffsetCalculatorILi1EjESD_NS0_6memory12LoadWithCastILi1EEENSE_13StoreWithCastILi1EEEEEviT_T0_T2_T3_T4_T5_:
[----:B------:R-:W0:Y:S01]  /*0000*/  LDC R1, c[0x0][0x28] ;  /* 0x00000a00ff017b82 */ /* 0x000e220000000800 */
[----:B------:R-:W1:Y:S07]  /*0010*/  S2R R2, SR_CTAID.X ;  /* 0x0000000000027919 */ /* 0x000e6e0000002500 */
[----:B------:R-:W1:Y:S01]  /*0020*/  LDC R17, c[0x0][0x210] ;  /* 0x00008400ff117b82 */ /* 0x000e620000000800 */
[----:B------:R-:W-:Y:S01]  /*0030*/  ULDC.64 UR36, c[0x0][0x208] ;  /* 0x0000820000247ab9 */ /* 0x000fe20000000a00 */
[----:B------:R-:W-:Y:S01]  /*0040*/  BSSY B7, `(.L_x_3930) ;  /* 0x00000ee000077945 */ /* 0x000fe20003800000 */
[----:B------:R-:W2:Y:S01]  /*0050*/  S2R R23, SR_TID.X ;  /* 0x0000000000177919 */ /* 0x000ea20000002100 */
[----:B------:R-:W-:-:S04]  /*0060*/  CS2R R18, SRZ ;  /* 0x0000000000127805 */ /* 0x000fc8000001ff00 */
[----:B------:R-:W3:Y:S01]  /*0070*/  LDC.U8 R24, c[0x0][0x23c] ;  /* 0x00008f00ff187b82 */ /* 0x000ee20000000000 */
[----:B-1----:R-:W-:-:S05]  /*0080*/  IMAD R17, R2, -0x200, R17 ;  /* 0xfffffe0002117824 */ /* 0x002fca00078e0211 */
[----:B--2---:R-:W-:-:S13]  /*0090*/  ISETP.GE.AND P0, PT, R23, R17, PT ;  /* 0x000000111700720c */ /* 0x004fda0003f06270 */
[----:B0--3--:R-:W-:Y:S05]  /*00a0*/  @P0 BRA `(.L_x_3931) ;  /* 0x0000000c009c0947 */ /* 0x009fea0003800000 */
[----:B------:R-:W0:Y:S01]  /*00b0*/  LDC.64 R4, c[0x0][0x230] ;  /* 0x00008c00ff047b82 */ /* 0x000e220000000a00 */
[----:B------:R-:W-:Y:S01]  /*00c0*/  PRMT R0, R24, 0x9910, RZ ;  /* 0x0000991018007816 */ /* 0x000fe200000000ff */
[----:B------:R-:W-:Y:S01]  /*00d0*/  IMAD R23, R2, 0x200, R23 ;  /* 0x0000020002177824 */ /* 0x000fe200078e0217 */
[----:B------:R-:W-:Y:S01]  /*00e0*/  ULDC UR4, c[0x0][0x240] ;  /* 0x0000900000047ab9 */ /* 0x000fe20000000800 */
[----:B------:R-:W-:Y:S01]  /*00f0*/  BSSY B6, `(.L_x_3932) ;  /* 0x00000e0000067945 */ /* 0x000fe20003800000 */
        /* <DEDUP_REMOVED lines=14> */
[----:B--2---:R4:W0:Y:S01]  /*01e0*/  I2F.S16 R19, R4 ;  /* 0x0000000400137306 */ /* 0x0048220000101400 */
[----:B------:R-:W-:Y:S05]  /*01f0*/  BRA `(.L_x_3938) ;  /* 0x0000000c003c7947 */ /* 0x000fea0003800000 */
.L_x_3936:
[----:B------:R-:W2:Y:S02]  /*0200*/  LDG.E.U8 R4, desc[UR36][R4.64] ;  /* 0x0000002404047981 */ /* 0x000ea4000c1e1100 */
[----:B--2---:R-:W-:Y:S01]  /*0210*/  I2FP.F32.U32 R19, R4 ;  /* 0x0000000400137245 */ /* 0x004fe20000201000 */
[----:B------:R-:W-:Y:S06]  /*0220*/  BRA `(.L_x_3938) ;  /* 0x0000000c00307947 */ /* 0x000fec0003800000 */
.L_x_3935:
[----:B------:R-:W-:-:S13]  /*0230*/  ISETP.NE.AND P0, PT, R0, 0x2, PT ;  /* 0x000000020000780c */ /* 0x000fda0003f05270 */
[----:B------:R-:W-:Y:S05]  /*0240*/  @!P0 BRA `(.L_x_3939) ;  /* 0x0000000000288947 */ /* 0x000fea0003800000 */
[----:B------:R-:W-:-:S13]  /*0250*/  ISETP.NE.AND P0, PT, R0, 0x3, PT ;  /* 0x000000030000780c */ /* 0x000fda0003f05270 */
[----:B------:R-:W-:Y:S05]  /*0260*/  @!P0 BRA `(.L_x_3940) ;  /* 0x0000000000148947 */ /* 0x000fea0003800000 */
[----:B------:R-:W-:-:S13]  /*0270*/  ISETP.NE.AND P0, PT, R0, 0x4, PT ;  /* 0x000000040000780c */ /* 0x000fda0003f05270 */
[----:B------:R-:W-:Y:S05]  /*0280*/  @P0 BRA `(.L_x_3937) ;  /* 0x0000000800bc0947 */ /* 0x000fea0003800000 */
[----:B------:R-:W2:Y:S02]  /*0290*/  LDG.E.64 R4, desc[UR36][R4.64] ;  /* 0x0000002404047981 */ /* 0x000ea4000c1e1b00 */
[----:B--2---:R0:W1:Y:S01]  /*02a0*/  I2F.S64 R19, R4 ;  /* 0x0000000400137312 */ /* 0x0040620000301400 */
[----:B------:R-:W-:Y:S05]  /*02b0*/  BRA `(.L_x_3938) ;  /* 0x0000000c000c7947 */ /* 0x000fea0003800000 */
.L_x_3940:
[----:B------:R-:W2:Y:S02]  /*02c0*/  LDG.E R4, desc[UR36][R4.64] ;  /* 0x0000002404047981 */ /* 0x000ea4000c1e1900 */
[----:B--2---:R-:W-:Y:S01]  /*02d0*/  I2FP.F32.S32 R19, R4 ;  /* 0x0000000400137245 */ /* 0x004fe20000201400 */
[----:B------:R-:W-:Y:S06]  /*02e0*/  BRA `(.L_x_3938) ;  /* 0x0000000c00007947 */ /* 0x000fec0003800000 */
.L_x_3939:
[----:B------:R-:W2:Y:S02]  /*02f0*/  LDG.E.U16 R4, desc[UR36][R4.64] ;  /* 0x0000002404047981 */ /* 0x000ea4000c1e1500 */
[----:B--2---:R2:W3:Y:S01]  /*0300*/  I2F.S16 R19, R4 ;  /* 0x0000000400137306 */ /* 0x0044e20000101400 */
[----:B------:R-:W-:Y:S05]  /*0310*/  BRA `(.L_x_3938) ;  /* 0x0000000800f47947 */ /* 0x000fea0003800000 */
.L_x_3934:
        /* <DEDUP_REMOVED lines=8> */
.L_x_3942:
[----:B------:R-:W2:Y:S02]  /*03a0*/  LDG.E.U16 R4, desc[UR36][R4.64] ;  /* 0x0000002404047981 */ /* 0x000ea4000c1e1500 */
[----:B--2---:R-:W-:Y:S01]  /*03b0*/  HADD2.F32 R19, -RZ, R4.H0_H0 ;  /* 0x20000004ff137230 */ /* 0x004fe20000004100 */
[----:B------:R-:W-:Y:S06]  /*03c0*/  BRA `(.L_x_3938) ;  /* 0x0000000800c87947 */ /* 0x000fec0003800000 */
.L_x_3941:
        /* <DEDUP_REMOVED lines=8> */
.L_x_3944:
[----:B------:R-:W2:Y:S02]  /*0450*/  LDG.E.U16 R4, desc[UR36][R4.64] ;  /* 0x0000002404047981 */ /* 0x000ea4000c1e1500 */
[----:B--2---:R-:W-:Y:S01]  /*0460*/  HADD2.F32 R19, -RZ, R4.H0_H0 ;  /* 0x20000004ff137230 */ /* 0x004fe20000004100 */
[----:B------:R-:W-:Y:S06]  /*0470*/  BRA `(.L_x_3938) ;  /* 0x00000008009c7947 */ /* 0x000fec0003800000 */
.L_x_3943:
[----:B------:R-:W2:Y:S01]  /*0480*/  LDG.E.64 R4, desc[UR36][R4.64] ;  /* 0x0000002404047981 */ /* 0x000ea2000c1e1b00 */
[----:B------:R-:W-:Y:S01]  /*0490*/  UMOV UR4, 0xf0000000 ;  /* 0xf000000000047882 */ /* 0x000fe20000000000 */
[----:B------:R-:W-:Y:S01]  /*04a0*/  UMOV UR5, 0x380fffff ;  /* 0x380fffff00057882 */ /* 0x000fe20000000000 */
[----:B--2---:R-:W0:Y:S01]  /*04b0*/  F2F.F32.F64 R19, R4 ;  /* 0x0000000400137310 */ /* 0x004e220000301000 */
[----:B------:R-:W-:-:S14]  /*04c0*/  DSETP.GEU.AND P0, PT, |R4|, UR4, PT ;  /* 0x0000000404007e2a */ /* 0x000fdc000bf0e200 */
[----:B0-----:R-:W-:Y:S01]  /*04d0*/  @!P0 FMUL R19, R19, 1.175494350822287508e-38 ;  /* 0x0080000013138820 */ /* 0x001fe20000400000 */
[----:B------:R-:W-:Y:S06]  /*04e0*/  BRA `(.L_x_3938) ;  /* 0x0000000800807947 */ /* 0x000fec0003800000 */
.L_x_3933:
        /* <DEDUP_REMOVED lines=12> */
.L_x_3947:
[----:B------:R-:W2:Y:S01]  /*05b0*/  LDG.E.64 R4, desc[UR36][R4.64] ;  /* 0x0000002404047981 */ /* 0x000ea2000c1e1b00 */
[----:B------:R-:W-:Y:S01]  /*05c0*/  UMOV UR4, 0xf0000000 ;  /* 0xf000000000047882 */ /* 0x000fe20000000000 */
[----:B------:R-:W-:Y:S01]  /*05d0*/  UMOV UR5, 0x380fffff ;  /* 0x380fffff00057882 */ /* 0x000fe20000000000 */
[----:B--2---:R-:W0:Y:S01]  /*05e0*/  F2F.F32.F64 R19, R4 ;  /* 0x0000000400137310 */ /* 0x004e220000301000 */
[----:B------:R-:W-:-:S14]  /*05f0*/  DSETP.GEU.AND P0, PT, |R4|, UR4, PT ;  /* 0x0000000404007e2a */ /* 0x000fdc000bf0e200 */
[----:B0-----:R-:W-:Y:S01]  /*0600*/  @!P0 FMUL R19, R19, 1.175494350822287508e-38 ;  /* 0x0080000013138820 */ /* 0x001fe20000400000 */
[----:B------:R-:W-:Y:S06]  /*0610*/  BRA `(.L_x_3938) ;  /* 0x0000000800347947 */ /* 0x000fec0003800000 */
.L_x_3946:
        /* <DEDUP_REMOVED lines=11> */
[----:B------:R-:W-:-:S05]  /*06d0*/  VIADD R6, R0, 0x1000000 ;  /* 0x0100000000067836 */ /* 0x000fca0000000000 */
[----:B------:R-:W-:Y:S02]  /*06e0*/  SHF.R.S32.HI R6, RZ, 0x8, R6 ;  /* 0x00000008ff067819 */ /* 0x000fe40000011406 */
[----:B0-----:R-:W-:-:S04]  /*06f0*/  IADD3 R3, -R3, 0x1f, RZ ;  /* 0x0000001f03037810 */ /* 0x001fc80007ffe1ff */
[C---:B------:R-:W-:Y:S01]  /*0700*/  ISETP.GT.U32.AND P0, PT, R3.reuse, 0x4, PT ;  /* 0x000000040300780c */ /* 0x040fe20003f04070 */
[----:B------:R-:W-:-:S05]  /*0710*/  VIADD R3, R3, 0xfffffffc ;  /* 0xfffffffc03037836 */ /* 0x000fca0000000000 */
[----:B------:R-:W-:-:S04]  /*0720*/  SEL R3, R3, RZ, P0 ;  /* 0x000000ff03037207 */ /* 0x000fc80000000000 */
[C---:B------:R-:W-:Y:S01]  /*0730*/  SHF.L.U32 R4, R0.reuse, R3, RZ ;  /* 0x0000000300047219 */ /* 0x040fe200000006ff */
[----:B------:R-:W-:Y:S02]  /*0740*/  IMAD R7, R3, R8, 0x3c000000 ;  /* 0x3c00000003077424 */ /* 0x000fe400078e0208 */
[----:B------:R-:W-:-:S03]  /*0750*/  VIADD R3, R0, 0xffffffff ;  /* 0xffffffff00037836 */ /* 0x000fc60000000000 */
[----:B------:R-:W-:Y:S02]  /*0760*/  LEA.HI R7, R4, R7, RZ, 0x1c ;  /* 0x0000000704077211 */ /* 0x000fe400078fe0ff */
[----:B------:R-:W-:Y:S02]  /*0770*/  SHF.R.S32.HI R3, RZ, 0x1f, R3 ;  /* 0x0000001fff037819 */ /* 0x000fe40000011403 */
[----:B------:R-:W-:-:S04]  /*0780*/  LOP3.LUT R6, R7, 0x7f800000, R6, 0xf8, !PT ;  /* 0x7f80000007067812 */ /* 0x000fc800078ef806 */
[----:B------:R-:W-:-:S04]  /*0790*/  LOP3.LUT R6, R6, R3, RZ, 0x30, !PT ;  /* 0x0000000306067212 */ /* 0x000fc800078e30ff */
[----:B------:R-:W-:Y:S01]  /*07a0*/  LOP3.LUT R19, R6, 0x80000000, R19, 0xf8, !PT ;  /* 0x8000000006137812 */ /* 0x000fe200078ef813 */
[----:B------:R-:W-:Y:S06]  /*07b0*/  BRA `(.L_x_3938) ;  /* 0x0000000400cc7947 */ /* 0x000fec0003800000 */
.L_x_3949:
        /* <DEDUP_REMOVED lines=12> */
[----:B------:R-:W-:Y:S01]  /*0880*/  LOP3.LUT R19, R19, 0x80000000, R0, 0xf8, !PT ;  /* 0x8000000013137812 */ /* 0x000fe200078ef800 */
[----:B------:R-:W-:Y:S06]  /*0890*/  BRA `(.L_x_3938) ;  /* 0x0000000400947947 */ /* 0x000fec0003800000 */
.L_x_3948:
[----:B------:R-:W2:Y:S02]  /*08a0*/  LDG.E.U16 R4, desc[UR36][R4.64] ;  /* 0x0000002404047981 */ /* 0x000ea4000c1e1500 */
[----:B--2---:R-:W-:Y:S01]  /*08b0*/  IMAD.U32 R19, R4, 0x10000, RZ ;  /* 0x0001000004137824 */ /* 0x004fe200078e00ff */
[----:B------:R-:W-:Y:S06]  /*08c0*/  BRA `(.L_x_3938) ;  /* 0x0000000400887947 */ /* 0x000fec0003800000 */
.L_x_3945:
        /* <DEDUP_REMOVED lines=11> */
.L_x_3952:
        /* <DEDUP_REMOVED lines=20> */
.L_x_3954:
[----:B------:R-:W-:Y:S05]  /*0ac0*/  BSYNC B0 ;  /* 0x0000000000007941 */ /* 0x000fea0003800000 */
.L_x_3953:
[----:B------:R-:W-:Y:S01]  /*0ad0*/  IMAD.SHL.U32 R3, R3, 0x100000, RZ ;  /* 0x0010000003037824 */ /* 0x000fe200078e00ff */
[----:B------:R-:W-:-:S04]  /*0ae0*/  LEA R0, R0, 0x3b800000, 0x17 ;  /* 0x3b80000000007811 */ /* 0x000fc800078eb8ff */
[----:B------:R-:W-:Y:S01]  /*0af0*/  LOP3.LUT R19, R0, R3, R19, 0xfe, !PT ;  /* 0x0000000300137212 */ /* 0x000fe200078efe13 */
[----:B------:R-:W-:Y:S06]  /*0b00*/  BRA `(.L_x_3938) ;  /* 0x0000000000f87947 */ /* 0x000fec0003800000 */
.L_x_3951:
        /* <DEDUP_REMOVED lines=20> */
.L_x_3956:
[----:B------:R-:W-:Y:S05]  /*0c50*/  BSYNC B0 ;  /* 0x0000000000007941 */ /* 0x000fea0003800000 */
.L_x_3955:
[----:B------:R-:W-:Y:S01]  /*0c60*/  IMAD.SHL.U32 R3, R3, 0x200000, RZ ;  /* 0x0020000003037824 */ /* 0x000fe200078e00ff */
[----:B------:R-:W-:-:S04]  /*0c70*/  LEA R0, R0, 0x37800000, 0x17 ;  /* 0x3780000000007811 */ /* 0x000fc800078eb8ff */
[----:B------:R-:W-:Y:S01]  /*0c80*/  LOP3.LUT R19, R0, R3, R19, 0xfe, !PT ;  /* 0x0000000300137212 */ /* 0x000fe200078efe13 */
[----:B------:R-:W-:Y:S06]  /*0c90*/  BRA `(.L_x_3938) ;  /* 0x0000000000947947 */ /* 0x000fec0003800000 */
.L_x_3950:
        /* <DEDUP_REMOVED lines=14> */
.L_x_3937:
        /* <DEDUP_REMOVED lines=16> */
.L_x_3959:
[----:B------:R-:W-:Y:S01]  /*0e80*/  IMAD.MOV.U32 R19, RZ, RZ, RZ ;  /* 0x000000ffff137224 */ /* 0x000fe200078e00ff */
[----:B------:R-:W-:Y:S06]  /*0e90*/  BRA `(.L_x_3938) ;  /* 0x0000000000147947 */ /* 0x000fec0003800000 */
.L_x_3958:
[----:B------:R-:W2:Y:S02]  /*0ea0*/  LDG.E.64 R4, desc[UR36][R4.64] ;  /* 0x0000002404047981 */ /* 0x000ea4000c1e1b00 */
[----:B--2---:R0:W1:Y:S01]  /*0eb0*/  I2F.U64 R19, R4 ;  /* 0x0000000400137312 */ /* 0x0040620000301000 */
[----:B------:R-:W-:Y:S05]  /*0ec0*/  BRA `(.L_x_3938) ;  /* 0x0000000000087947 */ /* 0x000fea0003800000 */
.L_x_3957:
[----:B------:R-:W2:Y:S02]  /*0ed0*/  LDG.E R4, desc[UR36][R4.64] ;  /* 0x0000002404047981 */ /* 0x000ea4000c1e1900 */
[----:B--2---:R-:W-:-:S07]  /*0ee0*/  I2FP.F32.U32 R19, R4 ;  /* 0x0000000400137245 */ /* 0x004fce0000201000 */
.L_x_3938:
[----:B------:R-:W-:Y:S05]  /*0ef0*/  BSYNC B6 ;  /* 0x0000000000067941 */ /* 0x000fea0003800000 */
.L_x_3932:
[----:B------:R-:W2:Y:S02]  /*0f00*/  S2R R23, SR_TID.X ;  /* 0x0000000000177919 */ /* 0x000ea40000002100 */
[----:B--2---:R-:W-:-:S07]  /*0f10*/  VIADD R23, R23, 0x80 ;  /* 0x0000008017177836 */ /* 0x004fce0000000000 */
.L_x_3931:
[----:B------:R-:W-:Y:S05]  /*0f20*/  BSYNC B7 ;  /* 0x0000000000077941 */ /* 0x000fea0003800000 */
.L_x_3930:
[----:B------:R-:W-:Y:S01]  /*0f30*/  ISETP.GE.AND P0, PT, R23, R17, PT ;  /* 0x000000111700720c */ /* 0x000fe20003f06270 */
[----:B------:R-:W-:-:S12]  /*0f40*/  BSSY B7, `(.L_x_3960) ;  /* 0x00000e8000077945 */ /* 0x000fd80003800000 */
[----:B------:R-:W-:Y:S05]  /*0f50*/  @P0 BRA `(.L_x_3961) ;  /* 0x0000000c00980947 */ /* 0x000fea0003800000 */
[----:B0---4-:R-:W0:Y:S01]  /*0f60*/  LDC.64 R4, c[0x0][0x230] ;  /* 0x00008c00ff047b82 */ /* 0x011e220000000a00 */
[----:B------:R-:W-:Y:S01]  /*0f70*/  IMAD R0, R2, 0x200, R23 ;  /* 0x0000020002007824 */ /* 0x000fe200078e0217 */
[----:B------:R-:W-:Y:S01]  /*0f80*/  PRMT R6, R24, 0x9910, RZ ;  /* 0x0000991018067816 */ /* 0x000fe200000000ff */
[----:B------:R-:W-:Y:S01]  /*0f90*/  ULDC UR4, c[0x0][0x240] ;  /* 0x0000900000047ab9 */ /* 0x000fe20000000800 */
[----:B------:R-:W-:Y:S01]  /*0fa0*/  BSSY B6, `(.L_x_3962) ;  /* 0x00000e0000067945 */ /* 0x000fe20003800000 */
        /* <DEDUP_REMOVED lines=17> */
.L_x_3966:
[----:B------:R-:W2:Y:S02]  /*10c0*/  LDG.E.U8 R4, desc[UR36][R4.64] ;  /* 0x0000002404047981 */ /* 0x000ea4000c1e1100 */
[----:B--2---:R-:W-:Y:S01]  /*10d0*/  I2FP.F32.U32 R18, R4 ;  /* 0x0000000400127245 */ /* 0x004fe20000201000 */
[----:B------:R-:W-:Y:S06]  /*10e0*/  BRA `(.L_x_3968) ;  /* 0x0000000c002c7947 */ /* 0x000fec0003800000 */
.L_x_3965:
        /* <DEDUP_REMOVED lines=9> */
.L_x_3970:
[----:B------:R-:W2:Y:S02]  /*1180*/  LDG.E R4, desc[UR36][R4.64] ;  /* 0x0000002404047981 */ /* 0x000ea4000c1e1900 */
[----:B--2---:R-:W-:Y:S01]  /*1190*/  I2FP.F32.S32 R18, R4 ;  /* 0x0000000400127245 */ /* 0x004fe20000201400 */
[----:B------:R-:W-:Y:S06]  /*11a0*/  BRA `(.L_x_3968) ;  /* 0x0000000800fc7947 */ /* 0x000fec0003800000 */
.L_x_3969:
[----:B------:R-:W2:Y:S02]  /*11b0*/  LDG.E.U16 R4, desc[UR36][R4.64] ;  /* 0x0000002404047981 */ /* 0x000ea4000c1e1500 */
[----:B--2---:R0:W2:Y:S01]  /*11c0*/  I2F.S16 R18, R4 ;  /* 0x0000000400127306 */ /* 0x0040a20000101400 */
[----:B------:R-:W-:Y:S05]  /*11d0*/  BRA `(.L_x_3968) ;  /* 0x0000000800f07947 */ /* 0x000fea0003800000 */
.L_x_3964:
        /* <DEDUP_REMOVED lines=8> */
.L_x_3972:
[----:B------:R-:W2:Y:S02]  /*1260*/  LDG.E.U16 R4, desc[UR36][R4.64] ;  /* 0x0000002404047981 */ /* 0x000ea4000c1e1500 */
[----:B--2---:R-:W-:Y:S01]  /*1270*/  HADD2.F32 R18, -RZ, R4.H0_H0 ;  /* 0x20000004ff127230 */ /* 0x004fe20000004100 */
[----:B------:R-:W-:Y:S06]  /*1280*/  BRA `(.L_x_3968) ;  /* 0x0000000800c47947 */ /* 0x000fec0003800000 */
.L_x_3971:
        /* <DEDUP_REMOVED lines=8> */
.L_x_3974:
[----:B------:R-:W2:Y:S02]  /*1310*/  LDG.E.U16 R4, desc[UR36][R4.64] ;  /* 0x0000002404047981 */ /* 0x000ea4000c1e1500 */
[----:B--2---:R-:W-:Y:S01]  /*1320*/  HADD2.F32 R18, -RZ, R4.H0_H0 ;  /* 0x20000004ff127230 */ /* 0x004fe20000004100 */
[----:B------:R-:W-:Y:S06]  /*1330*/  BRA `(.L_x_3968) ;  /* 0x0000000800987947 */ /* 0x000fec0003800000 */
.L_x_3973:
[----:B------:R-:W2:Y:S01]  /*1340*/  LDG.E.64 R4, desc[UR36][R4.64] ;  /* 0x0000002404047981 */ /* 0x000ea2000c1e1b00 */
[----:B------:R-:W-:Y:S01]  /*1350*/  UMOV UR4, 0xf0000000 ;  /* 0xf000000000047882 */ /* 0x000fe20000000000 */
[----:B------:R-:W-:Y:S01]  /*1360*/  UMOV UR5, 0x380fffff ;  /* 0x380fffff00057882 */ /* 0x000fe20000000000 */
[----:B--2---:R-:W0:Y:S01]  /*1370*/  F2F.F32.F64 R18, R4 ;  /* 0x0000000400127310 */ /* 0x004e220000301000 */
[----:B------:R-:W-:-:S14]  /*1380*/  DSETP.GEU.AND P0, PT, |R4|, UR4, PT ;  /* 0x0000000404007e2a */ /* 0x000fdc000bf0e200 */
[----:B0-----:R-:W-:Y:S01]  /*1390*/  @!P0 FMUL R18, R18, 1.175494350822287508e-38 ;  /* 0x0080000012128820 */ /* 0x001fe20000400000 */
[----:B------:R-:W-:Y:S06]  /*13a0*/  BRA `(.L_x_3968) ;  /* 0x00000008007c7947 */ /* 0x000fec0003800000 */
.L_x_3963:
        /* <DEDUP_REMOVED lines=12> */
.L_x_3977:
[----:B------:R-:W2:Y:S01]  /*1470*/  LDG.E.64 R4, desc[UR36][R4.64] ;  /* 0x0000002404047981 */ /* 0x000ea2000c1e1b00 */
[----:B------:R-:W-:Y:S01]  /*1480*/  UMOV UR4, 0xf0000000 ;  /* 0xf000000000047882 */ /* 0x000fe20000000000 */
[----:B------:R-:W-:Y:S01]  /*1490*/  UMOV UR5, 0x380fffff ;  /* 0x380fffff00057882 */ /* 0x000fe20000000000 */
[----:B--2---:R-:W0:Y:S01]  /*14a0*/  F2F.F32.F64 R18, R4 ;  /* 0x0000000400127310 */ /* 0x004e220000301000 */
[----:B------:R-:W-:-:S14]  /*14b0*/  DSETP.GEU.AND P0, PT, |R4|, UR4, PT ;  /* 0x0000000404007e2a */ /* 0x000fdc000bf0e200 */
[----:B0-----:R-:W-:Y:S01]  /*14c0*/  @!P0 FMUL R18, R18, 1.175494350822287508e-38 ;  /* 0x0080000012128820 */ /* 0x001fe20000400000 */
[----:B------:R-:W-:Y:S06]  /*14d0*/  BRA `(.L_x_3968) ;  /* 0x0000000800307947 */ /* 0x000fec0003800000 */
.L_x_3976:
        /* <DEDUP_REMOVED lines=26> */
.L_x_3979:
        /* <DEDUP_REMOVED lines=8> */
[----:B------:R-:W-:Y:S01]  /*1700*/  @P0 FMUL.FTZ R18, R3, 1.9259299443872358531e-34 ;  /* 0x0780000003120820 */ /* 0x000fe20000410000 */
[----:B------:R-:W-:Y:S02]  /*1710*/  IMAD.SHL.U32 R3, R4, 0x1000000, RZ ;  /* 0x0100000004037824 */ /* 0x000fe400078e00ff */
[----:B------:R-:W-:-:S05]  /*1720*/  @!P0 FADD.FTZ R18, R0, -0.5 ;  /* 0xbf00000000128421 */ /* 0x000fca0000010000 */
[----:B------:R-:W-:Y:S01]  /*1730*/  LOP3.LUT R18, R18, 0x80000000, R3, 0xf8, !PT ;  /* 0x8000000012127812 */ /* 0x000fe200078ef803 */
[----:B------:R-:W-:Y:S06]  /*1740*/  BRA `(.L_x_3968) ;  /* 0x0000000400947947 */ /* 0x000fec0003800000 */
.L_x_3978:
[----:B------:R-:W2:Y:S02]  /*1750*/  LDG.E.U16 R4, desc[UR36][R4.64] ;  /* 0x0000002404047981 */ /* 0x000ea4000c1e1500 */
[----:B--2---:R-:W-:Y:S01]  /*1760*/  IMAD.U32 R18, R4, 0x10000, RZ ;  /* 0x0001000004127824 */ /* 0x004fe200078e00ff */
[----:B------:R-:W-:Y:S06]  /*1770*/  BRA `(.L_x_3968) ;  /* 0x0000000400887947 */ /* 0x000fec0003800000 */
.L_x_3975:
        /* <DEDUP_REMOVED lines=11> */
.L_x_3982:
        /* <DEDUP_REMOVED lines=20> */
.L_x_3984:
[----:B------:R-:W-:Y:S05]  /*1970*/  BSYNC B0 ;  /* 0x0000000000007941 */ /* 0x000fea0003800000 */
.L_x_3983:
[----:B------:R-:W-:Y:S01]  /*1980*/  IMAD.SHL.U32 R3, R3, 0x100000, RZ ;  /* 0x0010000003037824 */ /* 0x000fe200078e00ff */
[----:B------:R-:W-:-:S04]  /*1990*/  LEA R5, R0, 0x3b800000, 0x17 ;  /* 0x3b80000000057811 */ /* 0x000fc800078eb8ff */
[----:B------:R-:W-:Y:S01]  /*19a0*/  LOP3.LUT R18, R5, R3, R18, 0xfe, !PT ;  /* 0x0000000305127212 */ /* 0x000fe200078efe12 */
[----:B------:R-:W-:Y:S06]  /*19b0*/  BRA `(.L_x_3968) ;  /* 0x0000000000f87947 */ /* 0x000fec0003800000 */
.L_x_3981:
        /* <DEDUP_REMOVED lines=20> */
.L_x_3986:
[----:B------:R-:W-:Y:S05]  /*1b00*/  BSYNC B0 ;  /* 0x0000000000007941 */ /* 0x000fea0003800000 */
.L_x_3985:
[----:B------:R-:W-:Y:S01]  /*1b10*/  IMAD.SHL.U32 R3, R3, 0x200000, RZ ;  /* 0x0020000003037824 */ /* 0x000fe200078e00ff */
[----:B------:R-:W-:-:S04]  /*1b20*/  LEA R5, R0, 0x37800000, 0x17 ;  /* 0x3780000000057811 */ /* 0x000fc800078eb8ff */
[----:B------:R-:W-:Y:S01]  /*1b30*/  LOP3.LUT R18, R5, R3, R18, 0xfe, !PT ;  /* 0x0000000305127212 */ /* 0x000fe200078efe12 */
[----:B------:R-:W-:Y:S06]  /*1b40*/  BRA `(.L_x_3968) ;  /* 0x0000000000947947 */ /* 0x000fec0003800000 */
.L_x_3980:
        /* <DEDUP_REMOVED lines=14> */
.L_x_3967:
        /* <DEDUP_REMOVED lines=15> */
[----:B01-3-5:R-:W-:Y:S05]  /*1d20*/  CALL.ABS.NOINC R14 ;  /* 0x000000000e007343 */ /* 0x02bfea0003c00000 */
.L_x_3989:
[----:B------:R-:W-:Y:S01]  /*1d30*/  IMAD.MOV.U32 R18, RZ, RZ, RZ ;  /* 0x000000ffff127224 */ /* 0x000fe200078e00ff */
[----:B------:R-:W-:Y:S06]  /*1d40*/  BRA `(.L_x_3968) ;  /* 0x0000000000147947 */ /* 0x000fec0003800000 */
.L_x_3988:
[----:B------:R-:W2:Y:S02]  /*1d50*/  LDG.E.64 R4, desc[UR36][R4.64] ;  /* 0x0000002404047981 */ /* 0x000ea4000c1e1b00 */
[----:B--2---:R0:W2:Y:S01]  /*1d60*/  I2F.U64 R18, R4 ;  /* 0x0000000400127312 */ /* 0x0040a20000301000 */
[----:B------:R-:W-:Y:S05]  /*1d70*/  BRA `(.L_x_3968) ;  /* 0x0000000000087947 */ /* 0x000fea0003800000 */
.L_x_3987:
[----:B------:R-:W2:Y:S02]  /*1d80*/  LDG.E R4, desc[UR36][R4.64] ;  /* 0x0000002404047981 */ /* 0x000ea4000c1e1900 */
[----:B--2---:R-:W-:-:S07]  /*1d90*/  I2FP.F32.U32 R18, R4 ;  /* 0x0000000400127245 */ /* 0x004fce0000201000 */
.L_x_3968:
[----:B------:R-:W-:Y:S05]  /*1da0*/  BSYNC B6 ;  /* 0x0000000000067941 */ /* 0x000fea0003800000 */
.L_x_3962:
[----:B------:R-:W-:-:S07]  /*1db0*/  VIADD R23, R23, 0x80 ;  /* 0x0000008017177836 */ /* 0x000fce0000000000 */
.L_x_3961:
[----:B------:R-:W-:Y:S05]  /*1dc0*/  BSYNC B7 ;  /* 0x0000000000077941 */ /* 0x000fea0003800000 */
.L_x_3960:
[----:B------:R-:W-:Y:S01]  /*1dd0*/  ISETP.GE.AND P0, PT, R23, R17, PT ;  /* 0x000000111700720c */ /* 0x000fe20003f06270 */
[----:B------:R-:W-:Y:S01]  /*1de0*/  BSSY B7, `(.L_x_3990) ;  /* 0x00000ea000077945 */ /* 0x000fe20003800000 */
[----:B------:R-:W-:Y:S02]  /*1df0*/  IMAD.MOV.U32 R16, RZ, RZ, RZ ;  /* 0x000000ffff107224 */ /* 0x000fe400078e00ff */
[----:B------:R-:W-:-:S09]  /*1e00*/  IMAD.MOV.U32 R22, RZ, RZ, RZ ;  /* 0x000000ffff167224 */ /* 0x000fd200078e00ff */
[----:B------:R-:W-:Y:S05]  /*1e10*/  @P0 BRA `(.L_x_3991) ;  /* 0x0000000c00980947 */ /* 0x000fea0003800000 */
[----:B0-2-4-:R-:W0:Y:S01]  /*1e20*/  LDC.64 R4, c[0x0][0x230] ;  /* 0x00008c00ff047b82 */ /* 0x015e220000000a00 */
        /* <DEDUP_REMOVED lines=19> */
[----:B--2---:R0:W2:Y:S01]  /*1f60*/  I2F.S16 R22, R4 ;  /* 0x0000000400167306 */ /* 0x0040a20000101400 */
[----:B------:R-:W-:Y:S05]  /*1f70*/  BRA `(.L_x_3998) ;  /* 0x0000000c00387947 */ /* 0x000fea0003800000 */
.L_x_3996:
[----:B------:R-:W2:Y:S02]  /*1f80*/  LDG.E.U8 R4, desc[UR36][R4.64] ;  /* 0x0000002404047981 */ /* 0x000ea4000c1e1100 */
[----:B--2---:R-:W-:Y:S01]  /*1f90*/  I2FP.F32.U32 R22, R4 ;  /* 0x0000000400167245 */ /* 0x004fe20000201000 */
[----:B------:R-:W-:Y:S06]  /*1fa0*/  BRA `(.L_x_3998) ;  /* 0x0000000c002c7947 */ /* 0x000fec0003800000 */
.L_x_3995:
        /* <DEDUP_REMOVED lines=9> */
.L_x_4000:
[----:B------:R-:W2:Y:S02]  /*2040*/  LDG.E R4, desc[UR36][R4.64] ;  /* 0x0000002404047981 */ /* 0x000ea4000c1e1900 */
[----:B--2---:R-:W-:Y:S01]  /*2050*/  I2FP.F32.S32 R22, R4 ;  /* 0x0000000400167245 */ /* 0x004fe20000201400 */
[----:B------:R-:W-:Y:S06]  /*2060*/  BRA `(.L_x_3998) ;  /* 0x0000000800fc7947 */ /* 0x000fec0003800000 */
.L_x_3999:
[----:B------:R-:W2:Y:S02]  /*2070*/  LDG.E.U16 R4, desc[UR36][R4.64] ;  /* 0x0000002404047981 */ /* 0x000ea4000c1e1500 */
[----:B--2---:R4:W0:Y:S01]  /*2080*/  I2F.S16 R22, R4 ;  /* 0x0000000400167306 */ /* 0x0048220000101400 */
[----:B------:R-:W-:Y:S05]  /*2090*/  BRA `(.L_x_3998) ;  /* 0x0000000800f07947 */ /* 0x000fea0003800000 */
.L_x_3994:
        /* <DEDUP_REMOVED lines=8> */
.L_x_4002:
[----:B------:R-:W2:Y:S02]  /*2120*/  LDG.E.U16 R4, desc[UR36][R4.64] ;  /* 0x0000002404047981 */ /* 0x000ea4000c1e1500 */
[----:B--2---:R-:W-:Y:S01]  /*2130*/  HADD2.F32 R22, -RZ, R4.H0_H0 ;  /* 0x20000004ff167230 */ /* 0x004fe20000004100 */
[----:B------:R-:W-:Y:S06]  /*2140*/  BRA `(.L_x_3998) ;  /* 0x0000000800c47947 */ /* 0x000fec0003800000 */
.L_x_4001:
        /* <DEDUP_REMOVED lines=8> */
.L_x_4004:
[----:B------:R-:W2:Y:S02]  /*21d0*/  LDG.E.U16 R4, desc[UR36][R4.64] ;  /* 0x0000002404047981 */ /* 0x000ea4000c1e1500 */
[----:B--2---:R-:W-:Y:S01]  /*21e0*/  HADD2.F32 R22, -RZ, R4.H0_H0 ;  /* 0x20000004ff167230 */ /* 0x004fe20000004100 */
[----:B------:R-:W-:Y:S06]  /*21f0*/  BRA `(.L_x_3998) ;  /* 0x0000000800987947 */ /* 0x000fec0003800000 */
.L_x_4003:
[----:B------:R-:W2:Y:S01]  /*2200*/  LDG.E.64 R4, desc[UR36][R4.64] ;  /* 0x0000002404047981 */ /* 0x000ea2000c1e1b00 */
[----:B------:R-:W-:Y:S01]  /*2210*/  UMOV UR4, 0xf0000000 ;  /* 0xf000000000047882 */ /* 0x000fe20000000000 */
[----:B------:R-:W-:Y:S01]  /*2220*/  UMOV UR5, 0x380fffff ;  /* 0x380fffff00057882 */ /* 0x000fe20000000000 */
[----:B--2---:R-:W0:Y:S01]  /*2230*/  F2F.F32.F64 R22, R4 ;  /* 0x0000000400167310 */ /* 0x004e220000301000 */
[----:B------:R-:W-:-:S14]  /*2240*/  DSETP.GEU.AND P0, PT, |R4|, UR4, PT ;  /* 0x0000000404007e2a */ /* 0x000fdc000bf0e200 */
[----:B0-----:R-:W-:Y:S01]  /*2250*/  @!P0 FMUL R22, R22, 1.175494350822287508e-38 ;  /* 0x0080000016168820 */ /* 0x001fe20000400000 */
[----:B------:R-:W-:Y:S06]  /*2260*/  BRA `(.L_x_3998) ;  /* 0x00000008007c7947 */ /* 0x000fec0003800000 */
.L_x_3993:
        /* <DEDUP_REMOVED lines=12> */
.L_x_4007:
[----:B------:R-:W2:Y:S01]  /*2330*/  LDG.E.64 R4, desc[UR36][R4.64] ;  /* 0x0000002404047981 */ /* 0x000ea2000c1e1b00 */
[----:B------:R-:W-:Y:S01]  /*2340*/  UMOV UR4, 0xf0000000 ;  /* 0xf000000000047882 */ /* 0x000fe20000000000 */
[----:B------:R-:W-:Y:S01]  /*2350*/  UMOV UR5, 0x380fffff ;  /* 0x380fffff00057882 */ /* 0x000fe20000000000 */
[----:B--2---:R-:W0:Y:S01]  /*2360*/  F2F.F32.F64 R22, R4 ;  /* 0x0000000400167310 */ /* 0x004e220000301000 */
[----:B------:R-:W-:-:S14]  /*2370*/  DSETP.GEU.AND P0, PT, |R4|, UR4, PT ;  /* 0x0000000404007e2a */ /* 0x000fdc000bf0e200 */
[----:B0-----:R-:W-:Y:S01]  /*2380*/  @!P0 FMUL R22, R22, 1.175494350822287508e-38 ;  /* 0x0080000016168820 */ /* 0x001fe20000400000 */
[----:B------:R-:W-:Y:S06]  /*2390*/  BRA `(.L_x_3998) ;  /* 0x0000000800307947 */ /* 0x000fec0003800000 */
.L_x_4006:
        /* <DEDUP_REMOVED lines=26> */
.L_x_4009:
        /* <DEDUP_REMOVED lines=13> */
.L_x_4008:
[----:B------:R-:W2:Y:S02]  /*2610*/  LDG.E.U16 R4, desc[UR36][R4.64] ;  /* 0x0000002404047981 */ /* 0x000ea4000c1e1500 */
[----:B--2---:R-:W-:Y:S01]  /*2620*/  IMAD.U32 R22, R4, 0x10000, RZ ;  /* 0x0001000004167824 */ /* 0x004fe200078e00ff */
[----:B------:R-:W-:Y:S06]  /*2630*/  BRA `(.L_x_3998) ;  /* 0x0000000400887947 */ /* 0x000fec0003800000 */
.L_x_4005:
        /* <DEDUP_REMOVED lines=11> */
.L_x_4012:
        /* <DEDUP_REMOVED lines=20> */
.L_x_4014:
[----:B------:R-:W-:Y:S05]  /*2830*/  BSYNC B0 ;  /* 0x0000000000007941 */ /* 0x000fea0003800000 */
.L_x_4013:
[----:B------:R-:W-:Y:S01]  /*2840*/  IMAD.SHL.U32 R3, R3, 0x100000, RZ ;  /* 0x0010000003037824 */ /* 0x000fe200078e00ff */
[----:B------:R-:W-:-:S04]  /*2850*/  LEA R5, R0, 0x3b800000, 0x17 ;  /* 0x3b80000000057811 */ /* 0x000fc800078eb8ff */
[----:B------:R-:W-:Y:S01]  /*2860*/  LOP3.LUT R22, R5, R3, R22, 0xfe, !PT ;  /* 0x0000000305167212 */ /* 0x000fe200078efe16 */
[----:B------:R-:W-:Y:S06]  /*2870*/  BRA `(.L_x_3998) ;  /* 0x0000000000f87947 */ /* 0x000fec0003800000 */
.L_x_4011:
        /* <DEDUP_REMOVED lines=20> */
.L_x_4016:
[----:B------:R-:W-:Y:S05]  /*29c0*/  BSYNC B0 ;  /* 0x0000000000007941 */ /* 0x000fea0003800000 */
.L_x_4015:
[----:B------:R-:W-:Y:S01]  /*29d0*/  IMAD.SHL.U32 R3, R3, 0x200000, RZ ;  /* 0x0020000003037824 */ /* 0x000fe200078e00ff */
[----:B------:R-:W-:-:S04]  /*29e0*/  LEA R5, R0, 0x37800000, 0x17 ;  /* 0x3780000000057811 */ /* 0x000fc800078eb8ff */
[----:B------:R-:W-:Y:S01]  /*29f0*/  LOP3.LUT R22, R5, R3, R22, 0xfe, !PT ;  /* 0x0000000305167212 */ /* 0x000fe200078efe16 */
[----:B------:R-:W-:Y:S06]  /*2a00*/  BRA `(.L_x_3998) ;  /* 0x0000000000947947 */ /* 0x000fec0003800000 */
.L_x_4010:
        /* <DEDUP_REMOVED lines=14> */
.L_x_3997:
        /* <DEDUP_REMOVED lines=16> */
.L_x_4019:
[----:B------:R-:W-:Y:S01]  /*2bf0*/  IMAD.MOV.U32 R22, RZ, RZ, RZ ;  /* 0x000000ffff167224 */ /* 0x000fe200078e00ff */
[----:B------:R-:W-:Y:S06]  /*2c00*/  BRA `(.L_x_3998) ;  /* 0x0000000000147947 */ /* 0x000fec0003800000 */
.L_x_4018:
[----:B------:R-:W2:Y:S02]  /*2c10*/  LDG.E.64 R4, desc[UR36][R4.64] ;  /* 0x0000002404047981 */ /* 0x000ea4000c1e1b00 */
[----:B--2---:R0:W2:Y:S01]  /*2c20*/  I2F.U64 R22, R4 ;  /* 0x0000000400167312 */ /* 0x0040a20000301000 */
[----:B------:R-:W-:Y:S05]  /*2c30*/  BRA `(.L_x_3998) ;  /* 0x0000000000087947 */ /* 0x000fea0003800000 */
.L_x_4017:
[----:B------:R-:W2:Y:S02]  /*2c40*/  LDG.E R4, desc[UR36][R4.64] ;  /* 0x0000002404047981 */ /* 0x000ea4000c1e1900 */
[----:B--2---:R-:W-:-:S07]  /*2c50*/  I2FP.F32.U32 R22, R4 ;  /* 0x0000000400167245 */ /* 0x004fce0000201000 */
.L_x_3998:
[----:B------:R-:W-:Y:S05]  /*2c60*/  BSYNC B6 ;  /* 0x0000000000067941 */ /* 0x000fea0003800000 */
.L_x_3992:
[----:B------:R-:W-:-:S07]  /*2c70*/  VIADD R23, R23, 0x80 ;  /* 0x0000008017177836 */ /* 0x000fce0000000000 */
.L_x_3991:
[----:B------:R-:W-:Y:S05]  /*2c80*/  BSYNC B7 ;  /* 0x0000000000077941 */ /* 0x000fea0003800000 */
.L_x_3990:
[----:B------:R-:W-:Y:S01]  /*2c90*/  ISETP.GE.AND P0, PT, R23, R17, PT ;  /* 0x000000111700720c */ /* 0x000fe20003f06270 */
[----:B------:R-:W-:-:S12]  /*2ca0*/  BSSY B6, `(.L_x_4020) ;  /* 0x00000e1000067945 */ /* 0x000fd80003800000 */
[----:B------:R-:W-:Y:S05]  /*2cb0*/  @P0 BRA `(.L_x_4021) ;  /* 0x0000000c007c0947 */ /* 0x000fea0003800000 */
[----:B0-2-4-:R-:W0:Y:S01]  /*2cc0*/  LDC.64 R4, c[0x0][0x230] ;  /* 0x00008c00ff047b82 */ /* 0x015e220000000a00 */
        /* <DEDUP_REMOVED lines=19> */
.L_x_4025:
[----:B------:R-:W2:Y:S02]  /*2e00*/  LDG.E.U8 R4, desc[UR36][R4.64] ;  /* 0x0000002404047981 */ /* 0x000ea4000c1e1100 */
[----:B--2---:R-:W-:Y:S01]  /*2e10*/  I2FP.F32.U32 R16, R4 ;  /* 0x0000000400107245 */ /* 0x004fe20000201000 */
[----:B------:R-:W-:Y:S06]  /*2e20*/  BRA `(.L_x_4021) ;  /* 0x0000000c00207947 */ /* 0x000fec0003800000 */
.L_x_4024:
        /* <DEDUP_REMOVED lines=9> */
.L_x_4028:
[----:B------:R-:W2:Y:S02]  /*2ec0*/  LDG.E R4, desc[UR36][R4.64] ;  /* 0x0000002404047981 */ /* 0x000ea4000c1e1900 */
[----:B--2---:R-:W-:Y:S01]  /*2ed0*/  I2FP.F32.S32 R16, R4 ;  /* 0x0000000400107245 */ /* 0x004fe20000201400 */
[----:B------:R-:W-:Y:S06]  /*2ee0*/  BRA `(.L_x_4021) ;  /* 0x0000000800f07947 */ /* 0x000fec0003800000 */
.L_x_4027:
[----:B------:R-:W2:Y:S02]  /*2ef0*/  LDG.E.U16 R4, desc[UR36][R4.64] ;  /* 0x0000002404047981 */ /* 0x000ea4000c1e1500 */
[----:B--2---:R0:W2:Y:S01]  /*2f00*/  I2F.S16 R16, R4 ;  /* 0x0000000400107306 */ /* 0x0040a20000101400 */
[----:B------:R-:W-:Y:S05]  /*2f10*/  BRA `(.L_x_4021) ;  /* 0x0000000800e47947 */ /* 0x000fea0003800000 */
.L_x_4023:
        /* <DEDUP_REMOVED lines=8> */
.L_x_4030:
[----:B------:R-:W2:Y:S02]  /*2fa0*/  LDG.E.U16 R4, desc[UR36][R4.64] ;  /* 0x0000002404047981 */ /* 0x000ea4000c1e1500 */
[----:B--2---:R-:W-:Y:S01]  /*2fb0*/  HADD2.F32 R16, -RZ, R4.H0_H0 ;  /* 0x20000004ff107230 */ /* 0x004fe20000004100 */
[----:B------:R-:W-:Y:S06]  /*2fc0*/  BRA `(.L_x_4021) ;  /* 0x0000000800b87947 */ /* 0x000fec0003800000 */
.L_x_4029:
        /* <DEDUP_REMOVED lines=8> */
.L_x_4032:
[----:B------:R-:W2:Y:S02]  /*3050*/  LDG.E.U16 R4, desc[UR36][R4.64] ;  /* 0x0000002404047981 */ /* 0x000ea4000c1e1500 */
[----:B--2---:R-:W-:Y:S01]  /*3060*/  HADD2.F32 R16, -RZ, R4.H0_H0 ;  /* 0x20000004ff107230 */ /* 0x004fe20000004100 */
[----:B------:R-:W-:Y:S06]  /*3070*/  BRA `(.L_x_4021) ;  /* 0x00000008008c7947 */ /* 0x000fec0003800000 */
.L_x_4031:
[----:B------:R-:W2:Y:S01]  /*3080*/  LDG.E.64 R4, desc[UR36][R4.64] ;  /* 0x0000002404047981 */ /* 0x000ea2000c1e1b00 */
[----:B------:R-:W-:Y:S01]  /*3090*/  UMOV UR4, 0xf0000000 ;  /* 0xf000000000047882 */ /* 0x000fe20000000000 */
[----:B------:R-:W-:Y:S01]  /*30a0*/  UMOV UR5, 0x380fffff ;  /* 0x380fffff00057882 */ /* 0x000fe20000000000 */
[----:B--2---:R-:W0:Y:S01]  /*30b0*/  F2F.F32.F64 R16, R4 ;  /* 0x0000000400107310 */ /* 0x004e220000301000 */
[----:B------:R-:W-:-:S14]  /*30c0*/  DSETP.GEU.AND P0, PT, |R4|, UR4, PT ;  /* 0x0000000404007e2a */ /* 0x000fdc000bf0e200 */
[----:B0-----:R-:W-:Y:S01]  /*30d0*/  @!P0 FMUL R16, R16, 1.175494350822287508e-38 ;  /* 0x0080000010108820 */ /* 0x001fe20000400000 */
[----:B------:R-:W-:Y:S06]  /*30e0*/  BRA `(.L_x_4021) ;  /* 0x0000000800707947 */ /* 0x000fec0003800000 */
.L_x_4022:
        /* <DEDUP_REMOVED lines=12> */
.L_x_4035:
[----:B------:R-:W2:Y:S01]  /*31b0*/  LDG.E.64 R4, desc[UR36][R4.64] ;  /* 0x0000002404047981 */ /* 0x000ea2000c1e1b00 */
[----:B------:R-:W-:Y:S01]  /*31c0*/  UMOV UR4, 0xf0000000 ;  /* 0xf000000000047882 */ /* 0x000fe20000000000 */
[----:B------:R-:W-:Y:S01]  /*31d0*/  UMOV UR5, 0x380fffff ;  /* 0x380fffff00057882 */ /* 0x000fe20000000000 */
[----:B--2---:R-:W0:Y:S01]  /*31e0*/  F2F.F32.F64 R16, R4 ;  /* 0x0000000400107310 */ /* 0x004e220000301000 */
[----:B------:R-:W-:-:S14]  /*31f0*/  DSETP.GEU.AND P0, PT, |R4|, UR4, PT ;  /* 0x0000000404007e2a */ /* 0x000fdc000bf0e200 */
[----:B0-----:R-:W-:Y:S01]  /*3200*/  @!P0 FMUL R16, R16, 1.175494350822287508e-38 ;  /* 0x0080000010108820 */ /* 0x001fe20000400000 */
[----:B------:R-:W-:Y:S06]  /*3210*/  BRA `(.L_x_4021) ;  /* 0x0000000800247947 */ /* 0x000fec0003800000 */
.L_x_4034:
        /* <DEDUP_REMOVED lines=26> */
.L_x_4037:
        /* <DEDUP_REMOVED lines=13> */
.L_x_4036:
[----:B------:R-:W2:Y:S02]  /*3490*/  LDG.E.U16 R4, desc[UR36][R4.64] ;  /* 0x0000002404047981 */ /* 0x000ea4000c1e1500 */
[----:B--2---:R-:W-:Y:S01]  /*34a0*/  IMAD.U32 R16, R4, 0x10000, RZ ;  /* 0x0001000004107824 */ /* 0x004fe200078e00ff */
[----:B------:R-:W-:Y:S06]  /*34b0*/  BRA `(.L_x_4021) ;  /* 0x00000004007c7947 */ /* 0x000fec0003800000 */
.L_x_4033:
        /* <DEDUP_REMOVED lines=11> */
.L_x_4040:
[----:B------:R-:W2:Y:S02]  /*3570*/  LDG.E.U8 R3, desc[UR36][R4.64] ;  /* 0x0000002404037981 */ /* 0x000ea4000c1e1100 */
        /* <DEDUP_REMOVED lines=18> */
.L_x_4042:
[----:B------:R-:W-:Y:S05]  /*36a0*/  BSYNC B0 ;  /* 0x0000000000007941 */ /* 0x000fea0003800000 */
.L_x_4041:
[----:B------:R-:W-:Y:S01]  /*36b0*/  IMAD.SHL.U32 R3, R3, 0x100000, RZ ;  /* 0x0010000003037824 */ /* 0x000fe200078e00ff */
[----:B------:R-:W-:-:S04]  /*36c0*/  LEA R5, R0, 0x3b800000, 0x17 ;  /* 0x3b80000000057811 */ /* 0x000fc800078eb8ff */
[----:B------:R-:W-:Y:S01]  /*36d0*/  LOP3.LUT R16, R5, R3, R16, 0xfe, !PT ;  /* 0x0000000305107212 */ /* 0x000fe200078efe10 */
[----:B------:R-:W-:Y:S06]  /*36e0*/  BRA `(.L_x_4021) ;  /* 0x0000000000f07947 */ /* 0x000fec0003800000 */
.L_x_4039:
        /* <DEDUP_REMOVED lines=19> */
.L_x_4044:
[----:B------:R-:W-:Y:S05]  /*3820*/  BSYNC B0 ;  /* 0x0000000000007941 */ /* 0x000fea0003800000 */
.L_x_4043:
[----:B------:R-:W-:Y:S01]  /*3830*/  IMAD.SHL.U32 R3, R3, 0x200000, RZ ;  /* 0x0020000003037824 */ /* 0x000fe200078e00ff */
[----:B------:R-:W-:-:S04]  /*3840*/  LEA R5, R0, 0x37800000, 0x17 ;  /* 0x3780000000057811 */ /* 0x000fc800078eb8ff */
[----:B------:R-:W-:Y:S01]  /*3850*/  LOP3.LUT R16, R5, R3, R16, 0xfe, !PT ;  /* 0x0000000305107212 */ /* 0x000fe200078efe10 */
[----:B------:R-:W-:Y:S06]  /*3860*/  BRA `(.L_x_4021) ;  /* 0x0000000000907947 */ /* 0x000fec0003800000 */
.L_x_4038:
        /* <DEDUP_REMOVED lines=14> */
.L_x_4026:
        /* <DEDUP_REMOVED lines=16> */
.L_x_4047:
[----:B------:R-:W-:Y:S05]  /*3a50*/  BRA `(.L_x_4021) ;  /* 0x0000000000147947 */ /* 0x000fea0003800000 */
.L_x_4046:
[----:B------:R-:W2:Y:S02]  /*3a60*/  LDG.E.64 R4, desc[UR36][R4.64] ;  /* 0x0000002404047981 */ /* 0x000ea4000c1e1b00 */
[----:B--2---:R0:W2:Y:S01]  /*3a70*/  I2F.U64 R16, R4 ;  /* 0x0000000400107312 */ /* 0x0040a20000301000 */
[----:B------:R-:W-:Y:S05]  /*3a80*/  BRA `(.L_x_4021) ;  /* 0x0000000000087947 */ /* 0x000fea0003800000 */
.L_x_4045:
[----:B------:R-:W2:Y:S02]  /*3a90*/  LDG.E R4, desc[UR36][R4.64] ;  /* 0x0000002404047981 */ /* 0x000ea4000c1e1900 */
[----:B--2---:R-:W-:-:S07]  /*3aa0*/  I2FP.F32.U32 R16, R4 ;  /* 0x0000000400107245 */ /* 0x004fce0000201000 */
.L_x_4021:
[----:B------:R-:W-:Y:S05]  /*3ab0*/  BSYNC B6 ;  /* 0x0000000000067941 */ /* 0x000fea0003800000 */
.L_x_4020:
[----:B------:R-:W0:Y:S01]  /*3ac0*/  S2R R25, SR_TID.X ;  /* 0x0000000000197919 */ /* 0x000e220000002100 */
[----:B------:R-:W-:Y:S01]  /*3ad0*/  BSSY B6, `(.L_x_4048) ;  /* 0x0000115000067945 */ /* 0x000fe20003800000 */
[C---:B0-----:R-:W-:Y:S01]  /*3ae0*/  VIADD R0, R25.reuse, 0x100 ;  /* 0x0000010019007836 */ /* 0x041fe20000000000 */
[C---:B------:R-:W-:Y:S01]  /*3af0*/  ISETP.GE.AND P3, PT, R25.reuse, R17, PT ;  /* 0x000000111900720c */ /* 0x040fe20003f66270 */
[----:B------:R-:W-:-:S03]  /*3b00*/  VIADD R26, R25, 0x80 ;  /* 0x00000080191a7836 */ /* 0x000fc60000000000 */
[-C--:B------:R-:W-:Y:S01]  /*3b10*/  ISETP.GE.AND P1, PT, R0, R17.reuse, PT ;  /* 0x000000110000720c */ /* 0x080fe20003f26270 */
[----:B------:R-:W-:Y:S01]  /*3b20*/  VIADD R0, R25, 0x180 ;  /* 0x0000018019007836 */ /* 0x000fe20000000000 */
[----:B------:R-:W-:-:S04]  /*3b30*/  ISETP.GE.AND P0, PT, R26, R17, PT ;  /* 0x000000111a00720c */ /* 0x000fc80003f06270 */
[----:B------:R-:W-:-:S03]  /*3b40*/  ISETP.GE.AND P2, PT, R0, R17, PT ;  /* 0x000000110000720c */ /* 0x000fc60003f46270 */
[----:B------:R-:W1:Y:S08]  /*3b50*/  @!P3 LDC R0, c[0x0][0x218] ;  /* 0x00008600ff00bb82 */ /* 0x000e700000000800 */
[----:B------:R-:W0:Y:S08]  /*3b60*/  @!P1 LDC R3, c[0x0][0x218] ;  /* 0x00008600ff039b82 */ /* 0x000e300000000800 */
[----:B--2---:R-:W2:Y:S08]  /*3b70*/  @!P2 LDC R5, c[0x0][0x218] ;  /* 0x00008600ff05ab82 */ /* 0x004eb00000000800 */
[----:B------:R-:W2:Y:S01]  /*3b80*/  @!P0 LDC R7, c[0x0][0x218] ;  /* 0x00008600ff078b82 */ /* 0x000ea20000000800 */
[----:B-1-3-5:R-:W-:-:S04]  /*3b90*/  @!P3 FADD.FTZ R19, R19, R0 ;  /* 0x000000001313b221 */ /* 0x02afc80000010000 */
[----:B----4-:R1:W3:Y:S01]  /*3ba0*/  @!P3 MUFU.RSQ R4, R19 ;  /* 0x000000130004b308 */ /* 0x0102e20000001400 */
[----:B0-----:R-:W-:-:S07]  /*3bb0*/  @!P1 FADD.FTZ R3, R22, R3 ;  /* 0x0000000316039221 */ /* 0x001fce0000010000 */
[----:B------:R1:W0:Y:S01]  /*3bc0*/  @!P1 MUFU.RSQ R22, R3 ;  /* 0x0000000300169308 */ /* 0x0002220000001400 */
[----:B--2---:R-:W-:Y:S02]  /*3bd0*/  @!P2 FADD.FTZ R5, R16, R5 ;  /* 0x000000051005a221 */ /* 0x004fe40000010000 */
[----:B------:R-:W2:Y:S05]  /*3be0*/  LDC.U8 R16, c[0x0][0x244] ;  /* 0x00009100ff107b82 */ /* 0x000eaa0000000000 */
[----:B------:R1:W4:Y:S01]  /*3bf0*/  @!P2 MUFU.RSQ R24, R5 ;  /* 0x000000050018a308 */ /* 0x0003220000001400 */
[----:B------:R-:W-:-:S07]  /*3c00*/  @!P0 FADD.FTZ R0, R18, R7 ;  /* 0x0000000712008221 */ /* 0x000fce0000010000 */
[----:B------:R1:W0:Y:S01]  /*3c10*/  @!P0 MUFU.RSQ R18, R0 ;  /* 0x0000000000128308 */ /* 0x0002220000001400 */
[----:B---3--:R-:W-:Y:S05]  /*3c20*/  @P3 BRA `(.L_x_4049) ;  /* 0x0000000c00fc3947 */ /* 0x008fea0003800000 */
[----:B------:R-:W3:Y:S01]  /*3c30*/  LDC.64 R8, c[0x0][0x228] ;  /* 0x00008a00ff087b82 */ /* 0x000ee20000000a00 */
[----:B-1----:R-:W-:Y:S01]  /*3c40*/  IMAD R0, R2, 0x200, R25 ;  /* 0x0000020002007824 */ /* 0x002fe200078e0219 */
[----:B--2---:R-:W-:Y:S01]  /*3c50*/  PRMT R5, R16, 0x9910, RZ ;  /* 0x0000991010057816 */ /* 0x004fe200000000ff */
[----:B------:R-:W-:Y:S02]  /*3c60*/  ULDC UR4, c[0x0][0x248] ;  /* 0x0000920000047ab9 */ /* 0x000fe40000000800 */
[----:B------:R-:W-:Y:S02]  /*3c70*/  IMAD R3, R0, UR4, RZ ;  /* 0x0000000400037c24 */ /* 0x000fe4000f8e02ff */
[----:B------:R-:W-:-:S05]  /*3c80*/  IMAD.MOV.U32 R0, RZ, RZ, R5 ;  /* 0x000000ffff007224 */ /* 0x000fca00078e0005 */
[----:B------:R-:W-:Y:S02]  /*3c90*/  ISETP.GT.AND P0, PT, R0, 0x9, PT ;  /* 0x000000090000780c */ /* 0x000fe40003f04270 */
[----:B---3--:R-:W-:-:S05]  /*3ca0*/  IADD3 R8, P1, R3, R8, RZ ;  /* 0x0000000803087210 */ /* 0x008fca0007f3e0ff */
        /* <DEDUP_REMOVED lines=10> */
[----:B------:R-:W1:Y:S01]  /*3d50*/  F2I.FTZ.TRUNC.NTZ R3, R4 ;  /* 0x0000000400037305 */ /* 0x000e62000021f100 */
[----:B------:R-:W-:Y:S01]  /*3d60*/  IMAD.MOV.U32 R25, RZ, RZ, R26 ;  /* 0x000000ffff197224 */ /* 0x000fe200078e001a */
[----:B-1----:R1:W-:Y:S01]  /*3d70*/  STG.E.U8 desc[UR36][R8.64], R3 ;  /* 0x0000000308007986 */ /* 0x0023e2000c101124 */
[----:B------:R-:W-:Y:S05]  /*3d80*/  BRA `(.L_x_4049) ;  /* 0x0000000c00a47947 */ /* 0x000fea0003800000 */
.L_x_4053:
[----:B------:R-:W1:Y:S01]  /*3d90*/  F2I.S64.TRUNC R4, R4 ;  /* 0x0000000400047311 */ /* 0x000e62000020d900 */
[----:B------:R-:W-:Y:S02]  /*3da0*/  IMAD.MOV.U32 R25, RZ, RZ, R26 ;  /* 0x000000ffff197224 */ /* 0x000fe400078e001a */
[----:B-1----:R-:W-:-:S05]  /*3db0*/  IMAD.MOV.U32 R3, RZ, RZ, R4 ;  /* 0x000000ffff037224 */ /* 0x002fca00078e0004 */
[----:B------:R1:W-:Y:S01]  /*3dc0*/  STG.E.U8 desc[UR36][R8.64], R3 ;  /* 0x0000000308007986 */ /* 0x0003e2000c101124 */
[----:B------:R-:W-:Y:S05]  /*3dd0*/  BRA `(.L_x_4049) ;  /* 0x0000000c00907947 */ /* 0x000fea0003800000 */
.L_x_4052:
[----:B------:R-:W-:-:S13]  /*3de0*/  ISETP.NE.AND P0, PT, R0, 0x2, PT ;  /* 0x000000020000780c */ /* 0x000fda0003f05270 */
[----:B------:R-:W-:Y:S05]  /*3df0*/  @!P0 BRA `(.L_x_4055) ;  /* 0x0000000000308947 */ /* 0x000fea0003800000 */
[----:B------:R-:W-:-:S13]  /*3e00*/  ISETP.NE.AND P0, PT, R0, 0x3, PT ;  /* 0x000000030000780c */ /* 0x000fda0003f05270 */
[----:B------:R-:W-:Y:S05]  /*3e10*/  @!P0 BRA `(.L_x_4056) ;  /* 0x0000000000188947 */ /* 0x000fea0003800000 */
[----:B------:R-:W-:-:S13]  /*3e20*/  ISETP.NE.AND P0, PT, R0, 0x4, PT ;  /* 0x000000040000780c */ /* 0x000fda0003f05270 */
[----:B------:R-:W-:Y:S05]  /*3e30*/  @P0 BRA `(.L_x_4054) ;  /* 0x0000000c00140947 */ /* 0x000fea0003800000 */
[----:B------:R-:W1:Y:S01]  /*3e40*/  F2I.S64.TRUNC R4, R4 ;  /* 0x0000000400047311 */ /* 0x000e62000020d900 */
[----:B------:R-:W-:Y:S01]  /*3e50*/  IMAD.MOV.U32 R25, RZ, RZ, R26 ;  /* 0x000000ffff197224 */ /* 0x000fe200078e001a */
[----:B-1----:R1:W-:Y:S01]  /*3e60*/  STG.E.64 desc[UR36][R8.64], R4 ;  /* 0x0000000408007986 */ /* 0x0023e2000c101b24 */
[----:B------:R-:W-:Y:S05]  /*3e70*/  BRA `(.L_x_4049) ;  /* 0x0000000c00687947 */ /* 0x000fea0003800000 */
.L_x_4056:
[----:B------:R-:W1:Y:S01]  /*3e80*/  F2I.FTZ.TRUNC.NTZ R3, R4 ;  /* 0x0000000400037305 */ /* 0x000e62000021f100 */
[----:B------:R-:W-:Y:S01]  /*3e90*/  IMAD.MOV.U32 R25, RZ, RZ, R26 ;  /* 0x000000ffff197224 */ /* 0x000fe200078e001a */
[----:B-1----:R1:W-:Y:S01]  /*3ea0*/  STG.E desc[UR36][R8.64], R3 ;  /* 0x0000000308007986 */ /* 0x0023e2000c101924 */
[----:B------:R-:W-:Y:S05]  /*3eb0*/  BRA `(.L_x_4049) ;  /* 0x0000000c00587947 */ /* 0x000fea0003800000 */
.L_x_4055:
[----:B------:R-:W1:Y:S01]  /*3ec0*/  F2I.FTZ.TRUNC.NTZ R3, R4 ;  /* 0x0000000400037305 */ /* 0x000e62000021f100 */
[----:B------:R-:W-:Y:S01]  /*3ed0*/  IMAD.MOV.U32 R25, RZ, RZ, R26 ;  /* 0x000000ffff197224 */ /* 0x000fe200078e001a */
[----:B-1----:R1:W-:Y:S01]  /*3ee0*/  STG.E.U16 desc[UR36][R8.64], R3 ;  /* 0x0000000308007986 */ /* 0x0023e2000c101524 */
[----:B------:R-:W-:Y:S05]  /*3ef0*/  BRA `(.L_x_4049) ;  /* 0x0000000c00487947 */ /* 0x000fea0003800000 */
.L_x_4051:
        /* <DEDUP_REMOVED lines=9> */
.L_x_4058:
[----:B------:R-:W-:Y:S01]  /*3f90*/  F2FP.F16.F32.PACK_AB R4, RZ, R4 ;  /* 0x00000004ff04723e */ /* 0x000fe200000000ff */
[----:B------:R-:W-:-:S04]  /*3fa0*/  IMAD.MOV.U32 R25, RZ, RZ, R26 ;  /* 0x000000ffff197224 */ /* 0x000fc800078e001a */
[----:B------:R1:W-:Y:S01]  /*3fb0*/  STG.E.U16 desc[UR36][R8.64], R4 ;  /* 0x0000000408007986 */ /* 0x0003e2000c101524 */
[----:B------:R-:W-:Y:S05]  /*3fc0*/  BRA `(.L_x_4049) ;  /* 0x0000000c00147947 */ /* 0x000fea0003800000 */
.L_x_4057:
        /* <DEDUP_REMOVED lines=10> */
.L_x_4060:
[----:B------:R-:W-:Y:S01]  /*4070*/  F2FP.F16.F32.PACK_AB R3, RZ, R4 ;  /* 0x00000004ff03723e */ /* 0x000fe200000000ff */
[----:B------:R-:W-:-:S03]  /*4080*/  IMAD.MOV.U32 R25, RZ, RZ, R26 ;  /* 0x000000ffff197224 */ /* 0x000fc600078e001a */
[----:B------:R-:W-:-:S05]  /*4090*/  PRMT R3, R3, 0x5410, RZ ;  /* 0x0000541003037816 */ /* 0x000fca00000000ff */
[----:B------:R1:W-:Y:S01]  /*40a0*/  STG.E desc[UR36][R8.64], R3 ;  /* 0x0000000308007986 */ /* 0x0003e2000c101924 */
[----:B------:R-:W-:Y:S05]  /*40b0*/  BRA `(.L_x_4049) ;  /* 0x0000000800d87947 */ /* 0x000fea0003800000 */
.L_x_4059:
[----:B------:R-:W-:Y:S01]  /*40c0*/  FMUL.FTZ R4, R4, 1 ;  /* 0x3f80000004047820 */ /* 0x000fe20000410000 */
[----:B------:R-:W-:-:S05]  /*40d0*/  IMAD.MOV.U32 R25, RZ, RZ, R26 ;  /* 0x000000ffff197224 */ /* 0x000fca00078e001a */
[----:B------:R-:W1:Y:S02]  /*40e0*/  F2F.F64.F32 R4, R4 ;  /* 0x0000000400047310 */ /* 0x000e640000201800 */
[----:B-1----:R1:W-:Y:S01]  /*40f0*/  STG.E.64 desc[UR36][R8.64], R4 ;  /* 0x0000000408007986 */ /* 0x0023e2000c101b24 */
[----:B------:R-:W-:Y:S05]  /*4100*/  BRA `(.L_x_4049) ;  /* 0x0000000800c47947 */ /* 0x000fea0003800000 */
.L_x_4050:
        /* <DEDUP_REMOVED lines=13> */
.L_x_4063:
[----:B------:R-:W-:Y:S01]  /*41e0*/  FMUL.FTZ R4, R4, 1 ;  /* 0x3f80000004047820 */ /* 0x000fe20000410000 */
[----:B------:R-:W-:Y:S01]  /*41f0*/  CS2R R6, SRZ ;  /* 0x0000000000067805 */ /* 0x000fe2000001ff00 */
[----:B------:R-:W-:-:S04]  /*4200*/  IMAD.MOV.U32 R25, RZ, RZ, R26 ;  /* 0x000000ffff197224 */ /* 0x000fc800078e001a */
[----:B------:R-:W1:Y:S02]  /*4210*/  F2F.F64.F32 R4, R4 ;  /* 0x0000000400047310 */ /* 0x000e640000201800 */
[----:B-1----:R1:W-:Y:S01]  /*4220*/  STG.E.128 desc[UR36][R8.64], R4 ;  /* 0x0000000408007986 */ /* 0x0023e2000c101d24 */
[----:B------:R-:W-:Y:S05]  /*4230*/  BRA `(.L_x_4049) ;  /* 0x0000000800787947 */ /* 0x000fea0003800000 */
.L_x_4062:
        /* <DEDUP_REMOVED lines=20> */
.L_x_4067:
[----:B------:R-:W-:Y:S05]  /*4380*/  BSYNC B0 ;  /* 0x0000000000007941 */ /* 0x000fea0003800000 */
.L_x_4066:
[----:B------:R-:W-:Y:S01]  /*4390*/  LOP3.LUT R5, R0, R5, RZ, 0xfc, !PT ;  /* 0x0000000500057212 */ /* 0x000fe200078efcff */
[----:B------:R-:W-:-:S04]  /*43a0*/  IMAD.MOV.U32 R25, RZ, RZ, R26 ;  /* 0x000000ffff197224 */ /* 0x000fc800078e001a */
[----:B------:R1:W-:Y:S01]  /*43b0*/  STG.E.U8 desc[UR36][R8.64], R5 ;  /* 0x0000000508007986 */ /* 0x0003e2000c101124 */
[----:B------:R-:W-:Y:S05]  /*43c0*/  BRA `(.L_x_4049) ;  /* 0x0000000800147947 */ /* 0x000fea0003800000 */
.L_x_4065:
        /* <DEDUP_REMOVED lines=12> */
.L_x_4069:
[----:B------:R-:W-:Y:S01]  /*4490*/  IMAD.MOV.U32 R0, RZ, RZ, 0x7f ;  /* 0x0000007fff007424 */ /* 0x000fe200078e00ff */
[----:B------:R-:W-:-:S04]  /*44a0*/  ISETP.GT.U32.AND P0, PT, R5, 0x7f800000, PT ;  /* 0x7f8000000500780c */ /* 0x000fc80003f04070 */
[----:B------:R-:W-:-:S09]  /*44b0*/  SEL R0, R0, 0x7c, P0 ;  /* 0x0000007c00007807 */ /* 0x000fd20000000000 */
.L_x_4070:
[----:B------:R-:W-:Y:S05]  /*44c0*/  BSYNC B0 ;  /* 0x0000000000007941 */ /* 0x000fea0003800000 */
.L_x_4068:
[----:B------:R-:W-:Y:S01]  /*44d0*/  LOP3.LUT R4, R4, 0x80000000, RZ, 0xc0, !PT ;  /* 0x8000000004047812 */ /* 0x000fe200078ec0ff */
[----:B------:R-:W-:-:S03]  /*44e0*/  IMAD.MOV.U32 R25, RZ, RZ, R26 ;  /* 0x000000ffff197224 */ /* 0x000fc600078e001a */
[----:B------:R-:W-:-:S04]  /*44f0*/  SHF.R.U32.HI R3, RZ, 0x18, R4 ;  /* 0x00000018ff037819 */ /* 0x000fc80000011604 */
[----:B------:R-:W-:-:S05]  /*4500*/  LOP3.LUT R3, R0, R3, RZ, 0xfc, !PT ;  /* 0x0000000300037212 */ /* 0x000fca00078efcff */
[----:B------:R1:W-:Y:S01]  /*4510*/  STG.E.U8 desc[UR36][R8.64], R3 ;  /* 0x0000000308007986 */ /* 0x0003e2000c101124 */
[----:B------:R-:W-:Y:S05]  /*4520*/  BRA `(.L_x_4049) ;  /* 0x0000000400bc7947 */ /* 0x000fea0003800000 */
.L_x_4064:
[----:B------:R-:W-:Y:S01]  /*4530*/  F2FP.BF16.F32.PACK_AB R4, RZ, R4 ;  /* 0x00000004ff04723e */ /* 0x000fe200000010ff */
[----:B------:R-:W-:-:S04]  /*4540*/  IMAD.MOV.U32 R25, RZ, RZ, R26 ;  /* 0x000000ffff197224 */ /* 0x000fc800078e001a */
[----:B------:R1:W-:Y:S01]  /*4550*/  STG.E.U16 desc[UR36][R8.64], R4 ;  /* 0x0000000408007986 */ /* 0x0003e2000c101524 */
[----:B------:R-:W-:Y:S05]  /*4560*/  BRA `(.L_x_4049) ;  /* 0x0000000400ac7947 */ /* 0x000fea0003800000 */
.L_x_4061:
        /* <DEDUP_REMOVED lines=8> */
[----:B------:R-:W1:Y:S01]  /*45f0*/  F2I.FTZ.U32.TRUNC.NTZ R3, R4 ;  /* 0x0000000400037305 */ /* 0x000e62000021f000 */
[----:B------:R-:W-:Y:S01]  /*4600*/  IMAD.MOV.U32 R25, RZ, RZ, R26 ;  /* 0x000000ffff197224 */ /* 0x000fe200078e001a */
[----:B-1----:R1:W-:Y:S01]  /*4610*/  STG.E.U16 desc[UR36][R8.64], R3 ;  /* 0x0000000308007986 */ /* 0x0023e2000c101524 */
[----:B------:R-:W-:Y:S05]  /*4620*/  BRA `(.L_x_4049) ;  /* 0x00000004007c7947 */ /* 0x000fea0003800000 */
.L_x_4073:
        /* <DEDUP_REMOVED lines=16> */
.L_x_4076:
[----:B------:R-:W-:-:S04]  /*4730*/  LOP3.LUT R4, R4, 0x80000000, RZ, 0xc0, !PT ;  /* 0x8000000004047812 */ /* 0x000fc800078ec0ff */
[----:B------:R-:W-:-:S04]  /*4740*/  SHF.R.U32.HI R4, RZ, 0x18, R4 ;  /* 0x00000018ff047819 */ /* 0x000fc80000011604 */
[----:B------:R-:W-:-:S04]  /*4750*/  LOP3.LUT R3, R3, R4, RZ, 0xfc, !PT ;  /* 0x0000000403037212 */ /* 0x000fc800078efcff */
[----:B------:R-:W-:-:S07]  /*4760*/  PRMT R0, R3, 0x7610, R0 ;  /* 0x0000761003007816 */ /* 0x000fce0000000000 */
.L_x_4075:
[----:B------:R-:W-:Y:S05]  /*4770*/  BSYNC B0 ;  /* 0x0000000000007941 */ /* 0x000fea0003800000 */
.L_x_4074:
[----:B------:R1:W-:Y:S01]  /*4780*/  STG.E.U8 desc[UR36][R8.64], R0 ;  /* 0x0000000008007986 */ /* 0x0003e2000c101124 */
[----:B------:R-:W-:Y:S01]  /*4790*/  IMAD.MOV.U32 R25, RZ, RZ, R26 ;  /* 0x000000ffff197224 */ /* 0x000fe200078e001a */
[----:B------:R-:W-:Y:S06]  /*47a0*/  BRA `(.L_x_4049) ;  /* 0x00000004001c7947 */ /* 0x000fec0003800000 */
.L_x_4072:
        /* <DEDUP_REMOVED lines=16> */
.L_x_4079:
[----:B------:R-:W-:-:S04]  /*48b0*/  LOP3.LUT R4, R4, 0x80000000, RZ, 0xc0, !PT ;  /* 0x8000000004047812 */ /* 0x000fc800078ec0ff */
[----:B------:R-:W-:-:S04]  /*48c0*/  SHF.R.U32.HI R4, RZ, 0x18, R4 ;  /* 0x00000018ff047819 */ /* 0x000fc80000011604 */
[----:B------:R-:W-:-:S04]  /*48d0*/  LOP3.LUT R3, R3, R4, RZ, 0xfc, !PT ;  /* 0x0000000403037212 */ /* 0x000fc800078efcff */
[----:B------:R-:W-:-:S07]  /*48e0*/  PRMT R0, R3, 0x7610, R0 ;  /* 0x0000761003007816 */ /* 0x000fce0000000000 */
.L_x_4078:
[----:B------:R-:W-:Y:S05]  /*48f0*/  BSYNC B0 ;  /* 0x0000000000007941 */ /* 0x000fea0003800000 */
.L_x_4077:
[----:B------:R1:W-:Y:S01]  /*4900*/  STG.E.U8 desc[UR36][R8.64], R0 ;  /* 0x0000000008007986 */ /* 0x0003e2000c101124 */
[----:B------:R-:W-:Y:S01]  /*4910*/  IMAD.MOV.U32 R25, RZ, RZ, R26 ;  /* 0x000000ffff197224 */ /* 0x000fe200078e001a */
[----:B------:R-:W-:Y:S06]  /*4920*/  BRA `(.L_x_4049) ;  /* 0x0000000000bc7947 */ /* 0x000fec0003800000 */
.L_x_4071:
        /* <DEDUP_REMOVED lines=22> */
.L_x_4054:
[----:B------:R-:W-:Y:S01]  /*4a90*/  MOV R14, 0x130 ;  /* 0x00000130000e7802 */ /* 0x000fe20000000f00 */
[----:B------:R-:W-:Y:S01]  /*4aa0*/  ULDC.64 UR4, c[0x4][0x120] ;  /* 0x0100480000047ab9 */ /* 0x000fe20000000a00 */
[----:B------:R-:W-:Y:S01]  /*4ab0*/  ULDC.64 UR6, c[0x4][0x128] ;  /* 0x01004a0000067ab9 */ /* 0x000fe20000000a00 */
[----:B------:R-:W-:Y:S02]  /*4ac0*/  IMAD.U32 R4, RZ, RZ, UR4 ;  /* 0x00000004ff047e24 */ /* 0x000fe4000f8e00ff */
[----:B------:R-:W-:Y:S01]  /*4ad0*/  IMAD.U32 R5, RZ, RZ, UR5 ;  /* 0x00000005ff057e24 */ /* 0x000fe2000f8e00ff */
[----:B------:R-:W1:Y:S01]  /*4ae0*/  LDC.64 R14, c[0x4][R14] ;  /* 0x010000000e0e7b82 */ /* 0x000e620000000a00 */
        /* <DEDUP_REMOVED lines=9> */
[----:B01--4-:R-:W-:Y:S05]  /*4b80*/  CALL.ABS.NOINC R14 ;  /* 0x000000000e007343 */ /* 0x013fea0003c00000 */
.L_x_4082:
[----:B------:R-:W-:Y:S01]  /*4b90*/  IMAD.MOV.U32 R25, RZ, RZ, R26 ;  /* 0x000000ffff197224 */ /* 0x000fe200078e001a */
[----:B------:R-:W-:Y:S06]  /*4ba0*/  BRA `(.L_x_4049) ;  /* 0x00000000001c7947 */ /* 0x000fec0003800000 */
.L_x_4081:
[----:B------:R-:W1:Y:S01]  /*4bb0*/  F2I.U64.TRUNC R4, R4 ;  /* 0x0000000400047311 */ /* 0x000e62000020d800 */
[----:B------:R-:W-:Y:S01]  /*4bc0*/  IMAD.MOV.U32 R25, RZ, RZ, R26 ;  /* 0x000000ffff197224 */ /* 0x000fe200078e001a */
[----:B-1----:R1:W-:Y:S01]  /*4bd0*/  STG.E.64 desc[UR36][R8.64], R4 ;  /* 0x0000000408007986 */ /* 0x0023e2000c101b24 */
[----:B------:R-:W-:Y:S05]  /*4be0*/  BRA `(.L_x_4049) ;  /* 0x00000000000c7947 */ /* 0x000fea0003800000 */
.L_x_4080:
[----:B------:R-:W1:Y:S01]  /*4bf0*/  F2I.FTZ.U32.TRUNC.NTZ R3, R4 ;  /* 0x0000000400037305 */ /* 0x000e62000021f000 */
[----:B------:R-:W-:Y:S01]  /*4c00*/  IMAD.MOV.U32 R25, RZ, RZ, R26 ;  /* 0x000000ffff197224 */ /* 0x000fe200078e001a */
[----:B-1----:R3:W-:Y:S06]  /*4c10*/  STG.E desc[UR36][R8.64], R3 ;  /* 0x0000000308007986 */ /* 0x0027ec000c101924 */
.L_x_4049:
[----:B------:R-:W-:Y:S05]  /*4c20*/  BSYNC B6 ;  /* 0x0000000000067941 */ /* 0x000fea0003800000 */
.L_x_4048:
[----:B------:R-:W-:Y:S01]  /*4c30*/  ISETP.GE.AND P0, PT, R25, R17, PT ;  /* 0x000000111900720c */ /* 0x000fe20003f06270 */
[----:B------:R-:W-:-:S12]  /*4c40*/  BSSY B6, `(.L_x_4083) ;  /* 0x00001d8000067945 */ /* 0x000fd80003800000 */
[----:B------:R-:W-:Y:S05]  /*4c50*/  @P0 BRA `(.L_x_4084) ;  /* 0x0000001c00580947 */ /* 0x000fea0003800000 */
[----:B-1-3--:R-:W1:Y:S01]  /*4c60*/  LDC.64 R8, c[0x0][0x228] ;  /* 0x00008a00ff087b82 */ /* 0x00ae620000000a00 */
[----:B------:R-:W-:Y:S01]  /*4c70*/  IMAD R0, R2, 0x200, R25 ;  /* 0x0000020002007824 */ /* 0x000fe200078e0219 */
        /* <DEDUP_REMOVED lines=16> */
[----:B0-----:R-:W0:Y:S02]  /*4d80*/  F2I.FTZ.TRUNC.NTZ R3, R18 ;  /* 0x0000001200037305 */ /* 0x001e24000021f100 */
[----:B0-----:R0:W-:Y:S01]  /*4d90*/  STG.E.U8 desc[UR36][R8.64], R3 ;  /* 0x0000000308007986 */ /* 0x0011e2000c101124 */
[----:B------:R-:W-:Y:S05]  /*4da0*/  BRA `(.L_x_4090) ;  /* 0x0000000c00507947 */ /* 0x000fea0003800000 */
.L_x_4088:
[----:B0-----:R-:W0:Y:S02]  /*4db0*/  F2I.S64.TRUNC R18, R18 ;  /* 0x0000001200127311 */ /* 0x001e24000020d900 */
[----:B0-----:R-:W-:-:S05]  /*4dc0*/  IMAD.MOV.U32 R3, RZ, RZ, R18 ;  /* 0x000000ffff037224 */ /* 0x001fca00078e0012 */
[----:B------:R0:W-:Y:S01]  /*4dd0*/  STG.E.U8 desc[UR36][R8.64], R3 ;  /* 0x0000000308007986 */ /* 0x0001e2000c101124 */
[----:B------:R-:W-:Y:S05]  /*4de0*/  BRA `(.L_x_4090) ;  /* 0x0000000c00407947 */ /* 0x000fea0003800000 */
.L_x_4087:
[----:B------:R-:W-:-:S13]  /*4df0*/  ISETP.NE.AND P0, PT, R0, 0x2, PT ;  /* 0x000000020000780c */ /* 0x000fda0003f05270 */
[----:B------:R-:W-:Y:S05]  /*4e00*/  @!P0 BRA `(.L_x_4091) ;  /* 0x0000000000288947 */ /* 0x000fea0003800000 */
[----:B------:R-:W-:-:S13]  /*4e10*/  ISETP.NE.AND P0, PT, R0, 0x3, PT ;  /* 0x000000030000780c */ /* 0x000fda0003f05270 */
[----:B------:R-:W-:Y:S05]  /*4e20*/  @!P0 BRA `(.L_x_4092) ;  /* 0x0000000000148947 */ /* 0x000fea0003800000 */
[----:B------:R-:W-:-:S13]  /*4e30*/  ISETP.NE.AND P0, PT, R0, 0x4, PT ;  /* 0x000000040000780c */ /* 0x000fda0003f05270 */
[----:B------:R-:W-:Y:S05]  /*4e40*/  @P0 BRA `(.L_x_4089) ;  /* 0x0000000800d00947 */ /* 0x000fea0003800000 */
[----:B0-----:R-:W0:Y:S02]  /*4e50*/  F2I.S64.TRUNC R18, R18 ;  /* 0x0000001200127311 */ /* 0x001e24000020d900 */
[----:B0-----:R0:W-:Y:S01]  /*4e60*/  STG.E.64 desc[UR36][R8.64], R18 ;  /* 0x0000001208007986 */ /* 0x0011e2000c101b24 */
[----:B------:R-:W-:Y:S05]  /*4e70*/  BRA `(.L_x_4090) ;  /* 0x0000000c001c7947 */ /* 0x000fea0003800000 */
.L_x_4092:
[----:B0-----:R-:W0:Y:S02]  /*4e80*/  F2I.FTZ.TRUNC.NTZ R3, R18 ;  /* 0x0000001200037305 */ /* 0x001e24000021f100 */
[----:B0-----:R0:W-:Y:S01]  /*4e90*/  STG.E desc[UR36][R8.64], R3 ;  /* 0x0000000308007986 */ /* 0x0011e2000c101924 */
[----:B------:R-:W-:Y:S05]  /*4ea0*/  BRA `(.L_x_4090) ;  /* 0x0000000c00107947 */ /* 0x000fea0003800000 */
.L_x_4091:
[----:B0-----:R-:W0:Y:S02]  /*4eb0*/  F2I.FTZ.TRUNC.NTZ R3, R18 ;  /* 0x0000001200037305 */ /* 0x001e24000021f100 */
[----:B0-----:R0:W-:Y:S01]  /*4ec0*/  STG.E.U16 desc[UR36][R8.64], R3 ;  /* 0x0000000308007986 */ /* 0x0011e2000c101524 */
[----:B------:R-:W-:Y:S05]  /*4ed0*/  BRA `(.L_x_4090) ;  /* 0x0000000c00047947 */ /* 0x000fea0003800000 */
.L_x_4086:
[----:B------:R-:W-:-:S13]  /*4ee0*/  ISETP.GT.AND P0, PT, R0, 0x6, PT ;  /* 0x000000060000780c */ /* 0x000fda0003f04270 */
[----:B------:R-:W-:Y:S05]  /*4ef0*/  @P0 BRA `(.L_x_4093) ;  /* 0x0000000000240947 */ /* 0x000fea0003800000 */
[----:B------:R-:W-:-:S13]  /*4f00*/  ISETP.NE.AND P0, PT, R0, 0x5, PT ;  /* 0x000000050000780c */ /* 0x000fda0003f05270 */
[----:B------:R-:W-:Y:S05]  /*4f10*/  @!P0 BRA `(.L_x_4094) ;  /* 0x0000000000108947 */ /* 0x000fea0003800000 */
[----:B------:R-:W-:-:S13]  /*4f20*/  ISETP.NE.AND P0, PT, R0, 0x6, PT ;  /* 0x000000060000780c */ /* 0x000fda0003f05270 */
[----:B------:R-:W-:Y:S05]  /*4f30*/  @P0 BRA `(.L_x_4089) ;  /* 0x0000000800940947 */ /* 0x000fea0003800000 */
[----:B0-----:R0:W-:Y:S01]  /*4f40*/  STG.E desc[UR36][R8.64], R18 ;  /* 0x0000001208007986 */ /* 0x0011e2000c101924 */
[----:B------:R-:W-:Y:S05]  /*4f50*/  BRA `(.L_x_4090) ;  /* 0x0000000800e47947 */ /* 0x000fea0003800000 */
.L_x_4094:
[----:B0-----:R-:W-:-:S05]  /*4f60*/  F2FP.F16.F32.PACK_AB R18, RZ, R18 ;  /* 0x00000012ff12723e */ /* 0x001fca00000000ff */
[----:B------:R0:W-:Y:S01]  /*4f70*/  STG.E.U16 desc[UR36][R8.64], R18 ;  /* 0x0000001208007986 */ /* 0x0001e2000c101524 */
[----:B------:R-:W-:Y:S05]  /*4f80*/  BRA `(.L_x_4090) ;  /* 0x0000000800d87947 */ /* 0x000fea0003800000 */
.L_x_4093:
[----:B------:R-:W-:-:S13]  /*4f90*/  ISETP.NE.AND P0, PT, R0, 0x7, PT ;  /* 0x000000070000780c */ /* 0x000fda0003f05270 */
[----:B------:R-:W-:Y:S05]  /*4fa0*/  @!P0 BRA `(.L_x_4095) ;  /* 0x00000000002c8947 */ /* 0x000fea0003800000 */
[----:B------:R-:W-:-:S13]  /*4fb0*/  ISETP.NE.AND P0, PT, R0, 0x8, PT ;  /* 0x000000080000780c */ /* 0x000fda0003f05270 */
[----:B------:R-:W-:Y:S05]  /*4fc0*/  @!P0 BRA `(.L_x_4096) ;  /* 0x0000000000148947 */ /* 0x000fea0003800000 */
[----:B------:R-:W-:-:S13]  /*4fd0*/  ISETP.NE.AND P0, PT, R0, 0x9, PT ;  /* 0x000000090000780c */ /* 0x000fda0003f05270 */
[----:B------:R-:W-:Y:S05]  /*4fe0*/  @P0 BRA `(.L_x_4089) ;  /* 0x0000000800680947 */ /* 0x000fea0003800000 */
[----:B------:R-:W-:-:S05]  /*4ff0*/  IMAD.MOV.U32 R19, RZ, RZ, RZ ;  /* 0x000000ffff137224 */ /* 0x000fca00078e00ff */
[----:B0-----:R0:W-:Y:S01]  /*5000*/  STG.E.64 desc[UR36][R8.64], R18 ;  /* 0x0000001208007986 */ /* 0x0011e2000c101b24 */
[----:B------:R-:W-:Y:S05]  /*5010*/  BRA `(.L_x_4090) ;  /* 0x0000000800b47947 */ /* 0x000fea0003800000 */
.L_x_4096:
[----:B0-----:R-:W-:-:S04]  /*5020*/  F2FP.F16.F32.PACK_AB R3, RZ, R18 ;  /* 0x00000012ff03723e */ /* 0x001fc800000000ff */
[----:B------:R-:W-:-:S05]  /*5030*/  PRMT R3, R3, 0x5410, RZ ;  /* 0x0000541003037816 */ /* 0x000fca00000000ff */
[----:B------:R0:W-:Y:S01]  /*5040*/  STG.E desc[UR36][R8.64], R3 ;  /* 0x0000000308007986 */ /* 0x0001e2000c101924 */
[----:B------:R-:W-:Y:S05]  /*5050*/  BRA `(.L_x_4090) ;  /* 0x0000000800a47947 */ /* 0x000fea0003800000 */
.L_x_4095:
[----:B0-----:R-:W-:-:S06]  /*5060*/  FMUL.FTZ R4, R18, 1 ;  /* 0x3f80000012047820 */ /* 0x001fcc0000410000 */
[----:B------:R-:W0:Y:S02]  /*5070*/  F2F.F64.F32 R4, R4 ;  /* 0x0000000400047310 */ /* 0x000e240000201800 */
[----:B0-----:R0:W-:Y:S01]  /*5080*/  STG.E.64 desc[UR36][R8.64], R4 ;  /* 0x0000000408007986 */ /* 0x0011e2000c101b24 */
[----:B------:R-:W-:Y:S05]  /*5090*/  BRA `(.L_x_4090) ;  /* 0x0000000800947947 */ /* 0x000fea0003800000 */
.L_x_4085:
        /* <DEDUP_REMOVED lines=8> */
[----:B0-----:R-:W-:-:S04]  /*5120*/  FSETP.NEU.FTZ.AND P0, PT, R18, RZ, PT ;  /* 0x000000ff1200720b */ /* 0x001fc80003f1d000 */
[----:B------:R-:W-:-:S05]  /*5130*/  SEL R3, RZ, 0x1, !P0 ;  /* 0x00000001ff037807 */ /* 0x000fca0004000000 */
[----:B------:R0:W-:Y:S01]  /*5140*/  STG.E.U8 desc[UR36][R8.64], R3 ;  /* 0x0000000308007986 */ /* 0x0001e2000c101124 */
[----:B------:R-:W-:Y:S05]  /*5150*/  BRA `(.L_x_4090) ;  /* 0x0000000800647947 */ /* 0x000fea0003800000 */
.L_x_4099:
[----:B0-----:R-:W-:Y:S01]  /*5160*/  FMUL.FTZ R4, R18, 1 ;  /* 0x3f80000012047820 */ /* 0x001fe20000410000 */
[----:B------:R-:W-:-:S05]  /*5170*/  CS2R R6, SRZ ;  /* 0x0000000000067805 */ /* 0x000fca000001ff00 */
[----:B------:R-:W0:Y:S02]  /*5180*/  F2F.F64.F32 R4, R4 ;  /* 0x0000000400047310 */ /* 0x000e240000201800 */
[----:B0-----:R0:W-:Y:S01]  /*5190*/  STG.E.128 desc[UR36][R8.64], R4 ;  /* 0x0000000408007986 */ /* 0x0011e2000c101d24 */
[----:B------:R-:W-:Y:S05]  /*51a0*/  BRA `(.L_x_4090) ;  /* 0x0000000800507947 */ /* 0x000fea0003800000 */
.L_x_4098:
[----:B------:R-:W-:-:S13]  /*51b0*/  ISETP.NE.AND P0, PT, R0, 0xf, PT ;  /* 0x0000000f0000780c */ /* 0x000fda0003f05270 */
[----:B------:R-:W-:Y:S05]  /*51c0*/  @!P0 BRA `(.L_x_4100) ;  /* 0x0000000000ac8947 */ /* 0x000fea0003800000 */
[----:B------:R-:W-:-:S13]  /*51d0*/  ISETP.NE.AND P0, PT, R0, 0x17, PT ;  /* 0x000000170000780c */ /* 0x000fda0003f05270 */
[----:B------:R-:W-:Y:S05]  /*51e0*/  @!P0 BRA `(.L_x_4101) ;  /* 0x0000000000508947 */ /* 0x000fea0003800000 */
[----:B------:R-:W-:-:S13]  /*51f0*/  ISETP.NE.AND P0, PT, R0, 0x18, PT ;  /* 0x000000180000780c */ /* 0x000fda0003f05270 */
[----:B------:R-:W-:Y:S05]  /*5200*/  @P0 BRA `(.L_x_4089) ;  /* 0x0000000400e00947 */ /* 0x000fea0003800000 */
[C---:B0-----:R-:W-:Y:S01]  /*5210*/  LOP3.LUT R4, R18.reuse, 0x7fffffff, RZ, 0xc0, !PT ;  /* 0x7fffffff12047812 */ /* 0x041fe200078ec0ff */
        /* <DEDUP_REMOVED lines=13> */
.L_x_4103:
[----:B------:R-:W-:Y:S05]  /*52f0*/  BSYNC B0 ;  /* 0x0000000000007941 */ /* 0x000fea0003800000 */
.L_x_4102:
[----:B------:R-:W-:-:S05]  /*5300*/  LOP3.LUT R5, R0, R5, RZ, 0xfc, !PT ;  /* 0x0000000500057212 */ /* 0x000fca00078efcff */
[----:B------:R0:W-:Y:S01]  /*5310*/  STG.E.U8 desc[UR36][R8.64], R5 ;  /* 0x0000000508007986 */ /* 0x0001e2000c101124 */
[----:B------:R-:W-:Y:S05]  /*5320*/  BRA `(.L_x_4090) ;  /* 0x0000000400f07947 */ /* 0x000fea0003800000 */
.L_x_4101:
[----:B0-----:R-:W-:Y:S01]  /*5330*/  LOP3.LUT R4, R18, 0x7fffffff, RZ, 0xc0, !PT ;  /* 0x7fffffff12047812 */ /* 0x001fe200078ec0ff */
        /* <DEDUP_REMOVED lines=11> */
.L_x_4105:
[----:B------:R-:W-:Y:S01]  /*53f0*/  IMAD.MOV.U32 R0, RZ, RZ, 0x7f ;  /* 0x0000007fff007424 */ /* 0x000fe200078e00ff */
[----:B------:R-:W-:-:S04]  /*5400*/  ISETP.GT.U32.AND P0, PT, R4, 0x7f800000, PT ;  /* 0x7f8000000400780c */ /* 0x000fc80003f04070 */
[----:B------:R-:W-:-:S09]  /*5410*/  SEL R0, R0, 0x7c, P0 ;  /* 0x0000007c00007807 */ /* 0x000fd20000000000 */
.L_x_4106:
[----:B------:R-:W-:Y:S05]  /*5420*/  BSYNC B0 ;  /* 0x0000000000007941 */ /* 0x000fea0003800000 */
.L_x_4104:
[----:B------:R-:W-:-:S04]  /*5430*/  LOP3.LUT R18, R18, 0x80000000, RZ, 0xc0, !PT ;  /* 0x8000000012127812 */ /* 0x000fc800078ec0ff */
[----:B------:R-:W-:-:S04]  /*5440*/  SHF.R.U32.HI R3, RZ, 0x18, R18 ;  /* 0x00000018ff037819 */ /* 0x000fc80000011612 */
[----:B------:R-:W-:-:S05]  /*5450*/  LOP3.LUT R3, R0, R3, RZ, 0xfc, !PT ;  /* 0x0000000300037212 */ /* 0x000fca00078efcff */
[----:B------:R0:W-:Y:S01]  /*5460*/  STG.E.U8 desc[UR36][R8.64], R3 ;  /* 0x0000000308007986 */ /* 0x0001e2000c101124 */
[----:B------:R-:W-:Y:S05]  /*5470*/  BRA `(.L_x_4090) ;  /* 0x00000004009c7947 */ /* 0x000fea0003800000 */
.L_x_4100:
[----:B0-----:R-:W-:-:S05]  /*5480*/  F2FP.BF16.F32.PACK_AB R18, RZ, R18 ;  /* 0x00000012ff12723e */ /* 0x001fca00000010ff */
[----:B------:R0:W-:Y:S01]  /*5490*/  STG.E.U16 desc[UR36][R8.64], R18 ;  /* 0x0000001208007986 */ /* 0x0001e2000c101524 */
[----:B------:R-:W-:Y:S05]  /*54a0*/  BRA `(.L_x_4090) ;  /* 0x0000000400907947 */ /* 0x000fea0003800000 */
.L_x_4097:
        /* <DEDUP_REMOVED lines=8> */
[----:B0-----:R-:W0:Y:S02]  /*5530*/  F2I.FTZ.U32.TRUNC.NTZ R3, R18 ;  /* 0x0000001200037305 */ /* 0x001e24000021f000 */
[----:B0-----:R0:W-:Y:S01]  /*5540*/  STG.E.U16 desc[UR36][R8.64], R3 ;  /* 0x0000000308007986 */ /* 0x0011e2000c101524 */
[----:B------:R-:W-:Y:S05]  /*5550*/  BRA `(.L_x_4090) ;  /* 0x0000000400647947 */ /* 0x000fea0003800000 */
.L_x_4109:
[----:B0-----:R-:W-:Y:S01]  /*5560*/  LOP3.LUT R3, R18, 0x7fffffff, RZ, 0xc0, !PT ;  /* 0x7fffffff12037812 */ /* 0x001fe200078ec0ff */
        /* <DEDUP_REMOVED lines=15> */
.L_x_4112:
[----:B------:R-:W-:-:S04]  /*5660*/  LOP3.LUT R18, R18, 0x80000000, RZ, 0xc0, !PT ;  /* 0x8000000012127812 */ /* 0x000fc800078ec0ff */
[----:B------:R-:W-:-:S04]  /*5670*/  SHF.R.U32.HI R3, RZ, 0x18, R18 ;  /* 0x00000018ff037819 */ /* 0x000fc80000011612 */
[----:B------:R-:W-:-:S04]  /*5680*/  LOP3.LUT R0, R0, R3, RZ, 0xfc, !PT ;  /* 0x0000000300007212 */ /* 0x000fc800078efcff */
[----:B------:R-:W-:-:S07]  /*5690*/  PRMT R4, R0, 0x7610, R4 ;  /* 0x0000761000047816 */ /* 0x000fce0000000004 */
.L_x_4111:
[----:B------:R-:W-:Y:S05]  /*56a0*/  BSYNC B0 ;  /* 0x0000000000007941 */ /* 0x000fea0003800000 */
.L_x_4110:
[----:B------:R3:W-:Y:S01]  /*56b0*/  STG.E.U8 desc[UR36][R8.64], R4 ;  /* 0x0000000408007986 */ /* 0x0007e2000c101124 */
[----:B------:R-:W-:Y:S05]  /*56c0*/  BRA `(.L_x_4090) ;  /* 0x0000000400087947 */ /* 0x000fea0003800000 */
.L_x_4108:
        /* <DEDUP_REMOVED lines=16> */
.L_x_4115:
[----:B------:R-:W-:-:S04]  /*57d0*/  LOP3.LUT R18, R18, 0x80000000, RZ, 0xc0, !PT ;  /* 0x8000000012127812 */ /* 0x000fc800078ec0ff */
[----:B------:R-:W-:-:S04]  /*57e0*/  SHF.R.U32.HI R3, RZ, 0x18, R18 ;  /* 0x00000018ff037819 */ /* 0x000fc80000011612 */
[----:B------:R-:W-:-:S04]  /*57f0*/  LOP3.LUT R0, R0, R3, RZ, 0xfc, !PT ;  /* 0x0000000300007212 */ /* 0x000fc800078efcff */
[----:B------:R-:W-:-:S07]  /*5800*/  PRMT R4, R0, 0x7610, R4 ;  /* 0x0000761000047816 */ /* 0x000fce0000000004 */
.L_x_4114:
[----:B------:R-:W-:Y:S05]  /*5810*/  BSYNC B0 ;  /* 0x0000000000007941 */ /* 0x000fea0003800000 */
.L_x_4113:
[----:B------:R0:W-:Y:S01]  /*5820*/  STG.E.U8 desc[UR36][R8.64], R4 ;  /* 0x0000000408007986 */ /* 0x0001e2000c101124 */
[----:B------:R-:W-:Y:S05]  /*5830*/  BRA `(.L_x_4090) ;  /* 0x0000000000ac7947 */ /* 0x000fea0003800000 */
.L_x_4107:
[----:B------:R-:W-:-:S13]  /*5840*/  ISETP.NE.AND P0, PT, R0, 0x1c, PT ;  /* 0x0000001c0000780c */ /* 0x000fda0003f05270 */
[----:B------:R-:W-:Y:S05]  /*5850*/  @!P0 BRA `(.L_x_4116) ;  /* 0x00000000009c8947 */ /* 0x000fea0003800000 */
[----:B------:R-:W-:-:S13]  /*5860*/  ISETP.NE.AND P0, PT, R0, 0x1d, PT ;  /* 0x0000001d0000780c */ /* 0x000fda0003f05270 */
[----:B------:R-:W-:Y:S05]  /*5870*/  @!P0 BRA `(.L_x_4117) ;  /* 0x0000000000888947 */ /* 0x000fea0003800000 */
[----:B------:R-:W-:-:S13]  /*5880*/  ISETP.NE.AND P0, PT, R0, 0x2c, PT ;  /* 0x0000002c0000780c */ /* 0x000fda0003f05270 */
[----:B------:R-:W-:Y:S05]  /*5890*/  @P0 BRA `(.L_x_4089) ;  /* 0x00000000003c0947 */ /* 0x000fea0003800000 */
[----:B0-----:R-:W-:-:S04]  /*58a0*/  SHF.R.U32.HI R4, RZ, 0x17, R18 ;  /* 0x00000017ff047819 */ /* 0x001fc80000011612 */
        /* <DEDUP_REMOVED lines=14> */
.L_x_4089:
        /* <DEDUP_REMOVED lines=16> */
.L_x_4118:
[----:B------:R-:W-:Y:S05]  /*5a90*/  BRA `(.L_x_4090) ;  /* 0x0000000000147947 */ /* 0x000fea0003800000 */
.L_x_4117:
[----:B0-----:R-:W0:Y:S02]  /*5aa0*/  F2I.U64.TRUNC R18, R18 ;  /* 0x0000001200127311 */ /* 0x001e24000020d800 */
[----:B0-----:R2:W-:Y:S01]  /*5ab0*/  STG.E.64 desc[UR36][R8.64], R18 ;  /* 0x0000001208007986 */ /* 0x0015e2000c101b24 */
[----:B------:R-:W-:Y:S05]  /*5ac0*/  BRA `(.L_x_4090) ;  /* 0x0000000000087947 */ /* 0x000fea0003800000 */
.L_x_4116:
[----:B0-----:R-:W0:Y:S02]  /*5ad0*/  F2I.FTZ.U32.TRUNC.NTZ R3, R18 ;  /* 0x0000001200037305 */ /* 0x001e24000021f000 */
[----:B0-----:R0:W-:Y:S02]  /*5ae0*/  STG.E desc[UR36][R8.64], R3 ;  /* 0x0000000308007986 */ /* 0x0011e4000c101924 */
.L_x_4090:
        /* <DEDUP_REMOVED lines=24> */
.L_x_4122:
[----:B------:R-:W0:Y:S02]  /*5c70*/  F2I.S64.TRUNC R22, R22 ;  /* 0x0000001600167311 */ /* 0x000e24000020d900 */
[----:B0-----:R-:W-:-:S05]  /*5c80*/  IMAD.MOV.U32 R3, RZ, RZ, R22 ;  /* 0x000000ffff037224 */ /* 0x001fca00078e0016 */
[----:B------:R0:W-:Y:S01]  /*5c90*/  STG.E.U8 desc[UR36][R8.64], R3 ;  /* 0x0000000308007986 */ /* 0x0001e2000c101124 */
[----:B------:R-:W-:Y:S05]  /*5ca0*/  BRA `(.L_x_4124) ;  /* 0x0000000c00407947 */ /* 0x000fea0003800000 */
.L_x_4121:
        /* <DEDUP_REMOVED lines=9> */
.L_x_4126:
[----:B------:R-:W0:Y:S02]  /*5d40*/  F2I.FTZ.TRUNC.NTZ R3, R22 ;  /* 0x0000001600037305 */ /* 0x000e24000021f100 */
[----:B0-----:R3:W-:Y:S01]  /*5d50*/  STG.E desc[UR36][R8.64], R3 ;  /* 0x0000000308007986 */ /* 0x0017e2000c101924 */
[----:B------:R-:W-:Y:S05]  /*5d60*/  BRA `(.L_x_4124) ;  /* 0x0000000c00107947 */ /* 0x000fea0003800000 */
.L_x_4125:
[----:B------:R-:W0:Y:S02]  /*5d70*/  F2I.FTZ.TRUNC.NTZ R3, R22 ;  /* 0x0000001600037305 */ /* 0x000e24000021f100 */
[----:B0-----:R2:W-:Y:S01]  /*5d80*/  STG.E.U16 desc[UR36][R8.64], R3 ;  /* 0x0000000308007986 */ /* 0x0015e2000c101524 */
[----:B------:R-:W-:Y:S05]  /*5d90*/  BRA `(.L_x_4124) ;  /* 0x0000000c00047947 */ /* 0x000fea0003800000 */
.L_x_4120:
        /* <DEDUP_REMOVED lines=8> */
.L_x_4128:
[----:B------:R-:W-:-:S05]  /*5e20*/  F2FP.F16.F32.PACK_AB R22, RZ, R22 ;  /* 0x00000016ff16723e */ /* 0x000fca00000000ff */
[----:B------:R0:W-:Y:S01]  /*5e30*/  STG.E.U16 desc[UR36][R8.64], R22 ;  /* 0x0000001608007986 */ /* 0x0001e2000c101524 */
[----:B------:R-:W-:Y:S05]  /*5e40*/  BRA `(.L_x_4124) ;  /* 0x0000000800d87947 */ /* 0x000fea0003800000 */
.L_x_4127:
        /* <DEDUP_REMOVED lines=9> */
.L_x_4130:
[----:B------:R-:W-:-:S04]  /*5ee0*/  F2FP.F16.F32.PACK_AB R3, RZ, R22 ;  /* 0x00000016ff03723e */ /* 0x000fc800000000ff */
[----:B------:R-:W-:-:S05]  /*5ef0*/  PRMT R3, R3, 0x5410, RZ ;  /* 0x0000541003037816 */ /* 0x000fca00000000ff */
[----:B------:R0:W-:Y:S01]  /*5f00*/  STG.E desc[UR36][R8.64], R3 ;  /* 0x0000000308007986 */ /* 0x0001e2000c101924 */
[----:B------:R-:W-:Y:S05]  /*5f10*/  BRA `(.L_x_4124) ;  /* 0x0000000800a47947 */ /* 0x000fea0003800000 */
.L_x_4129:
[----:B------:R-:W-:-:S06]  /*5f20*/  FMUL.FTZ R4, R22, 1 ;  /* 0x3f80000016047820 */ /* 0x000fcc0000410000 */
[----:B------:R-:W0:Y:S02]  /*5f30*/  F2F.F64.F32 R4, R4 ;  /* 0x0000000400047310 */ /* 0x000e240000201800 */
[----:B0-----:R0:W-:Y:S01]  /*5f40*/  STG.E.64 desc[UR36][R8.64], R4 ;  /* 0x0000000408007986 */ /* 0x0011e2000c101b24 */
[----:B------:R-:W-:Y:S05]  /*5f50*/  BRA `(.L_x_4124) ;  /* 0x0000000800947947 */ /* 0x000fea0003800000 */
.L_x_4119:
        /* <DEDUP_REMOVED lines=12> */
.L_x_4133:
[----:B------:R-:W-:Y:S01]  /*6020*/  FMUL.FTZ R4, R22, 1 ;  /* 0x3f80000016047820 */ /* 0x000fe20000410000 */
[----:B------:R-:W-:-:S05]  /*6030*/  CS2R R6, SRZ ;  /* 0x0000000000067805 */ /* 0x000fca000001ff00 */
[----:B------:R-:W0:Y:S02]  /*6040*/  F2F.F64.F32 R4, R4 ;  /* 0x0000000400047310 */ /* 0x000e240000201800 */
[----:B0-----:R0:W-:Y:S01]  /*6050*/  STG.E.128 desc[UR36][R8.64], R4 ;  /* 0x0000000408007986 */ /* 0x0011e2000c101d24 */
[----:B------:R-:W-:Y:S05]  /*6060*/  BRA `(.L_x_4124) ;  /* 0x0000000800507947 */ /* 0x000fea0003800000 */
.L_x_4132:
        /* <DEDUP_REMOVED lines=20> */
.L_x_4137:
[----:B------:R-:W-:Y:S05]  /*61b0*/  BSYNC B0 ;  /* 0x0000000000007941 */ /* 0x000fea0003800000 */
.L_x_4136:
[----:B------:R-:W-:-:S05]  /*61c0*/  LOP3.LUT R5, R0, R5, RZ, 0xfc, !PT ;  /* 0x0000000500057212 */ /* 0x000fca00078efcff */
[----:B------:R0:W-:Y:S01]  /*61d0*/  STG.E.U8 desc[UR36][R8.64], R5 ;  /* 0x0000000508007986 */ /* 0x0001e2000c101124 */
[----:B------:R-:W-:Y:S05]  /*61e0*/  BRA `(.L_x_4124) ;  /* 0x0000000400f07947 */ /* 0x000fea0003800000 */
.L_x_4135:
        /* <DEDUP_REMOVED lines=12> */
.L_x_4139:
[----:B------:R-:W-:Y:S01]  /*62b0*/  IMAD.MOV.U32 R0, RZ, RZ, 0x7f ;  /* 0x0000007fff007424 */ /* 0x000fe200078e00ff */
[----:B------:R-:W-:-:S04]  /*62c0*/  ISETP.GT.U32.AND P0, PT, R4, 0x7f800000, PT ;  /* 0x7f8000000400780c */ /* 0x000fc80003f04070 */
[----:B------:R-:W-:-:S09]  /*62d0*/  SEL R0, R0, 0x7c, P0 ;  /* 0x0000007c00007807 */ /* 0x000fd20000000000 */
.L_x_4140:
[----:B------:R-:W-:Y:S05]  /*62e0*/  BSYNC B0 ;  /* 0x0000000000007941 */ /* 0x000fea0003800000 */
.L_x_4138:
[----:B------:R-:W-:-:S04]  /*62f0*/  LOP3.LUT R22, R22, 0x80000000, RZ, 0xc0, !PT ;  /* 0x8000000016167812 */ /* 0x000fc800078ec0ff */
[----:B------:R-:W-:-:S04]  /*6300*/  SHF.R.U32.HI R3, RZ, 0x18, R22 ;  /* 0x00000018ff037819 */ /* 0x000fc80000011616 */
[----:B------:R-:W-:-:S05]  /*6310*/  LOP3.LUT R3, R0, R3, RZ, 0xfc, !PT ;  /* 0x0000000300037212 */ /* 0x000fca00078efcff */
[----:B------:R0:W-:Y:S01]  /*6320*/  STG.E.U8 desc[UR36][R8.64], R3 ;  /* 0x0000000308007986 */ /* 0x0001e2000c101124 */
[----:B------:R-:W-:Y:S05]  /*6330*/  BRA `(.L_x_4124) ;  /* 0x00000004009c7947 */ /* 0x000fea0003800000 */
.L_x_4134:
[----:B------:R-:W-:-:S05]  /*6340*/  F2FP.BF16.F32.PACK_AB R22, RZ, R22 ;  /* 0x00000016ff16723e */ /* 0x000fca00000010ff */
[----:B------:R0:W-:Y:S01]  /*6350*/  STG.E.U16 desc[UR36][R8.64], R22 ;  /* 0x0000001608007986 */ /* 0x0001e2000c101524 */
[----:B------:R-:W-:Y:S05]  /*6360*/  BRA `(.L_x_4124) ;  /* 0x0000000400907947 */ /* 0x000fea0003800000 */
.L_x_4131:
        /* <DEDUP_REMOVED lines=11> */
.L_x_4143:
        /* <DEDUP_REMOVED lines=16> */
.L_x_4146:
[----:B------:R-:W-:-:S04]  /*6520*/  LOP3.LUT R22, R22, 0x80000000, RZ, 0xc0, !PT ;  /* 0x8000000016167812 */ /* 0x000fc800078ec0ff */
[----:B------:R-:W-:-:S04]  /*6530*/  SHF.R.U32.HI R3, RZ, 0x18, R22 ;  /* 0x00000018ff037819 */ /* 0x000fc80000011616 */
[----:B------:R-:W-:-:S04]  /*6540*/  LOP3.LUT R0, R0, R3, RZ, 0xfc, !PT ;  /* 0x0000000300007212 */ /* 0x000fc800078efcff */
[----:B------:R-:W-:-:S07]  /*6550*/  PRMT R4, R0, 0x7610, R4 ;  /* 0x0000761000047816 */ /* 0x000fce0000000004 */
.L_x_4145:
[----:B------:R-:W-:Y:S05]  /*6560*/  BSYNC B0 ;  /* 0x0000000000007941 */ /* 0x000fea0003800000 */
.L_x_4144:
[----:B------:R0:W-:Y:S01]  /*6570*/  STG.E.U8 desc[UR36][R8.64], R4 ;  /* 0x0000000408007986 */ /* 0x0001e2000c101124 */
[----:B------:R-:W-:Y:S05]  /*6580*/  BRA `(.L_x_4124) ;  /* 0x0000000400087947 */ /* 0x000fea0003800000 */
.L_x_4142:
        /* <DEDUP_REMOVED lines=16> */
.L_x_4149:
[----:B------:R-:W-:-:S04]  /*6690*/  LOP3.LUT R22, R22, 0x80000000, RZ, 0xc0, !PT ;  /* 0x8000000016167812 */ /* 0x000fc800078ec0ff */
[----:B------:R-:W-:-:S04]  /*66a0*/  SHF.R.U32.HI R3, RZ, 0x18, R22 ;  /* 0x00000018ff037819 */ /* 0x000fc80000011616 */
[----:B------:R-:W-:-:S04]  /*66b0*/  LOP3.LUT R0, R0, R3, RZ, 0xfc, !PT ;  /* 0x0000000300007212 */ /* 0x000fc800078efcff */
[----:B------:R-:W-:-:S07]  /*66c0*/  PRMT R4, R0, 0x7610, R4 ;  /* 0x0000761000047816 */ /* 0x000fce0000000004 */
.L_x_4148:
[----:B------:R-:W-:Y:S05]  /*66d0*/  BSYNC B0 ;  /* 0x0000000000007941 */ /* 0x000fea0003800000 */
.L_x_4147:
[----:B------:R0:W-:Y:S01]  /*66e0*/  STG.E.U8 desc[UR36][R8.64], R4 ;  /* 0x0000000408007986 */ /* 0x0001e2000c101124 */
[----:B------:R-:W-:Y:S05]  /*66f0*/  BRA `(.L_x_4124) ;  /* 0x0000000000ac7947 */ /* 0x000fea0003800000 */
.L_x_4141:
        /* <DEDUP_REMOVED lines=21> */
.L_x_4123:
        /* <DEDUP_REMOVED lines=16> */
.L_x_4152:
[----:B------:R-:W-:Y:S05]  /*6950*/  BRA `(.L_x_4124) ;  /* 0x0000000000147947 */ /* 0x000fea0003800000 */
.L_x_4151:
[----:B------:R-:W0:Y:S02]  /*6960*/  F2I.U64.TRUNC R22, R22 ;  /* 0x0000001600167311 */ /* 0x000e24000020d800 */
[----:B0-----:R0:W-:Y:S01]  /*6970*/  STG.E.64 desc[UR36][R8.64], R22 ;  /* 0x0000001608007986 */ /* 0x0011e2000c101b24 */
[----:B------:R-:W-:Y:S05]  /*6980*/  BRA `(.L_x_4124) ;  /* 0x0000000000087947 */ /* 0x000fea0003800000 */
.L_x_4150:
[----:B------:R-:W0:Y:S02]  /*6990*/  F2I.FTZ.U32.TRUNC.NTZ R3, R22 ;  /* 0x0000001600037305 */ /* 0x000e24000021f000 */
[----:B0-----:R0:W-:Y:S02]  /*69a0*/  STG.E desc[UR36][R8.64], R3 ;  /* 0x0000000308007986 */ /* 0x0011e4000c101924 */
.L_x_4124:
[----:B------:R-:W-:-:S07]  /*69b0*/  VIADD R25, R25, 0x80 ;  /* 0x0000008019197836 */ /* 0x000fce0000000000 */
.L_x_4084:
[----:B------:R-:W-:Y:S05]  /*69c0*/  BSYNC B6 ;  /* 0x0000000000067941 */ /* 0x000fea0003800000 */
.L_x_4083:
[----:B------:R-:W-:-:S13]  /*69d0*/  ISETP.GE.AND P0, PT, R25, R17, PT ;  /* 0x000000111900720c */ /* 0x000fda0003f06270 */
[----:B------:R-:W-:Y:S05]  /*69e0*/  @P0 EXIT ;  /* 0x000000000000094d */ /* 0x000fea0003800000 */
[----:B01-3--:R-:W0:Y:S01]  /*69f0*/  LDC.64 R4, c[0x0][0x228] ;  /* 0x00008a00ff047b82 */ /* 0x00be220000000a00 */
[----:B--2---:R-:W-:Y:S01]  /*6a00*/  PRMT R0, R16, 0x9910, RZ ;  /* 0x0000991010007816 */ /* 0x004fe200000000ff */
        /* <DEDUP_REMOVED lines=18> */
.L_x_4156:
[----:B----4-:R-:W0:Y:S02]  /*6b30*/  F2I.S64.TRUNC R24, R24 ;  /* 0x0000001800187311 */ /* 0x010e24000020d900 */
[----:B0-----:R-:W-:-:S05]  /*6b40*/  IMAD.MOV.U32 R5, RZ, RZ, R24 ;  /* 0x000000ffff057224 */ /* 0x001fca00078e0018 */
[----:B------:R-:W-:Y:S01]  /*6b50*/  STG.E.U8 desc[UR36][R2.64], R5 ;  /* 0x0000000502007986 */ /* 0x000fe2000c101124 */
[----:B------:R-:W-:Y:S05]  /*6b60*/  EXIT ;  /* 0x000000000000794d */ /* 0x000fea0003800000 */
.L_x_4155:
        /* <DEDUP_REMOVED lines=9> */
.L_x_4159:
[----:B----4-:R-:W0:Y:S02]  /*6c00*/  F2I.FTZ.TRUNC.NTZ R5, R24 ;  /* 0x0000001800057305 */ /* 0x010e24000021f100 */
[----:B0-----:R-:W-:Y:S01]  /*6c10*/  STG.E desc[UR36][R2.64], R5 ;  /* 0x0000000502007986 */ /* 0x001fe2000c101924 */
[----:B------:R-:W-:Y:S05]  /*6c20*/  EXIT ;  /* 0x000000000000794d */ /* 0x000fea0003800000 */
.L_x_4158:
[----:B----4-:R-:W0:Y:S02]  /*6c30*/  F2I.FTZ.TRUNC.NTZ R5, R24 ;  /* 0x0000001800057305 */ /* 0x010e24000021f100 */
[----:B0-----:R-:W-:Y:S01]  /*6c40*/  STG.E.U16 desc[UR36][R2.64], R5 ;  /* 0x0000000502007986 */ /* 0x001fe2000c101524 */
[----:B------:R-:W-:Y:S05]  /*6c50*/  EXIT ;  /* 0x000000000000794d */ /* 0x000fea0003800000 */
.L_x_4154:
        /* <DEDUP_REMOVED lines=8> */
.L_x_4161:
[----:B----4-:R-:W-:-:S05]  /*6ce0*/  F2FP.F16.F32.PACK_AB R24, RZ, R24 ;  /* 0x00000018ff18723e */ /* 0x010fca00000000ff */
[----:B------:R-:W-:Y:S01]  /*6cf0*/  STG.E.U16 desc[UR36][R2.64], R24 ;  /* 0x0000001802007986 */ /* 0x000fe2000c101524 */
[----:B------:R-:W-:Y:S05]  /*6d00*/  EXIT ;  /* 0x000000000000794d */ /* 0x000fea0003800000 */
.L_x_4160:
        /* <DEDUP_REMOVED lines=9> */
.L_x_4163:
[----:B----4-:R-:W-:-:S04]  /*6da0*/  F2FP.F16.F32.PACK_AB R5, RZ, R24 ;  /* 0x00000018ff05723e */ /* 0x010fc800000000ff */
[----:B------:R-:W-:-:S05]  /*6db0*/  PRMT R5, R5, 0x5410, RZ ;  /* 0x0000541005057816 */ /* 0x000fca00000000ff */
[----:B------:R-:W-:Y:S01]  /*6dc0*/  STG.E desc[UR36][R2.64], R5 ;  /* 0x0000000502007986 */ /* 0x000fe2000c101924 */
[----:B------:R-:W-:Y:S05]  /*6dd0*/  EXIT ;  /* 0x000000000000794d */ /* 0x000fea0003800000 */
.L_x_4162:
[----:B----4-:R-:W-:-:S06]  /*6de0*/  FMUL.FTZ R4, R24, 1 ;  /* 0x3f80000018047820 */ /* 0x010fcc0000410000 */
[----:B------:R-:W0:Y:S02]  /*6df0*/  F2F.F64.F32 R4, R4 ;  /* 0x0000000400047310 */ /* 0x000e240000201800 */
[----:B0-----:R-:W-:Y:S01]  /*6e00*/  STG.E.64 desc[UR36][R2.64], R4 ;  /* 0x0000000402007986 */ /* 0x001fe2000c101b24 */
[----:B------:R-:W-:Y:S05]  /*6e10*/  EXIT ;  /* 0x000000000000794d */ /* 0x000fea0003800000 */
.L_x_4153:
        /* <DEDUP_REMOVED lines=12> */
.L_x_4166:
[----:B----4-:R-:W-:Y:S01]  /*6ee0*/  FMUL.FTZ R4, R24, 1 ;  /* 0x3f80000018047820 */ /* 0x010fe20000410000 */
[----:B------:R-:W-:-:S05]  /*6ef0*/  CS2R R6, SRZ ;  /* 0x0000000000067805 */ /* 0x000fca000001ff00 */
[----:B------:R-:W0:Y:S02]  /*6f00*/  F2F.F64.F32 R4, R4 ;  /* 0x0000000400047310 */ /* 0x000e240000201800 */
[----:B0-----:R-:W-:Y:S01]  /*6f10*/  STG.E.128 desc[UR36][R2.64], R4 ;  /* 0x0000000402007986 */ /* 0x001fe2000c101d24 */
[----:B------:R-:W-:Y:S05]  /*6f20*/  EXIT ;  /* 0x000000000000794d */ /* 0x000fea0003800000 */
.L_x_4165:
        /* <DEDUP_REMOVED lines=20> */
.L_x_4170:
[----:B------:R-:W-:Y:S05]  /*7070*/  BSYNC B0 ;  /* 0x0000000000007941 */ /* 0x000fea0003800000 */
.L_x_4169:
[----:B------:R-:W-:-:S05]  /*7080*/  LOP3.LUT R7, R0, R7, RZ, 0xfc, !PT ;  /* 0x0000000700077212 */ /* 0x000fca00078efcff */
[----:B------:R-:W-:Y:S01]  /*7090*/  STG.E.U8 desc[UR36][R2.64], R7 ;  /* 0x0000000702007986 */ /* 0x000fe2000c101124 */
[----:B------:R-:W-:Y:S05]  /*70a0*/  EXIT ;  /* 0x000000000000794d */ /* 0x000fea0003800000 */
.L_x_4168:
        /* <DEDUP_REMOVED lines=12> */
.L_x_4172:
[----:B------:R-:W-:Y:S01]  /*7170*/  IMAD.MOV.U32 R0, RZ, RZ, 0x7f ;  /* 0x0000007fff007424 */ /* 0x000fe200078e00ff */
[----:B------:R-:W-:-:S04]  /*7180*/  ISETP.GT.U32.AND P0, PT, R4, 0x7f800000, PT ;  /* 0x7f8000000400780c */ /* 0x000fc80003f04070 */
[----:B------:R-:W-:-:S09]  /*7190*/  SEL R0, R0, 0x7c, P0 ;  /* 0x0000007c00007807 */ /* 0x000fd20000000000 */
.L_x_4173:
[----:B------:R-:W-:Y:S05]  /*71a0*/  BSYNC B0 ;  /* 0x0000000000007941 */ /* 0x000fea0003800000 */
.L_x_4171:
[----:B------:R-:W-:-:S04]  /*71b0*/  LOP3.LUT R24, R24, 0x80000000, RZ, 0xc0, !PT ;  /* 0x8000000018187812 */ /* 0x000fc800078ec0ff */
[----:B------:R-:W-:-:S04]  /*71c0*/  SHF.R.U32.HI R5, RZ, 0x18, R24 ;  /* 0x00000018ff057819 */ /* 0x000fc80000011618 */
[----:B------:R-:W-:-:S05]  /*71d0*/  LOP3.LUT R5, R0, R5, RZ, 0xfc, !PT ;  /* 0x0000000500057212 */ /* 0x000fca00078efcff */
[----:B------:R-:W-:Y:S01]  /*71e0*/  STG.E.U8 desc[UR36][R2.64], R5 ;  /* 0x0000000502007986 */ /* 0x000fe2000c101124 */
[----:B------:R-:W-:Y:S05]  /*71f0*/  EXIT ;  /* 0x000000000000794d */ /* 0x000fea0003800000 */
.L_x_4167:
[----:B----4-:R-:W-:-:S05]  /*7200*/  F2FP.BF16.F32.PACK_AB R24, RZ, R24 ;  /* 0x00000018ff18723e */ /* 0x010fca00000010ff */
[----:B------:R-:W-:Y:S01]  /*7210*/  STG.E.U16 desc[UR36][R2.64], R24 ;  /* 0x0000001802007986 */ /* 0x000fe2000c101524 */
[----:B------:R-:W-:Y:S05]  /*7220*/  EXIT ;  /* 0x000000000000794d */ /* 0x000fea0003800000 */
.L_x_4164:
        /* <DEDUP_REMOVED lines=11> */
.L_x_4176:
        /* <DEDUP_REMOVED lines=16> */
.L_x_4179:
[----:B------:R-:W-:-:S04]  /*73e0*/  LOP3.LUT R24, R24, 0x80000000, RZ, 0xc0, !PT ;  /* 0x8000000018187812 */ /* 0x000fc800078ec0ff */
[----:B------:R-:W-:-:S04]  /*73f0*/  SHF.R.U32.HI R5, RZ, 0x18, R24 ;  /* 0x00000018ff057819 */ /* 0x000fc80000011618 */
[----:B------:R-:W-:-:S04]  /*7400*/  LOP3.LUT R4, R4, R5, RZ, 0xfc, !PT ;  /* 0x0000000504047212 */ /* 0x000fc800078efcff */
[----:B------:R-:W-:-:S07]  /*7410*/  PRMT R0, R4, 0x7610, R0 ;  /* 0x0000761004007816 */ /* 0x000fce0000000000 */
.L_x_4178:
[----:B------:R-:W-:Y:S05]  /*7420*/  BSYNC B0 ;  /* 0x0000000000007941 */ /* 0x000fea0003800000 */
.L_x_4177:
[----:B------:R-:W-:Y:S01]  /*7430*/  STG.E.U8 desc[UR36][R2.64], R0 ;  /* 0x0000000002007986 */ /* 0x000fe2000c101124 */
[----:B------:R-:W-:Y:S05]  /*7440*/  EXIT ;  /* 0x000000000000794d */ /* 0x000fea0003800000 */
.L_x_4175:
        /* <DEDUP_REMOVED lines=16> */
.L_x_4182:
[----:B------:R-:W-:-:S04]  /*7550*/  LOP3.LUT R24, R24, 0x80000000, RZ, 0xc0, !PT ;  /* 0x8000000018187812 */ /* 0x000fc800078ec0ff */
[----:B------:R-:W-:-:S04]  /*7560*/  SHF.R.U32.HI R5, RZ, 0x18, R24 ;  /* 0x00000018ff057819 */ /* 0x000fc80000011618 */
[----:B------:R-:W-:-:S04]  /*7570*/  LOP3.LUT R4, R4, R5, RZ, 0xfc, !PT ;  /* 0x0000000504047212 */ /* 0x000fc800078efcff */
[----:B------:R-:W-:-:S07]  /*7580*/  PRMT R0, R4, 0x7610, R0 ;  /* 0x0000761004007816 */ /* 0x000fce0000000000 */
.L_x_4181:
[----:B------:R-:W-:Y:S05]  /*7590*/  BSYNC B0 ;  /* 0x0000000000007941 */ /* 0x000fea0003800000 */
.L_x_4180:
[----:B------:R-:W-:Y:S01]  /*75a0*/  STG.E.U8 desc[UR36][R2.64], R0 ;  /* 0x0000000002007986 */ /* 0x000fe2000c101124 */
[----:B------:R-:W-:Y:S05]  /*75b0*/  EXIT ;  /* 0x000000000000794d */ /* 0x000fea0003800000 */
.L_x_4174:
        /* <DEDUP_REMOVED lines=21> */
.L_x_4157:
        /* <DEDUP_REMOVED lines=16> */
.L_x_4185:
[----:B------:R-:W-:Y:S05]  /*7810*/  EXIT ;  /* 0x000000000000794d */ /* 0x000fea0003800000 */
.L_x_4184:
[----:B----4-:R-:W0:Y:S02]  /*7820*/  F2I.U64.TRUNC R24, R24 ;  /* 0x0000001800187311 */ /* 0x010e24000020d800 */
[----:B0-----:R-:W-:Y:S01]  /*7830*/  STG.E.64 desc[UR36][R2.64], R24 ;  /* 0x0000001802007986 */ /* 0x001fe2000c101b24 */
[----:B------:R-:W-:Y:S05]  /*7840*/  EXIT ;  /* 0x000000000000794d */ /* 0x000fea0003800000 */
.L_x_4183:
[----:B----4-:R-:W0:Y:S02]  /*7850*/  F2I.FTZ.U32.TRUNC.NTZ R5, R24 ;  /* 0x0000001800057305 */ /* 0x010e24000021f000 */
[----:B0-----:R-:W-:Y:S01]  /*7860*/  STG.E desc[UR36][R2.64], R5 ;  /* 0x0000000502007986 */ /* 0x001fe2000c101924 */
[----:B------:R-:W-:Y:S05]  /*7870*/  EXIT ;  /* 0x000000000000794d */ /* 0x000fea0003800000 */
.L_x_4186:
        /* <DEDUP_REMOVED lines=16> */
.L_x_28341:


//--------------------- .text._ZN2at6native18elementwise_kernelILi128ELi2EZNS0_22gpu_kernel_impl_nocastIZZZNS0_49_GLOBAL__N__b919a28f_16_Normalization_cu_5c38458722batch_norm_calc_invstdERKNS_6TensorES6_dENKUlvE_clEvENKUlvE0_clEvEUlfE_EEvRNS_18TensorIteratorBaseERKT_EUliE_EEviT1_ --------------------------
	.section	.text._ZN2at6native18elementwise_kernelILi128ELi2EZNS0_22gpu_kernel_impl_nocastIZZZNS0_49_GLOBAL__N__b919a28f_16_Normalization_cu_5c38458722batch_norm_calc_invstdERKNS_6TensorES6_dENKUlvE_clEvENKUlvE0_clEvEUlfE_EEvRNS_18TensorIteratorBaseERKT_EUliE_EEviT1_,"ax",@progbits
	.align	128
        .global         _ZN2at6native18elementwise_kernelILi128ELi2EZNS0_22gpu_kernel_impl_nocastIZZZNS0_49_GLOBAL__N__b919a28f_16_Normalization_cu_5c38458722batch_norm_calc_invstdERKNS_6TensorES6_dENKUlvE_clEvENKUlvE0_clEvEUlfE_EEvRNS_18TensorIteratorBaseERKT_EUliE_EEviT1_
        .type           _ZN2at6native18elementwise_kernelILi128ELi2EZNS0_22gpu_kernel_impl_nocastIZZZNS0_49_GLOBAL__N__b919a28f_16_Normalization_cu_5c38458722batch_norm_calc_invstdERKNS_6TensorES6_dENKUlvE_clEvENKUlvE0_clEvEUlfE_EEvRNS_18TensorIteratorBaseERKT_EUliE_EEviT1_,@function
        .size           _ZN2at6native18elementwise_kernelILi128ELi2EZNS0_22gpu_kernel_impl_nocastIZZZNS0_49_GLOBAL__N__b919a28f_16_Normalization_cu_5c38458722batch_norm_calc_invstdERKNS_6TensorES6_dENKUlvE_clEvENKUlvE0_clEvEUlfE_EEvRNS_18TensorIteratorBaseERKT_EUliE_EEviT1_,(.L_x_28342 - _ZN2at6native18elementwise_kernelILi128ELi2EZNS0_22gpu_kernel_impl_nocastIZZZNS0_49_GLOBAL__N__b919a28f_16_Normalization_cu_5c38458722batch_norm_calc_invstdERKNS_6TensorES6_dENKUlvE_clEvENKUlvE0_clEvEUlfE_EEvRNS_18TensorIteratorBaseERKT_EUliE_EEviT1_)
        .other          _ZN2at6native18elementwise_kernelILi128ELi2EZNS0_22gpu_kernel_impl_nocastIZZZNS0_49_GLOBAL__N__b919a28f_16_Normalization_cu_5c38458722batch_norm_calc_invstdERKNS_6TensorES6_dENKUlvE_clEvENKUlvE0_clEvEUlfE_EEvRNS_18TensorIteratorBaseERKT_EUliE_EEviT1_,@"STO_CUDA_ENTRY STV_DEFAULT"
_ZN2at6native18elementwise_kernelILi128ELi2EZNS0_22gpu_kernel_impl_nocastIZZZNS0_49_GLOBAL__N__b919a28f_16_Normalization_cu_5c38458722batch_norm_calc_invstdERKNS_6TensorES6_dENKUlvE_clEvENKUlvE0_clEvEUlfE_EEvRNS_18TensorIteratorBaseERKT_EUliE_EEviT1_:
.text._ZN2at6native18elementwise_kernelILi128ELi2EZNS0_22gpu_kernel_impl_nocastIZZZNS0_49_GLOBAL__N__b919a28f_16_Normalization_cu_5c38458722batch_norm_calc_invstdERKNS_6TensorES6_dENKUlvE_clEvENKUlvE0_clEvEUlfE_EEvRNS_18TensorIteratorBaseERKT_EUliE_EEviT1_:
        /* <DEDUP_REMOVED lines=297> */
[----:B------:R-:W-:Y:S02]  /*1290*/  SHF.R.U32.HI R9, RZ, UR7, R8 ;  /* 0x00000007ff097c19 */ /* 0x000fe40008011608 */
[----:B------:R-:W-:Y:S02]  /*12a0*/  @P0 MOV R8, RZ ;  /* 0x000000ff00080202 */ /* 0x000fe40000000f00 */
[C---:B------:R-:W-:Y:S01]  /*12b0*/  IADD3 R11, -R9.reuse, RZ, RZ ;  /* 0x000000ff090b7210 */ /* 0x040fe20007ffe1ff */
        /* <DEDUP_REMOVED lines=12> */
.L_x_4189:
[----:B------:R-:W-:Y:S01]  /*1380*/  ULDC.64 UR8, c[0x0][0x418] ;  /* 0x0001060000087ab9 */ /* 0x000fe20000000a00 */
[----:B------:R-:W-:Y:S01]  /*1390*/  ULDC UR7, c[0x0][0x420] ;  /* 0x0001080000077ab9 */ /* 0x000fe20000000800 */
[----:B------:R-:W-:-:S04]  /*13a0*/  IADD3 R4, P0, R2, UR8, RZ ;  /* 0x0000000802047c10 */ /* 0x000fc8000ff1e0ff */
[----:B------:R-:W-:Y:S01]  /*13b0*/  IADD3.X R5, RZ, UR9, RZ, P0, !PT ;  /* 0x00000009ff057c10 */ /* 0x000fe200087fe4ff */
[----:B------:R-:W-:-:S04]  /*13c0*/  ULDC.64 UR8, c[0x0][0x410] ;  /* 0x0001040000087ab9 */ /* 0x000fc80000000a00 */
[----:B------:R-:W2:Y:S01]  /*13d0*/  LDG.E R4, desc[UR4][R4.64] ;  /* 0x0000000404047981 */ /* 0x000ea2000c1e1900 */
[----:B------:R-:W-:Y:S02]  /*13e0*/  IADD3 R2, P0, R3, UR8, RZ ;  /* 0x0000000803027c10 */ /* 0x000fe4000ff1e0ff */
[----:B------:R-:W-:Y:S02]  /*13f0*/  IADD3 R7, R0, 0x80, RZ ;  /* 0x0000008000077810 */ /* 0x000fe40007ffe0ff */
[----:B------:R-:W-:Y:S01]  /*1400*/  IADD3.X R3, RZ, UR9, RZ, P0, !PT ;  /* 0x00000009ff037c10 */ /* 0x000fe200087fe4ff */
[----:B--2---:R-:W-:-:S04]  /*1410*/  FADD.FTZ R6, R4, UR7 ;  /* 0x0000000704067e21 */ /* 0x004fc80008010000 */
[----:B------:R-:W0:Y:S02]  /*1420*/  MUFU.RSQ R9, R6 ;  /* 0x0000000600097308 */ /* 0x000e240000001400 */
[----:B0-----:R0:W-:Y:S02]  /*1430*/  STG.E desc[UR4][R2.64], R9 ;  /* 0x0000000902007986 */ /* 0x0011e4000c101904 */
.L_x_4188:
[----:B------:R-:W-:Y:S05]  /*1440*/  BSYNC B0 ;  /* 0x0000000000007941 */ /* 0x000fea0003800000 */
.L_x_4187:
        /* <DEDUP_REMOVED lines=305> */
.L_x_4190:
[----:B------:R-:W-:Y:S02]  /*2760*/  ULDC.64 UR6, c[0x0][0x418] ;  /* 0x0001060000067ab9 */ /* 0x000fe40000000a00 */
[----:B------:R-:W-:Y:S01]  /*2770*/  IADD3 R4, P0, R0, UR6, RZ ;  /* 0x0000000600047c10 */ /* 0x000fe2000ff1e0ff */
[----:B------:R-:W-:-:S03]  /*2780*/  ULDC UR6, c[0x0][0x420] ;  /* 0x0001080000067ab9 */ /* 0x000fc60000000800 */
[----:B------:R-:W-:-:S05]  /*2790*/  IADD3.X R5, RZ, UR7, RZ, P0, !PT ;  /* 0x00000007ff057c10 */ /* 0x000fca00087fe4ff */
[----:B------:R-:W2:Y:S02]  /*27a0*/  LDG.E R4, desc[UR4][R4.64] ;  /* 0x0000000404047981 */ /* 0x000ea4000c1e1900 */
[----:B--2---:R-:W-:Y:S01]  /*27b0*/  FADD.FTZ R0, R4, UR6 ;  /* 0x0000000604007e21 */ /* 0x004fe20008010000 */
[----:B------:R-:W-:Y:S02]  /*27c0*/  ULDC.64 UR6, c[0x0][0x410] ;  /* 0x0001040000067ab9 */ /* 0x000fe40000000a00 */
[----:B------:R-:W-:Y:S01]  /*27d0*/  IADD3 R2, P0, R3, UR6, RZ ;  /* 0x0000000603027c10 */ /* 0x000fe2000ff1e0ff */
[----:B------:R-:W0:Y:S03]  /*27e0*/  MUFU.RSQ R7, R0 ;  /* 0x0000000000077308 */ /* 0x000e260000001400 */
[----:B------:R-:W-:-:S05]  /*27f0*/  IADD3.X R3, RZ, UR7, RZ, P0, !PT ;  /* 0x00000007ff037c10 */ /* 0x000fca00087fe4ff */
[----:B0-----:R-:W-:Y:S01]  /*2800*/  STG.E desc[UR4][R2.64], R7 ;  /* 0x0000000702007986 */ /* 0x001fe2000c101904 */
[----:B------:R-:W-:Y:S05]  /*2810*/  EXIT ;  /* 0x000000000000794d */ /* 0x000fea0003800000 */
.L_x_4191:
        /* <DEDUP_REMOVED lines=14> */
.L_x_28342:


//--------------------- .text._ZN2at6native27unrolled_elementwise_kernelIZZZNS0_49_GLOBAL__N__b919a28f_16_Normalization_cu_5c38458722batch_norm_calc_invstdERKNS_6TensorES5_dENKUlvE_clEvENKUlvE0_clEvEUlfE_St5arrayIPcLm2EELi4E23TrivialOffsetCalculatorILi1EjESD_NS0_6memory15LoadWithoutCastENSE_16StoreWithoutCastEEEviT_T0_T2_T3_T4_T5_ --------------------------
	.section	.text._ZN2at6native27unrolled_elementwise_kernelIZZZNS0_49_GLOBAL__N__b919a28f_16_Normalization_cu_5c38458722batch_norm_calc_invstdERKNS_6TensorES5_dENKUlvE_clEvENKUlvE0_clEvEUlfE_St5arrayIPcLm2EELi4E23TrivialOffsetCalculatorILi1EjESD_NS0_6memory15LoadWithoutCastENSE_16StoreWithoutCastEEEviT_T0_T2_T3_T4_T5_,"ax",@progbits
	.align	128
        .global         _ZN2at6native27unrolled_elementwise_kernelIZZZNS0_49_GLOBAL__N__b919a28f_16_Normalization_cu_5c38458722batch_norm_calc_invstdERKNS_6TensorES5_dENKUlvE_clEvENKUlvE0_clEvEUlfE_St5arrayIPcLm2EELi4E23TrivialOffsetCalculatorILi1EjESD_NS0_6memory15LoadWithoutCastENSE_16StoreWithoutCastEEEviT_T0_T2_T3_T4_T5_
        .type           _ZN2at6native27unrolled_elementwise_kernelIZZZNS0_49_GLOBAL__N__b919a28f_16_Normalization_cu_5c38458722batch_norm_calc_invstdERKNS_6TensorES5_dENKUlvE_clEvENKUlvE0_clEvEUlfE_St5arrayIPcLm2EELi4E23TrivialOffsetCalculatorILi1EjESD_NS0_6memory15LoadWithoutCastENSE_16StoreWithoutCastEEEviT_T0_T2_T3_T4_T5_,@function
        .size           _ZN2at6native27unrolled_elementwise_kernelIZZZNS0_49_GLOBAL__N__b919a28f_16_Normalization_cu_5c38458722batch_norm_calc_invstdERKNS_6TensorES5_dENKUlvE_clEvENKUlvE0_clEvEUlfE_St5arrayIPcLm2EELi4E23TrivialOffsetCalculatorILi1EjESD_NS0_6memory15LoadWithoutCastENSE_16StoreWithoutCastEEEviT_T0_T2_T3_T4_T5_,(.L_x_28343 - _ZN2at6native27unrolled_elementwise_kernelIZZZNS0_49_GLOBAL__N__b919a28f_16_Normalization_cu_5c38458722batch_norm_calc_invstdERKNS_6TensorES5_dENKUlvE_clEvENKUlvE0_clEvEUlfE_St5arrayIPcLm2EELi4E23TrivialOffsetCalculatorILi1EjESD_NS0_6memory15LoadWithoutCastENSE_16StoreWithoutCastEEEviT_T0_T2_T3_T4_T5_)
        .other          _ZN2at6native27unrolled_elementwise_kernelIZZZNS0_49_GLOBAL__N__b919a28f_16_Normalization_cu_5c38458722batch_norm_calc_invstdERKNS_6TensorES5_dENKUlvE_clEvENKUlvE0_clEvEUlfE_St5arrayIPcLm2EELi4E23TrivialOffsetCalculatorILi1EjESD_NS0_6memory15LoadWithoutCastENSE_16StoreWithoutCastEEEviT_T0_T2_T3_T4_T5_,@"STO_CUDA_ENTRY STV_DEFAULT"
_ZN2at6native27unrolled_elementwise_kernelIZZZNS0_49_GLOBAL__N__b919a28f_16_Normalization_cu_5c38458722batch_norm_calc_invstdERKNS_6TensorES5_dENKUlvE_clEvENKUlvE0_clEvEUlfE_St5arrayIPcLm2EELi4E23TrivialOffsetCalculatorILi1EjESD_NS0_6memory15LoadWithoutCastENSE_16StoreWithoutCastEEEviT_T0_T2_T3_T4_T5_:
.text._ZN2at6native27unrolled_elementwise_kernelIZZZNS0_49_GLOBAL__N__b919a28f_16_Normalization_cu_5c38458722batch_norm_calc_invstdERKNS_6TensorES5_dENKUlvE_clEvENKUlvE0_clEvEUlfE_St5arrayIPcLm2EELi4E23TrivialOffsetCalculatorILi1EjESD_NS0_6memory15LoadWithoutCastENSE_16StoreWithoutCastEEEviT_T0_T2_T3_T4_T5_:
[----:B------:R-:W-:Y:S01]  /*0000*/  LDC R1, c[0x0][0x28] ;  /* 0x00000a00ff017b82 */ /* 0x000fe20000000800 */
[----:B------:R-:W0:Y:S07]  /*0010*/  S2R R0, SR_CTAID.X ;  /* 0x0000000000007919 */ /* 0x000e2e0000002500 */
[----:B------:R-:W0:Y:S01]  /*0020*/  LDC R9, c[0x0][0x210] ;  /* 0x00008400ff097b82 */ /* 0x000e220000000800 */
[----:B------:R-:W-:Y:S01]  /*0030*/  IMAD.MOV.U32 R6, RZ, RZ, RZ ;  /* 0x000000ffff067224 */ /* 0x000fe200078e00ff */
        /* <DEDUP_REMOVED lines=14> */
[----:B------:R0:W2:Y:S07]  /*0120*/  @!P0 LDG.E R6, desc[UR4][R10.64] ;  /* 0x000000040a068981 */ /* 0x0000ae000c1e1900 */
[----:B------:R-:W3:Y:S01]  /*0130*/  @!P2 LDC.64 R8, c[0x0][0x230] ;  /* 0x00008c00ff08ab82 */ /* 0x000ee20000000a00 */
[----:B-1----:R-:W-:Y:S01]  /*0140*/  @!P1 IMAD.WIDE.U32 R14, R17, 0x4, R12 ;  /* 0x00000004110e9825 */ /* 0x002fe200078e000c */
[----:B------:R-:W-:Y:S02]  /*0150*/  CS2R R12, SRZ ;  /* 0x00000000000c7805 */ /* 0x000fe4000001ff00 */
[----:B------:R-:W-:-:S04]  /*0160*/  @!P2 LEA R17, R0, R19, 0x9 ;  /* 0x000000130011a211 */ /* 0x000fc800078e48ff */
[----:B------:R1:W4:Y:S01]  /*0170*/  @!P1 LDG.E R12, desc[UR4][R14.64] ;  /* 0x000000040e0c9981 */ /* 0x000322000c1e1900 */
[----:B---3--:R-:W-:-:S05]  /*0180*/  @!P2 IMAD.WIDE.U32 R16, R17, 0x4, R8 ;  /* 0x000000041110a825 */ /* 0x008fca00078e0008 */
[----:B------:R-:W3:Y:S01]  /*0190*/  @!P2 LDG.E R13, desc[UR4][R16.64] ;  /* 0x00000004100da981 */ /* 0x000ee2000c1e1900 */
[----:B------:R-:W-:-:S05]  /*01a0*/  @!P2 VIADD R19, R19, 0x80 ;  /* 0x000000801313a836 */ /* 0x000fca0000000000 */
[----:B------:R-:W-:-:S13]  /*01b0*/  ISETP.GE.AND P1, PT, R19, R2, PT ;  /* 0x000000021300720c */ /* 0x000fda0003f26270 */
[----:B------:R-:W1:Y:S01]  /*01c0*/  @!P1 LDC.64 R8, c[0x0][0x230] ;  /* 0x00008c00ff089b82 */ /* 0x000e620000000a00 */
[----:B0-----:R-:W-:-:S07]  /*01d0*/  @!P1 LEA R11, R0, R19, 0x9 ;  /* 0x00000013000b9211 */ /* 0x001fce00078e48ff */
[----:B------:R-:W2:Y:S01]  /*01e0*/  @!P0 LDC R19, c[0x0][0x218] ;  /* 0x00008600ff138b82 */ /* 0x000ea20000000800 */
[----:B------:R-:W-:Y:S02]  /*01f0*/  IMAD.MOV.U32 R10, RZ, RZ, RZ ;  /* 0x000000ffff0a7224 */ /* 0x000fe400078e00ff */
[----:B-1----:R-:W-:Y:S01]  /*0200*/  @!P1 IMAD.WIDE.U32 R8, R11, 0x4, R8 ;  /* 0x000000040b089825 */ /* 0x002fe200078e0008 */
[----:B------:R-:W-:-:S04]  /*0210*/  MOV R11, R7 ;  /* 0x00000007000b7202 */ /* 0x000fc80000000f00 */
[----:B------:R0:W5:Y:S01]  /*0220*/  @!P1 LDG.E R10, desc[UR4][R8.64] ;  /* 0x00000004080a9981 */ /* 0x000162000c1e1900 */
[----:B------:R-:W-:-:S05]  /*0230*/  VIADD R15, R11, 0x80 ;  /* 0x000000800b0f7836 */ /* 0x000fca0000000000 */
[-C--:B------:R-:W-:Y:S02]  /*0240*/  ISETP.GE.AND P3, PT, R15, R2.reuse, PT ;  /* 0x000000020f00720c */ /* 0x080fe40003f66270 */
[----:B------:R-:W-:Y:S01]  /*0250*/  IADD3 R15, R11, 0x100, RZ ;  /* 0x000001000b0f7810 */ /* 0x000fe20007ffe0ff */
[----:B0-----:R-:W0:Y:S03]  /*0260*/  @!P0 LDC.64 R8, c[0x0][0x228] ;  /* 0x00008a00ff088b82 */ /* 0x001e260000000a00 */
[----:B------:R-:W-:Y:S01]  /*0270*/  ISETP.GE.AND P2, PT, R15, R2, PT ;  /* 0x000000020f00720c */ /* 0x000fe20003f46270 */
[----:B------:R-:W-:-:S06]  /*0280*/  VIADD R15, R11, 0x180 ;  /* 0x000001800b0f7836 */ /* 0x000fcc0000000000 */
[----:B------:R-:W4:Y:S01]  /*0290*/  @!P3 LDC R17, c[0x0][0x218] ;  /* 0x00008600ff11bb82 */ /* 0x000f220000000800 */
[----:B------:R-:W-:-:S07]  /*02a0*/  ISETP.GE.AND P1, PT, R15, R2, PT ;  /* 0x000000020f00720c */ /* 0x000fce0003f26270 */
[----:B------:R-:W3:Y:S01]  /*02b0*/  @!P2 LDC R14, c[0x0][0x218] ;  /* 0x00008600ff0eab82 */ /* 0x000ee20000000800 */
[----:B------:R-:W-:Y:S01]  /*02c0*/  @!P0 IADD3 R11, R7, 0x80, RZ ;  /* 0x00000080070b8810 */ /* 0x000fe20007ffe0ff */
[----:B------:R-:W-:-:S04]  /*02d0*/  @!P0 IMAD R7, R0, 0x200, R7 ;  /* 0x0000020000078824 */ /* 0x000fc800078e0207 */
[----:B0-----:R-:W-:Y:S02]  /*02e0*/  @!P0 IMAD.WIDE.U32 R8, R7, 0x4, R8 ;  /* 0x0000000407088825 */ /* 0x001fe400078e0008 */
[----:B------:R-:W0:Y:S01]  /*02f0*/  @!P1 LDC R15, c[0x0][0x218] ;  /* 0x00008600ff0f9b82 */ /* 0x000e220000000800 */
[----:B------:R-:W-:Y:S01]  /*0300*/  BSSY B0, `(.L_x_4192) ;  /* 0x0000014000007945 */ /* 0x000fe20003800000 */
[----:B--2---:R-:W-:-:S04]  /*0310*/  @!P0 FADD.FTZ R6, R6, R19 ;  /* 0x0000001306068221 */ /* 0x004fc80000010000 */
[----:B------:R-:W1:Y:S01]  /*0320*/  @!P0 MUFU.RSQ R5, R6 ;  /* 0x0000000600058308 */ /* 0x000e620000001400 */
[----:B----4-:R-:W-:Y:S01]  /*0330*/  @!P3 FADD.FTZ R12, R12, R17 ;  /* 0x000000110c0cb221 */ /* 0x010fe20000010000 */
[----:B-1----:R1:W-:Y:S06]  /*0340*/  @!P0 STG.E desc[UR4][R8.64], R5 ;  /* 0x0000000508008986 */ /* 0x0023ec000c101904 */
[----:B------:R1:W2:Y:S01]  /*0350*/  @!P3 MUFU.RSQ R3, R12 ;  /* 0x0000000c0003b308 */ /* 0x0002a20000001400 */
[----:B------:R-:W-:Y:S01]  /*0360*/  ISETP.GE.AND P3, PT, R11, R2, PT ;  /* 0x000000020b00720c */ /* 0x000fe20003f66270 */
[----:B---3--:R-:W-:-:S06]  /*0370*/  @!P2 FADD.FTZ R13, R13, R14 ;  /* 0x0000000e0d0da221 */ /* 0x008fcc0000010000 */
[----:B------:R1:W3:Y:S06]  /*0380*/  @!P2 MUFU.RSQ R4, R13 ;  /* 0x0000000d0004a308 */ /* 0x0002ec0000001400 */
        /* <DEDUP_REMOVED lines=11> */
.L_x_4193:
[----:B------:R-:W-:Y:S05]  /*0440*/  BSYNC B0 ;  /* 0x0000000000007941 */ /* 0x000fea0003800000 */
.L_x_4192:
[----:B------:R-:W-:-:S13]  /*0450*/  ISETP.GE.AND P0, PT, R11, R2, PT ;  /* 0x000000020b00720c */ /* 0x000fda0003f06270 */
[----:B------:R-:W-:Y:S05]  /*0460*/  @P0 EXIT ;  /* 0x000000000000094d */ /* 0x000fea0003800000 */
[----:B0-----:R-:W0:Y:S01]  /*0470*/  LDC.64 R2, c[0x0][0x228] ;  /* 0x00008a00ff027b82 */ /* 0x001e220000000a00 */
[----:B-----5:R-:W-:Y:S01]  /*0480*/  @!P1 FADD.FTZ R10, R10, R15 ;  /* 0x0000000f0a0a9221 */ /* 0x020fe20000010000 */
[----:B------:R-:W-:-:S03]  /*0490*/  LEA R11, R0, R11, 0x9 ;  /* 0x0000000b000b7211 */ /* 0x000fc600078e48ff */
[----:B-1----:R-:W1:Y:S02]  /*04a0*/  @!P1 MUFU.RSQ R5, R10 ;  /* 0x0000000a00059308 */ /* 0x002e640000001400 */
[----:B0-----:R-:W-:-:S05]  /*04b0*/  IMAD.WIDE.U32 R2, R11, 0x4, R2 ;  /* 0x000000040b027825 */ /* 0x001fca00078e0002 */
[----:B-1----:R-:W-:Y:S01]  /*04c0*/  STG.E desc[UR4][R2.64], R5 ;  /* 0x0000000502007986 */ /* 0x002fe2000c101904 */
[----:B------:R-:W-:Y:S05]  /*04d0*/  EXIT ;  /* 0x000000000000794d */ /* 0x000fea0003800000 */
.L_x_4194:
        /* <DEDUP_REMOVED lines=10> */
.L_x_28343:


//--------------------- .text._ZN2at6native29vectorized_elementwise_kernelILi2EZZZNS0_49_GLOBAL__N__b919a28f_16_Normalization_cu_5c38458722batch_norm_calc_invstdERKNS_6TensorES5_dENKUlvE_clEvENKUlvE0_clEvEUlfE_St5arrayIPcLm2EEEEviT0_T1_ --------------------------
	.section	.text._ZN2at6native29vectorized_elementwise_kernelILi2EZZZNS0_49_GLOBAL__N__b919a28f_16_Normalization_cu_5c38458722batch_norm_calc_invstdERKNS_6TensorES5_dENKUlvE_clEvENKUlvE0_clEvEUlfE_St5arrayIPcLm2EEEEviT0_T1_,"ax",@progbits
	.align	128
        .global         _ZN2at6native29vectorized_elementwise_kernelILi2EZZZNS0_49_GLOBAL__N__b919a28f_16_Normalization_cu_5c38458722batch_norm_calc_invstdERKNS_6TensorES5_dENKUlvE_clEvENKUlvE0_clEvEUlfE_St5arrayIPcLm2EEEEviT0_T1_
        .type           _ZN2at6native29vectorized_elementwise_kernelILi2EZZZNS0_49_GLOBAL__N__b919a28f_16_Normalization_cu_5c38458722batch_norm_calc_invstdERKNS_6TensorES5_dENKUlvE_clEvENKUlvE0_clEvEUlfE_St5arrayIPcLm2EEEEviT0_T1_,@function
        .size           _ZN2at6native29vectorized_elementwise_kernelILi2EZZZNS0_49_GLOBAL__N__b919a28f_16_Normalization_cu_5c38458722batch_norm_calc_invstdERKNS_6TensorES5_dENKUlvE_clEvENKUlvE0_clEvEUlfE_St5arrayIPcLm2EEEEviT0_T1_,(.L_x_28344 - _ZN2at6native29vectorized_elementwise_kernelILi2EZZZNS0_49_GLOBAL__N__b919a28f_16_Normalization_cu_5c38458722batch_norm_calc_invstdERKNS_6TensorES5_dENKUlvE_clEvENKUlvE0_clEvEUlfE_St5arrayIPcLm2EEEEviT0_T1_)
        .other          _ZN2at6native29vectorized_elementwise_kernelILi2EZZZNS0_49_GLOBAL__N__b919a28f_16_Normalization_cu_5c38458722batch_norm_calc_invstdERKNS_6TensorES5_dENKUlvE_clEvENKUlvE0_clEvEUlfE_St5arrayIPcLm2EEEEviT0_T1_,@"STO_CUDA_ENTRY STV_DEFAULT"
_ZN2at6native29vectorized_elementwise_kernelILi2EZZZNS0_49_GLOBAL__N__b919a28f_16_Normalization_cu_5c38458722batch_norm_calc_invstdERKNS_6TensorES5_dENKUlvE_clEvENKUlvE0_clEvEUlfE_St5arrayIPcLm2EEEEviT0_T1_:
.text._ZN2at6native29vectorized_elementwise_kernelILi2EZZZNS0_49_GLOBAL__N__b919a28f_16_Normalization_cu_5c38458722batch_norm_calc_invstdERKNS_6TensorES5_dENKUlvE_clEvENKUlvE0_clEvEUlfE_St5arrayIPcLm2EEEEviT0_T1_:
        /* <DEDUP_REMOVED lines=15> */
[----:B------:R-:W4:Y:S04]  /*00f0*/  LDG.E.64 R10, desc[UR4][R12.64+0x400] ;  /* 0x000400040c0a7981 */ /* 0x000f28000c1e1b00 */
[----:B------:R-:W5:Y:S04]  /*0100*/  LDG.E.64 R6, desc[UR4][R12.64+0x800] ;  /* 0x000800040c067981 */ /* 0x000f68000c1e1b00 */
[----:B------:R-:W5:Y:S01]  /*0110*/  LDG.E.64 R4, desc[UR4][R12.64+0xc00] ;  /* 0x000c00040c047981 */ /* 0x000f62000c1e1b00 */
[----:B--2---:R-:W-:-:S04]  /*0120*/  IMAD.WIDE.U32 R2, R3, 0x4, R14 ;  /* 0x0000000403027825 */ /* 0x004fc800078e000e */
[----:B------:R-:W-:-:S04]  /*0130*/  IMAD.WIDE R2, R0, 0x8, R2 ;  /* 0x0000000800027825 */ /* 0x000fc800078e0202 */
[----:B---3--:R-:W-:Y:S01]  /*0140*/  FADD.FTZ R9, R9, UR6 ;  /* 0x0000000609097e21 */ /* 0x008fe20008010000 */
[----:B------:R-:W-:Y:S01]  /*0150*/  FADD.FTZ R8, R8, UR6 ;  /* 0x0000000608087e21 */ /* 0x000fe20008010000 */
[----:B----4-:R-:W-:Y:S01]  /*0160*/  FADD.FTZ R11, R11, UR6 ;  /* 0x000000060b0b7e21 */ /* 0x010fe20008010000 */
[----:B------:R-:W-:-:S03]  /*0170*/  FADD.FTZ R10, R10, UR6 ;  /* 0x000000060a0a7e21 */ /* 0x000fc60008010000 */
[----:B------:R-:W-:Y:S01]  /*0180*/  MUFU.RSQ R9, R9 ;  /* 0x0000000900097308 */ /* 0x000fe20000001400 */
[----:B-----5:R-:W-:Y:S01]  /*0190*/  FADD.FTZ R7, R7, UR6 ;  /* 0x0000000607077e21 */ /* 0x020fe20008010000 */
[----:B------:R-:W-:Y:S01]  /*01a0*/  FADD.FTZ R6, R6, UR6 ;  /* 0x0000000606067e21 */ /* 0x000fe20008010000 */
[----:B------:R-:W-:Y:S01]  /*01b0*/  FADD.FTZ R5, R5, UR6 ;  /* 0x0000000605057e21 */ /* 0x000fe20008010000 */
[----:B------:R-:W-:-:S04]  /*01c0*/  FADD.FTZ R4, R4, UR6 ;  /* 0x0000000604047e21 */ /* 0x000fc80008010000 */
[----:B------:R-:W0:Y:S08]  /*01d0*/  MUFU.RSQ R8, R8 ;  /* 0x0000000800087308 */ /* 0x000e300000001400 */
[----:B------:R-:W-:Y:S08]  /*01e0*/  MUFU.RSQ R11, R11 ;  /* 0x0000000b000b7308 */ /* 0x000ff00000001400 */
[----:B------:R-:W1:Y:S01]  /*01f0*/  MUFU.RSQ R10, R10 ;  /* 0x0000000a000a7308 */ /* 0x000e620000001400 */
[----:B0-----:R-:W-:Y:S07]  /*0200*/  STG.E.64 desc[UR4][R2.64], R8 ;  /* 0x0000000802007986 */ /* 0x001fee000c101b04 */
[----:B------:R-:W-:Y:S08]  /*0210*/  MUFU.RSQ R7, R7 ;  /* 0x0000000700077308 */ /* 0x000ff00000001400 */
[----:B------:R-:W0:Y:S01]  /*0220*/  MUFU.RSQ R6, R6 ;  /* 0x0000000600067308 */ /* 0x000e220000001400 */
[----:B-1----:R-:W-:Y:S07]  /*0230*/  STG.E.64 desc[UR4][R2.64+0x400], R10 ;  /* 0x0004000a02007986 */ /* 0x002fee000c101b04 */
[----:B------:R-:W-:Y:S08]  /*0240*/  MUFU.RSQ R5, R5 ;  /* 0x0000000500057308 */ /* 0x000ff00000001400 */
[----:B------:R-:W1:Y:S01]  /*0250*/  MUFU.RSQ R4, R4 ;  /* 0x0000000400047308 */ /* 0x000e620000001400 */
[----:B0-----:R-:W-:Y:S04]  /*0260*/  STG.E.64 desc[UR4][R2.64+0x800], R6 ;  /* 0x0008000602007986 */ /* 0x001fe8000c101b04 */
[----:B-1----:R-:W-:Y:S01]  /*0270*/  STG.E.64 desc[UR4][R2.64+0xc00], R4 ;  /* 0x000c000402007986 */ /* 0x002fe2000c101b04 */
[----:B------:R-:W-:Y:S05]  /*0280*/  EXIT ;  /* 0x000000000000794d */ /* 0x000fea0003800000 */
.L_x_4195:
[----:B------:R-:W0:Y:S01]  /*0290*/  S2R R20, SR_TID.X ;  /* 0x0000000000147919 */ /* 0x000e220000002100 */
[----:B------:R-:W-:Y:S01]  /*02a0*/  HFMA2.MMA R24, -RZ, RZ, 0, 0 ;  /* 0x00000000ff187435 */ /* 0x000fe200000001ff */
[----:B0-----:R-:W-:Y:S01]  /*02b0*/  ISETP.GE.AND P0, PT, R20, R5, PT ;  /* 0x000000051400720c */ /* 0x001fe20003f06270 */
[----:B------:R-:W-:-:S12]  /*02c0*/  IMAD.MOV.U32 R0, RZ, RZ, R20 ;  /* 0x000000ffff007224 */ /* 0x000fd800078e0014 */
[----:B------:R-:W-:Y:S01]  /*02d0*/  @!P0 IADD3 R17, R3, R0, RZ ;  /* 0x0000000003118210 */ /* 0x000fe20007ffe0ff */
[----:B------:R-:W-:Y:S01]  /*02e0*/  @!P0 VIADD R0, R0, 0x80 ;  /* 0x0000008000008836 */ /* 0x000fe20000000000 */
[----:B------:R-:W0:Y:S04]  /*02f0*/  @!P0 LDC.64 R26, c[0x0][0x230] ;  /* 0x00008c00ff1a8b82 */ /* 0x000e280000000a00 */
[----:B------:R-:W-:-:S13]  /*0300*/  ISETP.GE.AND P5, PT, R0, R5, PT ;  /* 0x000000050000720c */ /* 0x000fda0003fa6270 */
[----:B------:R-:W-:Y:S01]  /*0310*/  @!P5 IADD3 R23, R3, R0, RZ ;  /* 0x000000000317d210 */ /* 0x000fe20007ffe0ff */
[----:B------:R-:W-:Y:S01]  /*0320*/  @!P5 VIADD R0, R0, 0x80 ;  /* 0x000000800000d836 */ /* 0x000fe20000000000 */
[----:B------:R-:W1:Y:S04]  /*0330*/  @!P5 LDC.64 R14, c[0x0][0x230] ;  /* 0x00008c00ff0edb82 */ /* 0x000e680000000a00 */
[----:B------:R-:W-:Y:S01]  /*0340*/  ISETP.GE.AND P6, PT, R0, R5, PT ;  /* 0x000000050000720c */ /* 0x000fe20003fc6270 */
[----:B0-----:R-:W-:-:S05]  /*0350*/  @!P0 IMAD.WIDE.U32 R26, R17, 0x4, R26 ;  /* 0x00000004111a8825 */ /* 0x001fca00078e001a */
[----:B------:R-:W2:Y:S07]  /*0360*/  @!P0 LDG.E R24, desc[UR4][R26.64] ;  /* 0x000000041a188981 */ /* 0x000eae000c1e1900 */
[----:B------:R-:W-:Y:S01]  /*0370*/  @!P6 IADD3 R21, R3, R0, RZ ;  /* 0x000000000315e210 */ /* 0x000fe20007ffe0ff */
[----:B------:R-:W-:Y:S01]  /*0380*/  @!P6 VIADD R0, R0, 0x80 ;  /* 0x000000800000e836 */ /* 0x000fe20000000000 */
[----:B------:R-:W0:Y:S04]  /*0390*/  @!P6 LDC.64 R12, c[0x0][0x230] ;  /* 0x00008c00ff0ceb82 */ /* 0x000e280000000a00 */
[----:B------:R-:W-:-:S13]  /*03a0*/  ISETP.GE.AND P1, PT, R0, R5, PT ;  /* 0x000000050000720c */ /* 0x000fda0003f26270 */
[----:B------:R-:W-:Y:S01]  /*03b0*/  @!P1 IADD3 R25, R3, R0, RZ ;  /* 0x0000000003199210 */ /* 0x000fe20007ffe0ff */
[----:B------:R-:W-:Y:S01]  /*03c0*/  @!P1 VIADD R0, R0, 0x80 ;  /* 0x0000008000009836 */ /* 0x000fe20000000000 */
[----:B------:R-:W3:Y:S04]  /*03d0*/  @!P1 LDC.64 R28, c[0x0][0x230] ;  /* 0x00008c00ff1c9b82 */ /* 0x000ee80000000a00 */
[----:B------:R-:W-:-:S13]  /*03e0*/  ISETP.GE.AND P2, PT, R0, R5, PT ;  /* 0x000000050000720c */ /* 0x000fda0003f46270 */
[----:B------:R-:W-:Y:S01]  /*03f0*/  @!P2 IADD3 R19, R3, R0, RZ ;  /* 0x000000000313a210 */ /* 0x000fe20007ffe0ff */
[----:B------:R-:W-:Y:S01]  /*0400*/  @!P2 VIADD R0, R0, 0x80 ;  /* 0x000000800000a836 */ /* 0x000fe20000000000 */
[----:B------:R-:W4:Y:S04]  /*0410*/  @!P2 LDC.64 R16, c[0x0][0x230] ;  /* 0x00008c00ff10ab82 */ /* 0x000f280000000a00 */
[----:B------:R-:W-:-:S13]  /*0420*/  ISETP.GE.AND P3, PT, R0, R5, PT ;  /* 0x000000050000720c */ /* 0x000fda0003f66270 */
[----:B------:R-:W-:Y:S01]  /*0430*/  @!P3 IMAD.IADD R2, R3, 0x1, R0 ;  /* 0x000000010302b824 */ /* 0x000fe200078e0200 */
[----:B------:R-:W-:-:S04]  /*0440*/  @!P3 IADD3 R0, R0, 0x80, RZ ;  /* 0x000000800000b810 */ /* 0x000fc80007ffe0ff */
[----:B------:R-:W-:Y:S01]  /*0450*/  ISETP.GE.AND P4, PT, R0, R5, PT ;  /* 0x000000050000720c */ /* 0x000fe20003f86270 */
[----:B-1----:R-:W-:-:S04]  /*0460*/  @!P5 IMAD.WIDE.U32 R14, R23, 0x4, R14 ;  /* 0x00000004170ed825 */ /* 0x002fc800078e000e */
[----:B------:R-:W-:Y:S02]  /*0470*/  IMAD.MOV.U32 R23, RZ, RZ, RZ ;  /* 0x000000ffff177224 */ /* 0x000fe400078e00ff */
[----:B---3--:R-:W-:-:S04]  /*0480*/  @!P1 IMAD.WIDE.U32 R28, R25, 0x4, R28 ;  /* 0x00000004191c9825 */ /* 0x008fc800078e001c */
[----:B------:R1:W3:Y:S02]  /*0490*/  @!P5 LDG.E R23, desc[UR4][R14.64] ;  /* 0x000000040e17d981 */ /* 0x0002e4000c1e1900 */
[----:B------:R-:W-:Y:S01]  /*04a0*/  @!P4 IADD3 R25, R3, R0, RZ ;  /* 0x000000000319c210 */ /* 0x000fe20007ffe0ff */
[----:B------:R-:W-:Y:S01]  /*04b0*/  @!P4 VIADD R0, R0, 0x80 ;  /* 0x000000800000c836 */ /* 0x000fe20000000000 */
[----:B-1----:R-:W1:Y:S04]  /*04c0*/  @!P3 LDC.64 R14, c[0x0][0x230] ;  /* 0x00008c00ff0ebb82 */ /* 0x002e680000000a00 */
[----:B------:R-:W-:Y:S01]  /*04d0*/  ISETP.GE.AND P5, PT, R0, R5, PT ;  /* 0x000000050000720c */ /* 0x000fe20003fa6270 */
[----:B0-----:R-:W-:Y:S01]  /*04e0*/  @!P6 IMAD.WIDE.U32 R12, R21, 0x4, R12 ;  /* 0x00000004150ce825 */ /* 0x001fe200078e000c */
[----:B------:R-:W-:-:S03]  /*04f0*/  MOV R21, RZ ;  /* 0x000000ff00157202 */ /* 0x000fc60000000f00 */
[----:B----4-:R-:W-:-:S03]  /*0500*/  @!P2 IMAD.WIDE.U32 R16, R19, 0x4, R16 ;  /* 0x000000041310a825 */ /* 0x010fc600078e0010 */
[----:B------:R0:W4:Y:S05]  /*0510*/  @!P6 LDG.E R21, desc[UR4][R12.64] ;  /* 0x000000040c15e981 */ /* 0x00012a000c1e1900 */
[----:B------:R-:W5:Y:S08]  /*0520*/  @!P5 LDC.64 R18, c[0x0][0x230] ;  /* 0x00008c00ff12db82 */ /* 0x000f700000000a00 */
[----:B0-----:R-:W0:Y:S01]  /*0530*/  @!P4 LDC.64 R12, c[0x0][0x230] ;  /* 0x00008c00ff0ccb82 */ /* 0x001e220000000a00 */
[----:B-1----:R-:W-:Y:S01]  /*0540*/  @!P3 IMAD.WIDE.U32 R14, R2, 0x4, R14 ;  /* 0x00000004020eb825 */ /* 0x002fe200078e000e */
[----:B------:R-:W-:Y:S01]  /*0550*/  HFMA2.MMA R2, -RZ, RZ, 0, 0 ;  /* 0x00000000ff027435 */ /* 0x000fe200000001ff */
[----:B------:R-:W-:-:S06]  /*0560*/  CS2R R26, SRZ ;  /* 0x00000000001a7805 */ /* 0x000fcc000001ff00 */
[----:B------:R1:W4:Y:S04]  /*0570*/  @!P1 LDG.E R26, desc[UR4][R28.64] ;  /* 0x000000041c1a9981 */ /* 0x000328000c1e1900 */
[----:B------:R-:W4:Y:S04]  /*0580*/  @!P3 LDG.E R2, desc[UR4][R14.64] ;  /* 0x000000040e02b981 */ /* 0x000f28000c1e1900 */
[----:B------:R5:W4:Y:S01]  /*0590*/  @!P2 LDG.E R27, desc[UR4][R16.64] ;  /* 0x00000004101ba981 */ /* 0x000b22000c1e1900 */
[----:B-1----:R-:W-:Y:S01]  /*05a0*/  @!P5 IMAD.IADD R29, R3, 0x1, R0 ;  /* 0x00000001031dd824 */ /* 0x002fe200078e0200 */
[----:B------:R-:W-:Y:S01]  /*05b0*/  HFMA2.MMA R0, -RZ, RZ, 0, 0 ;  /* 0x00000000ff007435 */ /* 0x000fe200000001ff */
[----:B0-----:R-:W-:Y:S01]  /*05c0*/  @!P4 IMAD.WIDE.U32 R12, R25, 0x4, R12 ;  /* 0x00000004190cc825 */ /* 0x001fe200078e000c */
[----:B------:R-:W-:-:S03]  /*05d0*/  MOV R25, RZ ;  /* 0x000000ff00197202 */ /* 0x000fc60000000f00 */
[----:B-----5:R-:W-:Y:S01]  /*05e0*/  @!P5 IMAD.WIDE.U32 R18, R29, 0x4, R18 ;  /* 0x000000041d12d825 */ /* 0x020fe200078e0012 */
[----:B------:R-:W2:Y:S02]  /*05f0*/  @!P0 LDC R17, c[0x0][0x218] ;  /* 0x00008600ff118b82 */ /* 0x000ea40000000800 */
[----:B------:R0:W5:Y:S04]  /*0600*/  @!P4 LDG.E R25, desc[UR4][R12.64] ;  /* 0x000000040c19c981 */ /* 0x000168000c1e1900 */
[----:B------:R1:W5:Y:S01]  /*0610*/  @!P5 LDG.E R0, desc[UR4][R18.64] ;  /* 0x000000041200d981 */ /* 0x000362000c1e1900 */
[----:B------:R-:W-:-:S04]  /*0620*/  IADD3 R16, R20, 0x80, RZ ;  /* 0x0000008014107810 */ /* 0x000fc80007ffe0ff */
[----:B------:R-:W-:Y:S01]  /*0630*/  ISETP.GE.AND P6, PT, R16, R5, PT ;  /* 0x000000051000720c */ /* 0x000fe20003fc6270 */
[----:B------:R-:W-:-:S05]  /*0640*/  VIADD R14, R20, 0x100 ;  /* 0x00000100140e7836 */ /* 0x000fca0000000000 */
[----:B------:R-:W-:Y:S02]  /*0650*/  ISETP.GE.AND P5, PT, R14, R5, PT ;  /* 0x000000050e00720c */ /* 0x000fe40003fa6270 */
[----:B------:R-:W-:-:S05]  /*0660*/  IADD3 R14, R20, 0x180, RZ ;  /* 0x00000180140e7810 */ /* 0x000fca0007ffe0ff */
[----:B------:R-:W3:Y:S01]  /*0670*/  @!P6 LDC R16, c[0x0][0x218] ;  /* 0x00008600ff10eb82 */ /* 0x000ee20000000800 */
[----:B------:R-:W-:Y:S02]  /*0680*/  ISETP.GE.AND P4, PT, R14, R5, PT ;  /* 0x000000050e00720c */ /* 0x000fe40003f86270 */
[----:B------:R-:W-:-:S04]  /*0690*/  IADD3 R14, R20, 0x200, RZ ;  /* 0x00000200140e7810 */ /* 0x000fc80007ffe0ff */
[----:B------:R-:W-:Y:S01]  /*06a0*/  ISETP.GE.AND P3, PT, R14, R5, PT ;  /* 0x000000050e00720c */ /* 0x000fe20003f66270 */
[----:B0-----:R-:W4:Y:S01]  /*06b0*/  @!P5 LDC R12, c[0x0][0x218] ;  /* 0x00008600ff0cdb82 */ /* 0x001f220000000800 */
[----:B------:R-:W-:-:S05]  /*06c0*/  VIADD R14, R20, 0x280 ;  /* 0x00000280140e7836 */ /* 0x000fca0000000000 */
[-C--:B------:R-:W-:Y:S02]  /*06d0*/  ISETP.GE.AND P2, PT, R14, R5.reuse, PT ;  /* 0x000000050e00720c */ /* 0x080fe40003f46270 */
[----:B------:R-:W-:Y:S01]  /*06e0*/  IADD3 R14, R20, 0x300, RZ ;  /* 0x00000300140e7810 */ /* 0x000fe20007ffe0ff */
[----:B------:R-:W0:Y:S03]  /*06f0*/  @!P4 LDC R15, c[0x0][0x218] ;  /* 0x00008600ff0fcb82 */ /* 0x000e260000000800 */
[----:B------:R-:W-:-:S05]  /*0700*/  ISETP.GE.AND P1, PT, R14, R5, PT ;  /* 0x000000050e00720c */ /* 0x000fca0003f26270 */
[----:B------:R-:W0:Y:S08]  /*0710*/  @!P3 LDC R14, c[0x0][0x218] ;  /* 0x00008600ff0ebb82 */ /* 0x000e300000000800 */
[----:B-1----:R-:W1:Y:S01]  /*0720*/  @!P2 LDC R19, c[0x0][0x218] ;  /* 0x00008600ff13ab82 */ /* 0x002e620000000800 */
[----:B------:R-:W-:Y:S04]  /*0730*/  BSSY B0, `(.L_x_4196) ;  /* 0x0000046000007945 */ /* 0x000fe80003800000 */
[----:B------:R-:W-:Y:S01]  /*0740*/  BSSY B1, `(.L_x_4197) ;  /* 0x000003e000017945 */ /* 0x000fe20003800000 */
[----:B--2---:R-:W-:-:S04]  /*0750*/  @!P0 FADD.FTZ R17, R24, R17 ;  /* 0x0000001118118221 */ /* 0x004fc80000010000 */
[----:B------:R-:W2:Y:S01]  /*0760*/  @!P0 MUFU.RSQ R22, R17 ;  /* 0x0000001100168308 */ /* 0x000ea20000001400 */
[----:B---3--:R-:W-:Y:S01]  /*0770*/  @!P6 FADD.FTZ R23, R23, R16 ;  /* 0x000000101717e221 */ /* 0x008fe20000010000 */
[----:B------:R-:W-:-:S06]  /*0780*/  IADD3 R16, R20, 0x380, RZ ;  /* 0x0000038014107810 */ /* 0x000fcc0007ffe0ff */
[----:B------:R3:W0:Y:S01]  /*0790*/  @!P6 MUFU.RSQ R4, R23 ;  /* 0x000000170004e308 */ /* 0x0006220000001400 */
[----:B------:R-:W-:Y:S02]  /*07a0*/  ISETP.GE.AND P6, PT, R16, R5, PT ;  /* 0x000000051000720c */ /* 0x000fe40003fc6270 */
[----:B------:R-:W5:Y:S11]  /*07b0*/  @!P1 LDC R16, c[0x0][0x218] ;  /* 0x00008600ff109b82 */ /* 0x000f760000000800 */
[----:B---3--:R-:W3:Y:S01]  /*07c0*/  @!P6 LDC R23, c[0x0][0x218] ;  /* 0x00008600ff17eb82 */ /* 0x008ee20000000800 */
[----:B----4-:R-:W-:-:S07]  /*07d0*/  @!P5 FADD.FTZ R21, R21, R12 ;  /* 0x0000000c1515d221 */ /* 0x010fce0000010000 */
[----:B------:R-:W4:Y:S01]  /*07e0*/  @!P0 LDC.64 R12, c[0x0][0x228] ;  /* 0x00008a00ff0c8b82 */ /* 0x000f220000000a00 */
[----:B------:R0:W0:Y:S01]  /*07f0*/  @!P5 MUFU.RSQ R6, R21 ;  /* 0x000000150006d308 */ /* 0x0000220000001400 */
[----:B-1----:R-:W-:Y:S01]  /*0800*/  @!P2 FADD.FTZ R2, R2, R19 ;  /* 0x000000130202a221 */ /* 0x002fe20000010000 */
[----:B------:R-:W-:Y:S01]  /*0810*/  @!P0 IMAD.IADD R19, R3, 0x1, R20 ;  /* 0x0000000103138824 */ /* 0x000fe200078e0214 */
[----:B------:R-:W-:-:S03]  /*0820*/  @!P0 IADD3 R20, R20, 0x80, RZ ;  /* 0x0000008014148810 */ /* 0x000fc60007ffe0ff */
[----:B----4-:R-:W-:-:S04]  /*0830*/  @!P0 IMAD.WIDE.U32 R12, R19, 0x4, R12 ;  /* 0x00000004130c8825 */ /* 0x010fc800078e000c */
[----:B0-----:R-:W-:Y:S01]  /*0840*/  @!P4 FADD.FTZ R15, R26, R15 ;  /* 0x0000000f1a0fc221 */ /* 0x001fe20000010000 */
[----:B------:R-:W-:Y:S01]  /*0850*/  @!P3 FADD.FTZ R14, R27, R14 ;  /* 0x0000000e1b0eb221 */ /* 0x000fe20000010000 */
[----:B--2---:R0:W-:Y:S01]  /*0860*/  @!P0 STG.E desc[UR4][R12.64], R22 ;  /* 0x000000160c008986 */ /* 0x0041e2000c101904 */
[----:B------:R-:W-:Y:S01]  /*0870*/  ISETP.GE.AND P0, PT, R20, R5, PT ;  /* 0x000000051400720c */ /* 0x000fe20003f06270 */
[----:B------:R0:W1:Y:S01]  /*0880*/  @!P4 MUFU.RSQ R7, R15 ;  /* 0x0000000f0007c308 */ /* 0x0000620000001400 */
[----:B-----5:R-:W-:Y:S01]  /*0890*/  @!P1 FADD.FTZ R16, R25, R16 ;  /* 0x0000001019109221 */ /* 0x020fe20000010000 */
[----:B---3--:R-:W-:-:S06]  /*08a0*/  @!P6 FADD.FTZ R0, R0, R23 ;  /* 0x000000170000e221 */ /* 0x008fcc0000010000 */
        /* <DEDUP_REMOVED lines=17> */
.L_x_4198:
[----:B------:R-:W-:-:S13]  /*09c0*/  ISETP.GE.AND P0, PT, R20, R5, PT ;  /* 0x000000051400720c */ /* 0x000fda0003f06270 */
[----:B------:R-:W-:Y:S05]  /*09d0*/  @P0 BRA `(.L_x_4200) ;  /* 0x0000000000300947 */ /* 0x000fea0003800000 */
[----:B01----:R-:W0:Y:S01]  /*09e0*/  LDC.64 R12, c[0x0][0x228] ;  /* 0x00008a00ff0c7b82 */ /* 0x003e220000000a00 */
[----:B------:R-:W-:Y:S01]  /*09f0*/  IMAD.IADD R15, R3, 0x1, R20 ;  /* 0x00000001030f7824 */ /* 0x000fe200078e0214 */
[----:B------:R-:W-:-:S03]  /*0a00*/  IADD3 R20, R20, 0x80, RZ ;  /* 0x0000008014147810 */ /* 0x000fc60007ffe0ff */
[----:B0-----:R-:W-:-:S05]  /*0a10*/  IMAD.WIDE.U32 R12, R15, 0x4, R12 ;  /* 0x000000040f0c7825 */ /* 0x001fca00078e000c */
[----:B------:R1:W-:Y:S02]  /*0a20*/  STG.E desc[UR4][R12.64], R7 ;  /* 0x000000070c007986 */ /* 0x0003e4000c101904 */
.L_x_4199:
[----:B------:R-:W-:-:S13]  /*0a30*/  ISETP.GE.AND P0, PT, R20, R5, PT ;  /* 0x000000051400720c */ /* 0x000fda0003f06270 */
[----:B------:R-:W-:Y:S05]  /*0a40*/  @P0 BRA `(.L_x_4201) ;  /* 0x0000000000340947 */ /* 0x000fea0003800000 */
[----:B-1----:R-:W1:Y:S01]  /*0a50*/  LDC.64 R6, c[0x0][0x228] ;  /* 0x00008a00ff067b82 */ /* 0x002e620000000a00 */
[----:B0-----:R-:W-:Y:S01]  /*0a60*/  IADD3 R13, R3, R20, RZ ;  /* 0x00000014030d7210 */ /* 0x001fe20007ffe0ff */
[----:B------:R-:W-:-:S04]  /*0a70*/  VIADD R20, R20, 0x80 ;  /* 0x0000008014147836 */ /* 0x000fc80000000000 */
[----:B-1----:R-:W-:-:S05]  /*0a80*/  IMAD.WIDE.U32 R6, R13, 0x4, R6 ;  /* 0x000000040d067825 */ /* 0x002fca00078e0006 */
[----:B------:R2:W-:Y:S02]  /*0a90*/  STG.E desc[UR4][R6.64], R8 ;  /* 0x0000000806007986 */ /* 0x0005e4000c101904 */
.L_x_4200:
[----:B------:R-:W-:-:S13]  /*0aa0*/  ISETP.GE.AND P0, PT, R20, R5, PT ;  /* 0x000000051400720c */ /* 0x000fda0003f06270 */
[----:B------:R-:W-:Y:S05]  /*0ab0*/  @P0 BREAK B1 ;  /* 0x0000000000010942 */ /* 0x000fea0003800000 */
[----:B------:R-:W-:Y:S05]  /*0ac0*/  @P0 BRA `(.L_x_4202) ;  /* 0x0000000000300947 */ /* 0x000fea0003800000 */
[----:B-12---:R-:W1:Y:S01]  /*0ad0*/  LDC.64 R6, c[0x0][0x228] ;  /* 0x00008a00ff067b82 */ /* 0x006e620000000a00 */
[----:B0-----:R-:W-:Y:S02]  /*0ae0*/  IADD3 R13, R3, R20, RZ ;  /* 0x00000014030d7210 */ /* 0x001fe40007ffe0ff */
[----:B------:R-:W-:-:S03]  /*0af0*/  IADD3 R20, R20, 0x80, RZ ;  /* 0x0000008014147810 */ /* 0x000fc60007ffe0ff */
[----:B-1----:R-:W-:-:S05]  /*0b00*/  IMAD.WIDE.U32 R6, R13, 0x4, R6 ;  /* 0x000000040d067825 */ /* 0x002fca00078e0006 */
[----:B------:R2:W-:Y:S02]  /*0b10*/  STG.E desc[UR4][R6.64], R9 ;  /* 0x0000000906007986 */ /* 0x0005e4000c101904 */
.L_x_4201:
[----:B------:R-:W-:Y:S05]  /*0b20*/  BSYNC B1 ;  /* 0x0000000000017941 */ /* 0x000fea0003800000 */
.L_x_4197:
[----:B------:R-:W-:-:S13]  /*0b30*/  ISETP.GE.AND P0, PT, R20, R5, PT ;  /* 0x000000051400720c */ /* 0x000fda0003f06270 */
[----:B-12---:R-:W1:Y:S01]  /*0b40*/  @!P0 LDC.64 R6, c[0x0][0x228] ;  /* 0x00008a00ff068b82 */ /* 0x006e620000000a00 */
[----:B------:R-:W-:Y:S01]  /*0b50*/  @!P0 IMAD.IADD R9, R3, 0x1, R20 ;  /* 0x0000000103098824 */ /* 0x000fe200078e0214 */
[----:B------:R-:W-:-:S03]  /*0b60*/  @!P0 IADD3 R20, R20, 0x80, RZ ;  /* 0x0000008014148810 */ /* 0x000fc60007ffe0ff */
[----:B-1----:R-:W-:-:S05]  /*0b70*/  @!P0 IMAD.WIDE.U32 R6, R9, 0x4, R6 ;  /* 0x0000000409068825 */ /* 0x002fca00078e0006 */
[----:B----4-:R3:W-:Y:S02]  /*0b80*/  @!P0 STG.E desc[UR4][R6.64], R10 ;  /* 0x0000000a06008986 */ /* 0x0107e4000c101904 */
.L_x_4202:
[----:B------:R-:W-:Y:S05]  /*0b90*/  BSYNC B0 ;  /* 0x0000000000007941 */ /* 0x000fea0003800000 */
.L_x_4196:
[----:B------:R-:W-:Y:S05]  /*0ba0*/  WARPSYNC.ALL ;  /* 0x0000000000007948 */ /* 0x000fea0003800000 */
[----:B------:R-:W-:-:S13]  /*0bb0*/  ISETP.GE.AND P0, PT, R20, R5, PT ;  /* 0x000000051400720c */ /* 0x000fda0003f06270 */
[----:B------:R-:W-:Y:S05]  /*0bc0*/  @P0 EXIT ;  /* 0x000000000000094d */ /* 0x000fea0003800000 */
[----:B0-----:R-:W0:Y:S01]  /*0bd0*/  LDC.64 R4, c[0x0][0x228] ;  /* 0x00008a00ff047b82 */ /* 0x001e220000000a00 */
[----:B------:R-:W-:-:S05]  /*0be0*/  IADD3 R3, R3, R20, RZ ;  /* 0x0000001403037210 */ /* 0x000fca0007ffe0ff */
[----:B0-----:R-:W-:-:S05]  /*0bf0*/  IMAD.WIDE.U32 R2, R3, 0x4, R4 ;  /* 0x0000000403027825 */ /* 0x001fca00078e0004 */
[----:B------:R-:W-:Y:S01]  /*0c00*/  STG.E desc[UR4][R2.64], R11 ;  /* 0x0000000b02007986 */ /* 0x000fe2000c101904 */
[----:B------:R-:W-:Y:S05]  /*0c10*/  EXIT ;  /* 0x000000000000794d */ /* 0x000fea0003800000 */
.L_x_4203:
        /* <DEDUP_REMOVED lines=14> */
.L_x_28344:


//--------------------- .text._ZN2at6native29vectorized_elementwise_kernelILi4EZZZNS0_49_GLOBAL__N__b919a28f_16_Normalization_cu_5c38458722batch_norm_calc_invstdERKNS_6TensorES5_dENKUlvE_clEvENKUlvE0_clEvEUlfE_St5arrayIPcLm2EEEEviT0_T1_ --------------------------
	.section	.text._ZN2at6native29vectorized_elementwise_kernelILi4EZZZNS0_49_GLOBAL__N__b919a28f_16_Normalization_cu_5c38458722batch_norm_calc_invstdERKNS_6TensorES5_dENKUlvE_clEvENKUlvE0_clEvEUlfE_St5arrayIPcLm2EEEEviT0_T1_,"ax",@progbits
	.align	128
        .global         _ZN2at6native29vectorized_elementwise_kernelILi4EZZZNS0_49_GLOBAL__N__b919a28f_16_Normalization_cu_5c38458722batch_norm_calc_invstdERKNS_6TensorES5_dENKUlvE_clEvENKUlvE0_clEvEUlfE_St5arrayIPcLm2EEEEviT0_T1_
        .type           _ZN2at6native29vectorized_elementwise_kernelILi4EZZZNS0_49_GLOBAL__N__b919a28f_16_Normalization_cu_5c38458722batch_norm_calc_invstdERKNS_6TensorES5_dENKUlvE_clEvENKUlvE0_clEvEUlfE_St5arrayIPcLm2EEEEviT0_T1_,@function
        .size           _ZN2at6native29vectorized_elementwise_kernelILi4EZZZNS0_49_GLOBAL__N__b919a28f_16_Normalization_cu_5c38458722batch_norm_calc_invstdERKNS_6TensorES5_dENKUlvE_clEvENKUlvE0_clEvEUlfE_St5arrayIPcLm2EEEEviT0_T1_,(.L_x_28345 - _ZN2at6native29vectorized_elementwise_kernelILi4EZZZNS0_49_GLOBAL__N__b919a28f_16_Normalization_cu_5c38458722batch_norm_calc_invstdERKNS_6TensorES5_dENKUlvE_clEvENKUlvE0_clEvEUlfE_St5arrayIPcLm2EEEEviT0_T1_)
        .other          _ZN2at6native29vectorized_elementwise_kernelILi4EZZZNS0_49_GLOBAL__N__b919a28f_16_Normalization_cu_5c38458722batch_norm_calc_invstdERKNS_6TensorES5_dENKUlvE_clEvENKUlvE0_clEvEUlfE_St5arrayIPcLm2EEEEviT0_T1_,@"STO_CUDA_ENTRY STV_DEFAULT"
_ZN2at6native29vectorized_elementwise_kernelILi4EZZZNS0_49_GLOBAL__N__b919a28f_16_Normalization_cu_5c38458722batch_norm_calc_invstdERKNS_6TensorES5_dENKUlvE_clEvENKUlvE0_clEvEUlfE_St5arrayIPcLm2EEEEviT0_T1_:
.text._ZN2at6native29vectorized_elementwise_kernelILi4EZZZNS0_49_GLOBAL__N__b919a28f_16_Normalization_cu_5c38458722batch_norm_calc_invstdERKNS_6TensorES5_dENKUlvE_clEvENKUlvE0_clEvEUlfE_St5arrayIPcLm2EEEEviT0_T1_:
        /* <DEDUP_REMOVED lines=14> */
[----:B------:R-:W3:Y:S04]  /*00e0*/  LDG.E.128 R4, desc[UR4][R12.64] ;  /* 0x000000040c047981 */ /* 0x000ee8000c1e1d00 */
[----:B------:R-:W4:Y:S01]  /*00f0*/  LDG.E.128 R8, desc[UR4][R12.64+0x800] ;  /* 0x000800040c087981 */ /* 0x000f22000c1e1d00 */
[----:B--2---:R-:W-:-:S04]  /*0100*/  IMAD.WIDE.U32 R2, R3, 0x4, R14 ;  /* 0x0000000403027825 */ /* 0x004fc800078e000e */
[----:B------:R-:W-:-:S04]  /*0110*/  IMAD.WIDE R2, R0, 0x10, R2 ;  /* 0x0000001000027825 */ /* 0x000fc800078e0202 */
[----:B---3--:R-:W-:Y:S01]  /*0120*/  FADD.FTZ R7, R7, UR6 ;  /* 0x0000000607077e21 */ /* 0x008fe20008010000 */
[----:B------:R-:W-:Y:S01]  /*0130*/  FADD.FTZ R6, R6, UR6 ;  /* 0x0000000606067e21 */ /* 0x000fe20008010000 */
[----:B------:R-:W-:Y:S01]  /*0140*/  FADD.FTZ R5, R5, UR6 ;  /* 0x0000000605057e21 */ /* 0x000fe20008010000 */
[----:B------:R-:W-:Y:S01]  /*0150*/  FADD.FTZ R4, R4, UR6 ;  /* 0x0000000604047e21 */ /* 0x000fe20008010000 */
[----:B----4-:R-:W-:Y:S01]  /*0160*/  FADD.FTZ R11, R11, UR6 ;  /* 0x000000060b0b7e21 */ /* 0x010fe20008010000 */
[----:B------:R-:W-:Y:S01]  /*0170*/  FADD.FTZ R10, R10, UR6 ;  /* 0x000000060a0a7e21 */ /* 0x000fe20008010000 */
[----:B------:R-:W-:Y:S01]  /*0180*/  FADD.FTZ R9, R9, UR6 ;  /* 0x0000000609097e21 */ /* 0x000fe20008010000 */
[----:B------:R-:W-:Y:S01]  /*0190*/  FADD.FTZ R8, R8, UR6 ;  /* 0x0000000608087e21 */ /* 0x000fe20008010000 */
[----:B------:R-:W-:Y:S08]  /*01a0*/  MUFU.RSQ R7, R7 ;  /* 0x0000000700077308 */ /* 0x000ff00000001400 */
[----:B------:R-:W-:Y:S08]  /*01b0*/  MUFU.RSQ R6, R6 ;  /* 0x0000000600067308 */ /* 0x000ff00000001400 */
        /* <DEDUP_REMOVED lines=9> */
.L_x_4204:
        /* <DEDUP_REMOVED lines=115> */
.L_x_4207:
[----:B------:R-:W-:-:S13]  /*0980*/  ISETP.GE.AND P0, PT, R20, R5, PT ;  /* 0x000000051400720c */ /* 0x000fda0003f06270 */
[----:B------:R-:W-:Y:S05]  /*0990*/  @P0 BRA `(.L_x_4209) ;  /* 0x0000000000300947 */ /* 0x000fea0003800000 */
[----:B01----:R-:W0:Y:S01]  /*09a0*/  LDC.64 R12, c[0x0][0x228] ;  /* 0x00008a00ff0c7b82 */ /* 0x003e220000000a00 */
[----:B------:R-:W-:Y:S01]  /*09b0*/  IMAD.IADD R15, R3, 0x1, R20 ;  /* 0x00000001030f7824 */ /* 0x000fe200078e0214 */
[----:B------:R-:W-:-:S03]  /*09c0*/  IADD3 R20, R20, 0x80, RZ ;  /* 0x0000008014147810 */ /* 0x000fc60007ffe0ff */
[----:B0-----:R-:W-:-:S05]  /*09d0*/  IMAD.WIDE.U32 R12, R15, 0x4, R12 ;  /* 0x000000040f0c7825 */ /* 0x001fca00078e000c */
[----:B------:R1:W-:Y:S02]  /*09e0*/  STG.E desc[UR4][R12.64], R7 ;  /* 0x000000070c007986 */ /* 0x0003e4000c101904 */
.L_x_4208:
[----:B------:R-:W-:-:S13]  /*09f0*/  ISETP.GE.AND P0, PT, R20, R5, PT ;  /* 0x000000051400720c */ /* 0x000fda0003f06270 */
[----:B------:R-:W-:Y:S05]  /*0a00*/  @P0 BRA `(.L_x_4210) ;  /* 0x0000000000340947 */ /* 0x000fea0003800000 */
[----:B-1----:R-:W1:Y:S01]  /*0a10*/  LDC.64 R6, c[0x0][0x228] ;  /* 0x00008a00ff067b82 */ /* 0x002e620000000a00 */
[----:B0-----:R-:W-:Y:S01]  /*0a20*/  IADD3 R13, R3, R20, RZ ;  /* 0x00000014030d7210 */ /* 0x001fe20007ffe0ff */
[----:B------:R-:W-:-:S04]  /*0a30*/  VIADD R20, R20, 0x80 ;  /* 0x0000008014147836 */ /* 0x000fc80000000000 */
[----:B-1----:R-:W-:-:S05]  /*0a40*/  IMAD.WIDE.U32 R6, R13, 0x4, R6 ;  /* 0x000000040d067825 */ /* 0x002fca00078e0006 */
[----:B------:R2:W-:Y:S02]  /*0a50*/  STG.E desc[UR4][R6.64], R8 ;  /* 0x0000000806007986 */ /* 0x0005e4000c101904 */
.L_x_4209:
        /* <DEDUP_REMOVED lines=8> */
.L_x_4210:
[----:B------:R-:W-:Y:S05]  /*0ae0*/  BSYNC B1 ;  /* 0x0000000000017941 */ /* 0x000fea0003800000 */
.L_x_4206:
[----:B------:R-:W-:-:S13]  /*0af0*/  ISETP.GE.AND P0, PT, R20, R5, PT ;  /* 0x000000051400720c */ /* 0x000fda0003f06270 */
[----:B-12---:R-:W1:Y:S01]  /*0b00*/  @!P0 LDC.64 R6, c[0x0][0x228] ;  /* 0x00008a00ff068b82 */ /* 0x006e620000000a00 */
[----:B------:R-:W-:Y:S01]  /*0b10*/  @!P0 IMAD.IADD R9, R3, 0x1, R20 ;  /* 0x0000000103098824 */ /* 0x000fe200078e0214 */
[----:B------:R-:W-:-:S03]  /*0b20*/  @!P0 IADD3 R20, R20, 0x80, RZ ;  /* 0x0000008014148810 */ /* 0x000fc60007ffe0ff */
[----:B-1----:R-:W-:-:S05]  /*0b30*/  @!P0 IMAD.WIDE.U32 R6, R9, 0x4, R6 ;  /* 0x0000000409068825 */ /* 0x002fca00078e0006 */
[----:B----4-:R3:W-:Y:S02]  /*0b40*/  @!P0 STG.E desc[UR4][R6.64], R10 ;  /* 0x0000000a06008986 */ /* 0x0107e4000c101904 */
.L_x_4211:
[----:B------:R-:W-:Y:S05]  /*0b50*/  BSYNC B0 ;  /* 0x0000000000007941 */ /* 0x000fea0003800000 */
.L_x_4205:
        /* <DEDUP_REMOVED lines=8> */
.L_x_4212:
        /* <DEDUP_REMOVED lines=10> */
.L_x_28345:


//--------------------- .text._ZN2at6native29vectorized_elementwise_kernelILi8EZZZNS0_49_GLOBAL__N__b919a28f_16_Normalization_cu_5c38458722batch_norm_calc_invstdERKNS_6TensorES5_dENKUlvE_clEvENKUlvE0_clEvEUlfE_St5arrayIPcLm2EEEEviT0_T1_ --------------------------
	.section	.text._ZN2at6native29vectorized_elementwise_kernelILi8EZZZNS0_49_GLOBAL__N__b919a28f_16_Normalization_cu_5c38458722batch_norm_calc_invstdERKNS_6TensorES5_dENKUlvE_clEvENKUlvE0_clEvEUlfE_St5arrayIPcLm2EEEEviT0_T1_,"ax",@progbits
	.align	128
        .global         _ZN2at6native29vectorized_elementwise_kernelILi8EZZZNS0_49_GLOBAL__N__b919a28f_16_Normalization_cu_5c38458722batch_norm_calc_invstdERKNS_6TensorES5_dENKUlvE_clEvENKUlvE0_clEvEUlfE_St5arrayIPcLm2EEEEviT0_T1_
        .type           _ZN2at6native29vectorized_elementwise_kernelILi8EZZZNS0_49_GLOBAL__N__b919a28f_16_Normalization_cu_5c38458722batch_norm_calc_invstdERKNS_6TensorES5_dENKUlvE_clEvENKUlvE0_clEvEUlfE_St5arrayIPcLm2EEEEviT0_T1_,@function
        .size           _ZN2at6native29vectorized_elementwise_kernelILi8EZZZNS0_49_GLOBAL__N__b919a28f_16_Normalization_cu_5c38458722batch_norm_calc_invstdERKNS_6TensorES5_dENKUlvE_clEvENKUlvE0_clEvEUlfE_St5arrayIPcLm2EEEEviT0_T1_,(.L_x_28346 - _ZN2at6native29vectorized_elementwise_kernelILi8EZZZNS0_49_GLOBAL__N__b919a28f_16_Normalization_cu_5c38458722batch_norm_calc_invstdERKNS_6TensorES5_dENKUlvE_clEvENKUlvE0_clEvEUlfE_St5arrayIPcLm2EEEEviT0_T1_)
        .other          _ZN2at6native29vectorized_elementwise_kernelILi8EZZZNS0_49_GLOBAL__N__b919a28f_16_Normalization_cu_5c38458722batch_norm_calc_invstdERKNS_6TensorES5_dENKUlvE_clEvENKUlvE0_clEvEUlfE_St5arrayIPcLm2EEEEviT0_T1_,@"STO_CUDA_ENTRY STV_DEFAULT"
_ZN2at6native29vectorized_elementwise_kernelILi8EZZZNS0_49_GLOBAL__N__b919a28f_16_Normalization_cu_5c38458722batch_norm_calc_invstdERKNS_6TensorES5_dENKUlvE_clEvENKUlvE0_clEvEUlfE_St5arrayIPcLm2EEEEviT0_T1_:
.text._ZN2at6native29vectorized_elementwise_kernelILi8EZZZNS0_49_GLOBAL__N__b919a28f_16_Normalization_cu_5c38458722batch_norm_calc_invstdERKNS_6TensorES5_dENKUlvE_clEvENKUlvE0_clEvEUlfE_St5arrayIPcLm2EEEEviT0_T1_:
        /* <DEDUP_REMOVED lines=37> */
.L_x_4213:
        /* <DEDUP_REMOVED lines=115> */
.L_x_4216:
[----:B------:R-:W-:-:S13]  /*0980*/  ISETP.GE.AND P0, PT, R20, R5, PT ;  /* 0x000000051400720c */ /* 0x000fda0003f06270 */
[----:B------:R-:W-:Y:S05]  /*0990*/  @P0 BRA `(.L_x_4218) ;  /* 0x0000000000300947 */ /* 0x000fea0003800000 */
[----:B01----:R-:W0:Y:S01]  /*09a0*/  LDC.64 R12, c[0x0][0x228] ;  /* 0x00008a00ff0c7b82 */ /* 0x003e220000000a00 */
[----:B------:R-:W-:Y:S01]  /*09b0*/  IMAD.IADD R15, R3, 0x1, R20 ;  /* 0x00000001030f7824 */ /* 0x000fe200078e0214 */
[----:B------:R-:W-:-:S03]  /*09c0*/  IADD3 R20, R20, 0x80, RZ ;  /* 0x0000008014147810 */ /* 0x000fc60007ffe0ff */
[----:B0-----:R-:W-:-:S05]  /*09d0*/  IMAD.WIDE.U32 R12, R15, 0x4, R12 ;  /* 0x000000040f0c7825 */ /* 0x001fca00078e000c */
[----:B------:R1:W-:Y:S02]  /*09e0*/  STG.E desc[UR4][R12.64], R7 ;  /* 0x000000070c007986 */ /* 0x0003e4000c101904 */
.L_x_4217:
[----:B------:R-:W-:-:S13]  /*09f0*/  ISETP.GE.AND P0, PT, R20, R5, PT ;  /* 0x000000051400720c */ /* 0x000fda0003f06270 */
[----:B------:R-:W-:Y:S05]  /*0a00*/  @P0 BRA `(.L_x_4219) ;  /* 0x0000000000340947 */ /* 0x000fea0003800000 */
[----:B-1----:R-:W1:Y:S01]  /*0a10*/  LDC.64 R6, c[0x0][0x228] ;  /* 0x00008a00ff067b82 */ /* 0x002e620000000a00 */
[----:B0-----:R-:W-:Y:S01]  /*0a20*/  IADD3 R13, R3, R20, RZ ;  /* 0x00000014030d7210 */ /* 0x001fe20007ffe0ff */
[----:B------:R-:W-:-:S04]  /*0a30*/  VIADD R20, R20, 0x80 ;  /* 0x0000008014147836 */ /* 0x000fc80000000000 */
[----:B-1----:R-:W-:-:S05]  /*0a40*/  IMAD.WIDE.U32 R6, R13, 0x4, R6 ;  /* 0x000000040d067825 */ /* 0x002fca00078e0006 */
[----:B------:R2:W-:Y:S02]  /*0a50*/  STG.E desc[UR4][R6.64], R8 ;  /* 0x0000000806007986 */ /* 0x0005e4000c101904 */
.L_x_4218:
        /* <DEDUP_REMOVED lines=8> */
.L_x_4219:
[----:B------:R-:W-:Y:S05]  /*0ae0*/  BSYNC B1 ;  /* 0x0000000000017941 */ /* 0x000fea0003800000 */
.L_x_4215:
[----:B------:R-:W-:-:S13]  /*0af0*/  ISETP.GE.AND P0, PT, R20, R5, PT ;  /* 0x000000051400720c */ /* 0x000fda0003f06270 */
[----:B-12---:R-:W1:Y:S01]  /*0b00*/  @!P0 LDC.64 R6, c[0x0][0x228] ;  /* 0x00008a00ff068b82 */ /* 0x006e620000000a00 */
[----:B------:R-:W-:Y:S01]  /*0b10*/  @!P0 IMAD.IADD R9, R3, 0x1, R20 ;  /* 0x0000000103098824 */ /* 0x000fe200078e0214 */
[----:B------:R-:W-:-:S03]  /*0b20*/  @!P0 IADD3 R20, R20, 0x80, RZ ;  /* 0x0000008014148810 */ /* 0x000fc60007ffe0ff */
[----:B-1----:R-:W-:-:S05]  /*0b30*/  @!P0 IMAD.WIDE.U32 R6, R9, 0x4, R6 ;  /* 0x0000000409068825 */ /* 0x002fca00078e0006 */
[----:B----4-:R3:W-:Y:S02]  /*0b40*/  @!P0 STG.E desc[UR4][R6.64], R10 ;  /* 0x0000000a06008986 */ /* 0x0107e4000c101904 */
.L_x_4220:
[----:B------:R-:W-:Y:S05]  /*0b50*/  BSYNC B0 ;  /* 0x0000000000007941 */ /* 0x000fea0003800000 */
.L_x_4214:
        /* <DEDUP_REMOVED lines=8> */
.L_x_4221:
        /* <DEDUP_REMOVED lines=10> */
.L_x_28346:


//--------------------- .text._ZN2at6native18elementwise_kernelILi128ELi4EZNS0_15gpu_kernel_implIZZZNS0_49_GLOBAL__N__b919a28f_16_Normalization_cu_5c38458722batch_norm_calc_invstdERKNS_6TensorES6_dENKUlvE_clEvENKUlvE_clEvEUldE_EEvRNS_18TensorIteratorBaseERKT_EUliE_EEviT1_ --------------------------
	.section	.text._ZN2at6native18elementwise_kernelILi128ELi4EZNS0_15gpu_kernel_implIZZZNS0_49_GLOBAL__N__b919a28f_16_Normalization_cu_5c38458722batch_norm_calc_invstdERKNS_6TensorES6_dENKUlvE_clEvENKUlvE_clEvEUldE_EEvRNS_18TensorIteratorBaseERKT_EUliE_EEviT1_,"ax",@progbits
	.align	128
        .global         _ZN2at6native18elementwise_kernelILi128ELi4EZNS0_15gpu_kernel_implIZZZNS0_49_GLOBAL__N__b919a28f_16_Normalization_cu_5c38458722batch_norm_calc_invstdERKNS_6TensorES6_dENKUlvE_clEvENKUlvE_clEvEUldE_EEvRNS_18TensorIteratorBaseERKT_EUliE_EEviT1_
        .type           _ZN2at6native18elementwise_kernelILi128ELi4EZNS0_15gpu_kernel_implIZZZNS0_49_GLOBAL__N__b919a28f_16_Normalization_cu_5c38458722batch_norm_calc_invstdERKNS_6TensorES6_dENKUlvE_clEvENKUlvE_clEvEUldE_EEvRNS_18TensorIteratorBaseERKT_EUliE_EEviT1_,@function
        .size           _ZN2at6native18elementwise_kernelILi128ELi4EZNS0_15gpu_kernel_implIZZZNS0_49_GLOBAL__N__b919a28f_16_Normalization_cu_5c38458722batch_norm_calc_invstdERKNS_6TensorES6_dENKUlvE_clEvENKUlvE_clEvEUldE_EEvRNS_18TensorIteratorBaseERKT_EUliE_EEviT1_,(.L_x_28261 - _ZN2at6native18elementwise_kernelILi128ELi4EZNS0_15gpu_kernel_implIZZZNS0_49_GLOBAL__N__b919a28f_16_Normalization_cu_5c38458722batch_norm_calc_invstdERKNS_6TensorES6_dENKUlvE_clEvENKUlvE_clEvEUldE_EEvRNS_18TensorIteratorBaseERKT_EUliE_EEviT1_)
        .other          _ZN2at6native18elementwise_kernelILi128ELi4EZNS0_15gpu_kernel_implIZZZNS0_49_GLOBAL__N__b919a28f_16_Normalization_cu_5c38458722batch_norm_calc_invstdERKNS_6TensorES6_dENKUlvE_clEvENKUlvE_clEvEUldE_EEvRNS_18TensorIteratorBaseERKT_EUliE_EEviT1_,@"STO_CUDA_ENTRY STV_DEFAULT"
_ZN2at6native18elementwise_kernelILi128ELi4EZNS0_15gpu_kernel_implIZZZNS0_49_GLOBAL__N__b919a28f_16_Normalization_cu_5c38458722batch_norm_calc_invstdERKNS_6TensorES6_dENKUlvE_clEvENKUlvE_clEvEUldE_EEvRNS_18TensorIteratorBaseERKT_EUliE_EEviT1_:
.text._ZN2at6native18elementwise_kernelILi128ELi4EZNS0_15gpu_kernel_implIZZZNS0_49_GLOBAL__N__b919a28f_16_Normalization_cu_5c38458722batch_norm_calc_invstdERKNS_6TensorES6_dENKUlvE_clEvENKUlvE_clEvEUldE_EEvRNS_18TensorIteratorBaseERKT_EUliE_EEviT1_:
        /* <DEDUP_REMOVED lines=314> */
.L_x_4224:
        /* <DEDUP_REMOVED lines=19> */
[----:B--2---:R-:W0:Y:S01]  /*14d0*/  I2F.F64.S16 R2, R2 ;  /* 0x0000000200027312 */ /* 0x004e220000101c00 */
[----:B------:R-:W-:Y:S05]  /*14e0*/  BRA `(.L_x_4230) ;  /* 0x0000000c007c7947 */ /* 0x000fea0003800000 */
.L_x_4228:
[----:B------:R-:W2:Y:S02]  /*14f0*/  LDG.E.U8 R2, desc[UR36][R4.64] ;  /* 0x0000002404027981 */ /* 0x000ea4000c1e1100 */
[----:B--2---:R-:W0:Y:S01]  /*1500*/  I2F.F64.U16 R2, R2 ;  /* 0x0000000200027312 */ /* 0x004e220000101800 */
[----:B------:R-:W-:Y:S05]  /*1510*/  BRA `(.L_x_4230) ;  /* 0x0000000c00707947 */ /* 0x000fea0003800000 */
.L_x_4227:
[----:B------:R-:W-:-:S13]  /*1520*/  ISETP.NE.AND P0, PT, R2, 0x2, PT ;  /* 0x000000020200780c */ /* 0x000fda0003f05270 */
[----:B------:R-:W-:Y:S05]  /*1530*/  @!P0 BRA `(.L_x_4231) ;  /* 0x0000000000288947 */ /* 0x000fea0003800000 */
[----:B------:R-:W-:-:S13]  /*1540*/  ISETP.NE.AND P0, PT, R2, 0x3, PT ;  /* 0x000000030200780c */ /* 0x000fda0003f05270 */
[----:B------:R-:W-:Y:S05]  /*1550*/  @!P0 BRA `(.L_x_4232) ;  /* 0x0000000000148947 */ /* 0x000fea0003800000 */
[----:B------:R-:W-:-:S13]  /*1560*/  ISETP.NE.AND P0, PT, R2, 0x4, PT ;  /* 0x000000040200780c */ /* 0x000fda0003f05270 */
[----:B------:R-:W-:Y:S05]  /*1570*/  @P0 BRA `(.L_x_4229) ;  /* 0x0000000800fc0947 */ /* 0x000fea0003800000 */
[----:B------:R-:W2:Y:S02]  /*1580*/  LDG.E.64 R2, desc[UR36][R4.64] ;  /* 0x0000002404027981 */ /* 0x000ea4000c1e1b00 */
[----:B--2---:R-:W0:Y:S01]  /*1590*/  I2F.F64.S64 R2, R2 ;  /* 0x0000000200027312 */ /* 0x004e220000301c00 */
[----:B------:R-:W-:Y:S05]  /*15a0*/  BRA `(.L_x_4230) ;  /* 0x0000000c004c7947 */ /* 0x000fea0003800000 */
.L_x_4232:
[----:B------:R-:W2:Y:S02]  /*15b0*/  LDG.E R2, desc[UR36][R4.64] ;  /* 0x0000002404027981 */ /* 0x000ea4000c1e1900 */
[----:B--2---:R-:W0:Y:S01]  /*15c0*/  I2F.F64 R2, R2 ;  /* 0x0000000200027312 */ /* 0x004e220000201c00 */
[----:B------:R-:W-:Y:S05]  /*15d0*/  BRA `(.L_x_4230) ;  /* 0x0000000c00407947 */ /* 0x000fea0003800000 */
.L_x_4231:
[----:B------:R-:W2:Y:S02]  /*15e0*/  LDG.E.U16 R2, desc[UR36][R4.64] ;  /* 0x0000002404027981 */ /* 0x000ea4000c1e1500 */
[----:B--2---:R-:W0:Y:S01]  /*15f0*/  I2F.F64.S16 R2, R2 ;  /* 0x0000000200027312 */ /* 0x004e220000101c00 */
[----:B------:R-:W-:Y:S05]  /*1600*/  BRA `(.L_x_4230) ;  /* 0x0000000c00347947 */ /* 0x000fea0003800000 */
.L_x_4226:
[----:B------:R-:W-:-:S13]  /*1610*/  ISETP.GT.AND P0, PT, R2, 0x6, PT ;  /* 0x000000060200780c */ /* 0x000fda0003f04270 */
[----:B------:R-:W-:Y:S05]  /*1620*/  @P0 BRA `(.L_x_4233) ;  /* 0x0000000000340947 */ /* 0x000fea0003800000 */
[----:B------:R-:W-:-:S13]  /*1630*/  ISETP.NE.AND P0, PT, R2, 0x5, PT ;  /* 0x000000050200780c */ /* 0x000fda0003f05270 */
[----:B------:R-:W-:Y:S05]  /*1640*/  @!P0 BRA `(.L_x_4234) ;  /* 0x0000000000188947 */ /* 0x000fea0003800000 */
[----:B------:R-:W-:-:S13]  /*1650*/  ISETP.NE.AND P0, PT, R2, 0x6, PT ;  /* 0x000000060200780c */ /* 0x000fda0003f05270 */
[----:B------:R-:W-:Y:S05]  /*1660*/  @P0 BRA `(.L_x_4229) ;  /* 0x0000000800c00947 */ /* 0x000fea0003800000 */
[----:B------:R-:W2:Y:S02]  /*1670*/  LDG.E R2, desc[UR36][R4.64] ;  /* 0x0000002404027981 */ /* 0x000ea4000c1e1900 */
[----:B--2---:R-:W-:-:S06]  /*1680*/  FMUL.FTZ R2, R2, 1 ;  /* 0x3f80000002027820 */ /* 0x004fcc0000410000 */
[----:B------:R-:W0:Y:S01]  /*1690*/  F2F.F64.F32 R2, R2 ;  /* 0x0000000200027310 */ /* 0x000e220000201800 */
[----:B------:R-:W-:Y:S05]  /*16a0*/  BRA `(.L_x_4230) ;  /* 0x0000000c000c7947 */ /* 0x000fea0003800000 */
.L_x_4234:
[----:B------:R-:W2:Y:S02]  /*16b0*/  LDG.E.U16 R0, desc[UR36][R4.64] ;  /* 0x0000002404007981 */ /* 0x000ea4000c1e1500 */
[----:B--2---:R-:W-:-:S05]  /*16c0*/  HADD2.F32 R0, -RZ, R0.H0_H0 ;  /* 0x20000000ff007230 */ /* 0x004fca0000004100 */
[----:B------:R-:W-:-:S04]  /*16d0*/  FMUL.FTZ R0, R0, 1 ;  /* 0x3f80000000007820 */ /* 0x000fc80000410000 */
[----:B------:R0:W1:Y:S01]  /*16e0*/  F2F.F64.F32 R2, R0 ;  /* 0x0000000000027310 */ /* 0x0000620000201800 */
[----:B------:R-:W-:Y:S05]  /*16f0*/  BRA `(.L_x_4230) ;  /* 0x0000000800f87947 */ /* 0x000fea0003800000 */
.L_x_4233:
[----:B------:R-:W-:-:S13]  /*1700*/  ISETP.NE.AND P0, PT, R2, 0x7, PT ;  /* 0x000000070200780c */ /* 0x000fda0003f05270 */
[----:B------:R-:W-:Y:S05]  /*1710*/  @!P0 BRA `(.L_x_4235) ;  /* 0x0000000000348947 */ /* 0x000fea0003800000 */
        /* <DEDUP_REMOVED lines=8> */
.L_x_4236:
[----:B------:R-:W2:Y:S02]  /*17a0*/  LDG.E.U16 R4, desc[UR36][R4.64] ;  /* 0x0000002404047981 */ /* 0x000ea4000c1e1500 */
[----:B--2---:R-:W-:-:S05]  /*17b0*/  HADD2.F32 R0, -RZ, R4.H0_H0 ;  /* 0x20000004ff007230 */ /* 0x004fca0000004100 */
[----:B------:R-:W-:-:S04]  /*17c0*/  FMUL.FTZ R0, R0, 1 ;  /* 0x3f80000000007820 */ /* 0x000fc80000410000 */
[----:B------:R0:W1:Y:S01]  /*17d0*/  F2F.F64.F32 R2, R0 ;  /* 0x0000000000027310 */ /* 0x0000620000201800 */
[----:B------:R-:W-:Y:S05]  /*17e0*/  BRA `(.L_x_4230) ;  /* 0x0000000800bc7947 */ /* 0x000fea0003800000 */
.L_x_4235:
[----:B------:R0:W5:Y:S01]  /*17f0*/  LDG.E.64 R2, desc[UR36][R4.64] ;  /* 0x0000002404027981 */ /* 0x000162000c1e1b00 */
[----:B------:R-:W-:Y:S05]  /*1800*/  BRA `(.L_x_4230) ;  /* 0x0000000800b47947 */ /* 0x000fea0003800000 */
.L_x_4225:
        /* <DEDUP_REMOVED lines=8> */
[----:B------:R-:W2:Y:S01]  /*1890*/  LDG.E.U8 R4, desc[UR36][R4.64] ;  /* 0x0000002404047981 */ /* 0x000ea2000c1e1100 */
[----:B------:R-:W-:Y:S01]  /*18a0*/  IMAD.MOV.U32 R2, RZ, RZ, RZ ;  /* 0x000000ffff027224 */ /* 0x000fe200078e00ff */
[----:B--2---:R-:W-:-:S04]  /*18b0*/  ISETP.NE.AND P0, PT, R4, RZ, PT ;  /* 0x000000ff0400720c */ /* 0x004fc80003f05270 */
[----:B------:R-:W-:Y:S01]  /*18c0*/  FSEL R3, RZ, 1.875, !P0 ;  /* 0x3ff00000ff037808 */ /* 0x000fe20004000000 */
[----:B------:R-:W-:Y:S08]  /*18d0*/  BRA `(.L_x_4230) ;  /* 0x0000000800807947 */ /* 0x000ff00003800000 */
.L_x_4239:
[----:B------:R0:W5:Y:S01]  /*18e0*/  LDG.E.64 R2, desc[UR36][R4.64] ;  /* 0x0000002404027981 */ /* 0x000162000c1e1b00 */
[----:B------:R-:W-:Y:S05]  /*18f0*/  BRA `(.L_x_4230) ;  /* 0x0000000800787947 */ /* 0x000fea0003800000 */
.L_x_4238:
        /* <DEDUP_REMOVED lines=24> */
[----:B------:R-:W-:-:S05]  /*1a80*/  LOP3.LUT R3, R3, 0x80000000, R0, 0xf8, !PT ;  /* 0x8000000003037812 */ /* 0x000fca00078ef800 */
[----:B------:R-:W-:-:S06]  /*1a90*/  FMUL.FTZ R3, R3, 1 ;  /* 0x3f80000003037820 */ /* 0x000fcc0000410000 */
[----:B------:R-:W0:Y:S01]  /*1aa0*/  F2F.F64.F32 R2, R3 ;  /* 0x0000000300027310 */ /* 0x000e220000201800 */
[----:B------:R-:W-:Y:S05]  /*1ab0*/  BRA `(.L_x_4230) ;  /* 0x0000000800087947 */ /* 0x000fea0003800000 */
.L_x_4241:
[----:B------:R-:W2:Y:S02]  /*1ac0*/  LDG.E.U8 R3, desc[UR36][R4.64] ;  /* 0x0000002404037981 */ /* 0x000ea4000c1e1100 */
[----:B--2---:R-:W-:-:S05]  /*1ad0*/  IMAD.SHL.U32 R0, R3, 0x2000000, RZ ;  /* 0x0200000003007824 */ /* 0x004fca00078e00ff */
[----:B------:R-:W-:-:S13]  /*1ae0*/  ISETP.GE.U32.AND P0, PT, R0, 0x8000000, PT ;  /* 0x080000000000780c */ /* 0x000fda0003f06070 */
[C---:B------:R-:W-:Y:S01]  /*1af0*/  @!P0 SHF.L.U32 R0, R3.reuse, 0x8, RZ ;  /* 0x0000000803008819 */ /* 0x040fe200000006ff */
[C---:B------:R-:W-:Y:S02]  /*1b00*/  @P0 IMAD.SHL.U32 R2, R3.reuse, 0x200000, RZ ;  /* 0x0020000003020824 */ /* 0x040fe400078e00ff */
[----:B------:R-:W-:Y:S01]  /*1b10*/  IMAD.SHL.U32 R3, R3, 0x1000000, RZ ;  /* 0x0100000003037824 */ /* 0x000fe200078e00ff */
[----:B------:R-:W-:Y:S02]  /*1b20*/  @!P0 LOP3.LUT R0, R0, 0x7f00, RZ, 0xc0, !PT ;  /* 0x00007f0000008812 */ /* 0x000fe400078ec0ff */
[----:B------:R-:W-:Y:S02]  /*1b30*/  @P0 LOP3.LUT R2, R2, 0x70000000, RZ, 0xfc, !PT ;  /* 0x7000000002020812 */ /* 0x000fe400078efcff */
[----:B------:R-:W-:-:S03]  /*1b40*/  @!P0 LOP3.LUT R0, R0, 0x3f000000, RZ, 0xfc, !PT ;  /* 0x3f00000000008812 */ /* 0x000fc600078efcff */
[----:B------:R-:W-:Y:S02]  /*1b50*/  @P0 FMUL.FTZ R2, R2, 1.9259299443872358531e-34 ;  /* 0x0780000002020820 */ /* 0x000fe40000410000 */
[----:B------:R-:W-:-:S05]  /*1b60*/  @!P0 FADD.FTZ R2, R0, -0.5 ;  /* 0xbf00000000028421 */ /* 0x000fca0000010000 */
[----:B------:R-:W-:-:S05]  /*1b70*/  LOP3.LUT R2, R2, 0x80000000, R3, 0xf8, !PT ;  /* 0x8000000002027812 */ /* 0x000fca00078ef803 */
[----:B------:R-:W-:-:S06]  /*1b80*/  FMUL.FTZ R2, R2, 1 ;  /* 0x3f80000002027820 */ /* 0x000fcc0000410000 */
[----:B------:R-:W0:Y:S01]  /*1b90*/  F2F.F64.F32 R2, R2 ;  /* 0x0000000200027310 */ /* 0x000e220000201800 */
[----:B------:R-:W-:Y:S05]  /*1ba0*/  BRA `(.L_x_4230) ;  /* 0x0000000400cc7947 */ /* 0x000fea0003800000 */
.L_x_4240:
[----:B------:R-:W2:Y:S02]  /*1bb0*/  LDG.E.U16 R0, desc[UR36][R4.64] ;  /* 0x0000002404007981 */ /* 0x000ea4000c1e1500 */
[----:B--2---:R-:W-:-:S04]  /*1bc0*/  IMAD.U32 R0, R0, 0x10000, RZ ;  /* 0x0001000000007824 */ /* 0x004fc800078e00ff */
[----:B------:R-:W-:-:S04]  /*1bd0*/  FMUL.FTZ R0, R0, 1 ;  /* 0x3f80000000007820 */ /* 0x000fc80000410000 */
[----:B------:R0:W1:Y:S01]  /*1be0*/  F2F.F64.F32 R2, R0 ;  /* 0x0000000000027310 */ /* 0x0000620000201800 */
[----:B------:R-:W-:Y:S05]  /*1bf0*/  BRA `(.L_x_4230) ;  /* 0x0000000400b87947 */ /* 0x000fea0003800000 */
.L_x_4237:
        /* <DEDUP_REMOVED lines=9> */
[----:B--2---:R-:W0:Y:S01]  /*1c90*/  I2F.F64.U16 R2, R2 ;  /* 0x0000000200027312 */ /* 0x004e220000101800 */
[----:B------:R-:W-:Y:S05]  /*1ca0*/  BRA `(.L_x_4230) ;  /* 0x00000004008c7947 */ /* 0x000fea0003800000 */
.L_x_4244:
        /* <DEDUP_REMOVED lines=21> */
.L_x_4248:
[----:B------:R-:W-:Y:S05]  /*1e00*/  BSYNC B1 ;  /* 0x0000000000017941 */ /* 0x000fea0003800000 */
.L_x_4247:
[----:B------:R-:W-:Y:S01]  /*1e10*/  LEA R3, R0, 0x3b800000, 0x17 ;  /* 0x3b80000000037811 */ /* 0x000fe200078eb8ff */
[----:B------:R-:W-:-:S05]  /*1e20*/  IMAD.SHL.U32 R0, R2, 0x100000, RZ ;  /* 0x0010000002007824 */ /* 0x000fca00078e00ff */
[----:B------:R-:W-:-:S07]  /*1e30*/  LOP3.LUT R0, R3, R0, R4, 0xfe, !PT ;  /* 0x0000000003007212 */ /* 0x000fce00078efe04 */
.L_x_4246:
[----:B------:R-:W-:Y:S05]  /*1e40*/  BSYNC B0 ;  /* 0x0000000000007941 */ /* 0x000fea0003800000 */
.L_x_4245:
[----:B------:R-:W-:-:S04]  /*1e50*/  FMUL.FTZ R0, R0, 1 ;  /* 0x3f80000000007820 */ /* 0x000fc80000410000 */
[----:B------:R1:W2:Y:S01]  /*1e60*/  F2F.F64.F32 R2, R0 ;  /* 0x0000000000027310 */ /* 0x0002a20000201800 */
[----:B------:R-:W-:Y:S05]  /*1e70*/  BRA `(.L_x_4230) ;  /* 0x0000000400187947 */ /* 0x000fea0003800000 */
.L_x_4243:
        /* <DEDUP_REMOVED lines=21> */
.L_x_4252:
[----:B------:R-:W-:Y:S05]  /*1fd0*/  BSYNC B1 ;  /* 0x0000000000017941 */ /* 0x000fea0003800000 */
.L_x_4251:
[----:B------:R-:W-:Y:S01]  /*1fe0*/  LEA R3, R0, 0x37800000, 0x17 ;  /* 0x3780000000037811 */ /* 0x000fe200078eb8ff */
[----:B------:R-:W-:-:S05]  /*1ff0*/  IMAD.SHL.U32 R0, R2, 0x200000, RZ ;  /* 0x0020000002007824 */ /* 0x000fca00078e00ff */
[----:B------:R-:W-:-:S07]  /*2000*/  LOP3.LUT R0, R3, R0, R4, 0xfe, !PT ;  /* 0x0000000003007212 */ /* 0x000fce00078efe04 */
.L_x_4250:
[----:B------:R-:W-:Y:S05]  /*2010*/  BSYNC B0 ;  /* 0x0000000000007941 */ /* 0x000fea0003800000 */
.L_x_4249:
[----:B------:R-:W-:-:S04]  /*2020*/  FMUL.FTZ R0, R0, 1 ;  /* 0x3f80000000007820 */ /* 0x000fc80000410000 */
[----:B------:R3:W4:Y:S01]  /*2030*/  F2F.F64.F32 R2, R0 ;  /* 0x0000000000027310 */ /* 0x0007220000201800 */
[----:B------:R-:W-:Y:S05]  /*2040*/  BRA `(.L_x_4230) ;  /* 0x0000000000a47947 */ /* 0x000fea0003800000 */
.L_x_4242:
        /* <DEDUP_REMOVED lines=8> */
[----:B------:R-:W-:Y:S01]  /*20d0*/  HFMA2.MMA R0, -RZ, RZ, 3.814697265625e-06, 0 ;  /* 0x00400000ff007435 */ /* 0x000fe200000001ff */
[----:B--2---:R-:W-:-:S13]  /*20e0*/  ISETP.NE.AND P0, PT, R4, RZ, PT ;  /* 0x000000ff0400720c */ /* 0x004fda0003f05270 */
[----:B------:R-:W-:Y:S05]  /*20f0*/  @!P0 BRA `(.L_x_4256) ;  /* 0x00000000000c8947 */ /* 0x000fea0003800000 */
[----:B------:R-:W-:-:S13]  /*2100*/  ISETP.NE.AND P0, PT, R4, 0xff, PT ;  /* 0x000000ff0400780c */ /* 0x000fda0003f05270 */
[----:B------:R-:W-:Y:S02]  /*2110*/  @!P0 IMAD.MOV.U32 R0, RZ, RZ, 0x7f800001 ;  /* 0x7f800001ff008424 */ /* 0x000fe400078e00ff */
[----:B------:R-:W-:-:S07]  /*2120*/  @P0 IMAD.SHL.U32 R0, R4, 0x800000, RZ ;  /* 0x0080000004000824 */ /* 0x000fce00078e00ff */
.L_x_4256:
[----:B------:R-:W-:Y:S05]  /*2130*/  BSYNC B0 ;  /* 0x0000000000007941 */ /* 0x000fea0003800000 */
.L_x_4255:
[----:B------:R-:W-:-:S04]  /*2140*/  FMUL.FTZ R0, R0, 1 ;  /* 0x3f80000000007820 */ /* 0x000fc80000410000 */
[----:B------:R0:W1:Y:S01]  /*2150*/  F2F.F64.F32 R2, R0 ;  /* 0x0000000000027310 */ /* 0x0000620000201800 */
[----:B------:R-:W-:Y:S05]  /*2160*/  BRA `(.L_x_4230) ;  /* 0x00000000005c7947 */ /* 0x000fea0003800000 */
.L_x_4229:
        /* <DEDUP_REMOVED lines=16> */
.L_x_4257:
[----:B------:R-:W-:Y:S01]  /*2270*/  CS2R R2, SRZ ;  /* 0x0000000000027805 */ /* 0x000fe2000001ff00 */
[----:B------:R-:W-:Y:S06]  /*2280*/  BRA `(.L_x_4230) ;  /* 0x0000000000147947 */ /* 0x000fec0003800000 */
.L_x_4254:
[----:B------:R-:W2:Y:S02]  /*2290*/  LDG.E.64 R2, desc[UR36][R4.64] ;  /* 0x0000002404027981 */ /* 0x000ea4000c1e1b00 */
[----:B--2---:R-:W0:Y:S01]  /*22a0*/  I2F.F64.U64 R2, R2 ;  /* 0x0000000200027312 */ /* 0x004e220000301800 */
[----:B------:R-:W-:Y:S05]  /*22b0*/  BRA `(.L_x_4230) ;  /* 0x0000000000087947 */ /* 0x000fea0003800000 */
.L_x_4253:
[----:B------:R-:W2:Y:S02]  /*22c0*/  LDG.E R2, desc[UR36][R4.64] ;  /* 0x0000002404027981 */ /* 0x000ea4000c1e1900 */
[----:B--2---:R-:W0:Y:S02]  /*22d0*/  I2F.F64.U32 R2, R2 ;  /* 0x0000000200027312 */ /* 0x004e240000201800 */
.L_x_4230:
[----:B------:R-:W-:Y:S01]  /*22e0*/  ULDC.64 UR4, c[0x0][0x420] ;  /* 0x0001080000047ab9 */ /* 0x000fe20000000a00 */
[----:B0-----:R-:W-:Y:S01]  /*22f0*/  IMAD.MOV.U32 R4, RZ, RZ, RZ ;  /* 0x000000ffff047224 */ /* 0x001fe200078e00ff */
[----:B-12-45:R-:W-:Y:S01]  /*2300*/  DADD R8, R2, UR4 ;  /* 0x0000000402087e29 */ /* 0x036fe20008000000 */
[----:B------:R-:W-:Y:S01]  /*2310*/  MOV R6, 0x0 ;  /* 0x0000000000067802 */ /* 0x000fe20000000f00 */
[----:B------:R-:W-:Y:S01]  /*2320*/  IMAD.MOV.U32 R7, RZ, RZ, 0x3fd80000 ;  /* 0x3fd80000ff077424 */ /* 0x000fe200078e00ff */
[----:B------:R-:W-:Y:S03]  /*2330*/  BSSY B0, `(.L_x_4258) ;  /* 0x000000c000007945 */ /* 0x000fe60003800000 */
[----:B------:R-:W0:Y:S04]  /*2340*/  MUFU.RSQ64H R5, R9 ;  /* 0x0000000900057308 */ /* 0x000e280000001c00 */
[----:B---3--:R-:W-:-:S05]  /*2350*/  VIADD R0, R9, 0xfff00000 ;  /* 0xfff0000009007836 */ /* 0x008fca0000000000 */
        /* <DEDUP_REMOVED lines=8> */
[----:B------:R-:W-:Y:S05]  /*23e0*/  CALL.REL.NOINC `($__internal_50_$__cuda_sm20_drsqrt_f64_slowpath_v2) ;  /* 0x000000ac00dc7944 */ /* 0x000fea0003c00000 */
.L_x_4259:
[----:B------:R-:W-:Y:S05]  /*23f0*/  BSYNC B0 ;  /* 0x0000000000007941 */ /* 0x000fea0003800000 */
.L_x_4258:
[----:B------:R-:W0:Y:S02]  /*2400*/  LDC.U8 R2, c[0x0][0x430] ;  /* 0x00010c00ff027b82 */ /* 0x000e240000000000 */
        /* <DEDUP_REMOVED lines=11> */
[----:B------:R-:W0:Y:S02]  /*24c0*/  F2I.F64.TRUNC R5, R4 ;  /* 0x0000000400057311 */ /* 0x000e24000030d100 */
[----:B0-----:R0:W-:Y:S01]  /*24d0*/  STG.E.U8 desc[UR36][R16.64], R5 ;  /* 0x0000000510007986 */ /* 0x0011e2000c101124 */
[----:B------:R-:W-:Y:S05]  /*24e0*/  BRA `(.L_x_4265) ;  /* 0x0000001000087947 */ /* 0x000fea0003800000 */
.L_x_4263:
[----:B------:R-:W0:Y:S02]  /*24f0*/  F2I.S64.F64.TRUNC R4, R4 ;  /* 0x0000000400047311 */ /* 0x000e24000030d900 */
[----:B0-----:R-:W-:-:S05]  /*2500*/  IMAD.MOV.U32 R3, RZ, RZ, R4 ;  /* 0x000000ffff037224 */ /* 0x001fca00078e0004 */
[----:B------:R0:W-:Y:S01]  /*2510*/  STG.E.U8 desc[UR36][R16.64], R3 ;  /* 0x0000000310007986 */ /* 0x0001e2000c101124 */
[----:B------:R-:W-:Y:S05]  /*2520*/  BRA `(.L_x_4265) ;  /* 0x0000000c00f87947 */ /* 0x000fea0003800000 */
.L_x_4262:
[----:B------:R-:W-:-:S13]  /*2530*/  ISETP.NE.AND P0, PT, R0, 0x2, PT ;  /* 0x000000020000780c */ /* 0x000fda0003f05270 */
[----:B------:R-:W-:Y:S05]  /*2540*/  @!P0 BRA `(.L_x_4266) ;  /* 0x0000000000288947 */ /* 0x000fea0003800000 */
[----:B------:R-:W-:-:S13]  /*2550*/  ISETP.NE.AND P0, PT, R0, 0x3, PT ;  /* 0x000000030000780c */ /* 0x000fda0003f05270 */
[----:B------:R-:W-:Y:S05]  /*2560*/  @!P0 BRA `(.L_x_4267) ;  /* 0x0000000000148947 */ /* 0x000fea0003800000 */
[----:B------:R-:W-:-:S13]  /*2570*/  ISETP.NE.AND P0, PT, R0, 0x4, PT ;  /* 0x000000040000780c */ /* 0x000fda0003f05270 */
[----:B------:R-:W-:Y:S05]  /*2580*/  @P0 BRA `(.L_x_4264) ;  /* 0x0000000c00880947 */ /* 0x000fea0003800000 */
[----:B------:R-:W0:Y:S02]  /*2590*/  F2I.S64.F64.TRUNC R4, R4 ;  /* 0x0000000400047311 */ /* 0x000e24000030d900 */
[----:B0-----:R0:W-:Y:S01]  /*25a0*/  STG.E.64 desc[UR36][R16.64], R4 ;  /* 0x0000000410007986 */ /* 0x0011e2000c101b24 */
[----:B------:R-:W-:Y:S05]  /*25b0*/  BRA `(.L_x_4265) ;  /* 0x0000000c00d47947 */ /* 0x000fea0003800000 */
.L_x_4267:
[----:B------:R-:W0:Y:S02]  /*25c0*/  F2I.F64.TRUNC R5, R4 ;  /* 0x0000000400057311 */ /* 0x000e24000030d100 */
[----:B0-----:R0:W-:Y:S01]  /*25d0*/  STG.E desc[UR36][R16.64], R5 ;  /* 0x0000000510007986 */ /* 0x0011e2000c101924 */
[----:B------:R-:W-:Y:S05]  /*25e0*/  BRA `(.L_x_4265) ;  /* 0x0000000c00c87947 */ /* 0x000fea0003800000 */
.L_x_4266:
[----:B------:R-:W0:Y:S02]  /*25f0*/  F2I.F64.TRUNC R5, R4 ;  /* 0x0000000400057311 */ /* 0x000e24000030d100 */
[----:B0-----:R0:W-:Y:S01]  /*2600*/  STG.E.U16 desc[UR36][R16.64], R5 ;  /* 0x0000000510007986 */ /* 0x0011e2000c101524 */
[----:B------:R-:W-:Y:S05]  /*2610*/  BRA `(.L_x_4265) ;  /* 0x0000000c00bc7947 */ /* 0x000fea0003800000 */
.L_x_4261:
[----:B------:R-:W-:-:S13]  /*2620*/  ISETP.GT.AND P0, PT, R0, 0x6, PT ;  /* 0x000000060000780c */ /* 0x000fda0003f04270 */
[----:B------:R-:W-:Y:S05]  /*2630*/  @P0 BRA `(.L_x_4268) ;  /* 0x00000000004c0947 */ /* 0x000fea0003800000 */
[----:B------:R-:W-:-:S13]  /*2640*/  ISETP.NE.AND P0, PT, R0, 0x5, PT ;  /* 0x000000050000780c */ /* 0x000fda0003f05270 */
[----:B------:R-:W-:Y:S05]  /*2650*/  @!P0 BRA `(.L_x_4269) ;  /* 0x0000000000248947 */ /* 0x000fea0003800000 */
[----:B------:R-:W-:-:S13]  /*2660*/  ISETP.NE.AND P0, PT, R0, 0x6, PT ;  /* 0x000000060000780c */ /* 0x000fda0003f05270 */
[----:B------:R-:W-:Y:S05]  /*2670*/  @P0 BRA `(.L_x_4264) ;  /* 0x0000000c004c0947 */ /* 0x000fea0003800000 */
[----:B------:R-:W-:Y:S01]  /*2680*/  UMOV UR4, 0xf0000000 ;  /* 0xf000000000047882 */ /* 0x000fe20000000000 */
[----:B------:R-:W-:Y:S01]  /*2690*/  UMOV UR5, 0x380fffff ;  /* 0x380fffff00057882 */ /* 0x000fe20000000000 */
[----:B------:R-:W0:Y:S01]  /*26a0*/  F2F.F32.F64 R3, R4 ;  /* 0x0000000400037310 */ /* 0x000e220000301000 */
[----:B------:R-:W-:-:S14]  /*26b0*/  DSETP.GEU.AND P0, PT, |R4|, UR4, PT ;  /* 0x0000000404007e2a */ /* 0x000fdc000bf0e200 */
[----:B0-----:R-:W-:-:S05]  /*26c0*/  @!P0 FMUL R3, R3, 1.175494350822287508e-38 ;  /* 0x0080000003038820 */ /* 0x001fca0000400000 */
[----:B------:R1:W-:Y:S01]  /*26d0*/  STG.E desc[UR36][R16.64], R3 ;  /* 0x0000000310007986 */ /* 0x0003e2000c101924 */
[----:B------:R-:W-:Y:S05]  /*26e0*/  BRA `(.L_x_4265) ;  /* 0x0000000c00887947 */ /* 0x000fea0003800000 */
.L_x_4269:
[----:B------:R-:W-:Y:S01]  /*26f0*/  UMOV UR4, 0xf0000000 ;  /* 0xf000000000047882 */ /* 0x000fe20000000000 */
[----:B------:R-:W-:Y:S01]  /*2700*/  UMOV UR5, 0x380fffff ;  /* 0x380fffff00057882 */ /* 0x000fe20000000000 */
[----:B------:R-:W0:Y:S01]  /*2710*/  F2F.F32.F64 R0, R4 ;  /* 0x0000000400007310 */ /* 0x000e220000301000 */
[----:B------:R-:W-:-:S14]  /*2720*/  DSETP.GEU.AND P0, PT, |R4|, UR4, PT ;  /* 0x0000000404007e2a */ /* 0x000fdc000bf0e200 */
[----:B0-----:R-:W-:-:S05]  /*2730*/  @!P0 FMUL R0, R0, 1.175494350822287508e-38 ;  /* 0x0080000000008820 */ /* 0x001fca0000400000 */
[----:B------:R-:W-:-:S05]  /*2740*/  F2FP.F16.F32.PACK_AB R0, RZ, R0 ;  /* 0x00000000ff00723e */ /* 0x000fca00000000ff */
[----:B------:R0:W-:Y:S01]  /*2750*/  STG.E.U16 desc[UR36][R16.64], R0 ;  /* 0x0000000010007986 */ /* 0x0001e2000c101524 */
[----:B------:R-:W-:Y:S05]  /*2760*/  BRA `(.L_x_4265) ;  /* 0x0000000c00687947 */ /* 0x000fea0003800000 */
.L_x_4268:
[----:B------:R-:W-:-:S13]  /*2770*/  ISETP.NE.AND P0, PT, R0, 0x7, PT ;  /* 0x000000070000780c */ /* 0x000fda0003f05270 */
[----:B------:R-:W-:Y:S05]  /*2780*/  @!P0 BRA `(.L_x_4270) ;  /* 0x0000000000548947 */ /* 0x000fea0003800000 */
[----:B------:R-:W-:-:S13]  /*2790*/  ISETP.NE.AND P0, PT, R0, 0x8, PT ;  /* 0x000000080000780c */ /* 0x000fda0003f05270 */
[----:B------:R-:W-:Y:S05]  /*27a0*/  @!P0 BRA `(.L_x_4271) ;  /* 0x0000000000288947 */ /* 0x000fea0003800000 */
[----:B------:R-:W-:-:S13]  /*27b0*/  ISETP.NE.AND P0, PT, R0, 0x9, PT ;  /* 0x000000090000780c */ /* 0x000fda0003f05270 */
[----:B------:R-:W-:Y:S05]  /*27c0*/  @P0 BRA `(.L_x_4264) ;  /* 0x0000000800f80947 */ /* 0x000fea0003800000 */
[----:B------:R-:W-:Y:S01]  /*27d0*/  UMOV UR4, 0xf0000000 ;  /* 0xf000000000047882 */ /* 0x000fe20000000000 */
[----:B------:R-:W-:Y:S01]  /*27e0*/  UMOV UR5, 0x380fffff ;  /* 0x380fffff00057882 */ /* 0x000fe20000000000 */
[----:B------:R-:W0:Y:S01]  /*27f0*/  F2F.F32.F64 R2, R4 ;  /* 0x0000000400027310 */ /* 0x000e220000301000 */
[----:B------:R-:W-:Y:S01]  /*2800*/  DSETP.GEU.AND P0, PT, |R4|, UR4, PT ;  /* 0x0000000404007e2a */ /* 0x000fe2000bf0e200 */
[----:B------:R-:W-:-:S13]  /*2810*/  IMAD.MOV.U32 R3, RZ, RZ, RZ ;  /* 0x000000ffff037224 */ /* 0x000fda00078e00ff */
[----:B0-----:R-:W-:-:S05]  /*2820*/  @!P0 FMUL R2, R2, 1.175494350822287508e-38 ;  /* 0x0080000002028820 */ /* 0x001fca0000400000 */
[----:B------:R3:W-:Y:S01]  /*2830*/  STG.E.64 desc[UR36][R16.64], R2 ;  /* 0x0000000210007986 */ /* 0x0007e2000c101b24 */
[----:B------:R-:W-:Y:S05]  /*2840*/  BRA `(.L_x_4265) ;  /* 0x0000000c00307947 */ /* 0x000fea0003800000 */
.L_x_4271:
[----:B------:R-:W-:Y:S01]  /*2850*/  UMOV UR4, 0xf0000000 ;  /* 0xf000000000047882 */ /* 0x000fe20000000000 */
[----:B------:R-:W-:Y:S01]  /*2860*/  UMOV UR5, 0x380fffff ;  /* 0x380fffff00057882 */ /* 0x000fe20000000000 */
[----:B------:R-:W0:Y:S01]  /*2870*/  F2F.F32.F64 R0, R4 ;  /* 0x0000000400007310 */ /* 0x000e220000301000 */
[----:B------:R-:W-:-:S14]  /*2880*/  DSETP.GEU.AND P0, PT, |R4|, UR4, PT ;  /* 0x0000000404007e2a */ /* 0x000fdc000bf0e200 */
[----:B0-----:R-:W-:-:S05]  /*2890*/  @!P0 FMUL R0, R0, 1.175494350822287508e-38 ;  /* 0x0080000000008820 */ /* 0x001fca0000400000 */
[----:B------:R-:W-:-:S04]  /*28a0*/  F2FP.F16.F32.PACK_AB R3, RZ, R0 ;  /* 0x00000000ff03723e */ /* 0x000fc800000000ff */
[----:B------:R-:W-:-:S05]  /*28b0*/  PRMT R3, R3, 0x5410, RZ ;  /* 0x0000541003037816 */ /* 0x000fca00000000ff */
[----:B------:R2:W-:Y:S01]  /*28c0*/  STG.E desc[UR36][R16.64], R3 ;  /* 0x0000000310007986 */ /* 0x0005e2000c101924 */
[----:B------:R-:W-:Y:S05]  /*28d0*/  BRA `(.L_x_4265) ;  /* 0x0000000c000c7947 */ /* 0x000fea0003800000 */
.L_x_4270:
[----:B------:R4:W-:Y:S01]  /*28e0*/  STG.E.64 desc[UR36][R16.64], R4 ;  /* 0x0000000410007986 */ /* 0x0009e2000c101b24 */
[----:B------:R-:W-:Y:S05]  /*28f0*/  BRA `(.L_x_4265) ;  /* 0x0000000c00047947 */ /* 0x000fea0003800000 */
.L_x_4260:
        /* <DEDUP_REMOVED lines=8> */
[----:B------:R-:W-:-:S06]  /*2980*/  DSETP.NEU.AND P0, PT, R4, RZ, PT ;  /* 0x000000ff0400722a */ /* 0x000fcc0003f0d000 */
[----:B------:R-:W-:-:S05]  /*2990*/  SEL R3, RZ, 0x1, !P0 ;  /* 0x00000001ff037807 */ /* 0x000fca0004000000 */
[----:B------:R0:W-:Y:S01]  /*29a0*/  STG.E.U8 desc[UR36][R16.64], R3 ;  /* 0x0000000310007986 */ /* 0x0001e2000c101124 */
[----:B------:R-:W-:Y:S05]  /*29b0*/  BRA `(.L_x_4265) ;  /* 0x0000000800d47947 */ /* 0x000fea0003800000 */
.L_x_4274:
[----:B------:R-:W-:-:S05]  /*29c0*/  CS2R R6, SRZ ;  /* 0x0000000000067805 */ /* 0x000fca000001ff00 */
[----:B------:R0:W-:Y:S01]  /*29d0*/  STG.E.128 desc[UR36][R16.64], R4 ;  /* 0x0000000410007986 */ /* 0x0001e2000c101d24 */
[----:B------:R-:W-:Y:S05]  /*29e0*/  BRA `(.L_x_4265) ;  /* 0x0000000800c87947 */ /* 0x000fea0003800000 */
.L_x_4273:
        /* <DEDUP_REMOVED lines=10> */
[----:B------:R-:W-:-:S13]  /*2a90*/  BSSY B0, `(.L_x_4277) ;  /* 0x000000f000007945 */ /* 0x000fda0003800000 */
[----:B0-----:R-:W-:-:S05]  /*2aa0*/  @!P0 FMUL R7, R7, 1.175494350822287508e-38 ;  /* 0x0080000007078820 */ /* 0x001fca0000400000 */
[C---:B------:R-:W-:Y:S02]  /*2ab0*/  LOP3.LUT R2, R7.reuse, 0x7fffffff, RZ, 0xc0, !PT ;  /* 0x7fffffff07027812 */ /* 0x040fe400078ec0ff */
        /* <DEDUP_REMOVED lines=12> */
.L_x_4278:
[----:B------:R-:W-:Y:S05]  /*2b80*/  BSYNC B0 ;  /* 0x0000000000007941 */ /* 0x000fea0003800000 */
.L_x_4277:
[----:B------:R-:W-:-:S05]  /*2b90*/  LOP3.LUT R3, R0, R3, RZ, 0xfc, !PT ;  /* 0x0000000300037212 */ /* 0x000fca00078efcff */
[----:B------:R0:W-:Y:S01]  /*2ba0*/  STG.E.U8 desc[UR36][R16.64], R3 ;  /* 0x0000000310007986 */ /* 0x0001e2000c101124 */
[----:B------:R-:W-:Y:S05]  /*2bb0*/  BRA `(.L_x_4265) ;  /* 0x0000000800547947 */ /* 0x000fea0003800000 */
.L_x_4276:
[----:B------:R-:W-:Y:S01]  /*2bc0*/  UMOV UR4, 0xf0000000 ;  /* 0xf000000000047882 */ /* 0x000fe20000000000 */
[----:B------:R-:W-:Y:S01]  /*2bd0*/  UMOV UR5, 0x380fffff ;  /* 0x380fffff00057882 */ /* 0x000fe20000000000 */
[----:B------:R-:W0:Y:S01]  /*2be0*/  F2F.F32.F64 R3, R4 ;  /* 0x0000000400037310 */ /* 0x000e220000301000 */
[----:B------:R-:W-:Y:S01]  /*2bf0*/  DSETP.GEU.AND P0, PT, |R4|, UR4, PT ;  /* 0x0000000404007e2a */ /* 0x000fe2000bf0e200 */
[----:B------:R-:W-:-:S13]  /*2c00*/  BSSY B0, `(.L_x_4279) ;  /* 0x0000010000007945 */ /* 0x000fda0003800000 */
[----:B0-----:R-:W-:-:S05]  /*2c10*/  @!P0 FMUL R3, R3, 1.175494350822287508e-38 ;  /* 0x0080000003038820 */ /* 0x001fca0000400000 */
[----:B------:R-:W-:-:S04]  /*2c20*/  LOP3.LUT R2, R3, 0x7fffffff, RZ, 0xc0, !PT ;  /* 0x7fffffff03027812 */ /* 0x000fc800078ec0ff */
        /* <DEDUP_REMOVED lines=10> */
.L_x_4280:
[----:B------:R-:W-:Y:S01]  /*2cd0*/  IMAD.MOV.U32 R0, RZ, RZ, 0x7f ;  /* 0x0000007fff007424 */ /* 0x000fe200078e00ff */
[----:B------:R-:W-:-:S04]  /*2ce0*/  ISETP.GT.U32.AND P0, PT, R2, 0x7f800000, PT ;  /* 0x7f8000000200780c */ /* 0x000fc80003f04070 */
[----:B------:R-:W-:-:S09]  /*2cf0*/  SEL R0, R0, 0x7c, P0 ;  /* 0x0000007c00007807 */ /* 0x000fd20000000000 */
.L_x_4281:
[----:B------:R-:W-:Y:S05]  /*2d00*/  BSYNC B0 ;  /* 0x0000000000007941 */ /* 0x000fea0003800000 */
.L_x_4279:
[----:B------:R-:W-:-:S04]  /*2d10*/  LOP3.LUT R2, R3, 0x80000000, RZ, 0xc0, !PT ;  /* 0x8000000003027812 */ /* 0x000fc800078ec0ff */
[----:B------:R-:W-:-:S04]  /*2d20*/  SHF.R.U32.HI R3, RZ, 0x18, R2 ;  /* 0x00000018ff037819 */ /* 0x000fc80000011602 */
[----:B------:R-:W-:-:S05]  /*2d30*/  LOP3.LUT R3, R0, R3, RZ, 0xfc, !PT ;  /* 0x0000000300037212 */ /* 0x000fca00078efcff */
[----:B------:R0:W-:Y:S01]  /*2d40*/  STG.E.U8 desc[UR36][R16.64], R3 ;  /* 0x0000000310007986 */ /* 0x0001e2000c101124 */
[----:B------:R-:W-:Y:S05]  /*2d50*/  BRA `(.L_x_4265) ;  /* 0x0000000400ec7947 */ /* 0x000fea0003800000 */
.L_x_4275:
[----:B------:R-:W-:Y:S01]  /*2d60*/  UMOV UR4, 0xf0000000 ;  /* 0xf000000000047882 */ /* 0x000fe20000000000 */
[----:B------:R-:W-:Y:S01]  /*2d70*/  UMOV UR5, 0x380fffff ;  /* 0x380fffff00057882 */ /* 0x000fe20000000000 */
[----:B------:R-:W0:Y:S01]  /*2d80*/  F2F.F32.F64 R0, R4 ;  /* 0x0000000400007310 */ /* 0x000e220000301000 */
[----:B------:R-:W-:-:S14]  /*2d90*/  DSETP.GEU.AND P0, PT, |R4|, UR4, PT ;  /* 0x0000000404007e2a */ /* 0x000fdc000bf0e200 */
[----:B0-----:R-:W-:-:S05]  /*2da0*/  @!P0 FMUL R0, R0, 1.175494350822287508e-38 ;  /* 0x0080000000008820 */ /* 0x001fca0000400000 */
[----:B------:R-:W-:-:S05]  /*2db0*/  F2FP.BF16.F32.PACK_AB R0, RZ, R0 ;  /* 0x00000000ff00723e */ /* 0x000fca00000010ff */
[----:B------:R0:W-:Y:S01]  /*2dc0*/  STG.E.U16 desc[UR36][R16.64], R0 ;  /* 0x0000000010007986 */ /* 0x0001e2000c101524 */
[----:B------:R-:W-:Y:S05]  /*2dd0*/  BRA `(.L_x_4265) ;  /* 0x0000000400cc7947 */ /* 0x000fea0003800000 */
.L_x_4272:
        /* <DEDUP_REMOVED lines=8> */
[----:B------:R-:W0:Y:S02]  /*2e60*/  F2I.U32.F64.TRUNC R5, R4 ;  /* 0x0000000400057311 */ /* 0x000e24000030d000 */
[----:B0-----:R0:W-:Y:S01]  /*2e70*/  STG.E.U16 desc[UR36][R16.64], R5 ;  /* 0x0000000510007986 */ /* 0x0011e2000c101524 */
[----:B------:R-:W-:Y:S05]  /*2e80*/  BRA `(.L_x_4265) ;  /* 0x0000000400a07947 */ /* 0x000fea0003800000 */
.L_x_4284:
[----:B------:R-:W-:Y:S01]  /*2e90*/  UMOV UR4, 0xf0000000 ;  /* 0xf000000000047882 */ /* 0x000fe20000000000 */
[----:B------:R-:W-:Y:S01]  /*2ea0*/  UMOV UR5, 0x380fffff ;  /* 0x380fffff00057882 */ /* 0x000fe20000000000 */
[----:B------:R-:W0:Y:S01]  /*2eb0*/  F2F.F32.F64 R3, R4 ;  /* 0x0000000400037310 */ /* 0x000e220000301000 */
[----:B------:R-:W-:Y:S01]  /*2ec0*/  DSETP.GEU.AND P0, PT, |R4|, UR4, PT ;  /* 0x0000000404007e2a */ /* 0x000fe2000bf0e200 */
[----:B------:R-:W-:Y:S01]  /*2ed0*/  BSSY B0, `(.L_x_4285) ;  /* 0x0000015000007945 */ /* 0x000fe20003800000 */
[----:B------:R-:W-:-:S12]  /*2ee0*/  IMAD.MOV.U32 R8, RZ, RZ, 0x80 ;  /* 0x00000080ff087424 */ /* 0x000fd800078e00ff */
[----:B0-----:R-:W-:-:S05]  /*2ef0*/  @!P0 FMUL R3, R3, 1.175494350822287508e-38 ;  /* 0x0080000003038820 */ /* 0x001fca0000400000 */
[----:B------:R-:W-:-:S04]  /*2f00*/  LOP3.LUT R2, R3, 0x7fffffff, RZ, 0xc0, !PT ;  /* 0x7fffffff03027812 */ /* 0x000fc800078ec0ff */
        /* <DEDUP_REMOVED lines=13> */
.L_x_4287:
[----:B------:R-:W-:-:S04]  /*2fe0*/  LOP3.LUT R2, R3, 0x80000000, RZ, 0xc0, !PT ;  /* 0x8000000003027812 */ /* 0x000fc800078ec0ff */
[----:B------:R-:W-:-:S04]  /*2ff0*/  SHF.R.U32.HI R3, RZ, 0x18, R2 ;  /* 0x00000018ff037819 */ /* 0x000fc80000011602 */
[----:B------:R-:W-:-:S04]  /*3000*/  LOP3.LUT R0, R0, R3, RZ, 0xfc, !PT ;  /* 0x0000000300007212 */ /* 0x000fc800078efcff */
[----:B------:R-:W-:-:S07]  /*3010*/  PRMT R8, R0, 0x7610, R8 ;  /* 0x0000761000087816 */ /* 0x000fce0000000008 */
.L_x_4286:
[----:B------:R-:W-:Y:S05]  /*3020*/  BSYNC B0 ;  /* 0x0000000000007941 */ /* 0x000fea0003800000 */
.L_x_4285:
[----:B------:R0:W-:Y:S01]  /*3030*/  STG.E.U8 desc[UR36][R16.64], R8 ;  /* 0x0000000810007986 */ /* 0x0001e2000c101124 */
[----:B------:R-:W-:Y:S05]  /*3040*/  BRA `(.L_x_4265) ;  /* 0x0000000400307947 */ /* 0x000fea0003800000 */
.L_x_4283:
        /* <DEDUP_REMOVED lines=21> */
.L_x_4290:
[----:B------:R-:W-:-:S04]  /*31a0*/  LOP3.LUT R2, R3, 0x80000000, RZ, 0xc0, !PT ;  /* 0x8000000003027812 */ /* 0x000fc800078ec0ff */
[----:B------:R-:W-:-:S04]  /*31b0*/  SHF.R.U32.HI R3, RZ, 0x18, R2 ;  /* 0x00000018ff037819 */ /* 0x000fc80000011602 */
[----:B------:R-:W-:-:S04]  /*31c0*/  LOP3.LUT R0, R0, R3, RZ, 0xfc, !PT ;  /* 0x0000000300007212 */ /* 0x000fc800078efcff */
[----:B------:R-:W-:-:S07]  /*31d0*/  PRMT R8, R0, 0x7610, R8 ;  /* 0x0000761000087816 */ /* 0x000fce0000000008 */
.L_x_4289:
[----:B------:R-:W-:Y:S05]  /*31e0*/  BSYNC B0 ;  /* 0x0000000000007941 */ /* 0x000fea0003800000 */
.L_x_4288:
[----:B------:R0:W-:Y:S01]  /*31f0*/  STG.E.U8 desc[UR36][R16.64], R8 ;  /* 0x0000000810007986 */ /* 0x0001e2000c101124 */
[----:B------:R-:W-:Y:S05]  /*3200*/  BRA `(.L_x_4265) ;  /* 0x0000000000c07947 */ /* 0x000fea0003800000 */
.L_x_4282:
        /* <DEDUP_REMOVED lines=22> */
[----:B------:R-:W-:-:S05]  /*3370*/  @!P0 IADD3 R0, R2, RZ, RZ ;  /* 0x000000ff02008210 */ /* 0x000fca0007ffe0ff */
[----:B------:R-:W-:-:S05]  /*3380*/  @P1 IMAD.MOV.U32 R3, RZ, RZ, R0 ;  /* 0x000000ffff031224 */ /* 0x000fca00078e0000 */
[----:B------:R0:W-:Y:S01]  /*3390*/  STG.E.U8 desc[UR36][R16.64], R3 ;  /* 0x0000000310007986 */ /* 0x0001e2000c101124 */
[----:B------:R-:W-:Y:S05]  /*33a0*/  BRA `(.L_x_4265) ;  /* 0x0000000000587947 */ /* 0x000fea0003800000 */
.L_x_4264:
        /* <DEDUP_REMOVED lines=16> */
.L_x_4293:
[----:B------:R-:W-:Y:S05]  /*34b0*/  BRA `(.L_x_4265) ;  /* 0x0000000000147947 */ /* 0x000fea0003800000 */
.L_x_4292:
[----:B------:R-:W0:Y:S02]  /*34c0*/  F2I.U64.F64.TRUNC R4, R4 ;  /* 0x0000000400047311 */ /* 0x000e24000030d800 */
[----:B0-----:R0:W-:Y:S01]  /*34d0*/  STG.E.64 desc[UR36][R16.64], R4 ;  /* 0x0000000410007986 */ /* 0x0011e2000c101b24 */
[----:B------:R-:W-:Y:S05]  /*34e0*/  BRA `(.L_x_4265) ;  /* 0x0000000000087947 */ /* 0x000fea0003800000 */
.L_x_4291:
[----:B------:R-:W0:Y:S02]  /*34f0*/  F2I.U32.F64.TRUNC R5, R4 ;  /* 0x0000000400057311 */ /* 0x000e24000030d000 */
[----:B0-----:R0:W-:Y:S02]  /*3500*/  STG.E desc[UR36][R16.64], R5 ;  /* 0x0000000510007986 */ /* 0x0011e4000c101924 */
.L_x_4265:
[----:B------:R-:W-:-:S04]  /*3510*/  IMAD R18, R18, 0x200, R23 ;  /* 0x0000020012127824 */ /* 0x000fc800078e0217 */
[----:B------:R-:W-:-:S07]  /*3520*/  VIADD R19, R18, 0x80 ;  /* 0x0000008012137836 */ /* 0x000fce0000000000 */
.L_x_4223:
[----:B------:R-:W-:Y:S05]  /*3530*/  BSYNC B6 ;  /* 0x0000000000067941 */ /* 0x000fea0003800000 */
.L_x_4222:
[----:B------:R-:W-:Y:S01]  /*3540*/  ULDC UR4, c[0x0][0x210] ;  /* 0x0000840000047ab9 */ /* 0x000fe20000000800 */
[----:B------:R-:W-:Y:S01]  /*3550*/  BSSY B6, `(.L_x_4294) ;  /* 0x000034a000067945 */ /* 0x000fe20003800000 */
[----:B------:R-:W-:-:S13]  /*3560*/  ISETP.GE.AND P0, PT, R19, UR4, PT ;  /* 0x0000000413007c0c */ /* 0x000fda000bf06270 */
[----:B------:R-:W-:Y:S05]  /*3570*/  @P0 BRA `(.L_x_4295) ;  /* 0x00000034001c0947 */ /* 0x000fea0003800000 */
[----:B0-----:R-:W0:Y:S01]  /*3580*/  LDC R6, c[0x0][0x218] ;  /* 0x00008600ff067b82 */ /* 0x001e220000000800 */
[----:B------:R-:W-:Y:S01]  /*3590*/  HFMA2.MMA R0, -RZ, RZ, 0, 0 ;  /* 0x00000000ff007435 */ /* 0x000fe200000001ff */
        /* <DEDUP_REMOVED lines=301> */
.L_x_4296:
        /* <DEDUP_REMOVED lines=21> */
.L_x_4300:
[----:B------:R-:W2:Y:S02]  /*49c0*/  LDG.E.U8 R2, desc[UR36][R4.64] ;  /* 0x0000002404027981 */ /* 0x000ea4000c1e1100 */
[----:B--2---:R-:W0:Y:S01]  /*49d0*/  I2F.F64.U16 R2, R2 ;  /* 0x0000000200027312 */ /* 0x004e220000101800 */
[----:B------:R-:W-:Y:S05]  /*49e0*/  BRA `(.L_x_4302) ;  /* 0x0000000c00707947 */ /* 0x000fea0003800000 */
.L_x_4299:
        /* <DEDUP_REMOVED lines=9> */
.L_x_4304:
[----:B------:R-:W2:Y:S02]  /*4a80*/  LDG.E R2, desc[UR36][R4.64] ;  /* 0x0000002404027981 */ /* 0x000ea4000c1e1900 */
[----:B--2---:R-:W0:Y:S01]  /*4a90*/  I2F.F64 R2, R2 ;  /* 0x0000000200027312 */ /* 0x004e220000201c00 */
[----:B------:R-:W-:Y:S05]  /*4aa0*/  BRA `(.L_x_4302) ;  /* 0x0000000c00407947 */ /* 0x000fea0003800000 */
.L_x_4303:
[----:B------:R-:W2:Y:S02]  /*4ab0*/  LDG.E.U16 R2, desc[UR36][R4.64] ;  /* 0x0000002404027981 */ /* 0x000ea4000c1e1500 */
[----:B--2---:R-:W0:Y:S01]  /*4ac0*/  I2F.F64.S16 R2, R2 ;  /* 0x0000000200027312 */ /* 0x004e220000101c00 */
[----:B------:R-:W-:Y:S05]  /*4ad0*/  BRA `(.L_x_4302) ;  /* 0x0000000c00347947 */ /* 0x000fea0003800000 */
.L_x_4298:
        /* <DEDUP_REMOVED lines=10> */
.L_x_4306:
[----:B------:R-:W2:Y:S02]  /*4b80*/  LDG.E.U16 R0, desc[UR36][R4.64] ;  /* 0x0000002404007981 */ /* 0x000ea4000c1e1500 */
[----:B--2---:R-:W-:-:S05]  /*4b90*/  HADD2.F32 R0, -RZ, R0.H0_H0 ;  /* 0x20000000ff007230 */ /* 0x004fca0000004100 */
[----:B------:R-:W-:-:S04]  /*4ba0*/  FMUL.FTZ R0, R0, 1 ;  /* 0x3f80000000007820 */ /* 0x000fc80000410000 */
[----:B------:R0:W1:Y:S01]  /*4bb0*/  F2F.F64.F32 R2, R0 ;  /* 0x0000000000027310 */ /* 0x0000620000201800 */
[----:B------:R-:W-:Y:S05]  /*4bc0*/  BRA `(.L_x_4302) ;  /* 0x0000000800f87947 */ /* 0x000fea0003800000 */
.L_x_4305:
        /* <DEDUP_REMOVED lines=10> */
.L_x_4308:
[----:B------:R-:W2:Y:S02]  /*4c70*/  LDG.E.U16 R4, desc[UR36][R4.64] ;  /* 0x0000002404047981 */ /* 0x000ea4000c1e1500 */
[----:B--2---:R-:W-:-:S05]  /*4c80*/  HADD2.F32 R0, -RZ, R4.H0_H0 ;  /* 0x20000004ff007230 */ /* 0x004fca0000004100 */
[----:B------:R-:W-:-:S04]  /*4c90*/  FMUL.FTZ R0, R0, 1 ;  /* 0x3f80000000007820 */ /* 0x000fc80000410000 */
[----:B------:R0:W1:Y:S01]  /*4ca0*/  F2F.F64.F32 R2, R0 ;  /* 0x0000000000027310 */ /* 0x0000620000201800 */
[----:B------:R-:W-:Y:S05]  /*4cb0*/  BRA `(.L_x_4302) ;  /* 0x0000000800bc7947 */ /* 0x000fea0003800000 */
.L_x_4307:
[----:B------:R0:W5:Y:S01]  /*4cc0*/  LDG.E.64 R2, desc[UR36][R4.64] ;  /* 0x0000002404027981 */ /* 0x000162000c1e1b00 */
[----:B------:R-:W-:Y:S05]  /*4cd0*/  BRA `(.L_x_4302) ;  /* 0x0000000800b47947 */ /* 0x000fea0003800000 */
.L_x_4297:
        /* <DEDUP_REMOVED lines=13> */
.L_x_4311:
[----:B------:R0:W5:Y:S01]  /*4db0*/  LDG.E.64 R2, desc[UR36][R4.64] ;  /* 0x0000002404027981 */ /* 0x000162000c1e1b00 */
[----:B------:R-:W-:Y:S05]  /*4dc0*/  BRA `(.L_x_4302) ;  /* 0x0000000800787947 */ /* 0x000fea0003800000 */
.L_x_4310:
        /* <DEDUP_REMOVED lines=26> */
[----:B------:R-:W4:Y:S01]  /*4f70*/  F2F.F64.F32 R2, R3 ;  /* 0x0000000300027310 */ /* 0x000f220000201800 */
[----:B------:R-:W-:Y:S05]  /*4f80*/  BRA `(.L_x_4302) ;  /* 0x0000000800087947 */ /* 0x000fea0003800000 */
.L_x_4313:
[----:B------:R-:W2:Y:S02]  /*4f90*/  LDG.E.U8 R3, desc[UR36][R4.64] ;  /* 0x0000002404037981 */ /* 0x000ea4000c1e1100 */
[----:B--2---:R-:W-:-:S05]  /*4fa0*/  IMAD.SHL.U32 R0, R3, 0x2000000, RZ ;  /* 0x0200000003007824 */ /* 0x004fca00078e00ff */
[----:B------:R-:W-:-:S13]  /*4fb0*/  ISETP.GE.U32.AND P0, PT, R0, 0x8000000, PT ;  /* 0x080000000000780c */ /* 0x000fda0003f06070 */
[C---:B------:R-:W-:Y:S02]  /*4fc0*/  @!P0 IMAD.SHL.U32 R0, R3.reuse, 0x100, RZ ;  /* 0x0000010003008824 */ /* 0x040fe400078e00ff */
[C---:B------:R-:W-:Y:S01]  /*4fd0*/  @P0 IMAD.SHL.U32 R2, R3.reuse, 0x200000, RZ ;  /* 0x0020000003020824 */ /* 0x040fe200078e00ff */
[----:B------:R-:W-:Y:S02]  /*4fe0*/  SHF.L.U32 R3, R3, 0x18, RZ ;  /* 0x0000001803037819 */ /* 0x000fe400000006ff */
[----:B------:R-:W-:Y:S02]  /*4ff0*/  @!P0 LOP3.LUT R0, R0, 0x7f00, RZ, 0xc0, !PT ;  /* 0x00007f0000008812 */ /* 0x000fe400078ec0ff */
[----:B------:R-:W-:Y:S02]  /*5000*/  @P0 LOP3.LUT R2, R2, 0x70000000, RZ, 0xfc, !PT ;  /* 0x7000000002020812 */ /* 0x000fe400078efcff */
[----:B------:R-:W-:-:S03]  /*5010*/  @!P0 LOP3.LUT R0, R0, 0x3f000000, RZ, 0xfc, !PT ;  /* 0x3f00000000008812 */ /* 0x000fc600078efcff */
[----:B------:R-:W-:Y:S02]  /*5020*/  @P0 FMUL.FTZ R2, R2, 1.9259299443872358531e-34 ;  /* 0x0780000002020820 */ /* 0x000fe40000410000 */
[----:B------:R-:W-:-:S05]  /*5030*/  @!P0 FADD.FTZ R2, R0, -0.5 ;  /* 0xbf00000000028421 */ /* 0x000fca0000010000 */
[----:B------:R-:W-:-:S05]  /*5040*/  LOP3.LUT R2, R2, 0x80000000, R3, 0xf8, !PT ;  /* 0x8000000002027812 */ /* 0x000fca00078ef803 */
[----:B------:R-:W-:-:S06]  /*5050*/  FMUL.FTZ R2, R2, 1 ;  /* 0x3f80000002027820 */ /* 0x000fcc0000410000 */
[----:B------:R-:W3:Y:S01]  /*5060*/  F2F.F64.F32 R2, R2 ;  /* 0x0000000200027310 */ /* 0x000ee20000201800 */
[----:B------:R-:W-:Y:S05]  /*5070*/  BRA `(.L_x_4302) ;  /* 0x0000000400cc7947 */ /* 0x000fea0003800000 */
.L_x_4312:
[----:B------:R-:W2:Y:S02]  /*5080*/  LDG.E.U16 R0, desc[UR36][R4.64] ;  /* 0x0000002404007981 */ /* 0x000ea4000c1e1500 */
[----:B--2---:R-:W-:-:S04]  /*5090*/  IMAD.U32 R0, R0, 0x10000, RZ ;  /* 0x0001000000007824 */ /* 0x004fc800078e00ff */
[----:B------:R-:W-:-:S04]  /*50a0*/  FMUL.FTZ R0, R0, 1 ;  /* 0x3f80000000007820 */ /* 0x000fc80000410000 */
[----:B------:R1:W2:Y:S01]  /*50b0*/  F2F.F64.F32 R2, R0 ;  /* 0x0000000000027310 */ /* 0x0002a20000201800 */
[----:B------:R-:W-:Y:S05]  /*50c0*/  BRA `(.L_x_4302) ;  /* 0x0000000400b87947 */ /* 0x000fea0003800000 */
.L_x_4309:
        /* <DEDUP_REMOVED lines=11> */
.L_x_4316:
        /* <DEDUP_REMOVED lines=21> */
.L_x_4320:
[----:B------:R-:W-:Y:S05]  /*52d0*/  BSYNC B1 ;  /* 0x0000000000017941 */ /* 0x000fea0003800000 */
.L_x_4319:
[----:B------:R-:W-:Y:S01]  /*52e0*/  LEA R3, R0, 0x3b800000, 0x17 ;  /* 0x3b80000000037811 */ /* 0x000fe200078eb8ff */
[----:B------:R-:W-:-:S05]  /*52f0*/  IMAD.SHL.U32 R0, R2, 0x100000, RZ ;  /* 0x0010000002007824 */ /* 0x000fca00078e00ff */
[----:B------:R-:W-:-:S07]  /*5300*/  LOP3.LUT R0, R3, R0, R4, 0xfe, !PT ;  /* 0x0000000003007212 */ /* 0x000fce00078efe04 */
.L_x_4318:
[----:B------:R-:W-:Y:S05]  /*5310*/  BSYNC B0 ;  /* 0x0000000000007941 */ /* 0x000fea0003800000 */
.L_x_4317:
[----:B------:R-:W-:-:S04]  /*5320*/  FMUL.FTZ R0, R0, 1 ;  /* 0x3f80000000007820 */ /* 0x000fc80000410000 */
[----:B------:R0:W1:Y:S01]  /*5330*/  F2F.F64.F32 R2, R0 ;  /* 0x0000000000027310 */ /* 0x0000620000201800 */
[----:B------:R-:W-:Y:S05]  /*5340*/  BRA `(.L_x_4302) ;  /* 0x0000000400187947 */ /* 0x000fea0003800000 */
.L_x_4315:
        /* <DEDUP_REMOVED lines=21> */
.L_x_4324:
[----:B------:R-:W-:Y:S05]  /*54a0*/  BSYNC B1 ;  /* 0x0000000000017941 */ /* 0x000fea0003800000 */
.L_x_4323:
[----:B------:R-:W-:Y:S01]  /*54b0*/  LEA R3, R0, 0x37800000, 0x17 ;  /* 0x3780000000037811 */ /* 0x000fe200078eb8ff */
[----:B------:R-:W-:-:S05]  /*54c0*/  IMAD.SHL.U32 R0, R2, 0x200000, RZ ;  /* 0x0020000002007824 */ /* 0x000fca00078e00ff */
[----:B------:R-:W-:-:S07]  /*54d0*/  LOP3.LUT R0, R3, R0, R4, 0xfe, !PT ;  /* 0x0000000003007212 */ /* 0x000fce00078efe04 */
.L_x_4322:
[----:B------:R-:W-:Y:S05]  /*54e0*/  BSYNC B0 ;  /* 0x0000000000007941 */ /* 0x000fea0003800000 */
.L_x_4321:
[----:B------:R-:W-:-:S04]  /*54f0*/  FMUL.FTZ R0, R0, 1 ;  /* 0x3f80000000007820 */ /* 0x000fc80000410000 */
[----:B------:R0:W1:Y:S01]  /*5500*/  F2F.F64.F32 R2, R0 ;  /* 0x0000000000027310 */ /* 0x0000620000201800 */
[----:B------:R-:W-:Y:S05]  /*5510*/  BRA `(.L_x_4302) ;  /* 0x0000000000a47947 */ /* 0x000fea0003800000 */
.L_x_4314:
        /* <DEDUP_REMOVED lines=14> */
.L_x_4328:
[----:B------:R-:W-:Y:S05]  /*5600*/  BSYNC B0 ;  /* 0x0000000000007941 */ /* 0x000fea0003800000 */
.L_x_4327:
[----:B------:R-:W-:-:S04]  /*5610*/  FMUL.FTZ R0, R0, 1 ;  /* 0x3f80000000007820 */ /* 0x000fc80000410000 */
[----:B------:R0:W1:Y:S01]  /*5620*/  F2F.F64.F32 R2, R0 ;  /* 0x0000000000027310 */ /* 0x0000620000201800 */
[----:B------:R-:W-:Y:S05]  /*5630*/  BRA `(.L_x_4302) ;  /* 0x00000000005c7947 */ /* 0x000fea0003800000 */
.L_x_4301:
        /* <DEDUP_REMOVED lines=16> */
.L_x_4329:
[----:B------:R-:W-:Y:S01]  /*5740*/  CS2R R2, SRZ ;  /* 0x0000000000027805 */ /* 0x000fe2000001ff00 */
[----:B------:R-:W-:Y:S06]  /*5750*/  BRA `(.L_x_4302) ;  /* 0x0000000000147947 */ /* 0x000fec0003800000 */
.L_x_4326:
[----:B------:R-:W2:Y:S02]  /*5760*/  LDG.E.64 R2, desc[UR36][R4.64] ;  /* 0x0000002404027981 */ /* 0x000ea4000c1e1b00 */
[----:B--2---:R-:W0:Y:S01]  /*5770*/  I2F.F64.U64 R2, R2 ;  /* 0x0000000200027312 */ /* 0x004e220000301800 */
[----:B------:R-:W-:Y:S05]  /*5780*/  BRA `(.L_x_4302) ;  /* 0x0000000000087947 */ /* 0x000fea0003800000 */
.L_x_4325:
[----:B------:R-:W2:Y:S02]  /*5790*/  LDG.E R2, desc[UR36][R4.64] ;  /* 0x0000002404027981 */ /* 0x000ea4000c1e1900 */
[----:B--2---:R-:W0:Y:S02]  /*57a0*/  I2F.F64.U32 R2, R2 ;  /* 0x0000000200027312 */ /* 0x004e240000201800 */
.L_x_4302:
[----:B------:R-:W-:Y:S01]  /*57b0*/  ULDC.64 UR4, c[0x0][0x420] ;  /* 0x0001080000047ab9 */ /* 0x000fe20000000a00 */
[----:B0-----:R-:W-:Y:S01]  /*57c0*/  MOV R4, RZ ;  /* 0x000000ff00047202 */ /* 0x001fe20000000f00 */
[----:B-12345:R-:W-:Y:S01]  /*57d0*/  DADD R8, R2, UR4 ;  /* 0x0000000402087e29 */ /* 0x03efe20008000000 */
        /* <DEDUP_REMOVED lines=14> */
.L_x_4331:
[----:B------:R-:W-:Y:S05]  /*58c0*/  BSYNC B0 ;  /* 0x0000000000007941 */ /* 0x000fea0003800000 */
.L_x_4330:
        /* <DEDUP_REMOVED lines=15> */
.L_x_4335:
[----:B------:R-:W0:Y:S02]  /*59c0*/  F2I.S64.F64.TRUNC R4, R4 ;  /* 0x0000000400047311 */ /* 0x000e24000030d900 */
[----:B0-----:R-:W-:-:S05]  /*59d0*/  IMAD.MOV.U32 R3, RZ, RZ, R4 ;  /* 0x000000ffff037224 */ /* 0x001fca00078e0004 */
[----:B------:R0:W-:Y:S01]  /*59e0*/  STG.E.U8 desc[UR36][R16.64], R3 ;  /* 0x0000000310007986 */ /* 0x0001e2000c101124 */
[----:B------:R-:W-:Y:S05]  /*59f0*/  BRA `(.L_x_4337) ;  /* 0x0000000c00f87947 */ /* 0x000fea0003800000 */
.L_x_4334:
        /* <DEDUP_REMOVED lines=9> */
.L_x_4339:
[----:B------:R-:W0:Y:S02]  /*5a90*/  F2I.F64.TRUNC R5, R4 ;  /* 0x0000000400057311 */ /* 0x000e24000030d100 */
[----:B0-----:R0:W-:Y:S01]  /*5aa0*/  STG.E desc[UR36][R16.64], R5 ;  /* 0x0000000510007986 */ /* 0x0011e2000c101924 */
[----:B------:R-:W-:Y:S05]  /*5ab0*/  BRA `(.L_x_4337) ;  /* 0x0000000c00c87947 */ /* 0x000fea0003800000 */
.L_x_4338:
[----:B------:R-:W0:Y:S02]  /*5ac0*/  F2I.F64.TRUNC R5, R4 ;  /* 0x0000000400057311 */ /* 0x000e24000030d100 */
[----:B0-----:R0:W-:Y:S01]  /*5ad0*/  STG.E.U16 desc[UR36][R16.64], R5 ;  /* 0x0000000510007986 */ /* 0x0011e2000c101524 */
[----:B------:R-:W-:Y:S05]  /*5ae0*/  BRA `(.L_x_4337) ;  /* 0x0000000c00bc7947 */ /* 0x000fea0003800000 */
.L_x_4333:
        /* <DEDUP_REMOVED lines=13> */
.L_x_4341:
        /* <DEDUP_REMOVED lines=8> */
.L_x_4340:
        /* <DEDUP_REMOVED lines=14> */
.L_x_4343:
        /* <DEDUP_REMOVED lines=9> */
.L_x_4342:
[----:B------:R0:W-:Y:S01]  /*5db0*/  STG.E.64 desc[UR36][R16.64], R4 ;  /* 0x0000000410007986 */ /* 0x0001e2000c101b24 */
[----:B------:R-:W-:Y:S05]  /*5dc0*/  BRA `(.L_x_4337) ;  /* 0x0000000c00047947 */ /* 0x000fea0003800000 */
.L_x_4332:
        /* <DEDUP_REMOVED lines=12> */
.L_x_4346:
[----:B------:R-:W-:-:S05]  /*5e90*/  CS2R R6, SRZ ;  /* 0x0000000000067805 */ /* 0x000fca000001ff00 */
[----:B------:R0:W-:Y:S01]  /*5ea0*/  STG.E.128 desc[UR36][R16.64], R4 ;  /* 0x0000000410007986 */ /* 0x0001e2000c101d24 */
[----:B------:R-:W-:Y:S05]  /*5eb0*/  BRA `(.L_x_4337) ;  /* 0x0000000800c87947 */ /* 0x000fea0003800000 */
.L_x_4345:
        /* <DEDUP_REMOVED lines=25> */
.L_x_4350:
[----:B------:R-:W-:Y:S05]  /*6050*/  BSYNC B0 ;  /* 0x0000000000007941 */ /* 0x000fea0003800000 */
.L_x_4349:
[----:B------:R-:W-:-:S05]  /*6060*/  LOP3.LUT R3, R0, R3, RZ, 0xfc, !PT ;  /* 0x0000000300037212 */ /* 0x000fca00078efcff */
[----:B------:R0:W-:Y:S01]  /*6070*/  STG.E.U8 desc[UR36][R16.64], R3 ;  /* 0x0000000310007986 */ /* 0x0001e2000c101124 */
[----:B------:R-:W-:Y:S05]  /*6080*/  BRA `(.L_x_4337) ;  /* 0x0000000800547947 */ /* 0x000fea0003800000 */
.L_x_4348:
        /* <DEDUP_REMOVED lines=17> */
.L_x_4352:
[----:B------:R-:W-:Y:S01]  /*61a0*/  IMAD.MOV.U32 R0, RZ, RZ, 0x7f ;  /* 0x0000007fff007424 */ /* 0x000fe200078e00ff */
[----:B------:R-:W-:-:S04]  /*61b0*/  ISETP.GT.U32.AND P0, PT, R2, 0x7f800000, PT ;  /* 0x7f8000000200780c */ /* 0x000fc80003f04070 */
[----:B------:R-:W-:-:S09]  /*61c0*/  SEL R0, R0, 0x7c, P0 ;  /* 0x0000007c00007807 */ /* 0x000fd20000000000 */
.L_x_4353:
[----:B------:R-:W-:Y:S05]  /*61d0*/  BSYNC B0 ;  /* 0x0000000000007941 */ /* 0x000fea0003800000 */
.L_x_4351:
[----:B------:R-:W-:-:S04]  /*61e0*/  LOP3.LUT R2, R3, 0x80000000, RZ, 0xc0, !PT ;  /* 0x8000000003027812 */ /* 0x000fc800078ec0ff */
[----:B------:R-:W-:-:S04]  /*61f0*/  SHF.R.U32.HI R3, RZ, 0x18, R2 ;  /* 0x00000018ff037819 */ /* 0x000fc80000011602 */
[----:B------:R-:W-:-:S05]  /*6200*/  LOP3.LUT R3, R0, R3, RZ, 0xfc, !PT ;  /* 0x0000000300037212 */ /* 0x000fca00078efcff */
[----:B------:R0:W-:Y:S01]  /*6210*/  STG.E.U8 desc[UR36][R16.64], R3 ;  /* 0x0000000310007986 */ /* 0x0001e2000c101124 */
[----:B------:R-:W-:Y:S05]  /*6220*/  BRA `(.L_x_4337) ;  /* 0x0000000400ec7947 */ /* 0x000fea0003800000 */
.L_x_4347:
        /* <DEDUP_REMOVED lines=8> */
.L_x_4344:
        /* <DEDUP_REMOVED lines=11> */
.L_x_4356:
        /* <DEDUP_REMOVED lines=21> */
.L_x_4359:
[----:B------:R-:W-:-:S04]  /*64b0*/  LOP3.LUT R2, R3, 0x80000000, RZ, 0xc0, !PT ;  /* 0x8000000003027812 */ /* 0x000fc800078ec0ff */
[----:B------:R-:W-:-:S04]  /*64c0*/  SHF.R.U32.HI R3, RZ, 0x18, R2 ;  /* 0x00000018ff037819 */ /* 0x000fc80000011602 */
[----:B------:R-:W-:-:S04]  /*64d0*/  LOP3.LUT R0, R0, R3, RZ, 0xfc, !PT ;  /* 0x0000000300007212 */ /* 0x000fc800078efcff */
[----:B------:R-:W-:-:S07]  /*64e0*/  PRMT R8, R0, 0x7610, R8 ;  /* 0x0000761000087816 */ /* 0x000fce0000000008 */
.L_x_4358:
[----:B------:R-:W-:Y:S05]  /*64f0*/  BSYNC B0 ;  /* 0x0000000000007941 */ /* 0x000fea0003800000 */
.L_x_4357:
[----:B------:R3:W-:Y:S01]  /*6500*/  STG.E.U8 desc[UR36][R16.64], R8 ;  /* 0x0000000810007986 */ /* 0x0007e2000c101124 */
[----:B------:R-:W-:Y:S05]  /*6510*/  BRA `(.L_x_4337) ;  /* 0x0000000400307947 */ /* 0x000fea0003800000 */
.L_x_4355:
        /* <DEDUP_REMOVED lines=21> */
.L_x_4362:
[----:B------:R-:W-:-:S04]  /*6670*/  LOP3.LUT R2, R3, 0x80000000, RZ, 0xc0, !PT ;  /* 0x8000000003027812 */ /* 0x000fc800078ec0ff */
[----:B------:R-:W-:-:S04]  /*6680*/  SHF.R.U32.HI R3, RZ, 0x18, R2 ;  /* 0x00000018ff037819 */ /* 0x000fc80000011602 */
[----:B------:R-:W-:-:S04]  /*6690*/  LOP3.LUT R0, R0, R3, RZ, 0xfc, !PT ;  /* 0x0000000300007212 */ /* 0x000fc800078efcff */
[----:B------:R-:W-:-:S07]  /*66a0*/  PRMT R8, R0, 0x7610, R8 ;  /* 0x0000761000087816 */ /* 0x000fce0000000008 */
.L_x_4361:
[----:B------:R-:W-:Y:S05]  /*66b0*/  BSYNC B0 ;  /* 0x0000000000007941 */ /* 0x000fea0003800000 */
.L_x_4360:
[----:B------:R0:W-:Y:S01]  /*66c0*/  STG.E.U8 desc[UR36][R16.64], R8 ;  /* 0x0000000810007986 */ /* 0x0001e2000c101124 */
[----:B------:R-:W-:Y:S05]  /*66d0*/  BRA `(.L_x_4337) ;  /* 0x0000000000c07947 */ /* 0x000fea0003800000 */
.L_x_4354:
        /* <DEDUP_REMOVED lines=16> */
[----:B------:R-:W-:Y:S01]  /*67e0*/  HFMA2.MMA R3, -RZ, RZ, 0, 1.5199184417724609375e-05 ;  /* 0x000000ffff037435 */ /* 0x000fe200000001ff */
        /* <DEDUP_REMOVED lines=9> */
.L_x_4336:
[----:B------:R-:W-:Y:S01]  /*6880*/  MOV R0, 0x130 ;  /* 0x0000013000007802 */ /* 0x000fe20000000f00 */
[----:B------:R-:W-:Y:S01]  /*6890*/  ULDC.64 UR4, c[0x4][0x120] ;  /* 0x0100480000047ab9 */ /* 0x000fe20000000a00 */
[----:B------:R-:W-:Y:S01]  /*68a0*/  ULDC.64 UR6, c[0x4][0x8] ;  /* 0x0100020000067ab9 */ /* 0x000fe20000000a00 */
[----:B------:R-:W-:Y:S01]  /*68b0*/  IMAD.U32 R4, RZ, RZ, UR4 ;  /* 0x00000004ff047e24 */ /* 0x000fe2000f8e00ff */
[----:B------:R0:W1:Y:S01]  /*68c0*/  LDC.64 R2, c[0x4][R0] ;  /* 0x0100000000027b82 */ /* 0x0000620000000a00 */
[----:B------:R-:W-:Y:S01]  /*68d0*/  IMAD.U32 R5, RZ, RZ, UR5 ;  /* 0x00000005ff057e24 */ /* 0x000fe2000f8e00ff */
[----:B------:R-:W-:Y:S01]  /*68e0*/  ULDC.64 UR4, c[0x4][0x128] ;  /* 0x01004a0000047ab9 */ /* 0x000fe20000000a00 */
[----:B------:R-:W-:Y:S01]  /*68f0*/  HFMA2.MMA R13, -RZ, RZ, 0, 0 ;  /* 0x00000000ff0d7435 */ /* 0x000fe200000001ff */
[----:B------:R-:W-:Y:S02]  /*6900*/  IMAD.U32 R6, RZ, RZ, UR4 ;  /* 0x00000004ff067e24 */ /* 0x000fe4000f8e00ff */
[----:B------:R-:W-:-:S02]  /*6910*/  IMAD.U32 R7, RZ, RZ, UR5 ;  /* 0x00000005ff077e24 */ /* 0x000fc4000f8e00ff */
[----:B------:R-:W-:Y:S02]  /*6920*/  IMAD.U32 R10, RZ, RZ, UR6 ;  /* 0x00000006ff0a7e24 */ /* 0x000fe4000f8e00ff */
[----:B------:R-:W-:Y:S02]  /*6930*/  IMAD.U32 R11, RZ, RZ, UR7 ;  /* 0x00000007ff0b7e24 */ /* 0x000fe4000f8e00ff */
[----:B------:R-:W-:Y:S02]  /*6940*/  IMAD.MOV.U32 R8, RZ, RZ, 0x65 ;  /* 0x00000065ff087424 */ /* 0x000fe400078e00ff */
[----:B0-----:R-:W-:-:S07]  /*6950*/  IMAD.MOV.U32 R12, RZ, RZ, 0x1 ;  /* 0x00000001ff0c7424 */ /* 0x001fce00078e00ff */
[----:B------:R-:W-:-:S07]  /*6960*/  LEPC R20, `(.L_x_4365) ;  /* 0x000000001014794e */ /* 0x000fce0000000000 */
[----:B-1----:R-:W-:Y:S05]  /*6970*/  CALL.ABS.NOINC R2 ;  /* 0x0000000002007343 */ /* 0x002fea0003c00000 */
.L_x_4365:
[----:B------:R-:W-:Y:S05]  /*6980*/  BRA `(.L_x_4337) ;  /* 0x0000000000147947 */ /* 0x000fea0003800000 */
.L_x_4364:
[----:B------:R-:W0:Y:S02]  /*6990*/  F2I.U64.F64.TRUNC R4, R4 ;  /* 0x0000000400047311 */ /* 0x000e24000030d800 */
[----:B0-----:R2:W-:Y:S01]  /*69a0*/  STG.E.64 desc[UR36][R16.64], R4 ;  /* 0x0000000410007986 */ /* 0x0015e2000c101b24 */
[----:B------:R-:W-:Y:S05]  /*69b0*/  BRA `(.L_x_4337) ;  /* 0x0000000000087947 */ /* 0x000fea0003800000 */
.L_x_4363:
[----:B------:R-:W0:Y:S02]  /*69c0*/  F2I.U32.F64.TRUNC R5, R4 ;  /* 0x0000000400057311 */ /* 0x000e24000030d000 */
[----:B0-----:R0:W-:Y:S02]  /*69d0*/  STG.E desc[UR36][R16.64], R5 ;  /* 0x0000000510007986 */ /* 0x0011e4000c101924 */
.L_x_4337:
[----:B------:R-:W-:-:S07]  /*69e0*/  VIADD R19, R19, 0x80 ;  /* 0x0000008013137836 */ /* 0x000fce0000000000 */
.L_x_4295:
[----:B------:R-:W-:Y:S05]  /*69f0*/  BSYNC B6 ;  /* 0x0000000000067941 */ /* 0x000fea0003800000 */
.L_x_4294:
        /* <DEDUP_REMOVED lines=307> */
.L_x_4368:
        /* <DEDUP_REMOVED lines=21> */
.L_x_4372:
[----:B------:R-:W2:Y:S02]  /*7e80*/  LDG.E.U8 R2, desc[UR36][R4.64] ;  /* 0x0000002404027981 */ /* 0x000ea4000c1e1100 */
[----:B--2---:R-:W0:Y:S01]  /*7e90*/  I2F.F64.U16 R2, R2 ;  /* 0x0000000200027312 */ /* 0x004e220000101800 */
[----:B------:R-:W-:Y:S05]  /*7ea0*/  BRA `(.L_x_4374) ;  /* 0x0000000c00707947 */ /* 0x000fea0003800000 */
.L_x_4371:
        /* <DEDUP_REMOVED lines=9> */
.L_x_4376:
[----:B------:R-:W2:Y:S02]  /*7f40*/  LDG.E R2, desc[UR36][R4.64] ;  /* 0x0000002404027981 */ /* 0x000ea4000c1e1900 */
[----:B--2---:R-:W0:Y:S01]  /*7f50*/  I2F.F64 R2, R2 ;  /* 0x0000000200027312 */ /* 0x004e220000201c00 */
[----:B------:R-:W-:Y:S05]  /*7f60*/  BRA `(.L_x_4374) ;  /* 0x0000000c00407947 */ /* 0x000fea0003800000 */
.L_x_4375:
[----:B------:R-:W2:Y:S02]  /*7f70*/  LDG.E.U16 R2, desc[UR36][R4.64] ;  /* 0x0000002404027981 */ /* 0x000ea4000c1e1500 */
[----:B--2---:R-:W0:Y:S01]  /*7f80*/  I2F.F64.S16 R2, R2 ;  /* 0x0000000200027312 */ /* 0x004e220000101c00 */
[----:B------:R-:W-:Y:S05]  /*7f90*/  BRA `(.L_x_4374) ;  /* 0x0000000c00347947 */ /* 0x000fea0003800000 */
.L_x_4370:
        /* <DEDUP_REMOVED lines=10> */
.L_x_4378:
[----:B------:R-:W2:Y:S02]  /*8040*/  LDG.E.U16 R0, desc[UR36][R4.64] ;  /* 0x0000002404007981 */ /* 0x000ea4000c1e1500 */
[----:B--2---:R-:W-:-:S05]  /*8050*/  HADD2.F32 R0, -RZ, R0.H0_H0 ;  /* 0x20000000ff007230 */ /* 0x004fca0000004100 */
[----:B------:R-:W-:-:S04]  /*8060*/  FMUL.FTZ R0, R0, 1 ;  /* 0x3f80000000007820 */ /* 0x000fc80000410000 */
[----:B------:R0:W1:Y:S01]  /*8070*/  F2F.F64.F32 R2, R0 ;  /* 0x0000000000027310 */ /* 0x0000620000201800 */
[----:B------:R-:W-:Y:S05]  /*8080*/  BRA `(.L_x_4374) ;  /* 0x0000000800f87947 */ /* 0x000fea0003800000 */
.L_x_4377:
        /* <DEDUP_REMOVED lines=10> */
.L_x_4380:
[----:B------:R-:W2:Y:S02]  /*8130*/  LDG.E.U16 R4, desc[UR36][R4.64] ;  /* 0x0000002404047981 */ /* 0x000ea4000c1e1500 */
[----:B--2---:R-:W-:-:S05]  /*8140*/  HADD2.F32 R0, -RZ, R4.H0_H0 ;  /* 0x20000004ff007230 */ /* 0x004fca0000004100 */
[----:B------:R-:W-:-:S04]  /*8150*/  FMUL.FTZ R0, R0, 1 ;  /* 0x3f80000000007820 */ /* 0x000fc80000410000 */
[----:B------:R0:W1:Y:S01]  /*8160*/  F2F.F64.F32 R2, R0 ;  /* 0x0000000000027310 */ /* 0x0000620000201800 */
[----:B------:R-:W-:Y:S05]  /*8170*/  BRA `(.L_x_4374) ;  /* 0x0000000800bc7947 */ /* 0x000fea0003800000 */
.L_x_4379:
[----:B------:R0:W5:Y:S01]  /*8180*/  LDG.E.64 R2, desc[UR36][R4.64] ;  /* 0x0000002404027981 */ /* 0x000162000c1e1b00 */
[----:B------:R-:W-:Y:S05]  /*8190*/  BRA `(.L_x_4374) ;  /* 0x0000000800b47947 */ /* 0x000fea0003800000 */
.L_x_4369:
        /* <DEDUP_REMOVED lines=13> */
.L_x_4383:
[----:B------:R0:W5:Y:S01]  /*8270*/  LDG.E.64 R2, desc[UR36][R4.64] ;  /* 0x0000002404027981 */ /* 0x000162000c1e1b00 */
[----:B------:R-:W-:Y:S05]  /*8280*/  BRA `(.L_x_4374) ;  /* 0x0000000800787947 */ /* 0x000fea0003800000 */
.L_x_4382:
        /* <DEDUP_REMOVED lines=11> */
[----:B------:R-:W-:-:S04]  /*8340*/  IADD3 R6, R2, 0x1000000, RZ ;  /* 0x0100000002067810 */ /* 0x000fc80007ffe0ff */
        /* <DEDUP_REMOVED lines=16> */
.L_x_4385:
[----:B------:R-:W2:Y:S02]  /*8450*/  LDG.E.U8 R3, desc[UR36][R4.64] ;  /* 0x0000002404037981 */ /* 0x000ea4000c1e1100 */
[----:B--2---:R-:W-:-:S05]  /*8460*/  IMAD.SHL.U32 R0, R3, 0x2000000, RZ ;  /* 0x0200000003007824 */ /* 0x004fca00078e00ff */
[----:B------:R-:W-:-:S13]  /*8470*/  ISETP.GE.U32.AND P0, PT, R0, 0x8000000, PT ;  /* 0x080000000000780c */ /* 0x000fda0003f06070 */
[C---:B------:R-:W-:Y:S02]  /*8480*/  @!P0 IMAD.SHL.U32 R0, R3.reuse, 0x100, RZ ;  /* 0x0000010003008824 */ /* 0x040fe400078e00ff */
        /* <DEDUP_REMOVED lines=11> */
.L_x_4384:
[----:B------:R-:W2:Y:S02]  /*8540*/  LDG.E.U16 R0, desc[UR36][R4.64] ;  /* 0x0000002404007981 */ /* 0x000ea4000c1e1500 */
[----:B--2---:R-:W-:-:S04]  /*8550*/  IMAD.U32 R0, R0, 0x10000, RZ ;  /* 0x0001000000007824 */ /* 0x004fc800078e00ff */
[----:B------:R-:W-:-:S04]  /*8560*/  FMUL.FTZ R0, R0, 1 ;  /* 0x3f80000000007820 */ /* 0x000fc80000410000 */
[----:B------:R0:W1:Y:S01]  /*8570*/  F2F.F64.F32 R2, R0 ;  /* 0x0000000000027310 */ /* 0x0000620000201800 */
[----:B------:R-:W-:Y:S05]  /*8580*/  BRA `(.L_x_4374) ;  /* 0x0000000400b87947 */ /* 0x000fea0003800000 */
.L_x_4381:
        /* <DEDUP_REMOVED lines=11> */
.L_x_4388:
        /* <DEDUP_REMOVED lines=21> */
.L_x_4392:
[----:B------:R-:W-:Y:S05]  /*8790*/  BSYNC B1 ;  /* 0x0000000000017941 */ /* 0x000fea0003800000 */
.L_x_4391:
[----:B------:R-:W-:Y:S01]  /*87a0*/  LEA R3, R0, 0x3b800000, 0x17 ;  /* 0x3b80000000037811 */ /* 0x000fe200078eb8ff */
[----:B------:R-:W-:-:S05]  /*87b0*/  IMAD.SHL.U32 R0, R2, 0x100000, RZ ;  /* 0x0010000002007824 */ /* 0x000fca00078e00ff */
[----:B------:R-:W-:-:S07]  /*87c0*/  LOP3.LUT R0, R3, R0, R4, 0xfe, !PT ;  /* 0x0000000003007212 */ /* 0x000fce00078efe04 */
.L_x_4390:
[----:B------:R-:W-:Y:S05]  /*87d0*/  BSYNC B0 ;  /* 0x0000000000007941 */ /* 0x000fea0003800000 */
.L_x_4389:
[----:B------:R-:W-:-:S04]  /*87e0*/  FMUL.FTZ R0, R0, 1 ;  /* 0x3f80000000007820 */ /* 0x000fc80000410000 */
[----:B------:R1:W2:Y:S01]  /*87f0*/  F2F.F64.F32 R2, R0 ;  /* 0x0000000000027310 */ /* 0x0002a20000201800 */
[----:B------:R-:W-:Y:S05]  /*8800*/  BRA `(.L_x_4374) ;  /* 0x0000000400187947 */ /* 0x000fea0003800000 */
.L_x_4387:
[----:B------:R-:W2:Y:S01]  /*8810*/  LDG.E.U8 R2, desc[UR36][R4.64] ;  /* 0x0000002404027981 */ /* 0x000ea2000c1e1100 */
[----:B------:R-:W-:Y:S01]  /*8820*/  BSSY B0, `(.L_x_4393) ;  /* 0x0000018000007945 */ /* 0x000fe20003800000 */
[----:B------:R-:W-:Y:S02]  /*8830*/  MOV R0, RZ ;  /* 0x000000ff00007202 */ /* 0x000fe40000000f00 */
        /* <DEDUP_REMOVED lines=18> */
.L_x_4396:
[----:B------:R-:W-:Y:S05]  /*8960*/  BSYNC B1 ;  /* 0x0000000000017941 */ /* 0x000fea0003800000 */
.L_x_4395:
[----:B------:R-:W-:Y:S01]  /*8970*/  LEA R3, R0, 0x37800000, 0x17 ;  /* 0x3780000000037811 */ /* 0x000fe200078eb8ff */
[----:B------:R-:W-:-:S05]  /*8980*/  IMAD.SHL.U32 R0, R2, 0x200000, RZ ;  /* 0x0020000002007824 */ /* 0x000fca00078e00ff */
[----:B------:R-:W-:-:S07]  /*8990*/  LOP3.LUT R0, R3, R0, R4, 0xfe, !PT ;  /* 0x0000000003007212 */ /* 0x000fce00078efe04 */
.L_x_4394:
[----:B------:R-:W-:Y:S05]  /*89a0*/  BSYNC B0 ;  /* 0x0000000000007941 */ /* 0x000fea0003800000 */
.L_x_4393:
[----:B------:R-:W-:-:S04]  /*89b0*/  FMUL.FTZ R0, R0, 1 ;  /* 0x3f80000000007820 */ /* 0x000fc80000410000 */
[----:B------:R3:W4:Y:S01]  /*89c0*/  F2F.F64.F32 R2, R0 ;  /* 0x0000000000027310 */ /* 0x0007220000201800 */
[----:B------:R-:W-:Y:S05]  /*89d0*/  BRA `(.L_x_4374) ;  /* 0x0000000000a47947 */ /* 0x000fea0003800000 */
.L_x_4386:
        /* <DEDUP_REMOVED lines=14> */
.L_x_4400:
[----:B------:R-:W-:Y:S05]  /*8ac0*/  BSYNC B0 ;  /* 0x0000000000007941 */ /* 0x000fea0003800000 */
.L_x_4399:
[----:B------:R-:W-:-:S04]  /*8ad0*/  FMUL.FTZ R0, R0, 1 ;  /* 0x3f80000000007820 */ /* 0x000fc80000410000 */
[----:B------:R0:W1:Y:S01]  /*8ae0*/  F2F.F64.F32 R2, R0 ;  /* 0x0000000000027310 */ /* 0x0000620000201800 */
[----:B------:R-:W-:Y:S05]  /*8af0*/  BRA `(.L_x_4374) ;  /* 0x00000000005c7947 */ /* 0x000fea0003800000 */
.L_x_4373:
[----:B------:R-:W-:Y:S01]  /*8b00*/  MOV R2, 0x130 ;  /* 0x0000013000027802 */ /* 0x000fe20000000f00 */
[----:B------:R-:W-:Y:S01]  /*8b10*/  ULDC.64 UR4, c[0x4][0x120] ;  /* 0x0100480000047ab9 */ /* 0x000fe20000000a00 */
[----:B------:R-:W-:Y:S01]  /*8b20*/  ULDC.64 UR6, c[0x4][0x0] ;  /* 0x0100000000067ab9 */ /* 0x000fe20000000a00 */
[----:B------:R-:W-:Y:S01]  /*8b30*/  IMAD.U32 R4, RZ, RZ, UR4 ;  /* 0x00000004ff047e24 */ /* 0x000fe2000f8e00ff */
[----:B------:R-:W-:Y:S01]  /*8b40*/  MOV R10, UR6 ;  /* 0x00000006000a7c02 */ /* 0x000fe20008000f00 */
[----:B------:R-:W-:Y:S01]  /*8b50*/  IMAD.U32 R5, RZ, RZ, UR5 ;  /* 0x00000005ff057e24 */ /* 0x000fe2000f8e00ff */
[----:B------:R-:W0:Y:S01]  /*8b60*/  LDC.64 R2, c[0x4][R2] ;  /* 0x0100000002027b82 */ /* 0x000e220000000a00 */
[----:B------:R-:W-:Y:S01]  /*8b70*/  ULDC.64 UR4, c[0x4][0x128] ;  /* 0x01004a0000047ab9 */ /* 0x000fe20000000a00 */
[----:B------:R-:W-:Y:S02]  /*8b80*/  IMAD.U32 R11, RZ, RZ, UR7 ;  /* 0x00000007ff0b7e24 */ /* 0x000fe4000f8e00ff */
[----:B------:R-:W-:-:S02]  /*8b90*/  IMAD.U32 R6, RZ, RZ, UR4 ;  /* 0x00000004ff067e24 */ /* 0x000fc4000f8e00ff */
[----:B------:R-:W-:Y:S02]  /*8ba0*/  IMAD.U32 R7, RZ, RZ, UR5 ;  /* 0x00000005ff077e24 */ /* 0x000fe4000f8e00ff */
[----:B------:R-:W-:Y:S02]  /*8bb0*/  IMAD.MOV.U32 R8, RZ, RZ, 0x4e ;  /* 0x0000004eff087424 */ /* 0x000fe400078e00ff */
[----:B------:R-:W-:Y:S02]  /*8bc0*/  IMAD.MOV.U32 R12, RZ, RZ, 0x1 ;  /* 0x00000001ff0c7424 */ /* 0x000fe400078e00ff */
[----:B------:R-:W-:-:S07]  /*8bd0*/  IMAD.MOV.U32 R13, RZ, RZ, RZ ;  /* 0x000000ffff0d7224 */ /* 0x000fce00078e00ff */
[----:B------:R-:W-:-:S07]  /*8be0*/  LEPC R20, `(.L_x_4401) ;  /* 0x000000001014794e */ /* 0x000fce0000000000 */
[----:B0-----:R-:W-:Y:S05]  /*8bf0*/  CALL.ABS.NOINC R2 ;  /* 0x0000000002007343 */ /* 0x001fea0003c00000 */
.L_x_4401:
[----:B------:R-:W-:Y:S01]  /*8c00*/  CS2R R2, SRZ ;  /* 0x0000000000027805 */ /* 0x000fe2000001ff00 */
[----:B------:R-:W-:Y:S06]  /*8c10*/  BRA `(.L_x_4374) ;  /* 0x0000000000147947 */ /* 0x000fec0003800000 */
.L_x_4398:
[----:B------:R-:W2:Y:S02]  /*8c20*/  LDG.E.64 R2, desc[UR36][R4.64] ;  /* 0x0000002404027981 */ /* 0x000ea4000c1e1b00 */
[----:B--2---:R-:W0:Y:S01]  /*8c30*/  I2F.F64.U64 R2, R2 ;  /* 0x0000000200027312 */ /* 0x004e220000301800 */
[----:B------:R-:W-:Y:S05]  /*8c40*/  BRA `(.L_x_4374) ;  /* 0x0000000000087947 */ /* 0x000fea0003800000 */
.L_x_4397:
[----:B------:R-:W2:Y:S02]  /*8c50*/  LDG.E R2, desc[UR36][R4.64] ;  /* 0x0000002404027981 */ /* 0x000ea4000c1e1900 */
[----:B--2---:R-:W0:Y:S02]  /*8c60*/  I2F.F64.U32 R2, R2 ;  /* 0x0000000200027312 */ /* 0x004e240000201800 */
.L_x_4374:
[----:B------:R-:W-:Y:S01]  /*8c70*/  ULDC.64 UR4, c[0x0][0x420] ;  /* 0x0001080000047ab9 */ /* 0x000fe20000000a00 */
[----:B0-----:R-:W-:Y:S01]  /*8c80*/  IMAD.MOV.U32 R4, RZ, RZ, RZ ;  /* 0x000000ffff047224 */ /* 0x001fe200078e00ff */
[----:B-12-45:R-:W-:Y:S01]  /*8c90*/  DADD R8, R2, UR4 ;  /* 0x0000000402087e29 */ /* 0x036fe20008000000 */
[----:B------:R-:W-:Y:S01]  /*8ca0*/  IMAD.MOV.U32 R6, RZ, RZ, 0x0 ;  /* 0x00000000ff067424 */ /* 0x000fe200078e00ff */
[----:B------:R-:W-:Y:S01]  /*8cb0*/  BSSY B0, `(.L_x_4402) ;  /* 0x000000d000007945 */ /* 0x000fe20003800000 */
[----:B------:R-:W-:-:S03]  /*8cc0*/  IMAD.MOV.U32 R7, RZ, RZ, 0x3fd80000 ;  /* 0x3fd80000ff077424 */ /* 0x000fc600078e00ff */
        /* <DEDUP_REMOVED lines=11> */
.L_x_4403:
[----:B------:R-:W-:Y:S05]  /*8d80*/  BSYNC B0 ;  /* 0x0000000000007941 */ /* 0x000fea0003800000 */
.L_x_4402:
        /* <DEDUP_REMOVED lines=15> */
.L_x_4407:
[----:B------:R-:W0:Y:S02]  /*8e80*/  F2I.S64.F64.TRUNC R4, R4 ;  /* 0x0000000400047311 */ /* 0x000e24000030d900 */
[----:B0-----:R-:W-:-:S05]  /*8e90*/  IMAD.MOV.U32 R3, RZ, RZ, R4 ;  /* 0x000000ffff037224 */ /* 0x001fca00078e0004 */
[----:B------:R0:W-:Y:S01]  /*8ea0*/  STG.E.U8 desc[UR36][R16.64], R3 ;  /* 0x0000000310007986 */ /* 0x0001e2000c101124 */
[----:B------:R-:W-:Y:S05]  /*8eb0*/  BRA `(.L_x_4409) ;  /* 0x0000000c00f87947 */ /* 0x000fea0003800000 */
.L_x_4406:
        /* <DEDUP_REMOVED lines=9> */
.L_x_4411:
[----:B------:R-:W0:Y:S02]  /*8f50*/  F2I.F64.TRUNC R5, R4 ;  /* 0x0000000400057311 */ /* 0x000e24000030d100 */
[----:B0-----:R0:W-:Y:S01]  /*8f60*/  STG.E desc[UR36][R16.64], R5 ;  /* 0x0000000510007986 */ /* 0x0011e2000c101924 */
[----:B------:R-:W-:Y:S05]  /*8f70*/  BRA `(.L_x_4409) ;  /* 0x0000000c00c87947 */ /* 0x000fea0003800000 */
.L_x_4410:
[----:B------:R-:W0:Y:S02]  /*8f80*/  F2I.F64.TRUNC R5, R4 ;  /* 0x0000000400057311 */ /* 0x000e24000030d100 */
[----:B0-----:R0:W-:Y:S01]  /*8f90*/  STG.E.U16 desc[UR36][R16.64], R5 ;  /* 0x0000000510007986 */ /* 0x0011e2000c101524 */
[----:B------:R-:W-:Y:S05]  /*8fa0*/  BRA `(.L_x_4409) ;  /* 0x0000000c00bc7947 */ /* 0x000fea0003800000 */
.L_x_4405:
        /* <DEDUP_REMOVED lines=13> */
.L_x_4413:
        /* <DEDUP_REMOVED lines=8> */
.L_x_4412:
        /* <DEDUP_REMOVED lines=14> */
.L_x_4415:
        /* <DEDUP_REMOVED lines=9> */
.L_x_4414:
[----:B------:R0:W-:Y:S01]  /*9270*/  STG.E.64 desc[UR36][R16.64], R4 ;  /* 0x0000000410007986 */ /* 0x0001e2000c101b24 */
[----:B------:R-:W-:Y:S05]  /*9280*/  BRA `(.L_x_4409) ;  /* 0x0000000c00047947 */ /* 0x000fea0003800000 */
.L_x_4404:
        /* <DEDUP_REMOVED lines=12> */
.L_x_4418:
[----:B------:R-:W-:-:S05]  /*9350*/  CS2R R6, SRZ ;  /* 0x0000000000067805 */ /* 0x000fca000001ff00 */
[----:B------:R0:W-:Y:S01]  /*9360*/  STG.E.128 desc[UR36][R16.64], R4 ;  /* 0x0000000410007986 */ /* 0x0001e2000c101d24 */
[----:B------:R-:W-:Y:S05]  /*9370*/  BRA `(.L_x_4409) ;  /* 0x0000000800c87947 */ /* 0x000fea0003800000 */
.L_x_4417:
        /* <DEDUP_REMOVED lines=23> */
[----:B------:R-:W-:Y:S02]  /*94f0*/  @P0 SHF.R.U32.HI R0, RZ, 0x14, R0 ;  /* 0x00000014ff000819 */ /* 0x000fe40000011600 */
[----:B------:R-:W-:-:S07]  /*9500*/  @!P0 IADD3 R0, R2, -0x46800000, RZ ;  /* 0xb980000002008810 */ /* 0x000fce0007ffe0ff */
.L_x_4422:
[----:B------:R-:W-:Y:S05]  /*9510*/  BSYNC B0 ;  /* 0x0000000000007941 */ /* 0x000fea0003800000 */
.L_x_4421:
[----:B------:R-:W-:-:S05]  /*9520*/  LOP3.LUT R3, R0, R3, RZ, 0xfc, !PT ;  /* 0x0000000300037212 */ /* 0x000fca00078efcff */
[----:B------:R0:W-:Y:S01]  /*9530*/  STG.E.U8 desc[UR36][R16.64], R3 ;  /* 0x0000000310007986 */ /* 0x0001e2000c101124 */
[----:B------:R-:W-:Y:S05]  /*9540*/  BRA `(.L_x_4409) ;  /* 0x0000000800547947 */ /* 0x000fea0003800000 */
.L_x_4420:
        /* <DEDUP_REMOVED lines=17> */
.L_x_4424:
[----:B------:R-:W-:Y:S01]  /*9660*/  IMAD.MOV.U32 R0, RZ, RZ, 0x7f ;  /* 0x0000007fff007424 */ /* 0x000fe200078e00ff */
[----:B------:R-:W-:-:S04]  /*9670*/  ISETP.GT.U32.AND P0, PT, R2, 0x7f800000, PT ;  /* 0x7f8000000200780c */ /* 0x000fc80003f04070 */
[----:B------:R-:W-:-:S09]  /*9680*/  SEL R0, R0, 0x7c, P0 ;  /* 0x0000007c00007807 */ /* 0x000fd20000000000 */
.L_x_4425:
[----:B------:R-:W-:Y:S05]  /*9690*/  BSYNC B0 ;  /* 0x0000000000007941 */ /* 0x000fea0003800000 */
.L_x_4423:
[----:B------:R-:W-:-:S04]  /*96a0*/  LOP3.LUT R2, R3, 0x80000000, RZ, 0xc0, !PT ;  /* 0x8000000003027812 */ /* 0x000fc800078ec0ff */
[----:B------:R-:W-:-:S04]  /*96b0*/  SHF.R.U32.HI R3, RZ, 0x18, R2 ;  /* 0x00000018ff037819 */ /* 0x000fc80000011602 */
[----:B------:R-:W-:-:S05]  /*96c0*/  LOP3.LUT R3, R0, R3, RZ, 0xfc, !PT ;  /* 0x0000000300037212 */ /* 0x000fca00078efcff */
[----:B------:R0:W-:Y:S01]  /*96d0*/  STG.E.U8 desc[UR36][R16.64], R3 ;  /* 0x0000000310007986 */ /* 0x0001e2000c101124 */
[----:B------:R-:W-:Y:S05]  /*96e0*/  BRA `(.L_x_4409) ;  /* 0x0000000400ec7947 */ /* 0x000fea0003800000 */
.L_x_4419:
        /* <DEDUP_REMOVED lines=8> */
.L_x_4416:
        /* <DEDUP_REMOVED lines=11> */
.L_x_4428:
        /* <DEDUP_REMOVED lines=21> */
.L_x_4431:
[----:B------:R-:W-:-:S04]  /*9970*/  LOP3.LUT R2, R3, 0x80000000, RZ, 0xc0, !PT ;  /* 0x8000000003027812 */ /* 0x000fc800078ec0ff */
[----:B------:R-:W-:-:S04]  /*9980*/  SHF.R.U32.HI R3, RZ, 0x18, R2 ;  /* 0x00000018ff037819 */ /* 0x000fc80000011602 */
[----:B------:R-:W-:-:S04]  /*9990*/  LOP3.LUT R0, R0, R3, RZ, 0xfc, !PT ;  /* 0x0000000300007212 */ /* 0x000fc800078efcff */
[----:B------:R-:W-:-:S07]  /*99a0*/  PRMT R8, R0, 0x7610, R8 ;  /* 0x0000761000087816 */ /* 0x000fce0000000008 */
.L_x_4430:
[----:B------:R-:W-:Y:S05]  /*99b0*/  BSYNC B0 ;  /* 0x0000000000007941 */ /* 0x000fea0003800000 */
.L_x_4429:
[----:B------:R3:W-:Y:S01]  /*99c0*/  STG.E.U8 desc[UR36][R16.64], R8 ;  /* 0x0000000810007986 */ /* 0x0007e2000c101124 */
[----:B------:R-:W-:Y:S05]  /*99d0*/  BRA `(.L_x_4409) ;  /* 0x0000000400307947 */ /* 0x000fea0003800000 */
.L_x_4427:
        /* <DEDUP_REMOVED lines=21> */
.L_x_4434:
[----:B------:R-:W-:-:S04]  /*9b30*/  LOP3.LUT R2, R3, 0x80000000, RZ, 0xc0, !PT ;  /* 0x8000000003027812 */ /* 0x000fc800078ec0ff */
[----:B------:R-:W-:-:S04]  /*9b40*/  SHF.R.U32.HI R3, RZ, 0x18, R2 ;  /* 0x00000018ff037819 */ /* 0x000fc80000011602 */
[----:B------:R-:W-:-:S04]  /*9b50*/  LOP3.LUT R0, R0, R3, RZ, 0xfc, !PT ;  /* 0x0000000300007212 */ /* 0x000fc800078efcff */
[----:B------:R-:W-:-:S07]  /*9b60*/  PRMT R8, R0, 0x7610, R8 ;  /* 0x0000761000087816 */ /* 0x000fce0000000008 */
.L_x_4433:
[----:B------:R-:W-:Y:S05]  /*9b70*/  BSYNC B0 ;  /* 0x0000000000007941 */ /* 0x000fea0003800000 */
.L_x_4432:
[----:B------:R0:W-:Y:S01]  /*9b80*/  STG.E.U8 desc[UR36][R16.64], R8 ;  /* 0x0000000810007986 */ /* 0x0001e2000c101124 */
[----:B------:R-:W-:Y:S05]  /*9b90*/  BRA `(.L_x_4409) ;  /* 0x0000000000c07947 */ /* 0x000fea0003800000 */
.L_x_4426:
        /* <DEDUP_REMOVED lines=26> */
.L_x_4408:
[----:B------:R-:W-:Y:S01]  /*9d40*/  MOV R0, 0x130 ;  /* 0x0000013000007802 */ /* 0x000fe20000000f00 */
[----:B------:R-:W-:Y:S01]  /*9d50*/  ULDC.64 UR4, c[0x4][0x120] ;  /* 0x0100480000047ab9 */ /* 0x000fe20000000a00 */
[----:B------:R-:W-:Y:S01]  /*9d60*/  ULDC.64 UR6, c[0x4][0x8] ;  /* 0x0100020000067ab9 */ /* 0x000fe20000000a00 */
[----:B------:R-:W-:Y:S01]  /*9d70*/  IMAD.U32 R4, RZ, RZ, UR4 ;  /* 0x00000004ff047e24 */ /* 0x000fe2000f8e00ff */
[----:B------:R0:W1:Y:S01]  /*9d80*/  LDC.64 R2, c[0x4][R0] ;  /* 0x0100000000027b82 */ /* 0x0000620000000a00 */
[----:B------:R-:W-:Y:S01]  /*9d90*/  IMAD.U32 R5, RZ, RZ, UR5 ;  /* 0x00000005ff057e24 */ /* 0x000fe2000f8e00ff */
[----:B------:R-:W-:Y:S01]  /*9da0*/  ULDC.64 UR4, c[0x4][0x128] ;  /* 0x01004a0000047ab9 */ /* 0x000fe20000000a00 */
[----:B------:R-:W-:Y:S01]  /*9db0*/  IMAD.U32 R10, RZ, RZ, UR6 ;  /* 0x00000006ff0a7e24 */ /* 0x000fe2000f8e00ff */
[----:B------:R-:W-:Y:S01]  /*9dc0*/  MOV R7, UR5 ;  /* 0x0000000500077c02 */ /* 0x000fe20008000f00 */
[----:B------:R-:W-:Y:S02]  /*9dd0*/  IMAD.U32 R6, RZ, RZ, UR4 ;  /* 0x00000004ff067e24 */ /* 0x000fe4000f8e00ff */
[----:B------:R-:W-:-:S02]  /*9de0*/  IMAD.U32 R11, RZ, RZ, UR7 ;  /* 0x00000007ff0b7e24 */ /* 0x000fc4000f8e00ff */
[----:B------:R-:W-:Y:S02]  /*9df0*/  IMAD.MOV.U32 R8, RZ, RZ, 0x65 ;  /* 0x00000065ff087424 */ /* 0x000fe400078e00ff */
[----:B------:R-:W-:Y:S02]  /*9e00*/  IMAD.MOV.U32 R12, RZ, RZ, 0x1 ;  /* 0x00000001ff0c7424 */ /* 0x000fe400078e00ff */
[----:B0-----:R-:W-:-:S07]  /*9e10*/  IMAD.MOV.U32 R13, RZ, RZ, RZ ;  /* 0x000000ffff0d7224 */ /* 0x001fce00078e00ff */
[----:B------:R-:W-:-:S07]  /*9e20*/  LEPC R20, `(.L_x_4437) ;  /* 0x000000001014794e */ /* 0x000fce0000000000 */
[----:B-1----:R-:W-:Y:S05]  /*9e30*/  CALL.ABS.NOINC R2 ;  /* 0x0000000002007343 */ /* 0x002fea0003c00000 */
.L_x_4437:
[----:B------:R-:W-:Y:S05]  /*9e40*/  BRA `(.L_x_4409) ;  /* 0x0000000000147947 */ /* 0x000fea0003800000 */
.L_x_4436:
[----:B------:R-:W0:Y:S02]  /*9e50*/  F2I.U64.F64.TRUNC R4, R4 ;  /* 0x0000000400047311 */ /* 0x000e24000030d800 */
[----:B0-----:R1:W-:Y:S01]  /*9e60*/  STG.E.64 desc[UR36][R16.64], R4 ;  /* 0x0000000410007986 */ /* 0x0013e2000c101b24 */
[----:B------:R-:W-:Y:S05]  /*9e70*/  BRA `(.L_x_4409) ;  /* 0x0000000000087947 */ /* 0x000fea0003800000 */
.L_x_4435:
[----:B------:R-:W0:Y:S02]  /*9e80*/  F2I.U32.F64.TRUNC R5, R4 ;  /* 0x0000000400057311 */ /* 0x000e24000030d000 */
[----:B0-----:R2:W-:Y:S02]  /*9e90*/  STG.E desc[UR36][R16.64], R5 ;  /* 0x0000000510007986 */ /* 0x0015e4000c101924 */
.L_x_4409:
[----:B------:R-:W-:-:S07]  /*9ea0*/  VIADD R19, R19, 0x80 ;  /* 0x0000008013137836 */ /* 0x000fce0000000000 */
.L_x_4367:
[----:B------:R-:W-:Y:S05]  /*9eb0*/  BSYNC B6 ;  /* 0x0000000000067941 */ /* 0x000fea0003800000 */
.L_x_4366:
        /* <DEDUP_REMOVED lines=306> */
.L_x_4438:
[----:B------:R-:W0:Y:S01]  /*b1e0*/  LDC.U8 R3, c[0x0][0x431] ;  /* 0x00010c40ff037b82 */ /* 0x000e220000000000 */
[----:B------:R-:W-:Y:S01]  /*b1f0*/  ULDC.64 UR4, c[0x0][0x410] ;  /* 0x0001040000047ab9 */ /* 0x000fe20000000a00 */
[----:B------:R-:W-:Y:S01]  /*b200*/  ULDC.64 UR6, c[0x0][0x418] ;  /* 0x0001060000067ab9 */ /* 0x000fe20000000a00 */
[----:B------:R-:W-:Y:S02]  /*b210*/  IADD3 R16, P0, R16, UR4, RZ ;  /* 0x0000000410107c10 */ /* 0x000fe4000ff1e0ff */
[----:B------:R-:W-:-:S03]  /*b220*/  IADD3 R4, P1, R0, UR6, RZ ;  /* 0x0000000600047c10 */ /* 0x000fc6000ff3e0ff */
[----:B------:R-:W-:Y:S01]  /*b230*/  IMAD.X R17, RZ, RZ, UR5, P0 ;  /* 0x00000005ff117e24 */ /* 0x000fe200080e06ff */
[----:B------:R-:W-:Y:S02]  /*b240*/  IADD3.X R5, RZ, UR7, RZ, P1, !PT ;  /* 0x00000007ff057c10 */ /* 0x000fe40008ffe4ff */
        /* <DEDUP_REMOVED lines=14> */
.L_x_4442:
[----:B------:R-:W2:Y:S02]  /*b330*/  LDG.E.U8 R2, desc[UR36][R4.64] ;  /* 0x0000002404027981 */ /* 0x000ea4000c1e1100 */
[----:B--2---:R-:W0:Y:S01]  /*b340*/  I2F.F64.U16 R2, R2 ;  /* 0x0000000200027312 */ /* 0x004e220000101800 */
[----:B------:R-:W-:Y:S05]  /*b350*/  BRA `(.L_x_4444) ;  /* 0x0000000c00707947 */ /* 0x000fea0003800000 */
.L_x_4441:
        /* <DEDUP_REMOVED lines=9> */
.L_x_4446:
[----:B------:R-:W2:Y:S02]  /*b3f0*/  LDG.E R2, desc[UR36][R4.64] ;  /* 0x0000002404027981 */ /* 0x000ea4000c1e1900 */
[----:B--2---:R-:W0:Y:S01]  /*b400*/  I2F.F64 R2, R2 ;  /* 0x0000000200027312 */ /* 0x004e220000201c00 */
[----:B------:R-:W-:Y:S05]  /*b410*/  BRA `(.L_x_4444) ;  /* 0x0000000c00407947 */ /* 0x000fea0003800000 */
.L_x_4445:
[----:B------:R-:W2:Y:S02]  /*b420*/  LDG.E.U16 R2, desc[UR36][R4.64] ;  /* 0x0000002404027981 */ /* 0x000ea4000c1e1500 */
[----:B--2---:R-:W0:Y:S01]  /*b430*/  I2F.F64.S16 R2, R2 ;  /* 0x0000000200027312 */ /* 0x004e220000101c00 */
[----:B------:R-:W-:Y:S05]  /*b440*/  BRA `(.L_x_4444) ;  /* 0x0000000c00347947 */ /* 0x000fea0003800000 */
.L_x_4440:
        /* <DEDUP_REMOVED lines=10> */
.L_x_4448:
[----:B------:R-:W2:Y:S02]  /*b4f0*/  LDG.E.U16 R0, desc[UR36][R4.64] ;  /* 0x0000002404007981 */ /* 0x000ea4000c1e1500 */
[----:B--2---:R-:W-:-:S05]  /*b500*/  HADD2.F32 R0, -RZ, R0.H0_H0 ;  /* 0x20000000ff007230 */ /* 0x004fca0000004100 */
[----:B------:R-:W-:-:S04]  /*b510*/  FMUL.FTZ R0, R0, 1 ;  /* 0x3f80000000007820 */ /* 0x000fc80000410000 */
[----:B------:R0:W1:Y:S01]  /*b520*/  F2F.F64.F32 R2, R0 ;  /* 0x0000000000027310 */ /* 0x0000620000201800 */
[----:B------:R-:W-:Y:S05]  /*b530*/  BRA `(.L_x_4444) ;  /* 0x0000000800f87947 */ /* 0x000fea0003800000 */
.L_x_4447:
        /* <DEDUP_REMOVED lines=10> */
.L_x_4450:
[----:B------:R-:W2:Y:S02]  /*b5e0*/  LDG.E.U16 R4, desc[UR36][R4.64] ;  /* 0x0000002404047981 */ /* 0x000ea4000c1e1500 */
[----:B--2---:R-:W-:-:S05]  /*b5f0*/  HADD2.F32 R0, -RZ, R4.H0_H0 ;  /* 0x20000004ff007230 */ /* 0x004fca0000004100 */
[----:B------:R-:W-:-:S04]  /*b600*/  FMUL.FTZ R0, R0, 1 ;  /* 0x3f80000000007820 */ /* 0x000fc80000410000 */
[----:B------:R0:W1:Y:S01]  /*b610*/  F2F.F64.F32 R2, R0 ;  /* 0x0000000000027310 */ /* 0x0000620000201800 */
[----:B------:R-:W-:Y:S05]  /*b620*/  BRA `(.L_x_4444) ;  /* 0x0000000800bc7947 */ /* 0x000fea0003800000 */
.L_x_4449:
[----:B------:R0:W5:Y:S01]  /*b630*/  LDG.E.64 R2, desc[UR36][R4.64] ;  /* 0x0000002404027981 */ /* 0x000162000c1e1b00 */
[----:B------:R-:W-:Y:S05]  /*b640*/  BRA `(.L_x_4444) ;  /* 0x0000000800b47947 */ /* 0x000fea0003800000 */
.L_x_4439:
        /* <DEDUP_REMOVED lines=13> */
.L_x_4453:
[----:B------:R0:W5:Y:S01]  /*b720*/  LDG.E.64 R2, desc[UR36][R4.64] ;  /* 0x0000002404027981 */ /* 0x000162000c1e1b00 */
[----:B------:R-:W-:Y:S05]  /*b730*/  BRA `(.L_x_4444) ;  /* 0x0000000800787947 */ /* 0x000fea0003800000 */
.L_x_4452:
        /* <DEDUP_REMOVED lines=28> */
.L_x_4455:
        /* <DEDUP_REMOVED lines=15> */
.L_x_4454:
[----:B------:R-:W2:Y:S02]  /*b9f0*/  LDG.E.U16 R0, desc[UR36][R4.64] ;  /* 0x0000002404007981 */ /* 0x000ea4000c1e1500 */
[----:B--2---:R-:W-:-:S04]  /*ba00*/  IMAD.U32 R0, R0, 0x10000, RZ ;  /* 0x0001000000007824 */ /* 0x004fc800078e00ff */
[----:B------:R-:W-:-:S04]  /*ba10*/  FMUL.FTZ R0, R0, 1 ;  /* 0x3f80000000007820 */ /* 0x000fc80000410000 */
[----:B------:R0:W1:Y:S01]  /*ba20*/  F2F.F64.F32 R2, R0 ;  /* 0x0000000000027310 */ /* 0x0000620000201800 */
[----:B------:R-:W-:Y:S05]  /*ba30*/  BRA `(.L_x_4444) ;  /* 0x0000000400b87947 */ /* 0x000fea0003800000 */
.L_x_4451:
        /* <DEDUP_REMOVED lines=11> */
.L_x_4458:
[----:B------:R-:W2:Y:S01]  /*baf0*/  LDG.E.U8 R2, desc[UR36][R4.64] ;  /* 0x0000002404027981 */ /* 0x000ea2000c1e1100 */
[----:B------:R-:W-:Y:S01]  /*bb00*/  BSSY B0, `(.L_x_4459) ;  /* 0x0000018000007945 */ /* 0x000fe20003800000 */
[----:B------:R-:W-:Y:S01]  /*bb10*/  HFMA2.MMA R0, -RZ, RZ, 0, 0 ;  /* 0x00000000ff007435 */ /* 0x000fe200000001ff */
        /* <DEDUP_REMOVED lines=18> */
.L_x_4462:
[----:B------:R-:W-:Y:S05]  /*bc40*/  BSYNC B1 ;  /* 0x0000000000017941 */ /* 0x000fea0003800000 */
.L_x_4461:
[----:B------:R-:W-:Y:S01]  /*bc50*/  LEA R3, R0, 0x3b800000, 0x17 ;  /* 0x3b80000000037811 */ /* 0x000fe200078eb8ff */
[----:B------:R-:W-:-:S05]  /*bc60*/  IMAD.SHL.U32 R0, R2, 0x100000, RZ ;  /* 0x0010000002007824 */ /* 0x000fca00078e00ff */
[----:B------:R-:W-:-:S07]  /*bc70*/  LOP3.LUT R0, R3, R0, R4, 0xfe, !PT ;  /* 0x0000000003007212 */ /* 0x000fce00078efe04 */
.L_x_4460:
[----:B------:R-:W-:Y:S05]  /*bc80*/  BSYNC B0 ;  /* 0x0000000000007941 */ /* 0x000fea0003800000 */
.L_x_4459:
[----:B------:R-:W-:-:S04]  /*bc90*/  FMUL.FTZ R0, R0, 1 ;  /* 0x3f80000000007820 */ /* 0x000fc80000410000 */
[----:B------:R1:W2:Y:S01]  /*bca0*/  F2F.F64.F32 R2, R0 ;  /* 0x0000000000027310 */ /* 0x0002a20000201800 */
[----:B------:R-:W-:Y:S05]  /*bcb0*/  BRA `(.L_x_4444) ;  /* 0x0000000400187947 */ /* 0x000fea0003800000 */
.L_x_4457:
        /* <DEDUP_REMOVED lines=21> */
.L_x_4466:
[----:B------:R-:W-:Y:S05]  /*be10*/  BSYNC B1 ;  /* 0x0000000000017941 */ /* 0x000fea0003800000 */
.L_x_4465:
[----:B------:R-:W-:Y:S01]  /*be20*/  LEA R3, R0, 0x37800000, 0x17 ;  /* 0x3780000000037811 */ /* 0x000fe200078eb8ff */
[----:B------:R-:W-:-:S05]  /*be30*/  IMAD.SHL.U32 R0, R2, 0x200000, RZ ;  /* 0x0020000002007824 */ /* 0x000fca00078e00ff */
[----:B------:R-:W-:-:S07]  /*be40*/  LOP3.LUT R0, R3, R0, R4, 0xfe, !PT ;  /* 0x0000000003007212 */ /* 0x000fce00078efe04 */
.L_x_4464:
[----:B------:R-:W-:Y:S05]  /*be50*/  BSYNC B0 ;  /* 0x0000000000007941 */ /* 0x000fea0003800000 */
.L_x_4463:
[----:B------:R-:W-:-:S04]  /*be60*/  FMUL.FTZ R0, R0, 1 ;  /* 0x3f80000000007820 */ /* 0x000fc80000410000 */
[----:B------:R3:W4:Y:S01]  /*be70*/  F2F.F64.F32 R2, R0 ;  /* 0x0000000000027310 */ /* 0x0007220000201800 */
[----:B------:R-:W-:Y:S05]  /*be80*/  BRA `(.L_x_4444) ;  /* 0x0000000000a47947 */ /* 0x000fea0003800000 */
.L_x_4456:
        /* <DEDUP_REMOVED lines=12> */
[----:B------:R-:W-:Y:S01]  /*bf50*/  @!P0 IMAD.MOV.U32 R0, RZ, RZ, 0x7f800001 ;  /* 0x7f800001ff008424 */ /* 0x000fe200078e00ff */
[----:B------:R-:W-:-:S07]  /*bf60*/  @P0 SHF.L.U32 R0, R4, 0x17, RZ ;  /* 0x0000001704000819 */ /* 0x000fce00000006ff */
.L_x_4470:
[----:B------:R-:W-:Y:S05]  /*bf70*/  BSYNC B0 ;  /* 0x0000000000007941 */ /* 0x000fea0003800000 */
.L_x_4469:
[----:B------:R-:W-:-:S04]  /*bf80*/  FMUL.FTZ R0, R0, 1 ;  /* 0x3f80000000007820 */ /* 0x000fc80000410000 */
[----:B------:R0:W1:Y:S01]  /*bf90*/  F2F.F64.F32 R2, R0 ;  /* 0x0000000000027310 */ /* 0x0000620000201800 */
[----:B------:R-:W-:Y:S05]  /*bfa0*/  BRA `(.L_x_4444) ;  /* 0x00000000005c7947 */ /* 0x000fea0003800000 */
.L_x_4443:
        /* <DEDUP_REMOVED lines=16> */
.L_x_4471:
[----:B------:R-:W-:Y:S01]  /*c0b0*/  CS2R R2, SRZ ;  /* 0x0000000000027805 */ /* 0x000fe2000001ff00 */
[----:B------:R-:W-:Y:S06]  /*c0c0*/  BRA `(.L_x_4444) ;  /* 0x0000000000147947 */ /* 0x000fec0003800000 */
.L_x_4468:
[----:B------:R-:W2:Y:S02]  /*c0d0*/  LDG.E.64 R2, desc[UR36][R4.64] ;  /* 0x0000002404027981 */ /* 0x000ea4000c1e1b00 */
[----:B--2---:R-:W0:Y:S01]  /*c0e0*/  I2F.F64.U64 R2, R2 ;  /* 0x0000000200027312 */ /* 0x004e220000301800 */
[----:B------:R-:W-:Y:S05]  /*c0f0*/  BRA `(.L_x_4444) ;  /* 0x0000000000087947 */ /* 0x000fea0003800000 */
.L_x_4467:
[----:B------:R-:W2:Y:S02]  /*c100*/  LDG.E R2, desc[UR36][R4.64] ;  /* 0x0000002404027981 */ /* 0x000ea4000c1e1900 */
[----:B--2---:R-:W0:Y:S02]  /*c110*/  I2F.F64.U32 R2, R2 ;  /* 0x0000000200027312 */ /* 0x004e240000201800 */
.L_x_4444:
[----:B------:R-:W-:Y:S01]  /*c120*/  ULDC.64 UR4, c[0x0][0x420] ;  /* 0x0001080000047ab9 */ /* 0x000fe20000000a00 */
[----:B0-----:R-:W-:Y:S01]  /*c130*/  IMAD.MOV.U32 R4, RZ, RZ, RZ ;  /* 0x000000ffff047224 */ /* 0x001fe200078e00ff */
[----:B-12-45:R-:W-:Y:S01]  /*c140*/  DADD R8, R2, UR4 ;  /* 0x0000000402087e29 */ /* 0x036fe20008000000 */
[----:B------:R-:W-:Y:S01]  /*c150*/  IMAD.MOV.U32 R6, RZ, RZ, 0x0 ;  /* 0x00000000ff067424 */ /* 0x000fe200078e00ff */
[----:B------:R-:W-:Y:S01]  /*c160*/  MOV R7, 0x3fd80000 ;  /* 0x3fd8000000077802 */ /* 0x000fe20000000f00 */
        /* <DEDUP_REMOVED lines=12> */
.L_x_4473:
[----:B------:R-:W-:Y:S05]  /*c230*/  BSYNC B0 ;  /* 0x0000000000007941 */ /* 0x000fea0003800000 */
.L_x_4472:
        /* <DEDUP_REMOVED lines=13> */
[----:B0-----:R-:W-:Y:S01]  /*c310*/  STG.E.U8 desc[UR36][R16.64], R5 ;  /* 0x0000000510007986 */ /* 0x001fe2000c101124 */
[----:B------:R-:W-:Y:S05]  /*c320*/  EXIT ;  /* 0x000000000000794d */ /* 0x000fea0003800000 */
.L_x_4477:
[----:B------:R-:W0:Y:S02]  /*c330*/  F2I.S64.F64.TRUNC R4, R4 ;  /* 0x0000000400047311 */ /* 0x000e24000030d900 */
[----:B0-----:R-:W-:-:S05]  /*c340*/  IMAD.MOV.U32 R3, RZ, RZ, R4 ;  /* 0x000000ffff037224 */ /* 0x001fca00078e0004 */
[----:B------:R-:W-:Y:S01]  /*c350*/  STG.E.U8 desc[UR36][R16.64], R3 ;  /* 0x0000000310007986 */ /* 0x000fe2000c101124 */
[----:B------:R-:W-:Y:S05]  /*c360*/  EXIT ;  /* 0x000000000000794d */ /* 0x000fea0003800000 */
.L_x_4476:
[----:B------:R-:W-:-:S13]  /*c370*/  ISETP.NE.AND P0, PT, R0, 0x2, PT ;  /* 0x000000020000780c */ /* 0x000fda0003f05270 */
[----:B------:R-:W-:Y:S05]  /*c380*/  @!P0 BRA `(.L_x_4479) ;  /* 0x0000000000288947 */ /* 0x000fea0003800000 */
[----:B------:R-:W-:-:S13]  /*c390*/  ISETP.NE.AND P0, PT, R0, 0x3, PT ;  /* 0x000000030000780c */ /* 0x000fda0003f05270 */
[----:B------:R-:W-:Y:S05]  /*c3a0*/  @!P0 BRA `(.L_x_4480) ;  /* 0x0000000000148947 */ /* 0x000fea0003800000 */
[----:B------:R-:W-:-:S13]  /*c3b0*/  ISETP.NE.AND P0, PT, R0, 0x4, PT ;  /* 0x000000040000780c */ /* 0x000fda0003f05270 */
[----:B------:R-:W-:Y:S05]  /*c3c0*/  @P0 BRA `(.L_x_4478) ;  /* 0x0000000c00880947 */ /* 0x000fea0003800000 */
[----:B------:R-:W0:Y:S02]  /*c3d0*/  F2I.S64.F64.TRUNC R4, R4 ;  /* 0x0000000400047311 */ /* 0x000e24000030d900 */
[----:B0-----:R-:W-:Y:S01]  /*c3e0*/  STG.E.64 desc[UR36][R16.64], R4 ;  /* 0x0000000410007986 */ /* 0x001fe2000c101b24 */
[----:B------:R-:W-:Y:S05]  /*c3f0*/  EXIT ;  /* 0x000000000000794d */ /* 0x000fea0003800000 */
.L_x_4480:
[----:B------:R-:W0:Y:S02]  /*c400*/  F2I.F64.TRUNC R5, R4 ;  /* 0x0000000400057311 */ /* 0x000e24000030d100 */
[----:B0-----:R-:W-:Y:S01]  /*c410*/  STG.E desc[UR36][R16.64], R5 ;  /* 0x0000000510007986 */ /* 0x001fe2000c101924 */
[----:B------:R-:W-:Y:S05]  /*c420*/  EXIT ;  /* 0x000000000000794d */ /* 0x000fea0003800000 */
.L_x_4479:
[----:B------:R-:W0:Y:S02]  /*c430*/  F2I.F64.TRUNC R5, R4 ;  /* 0x0000000400057311 */ /* 0x000e24000030d100 */
[----:B0-----:R-:W-:Y:S01]  /*c440*/  STG.E.U16 desc[UR36][R16.64], R5 ;  /* 0x0000000510007986 */ /* 0x001fe2000c101524 */
[----:B------:R-:W-:Y:S05]  /*c450*/  EXIT ;  /* 0x000000000000794d */ /* 0x000fea0003800000 */
.L_x_4475:
        /* <DEDUP_REMOVED lines=11> */
[----:B------:R-:W-:Y:S01]  /*c510*/  STG.E desc[UR36][R16.64], R3 ;  /* 0x0000000310007986 */ /* 0x000fe2000c101924 */
[----:B------:R-:W-:Y:S05]  /*c520*/  EXIT ;  /* 0x000000000000794d */ /* 0x000fea0003800000 */
.L_x_4482:
[----:B------:R-:W-:Y:S01]  /*c530*/  UMOV UR4, 0xf0000000 ;  /* 0xf000000000047882 */ /* 0x000fe20000000000 */
[----:B------:R-:W-:Y:S01]  /*c540*/  UMOV UR5, 0x380fffff ;  /* 0x380fffff00057882 */ /* 0x000fe20000000000 */
[----:B------:R-:W0:Y:S01]  /*c550*/  F2F.F32.F64 R0, R4 ;  /* 0x0000000400007310 */ /* 0x000e220000301000 */
[----:B------:R-:W-:-:S14]  /*c560*/  DSETP.GEU.AND P0, PT, |R4|, UR4, PT ;  /* 0x0000000404007e2a */ /* 0x000fdc000bf0e200 */
[----:B0-----:R-:W-:-:S05]  /*c570*/  @!P0 FMUL R0, R0, 1.175494350822287508e-38 ;  /* 0x0080000000008820 */ /* 0x001fca0000400000 */
[----:B------:R-:W-:-:S05]  /*c580*/  F2FP.F16.F32.PACK_AB R0, RZ, R0 ;  /* 0x00000000ff00723e */ /* 0x000fca00000000ff */
[----:B------:R-:W-:Y:S01]  /*c590*/  STG.E.U16 desc[UR36][R16.64], R0 ;  /* 0x0000000010007986 */ /* 0x000fe2000c101524 */
[----:B------:R-:W-:Y:S05]  /*c5a0*/  EXIT ;  /* 0x000000000000794d */ /* 0x000fea0003800000 */
.L_x_4481:
        /* <DEDUP_REMOVED lines=12> */
[----:B------:R-:W-:Y:S01]  /*c670*/  STG.E.64 desc[UR36][R16.64], R2 ;  /* 0x0000000210007986 */ /* 0x000fe2000c101b24 */
[----:B------:R-:W-:Y:S05]  /*c680*/  EXIT ;  /* 0x000000000000794d */ /* 0x000fea0003800000 */
.L_x_4484:
[----:B------:R-:W-:Y:S01]  /*c690*/  UMOV UR4, 0xf0000000 ;  /* 0xf000000000047882 */ /* 0x000fe20000000000 */
[----:B------:R-:W-:Y:S01]  /*c6a0*/  UMOV UR5, 0x380fffff ;  /* 0x380fffff00057882 */ /* 0x000fe20000000000 */
[----:B------:R-:W0:Y:S01]  /*c6b0*/  F2F.F32.F64 R0, R4 ;  /* 0x0000000400007310 */ /* 0x000e220000301000 */
[----:B------:R-:W-:-:S14]  /*c6c0*/  DSETP.GEU.AND P0, PT, |R4|, UR4, PT ;  /* 0x0000000404007e2a */ /* 0x000fdc000bf0e200 */
[----:B0-----:R-:W-:-:S05]  /*c6d0*/  @!P0 FMUL R0, R0, 1.175494350822287508e-38 ;  /* 0x0080000000008820 */ /* 0x001fca0000400000 */
[----:B------:R-:W-:-:S04]  /*c6e0*/  F2FP.F16.F32.PACK_AB R3, RZ, R0 ;  /* 0x00000000ff03723e */ /* 0x000fc800000000ff */
[----:B------:R-:W-:-:S05]  /*c6f0*/  PRMT R3, R3, 0x5410, RZ ;  /* 0x0000541003037816 */ /* 0x000fca00000000ff */
[----:B------:R-:W-:Y:S01]  /*c700*/  STG.E desc[UR36][R16.64], R3 ;  /* 0x0000000310007986 */ /* 0x000fe2000c101924 */
[----:B------:R-:W-:Y:S05]  /*c710*/  EXIT ;  /* 0x000000000000794d */ /* 0x000fea0003800000 */
.L_x_4483:
[----:B------:R-:W-:Y:S01]  /*c720*/  STG.E.64 desc[UR36][R16.64], R4 ;  /* 0x0000000410007986 */ /* 0x000fe2000c101b24 */
[----:B------:R-:W-:Y:S05]  /*c730*/  EXIT ;  /* 0x000000000000794d */ /* 0x000fea0003800000 */
.L_x_4474:
        /* <DEDUP_REMOVED lines=10> */
[----:B------:R-:W-:Y:S01]  /*c7e0*/  STG.E.U8 desc[UR36][R16.64], R3 ;  /* 0x0000000310007986 */ /* 0x000fe2000c101124 */
[----:B------:R-:W-:Y:S05]  /*c7f0*/  EXIT ;  /* 0x000000000000794d */ /* 0x000fea0003800000 */
.L_x_4487:
[----:B------:R-:W-:-:S05]  /*c800*/  CS2R R6, SRZ ;  /* 0x0000000000067805 */ /* 0x000fca000001ff00 */
[----:B------:R-:W-:Y:S01]  /*c810*/  STG.E.128 desc[UR36][R16.64], R4 ;  /* 0x0000000410007986 */ /* 0x000fe2000c101d24 */
[----:B------:R-:W-:Y:S05]  /*c820*/  EXIT ;  /* 0x000000000000794d */ /* 0x000fea0003800000 */
.L_x_4486:
        /* <DEDUP_REMOVED lines=25> */
.L_x_4491:
[----:B------:R-:W-:Y:S05]  /*c9c0*/  BSYNC B0 ;  /* 0x0000000000007941 */ /* 0x000fea0003800000 */
.L_x_4490:
[----:B------:R-:W-:-:S05]  /*c9d0*/  LOP3.LUT R3, R0, R3, RZ, 0xfc, !PT ;  /* 0x0000000300037212 */ /* 0x000fca00078efcff */
[----:B------:R-:W-:Y:S01]  /*c9e0*/  STG.E.U8 desc[UR36][R16.64], R3 ;  /* 0x0000000310007986 */ /* 0x000fe2000c101124 */
[----:B------:R-:W-:Y:S05]  /*c9f0*/  EXIT ;  /* 0x000000000000794d */ /* 0x000fea0003800000 */
.L_x_4489:
        /* <DEDUP_REMOVED lines=17> */
.L_x_4493:
[----:B------:R-:W-:Y:S01]  /*cb10*/  IMAD.MOV.U32 R0, RZ, RZ, 0x7f ;  /* 0x0000007fff007424 */ /* 0x000fe200078e00ff */
[----:B------:R-:W-:-:S04]  /*cb20*/  ISETP.GT.U32.AND P0, PT, R2, 0x7f800000, PT ;  /* 0x7f8000000200780c */ /* 0x000fc80003f04070 */
[----:B------:R-:W-:-:S09]  /*cb30*/  SEL R0, R0, 0x7c, P0 ;  /* 0x0000007c00007807 */ /* 0x000fd20000000000 */
.L_x_4494:
[----:B------:R-:W-:Y:S05]  /*cb40*/  BSYNC B0 ;  /* 0x0000000000007941 */ /* 0x000fea0003800000 */
.L_x_4492:
[----:B------:R-:W-:-:S04]  /*cb50*/  LOP3.LUT R2, R3, 0x80000000, RZ, 0xc0, !PT ;  /* 0x8000000003027812 */ /* 0x000fc800078ec0ff */
[----:B------:R-:W-:-:S04]  /*cb60*/  SHF.R.U32.HI R3, RZ, 0x18, R2 ;  /* 0x00000018ff037819 */ /* 0x000fc80000011602 */
[----:B------:R-:W-:-:S05]  /*cb70*/  LOP3.LUT R3, R0, R3, RZ, 0xfc, !PT ;  /* 0x0000000300037212 */ /* 0x000fca00078efcff */
[----:B------:R-:W-:Y:S01]  /*cb80*/  STG.E.U8 desc[UR36][R16.64], R3 ;  /* 0x0000000310007986 */ /* 0x000fe2000c101124 */
[----:B------:R-:W-:Y:S05]  /*cb90*/  EXIT ;  /* 0x000000000000794d */ /* 0x000fea0003800000 */
.L_x_4488:
[----:B------:R-:W-:Y:S01]  /*cba0*/  UMOV UR4, 0xf0000000 ;  /* 0xf000000000047882 */ /* 0x000fe20000000000 */
[----:B------:R-:W-:Y:S01]  /*cbb0*/  UMOV UR5, 0x380fffff ;  /* 0x380fffff00057882 */ /* 0x000fe20000000000 */
[----:B------:R-:W0:Y:S01]  /*cbc0*/  F2F.F32.F64 R0, R4 ;  /* 0x0000000400007310 */ /* 0x000e220000301000 */
[----:B------:R-:W-:-:S14]  /*cbd0*/  DSETP.GEU.AND P0, PT, |R4|, UR4, PT ;  /* 0x0000000404007e2a */ /* 0x000fdc000bf0e200 */
[----:B0-----:R-:W-:-:S05]  /*cbe0*/  @!P0 FMUL R0, R0, 1.175494350822287508e-38 ;  /* 0x0080000000008820 */ /* 0x001fca0000400000 */
[----:B------:R-:W-:-:S05]  /*cbf0*/  F2FP.BF16.F32.PACK_AB R0, RZ, R0 ;  /* 0x00000000ff00723e */ /* 0x000fca00000010ff */
[----:B------:R-:W-:Y:S01]  /*cc00*/  STG.E.U16 desc[UR36][R16.64], R0 ;  /* 0x0000000010007986 */ /* 0x000fe2000c101524 */
[----:B------:R-:W-:Y:S05]  /*cc10*/  EXIT ;  /* 0x000000000000794d */ /* 0x000fea0003800000 */
.L_x_4485:
        /* <DEDUP_REMOVED lines=9> */
[----:B0-----:R-:W-:Y:S01]  /*ccb0*/  STG.E.U16 desc[UR36][R16.64], R5 ;  /* 0x0000000510007986 */ /* 0x001fe2000c101524 */
[----:B------:R-:W-:Y:S05]  /*ccc0*/  EXIT ;  /* 0x000000000000794d */ /* 0x000fea0003800000 */
.L_x_4497:
        /* <DEDUP_REMOVED lines=21> */
.L_x_4500:
[----:B------:R-:W-:-:S04]  /*ce20*/  LOP3.LUT R2, R3, 0x80000000, RZ, 0xc0, !PT ;  /* 0x8000000003027812 */ /* 0x000fc800078ec0ff */
[----:B------:R-:W-:-:S04]  /*ce30*/  SHF.R.U32.HI R3, RZ, 0x18, R2 ;  /* 0x00000018ff037819 */ /* 0x000fc80000011602 */
[----:B------:R-:W-:-:S04]  /*ce40*/  LOP3.LUT R0, R0, R3, RZ, 0xfc, !PT ;  /* 0x0000000300007212 */ /* 0x000fc800078efcff */
[----:B------:R-:W-:-:S07]  /*ce50*/  PRMT R8, R0, 0x7610, R8 ;  /* 0x0000761000087816 */ /* 0x000fce0000000008 */
.L_x_4499:
[----:B------:R-:W-:Y:S05]  /*ce60*/  BSYNC B0 ;  /* 0x0000000000007941 */ /* 0x000fea0003800000 */
.L_x_4498:
[----:B------:R-:W-:Y:S01]  /*ce70*/  STG.E.U8 desc[UR36][R16.64], R8 ;  /* 0x0000000810007986 */ /* 0x000fe2000c101124 */
[----:B------:R-:W-:Y:S05]  /*ce80*/  EXIT ;  /* 0x000000000000794d */ /* 0x000fea0003800000 */
.L_x_4496:
        /* <DEDUP_REMOVED lines=21> */
.L_x_4503:
[----:B------:R-:W-:-:S04]  /*cfe0*/  LOP3.LUT R2, R3, 0x80000000, RZ, 0xc0, !PT ;  /* 0x8000000003027812 */ /* 0x000fc800078ec0ff */
[----:B------:R-:W-:-:S04]  /*cff0*/  SHF.R.U32.HI R3, RZ, 0x18, R2 ;  /* 0x00000018ff037819 */ /* 0x000fc80000011602 */
[----:B------:R-:W-:-:S04]  /*d000*/  LOP3.LUT R0, R0, R3, RZ, 0xfc, !PT ;  /* 0x0000000300007212 */ /* 0x000fc800078efcff */
[----:B------:R-:W-:-:S07]  /*d010*/  PRMT R8, R0, 0x7610, R8 ;  /* 0x0000761000087816 */ /* 0x000fce0000000008 */
.L_x_4502:
[----:B------:R-:W-:Y:S05]  /*d020*/  BSYNC B0 ;  /* 0x0000000000007941 */ /* 0x000fea0003800000 */
.L_x_4501:
[----:B------:R-:W-:Y:S01]  /*d030*/  STG.E.U8 desc[UR36][R16.64], R8 ;  /* 0x0000000810007986 */ /* 0x000fe2000c101124 */
[----:B------:R-:W-:Y:S05]  /*d040*/  EXIT ;  /* 0x000000000000794d */ /* 0x000fea0003800000 */
.L_x_4495:
        /* <DEDUP_REMOVED lines=24> */
[----:B------:R-:W-:Y:S01]  /*d1d0*/  STG.E.U8 desc[UR36][R16.64], R3 ;  /* 0x0000000310007986 */ /* 0x000fe2000c101124 */
[----:B------:R-:W-:Y:S05]  /*d1e0*/  EXIT ;  /* 0x000000000000794d */ /* 0x000fea0003800000 */
.L_x_4478:
        /* <DEDUP_REMOVED lines=16> */
.L_x_4506:
[----:B------:R-:W-:Y:S05]  /*d2f0*/  EXIT ;  /* 0x000000000000794d */ /* 0x000fea0003800000 */
.L_x_4505:
[----:B------:R-:W0:Y:S02]  /*d300*/  F2I.U64.F64.TRUNC R4, R4 ;  /* 0x0000000400047311 */ /* 0x000e24000030d800 */
[----:B0-----:R-:W-:Y:S01]  /*d310*/  STG.E.64 desc[UR36][R16.64], R4 ;  /* 0x0000000410007986 */ /* 0x001fe2000c101b24 */
[----:B------:R-:W-:Y:S05]  /*d320*/  EXIT ;  /* 0x000000000000794d */ /* 0x000fea0003800000 */
.L_x_4504:
[----:B------:R-:W0:Y:S02]  /*d330*/  F2I.U32.F64.TRUNC R5, R4 ;  /* 0x0000000400057311 */ /* 0x000e24000030d000 */
[----:B0-----:R-:W-:Y:S01]  /*d340*/  STG.E desc[UR36][R16.64], R5 ;  /* 0x0000000510007986 */ /* 0x001fe2000c101924 */
[----:B------:R-:W-:Y:S05]  /*d350*/  EXIT ;  /* 0x000000000000794d */ /* 0x000fea0003800000 */
        .weak           $__internal_50_$__cuda_sm20_drsqrt_f64_slowpath_v2
        .type           $__internal_50_$__cuda_sm20_drsqrt_f64_slowpath_v2,@function
        .size           $__internal_50_$__cuda_sm20_drsqrt_f64_slowpath_v2,(.L_x_28261 - $__internal_50_$__cuda_sm20_drsqrt_f64_slowpath_v2)
$__internal_50_$__cuda_sm20_drsqrt_f64_slowpath_v2:
[----:B------:R-:W-:Y:S01]  /*d360*/  IMAD.MOV.U32 R4, RZ, RZ, R8 ;  /* 0x000000ffff047224 */ /* 0x000fe200078e0008 */
        /* <DEDUP_REMOVED lines=24> */
[----:B------:R-:W-:Y:S01]  /*d4f0*/  DMUL R2, R2, 134217728 ;  /* 0x41a0000002027828 */ /* 0x000fe20000000000 */
[----:B------:R-:W-:Y:S10]  /*d500*/  BRA `(.L_x_4510) ;  /* 0x0000000000107947 */ /* 0x000ff40003800000 */
.L_x_4509:
[----:B------:R-:W-:Y:S01]  /*d510*/  DADD R2, R4, R4 ;  /* 0x0000000004027229 */ /* 0x000fe20000000004 */
[----:B------:R-:W-:Y:S10]  /*d520*/  BRA `(.L_x_4510) ;  /* 0x0000000000087947 */ /* 0x000ff40003800000 */
.L_x_4508:
[----:B------:R-:W-:Y:S01]  /*d530*/  LOP3.LUT R3, R2, 0x7ff00000, RZ, 0xfc, !PT ;  /* 0x7ff0000002037812 */ /* 0x000fe200078efcff */
[----:B------:R-:W-:-:S07]  /*d540*/  IMAD.MOV.U32 R2, RZ, RZ, RZ ;  /* 0x000000ffff027224 */ /* 0x000fce00078e00ff */
.L_x_4510:
[----:B------:R-:W-:Y:S05]  /*d550*/  BSYNC B1 ;  /* 0x0000000000017941 */ /* 0x000fea0003800000 */
.L_x_4507:
[----:B------:R-:W-:Y:S02]  /*d560*/  IMAD.MOV.U32 R4, RZ, RZ, R2 ;  /* 0x000000ffff047224 */ /* 0x000fe400078e0002 */
[----:B------:R-:W-:Y:S02]  /*d570*/  IMAD.MOV.U32 R5, RZ, RZ, R3 ;  /* 0x000000ffff057224 */ /* 0x000fe400078e0003 */
[----:B------:R-:W-:Y:S02]  /*d580*/  IMAD.MOV.U32 R2, RZ, RZ, R0 ;  /* 0x000000ffff027224 */ /* 0x000fe400078e0000 */
[----:B------:R-:W-:-:S04]  /*d590*/  IMAD.MOV.U32 R3, RZ, RZ, 0x0 ;  /* 0x00000000ff037424 */ /* 0x000fc800078e00ff */
[----:B------:R-:W-:Y:S05]  /*d5a0*/  RET.REL.NODEC R2 `(_ZN2at6native18elementwise_kernelILi128ELi4EZNS0_15gpu_kernel_implIZZZNS0_49_GLOBAL__N__b919a28f_16_Normalization_cu_5c38458722batch_norm_calc_invstdERKNS_6TensorES6_dENKUlvE_clEvENKUlvE_clEvEUldE_EEvRNS_18TensorIteratorBaseERKT_EUliE_EEviT1_) ;  /* 0xffffff2802947950 */ /* 0x000fea0003c3ffff */
.L_x_4511:
        /* <DEDUP_REMOVED lines=13> */
.L_x_28261:


//--------------------- .text._ZN2at6native27unrolled_elementwise_kernelIZZZNS0_49_GLOBAL__N__b919a28f_16_Normalization_cu_5c38458722batch_norm_calc_invstdERKNS_6TensorES5_dENKUlvE_clEvENKUlvE_clEvEUldE_St5arrayIPcLm2EELi4E23TrivialOffsetCalculatorILi1EjESD_NS0_6memory12LoadWithCastILi1EEENSE_13StoreWithCastILi1EEEEEviT_T0_T2_T3_T4_T5_ --------------------------
	.section	.text._ZN2at6native27unrolled_elementwise_kernelIZZZNS0_49_GLOBAL__N__b919a28f_16_Normalization_cu_5c38458722batch_norm_calc_invstdERKNS_6TensorES5_dENKUlvE_clEvENKUlvE_clEvEUldE_St5arrayIPcLm2EELi4E23TrivialOffsetCalculatorILi1EjESD_NS0_6memory12LoadWithCastILi1EEENSE_13StoreWithCastILi1EEEEEviT_T0_T2_T3_T4_T5_,"ax",@progbits
	.align	128
        .global         _ZN2at6native27unrolled_elementwise_kernelIZZZNS0_49_GLOBAL__N__b919a28f_16_Normalization_cu_5c38458722batch_norm_calc_invstdERKNS_6TensorES5_dENKUlvE_clEvENKUlvE_clEvEUldE_St5arrayIPcLm2EELi4E23TrivialOffsetCalculatorILi1EjESD_NS0_6memory12LoadWithCastILi1EEENSE_13StoreWithCastILi1EEEEEviT_T0_T2_T3_T4_T5_
        .type           _ZN2at6native27unrolled_elementwise_kernelIZZZNS0_49_GLOBAL__N__b919a28f_16_Normalization_cu_5c38458722batch_norm_calc_invstdERKNS_6TensorES5_dENKUlvE_clEvENKUlvE_clEvEUldE_St5arrayIPcLm2EELi4E23TrivialOffsetCalculatorILi1EjESD_NS0_6memory12LoadWithCastILi1EEENSE_13StoreWithCastILi1EEEEEviT_T0_T2_T3_T4_T5_,@function
        .size           _ZN2at6native27unrolled_elementwise_kernelIZZZNS0_49_GLOBAL__N__b919a28f_16_Normalization_cu_5c38458722batch_norm_calc_invstdERKNS_6TensorES5_dENKUlvE_clEvENKUlvE_clEvEUldE_St5arrayIPcLm2EELi4E23TrivialOffsetCalculatorILi1EjESD_NS0_6memory12LoadWithCastILi1EEENSE_13StoreWithCastILi1EEEEEviT_T0_T2_T3_T4_T5_,(.L_x_28262 - _ZN2at6native27unrolled_elementwise_kernelIZZZNS0_49_GLOBAL__N__b919a28f_16_Normalization_cu_5c38458722batch_norm_calc_invstdERKNS_6TensorES5_dENKUlvE_clEvENKUlvE_clEvEUldE_St5arrayIPcLm2EELi4E23TrivialOffsetCalculatorILi1EjESD_NS0_6memory12LoadWithCastILi1EEENSE_13StoreWithCastILi1EEEEEviT_T0_T2_T3_T4_T5_)
        .other          _ZN2at6native27unrolled_elementwise_kernelIZZZNS0_49_GLOBAL__N__b919a28f_16_Normalization_cu_5c38458722batch_norm_calc_invstdERKNS_6TensorES5_dENKUlvE_clEvENKUlvE_clEvEUldE_St5arrayIPcLm2EELi4E23TrivialOffsetCalculatorILi1EjESD_NS0_6memory12LoadWithCastILi1EEENSE_13StoreWithCastILi1EEEEEviT_T0_T2_T3_T4_T5_,@"STO_CUDA_ENTRY STV_DEFAULT"
_ZN2at6native27unrolled_elementwise_kernelIZZZNS0_49_GLOBAL__N__b919a28f_16_Normalization_cu_5c38458722batch_norm_calc_invstdERKNS_6TensorES5_dENKUlvE_clEvENKUlvE_clEvEUldE_St5arrayIPcLm2EELi4E23TrivialOffsetCalculatorILi1EjESD_NS0_6memory12LoadWithCastILi1EEENSE_13StoreWithCastILi1EEEEEviT_T0_T2_T3_T4_T5_:
.text._ZN2at6native27unrolled_elementwise_kernelIZZZNS0_49_GLOBAL__N__b919a28f_16_Normalization_cu_5c38458722batch_norm_calc_invstdERKNS_6TensorES5_dENKUlvE_clEvENKUlvE_clEvEUldE_St5arrayIPcLm2EELi4E23TrivialOffsetCalculatorILi1EjESD_NS0_6memory12LoadWithCastILi1EEENSE_13StoreWithCastILi1EEEEEviT_T0_T2_T3_T4_T5_:
[----:B------:R-:W0:Y:S01]  /*0000*/  LDC R1, c[0x0][0x28] ;  /* 0x00000a00ff017b82 */ /* 0x000e220000000800 */
[----:B------:R-:W1:Y:S07]  /*0010*/  S2R R18, SR_CTAID.X ;  /* 0x0000000000127919 */ /* 0x000e6e0000002500 */
[----:B------:R-:W1:Y:S01]  /*0020*/  LDC R19, c[0x0][0x210] ;  /* 0x00008400ff137b82 */ /* 0x000e620000000800 */
[----:B------:R-:W-:Y:S01]  /*0030*/  ULDC.64 UR36, c[0x0][0x208] ;  /* 0x0000820000247ab9 */ /* 0x000fe20000000a00 */
[----:B------:R-:W-:Y:S01]  /*0040*/  BSSY B6, `(.L_x_4512) ;  /* 0x00000fe000067945 */ /* 0x000fe20003800000 */
[----:B------:R-:W2:Y:S01]  /*0050*/  S2R R22, SR_TID.X ;  /* 0x0000000000167919 */ /* 0x000ea20000002100 */
[----:B------:R-:W-:-:S02]  /*0060*/  CS2R R28, SRZ ;  /* 0x00000000001c7805 */ /* 0x000fc4000001ff00 */
[----:B------:R-:W-:Y:S02]  /*0070*/  CS2R R26, SRZ ;  /* 0x00000000001a7805 */ /* 0x000fe4000001ff00 */
        /* <DEDUP_REMOVED lines=22> */
[----:B--2---:R0:W1:Y:S01]  /*01e0*/  I2F.F64.S16 R26, R4 ;  /* 0x00000004001a7312 */ /* 0x0040620000101c00 */
[----:B------:R-:W-:Y:S05]  /*01f0*/  BRA `(.L_x_4519) ;  /* 0x0000000c00807947 */ /* 0x000fea0003800000 */
.L_x_4517:
[----:B------:R-:W2:Y:S02]  /*0200*/  LDG.E.U8 R4, desc[UR36][R4.64] ;  /* 0x0000002404047981 */ /* 0x000ea4000c1e1100 */
[----:B--2---:R0:W1:Y:S01]  /*0210*/  I2F.F64.U16 R26, R4 ;  /* 0x00000004001a7312 */ /* 0x0040620000101800 */
[----:B------:R-:W-:Y:S05]  /*0220*/  BRA `(.L_x_4519) ;  /* 0x0000000c00747947 */ /* 0x000fea0003800000 */
.L_x_4516:
        /* <DEDUP_REMOVED lines=9> */
.L_x_4521:
[----:B------:R-:W2:Y:S02]  /*02c0*/  LDG.E R4, desc[UR36][R4.64] ;  /* 0x0000002404047981 */ /* 0x000ea4000c1e1900 */
[----:B--2---:R1:W2:Y:S01]  /*02d0*/  I2F.F64 R26, R4 ;  /* 0x00000004001a7312 */ /* 0x0042a20000201c00 */
[----:B------:R-:W-:Y:S05]  /*02e0*/  BRA `(.L_x_4519) ;  /* 0x0000000c00447947 */ /* 0x000fea0003800000 */
.L_x_4520:
[----:B------:R-:W2:Y:S02]  /*02f0*/  LDG.E.U16 R4, desc[UR36][R4.64] ;  /* 0x0000002404047981 */ /* 0x000ea4000c1e1500 */
[----:B--2---:R3:W4:Y:S01]  /*0300*/  I2F.F64.S16 R26, R4 ;  /* 0x00000004001a7312 */ /* 0x0047220000101c00 */
[----:B------:R-:W-:Y:S05]  /*0310*/  BRA `(.L_x_4519) ;  /* 0x0000000c00387947 */ /* 0x000fea0003800000 */
.L_x_4515:
        /* <DEDUP_REMOVED lines=10> */
.L_x_4523:
[----:B------:R-:W2:Y:S02]  /*03c0*/  LDG.E.U16 R0, desc[UR36][R4.64] ;  /* 0x0000002404007981 */ /* 0x000ea4000c1e1500 */
[----:B--2---:R-:W-:-:S05]  /*03d0*/  HADD2.F32 R0, -RZ, R0.H0_H0 ;  /* 0x20000000ff007230 */ /* 0x004fca0000004100 */
[----:B------:R-:W-:-:S04]  /*03e0*/  FMUL.FTZ R0, R0, 1 ;  /* 0x3f80000000007820 */ /* 0x000fc80000410000 */
[----:B------:R0:W1:Y:S01]  /*03f0*/  F2F.F64.F32 R26, R0 ;  /* 0x00000000001a7310 */ /* 0x0000620000201800 */
[----:B------:R-:W-:Y:S05]  /*0400*/  BRA `(.L_x_4519) ;  /* 0x0000000800fc7947 */ /* 0x000fea0003800000 */
.L_x_4522:
        /* <DEDUP_REMOVED lines=10> */
.L_x_4525:
[----:B------:R-:W2:Y:S02]  /*04b0*/  LDG.E.U16 R4, desc[UR36][R4.64] ;  /* 0x0000002404047981 */ /* 0x000ea4000c1e1500 */
[----:B--2---:R-:W-:-:S05]  /*04c0*/  HADD2.F32 R0, -RZ, R4.H0_H0 ;  /* 0x20000004ff007230 */ /* 0x004fca0000004100 */
[----:B------:R-:W-:-:S04]  /*04d0*/  FMUL.FTZ R0, R0, 1 ;  /* 0x3f80000000007820 */ /* 0x000fc80000410000 */
[----:B------:R0:W1:Y:S01]  /*04e0*/  F2F.F64.F32 R26, R0 ;  /* 0x00000000001a7310 */ /* 0x0000620000201800 */
[----:B------:R-:W-:Y:S05]  /*04f0*/  BRA `(.L_x_4519) ;  /* 0x0000000800c07947 */ /* 0x000fea0003800000 */
.L_x_4524:
[----:B------:R0:W5:Y:S01]  /*0500*/  LDG.E.64 R26, desc[UR36][R4.64] ;  /* 0x00000024041a7981 */ /* 0x000162000c1e1b00 */
[----:B------:R-:W-:Y:S05]  /*0510*/  BRA `(.L_x_4519) ;  /* 0x0000000800b87947 */ /* 0x000fea0003800000 */
.L_x_4514:
        /* <DEDUP_REMOVED lines=13> */
.L_x_4528:
[----:B------:R0:W5:Y:S01]  /*05f0*/  LDG.E.64 R26, desc[UR36][R4.64] ;  /* 0x00000024041a7981 */ /* 0x000162000c1e1b00 */
[----:B------:R-:W-:Y:S05]  /*0600*/  BRA `(.L_x_4519) ;  /* 0x00000008007c7947 */ /* 0x000fea0003800000 */
.L_x_4527:
        /* <DEDUP_REMOVED lines=24> */
[----:B------:R-:W-:-:S05]  /*0790*/  LOP3.LUT R7, R7, 0x80000000, R0, 0xf8, !PT ;  /* 0x8000000007077812 */ /* 0x000fca00078ef800 */
[----:B------:R-:W-:-:S04]  /*07a0*/  FMUL.FTZ R7, R7, 1 ;  /* 0x3f80000007077820 */ /* 0x000fc80000410000 */
[----:B------:R0:W1:Y:S01]  /*07b0*/  F2F.F64.F32 R26, R7 ;  /* 0x00000007001a7310 */ /* 0x0000620000201800 */
[----:B------:R-:W-:Y:S05]  /*07c0*/  BRA `(.L_x_4519) ;  /* 0x00000008000c7947 */ /* 0x000fea0003800000 */
.L_x_4530:
        /* <DEDUP_REMOVED lines=12> */
[----:B------:R-:W-:-:S05]  /*0890*/  LOP3.LUT R0, R3, 0x80000000, R0, 0xf8, !PT ;  /* 0x8000000003007812 */ /* 0x000fca00078ef800 */
[----:B------:R-:W-:-:S04]  /*08a0*/  FMUL.FTZ R0, R0, 1 ;  /* 0x3f80000000007820 */ /* 0x000fc80000410000 */
[----:B------:R0:W1:Y:S01]  /*08b0*/  F2F.F64.F32 R26, R0 ;  /* 0x00000000001a7310 */ /* 0x0000620000201800 */
[----:B------:R-:W-:Y:S05]  /*08c0*/  BRA `(.L_x_4519) ;  /* 0x0000000400cc7947 */ /* 0x000fea0003800000 */
.L_x_4529:
[----:B------:R-:W2:Y:S02]  /*08d0*/  LDG.E.U16 R0, desc[UR36][R4.64] ;  /* 0x0000002404007981 */ /* 0x000ea4000c1e1500 */
[----:B--2---:R-:W-:-:S04]  /*08e0*/  IMAD.U32 R0, R0, 0x10000, RZ ;  /* 0x0001000000007824 */ /* 0x004fc800078e00ff */
[----:B------:R-:W-:-:S04]  /*08f0*/  FMUL.FTZ R0, R0, 1 ;  /* 0x3f80000000007820 */ /* 0x000fc80000410000 */
[----:B------:R0:W1:Y:S01]  /*0900*/  F2F.F64.F32 R26, R0 ;  /* 0x00000000001a7310 */ /* 0x0000620000201800 */
[----:B------:R-:W-:Y:S05]  /*0910*/  BRA `(.L_x_4519) ;  /* 0x0000000400b87947 */ /* 0x000fea0003800000 */
.L_x_4526:
        /* <DEDUP_REMOVED lines=9> */
[----:B--2---:R0:W1:Y:S01]  /*09b0*/  I2F.F64.U16 R26, R4 ;  /* 0x00000004001a7312 */ /* 0x0040620000101800 */
[----:B------:R-:W-:Y:S05]  /*09c0*/  BRA `(.L_x_4519) ;  /* 0x00000004008c7947 */ /* 0x000fea0003800000 */
.L_x_4533:
        /* <DEDUP_REMOVED lines=21> */
.L_x_4537:
[----:B------:R-:W-:Y:S05]  /*0b20*/  BSYNC B1 ;  /* 0x0000000000017941 */ /* 0x000fea0003800000 */
.L_x_4536:
[----:B------:R-:W-:Y:S01]  /*0b30*/  LEA R5, R0, 0x3b800000, 0x17 ;  /* 0x3b80000000057811 */ /* 0x000fe200078eb8ff */
[----:B------:R-:W-:-:S05]  /*0b40*/  IMAD.SHL.U32 R0, R3, 0x100000, RZ ;  /* 0x0010000003007824 */ /* 0x000fca00078e00ff */
[----:B------:R-:W-:-:S07]  /*0b50*/  LOP3.LUT R0, R5, R0, R6, 0xfe, !PT ;  /* 0x0000000005007212 */ /* 0x000fce00078efe06 */
.L_x_4535:
[----:B------:R-:W-:Y:S05]  /*0b60*/  BSYNC B0 ;  /* 0x0000000000007941 */ /* 0x000fea0003800000 */
.L_x_4534:
[----:B------:R-:W-:-:S04]  /*0b70*/  FMUL.FTZ R0, R0, 1 ;  /* 0x3f80000000007820 */ /* 0x000fc80000410000 */
[----:B------:R0:W1:Y:S01]  /*0b80*/  F2F.F64.F32 R26, R0 ;  /* 0x00000000001a7310 */ /* 0x0000620000201800 */
[----:B------:R-:W-:Y:S05]  /*0b90*/  BRA `(.L_x_4519) ;  /* 0x0000000400187947 */ /* 0x000fea0003800000 */
.L_x_4532:
        /* <DEDUP_REMOVED lines=21> */
.L_x_4541:
[----:B------:R-:W-:Y:S05]  /*0cf0*/  BSYNC B1 ;  /* 0x0000000000017941 */ /* 0x000fea0003800000 */
.L_x_4540:
[----:B------:R-:W-:Y:S01]  /*0d00*/  LEA R5, R0, 0x37800000, 0x17 ;  /* 0x3780000000057811 */ /* 0x000fe200078eb8ff */
[----:B------:R-:W-:-:S05]  /*0d10*/  IMAD.SHL.U32 R0, R3, 0x200000, RZ ;  /* 0x0020000003007824 */ /* 0x000fca00078e00ff */
[----:B------:R-:W-:-:S07]  /*0d20*/  LOP3.LUT R0, R5, R0, R6, 0xfe, !PT ;  /* 0x0000000005007212 */ /* 0x000fce00078efe06 */
.L_x_4539:
[----:B------:R-:W-:Y:S05]  /*0d30*/  BSYNC B0 ;  /* 0x0000000000007941 */ /* 0x000fea0003800000 */
.L_x_4538:
[----:B------:R-:W-:-:S04]  /*0d40*/  FMUL.FTZ R0, R0, 1 ;  /* 0x3f80000000007820 */ /* 0x000fc80000410000 */
[----:B------:R0:W1:Y:S01]  /*0d50*/  F2F.F64.F32 R26, R0 ;  /* 0x00000000001a7310 */ /* 0x0000620000201800 */
[----:B------:R-:W-:Y:S05]  /*0d60*/  BRA `(.L_x_4519) ;  /* 0x0000000000a47947 */ /* 0x000fea0003800000 */
.L_x_4531:
        /* <DEDUP_REMOVED lines=14> */
.L_x_4545:
[----:B------:R-:W-:Y:S05]  /*0e50*/  BSYNC B0 ;  /* 0x0000000000007941 */ /* 0x000fea0003800000 */
.L_x_4544:
[----:B------:R-:W-:-:S04]  /*0e60*/  FMUL.FTZ R0, R0, 1 ;  /* 0x3f80000000007820 */ /* 0x000fc80000410000 */
[----:B------:R0:W1:Y:S01]  /*0e70*/  F2F.F64.F32 R26, R0 ;  /* 0x00000000001a7310 */ /* 0x0000620000201800 */
[----:B------:R-:W-:Y:S05]  /*0e80*/  BRA `(.L_x_4519) ;  /* 0x00000000005c7947 */ /* 0x000fea0003800000 */
.L_x_4518:
        /* <DEDUP_REMOVED lines=16> */
.L_x_4546:
[----:B------:R-:W-:Y:S01]  /*0f90*/  CS2R R26, SRZ ;  /* 0x00000000001a7805 */ /* 0x000fe2000001ff00 */
[----:B------:R-:W-:Y:S06]  /*0fa0*/  BRA `(.L_x_4519) ;  /* 0x0000000000147947 */ /* 0x000fec0003800000 */
.L_x_4543:
[----:B------:R-:W2:Y:S02]  /*0fb0*/  LDG.E.64 R26, desc[UR36][R4.64] ;  /* 0x00000024041a7981 */ /* 0x000ea4000c1e1b00 */
[----:B--2---:R-:W0:Y:S01]  /*0fc0*/  I2F.F64.U64 R26, R26 ;  /* 0x0000001a001a7312 */ /* 0x004e220000301800 */
[----:B------:R-:W-:Y:S05]  /*0fd0*/  BRA `(.L_x_4519) ;  /* 0x0000000000087947 */ /* 0x000fea0003800000 */
.L_x_4542:
[----:B------:R-:W2:Y:S02]  /*0fe0*/  LDG.E R4, desc[UR36][R4.64] ;  /* 0x0000002404047981 */ /* 0x000ea4000c1e1900 */
[----:B--2---:R0:W1:Y:S02]  /*0ff0*/  I2F.F64.U32 R26, R4 ;  /* 0x00000004001a7312 */ /* 0x0040640000201800 */
.L_x_4519:
[----:B------:R-:W3:Y:S02]  /*1000*/  S2R R22, SR_TID.X ;  /* 0x0000000000167919 */ /* 0x000ee40000002100 */
[----:B---3--:R-:W-:-:S07]  /*1010*/  VIADD R22, R22, 0x80 ;  /* 0x0000008016167836 */ /* 0x008fce0000000000 */
.L_x_4513:
[----:B------:R-:W-:Y:S05]  /*1020*/  BSYNC B6 ;  /* 0x0000000000067941 */ /* 0x000fea0003800000 */
.L_x_4512:
        /* <DEDUP_REMOVED lines=21> */
[----:B------:R-:W3:Y:S02]  /*1180*/  LDG.E.S8 R4, desc[UR36][R4.64] ;  /* 0x0000002404047981 */ /* 0x000ee4000c1e1300 */
[----:B---3--:R0:W1:Y:S01]  /*1190*/  I2F.F64.S16 R28, R4 ;  /* 0x00000004001c7312 */ /* 0x0080620000101c00 */
[----:B------:R-:W-:Y:S05]  /*11a0*/  BRA `(.L_x_4554) ;  /* 0x0000000c007c7947 */ /* 0x000fea0003800000 */
.L_x_4552:
[----:B------:R-:W3:Y:S02]  /*11b0*/  LDG.E.U8 R4, desc[UR36][R4.64] ;  /* 0x0000002404047981 */ /* 0x000ee4000c1e1100 */
[----:B---3--:R0:W1:Y:S01]  /*11c0*/  I2F.F64.U16 R28, R4 ;  /* 0x00000004001c7312 */ /* 0x0080620000101800 */
[----:B------:R-:W-:Y:S05]  /*11d0*/  BRA `(.L_x_4554) ;  /* 0x0000000c00707947 */ /* 0x000fea0003800000 */
.L_x_4551:
[----:B------:R-:W-:-:S13]  /*11e0*/  ISETP.NE.AND P0, PT, R0, 0x2, PT ;  /* 0x000000020000780c */ /* 0x000fda0003f05270 */
[----:B------:R-:W-:Y:S05]  /*11f0*/  @!P0 BRA `(.L_x_4555) ;  /* 0x0000000000288947 */ /* 0x000fea0003800000 */
[----:B------:R-:W-:-:S13]  /*1200*/  ISETP.NE.AND P0, PT, R0, 0x3, PT ;  /* 0x000000030000780c */ /* 0x000fda0003f05270 */
[----:B------:R-:W-:Y:S05]  /*1210*/  @!P0 BRA `(.L_x_4556) ;  /* 0x0000000000148947 */ /* 0x000fea0003800000 */
[----:B------:R-:W-:-:S13]  /*1220*/  ISETP.NE.AND P0, PT, R0, 0x4, PT ;  /* 0x000000040000780c */ /* 0x000fda0003f05270 */
[----:B------:R-:W-:Y:S05]  /*1230*/  @P0 BRA `(.L_x_4553) ;  /* 0x0000000800fc0947 */ /* 0x000fea0003800000 */
[----:B------:R-:W3:Y:S02]  /*1240*/  LDG.E.64 R28, desc[UR36][R4.64] ;  /* 0x00000024041c7981 */ /* 0x000ee4000c1e1b00 */
[----:B---3--:R-:W0:Y:S01]  /*1250*/  I2F.F64.S64 R28, R28 ;  /* 0x0000001c001c7312 */ /* 0x008e220000301c00 */
[----:B------:R-:W-:Y:S05]  /*1260*/  BRA `(.L_x_4554) ;  /* 0x0000000c004c7947 */ /* 0x000fea0003800000 */
.L_x_4556:
[----:B------:R-:W3:Y:S02]  /*1270*/  LDG.E R4, desc[UR36][R4.64] ;  /* 0x0000002404047981 */ /* 0x000ee4000c1e1900 */
[----:B---3--:R0:W1:Y:S01]  /*1280*/  I2F.F64 R28, R4 ;  /* 0x00000004001c7312 */ /* 0x0080620000201c00 */
[----:B------:R-:W-:Y:S05]  /*1290*/  BRA `(.L_x_4554) ;  /* 0x0000000c00407947 */ /* 0x000fea0003800000 */
.L_x_4555:
[----:B------:R-:W3:Y:S02]  /*12a0*/  LDG.E.U16 R4, desc[UR36][R4.64] ;  /* 0x0000002404047981 */ /* 0x000ee4000c1e1500 */
[----:B---3--:R0:W1:Y:S01]  /*12b0*/  I2F.F64.S16 R28, R4 ;  /* 0x00000004001c7312 */ /* 0x0080620000101c00 */
[----:B------:R-:W-:Y:S05]  /*12c0*/  BRA `(.L_x_4554) ;  /* 0x0000000c00347947 */ /* 0x000fea0003800000 */
.L_x_4550:
[----:B------:R-:W-:-:S13]  /*12d0*/  ISETP.GT.AND P0, PT, R0, 0x6, PT ;  /* 0x000000060000780c */ /* 0x000fda0003f04270 */
[----:B------:R-:W-:Y:S05]  /*12e0*/  @P0 BRA `(.L_x_4557) ;  /* 0x0000000000340947 */ /* 0x000fea0003800000 */
[----:B------:R-:W-:-:S13]  /*12f0*/  ISETP.NE.AND P0, PT, R0, 0x5, PT ;  /* 0x000000050000780c */ /* 0x000fda0003f05270 */
[----:B------:R-:W-:Y:S05]  /*1300*/  @!P0 BRA `(.L_x_4558) ;  /* 0x0000000000188947 */ /* 0x000fea0003800000 */
[----:B------:R-:W-:-:S13]  /*1310*/  ISETP.NE.AND P0, PT, R0, 0x6, PT ;  /* 0x000000060000780c */ /* 0x000fda0003f05270 */
[----:B------:R-:W-:Y:S05]  /*1320*/  @P0 BRA `(.L_x_4553) ;  /* 0x0000000800c00947 */ /* 0x000fea0003800000 */
[----:B------:R-:W3:Y:S02]  /*1330*/  LDG.E R28, desc[UR36][R4.64] ;  /* 0x00000024041c7981 */ /* 0x000ee4000c1e1900 */
[----:B---3--:R-:W-:-:S06]  /*1340*/  FMUL.FTZ R28, R28, 1 ;  /* 0x3f8000001c1c7820 */ /* 0x008fcc0000410000 */
[----:B------:R-:W0:Y:S01]  /*1350*/  F2F.F64.F32 R28, R28 ;  /* 0x0000001c001c7310 */ /* 0x000e220000201800 */
[----:B------:R-:W-:Y:S05]  /*1360*/  BRA `(.L_x_4554) ;  /* 0x0000000c000c7947 */ /* 0x000fea0003800000 */
.L_x_4558:
[----:B------:R-:W3:Y:S02]  /*1370*/  LDG.E.U16 R0, desc[UR36][R4.64] ;  /* 0x0000002404007981 */ /* 0x000ee4000c1e1500 */
[----:B---3--:R-:W-:-:S05]  /*1380*/  HADD2.F32 R0, -RZ, R0.H0_H0 ;  /* 0x20000000ff007230 */ /* 0x008fca0000004100 */
[----:B------:R-:W-:-:S04]  /*1390*/  FMUL.FTZ R0, R0, 1 ;  /* 0x3f80000000007820 */ /* 0x000fc80000410000 */
[----:B------:R0:W1:Y:S01]  /*13a0*/  F2F.F64.F32 R28, R0 ;  /* 0x00000000001c7310 */ /* 0x0000620000201800 */
[----:B------:R-:W-:Y:S05]  /*13b0*/  BRA `(.L_x_4554) ;  /* 0x0000000800f87947 */ /* 0x000fea0003800000 */
.L_x_4557:
[----:B------:R-:W-:-:S13]  /*13c0*/  ISETP.NE.AND P0, PT, R0, 0x7, PT ;  /* 0x000000070000780c */ /* 0x000fda0003f05270 */
[----:B------:R-:W-:Y:S05]  /*13d0*/  @!P0 BRA `(.L_x_4559) ;  /* 0x0000000000348947 */ /* 0x000fea0003800000 */
        /* <DEDUP_REMOVED lines=8> */
.L_x_4560:
[----:B------:R-:W3:Y:S02]  /*1460*/  LDG.E.U16 R4, desc[UR36][R4.64] ;  /* 0x0000002404047981 */ /* 0x000ee4000c1e1500 */
[----:B---3--:R-:W-:-:S05]  /*1470*/  HADD2.F32 R0, -RZ, R4.H0_H0 ;  /* 0x20000004ff007230 */ /* 0x008fca0000004100 */
[----:B------:R-:W-:-:S04]  /*1480*/  FMUL.FTZ R0, R0, 1 ;  /* 0x3f80000000007820 */ /* 0x000fc80000410000 */
[----:B------:R0:W1:Y:S01]  /*1490*/  F2F.F64.F32 R28, R0 ;  /* 0x00000000001c7310 */ /* 0x0000620000201800 */
[----:B------:R-:W-:Y:S05]  /*14a0*/  BRA `(.L_x_4554) ;  /* 0x0000000800bc7947 */ /* 0x000fea0003800000 */
.L_x_4559:
[----:B------:R0:W5:Y:S01]  /*14b0*/  LDG.E.64 R28, desc[UR36][R4.64] ;  /* 0x00000024041c7981 */ /* 0x000162000c1e1b00 */
[----:B------:R-:W-:Y:S05]  /*14c0*/  BRA `(.L_x_4554) ;  /* 0x0000000800b47947 */ /* 0x000fea0003800000 */
.L_x_4549:
        /* <DEDUP_REMOVED lines=8> */
[----:B------:R-:W3:Y:S01]  /*1550*/  LDG.E.U8 R4, desc[UR36][R4.64] ;  /* 0x0000002404047981 */ /* 0x000ee2000c1e1100 */
[----:B------:R-:W-:Y:S01]  /*1560*/  IMAD.MOV.U32 R28, RZ, RZ, RZ ;  /* 0x000000ffff1c7224 */ /* 0x000fe200078e00ff */
[----:B---3--:R-:W-:-:S04]  /*1570*/  ISETP.NE.AND P0, PT, R4, RZ, PT ;  /* 0x000000ff0400720c */ /* 0x008fc80003f05270 */
[----:B------:R-:W-:Y:S01]  /*1580*/  FSEL R29, RZ, 1.875, !P0 ;  /* 0x3ff00000ff1d7808 */ /* 0x000fe20004000000 */
[----:B------:R-:W-:Y:S08]  /*1590*/  BRA `(.L_x_4554) ;  /* 0x0000000800807947 */ /* 0x000ff00003800000 */
.L_x_4563:
[----:B------:R0:W5:Y:S01]  /*15a0*/  LDG.E.64 R28, desc[UR36][R4.64] ;  /* 0x00000024041c7981 */ /* 0x000162000c1e1b00 */
[----:B------:R-:W-:Y:S05]  /*15b0*/  BRA `(.L_x_4554) ;  /* 0x0000000800787947 */ /* 0x000fea0003800000 */
.L_x_4562:
[----:B------:R-:W-:-:S13]  /*15c0*/  ISETP.NE.AND P0, PT, R0, 0xf, PT ;  /* 0x0000000f0000780c */ /* 0x000fda0003f05270 */
[----:B------:R-:W-:Y:S05]  /*15d0*/  @!P0 BRA `(.L_x_4564) ;  /* 0x0000000000a48947 */ /* 0x000fea0003800000 */
[----:B------:R-:W-:-:S13]  /*15e0*/  ISETP.NE.AND P0, PT, R0, 0x17, PT ;  /* 0x000000170000780c */ /* 0x000fda0003f05270 */
[----:B------:R-:W-:Y:S05]  /*15f0*/  @!P0 BRA `(.L_x_4565) ;  /* 0x0000000000608947 */ /* 0x000fea0003800000 */
[----:B------:R-:W-:-:S13]  /*1600*/  ISETP.NE.AND P0, PT, R0, 0x18, PT ;  /* 0x000000180000780c */ /* 0x000fda0003f05270 */
[----:B------:R-:W-:Y:S05]  /*1610*/  @P0 BRA `(.L_x_4553) ;  /* 0x0000000800040947 */ /* 0x000fea0003800000 */
[----:B------:R-:W3:Y:S01]  /*1620*/  LDG.E.U8 R0, desc[UR36][R4.64] ;  /* 0x0000002404007981 */ /* 0x000ee2000c1e1100 */
[----:B------:R-:W-:Y:S02]  /*1630*/  IMAD.MOV.U32 R9, RZ, RZ, -0x800000 ;  /* 0xff800000ff097424 */ /* 0x000fe400078e00ff */
[----:B---3--:R-:W-:-:S05]  /*1640*/  IMAD.SHL.U32 R0, R0, 0x1000000, RZ ;  /* 0x0100000000007824 */ /* 0x008fca00078e00ff */
        /* <DEDUP_REMOVED lines=19> */
.L_x_4565:
[----:B------:R-:W3:Y:S02]  /*1780*/  LDG.E.U8 R4, desc[UR36][R4.64] ;  /* 0x0000002404047981 */ /* 0x000ee4000c1e1100 */
[----:B---3--:R-:W-:-:S05]  /*1790*/  IMAD.SHL.U32 R0, R4, 0x2000000, RZ ;  /* 0x0200000004007824 */ /* 0x008fca00078e00ff */
        /* <DEDUP_REMOVED lines=11> */
[----:B------:R3:W0:Y:S01]  /*1850*/  F2F.F64.F32 R28, R0 ;  /* 0x00000000001c7310 */ /* 0x0006220000201800 */
[----:B------:R-:W-:Y:S05]  /*1860*/  BRA `(.L_x_4554) ;  /* 0x0000000400cc7947 */ /* 0x000fea0003800000 */
.L_x_4564:
[----:B------:R-:W3:Y:S02]  /*1870*/  LDG.E.U16 R0, desc[UR36][R4.64] ;  /* 0x0000002404007981 */ /* 0x000ee4000c1e1500 */
[----:B---3--:R-:W-:-:S04]  /*1880*/  IMAD.U32 R0, R0, 0x10000, RZ ;  /* 0x0001000000007824 */ /* 0x008fc800078e00ff */
[----:B------:R-:W-:-:S04]  /*1890*/  FMUL.FTZ R0, R0, 1 ;  /* 0x3f80000000007820 */ /* 0x000fc80000410000 */
[----:B------:R0:W1:Y:S01]  /*18a0*/  F2F.F64.F32 R28, R0 ;  /* 0x00000000001c7310 */ /* 0x0000620000201800 */
[----:B------:R-:W-:Y:S05]  /*18b0*/  BRA `(.L_x_4554) ;  /* 0x0000000400b87947 */ /* 0x000fea0003800000 */
.L_x_4561:
        /* <DEDUP_REMOVED lines=8> */
[----:B------:R-:W3:Y:S02]  /*1940*/  LDG.E.U16 R4, desc[UR36][R4.64] ;  /* 0x0000002404047981 */ /* 0x000ee4000c1e1500 */
[----:B---3--:R0:W1:Y:S01]  /*1950*/  I2F.F64.U16 R28, R4 ;  /* 0x00000004001c7312 */ /* 0x0080620000101800 */
[----:B------:R-:W-:Y:S05]  /*1960*/  BRA `(.L_x_4554) ;  /* 0x00000004008c7947 */ /* 0x000fea0003800000 */
.L_x_4568:
[----:B------:R-:W3:Y:S01]  /*1970*/  LDG.E.U8 R3, desc[UR36][R4.64] ;  /* 0x0000002404037981 */ /* 0x000ee2000c1e1100 */
[----:B------:R-:W-:Y:S01]  /*1980*/  BSSY B0, `(.L_x_4569) ;  /* 0x0000018000007945 */ /* 0x000fe20003800000 */
[----:B------:R-:W-:Y:S01]  /*1990*/  IMAD.MOV.U32 R0, RZ, RZ, RZ ;  /* 0x000000ffff007224 */ /* 0x000fe200078e00ff */
[----:B---3--:R-:W-:-:S13]  /*19a0*/  ISETP.NE.AND P0, PT, R3, RZ, PT ;  /* 0x000000ff0300720c */ /* 0x008fda0003f05270 */
        /* <DEDUP_REMOVED lines=17> */
.L_x_4572:
[----:B------:R-:W-:Y:S05]  /*1ac0*/  BSYNC B1 ;  /* 0x0000000000017941 */ /* 0x000fea0003800000 */
.L_x_4571:
[----:B------:R-:W-:Y:S01]  /*1ad0*/  LEA R5, R0, 0x3b800000, 0x17 ;  /* 0x3b80000000057811 */ /* 0x000fe200078eb8ff */
[----:B------:R-:W-:-:S05]  /*1ae0*/  IMAD.SHL.U32 R0, R3, 0x100000, RZ ;  /* 0x0010000003007824 */ /* 0x000fca00078e00ff */
[----:B------:R-:W-:-:S07]  /*1af0*/  LOP3.LUT R0, R5, R0, R6, 0xfe, !PT ;  /* 0x0000000005007212 */ /* 0x000fce00078efe06 */
.L_x_4570:
[----:B------:R-:W-:Y:S05]  /*1b00*/  BSYNC B0 ;  /* 0x0000000000007941 */ /* 0x000fea0003800000 */
.L_x_4569:
[----:B------:R-:W-:-:S04]  /*1b10*/  FMUL.FTZ R0, R0, 1 ;  /* 0x3f80000000007820 */ /* 0x000fc80000410000 */
[----:B------:R0:W1:Y:S01]  /*1b20*/  F2F.F64.F32 R28, R0 ;  /* 0x00000000001c7310 */ /* 0x0000620000201800 */
[----:B------:R-:W-:Y:S05]  /*1b30*/  BRA `(.L_x_4554) ;  /* 0x0000000400187947 */ /* 0x000fea0003800000 */
.L_x_4567:
        /* <DEDUP_REMOVED lines=21> */
.L_x_4576:
[----:B------:R-:W-:Y:S05]  /*1c90*/  BSYNC B1 ;  /* 0x0000000000017941 */ /* 0x000fea0003800000 */
.L_x_4575:
[----:B------:R-:W-:Y:S01]  /*1ca0*/  LEA R5, R0, 0x37800000, 0x17 ;  /* 0x3780000000057811 */ /* 0x000fe200078eb8ff */
[----:B------:R-:W-:-:S05]  /*1cb0*/  IMAD.SHL.U32 R0, R3, 0x200000, RZ ;  /* 0x0020000003007824 */ /* 0x000fca00078e00ff */
[----:B------:R-:W-:-:S07]  /*1cc0*/  LOP3.LUT R0, R5, R0, R6, 0xfe, !PT ;  /* 0x0000000005007212 */ /* 0x000fce00078efe06 */
.L_x_4574:
[----:B------:R-:W-:Y:S05]  /*1cd0*/  BSYNC B0 ;  /* 0x0000000000007941 */ /* 0x000fea0003800000 */
.L_x_4573:
[----:B------:R-:W-:-:S04]  /*1ce0*/  FMUL.FTZ R0, R0, 1 ;  /* 0x3f80000000007820 */ /* 0x000fc80000410000 */
[----:B------:R0:W1:Y:S01]  /*1cf0*/  F2F.F64.F32 R28, R0 ;  /* 0x00000000001c7310 */ /* 0x0000620000201800 */
[----:B------:R-:W-:Y:S05]  /*1d00*/  BRA `(.L_x_4554) ;  /* 0x0000000000a47947 */ /* 0x000fea0003800000 */
.L_x_4566:
[----:B------:R-:W-:-:S13]  /*1d10*/  ISETP.NE.AND P0, PT, R0, 0x1c, PT ;  /* 0x0000001c0000780c */ /* 0x000fda0003f05270 */
[----:B------:R-:W-:Y:S05]  /*1d20*/  @!P0 BRA `(.L_x_4577) ;  /* 0x0000000000948947 */ /* 0x000fea0003800000 */
[----:B------:R-:W-:-:S13]  /*1d30*/  ISETP.NE.AND P0, PT, R0, 0x1d, PT ;  /* 0x0000001d0000780c */ /* 0x000fda0003f05270 */
[----:B------:R-:W-:Y:S05]  /*1d40*/  @!P0 BRA `(.L_x_4578) ;  /* 0x0000000000808947 */ /* 0x000fea0003800000 */
[----:B------:R-:W-:-:S13]  /*1d50*/  ISETP.NE.AND P0, PT, R0, 0x2c, PT ;  /* 0x0000002c0000780c */ /* 0x000fda0003f05270 */
[----:B------:R-:W-:Y:S05]  /*1d60*/  @P0 BRA `(.L_x_4553) ;  /* 0x0000000000300947 */ /* 0x000fea0003800000 */
[----:B------:R-:W3:Y:S01]  /*1d70*/  LDG.E.U8 R4, desc[UR36][R4.64] ;  /* 0x0000002404047981 */ /* 0x000ee2000c1e1100 */
[----:B------:R-:W-:Y:S01]  /*1d80*/  BSSY B0, `(.L_x_4579) ;  /* 0x0000007000007945 */ /* 0x000fe20003800000 */
[----:B------:R-:W-:Y:S01]  /*1d90*/  IMAD.MOV.U32 R0, RZ, RZ, 0x400000 ;  /* 0x00400000ff007424 */ /* 0x000fe200078e00ff */
[----:B---3--:R-:W-:-:S13]  /*1da0*/  ISETP.NE.AND P0, PT, R4, RZ, PT ;  /* 0x000000ff0400720c */ /* 0x008fda0003f05270 */
[----:B------:R-:W-:Y:S05]  /*1db0*/  @!P0 BRA `(.L_x_4580) ;  /* 0x00000000000c8947 */ /* 0x000fea0003800000 */
[----:B------:R-:W-:-:S13]  /*1dc0*/  ISETP.NE.AND P0, PT, R4, 0xff, PT ;  /* 0x000000ff0400780c */ /* 0x000fda0003f05270 */
[----:B------:R-:W-:Y:S02]  /*1dd0*/  @!P0 IMAD.MOV.U32 R0, RZ, RZ, 0x7f800001 ;  /* 0x7f800001ff008424 */ /* 0x000fe400078e00ff */
[----:B------:R-:W-:-:S07]  /*1de0*/  @P0 IMAD.SHL.U32 R0, R4, 0x800000, RZ ;  /* 0x0080000004000824 */ /* 0x000fce00078e00ff */
.L_x_4580:
[----:B------:R-:W-:Y:S05]  /*1df0*/  BSYNC B0 ;  /* 0x0000000000007941 */ /* 0x000fea0003800000 */
.L_x_4579:
[----:B------:R-:W-:-:S04]  /*1e00*/  FMUL.FTZ R0, R0, 1 ;  /* 0x3f80000000007820 */ /* 0x000fc80000410000 */
[----:B------:R0:W1:Y:S01]  /*1e10*/  F2F.F64.F32 R28, R0 ;  /* 0x00000000001c7310 */ /* 0x0000620000201800 */
[----:B------:R-:W-:Y:S05]  /*1e20*/  BRA `(.L_x_4554) ;  /* 0x00000000005c7947 */ /* 0x000fea0003800000 */
.L_x_4553:
        /* <DEDUP_REMOVED lines=16> */
.L_x_4581:
[----:B------:R-:W-:Y:S01]  /*1f30*/  CS2R R28, SRZ ;  /* 0x00000000001c7805 */ /* 0x000fe2000001ff00 */
[----:B------:R-:W-:Y:S06]  /*1f40*/  BRA `(.L_x_4554) ;  /* 0x0000000000147947 */ /* 0x000fec0003800000 */
.L_x_4578:
[----:B------:R-:W3:Y:S02]  /*1f50*/  LDG.E.64 R28, desc[UR36][R4.64] ;  /* 0x00000024041c7981 */ /* 0x000ee4000c1e1b00 */
[----:B---3--:R-:W0:Y:S01]  /*1f60*/  I2F.F64.U64 R28, R28 ;  /* 0x0000001c001c7312 */ /* 0x008e220000301800 */
[----:B------:R-:W-:Y:S05]  /*1f70*/  BRA `(.L_x_4554) ;  /* 0x0000000000087947 */ /* 0x000fea0003800000 */
.L_x_4577:
[----:B------:R-:W3:Y:S02]  /*1f80*/  LDG.E R4, desc[UR36][R4.64] ;  /* 0x0000002404047981 */ /* 0x000ee4000c1e1900 */
[----:B---3--:R0:W1:Y:S02]  /*1f90*/  I2F.F64.U32 R28, R4 ;  /* 0x00000004001c7312 */ /* 0x0080640000201800 */
.L_x_4554:
[----:B------:R-:W-:-:S07]  /*1fa0*/  VIADD R22, R22, 0x80 ;  /* 0x0000008016167836 */ /* 0x000fce0000000000 */
.L_x_4548:
[----:B------:R-:W-:Y:S05]  /*1fb0*/  BSYNC B6 ;  /* 0x0000000000067941 */ /* 0x000fea0003800000 */
.L_x_4547:
[----:B------:R-:W-:Y:S01]  /*1fc0*/  ISETP.GE.AND P0, PT, R22, R19, PT ;  /* 0x000000131600720c */ /* 0x000fe20003f06270 */
[----:B------:R-:W-:Y:S01]  /*1fd0*/  BSSY B6, `(.L_x_4582) ;  /* 0x00000f9000067945 */ /* 0x000fe20003800000 */
[----:B------:R-:W-:Y:S02]  /*1fe0*/  CS2R R16, SRZ ;  /* 0x0000000000107805 */ /* 0x000fe4000001ff00 */
[----:B------:R-:W-:-:S09]  /*1ff0*/  CS2R R24, SRZ ;  /* 0x0000000000187805 */ /* 0x000fd2000001ff00 */
[----:B------:R-:W-:Y:S05]  /*2000*/  @P0 BRA `(.L_x_4583) ;  /* 0x0000000c00d40947 */ /* 0x000fea0003800000 */
[----:B01----:R-:W0:Y:S01]  /*2010*/  LDC.64 R4, c[0x0][0x230] ;  /* 0x00008c00ff047b82 */ /* 0x003e220000000a00 */
[----:B---3--:R-:W-:Y:S01]  /*2020*/  IMAD R0, R18, 0x200, R22 ;  /* 0x0000020012007824 */ /* 0x008fe200078e0216 */
        /* <DEDUP_REMOVED lines=19> */
.L_x_4587:
[----:B------:R-:W3:Y:S02]  /*2160*/  LDG.E.U8 R4, desc[UR36][R4.64] ;  /* 0x0000002404047981 */ /* 0x000ee4000c1e1100 */
[----:B---3--:R0:W1:Y:S01]  /*2170*/  I2F.F64.U16 R24, R4 ;  /* 0x0000000400187312 */ /* 0x0080620000101800 */
[----:B------:R-:W-:Y:S05]  /*2180*/  BRA `(.L_x_4589) ;  /* 0x0000000c00707947 */ /* 0x000fea0003800000 */
.L_x_4586:
        /* <DEDUP_REMOVED lines=9> */
.L_x_4591:
[----:B------:R-:W3:Y:S02]  /*2220*/  LDG.E R4, desc[UR36][R4.64] ;  /* 0x0000002404047981 */ /* 0x000ee4000c1e1900 */
[----:B---3--:R0:W1:Y:S01]  /*2230*/  I2F.F64 R24, R4 ;  /* 0x0000000400187312 */ /* 0x0080620000201c00 */
[----:B------:R-:W-:Y:S05]  /*2240*/  BRA `(.L_x_4589) ;  /* 0x0000000c00407947 */ /* 0x000fea0003800000 */
.L_x_4590:
[----:B------:R-:W3:Y:S02]  /*2250*/  LDG.E.U16 R4, desc[UR36][R4.64] ;  /* 0x0000002404047981 */ /* 0x000ee4000c1e1500 */
[----:B---3--:R0:W1:Y:S01]  /*2260*/  I2F.F64.S16 R24, R4 ;  /* 0x0000000400187312 */ /* 0x0080620000101c00 */
[----:B------:R-:W-:Y:S05]  /*2270*/  BRA `(.L_x_4589) ;  /* 0x0000000c00347947 */ /* 0x000fea0003800000 */
.L_x_4585:
        /* <DEDUP_REMOVED lines=10> */
.L_x_4593:
[----:B------:R-:W3:Y:S02]  /*2320*/  LDG.E.U16 R0, desc[UR36][R4.64] ;  /* 0x0000002404007981 */ /* 0x000ee4000c1e1500 */
[----:B---3--:R-:W-:-:S05]  /*2330*/  HADD2.F32 R0, -RZ, R0.H0_H0 ;  /* 0x20000000ff007230 */ /* 0x008fca0000004100 */
[----:B------:R-:W-:-:S04]  /*2340*/  FMUL.FTZ R0, R0, 1 ;  /* 0x3f80000000007820 */ /* 0x000fc80000410000 */
[----:B------:R0:W1:Y:S01]  /*2350*/  F2F.F64.F32 R24, R0 ;  /* 0x0000000000187310 */ /* 0x0000620000201800 */
[----:B------:R-:W-:Y:S05]  /*2360*/  BRA `(.L_x_4589) ;  /* 0x0000000800f87947 */ /* 0x000fea0003800000 */
.L_x_4592:
        /* <DEDUP_REMOVED lines=10> */
.L_x_4595:
[----:B------:R-:W3:Y:S02]  /*2410*/  LDG.E.U16 R4, desc[UR36][R4.64] ;  /* 0x0000002404047981 */ /* 0x000ee4000c1e1500 */
[----:B---3--:R-:W-:-:S05]  /*2420*/  HADD2.F32 R0, -RZ, R4.H0_H0 ;  /* 0x20000004ff007230 */ /* 0x008fca0000004100 */
[----:B------:R-:W-:-:S04]  /*2430*/  FMUL.FTZ R0, R0, 1 ;  /* 0x3f80000000007820 */ /* 0x000fc80000410000 */
[----:B------:R0:W1:Y:S01]  /*2440*/  F2F.F64.F32 R24, R0 ;  /* 0x0000000000187310 */ /* 0x0000620000201800 */
[----:B------:R-:W-:Y:S05]  /*2450*/  BRA `(.L_x_4589) ;  /* 0x0000000800bc7947 */ /* 0x000fea0003800000 */
.L_x_4594:
[----:B------:R0:W5:Y:S01]  /*2460*/  LDG.E.64 R24, desc[UR36][R4.64] ;  /* 0x0000002404187981 */ /* 0x000162000c1e1b00 */
[----:B------:R-:W-:Y:S05]  /*2470*/  BRA `(.L_x_4589) ;  /* 0x0000000800b47947 */ /* 0x000fea0003800000 */
.L_x_4584:
        /* <DEDUP_REMOVED lines=13> */
.L_x_4598:
[----:B------:R0:W5:Y:S01]  /*2550*/  LDG.E.64 R24, desc[UR36][R4.64] ;  /* 0x0000002404187981 */ /* 0x000162000c1e1b00 */
[----:B------:R-:W-:Y:S05]  /*2560*/  BRA `(.L_x_4589) ;  /* 0x0000000800787947 */ /* 0x000fea0003800000 */
.L_x_4597:
        /* <DEDUP_REMOVED lines=28> */
.L_x_4600:
        /* <DEDUP_REMOVED lines=15> */
.L_x_4599:
[----:B------:R-:W3:Y:S02]  /*2820*/  LDG.E.U16 R0, desc[UR36][R4.64] ;  /* 0x0000002404007981 */ /* 0x000ee4000c1e1500 */
[----:B---3--:R-:W-:-:S04]  /*2830*/  IMAD.U32 R0, R0, 0x10000, RZ ;  /* 0x0001000000007824 */ /* 0x008fc800078e00ff */
[----:B------:R-:W-:-:S04]  /*2840*/  FMUL.FTZ R0, R0, 1 ;  /* 0x3f80000000007820 */ /* 0x000fc80000410000 */
[----:B------:R0:W1:Y:S01]  /*2850*/  F2F.F64.F32 R24, R0 ;  /* 0x0000000000187310 */ /* 0x0000620000201800 */
[----:B------:R-:W-:Y:S05]  /*2860*/  BRA `(.L_x_4589) ;  /* 0x0000000400b87947 */ /* 0x000fea0003800000 */
.L_x_4596:
        /* <DEDUP_REMOVED lines=11> */
.L_x_4603:
        /* <DEDUP_REMOVED lines=21> */
.L_x_4607:
[----:B------:R-:W-:Y:S05]  /*2a70*/  BSYNC B1 ;  /* 0x0000000000017941 */ /* 0x000fea0003800000 */
.L_x_4606:
[----:B------:R-:W-:Y:S01]  /*2a80*/  LEA R5, R0, 0x3b800000, 0x17 ;  /* 0x3b80000000057811 */ /* 0x000fe200078eb8ff */
[----:B------:R-:W-:-:S05]  /*2a90*/  IMAD.SHL.U32 R0, R3, 0x100000, RZ ;  /* 0x0010000003007824 */ /* 0x000fca00078e00ff */
[----:B------:R-:W-:-:S07]  /*2aa0*/  LOP3.LUT R0, R5, R0, R6, 0xfe, !PT ;  /* 0x0000000005007212 */ /* 0x000fce00078efe06 */
.L_x_4605:
[----:B------:R-:W-:Y:S05]  /*2ab0*/  BSYNC B0 ;  /* 0x0000000000007941 */ /* 0x000fea0003800000 */
.L_x_4604:
[----:B------:R-:W-:-:S04]  /*2ac0*/  FMUL.FTZ R0, R0, 1 ;  /* 0x3f80000000007820 */ /* 0x000fc80000410000 */
[----:B------:R3:W0:Y:S01]  /*2ad0*/  F2F.F64.F32 R24, R0 ;  /* 0x0000000000187310 */ /* 0x0006220000201800 */
[----:B------:R-:W-:Y:S05]  /*2ae0*/  BRA `(.L_x_4589) ;  /* 0x0000000400187947 */ /* 0x000fea0003800000 */
.L_x_4602:
        /* <DEDUP_REMOVED lines=21> */
.L_x_4611:
[----:B------:R-:W-:Y:S05]  /*2c40*/  BSYNC B1 ;  /* 0x0000000000017941 */ /* 0x000fea0003800000 */
.L_x_4610:
[----:B------:R-:W-:Y:S01]  /*2c50*/  LEA R5, R0, 0x37800000, 0x17 ;  /* 0x3780000000057811 */ /* 0x000fe200078eb8ff */
[----:B------:R-:W-:-:S05]  /*2c60*/  IMAD.SHL.U32 R0, R3, 0x200000, RZ ;  /* 0x0020000003007824 */ /* 0x000fca00078e00ff */
[----:B------:R-:W-:-:S07]  /*2c70*/  LOP3.LUT R0, R5, R0, R6, 0xfe, !PT ;  /* 0x0000000005007212 */ /* 0x000fce00078efe06 */
.L_x_4609:
[----:B------:R-:W-:Y:S05]  /*2c80*/  BSYNC B0 ;  /* 0x0000000000007941 */ /* 0x000fea0003800000 */
.L_x_4608:
[----:B------:R-:W-:-:S04]  /*2c90*/  FMUL.FTZ R0, R0, 1 ;  /* 0x3f80000000007820 */ /* 0x000fc80000410000 */
[----:B------:R0:W1:Y:S01]  /*2ca0*/  F2F.F64.F32 R24, R0 ;  /* 0x0000000000187310 */ /* 0x0000620000201800 */
[----:B------:R-:W-:Y:S05]  /*2cb0*/  BRA `(.L_x_4589) ;  /* 0x0000000000a47947 */ /* 0x000fea0003800000 */
.L_x_4601:
        /* <DEDUP_REMOVED lines=14> */
.L_x_4615:
[----:B------:R-:W-:Y:S05]  /*2da0*/  BSYNC B0 ;  /* 0x0000000000007941 */ /* 0x000fea0003800000 */
.L_x_4614:
[----:B------:R-:W-:-:S04]  /*2db0*/  FMUL.FTZ R0, R0, 1 ;  /* 0x3f80000000007820 */ /* 0x000fc80000410000 */
[----:B------:R0:W1:Y:S01]  /*2dc0*/  F2F.F64.F32 R24, R0 ;  /* 0x0000000000187310 */ /* 0x0000620000201800 */
[----:B------:R-:W-:Y:S05]  /*2dd0*/  BRA `(.L_x_4589) ;  /* 0x00000000005c7947 */ /* 0x000fea0003800000 */
.L_x_4588:
        /* <DEDUP_REMOVED lines=16> */
.L_x_4616:
[----:B------:R-:W-:Y:S01]  /*2ee0*/  CS2R R24, SRZ ;  /* 0x0000000000187805 */ /* 0x000fe2000001ff00 */
[----:B------:R-:W-:Y:S06]  /*2ef0*/  BRA `(.L_x_4589) ;  /* 0x0000000000147947 */ /* 0x000fec0003800000 */
.L_x_4613:
[----:B------:R-:W3:Y:S02]  /*2f00*/  LDG.E.64 R24, desc[UR36][R4.64] ;  /* 0x0000002404187981 */ /* 0x000ee4000c1e1b00 */
[----:B---3--:R-:W0:Y:S01]  /*2f10*/  I2F.F64.U64 R24, R24 ;  /* 0x0000001800187312 */ /* 0x008e220000301800 */
[----:B------:R-:W-:Y:S05]  /*2f20*/  BRA `(.L_x_4589) ;  /* 0x0000000000087947 */ /* 0x000fea0003800000 */
.L_x_4612:
[----:B------:R-:W3:Y:S02]  /*2f30*/  LDG.E R4, desc[UR36][R4.64] ;  /* 0x0000002404047981 */ /* 0x000ee4000c1e1900 */
[----:B---3--:R0:W1:Y:S02]  /*2f40*/  I2F.F64.U32 R24, R4 ;  /* 0x0000000400187312 */ /* 0x0080640000201800 */
.L_x_4589:
[----:B------:R-:W-:-:S07]  /*2f50*/  VIADD R22, R22, 0x80 ;  /* 0x0000008016167836 */ /* 0x000fce0000000000 */
.L_x_4583:
[----:B------:R-:W-:Y:S05]  /*2f60*/  BSYNC B6 ;  /* 0x0000000000067941 */ /* 0x000fea0003800000 */
.L_x_4582:
[----:B------:R-:W-:Y:S01]  /*2f70*/  ISETP.GE.AND P0, PT, R22, R19, PT ;  /* 0x000000131600720c */ /* 0x000fe20003f06270 */
[----:B------:R-:W-:-:S12]  /*2f80*/  BSSY B6, `(.L_x_4617) ;  /* 0x00000f4000067945 */ /* 0x000fd80003800000 */
[----:B------:R-:W-:Y:S05]  /*2f90*/  @P0 BRA `(.L_x_4618) ;  /* 0x0000000c00c80947 */ /* 0x000fea0003800000 */
[----:B01----:R-:W0:Y:S01]  /*2fa0*/  LDC.64 R4, c[0x0][0x230] ;  /* 0x00008c00ff047b82 */ /* 0x003e220000000a00 */
[----:B---3--:R-:W-:Y:S01]  /*2fb0*/  PRMT R0, R2, 0x9910, RZ ;  /* 0x0000991002007816 */ /* 0x008fe200000000ff */
        /* <DEDUP_REMOVED lines=18> */
.L_x_4622:
[----:B------:R-:W3:Y:S02]  /*30e0*/  LDG.E.U8 R4, desc[UR36][R4.64] ;  /* 0x0000002404047981 */ /* 0x000ee4000c1e1100 */
[----:B---3--:R0:W1:Y:S01]  /*30f0*/  I2F.F64.U16 R16, R4 ;  /* 0x0000000400107312 */ /* 0x0080620000101800 */
[----:B------:R-:W-:Y:S05]  /*3100*/  BRA `(.L_x_4618) ;  /* 0x0000000c006c7947 */ /* 0x000fea0003800000 */
.L_x_4621:
        /* <DEDUP_REMOVED lines=9> */
.L_x_4625:
[----:B------:R-:W3:Y:S02]  /*31a0*/  LDG.E R4, desc[UR36][R4.64] ;  /* 0x0000002404047981 */ /* 0x000ee4000c1e1900 */
[----:B---3--:R0:W1:Y:S01]  /*31b0*/  I2F.F64 R16, R4 ;  /* 0x0000000400107312 */ /* 0x0080620000201c00 */
[----:B------:R-:W-:Y:S05]  /*31c0*/  BRA `(.L_x_4618) ;  /* 0x0000000c003c7947 */ /* 0x000fea0003800000 */
.L_x_4624:
[----:B------:R-:W3:Y:S02]  /*31d0*/  LDG.E.U16 R4, desc[UR36][R4.64] ;  /* 0x0000002404047981 */ /* 0x000ee4000c1e1500 */
[----:B---3--:R0:W1:Y:S01]  /*31e0*/  I2F.F64.S16 R16, R4 ;  /* 0x0000000400107312 */ /* 0x0080620000101c00 */
[----:B------:R-:W-:Y:S05]  /*31f0*/  BRA `(.L_x_4618) ;  /* 0x0000000c00307947 */ /* 0x000fea0003800000 */
.L_x_4620:
        /* <DEDUP_REMOVED lines=10> */
.L_x_4627:
[----:B------:R-:W3:Y:S02]  /*32a0*/  LDG.E.U16 R0, desc[UR36][R4.64] ;  /* 0x0000002404007981 */ /* 0x000ee4000c1e1500 */
[----:B---3--:R-:W-:-:S05]  /*32b0*/  HADD2.F32 R0, -RZ, R0.H0_H0 ;  /* 0x20000000ff007230 */ /* 0x008fca0000004100 */
[----:B------:R-:W-:-:S04]  /*32c0*/  FMUL.FTZ R0, R0, 1 ;  /* 0x3f80000000007820 */ /* 0x000fc80000410000 */
[----:B------:R0:W1:Y:S01]  /*32d0*/  F2F.F64.F32 R16, R0 ;  /* 0x0000000000107310 */ /* 0x0000620000201800 */
[----:B------:R-:W-:Y:S05]  /*32e0*/  BRA `(.L_x_4618) ;  /* 0x0000000800f47947 */ /* 0x000fea0003800000 */
.L_x_4626:
        /* <DEDUP_REMOVED lines=10> */
.L_x_4629:
[----:B------:R-:W3:Y:S02]  /*3390*/  LDG.E.U16 R4, desc[UR36][R4.64] ;  /* 0x0000002404047981 */ /* 0x000ee4000c1e1500 */
[----:B---3--:R-:W-:-:S05]  /*33a0*/  HADD2.F32 R0, -RZ, R4.H0_H0 ;  /* 0x20000004ff007230 */ /* 0x008fca0000004100 */
[----:B------:R-:W-:-:S04]  /*33b0*/  FMUL.FTZ R0, R0, 1 ;  /* 0x3f80000000007820 */ /* 0x000fc80000410000 */
[----:B------:R0:W1:Y:S01]  /*33c0*/  F2F.F64.F32 R16, R0 ;  /* 0x0000000000107310 */ /* 0x0000620000201800 */
[----:B------:R-:W-:Y:S05]  /*33d0*/  BRA `(.L_x_4618) ;  /* 0x0000000800b87947 */ /* 0x000fea0003800000 */
.L_x_4628:
[----:B------:R0:W5:Y:S01]  /*33e0*/  LDG.E.64 R16, desc[UR36][R4.64] ;  /* 0x0000002404107981 */ /* 0x000162000c1e1b00 */
[----:B------:R-:W-:Y:S05]  /*33f0*/  BRA `(.L_x_4618) ;  /* 0x0000000800b07947 */ /* 0x000fea0003800000 */
.L_x_4619:
        /* <DEDUP_REMOVED lines=13> */
.L_x_4632:
[----:B------:R0:W5:Y:S01]  /*34d0*/  LDG.E.64 R16, desc[UR36][R4.64] ;  /* 0x0000002404107981 */ /* 0x000162000c1e1b00 */
[----:B------:R-:W-:Y:S05]  /*34e0*/  BRA `(.L_x_4618) ;  /* 0x0000000800747947 */ /* 0x000fea0003800000 */
.L_x_4631:
        /* <DEDUP_REMOVED lines=25> */
[----:B------:R-:W-:-:S04]  /*3680*/  FMUL.FTZ R3, R3, 1 ;  /* 0x3f80000003037820 */ /* 0x000fc80000410000 */
[----:B------:R0:W1:Y:S01]  /*3690*/  F2F.F64.F32 R16, R3 ;  /* 0x0000000300107310 */ /* 0x0000620000201800 */
[----:B------:R-:W-:Y:S05]  /*36a0*/  BRA `(.L_x_4618) ;  /* 0x0000000800047947 */ /* 0x000fea0003800000 */
.L_x_4634:
[----:B------:R-:W3:Y:S02]  /*36b0*/  LDG.E.U8 R3, desc[UR36][R4.64] ;  /* 0x0000002404037981 */ /* 0x000ee4000c1e1100 */
[----:B---3--:R-:W-:-:S05]  /*36c0*/  IMAD.SHL.U32 R0, R3, 0x2000000, RZ ;  /* 0x0200000003007824 */ /* 0x008fca00078e00ff */
        /* <DEDUP_REMOVED lines=10> */
[----:B------:R-:W-:-:S04]  /*3770*/  FMUL.FTZ R2, R2, 1 ;  /* 0x3f80000002027820 */ /* 0x000fc80000410000 */
[----:B------:R0:W1:Y:S01]  /*3780*/  F2F.F64.F32 R16, R2 ;  /* 0x0000000200107310 */ /* 0x0000620000201800 */
[----:B------:R-:W-:Y:S05]  /*3790*/  BRA `(.L_x_4618) ;  /* 0x0000000400c87947 */ /* 0x000fea0003800000 */
.L_x_4633:
[----:B------:R-:W3:Y:S02]  /*37a0*/  LDG.E.U16 R0, desc[UR36][R4.64] ;  /* 0x0000002404007981 */ /* 0x000ee4000c1e1500 */
[----:B---3--:R-:W-:-:S04]  /*37b0*/  IMAD.U32 R0, R0, 0x10000, RZ ;  /* 0x0001000000007824 */ /* 0x008fc800078e00ff */
[----:B------:R-:W-:-:S04]  /*37c0*/  FMUL.FTZ R0, R0, 1 ;  /* 0x3f80000000007820 */ /* 0x000fc80000410000 */
[----:B------:R0:W1:Y:S01]  /*37d0*/  F2F.F64.F32 R16, R0 ;  /* 0x0000000000107310 */ /* 0x0000620000201800 */
[----:B------:R-:W-:Y:S05]  /*37e0*/  BRA `(.L_x_4618) ;  /* 0x0000000400b47947 */ /* 0x000fea0003800000 */
.L_x_4630:
        /* <DEDUP_REMOVED lines=11> */
.L_x_4637:
        /* <DEDUP_REMOVED lines=21> */
.L_x_4641:
[----:B------:R-:W-:Y:S05]  /*39f0*/  BSYNC B1 ;  /* 0x0000000000017941 */ /* 0x000fea0003800000 */
.L_x_4640:
[----:B------:R-:W-:Y:S01]  /*3a00*/  LEA R3, R0, 0x3b800000, 0x17 ;  /* 0x3b80000000037811 */ /* 0x000fe200078eb8ff */
[----:B------:R-:W-:-:S05]  /*3a10*/  IMAD.SHL.U32 R0, R2, 0x100000, RZ ;  /* 0x0010000002007824 */ /* 0x000fca00078e00ff */
[----:B------:R-:W-:-:S07]  /*3a20*/  LOP3.LUT R0, R3, R0, R4, 0xfe, !PT ;  /* 0x0000000003007212 */ /* 0x000fce00078efe04 */
.L_x_4639:
[----:B------:R-:W-:Y:S05]  /*3a30*/  BSYNC B0 ;  /* 0x0000000000007941 */ /* 0x000fea0003800000 */
.L_x_4638:
[----:B------:R-:W-:-:S04]  /*3a40*/  FMUL.FTZ R0, R0, 1 ;  /* 0x3f80000000007820 */ /* 0x000fc80000410000 */
[----:B------:R0:W1:Y:S01]  /*3a50*/  F2F.F64.F32 R16, R0 ;  /* 0x0000000000107310 */ /* 0x0000620000201800 */
[----:B------:R-:W-:Y:S05]  /*3a60*/  BRA `(.L_x_4618) ;  /* 0x0000000400147947 */ /* 0x000fea0003800000 */
.L_x_4636:
        /* <DEDUP_REMOVED lines=21> */
.L_x_4645:
[----:B------:R-:W-:Y:S05]  /*3bc0*/  BSYNC B1 ;  /* 0x0000000000017941 */ /* 0x000fea0003800000 */
.L_x_4644:
[----:B------:R-:W-:Y:S01]  /*3bd0*/  LEA R3, R0, 0x37800000, 0x17 ;  /* 0x3780000000037811 */ /* 0x000fe200078eb8ff */
[----:B------:R-:W-:-:S05]  /*3be0*/  IMAD.SHL.U32 R0, R2, 0x200000, RZ ;  /* 0x0020000002007824 */ /* 0x000fca00078e00ff */
[----:B------:R-:W-:-:S07]  /*3bf0*/  LOP3.LUT R0, R3, R0, R4, 0xfe, !PT ;  /* 0x0000000003007212 */ /* 0x000fce00078efe04 */
.L_x_4643:
[----:B------:R-:W-:Y:S05]  /*3c00*/  BSYNC B0 ;  /* 0x0000000000007941 */ /* 0x000fea0003800000 */
.L_x_4642:
[----:B------:R-:W-:-:S04]  /*3c10*/  FMUL.FTZ R0, R0, 1 ;  /* 0x3f80000000007820 */ /* 0x000fc80000410000 */
[----:B------:R0:W1:Y:S01]  /*3c20*/  F2F.F64.F32 R16, R0 ;  /* 0x0000000000107310 */ /* 0x0000620000201800 */
[----:B------:R-:W-:Y:S05]  /*3c30*/  BRA `(.L_x_4618) ;  /* 0x0000000000a07947 */ /* 0x000fea0003800000 */
.L_x_4635:
        /* <DEDUP_REMOVED lines=14> */
.L_x_4649:
[----:B------:R-:W-:Y:S05]  /*3d20*/  BSYNC B0 ;  /* 0x0000000000007941 */ /* 0x000fea0003800000 */
.L_x_4648:
[----:B------:R-:W-:-:S04]  /*3d30*/  FMUL.FTZ R0, R0, 1 ;  /* 0x3f80000000007820 */ /* 0x000fc80000410000 */
[----:B------:R0:W1:Y:S01]  /*3d40*/  F2F.F64.F32 R16, R0 ;  /* 0x0000000000107310 */ /* 0x0000620000201800 */
[----:B------:R-:W-:Y:S05]  /*3d50*/  BRA `(.L_x_4618) ;  /* 0x0000000000587947 */ /* 0x000fea0003800000 */
.L_x_4623:
        /* <DEDUP_REMOVED lines=16> */
.L_x_4650:
[----:B------:R-:W-:Y:S05]  /*3e60*/  BRA `(.L_x_4618) ;  /* 0x0000000000147947 */ /* 0x000fea0003800000 */
.L_x_4647:
[----:B------:R-:W3:Y:S02]  /*3e70*/  LDG.E.64 R16, desc[UR36][R4.64] ;  /* 0x0000002404107981 */ /* 0x000ee4000c1e1b00 */
[----:B---3--:R-:W0:Y:S01]  /*3e80*/  I2F.F64.U64 R16, R16 ;  /* 0x0000001000107312 */ /* 0x008e220000301800 */
[----:B------:R-:W-:Y:S05]  /*3e90*/  BRA `(.L_x_4618) ;  /* 0x0000000000087947 */ /* 0x000fea0003800000 */
.L_x_4646:
[----:B------:R-:W3:Y:S02]  /*3ea0*/  LDG.E R4, desc[UR36][R4.64] ;  /* 0x0000002404047981 */ /* 0x000ee4000c1e1900 */
[----:B---3--:R0:W1:Y:S02]  /*3eb0*/  I2F.F64.U32 R16, R4 ;  /* 0x0000000400107312 */ /* 0x0080640000201800 */
.L_x_4618:
[----:B------:R-:W-:Y:S05]  /*3ec0*/  BSYNC B6 ;  /* 0x0000000000067941 */ /* 0x000fea0003800000 */
.L_x_4617:
[----:B------:R-:W2:Y:S01]  /*3ed0*/  S2R R22, SR_TID.X ;  /* 0x0000000000167919 */ /* 0x000ea20000002100 */
[----:B------:R-:W-:Y:S01]  /*3ee0*/  BSSY B0, `(.L_x_4651) ;  /* 0x0000017000007945 */ /* 0x000fe20003800000 */
[----:B--2---:R-:W-:-:S13]  /*3ef0*/  ISETP.GE.AND P0, PT, R22, R19, PT ;  /* 0x000000131600720c */ /* 0x004fda0003f06270 */
[----:B------:R-:W-:Y:S05]  /*3f00*/  @P0 BRA `(.L_x_4652) ;  /* 0x0000000000500947 */ /* 0x000fea0003800000 */
[----:B------:R-:W-:Y:S01]  /*3f10*/  ULDC.64 UR4, c[0x0][0x218] ;  /* 0x0000860000047ab9 */ /* 0x000fe20000000a00 */
[----:B01----:R-:W-:Y:S01]  /*3f20*/  IMAD.MOV.U32 R4, RZ, RZ, RZ ;  /* 0x000000ffff047224 */ /* 0x003fe200078e00ff */
[----:B----45:R-:W-:Y:S01]  /*3f30*/  DADD R26, R26, UR4 ;  /* 0x000000041a1a7e29 */ /* 0x030fe20008000000 */
[----:B------:R-:W-:Y:S02]  /*3f40*/  IMAD.MOV.U32 R6, RZ, RZ, 0x0 ;  /* 0x00000000ff067424 */ /* 0x000fe400078e00ff */
        /* <DEDUP_REMOVED lines=10> */
[----:B------:R-:W-:Y:S01]  /*3ff0*/  IMAD.MOV.U32 R2, RZ, RZ, R26 ;  /* 0x000000ffff027224 */ /* 0x000fe200078e001a */
[----:B------:R-:W-:Y:S01]  /*4000*/  MOV R0, 0x4030 ;  /* 0x0000403000007802 */ /* 0x000fe20000000f00 */
[----:B------:R-:W-:-:S07]  /*4010*/  IMAD.MOV.U32 R3, RZ, RZ, R27 ;  /* 0x000000ffff037224 */ /* 0x000fce00078e001b */
[----:B------:R-:W-:Y:S05]  /*4020*/  CALL.REL.NOINC `($__internal_51_$__cuda_sm20_drsqrt_f64_slowpath_v2) ;  /* 0x0000004c000c7944 */ /* 0x000fea0003c00000 */
[----:B------:R-:W-:Y:S02]  /*4030*/  IMAD.MOV.U32 R4, RZ, RZ, R6 ;  /* 0x000000ffff047224 */ /* 0x000fe400078e0006 */
[----:B------:R-:W-:-:S07]  /*4040*/  IMAD.MOV.U32 R5, RZ, RZ, R7 ;  /* 0x000000ffff057224 */ /* 0x000fce00078e0007 */
.L_x_4652:
[----:B------:R-:W-:Y:S05]  /*4050*/  BSYNC B0 ;  /* 0x0000000000007941 */ /* 0x000fea0003800000 */
.L_x_4651:
[----:B01--45:R-:W-:Y:S01]  /*4060*/  VIADD R26, R22, 0x80 ;  /* 0x00000080161a7836 */ /* 0x033fe20000000000 */
[----:B------:R-:W-:Y:S04]  /*4070*/  BSSY B0, `(.L_x_4653) ;  /* 0x0000015000007945 */ /* 0x000fe80003800000 */
[----:B------:R-:W-:-:S13]  /*4080*/  ISETP.GE.AND P1, PT, R26, R19, PT ;  /* 0x000000131a00720c */ /* 0x000fda0003f26270 */
[----:B------:R-:W-:Y:S05]  /*4090*/  @P1 BRA `(.L_x_4654) ;  /* 0x0000000000481947 */ /* 0x000fea0003800000 */
[----:B------:R-:W-:Y:S01]  /*40a0*/  ULDC.64 UR4, c[0x0][0x218] ;  /* 0x0000860000047ab9 */ /* 0x000fe20000000a00 */
[----:B------:R-:W-:Y:S01]  /*40b0*/  IMAD.MOV.U32 R8, RZ, RZ, 0x0 ;  /* 0x00000000ff087424 */ /* 0x000fe200078e00ff */
[----:B------:R-:W-:Y:S01]  /*40c0*/  DADD R2, R28, UR4 ;  /* 0x000000041c027e29 */ /* 0x000fe20008000000 */
[----:B------:R-:W-:Y:S02]  /*40d0*/  IMAD.MOV.U32 R9, RZ, RZ, 0x3fd80000 ;  /* 0x3fd80000ff097424 */ /* 0x000fe400078e00ff */
[----:B------:R-:W-:-:S03]  /*40e0*/  IMAD.MOV.U32 R28, RZ, RZ, RZ ;  /* 0x000000ffff1c7224 */ /* 0x000fc600078e00ff */
        /* <DEDUP_REMOVED lines=10> */
[----:B------:R-:W-:Y:S05]  /*4190*/  CALL.REL.NOINC `($__internal_51_$__cuda_sm20_drsqrt_f64_slowpath_v2) ;  /* 0x0000004800b07944 */ /* 0x000fea0003c00000 */
[----:B------:R-:W-:Y:S02]  /*41a0*/  IMAD.MOV.U32 R28, RZ, RZ, R6 ;  /* 0x000000ffff1c7224 */ /* 0x000fe400078e0006 */
[----:B------:R-:W-:-:S07]  /*41b0*/  IMAD.MOV.U32 R29, RZ, RZ, R7 ;  /* 0x000000ffff1d7224 */ /* 0x000fce00078e0007 */
.L_x_4654:
[----:B------:R-:W-:Y:S05]  /*41c0*/  BSYNC B0 ;  /* 0x0000000000007941 */ /* 0x000fea0003800000 */
.L_x_4653:
[----:B---3--:R-:W-:Y:S01]  /*41d0*/  VIADD R0, R22, 0x100 ;  /* 0x0000010016007836 */ /* 0x008fe20000000000 */
        /* <DEDUP_REMOVED lines=21> */
.L_x_4656:
[----:B------:R-:W-:Y:S05]  /*4330*/  BSYNC B0 ;  /* 0x0000000000007941 */ /* 0x000fea0003800000 */
.L_x_4655:
[----:B------:R-:W-:Y:S01]  /*4340*/  VIADD R0, R22, 0x180 ;  /* 0x0000018016007836 */ /* 0x000fe20000000000 */
        /* <DEDUP_REMOVED lines=21> */
.L_x_4658:
[----:B------:R-:W-:Y:S05]  /*44a0*/  BSYNC B0 ;  /* 0x0000000000007941 */ /* 0x000fea0003800000 */
.L_x_4657:
[----:B------:R-:W0:Y:S01]  /*44b0*/  LDC.U8 R2, c[0x0][0x244] ;  /* 0x00009100ff027b82 */ /* 0x000e220000000000 */
[----:B------:R-:W-:Y:S04]  /*44c0*/  BSSY B6, `(.L_x_4659) ;  /* 0x000012e000067945 */ /* 0x000fe80003800000 */
[----:B------:R-:W-:Y:S05]  /*44d0*/  @P0 BRA `(.L_x_4660) ;  /* 0x0000001000b00947 */ /* 0x000fea0003800000 */
[----:B------:R-:W1:Y:S01]  /*44e0*/  S2R R3, SR_TID.X ;  /* 0x0000000000037919 */ /* 0x000e620000002100 */
[----:B------:R-:W2:Y:S01]  /*44f0*/  LDC.64 R8, c[0x0][0x228] ;  /* 0x00008a00ff087b82 */ /* 0x000ea20000000a00 */
[----:B0-----:R-:W-:Y:S01]  /*4500*/  PRMT R6, R2, 0x9910, RZ ;  /* 0x0000991002067816 */ /* 0x001fe200000000ff */
[----:B------:R-:W-:Y:S01]  /*4510*/  ULDC UR4, c[0x0][0x248] ;  /* 0x0000920000047ab9 */ /* 0x000fe20000000800 */
[----:B-1----:R-:W-:-:S04]  /*4520*/  IMAD R0, R18, 0x200, R3 ;  /* 0x0000020012007824 */ /* 0x002fc800078e0203 */
[----:B------:R-:W-:Y:S02]  /*4530*/  IMAD R3, R0, UR4, RZ ;  /* 0x0000000400037c24 */ /* 0x000fe4000f8e02ff */
[----:B------:R-:W-:-:S03]  /*4540*/  IMAD.MOV.U32 R0, RZ, RZ, R6 ;  /* 0x000000ffff007224 */ /* 0x000fc600078e0006 */
[----:B--2---:R-:W-:Y:S02]  /*4550*/  IADD3 R8, P1, R3, R8, RZ ;  /* 0x0000000803087210 */ /* 0x004fe40007f3e0ff */
[----:B------:R-:W-:-:S03]  /*4560*/  ISETP.GT.AND P0, PT, R0, 0x9, PT ;  /* 0x000000090000780c */ /* 0x000fc60003f04270 */
[----:B------:R-:W-:-:S10]  /*4570*/  IMAD.X R9, RZ, RZ, R9, P1 ;  /* 0x000000ffff097224 */ /* 0x000fd400008e0609 */
        /* <DEDUP_REMOVED lines=9> */
[----:B------:R-:W0:Y:S01]  /*4610*/  F2I.F64.TRUNC R5, R4 ;  /* 0x0000000400057311 */ /* 0x000e22000030d100 */
[----:B------:R-:W-:Y:S01]  /*4620*/  IMAD.MOV.U32 R22, RZ, RZ, R26 ;  /* 0x000000ffff167224 */ /* 0x000fe200078e001a */
[----:B0-----:R0:W-:Y:S01]  /*4630*/  STG.E.U8 desc[UR36][R8.64], R5 ;  /* 0x0000000508007986 */ /* 0x0011e2000c101124 */
[----:B------:R-:W-:Y:S05]  /*4640*/  BRA `(.L_x_4660) ;  /* 0x0000001000547947 */ /* 0x000fea0003800000 */
.L_x_4664:
[----:B------:R-:W0:Y:S01]  /*4650*/  F2I.S64.F64.TRUNC R4, R4 ;  /* 0x0000000400047311 */ /* 0x000e22000030d900 */
[----:B------:R-:W-:Y:S02]  /*4660*/  IMAD.MOV.U32 R22, RZ, RZ, R26 ;  /* 0x000000ffff167224 */ /* 0x000fe400078e001a */
[----:B0-----:R-:W-:-:S05]  /*4670*/  IMAD.MOV.U32 R3, RZ, RZ, R4 ;  /* 0x000000ffff037224 */ /* 0x001fca00078e0004 */
[----:B------:R0:W-:Y:S01]  /*4680*/  STG.E.U8 desc[UR36][R8.64], R3 ;  /* 0x0000000308007986 */ /* 0x0001e2000c101124 */
[----:B------:R-:W-:Y:S05]  /*4690*/  BRA `(.L_x_4660) ;  /* 0x0000001000407947 */ /* 0x000fea0003800000 */
.L_x_4663:
[----:B------:R-:W-:-:S13]  /*46a0*/  ISETP.NE.AND P0, PT, R0, 0x2, PT ;  /* 0x000000020000780c */ /* 0x000fda0003f05270 */
[----:B------:R-:W-:Y:S05]  /*46b0*/  @!P0 BRA `(.L_x_4666) ;  /* 0x0000000000308947 */ /* 0x000fea0003800000 */
[----:B------:R-:W-:-:S13]  /*46c0*/  ISETP.NE.AND P0, PT, R0, 0x3, PT ;  /* 0x000000030000780c */ /* 0x000fda0003f05270 */
[----:B------:R-:W-:Y:S05]  /*46d0*/  @!P0 BRA `(.L_x_4667) ;  /* 0x0000000000188947 */ /* 0x000fea0003800000 */
[----:B------:R-:W-:-:S13]  /*46e0*/  ISETP.NE.AND P0, PT, R0, 0x4, PT ;  /* 0x000000040000780c */ /* 0x000fda0003f05270 */
[----:B------:R-:W-:Y:S05]  /*46f0*/  @P0 BRA `(.L_x_4665) ;  /* 0x0000000c00c40947 */ /* 0x000fea0003800000 */
[----:B------:R-:W0:Y:S01]  /*4700*/  F2I.S64.F64.TRUNC R4, R4 ;  /* 0x0000000400047311 */ /* 0x000e22000030d900 */
[----:B------:R-:W-:Y:S01]  /*4710*/  IMAD.MOV.U32 R22, RZ, RZ, R26 ;  /* 0x000000ffff167224 */ /* 0x000fe200078e001a */
[----:B0-----:R0:W-:Y:S01]  /*4720*/  STG.E.64 desc[UR36][R8.64], R4 ;  /* 0x0000000408007986 */ /* 0x0011e2000c101b24 */
[----:B------:R-:W-:Y:S05]  /*4730*/  BRA `(.L_x_4660) ;  /* 0x0000001000187947 */ /* 0x000fea0003800000 */
.L_x_4667:
[----:B------:R-:W0:Y:S01]  /*4740*/  F2I.F64.TRUNC R5, R4 ;  /* 0x0000000400057311 */ /* 0x000e22000030d100 */
[----:B------:R-:W-:Y:S01]  /*4750*/  IMAD.MOV.U32 R22, RZ, RZ, R26 ;  /* 0x000000ffff167224 */ /* 0x000fe200078e001a */
[----:B0-----:R0:W-:Y:S01]  /*4760*/  STG.E desc[UR36][R8.64], R5 ;  /* 0x0000000508007986 */ /* 0x0011e2000c101924 */
[----:B------:R-:W-:Y:S05]  /*4770*/  BRA `(.L_x_4660) ;  /* 0x0000001000087947 */ /* 0x000fea0003800000 */
.L_x_4666:
[----:B------:R-:W0:Y:S01]  /*4780*/  F2I.F64.TRUNC R5, R4 ;  /* 0x0000000400057311 */ /* 0x000e22000030d100 */
[----:B------:R-:W-:Y:S01]  /*4790*/  IMAD.MOV.U32 R22, RZ, RZ, R26 ;  /* 0x000000ffff167224 */ /* 0x000fe200078e001a */
[----:B0-----:R0:W-:Y:S01]  /*47a0*/  STG.E.U16 desc[UR36][R8.64], R5 ;  /* 0x0000000508007986 */ /* 0x0011e2000c101524 */
[----:B------:R-:W-:Y:S05]  /*47b0*/  BRA `(.L_x_4660) ;  /* 0x0000000c00f87947 */ /* 0x000fea0003800000 */
.L_x_4662:
        /* <DEDUP_REMOVED lines=10> */
[----:B------:R-:W-:-:S13]  /*4860*/  IMAD.MOV.U32 R22, RZ, RZ, R26 ;  /* 0x000000ffff167224 */ /* 0x000fda00078e001a */
[----:B0-----:R-:W-:-:S05]  /*4870*/  @!P0 FMUL R3, R3, 1.175494350822287508e-38 ;  /* 0x0080000003038820 */ /* 0x001fca0000400000 */
[----:B------:R0:W-:Y:S01]  /*4880*/  STG.E desc[UR36][R8.64], R3 ;  /* 0x0000000308007986 */ /* 0x0001e2000c101924 */
[----:B------:R-:W-:Y:S05]  /*4890*/  BRA `(.L_x_4660) ;  /* 0x0000000c00c07947 */ /* 0x000fea0003800000 */
.L_x_4669:
[----:B------:R-:W-:Y:S01]  /*48a0*/  UMOV UR4, 0xf0000000 ;  /* 0xf000000000047882 */ /* 0x000fe20000000000 */
[----:B------:R-:W-:Y:S01]  /*48b0*/  UMOV UR5, 0x380fffff ;  /* 0x380fffff00057882 */ /* 0x000fe20000000000 */
[----:B------:R-:W0:Y:S01]  /*48c0*/  F2F.F32.F64 R0, R4 ;  /* 0x0000000400007310 */ /* 0x000e220000301000 */
[----:B------:R-:W-:Y:S01]  /*48d0*/  DSETP.GEU.AND P0, PT, |R4|, UR4, PT ;  /* 0x0000000404007e2a */ /* 0x000fe2000bf0e200 */
[----:B------:R-:W-:-:S13]  /*48e0*/  IMAD.MOV.U32 R22, RZ, RZ, R26 ;  /* 0x000000ffff167224 */ /* 0x000fda00078e001a */
[----:B0-----:R-:W-:-:S05]  /*48f0*/  @!P0 FMUL R0, R0, 1.175494350822287508e-38 ;  /* 0x0080000000008820 */ /* 0x001fca0000400000 */
[----:B------:R-:W-:-:S05]  /*4900*/  F2FP.F16.F32.PACK_AB R0, RZ, R0 ;  /* 0x00000000ff00723e */ /* 0x000fca00000000ff */
[----:B------:R0:W-:Y:S01]  /*4910*/  STG.E.U16 desc[UR36][R8.64], R0 ;  /* 0x0000000008007986 */ /* 0x0001e2000c101524 */
[----:B------:R-:W-:Y:S05]  /*4920*/  BRA `(.L_x_4660) ;  /* 0x0000000c009c7947 */ /* 0x000fea0003800000 */
.L_x_4668:
        /* <DEDUP_REMOVED lines=10> */
[----:B------:R-:W-:Y:S02]  /*49d0*/  IMAD.MOV.U32 R7, RZ, RZ, RZ ;  /* 0x000000ffff077224 */ /* 0x000fe400078e00ff */
[----:B------:R-:W-:-:S11]  /*49e0*/  IMAD.MOV.U32 R22, RZ, RZ, R26 ;  /* 0x000000ffff167224 */ /* 0x000fd600078e001a */
[----:B0-----:R-:W-:-:S05]  /*49f0*/  @!P0 FMUL R6, R6, 1.175494350822287508e-38 ;  /* 0x0080000006068820 */ /* 0x001fca0000400000 */
[----:B------:R0:W-:Y:S01]  /*4a00*/  STG.E.64 desc[UR36][R8.64], R6 ;  /* 0x0000000608007986 */ /* 0x0001e2000c101b24 */
[----:B------:R-:W-:Y:S05]  /*4a10*/  BRA `(.L_x_4660) ;  /* 0x0000000c00607947 */ /* 0x000fea0003800000 */
.L_x_4671:
[----:B------:R-:W-:Y:S01]  /*4a20*/  UMOV UR4, 0xf0000000 ;  /* 0xf000000000047882 */ /* 0x000fe20000000000 */
[----:B------:R-:W-:Y:S01]  /*4a30*/  UMOV UR5, 0x380fffff ;  /* 0x380fffff00057882 */ /* 0x000fe20000000000 */
[----:B------:R-:W0:Y:S01]  /*4a40*/  F2F.F32.F64 R0, R4 ;  /* 0x0000000400007310 */ /* 0x000e220000301000 */
[----:B------:R-:W-:Y:S01]  /*4a50*/  DSETP.GEU.AND P0, PT, |R4|, UR4, PT ;  /* 0x0000000404007e2a */ /* 0x000fe2000bf0e200 */
[----:B------:R-:W-:-:S13]  /*4a60*/  IMAD.MOV.U32 R22, RZ, RZ, R26 ;  /* 0x000000ffff167224 */ /* 0x000fda00078e001a */
[----:B0-----:R-:W-:-:S05]  /*4a70*/  @!P0 FMUL R0, R0, 1.175494350822287508e-38 ;  /* 0x0080000000008820 */ /* 0x001fca0000400000 */
[----:B------:R-:W-:-:S04]  /*4a80*/  F2FP.F16.F32.PACK_AB R3, RZ, R0 ;  /* 0x00000000ff03723e */ /* 0x000fc800000000ff */
[----:B------:R-:W-:-:S05]  /*4a90*/  PRMT R3, R3, 0x5410, RZ ;  /* 0x0000541003037816 */ /* 0x000fca00000000ff */
[----:B------:R0:W-:Y:S01]  /*4aa0*/  STG.E desc[UR36][R8.64], R3 ;  /* 0x0000000308007986 */ /* 0x0001e2000c101924 */
[----:B------:R-:W-:Y:S05]  /*4ab0*/  BRA `(.L_x_4660) ;  /* 0x0000000c00387947 */ /* 0x000fea0003800000 */
.L_x_4670:
[----:B------:R0:W-:Y:S01]  /*4ac0*/  STG.E.64 desc[UR36][R8.64], R4 ;  /* 0x0000000408007986 */ /* 0x0001e2000c101b24 */
[----:B------:R-:W-:Y:S01]  /*4ad0*/  IMAD.MOV.U32 R22, RZ, RZ, R26 ;  /* 0x000000ffff167224 */ /* 0x000fe200078e001a */
[----:B------:R-:W-:Y:S06]  /*4ae0*/  BRA `(.L_x_4660) ;  /* 0x0000000c002c7947 */ /* 0x000fec0003800000 */
.L_x_4661:
        /* <DEDUP_REMOVED lines=8> */
[----:B------:R-:W-:Y:S01]  /*4b70*/  DSETP.NEU.AND P0, PT, R4, RZ, PT ;  /* 0x000000ff0400722a */ /* 0x000fe20003f0d000 */
[----:B------:R-:W-:-:S05]  /*4b80*/  IMAD.MOV.U32 R22, RZ, RZ, R26 ;  /* 0x000000ffff167224 */ /* 0x000fca00078e001a */
[----:B------:R-:W-:-:S05]  /*4b90*/  SEL R3, RZ, 0x1, !P0 ;  /* 0x00000001ff037807 */ /* 0x000fca0004000000 */
[----:B------:R0:W-:Y:S01]  /*4ba0*/  STG.E.U8 desc[UR36][R8.64], R3 ;  /* 0x0000000308007986 */ /* 0x0001e2000c101124 */
[----:B------:R-:W-:Y:S05]  /*4bb0*/  BRA `(.L_x_4660) ;  /* 0x0000000800f87947 */ /* 0x000fea0003800000 */
.L_x_4674:
[----:B------:R-:W-:Y:S01]  /*4bc0*/  CS2R R6, SRZ ;  /* 0x0000000000067805 */ /* 0x000fe2000001ff00 */
[----:B------:R-:W-:-:S04]  /*4bd0*/  IMAD.MOV.U32 R22, RZ, RZ, R26 ;  /* 0x000000ffff167224 */ /* 0x000fc800078e001a */
[----:B------:R0:W-:Y:S01]  /*4be0*/  STG.E.128 desc[UR36][R8.64], R4 ;  /* 0x0000000408007986 */ /* 0x0001e2000c101d24 */
[----:B------:R-:W-:Y:S05]  /*4bf0*/  BRA `(.L_x_4660) ;  /* 0x0000000800e87947 */ /* 0x000fea0003800000 */
.L_x_4673:
        /* <DEDUP_REMOVED lines=25> */
.L_x_4678:
[----:B------:R-:W-:Y:S05]  /*4d90*/  BSYNC B0 ;  /* 0x0000000000007941 */ /* 0x000fea0003800000 */
.L_x_4677:
[----:B------:R-:W-:Y:S01]  /*4da0*/  LOP3.LUT R7, R0, R7, RZ, 0xfc, !PT ;  /* 0x0000000700077212 */ /* 0x000fe200078efcff */
[----:B------:R-:W-:-:S04]  /*4db0*/  IMAD.MOV.U32 R22, RZ, RZ, R26 ;  /* 0x000000ffff167224 */ /* 0x000fc800078e001a */
[----:B------:R0:W-:Y:S01]  /*4dc0*/  STG.E.U8 desc[UR36][R8.64], R7 ;  /* 0x0000000708007986 */ /* 0x0001e2000c101124 */
[----:B------:R-:W-:Y:S05]  /*4dd0*/  BRA `(.L_x_4660) ;  /* 0x0000000800707947 */ /* 0x000fea0003800000 */
.L_x_4676:
        /* <DEDUP_REMOVED lines=17> */
.L_x_4680:
[----:B------:R-:W-:Y:S01]  /*4ef0*/  IMAD.MOV.U32 R0, RZ, RZ, 0x7f ;  /* 0x0000007fff007424 */ /* 0x000fe200078e00ff */
[----:B------:R-:W-:-:S04]  /*4f00*/  ISETP.GT.U32.AND P0, PT, R3, 0x7f800000, PT ;  /* 0x7f8000000300780c */ /* 0x000fc80003f04070 */
[----:B------:R-:W-:-:S09]  /*4f10*/  SEL R0, R0, 0x7c, P0 ;  /* 0x0000007c00007807 */ /* 0x000fd20000000000 */
.L_x_4681:
[----:B------:R-:W-:Y:S05]  /*4f20*/  BSYNC B0 ;  /* 0x0000000000007941 */ /* 0x000fea0003800000 */
.L_x_4679:
[----:B------:R-:W-:Y:S01]  /*4f30*/  LOP3.LUT R3, R7, 0x80000000, RZ, 0xc0, !PT ;  /* 0x8000000007037812 */ /* 0x000fe200078ec0ff */
[----:B------:R-:W-:-:S03]  /*4f40*/  IMAD.MOV.U32 R22, RZ, RZ, R26 ;  /* 0x000000ffff167224 */ /* 0x000fc600078e001a */
[----:B------:R-:W-:-:S04]  /*4f50*/  SHF.R.U32.HI R3, RZ, 0x18, R3 ;  /* 0x00000018ff037819 */ /* 0x000fc80000011603 */
[----:B------:R-:W-:-:S05]  /*4f60*/  LOP3.LUT R3, R0, R3, RZ, 0xfc, !PT ;  /* 0x0000000300037212 */ /* 0x000fca00078efcff */
[----:B------:R0:W-:Y:S01]  /*4f70*/  STG.E.U8 desc[UR36][R8.64], R3 ;  /* 0x0000000308007986 */ /* 0x0001e2000c101124 */
[----:B------:R-:W-:Y:S05]  /*4f80*/  BRA `(.L_x_4660) ;  /* 0x0000000800047947 */ /* 0x000fea0003800000 */
.L_x_4675:
[----:B------:R-:W-:Y:S01]  /*4f90*/  UMOV UR4, 0xf0000000 ;  /* 0xf000000000047882 */ /* 0x000fe20000000000 */
[----:B------:R-:W-:Y:S01]  /*4fa0*/  UMOV UR5, 0x380fffff ;  /* 0x380fffff00057882 */ /* 0x000fe20000000000 */
[----:B------:R-:W0:Y:S01]  /*4fb0*/  F2F.F32.F64 R0, R4 ;  /* 0x0000000400007310 */ /* 0x000e220000301000 */
[----:B------:R-:W-:Y:S01]  /*4fc0*/  DSETP.GEU.AND P0, PT, |R4|, UR4, PT ;  /* 0x0000000404007e2a */ /* 0x000fe2000bf0e200 */
[----:B------:R-:W-:-:S13]  /*4fd0*/  IMAD.MOV.U32 R22, RZ, RZ, R26 ;  /* 0x000000ffff167224 */ /* 0x000fda00078e001a */
[----:B0-----:R-:W-:-:S05]  /*4fe0*/  @!P0 FMUL R0, R0, 1.175494350822287508e-38 ;  /* 0x0080000000008820 */ /* 0x001fca0000400000 */
[----:B------:R-:W-:-:S05]  /*4ff0*/  F2FP.BF16.F32.PACK_AB R0, RZ, R0 ;  /* 0x00000000ff00723e */ /* 0x000fca00000010ff */
[----:B------:R0:W-:Y:S01]  /*5000*/  STG.E.U16 desc[UR36][R8.64], R0 ;  /* 0x0000000008007986 */ /* 0x0001e2000c101524 */
[----:B------:R-:W-:Y:S05]  /*5010*/  BRA `(.L_x_4660) ;  /* 0x0000000400e07947 */ /* 0x000fea0003800000 */
.L_x_4672:
        /* <DEDUP_REMOVED lines=8> */
[----:B------:R-:W0:Y:S01]  /*50a0*/  F2I.U32.F64.TRUNC R5, R4 ;  /* 0x0000000400057311 */ /* 0x000e22000030d000 */
[----:B------:R-:W-:Y:S01]  /*50b0*/  IMAD.MOV.U32 R22, RZ, RZ, R26 ;  /* 0x000000ffff167224 */ /* 0x000fe200078e001a */
[----:B0-----:R0:W-:Y:S01]  /*50c0*/  STG.E.U16 desc[UR36][R8.64], R5 ;  /* 0x0000000508007986 */ /* 0x0011e2000c101524 */
[----:B------:R-:W-:Y:S05]  /*50d0*/  BRA `(.L_x_4660) ;  /* 0x0000000400b07947 */ /* 0x000fea0003800000 */
.L_x_4684:
        /* <DEDUP_REMOVED lines=21> */
.L_x_4687:
[----:B------:R-:W-:-:S04]  /*5230*/  LOP3.LUT R0, R7, 0x80000000, RZ, 0xc0, !PT ;  /* 0x8000000007007812 */ /* 0x000fc800078ec0ff */
[----:B------:R-:W-:-:S04]  /*5240*/  SHF.R.U32.HI R0, RZ, 0x18, R0 ;  /* 0x00000018ff007819 */ /* 0x000fc80000011600 */
[----:B------:R-:W-:-:S07]  /*5250*/  LOP3.LUT R0, R3, R0, RZ, 0xfc, !PT ;  /* 0x0000000003007212 */ /* 0x000fce00078efcff */
.L_x_4686:
[----:B------:R-:W-:Y:S05]  /*5260*/  BSYNC B0 ;  /* 0x0000000000007941 */ /* 0x000fea0003800000 */
.L_x_4685:
[----:B------:R4:W-:Y:S01]  /*5270*/  STG.E.U8 desc[UR36][R8.64], R0 ;  /* 0x0000000008007986 */ /* 0x0009e2000c101124 */
[----:B------:R-:W-:Y:S01]  /*5280*/  IMAD.MOV.U32 R22, RZ, RZ, R26 ;  /* 0x000000ffff167224 */ /* 0x000fe200078e001a */
[----:B------:R-:W-:Y:S06]  /*5290*/  BRA `(.L_x_4660) ;  /* 0x0000000400407947 */ /* 0x000fec0003800000 */
.L_x_4683:
        /* <DEDUP_REMOVED lines=21> */
.L_x_4690:
[----:B------:R-:W-:-:S04]  /*53f0*/  LOP3.LUT R0, R7, 0x80000000, RZ, 0xc0, !PT ;  /* 0x8000000007007812 */ /* 0x000fc800078ec0ff */
[----:B------:R-:W-:-:S04]  /*5400*/  SHF.R.U32.HI R0, RZ, 0x18, R0 ;  /* 0x00000018ff007819 */ /* 0x000fc80000011600 */
[----:B------:R-:W-:-:S07]  /*5410*/  LOP3.LUT R0, R3, R0, RZ, 0xfc, !PT ;  /* 0x0000000003007212 */ /* 0x000fce00078efcff */
.L_x_4689:
[----:B------:R-:W-:Y:S05]  /*5420*/  BSYNC B0 ;  /* 0x0000000000007941 */ /* 0x000fea0003800000 */
.L_x_4688:
[----:B------:R0:W-:Y:S01]  /*5430*/  STG.E.U8 desc[UR36][R8.64], R0 ;  /* 0x0000000008007986 */ /* 0x0001e2000c101124 */
[----:B------:R-:W-:Y:S01]  /*5440*/  IMAD.MOV.U32 R22, RZ, RZ, R26 ;  /* 0x000000ffff167224 */ /* 0x000fe200078e001a */
[----:B------:R-:W-:Y:S06]  /*5450*/  BRA `(.L_x_4660) ;  /* 0x0000000000d07947 */ /* 0x000fec0003800000 */
.L_x_4682:
        /* <DEDUP_REMOVED lines=27> */
.L_x_4665:
        /* <DEDUP_REMOVED lines=16> */
.L_x_4693:
[----:B------:R-:W-:Y:S01]  /*5710*/  IMAD.MOV.U32 R22, RZ, RZ, R26 ;  /* 0x000000ffff167224 */ /* 0x000fe200078e001a */
[----:B------:R-:W-:Y:S06]  /*5720*/  BRA `(.L_x_4660) ;  /* 0x00000000001c7947 */ /* 0x000fec0003800000 */
.L_x_4692:
[----:B------:R-:W0:Y:S01]  /*5730*/  F2I.U64.F64.TRUNC R4, R4 ;  /* 0x0000000400047311 */ /* 0x000e22000030d800 */
[----:B------:R-:W-:Y:S01]  /*5740*/  IMAD.MOV.U32 R22, RZ, RZ, R26 ;  /* 0x000000ffff167224 */ /* 0x000fe200078e001a */
[----:B0-----:R3:W-:Y:S01]  /*5750*/  STG.E.64 desc[UR36][R8.64], R4 ;  /* 0x0000000408007986 */ /* 0x0017e2000c101b24 */
[----:B------:R-:W-:Y:S05]  /*5760*/  BRA `(.L_x_4660) ;  /* 0x00000000000c7947 */ /* 0x000fea0003800000 */
.L_x_4691:
[----:B------:R-:W0:Y:S01]  /*5770*/  F2I.U32.F64.TRUNC R5, R4 ;  /* 0x0000000400057311 */ /* 0x000e22000030d000 */
[----:B------:R-:W-:Y:S01]  /*5780*/  IMAD.MOV.U32 R22, RZ, RZ, R26 ;  /* 0x000000ffff167224 */ /* 0x000fe200078e001a */
[----:B0-----:R1:W-:Y:S06]  /*5790*/  STG.E desc[UR36][R8.64], R5 ;  /* 0x0000000508007986 */ /* 0x0013ec000c101924 */
.L_x_4660:
[----:B------:R-:W-:Y:S05]  /*57a0*/  BSYNC B6 ;  /* 0x0000000000067941 */ /* 0x000fea0003800000 */
.L_x_4659:
[----:B------:R-:W-:Y:S01]  /*57b0*/  ISETP.GE.AND P0, PT, R22, R19, PT ;  /* 0x000000131600720c */ /* 0x000fe20003f06270 */
[----:B------:R-:W-:-:S12]  /*57c0*/  BSSY B6, `(.L_x_4694) ;  /* 0x0000230000067945 */ /* 0x000fd80003800000 */
[----:B------:R-:W-:Y:S05]  /*57d0*/  @P0 BRA `(.L_x_4695) ;  /* 0x0000002000b80947 */ /* 0x000fea0003800000 */
[----:B01-3--:R-:W0:Y:S01]  /*57e0*/  LDC.64 R4, c[0x0][0x228] ;  /* 0x00008a00ff047b82 */ /* 0x00be220000000a00 */
[----:B----4-:R-:W-:Y:S01]  /*57f0*/  IMAD R0, R18, 0x200, R22 ;  /* 0x0000020012007824 */ /* 0x010fe200078e0216 */
[----:B------:R-:W-:Y:S01]  /*5800*/  PRMT R6, R2, 0x9910, RZ ;  /* 0x0000991002067816 */ /* 0x000fe200000000ff */
[----:B------:R-:W-:Y:S02]  /*5810*/  ULDC UR4, c[0x0][0x248] ;  /* 0x0000920000047ab9 */ /* 0x000fe40000000800 */
[----:B--2---:R-:W-:Y:S02]  /*5820*/  IMAD R3, R0, UR4, RZ ;  /* 0x0000000400037c24 */ /* 0x004fe4000f8e02ff */
        /* <DEDUP_REMOVED lines=16> */
.L_x_4699:
[----:B------:R-:W0:Y:S02]  /*5930*/  F2I.S64.F64.TRUNC R28, R28 ;  /* 0x0000001c001c7311 */ /* 0x000e24000030d900 */
[----:B0-----:R-:W-:-:S05]  /*5940*/  IMAD.MOV.U32 R3, RZ, RZ, R28 ;  /* 0x000000ffff037224 */ /* 0x001fca00078e001c */
[----:B------:R0:W-:Y:S01]  /*5950*/  STG.E.U8 desc[UR36][R4.64], R3 ;  /* 0x0000000304007986 */ /* 0x0001e2000c101124 */
[----:B------:R-:W-:Y:S05]  /*5960*/  BRA `(.L_x_4701) ;  /* 0x0000000c00f07947 */ /* 0x000fea0003800000 */
.L_x_4698:
        /* <DEDUP_REMOVED lines=9> */
.L_x_4703:
[----:B------:R-:W0:Y:S02]  /*5a00*/  F2I.F64.TRUNC R29, R28 ;  /* 0x0000001c001d7311 */ /* 0x000e24000030d100 */
[----:B0-----:R0:W-:Y:S01]  /*5a10*/  STG.E desc[UR36][R4.64], R29 ;  /* 0x0000001d04007986 */ /* 0x0011e2000c101924 */
[----:B------:R-:W-:Y:S05]  /*5a20*/  BRA `(.L_x_4701) ;  /* 0x0000000c00c07947 */ /* 0x000fea0003800000 */
.L_x_4702:
[----:B------:R-:W0:Y:S02]  /*5a30*/  F2I.F64.TRUNC R29, R28 ;  /* 0x0000001c001d7311 */ /* 0x000e24000030d100 */
[----:B0-----:R0:W-:Y:S01]  /*5a40*/  STG.E.U16 desc[UR36][R4.64], R29 ;  /* 0x0000001d04007986 */ /* 0x0011e2000c101524 */
[----:B------:R-:W-:Y:S05]  /*5a50*/  BRA `(.L_x_4701) ;  /* 0x0000000c00b47947 */ /* 0x000fea0003800000 */
.L_x_4697:
        /* <DEDUP_REMOVED lines=13> */
.L_x_4705:
        /* <DEDUP_REMOVED lines=8> */
.L_x_4704:
        /* <DEDUP_REMOVED lines=14> */
.L_x_4707:
        /* <DEDUP_REMOVED lines=9> */
.L_x_4706:
[----:B------:R0:W-:Y:S01]  /*5d20*/  STG.E.64 desc[UR36][R4.64], R28 ;  /* 0x0000001c04007986 */ /* 0x0001e2000c101b24 */
[----:B------:R-:W-:Y:S05]  /*5d30*/  BRA `(.L_x_4701) ;  /* 0x0000000800fc7947 */ /* 0x000fea0003800000 */
.L_x_4696:
        /* <DEDUP_REMOVED lines=12> */
.L_x_4710:
[----:B------:R-:W-:-:S05]  /*5e00*/  CS2R R30, SRZ ;  /* 0x00000000001e7805 */ /* 0x000fca000001ff00 */
[----:B------:R0:W-:Y:S01]  /*5e10*/  STG.E.128 desc[UR36][R4.64], R28 ;  /* 0x0000001c04007986 */ /* 0x0001e2000c101d24 */
[----:B------:R-:W-:Y:S05]  /*5e20*/  BRA `(.L_x_4701) ;  /* 0x0000000800c07947 */ /* 0x000fea0003800000 */
.L_x_4709:
        /* <DEDUP_REMOVED lines=25> */
.L_x_4714:
[----:B------:R-:W-:Y:S05]  /*5fc0*/  BSYNC B0 ;  /* 0x0000000000007941 */ /* 0x000fea0003800000 */
.L_x_4713:
[----:B------:R-:W-:-:S05]  /*5fd0*/  LOP3.LUT R7, R0, R7, RZ, 0xfc, !PT ;  /* 0x0000000700077212 */ /* 0x000fca00078efcff */
[----:B------:R0:W-:Y:S01]  /*5fe0*/  STG.E.U8 desc[UR36][R4.64], R7 ;  /* 0x0000000704007986 */ /* 0x0001e2000c101124 */
[----:B------:R-:W-:Y:S05]  /*5ff0*/  BRA `(.L_x_4701) ;  /* 0x00000008004c7947 */ /* 0x000fea0003800000 */
.L_x_4712:
        /* <DEDUP_REMOVED lines=17> */
.L_x_4716:
[----:B------:R-:W-:Y:S01]  /*6110*/  IMAD.MOV.U32 R0, RZ, RZ, 0x7f ;  /* 0x0000007fff007424 */ /* 0x000fe200078e00ff */
[----:B------:R-:W-:-:S04]  /*6120*/  ISETP.GT.U32.AND P0, PT, R3, 0x7f800000, PT ;  /* 0x7f8000000300780c */ /* 0x000fc80003f04070 */
[----:B------:R-:W-:-:S09]  /*6130*/  SEL R0, R0, 0x7c, P0 ;  /* 0x0000007c00007807 */ /* 0x000fd20000000000 */
.L_x_4717:
[----:B------:R-:W-:Y:S05]  /*6140*/  BSYNC B0 ;  /* 0x0000000000007941 */ /* 0x000fea0003800000 */
.L_x_4715:
[----:B------:R-:W-:-:S04]  /*6150*/  LOP3.LUT R3, R7, 0x80000000, RZ, 0xc0, !PT ;  /* 0x8000000007037812 */ /* 0x000fc800078ec0ff */
[----:B------:R-:W-:-:S04]  /*6160*/  SHF.R.U32.HI R3, RZ, 0x18, R3 ;  /* 0x00000018ff037819 */ /* 0x000fc80000011603 */
[----:B------:R-:W-:-:S05]  /*6170*/  LOP3.LUT R3, R0, R3, RZ, 0xfc, !PT ;  /* 0x0000000300037212 */ /* 0x000fca00078efcff */
[----:B------:R0:W-:Y:S01]  /*6180*/  STG.E.U8 desc[UR36][R4.64], R3 ;  /* 0x0000000304007986 */ /* 0x0001e2000c101124 */
[----:B------:R-:W-:Y:S05]  /*6190*/  BRA `(.L_x_4701) ;  /* 0x0000000400e47947 */ /* 0x000fea0003800000 */
.L_x_4711:
        /* <DEDUP_REMOVED lines=8> */
.L_x_4708:
        /* <DEDUP_REMOVED lines=11> */
.L_x_4720:
        /* <DEDUP_REMOVED lines=21> */
.L_x_4723:
[----:B------:R-:W-:-:S04]  /*6420*/  LOP3.LUT R0, R7, 0x80000000, RZ, 0xc0, !PT ;  /* 0x8000000007007812 */ /* 0x000fc800078ec0ff */
[----:B------:R-:W-:-:S04]  /*6430*/  SHF.R.U32.HI R0, RZ, 0x18, R0 ;  /* 0x00000018ff007819 */ /* 0x000fc80000011600 */
[----:B------:R-:W-:-:S07]  /*6440*/  LOP3.LUT R0, R3, R0, RZ, 0xfc, !PT ;  /* 0x0000000003007212 */ /* 0x000fce00078efcff */
.L_x_4722:
[----:B------:R-:W-:Y:S05]  /*6450*/  BSYNC B0 ;  /* 0x0000000000007941 */ /* 0x000fea0003800000 */
.L_x_4721:
[----:B------:R3:W-:Y:S01]  /*6460*/  STG.E.U8 desc[UR36][R4.64], R0 ;  /* 0x0000000004007986 */ /* 0x0007e2000c101124 */
[----:B------:R-:W-:Y:S05]  /*6470*/  BRA `(.L_x_4701) ;  /* 0x00000004002c7947 */ /* 0x000fea0003800000 */
.L_x_4719:
        /* <DEDUP_REMOVED lines=21> */
.L_x_4726:
[----:B------:R-:W-:-:S04]  /*65d0*/  LOP3.LUT R0, R7, 0x80000000, RZ, 0xc0, !PT ;  /* 0x8000000007007812 */ /* 0x000fc800078ec0ff */
[----:B------:R-:W-:-:S04]  /*65e0*/  SHF.R.U32.HI R0, RZ, 0x18, R0 ;  /* 0x00000018ff007819 */ /* 0x000fc80000011600 */
[----:B------:R-:W-:-:S07]  /*65f0*/  LOP3.LUT R0, R3, R0, RZ, 0xfc, !PT ;  /* 0x0000000003007212 */ /* 0x000fce00078efcff */
.L_x_4725:
[----:B------:R-:W-:Y:S05]  /*6600*/  BSYNC B0 ;  /* 0x0000000000007941 */ /* 0x000fea0003800000 */
.L_x_4724:
[----:B------:R0:W-:Y:S01]  /*6610*/  STG.E.U8 desc[UR36][R4.64], R0 ;  /* 0x0000000004007986 */ /* 0x0001e2000c101124 */
[----:B------:R-:W-:Y:S05]  /*6620*/  BRA `(.L_x_4701) ;  /* 0x0000000000c07947 */ /* 0x000fea0003800000 */
.L_x_4718:
        /* <DEDUP_REMOVED lines=26> */
.L_x_4700:
        /* <DEDUP_REMOVED lines=16> */
.L_x_4729:
[----:B------:R-:W-:Y:S05]  /*68d0*/  BRA `(.L_x_4701) ;  /* 0x0000000000147947 */ /* 0x000fea0003800000 */
.L_x_4728:
[----:B------:R-:W0:Y:S02]  /*68e0*/  F2I.U64.F64.TRUNC R28, R28 ;  /* 0x0000001c001c7311 */ /* 0x000e24000030d800 */
[----:B0-----:R2:W-:Y:S01]  /*68f0*/  STG.E.64 desc[UR36][R4.64], R28 ;  /* 0x0000001c04007986 */ /* 0x0015e2000c101b24 */
[----:B------:R-:W-:Y:S05]  /*6900*/  BRA `(.L_x_4701) ;  /* 0x0000000000087947 */ /* 0x000fea0003800000 */
.L_x_4727:
[----:B------:R-:W0:Y:S02]  /*6910*/  F2I.U32.F64.TRUNC R29, R28 ;  /* 0x0000001c001d7311 */ /* 0x000e24000030d000 */
[----:B0-----:R0:W-:Y:S02]  /*6920*/  STG.E desc[UR36][R4.64], R29 ;  /* 0x0000001d04007986 */ /* 0x0011e4000c101924 */
.L_x_4701:
[----:B------:R-:W-:-:S05]  /*6930*/  VIADD R22, R22, 0x80 ;  /* 0x0000008016167836 */ /* 0x000fca0000000000 */
[----:B------:R-:W-:-:S13]  /*6940*/  ISETP.GE.AND P0, PT, R22, R19, PT ;  /* 0x000000131600720c */ /* 0x000fda0003f06270 */
[----:B------:R-:W-:Y:S05]  /*6950*/  @P0 BRA `(.L_x_4695) ;  /* 0x0000001000580947 */ /* 0x000fea0003800000 */
[----:B01234-:R-:W0:Y:S01]  /*6960*/  LDC.64 R4, c[0x0][0x228] ;  /* 0x00008a00ff047b82 */ /* 0x01fe220000000a00 */
        /* <DEDUP_REMOVED lines=20> */
.L_x_4733:
[----:B------:R-:W0:Y:S02]  /*6ab0*/  F2I.S64.F64.TRUNC R24, R24 ;  /* 0x0000001800187311 */ /* 0x000e24000030d900 */
[----:B0-----:R-:W-:-:S05]  /*6ac0*/  IMAD.MOV.U32 R3, RZ, RZ, R24 ;  /* 0x000000ffff037224 */ /* 0x001fca00078e0018 */
[----:B------:R3:W-:Y:S01]  /*6ad0*/  STG.E.U8 desc[UR36][R4.64], R3 ;  /* 0x0000000304007986 */ /* 0x0007e2000c101124 */
[----:B------:R-:W-:Y:S05]  /*6ae0*/  BRA `(.L_x_4735) ;  /* 0x0000000c00f07947 */ /* 0x000fea0003800000 */
.L_x_4732:
        /* <DEDUP_REMOVED lines=9> */
.L_x_4737:
[----:B------:R-:W0:Y:S02]  /*6b80*/  F2I.F64.TRUNC R25, R24 ;  /* 0x0000001800197311 */ /* 0x000e24000030d100 */
[----:B0-----:R2:W-:Y:S01]  /*6b90*/  STG.E desc[UR36][R4.64], R25 ;  /* 0x0000001904007986 */ /* 0x0015e2000c101924 */
[----:B------:R-:W-:Y:S05]  /*6ba0*/  BRA `(.L_x_4735) ;  /* 0x0000000c00c07947 */ /* 0x000fea0003800000 */
.L_x_4736:
[----:B------:R-:W0:Y:S02]  /*6bb0*/  F2I.F64.TRUNC R25, R24 ;  /* 0x0000001800197311 */ /* 0x000e24000030d100 */
[----:B0-----:R0:W-:Y:S01]  /*6bc0*/  STG.E.U16 desc[UR36][R4.64], R25 ;  /* 0x0000001904007986 */ /* 0x0011e2000c101524 */
[----:B------:R-:W-:Y:S05]  /*6bd0*/  BRA `(.L_x_4735) ;  /* 0x0000000c00b47947 */ /* 0x000fea0003800000 */
.L_x_4731:
        /* <DEDUP_REMOVED lines=13> */
.L_x_4739:
        /* <DEDUP_REMOVED lines=8> */
.L_x_4738:
        /* <DEDUP_REMOVED lines=14> */
.L_x_4741:
        /* <DEDUP_REMOVED lines=9> */
.L_x_4740:
[----:B------:R0:W-:Y:S01]  /*6ea0*/  STG.E.64 desc[UR36][R4.64], R24 ;  /* 0x0000001804007986 */ /* 0x0001e2000c101b24 */
[----:B------:R-:W-:Y:S05]  /*6eb0*/  BRA `(.L_x_4735) ;  /* 0x0000000800fc7947 */ /* 0x000fea0003800000 */
.L_x_4730:
        /* <DEDUP_REMOVED lines=12> */
.L_x_4744:
[----:B------:R-:W-:-:S05]  /*6f80*/  CS2R R26, SRZ ;  /* 0x00000000001a7805 */ /* 0x000fca000001ff00 */
[----:B------:R0:W-:Y:S01]  /*6f90*/  STG.E.128 desc[UR36][R4.64], R24 ;  /* 0x0000001804007986 */ /* 0x0001e2000c101d24 */
[----:B------:R-:W-:Y:S05]  /*6fa0*/  BRA `(.L_x_4735) ;  /* 0x0000000800c07947 */ /* 0x000fea0003800000 */
.L_x_4743:
        /* <DEDUP_REMOVED lines=25> */
.L_x_4748:
[----:B------:R-:W-:Y:S05]  /*7140*/  BSYNC B0 ;  /* 0x0000000000007941 */ /* 0x000fea0003800000 */
.L_x_4747:
[----:B------:R-:W-:-:S05]  /*7150*/  LOP3.LUT R7, R0, R7, RZ, 0xfc, !PT ;  /* 0x0000000700077212 */ /* 0x000fca00078efcff */
[----:B------:R0:W-:Y:S01]  /*7160*/  STG.E.U8 desc[UR36][R4.64], R7 ;  /* 0x0000000704007986 */ /* 0x0001e2000c101124 */
[----:B------:R-:W-:Y:S05]  /*7170*/  BRA `(.L_x_4735) ;  /* 0x00000008004c7947 */ /* 0x000fea0003800000 */
.L_x_4746:
        /* <DEDUP_REMOVED lines=17> */
.L_x_4750:
[----:B------:R-:W-:Y:S01]  /*7290*/  IMAD.MOV.U32 R0, RZ, RZ, 0x7f ;  /* 0x0000007fff007424 */ /* 0x000fe200078e00ff */
[----:B------:R-:W-:-:S04]  /*72a0*/  ISETP.GT.U32.AND P0, PT, R3, 0x7f800000, PT ;  /* 0x7f8000000300780c */ /* 0x000fc80003f04070 */
[----:B------:R-:W-:-:S09]  /*72b0*/  SEL R0, R0, 0x7c, P0 ;  /* 0x0000007c00007807 */ /* 0x000fd20000000000 */
.L_x_4751:
[----:B------:R-:W-:Y:S05]  /*72c0*/  BSYNC B0 ;  /* 0x0000000000007941 */ /* 0x000fea0003800000 */
.L_x_4749:
[----:B------:R-:W-:-:S04]  /*72d0*/  LOP3.LUT R3, R7, 0x80000000, RZ, 0xc0, !PT ;  /* 0x8000000007037812 */ /* 0x000fc800078ec0ff */
[----:B------:R-:W-:-:S04]  /*72e0*/  SHF.R.U32.HI R3, RZ, 0x18, R3 ;  /* 0x00000018ff037819 */ /* 0x000fc80000011603 */
[----:B------:R-:W-:-:S05]  /*72f0*/  LOP3.LUT R3, R0, R3, RZ, 0xfc, !PT ;  /* 0x0000000300037212 */ /* 0x000fca00078efcff */
[----:B------:R0:W-:Y:S01]  /*7300*/  STG.E.U8 desc[UR36][R4.64], R3 ;  /* 0x0000000304007986 */ /* 0x0001e2000c101124 */
[----:B------:R-:W-:Y:S05]  /*7310*/  BRA `(.L_x_4735) ;  /* 0x0000000400e47947 */ /* 0x000fea0003800000 */
.L_x_4745:
        /* <DEDUP_REMOVED lines=8> */
.L_x_4742:
        /* <DEDUP_REMOVED lines=11> */
.L_x_4754:
        /* <DEDUP_REMOVED lines=21> */
.L_x_4757:
[----:B------:R-:W-:-:S04]  /*75a0*/  LOP3.LUT R0, R7, 0x80000000, RZ, 0xc0, !PT ;  /* 0x8000000007007812 */ /* 0x000fc800078ec0ff */
[----:B------:R-:W-:-:S04]  /*75b0*/  SHF.R.U32.HI R0, RZ, 0x18, R0 ;  /* 0x00000018ff007819 */ /* 0x000fc80000011600 */
[----:B------:R-:W-:-:S07]  /*75c0*/  LOP3.LUT R0, R3, R0, RZ, 0xfc, !PT ;  /* 0x0000000003007212 */ /* 0x000fce00078efcff */
.L_x_4756:
[----:B------:R-:W-:Y:S05]  /*75d0*/  BSYNC B0 ;  /* 0x0000000000007941 */ /* 0x000fea0003800000 */
.L_x_4755:
[----:B------:R0:W-:Y:S01]  /*75e0*/  STG.E.U8 desc[UR36][R4.64], R0 ;  /* 0x0000000004007986 */ /* 0x0001e2000c101124 */
[----:B------:R-:W-:Y:S05]  /*75f0*/  BRA `(.L_x_4735) ;  /* 0x00000004002c7947 */ /* 0x000fea0003800000 */
.L_x_4753:
        /* <DEDUP_REMOVED lines=21> */
.L_x_4760:
[----:B------:R-:W-:-:S04]  /*7750*/  LOP3.LUT R0, R7, 0x80000000, RZ, 0xc0, !PT ;  /* 0x8000000007007812 */ /* 0x000fc800078ec0ff */
[----:B------:R-:W-:-:S04]  /*7760*/  SHF.R.U32.HI R0, RZ, 0x18, R0 ;  /* 0x00000018ff007819 */ /* 0x000fc80000011600 */
[----:B------:R-:W-:-:S07]  /*7770*/  LOP3.LUT R0, R3, R0, RZ, 0xfc, !PT ;  /* 0x0000000003007212 */ /* 0x000fce00078efcff */
.L_x_4759:
[----:B------:R-:W-:Y:S05]  /*7780*/  BSYNC B0 ;  /* 0x0000000000007941 */ /* 0x000fea0003800000 */
.L_x_4758:
[----:B------:R0:W-:Y:S01]  /*7790*/  STG.E.U8 desc[UR36][R4.64], R0 ;  /* 0x0000000004007986 */ /* 0x0001e2000c101124 */
[----:B------:R-:W-:Y:S05]  /*77a0*/  BRA `(.L_x_4735) ;  /* 0x0000000000c07947 */ /* 0x000fea0003800000 */
.L_x_4752:
        /* <DEDUP_REMOVED lines=26> */
.L_x_4734:
        /* <DEDUP_REMOVED lines=16> */
.L_x_4763:
[----:B------:R-:W-:Y:S05]  /*7a50*/  BRA `(.L_x_4735) ;  /* 0x0000000000147947 */ /* 0x000fea0003800000 */
.L_x_4762:
[----:B------:R-:W0:Y:S02]  /*7a60*/  F2I.U64.F64.TRUNC R24, R24 ;  /* 0x0000001800187311 */ /* 0x000e24000030d800 */
[----:B0-----:R0:W-:Y:S01]  /*7a70*/  STG.E.64 desc[UR36][R4.64], R24 ;  /* 0x0000001804007986 */ /* 0x0011e2000c101b24 */
[----:B------:R-:W-:Y:S05]  /*7a80*/  BRA `(.L_x_4735) ;  /* 0x0000000000087947 */ /* 0x000fea0003800000 */
.L_x_4761:
[----:B------:R-:W0:Y:S02]  /*7a90*/  F2I.U32.F64.TRUNC R25, R24 ;  /* 0x0000001800197311 */ /* 0x000e24000030d000 */
[----:B0-----:R0:W-:Y:S02]  /*7aa0*/  STG.E desc[UR36][R4.64], R25 ;  /* 0x0000001904007986 */ /* 0x0011e4000c101924 */
.L_x_4735:
[----:B------:R-:W-:-:S07]  /*7ab0*/  VIADD R22, R22, 0x80 ;  /* 0x0000008016167836 */ /* 0x000fce0000000000 */
.L_x_4695:
[----:B------:R-:W-:Y:S05]  /*7ac0*/  BSYNC B6 ;  /* 0x0000000000067941 */ /* 0x000fea0003800000 */
.L_x_4694:
[----:B------:R-:W-:-:S13]  /*7ad0*/  ISETP.GE.AND P0, PT, R22, R19, PT ;  /* 0x000000131600720c */ /* 0x000fda0003f06270 */
[----:B------:R-:W-:Y:S05]  /*7ae0*/  @P0 EXIT ;  /* 0x000000000000094d */ /* 0x000fea0003800000 */
[----:B01234-:R-:W0:Y:S01]  /*7af0*/  LDC.64 R4, c[0x0][0x228] ;  /* 0x00008a00ff047b82 */ /* 0x01fe220000000a00 */
        /* <DEDUP_REMOVED lines=19> */
.L_x_4767:
[----:B------:R-:W0:Y:S02]  /*7c30*/  F2I.S64.F64.TRUNC R16, R16 ;  /* 0x0000001000107311 */ /* 0x000e24000030d900 */
[----:B0-----:R-:W-:-:S05]  /*7c40*/  IMAD.MOV.U32 R3, RZ, RZ, R16 ;  /* 0x000000ffff037224 */ /* 0x001fca00078e0010 */
[----:B------:R-:W-:Y:S01]  /*7c50*/  STG.E.U8 desc[UR36][R4.64], R3 ;  /* 0x0000000304007986 */ /* 0x000fe2000c101124 */
[----:B------:R-:W-:Y:S05]  /*7c60*/  EXIT ;  /* 0x000000000000794d */ /* 0x000fea0003800000 */
.L_x_4766:
        /* <DEDUP_REMOVED lines=9> */
.L_x_4770:
[----:B------:R-:W0:Y:S02]  /*7d00*/  F2I.F64.TRUNC R17, R16 ;  /* 0x0000001000117311 */ /* 0x000e24000030d100 */
[----:B0-----:R-:W-:Y:S01]  /*7d10*/  STG.E desc[UR36][R4.64], R17 ;  /* 0x0000001104007986 */ /* 0x001fe2000c101924 */
[----:B------:R-:W-:Y:S05]  /*7d20*/  EXIT ;  /* 0x000000000000794d */ /* 0x000fea0003800000 */
.L_x_4769:
[----:B------:R-:W0:Y:S02]  /*7d30*/  F2I.F64.TRUNC R17, R16 ;  /* 0x0000001000117311 */ /* 0x000e24000030d100 */
[----:B0-----:R-:W-:Y:S01]  /*7d40*/  STG.E.U16 desc[UR36][R4.64], R17 ;  /* 0x0000001104007986 */ /* 0x001fe2000c101524 */
[----:B------:R-:W-:Y:S05]  /*7d50*/  EXIT ;  /* 0x000000000000794d */ /* 0x000fea0003800000 */
.L_x_4765:
        /* <DEDUP_REMOVED lines=13> */
.L_x_4772:
        /* <DEDUP_REMOVED lines=8> */
.L_x_4771:
        /* <DEDUP_REMOVED lines=14> */
.L_x_4774:
        /* <DEDUP_REMOVED lines=9> */
.L_x_4773:
[----:B------:R-:W-:Y:S01]  /*8020*/  STG.E.64 desc[UR36][R4.64], R16 ;  /* 0x0000001004007986 */ /* 0x000fe2000c101b24 */
[----:B------:R-:W-:Y:S05]  /*8030*/  EXIT ;  /* 0x000000000000794d */ /* 0x000fea0003800000 */
.L_x_4764:
        /* <DEDUP_REMOVED lines=12> */
.L_x_4777:
[----:B------:R-:W-:-:S05]  /*8100*/  CS2R R18, SRZ ;  /* 0x0000000000127805 */ /* 0x000fca000001ff00 */
[----:B------:R-:W-:Y:S01]  /*8110*/  STG.E.128 desc[UR36][R4.64], R16 ;  /* 0x0000001004007986 */ /* 0x000fe2000c101d24 */
[----:B------:R-:W-:Y:S05]  /*8120*/  EXIT ;  /* 0x000000000000794d */ /* 0x000fea0003800000 */
.L_x_4776:
        /* <DEDUP_REMOVED lines=25> */
.L_x_4781:
[----:B------:R-:W-:Y:S05]  /*82c0*/  BSYNC B0 ;  /* 0x0000000000007941 */ /* 0x000fea0003800000 */
.L_x_4780:
[----:B------:R-:W-:-:S05]  /*82d0*/  LOP3.LUT R3, R0, R3, RZ, 0xfc, !PT ;  /* 0x0000000300037212 */ /* 0x000fca00078efcff */
[----:B------:R-:W-:Y:S01]  /*82e0*/  STG.E.U8 desc[UR36][R4.64], R3 ;  /* 0x0000000304007986 */ /* 0x000fe2000c101124 */
[----:B------:R-:W-:Y:S05]  /*82f0*/  EXIT ;  /* 0x000000000000794d */ /* 0x000fea0003800000 */
.L_x_4779:
        /* <DEDUP_REMOVED lines=17> */
.L_x_4783:
[----:B------:R-:W-:Y:S01]  /*8410*/  IMAD.MOV.U32 R0, RZ, RZ, 0x7f ;  /* 0x0000007fff007424 */ /* 0x000fe200078e00ff */
[----:B------:R-:W-:-:S04]  /*8420*/  ISETP.GT.U32.AND P0, PT, R2, 0x7f800000, PT ;  /* 0x7f8000000200780c */ /* 0x000fc80003f04070 */
[----:B------:R-:W-:-:S09]  /*8430*/  SEL R0, R0, 0x7c, P0 ;  /* 0x0000007c00007807 */ /* 0x000fd20000000000 */
.L_x_4784:
[----:B------:R-:W-:Y:S05]  /*8440*/  BSYNC B0 ;  /* 0x0000000000007941 */ /* 0x000fea0003800000 */
.L_x_4782:
[----:B------:R-:W-:-:S04]  /*8450*/  LOP3.LUT R2, R3, 0x80000000, RZ, 0xc0, !PT ;  /* 0x8000000003027812 */ /* 0x000fc800078ec0ff */
[----:B------:R-:W-:-:S04]  /*8460*/  SHF.R.U32.HI R3, RZ, 0x18, R2 ;  /* 0x00000018ff037819 */ /* 0x000fc80000011602 */
[----:B------:R-:W-:-:S05]  /*8470*/  LOP3.LUT R3, R0, R3, RZ, 0xfc, !PT ;  /* 0x0000000300037212 */ /* 0x000fca00078efcff */
[----:B------:R-:W-:Y:S01]  /*8480*/  STG.E.U8 desc[UR36][R4.64], R3 ;  /* 0x0000000304007986 */ /* 0x000fe2000c101124 */
[----:B------:R-:W-:Y:S05]  /*8490*/  EXIT ;  /* 0x000000000000794d */ /* 0x000fea0003800000 */
.L_x_4778:
        /* <DEDUP_REMOVED lines=8> */
.L_x_4775:
        /* <DEDUP_REMOVED lines=11> */
.L_x_4787:
        /* <DEDUP_REMOVED lines=21> */
.L_x_4790:
[----:B------:R-:W-:-:S04]  /*8720*/  LOP3.LUT R2, R7, 0x80000000, RZ, 0xc0, !PT ;  /* 0x8000000007027812 */ /* 0x000fc800078ec0ff */
[----:B------:R-:W-:-:S04]  /*8730*/  SHF.R.U32.HI R3, RZ, 0x18, R2 ;  /* 0x00000018ff037819 */ /* 0x000fc80000011602 */
[----:B------:R-:W-:-:S04]  /*8740*/  LOP3.LUT R0, R0, R3, RZ, 0xfc, !PT ;  /* 0x0000000300007212 */ /* 0x000fc800078efcff */
[----:B------:R-:W-:-:S07]  /*8750*/  PRMT R2, R0, 0x7610, R2 ;  /* 0x0000761000027816 */ /* 0x000fce0000000002 */
.L_x_4789:
[----:B------:R-:W-:Y:S05]  /*8760*/  BSYNC B0 ;  /* 0x0000000000007941 */ /* 0x000fea0003800000 */
.L_x_4788:
[----:B------:R-:W-:Y:S01]  /*8770*/  STG.E.U8 desc[UR36][R4.64], R2 ;  /* 0x0000000204007986 */ /* 0x000fe2000c101124 */
[----:B------:R-:W-:Y:S05]  /*8780*/  EXIT ;  /* 0x000000000000794d */ /* 0x000fea0003800000 */
.L_x_4786:
        /* <DEDUP_REMOVED lines=21> */
.L_x_4793:
[----:B------:R-:W-:-:S04]  /*88e0*/  LOP3.LUT R2, R7, 0x80000000, RZ, 0xc0, !PT ;  /* 0x8000000007027812 */ /* 0x000fc800078ec0ff */
[----:B------:R-:W-:-:S04]  /*88f0*/  SHF.R.U32.HI R3, RZ, 0x18, R2 ;  /* 0x00000018ff037819 */ /* 0x000fc80000011602 */
[----:B------:R-:W-:-:S04]  /*8900*/  LOP3.LUT R0, R0, R3, RZ, 0xfc, !PT ;  /* 0x0000000300007212 */ /* 0x000fc800078efcff */
[----:B------:R-:W-:-:S07]  /*8910*/  PRMT R2, R0, 0x7610, R2 ;  /* 0x0000761000027816 */ /* 0x000fce0000000002 */
.L_x_4792:
[----:B------:R-:W-:Y:S05]  /*8920*/  BSYNC B0 ;  /* 0x0000000000007941 */ /* 0x000fea0003800000 */
.L_x_4791:
[----:B------:R-:W-:Y:S01]  /*8930*/  STG.E.U8 desc[UR36][R4.64], R2 ;  /* 0x0000000204007986 */ /* 0x000fe2000c101124 */
[----:B------:R-:W-:Y:S05]  /*8940*/  EXIT ;  /* 0x000000000000794d */ /* 0x000fea0003800000 */
.L_x_4785:
        /* <DEDUP_REMOVED lines=26> */
.L_x_4768:
        /* <DEDUP_REMOVED lines=16> */
.L_x_4796:
[----:B------:R-:W-:Y:S05]  /*8bf0*/  EXIT ;  /* 0x000000000000794d */ /* 0x000fea0003800000 */
.L_x_4795:
[----:B------:R-:W0:Y:S02]  /*8c00*/  F2I.U64.F64.TRUNC R16, R16 ;  /* 0x0000001000107311 */ /* 0x000e24000030d800 */
[----:B0-----:R-:W-:Y:S01]  /*8c10*/  STG.E.64 desc[UR36][R4.64], R16 ;  /* 0x0000001004007986 */ /* 0x001fe2000c101b24 */
[----:B------:R-:W-:Y:S05]  /*8c20*/  EXIT ;  /* 0x000000000000794d */ /* 0x000fea0003800000 */
.L_x_4794:
[----:B------:R-:W0:Y:S02]  /*8c30*/  F2I.U32.F64.TRUNC R17, R16 ;  /* 0x0000001000117311 */ /* 0x000e24000030d000 */
[----:B0-----:R-:W-:Y:S01]  /*8c40*/  STG.E desc[UR36][R4.64], R17 ;  /* 0x0000001104007986 */ /* 0x001fe2000c101924 */
[----:B------:R-:W-:Y:S05]  /*8c50*/  EXIT ;  /* 0x000000000000794d */ /* 0x000fea0003800000 */
        .weak           $__internal_51_$__cuda_sm20_drsqrt_f64_slowpath_v2
        .type           $__internal_51_$__cuda_sm20_drsqrt_f64_slowpath_v2,@function
        .size           $__internal_51_$__cuda_sm20_drsqrt_f64_slowpath_v2,(.L_x_28262 - $__internal_51_$__cuda_sm20_drsqrt_f64_slowpath_v2)
$__internal_51_$__cuda_sm20_drsqrt_f64_slowpath_v2:
[----:B------:R-:W-:Y:S01]  /*8c60*/  IMAD.MOV.U32 R10, RZ, RZ, R2 ;  /* 0x000000ffff0a7224 */ /* 0x000fe200078e0002 */
[----:B------:R-:W-:Y:S01]  /*8c70*/  BSSY B1, `(.L_x_4797) ;  /* 0x000001e000017945 */ /* 0x000fe20003800000 */
[----:B------:R-:W-:Y:S01]  /*8c80*/  IMAD.MOV.U32 R11, RZ, RZ, R3 ;  /* 0x000000ffff0b7224 */ /* 0x000fe200078e0003 */
[----:B------:R-:W-:-:S05]  /*8c90*/  LOP3.LUT R2, R3, 0x80000000, RZ, 0xc0, !PT ;  /* 0x8000000003027812 */ /* 0x000fca00078ec0ff */
        /* <DEDUP_REMOVED lines=23> */
.L_x_4799:
[----:B------:R-:W-:Y:S01]  /*8e10*/  DADD R2, R10, R10 ;  /* 0x000000000a027229 */ /* 0x000fe2000000000a */
[----:B------:R-:W-:Y:S10]  /*8e20*/  BRA `(.L_x_4800) ;  /* 0x0000000000087947 */ /* 0x000ff40003800000 */
.L_x_4798:
[----:B------:R-:W-:Y:S01]  /*8e30*/  LOP3.LUT R3, R2, 0x7ff00000, RZ, 0xfc, !PT ;  /* 0x7ff0000002037812 */ /* 0x000fe200078efcff */
[----:B------:R-:W-:-:S07]  /*8e40*/  IMAD.MOV.U32 R2, RZ, RZ, RZ ;  /* 0x000000ffff027224 */ /* 0x000fce00078e00ff */
.L_x_4800:
[----:B------:R-:W-:Y:S05]  /*8e50*/  BSYNC B1 ;  /* 0x0000000000017941 */ /* 0x000fea0003800000 */
.L_x_4797:
[----:B------:R-:W-:Y:S02]  /*8e60*/  IMAD.MOV.U32 R6, RZ, RZ, R2 ;  /* 0x000000ffff067224 */ /* 0x000fe400078e0002 */
[----:B------:R-:W-:Y:S02]  /*8e70*/  IMAD.MOV.U32 R7, RZ, RZ, R3 ;  /* 0x000000ffff077224 */ /* 0x000fe400078e0003 */
[----:B------:R-:W-:Y:S02]  /*8e80*/  IMAD.MOV.U32 R2, RZ, RZ, R0 ;  /* 0x000000ffff027224 */ /* 0x000fe400078e0000 */
[----:B------:R-:W-:-:S04]  /*8e90*/  IMAD.MOV.U32 R3, RZ, RZ, 0x0 ;  /* 0x00000000ff037424 */ /* 0x000fc800078e00ff */
[----:B------:R-:W-:Y:S05]  /*8ea0*/  RET.REL.NODEC R2 `(_ZN2at6native27unrolled_elementwise_kernelIZZZNS0_49_GLOBAL__N__b919a28f_16_Normalization_cu_5c38458722batch_norm_calc_invstdERKNS_6TensorES5_dENKUlvE_clEvENKUlvE_clEvEUldE_St5arrayIPcLm2EELi4E23TrivialOffsetCalculatorILi1EjESD_NS0_6memory12LoadWithCastILi1EEENSE_13StoreWithCastILi1EEEEEviT_T0_T2_T3_T4_T5_) ;  /* 0xffffff7002547950 */ /* 0x000fea0003c3ffff */
.L_x_4801:
        /* <DEDUP_REMOVED lines=13> */
.L_x_28262:


//--------------------- .text._ZN2at6native18elementwise_kernelILi128ELi2EZNS0_22gpu_kernel_impl_nocastIZZZNS0_49_GLOBAL__N__b919a28f_16_Normalization_cu_5c38458722batch_norm_calc_invstdERKNS_6TensorES6_dENKUlvE_clEvENKUlvE_clEvEUldE_EEvRNS_18TensorIteratorBaseERKT_EUliE_EEviT1_ --------------------------
	.section	.text._ZN2at6native18elementwise_kernelILi128ELi2EZNS0_22gpu_kernel_impl_nocastIZZZNS0_49_GLOBAL__N__b919a28f_16_Normalization_cu_5c38458722batch_norm_calc_invstdERKNS_6TensorES6_dENKUlvE_clEvENKUlvE_clEvEUldE_EEvRNS_18TensorIteratorBaseERKT_EUliE_EEviT1_,"ax",@progbits
	.align	128
        .global         _ZN2at6native18elementwise_kernelILi128ELi2EZNS0_22gpu_kernel_impl_nocastIZZZNS0_49_GLOBAL__N__b919a28f_16_Normalization_cu_5c38458722batch_norm_calc_invstdERKNS_6TensorES6_dENKUlvE_clEvENKUlvE_clEvEUldE_EEvRNS_18TensorIteratorBaseERKT_EUliE_EEviT1_
        .type           _ZN2at6native18elementwise_kernelILi128ELi2EZNS0_22gpu_kernel_impl_nocastIZZZNS0_49_GLOBAL__N__b919a28f_16_Normalization_cu_5c38458722batch_norm_calc_invstdERKNS_6TensorES6_dENKUlvE_clEvENKUlvE_clEvEUldE_EEvRNS_18TensorIteratorBaseERKT_EUliE_EEviT1_,@function
        .size           _ZN2at6native18elementwise_kernelILi128ELi2EZNS0_22gpu_kernel_impl_nocastIZZZNS0_49_GLOBAL__N__b919a28f_16_Normalization_cu_5c38458722batch_norm_calc_invstdERKNS_6TensorES6_dENKUlvE_clEvENKUlvE_clEvEUldE_EEvRNS_18TensorIteratorBaseERKT_EUliE_EEviT1_,(.L_x_28263 - _ZN2at6native18elementwise_kernelILi128ELi2EZNS0_22gpu_kernel_impl_nocastIZZZNS0_49_GLOBAL__N__b919a28f_16_Normalization_cu_5c38458722batch_norm_calc_invstdERKNS_6TensorES6_dENKUlvE_clEvENKUlvE_clEvEUldE_EEvRNS_18TensorIteratorBaseERKT_EUliE_EEviT1_)
        .other          _ZN2at6native18elementwise_kernelILi128ELi2EZNS0_22gpu_kernel_impl_nocastIZZZNS0_49_GLOBAL__N__b919a28f_16_Normalization_cu_5c38458722batch_norm_calc_invstdERKNS_6TensorES6_dENKUlvE_clEvENKUlvE_clEvEUldE_EEvRNS_18TensorIteratorBaseERKT_EUliE_EEviT1_,@"STO_CUDA_ENTRY STV_DEFAULT"
_ZN2at6native18elementwise_kernelILi128ELi2EZNS0_22gpu_kernel_impl_nocastIZZZNS0_49_GLOBAL__N__b919a28f_16_Normalization_cu_5c38458722batch_norm_calc_invstdERKNS_6TensorES6_dENKUlvE_clEvENKUlvE_clEvEUldE_EEvRNS_18TensorIteratorBaseERKT_EUliE_EEviT1_:
.text._ZN2at6native18elementwise_kernelILi128ELi2EZNS0_22gpu_kernel_impl_nocastIZZZNS0_49_GLOBAL__N__b919a28f_16_Normalization_cu_5c38458722batch_norm_calc_invstdERKNS_6TensorES6_dENKUlvE_clEvENKUlvE_clEvEUldE_EEvRNS_18TensorIteratorBaseERKT_EUliE_EEviT1_:
[----:B------:R-:W-:Y:S01]  /*0000*/  LDC R1, c[0x0][0x28] ;  /* 0x00000a00ff017b82 */ /* 0x000fe20000000800 */
[----:B------:R-:W0:Y:S01]  /*0010*/  S2R R0, SR_CTAID.X ;  /* 0x0000000000007919 */ /* 0x000e220000002500 */
[----:B------:R-:W-:Y:S01]  /*0020*/  ULDC UR4, c[0x0][0x210] ;  /* 0x0000840000047ab9 */ /* 0x000fe20000000800 */
[----:B------:R-:W-:Y:S01]  /*0030*/  BSSY B0, `(.L_x_4802) ;  /* 0x0000155000007945 */ /* 0x000fe20003800000 */
[----:B------:R-:W0:Y:S02]  /*0040*/  S2R R3, SR_TID.X ;  /* 0x0000000000037919 */ /* 0x000e240000002100 */
[----:B0-----:R-:W-:-:S04]  /*0050*/  LEA R9, R0, R3, 0x8 ;  /* 0x0000000300097211 */ /* 0x001fc800078e40ff */
[----:B------:R-:W-:Y:S01]  /*0060*/  ISETP.GE.AND P0, PT, R9, UR4, PT ;  /* 0x0000000409007c0c */ /* 0x000fe2000bf06270 */
[----:B------:R-:W-:-:S12]  /*0070*/  ULDC.64 UR4, c[0x0][0x208] ;  /* 0x0000820000047ab9 */ /* 0x000fd80000000a00 */
[----:B------:R-:W-:Y:S05]  /*0080*/  @P0 BRA `(.L_x_4803) ;  /* 0x00000014003c0947 */ /* 0x000fea0003800000 */
[----:B------:R-:W0:Y:S01]  /*0090*/  LDC R10, c[0x0][0x218] ;  /* 0x00008600ff0a7b82 */ /* 0x000e220000000800 */
[----:B------:R-:W-:Y:S01]  /*00a0*/  HFMA2.MMA R2, -RZ, RZ, 0, 0 ;  /* 0x00000000ff027435 */ /* 0x000fe200000001ff */
[----:B------:R-:W-:Y:S02]  /*00b0*/  MOV R5, RZ ;  /* 0x000000ff00057202 */ /* 0x000fe40000000f00 */
[----:B0-----:R-:W-:-:S13]  /*00c0*/  ISETP.NE.AND P0, PT, R10, RZ, PT ;  /* 0x000000ff0a00720c */ /* 0x001fda0003f05270 */
[----:B------:R-:W-:Y:S05]  /*00d0*/  @!P0 BRA `(.L_x_4804) ;  /* 0x0000001000a88947 */ /* 0x000fea0003800000 */
[----:B------:R-:W-:Y:S01]  /*00e0*/  MOV R4, RZ ;  /* 0x000000ff00047202 */ /* 0x000fe20000000f00 */
[----:B------:R-:W-:Y:S01]  /*00f0*/  IMAD.MOV.U32 R5, RZ, RZ, R9 ;  /* 0x000000ffff057224 */ /* 0x000fe200078e0009 */
        /* <DEDUP_REMOVED lines=296> */
.L_x_4804:
[----:B------:R-:W-:Y:S02]  /*1380*/  ULDC.64 UR6, c[0x0][0x418] ;  /* 0x0001060000067ab9 */ /* 0x000fe40000000a00 */
[----:B------:R-:W-:-:S05]  /*1390*/  IADD3 R12, P0, R2, UR6, RZ ;  /* 0x00000006020c7c10 */ /* 0x000fca000ff1e0ff */
[----:B------:R-:W-:Y:S01]  /*13a0*/  IMAD.X R13, RZ, RZ, UR7, P0 ;  /* 0x00000007ff0d7e24 */ /* 0x000fe200080e06ff */
[----:B------:R-:W-:-:S04]  /*13b0*/  ULDC.64 UR6, c[0x0][0x420] ;  /* 0x0001080000067ab9 */ /* 0x000fc80000000a00 */
[----:B------:R-:W2:Y:S01]  /*13c0*/  LDG.E.64 R6, desc[UR4][R12.64] ;  /* 0x000000040c067981 */ /* 0x000ea2000c1e1b00 */
[----:B------:R-:W-:Y:S01]  /*13d0*/  MOV R10, 0x0 ;  /* 0x00000000000a7802 */ /* 0x000fe20000000f00 */
[----:B------:R-:W-:Y:S01]  /*13e0*/  BSSY B1, `(.L_x_4805) ;  /* 0x0000016000017945 */ /* 0x000fe20003800000 */
[----:B------:R-:W-:Y:S01]  /*13f0*/  MOV R11, 0x3fd80000 ;  /* 0x3fd80000000b7802 */ /* 0x000fe20000000f00 */
[----:B--2---:R-:W-:Y:S01]  /*1400*/  DADD R14, R6, UR6 ;  /* 0x00000006060e7e29 */ /* 0x004fe20008000000 */
[----:B------:R-:W-:Y:S01]  /*1410*/  ULDC.64 UR6, c[0x0][0x410] ;  /* 0x0001040000067ab9 */ /* 0x000fe20000000a00 */
[----:B------:R-:W-:Y:S02]  /*1420*/  MOV R6, RZ ;  /* 0x000000ff00067202 */ /* 0x000fe40000000f00 */
[----:B------:R-:W-:Y:S02]  /*1430*/  IADD3 R4, P1, R5, UR6, RZ ;  /* 0x0000000605047c10 */ /* 0x000fe4000ff3e0ff */
[----:B------:R-:W0:Y:S03]  /*1440*/  MUFU.RSQ64H R7, R15 ;  /* 0x0000000f00077308 */ /* 0x000e260000001c00 */
[----:B------:R-:W-:Y:S01]  /*1450*/  IMAD.X R5, RZ, RZ, UR7, P1 ;  /* 0x00000007ff057e24 */ /* 0x000fe200088e06ff */
[----:B------:R-:W-:-:S04]  /*1460*/  IADD3 R2, R15, -0x100000, RZ ;  /* 0xfff000000f027810 */ /* 0x000fc80007ffe0ff */
        /* <DEDUP_REMOVED lines=10> */
[----:B------:R-:W-:Y:S05]  /*1510*/  CALL.REL.NOINC `($__internal_52_$__cuda_sm20_drsqrt_f64_slowpath_v2) ;  /* 0x0000001400607944 */ /* 0x000fea0003c00000 */
[----:B------:R-:W-:Y:S02]  /*1520*/  MOV R6, R8 ;  /* 0x0000000800067202 */ /* 0x000fe40000000f00 */
[----:B------:R-:W-:-:S07]  /*1530*/  MOV R7, R9 ;  /* 0x0000000900077202 */ /* 0x000fce0000000f00 */
.L_x_4806:
[----:B------:R-:W-:Y:S05]  /*1540*/  BSYNC B1 ;  /* 0x0000000000017941 */ /* 0x000fea0003800000 */
.L_x_4805:
[----:B------:R0:W-:Y:S01]  /*1550*/  STG.E.64 desc[UR4][R4.64], R6 ;  /* 0x0000000604007986 */ /* 0x0001e2000c101b04 */
[----:B------:R-:W-:-:S05]  /*1560*/  IMAD R0, R0, 0x100, R3 ;  /* 0x0000010000007824 */ /* 0x000fca00078e0203 */
[----:B------:R-:W-:-:S07]  /*1570*/  IADD3 R9, R0, 0x80, RZ ;  /* 0x0000008000097810 */ /* 0x000fce0007ffe0ff */
.L_x_4803:
[----:B------:R-:W-:Y:S05]  /*1580*/  BSYNC B0 ;  /* 0x0000000000007941 */ /* 0x000fea0003800000 */
.L_x_4802:
[----:B------:R-:W-:Y:S02]  /*1590*/  ULDC UR6, c[0x0][0x210] ;  /* 0x0000840000067ab9 */ /* 0x000fe40000000800 */
[----:B------:R-:W-:-:S13]  /*15a0*/  ISETP.GE.AND P0, PT, R9, UR6, PT ;  /* 0x0000000609007c0c */ /* 0x000fda000bf06270 */
[----:B------:R-:W-:Y:S05]  /*15b0*/  @P0 EXIT ;  /* 0x000000000000094d */ /* 0x000fea0003800000 */
[----:B------:R-:W1:Y:S01]  /*15c0*/  LDC R8, c[0x0][0x218] ;  /* 0x00008600ff087b82 */ /* 0x000e620000000800 */
[----:B------:R-:W-:Y:S01]  /*15d0*/  HFMA2.MMA R0, -RZ, RZ, 0, 0 ;  /* 0x00000000ff007435 */ /* 0x000fe200000001ff */
[----:B------:R-:W-:Y:S02]  /*15e0*/  MOV R3, RZ ;  /* 0x000000ff00037202 */ /* 0x000fe40000000f00 */
[----:B-1----:R-:W-:-:S13]  /*15f0*/  ISETP.NE.AND P0, PT, R8, RZ, PT ;  /* 0x000000ff0800720c */ /* 0x002fda0003f05270 */
[----:B------:R-:W-:Y:S05]  /*1600*/  @!P0 BRA `(.L_x_4807) ;  /* 0x0000001000a88947 */ /* 0x000fea0003800000 */
[----:B------:R-:W-:Y:S01]  /*1610*/  MOV R2, RZ ;  /* 0x000000ff00027202 */ /* 0x000fe20000000f00 */
[----:B------:R-:W-:Y:S01]  /*1620*/  IMAD.MOV.U32 R3, RZ, RZ, R9 ;  /* 0x000000ffff037224 */ /* 0x000fe200078e0009 */
[----:B------:R-:W-:Y:S01]  /*1630*/  ULDC.64 UR6, c[0x0][0x220] ;  /* 0x0000880000067ab9 */ /* 0x000fe20000000a00 */
[----:B------:R-:W-:Y:S02]  /*1640*/  ISETP.NE.AND P0, PT, R8, 0x1, PT ;  /* 0x000000010800780c */ /* 0x000fe40003f05270 */
        /* <DEDUP_REMOVED lines=289> */
[----:B------:R-:W-:-:S05]  /*2860*/  @P0 SHF.R.U32.HI R2, RZ, R9, R2 ;  /* 0x00000009ff020219 */ /* 0x000fca0000011602 */
[----:B------:R-:W-:-:S04]  /*2870*/  @P0 IMAD.MOV R6, RZ, RZ, -R2 ;  /* 0x000000ffff060224 */ /* 0x000fc800078e0a02 */
[----:B-1----:R-:W-:-:S04]  /*2880*/  @P0 IMAD R6, R11, R6, R7 ;  /* 0x000000060b060224 */ /* 0x002fc800078e0207 */
[C---:B--2---:R-:W-:Y:S02]  /*2890*/  @P0 IMAD R3, R6.reuse, R12, R3 ;  /* 0x0000000c06030224 */ /* 0x044fe400078e0203 */
[----:B------:R-:W-:-:S07]  /*28a0*/  @P0 IMAD R0, R6, R13, R0 ;  /* 0x0000000d06000224 */ /* 0x000fce00078e0200 */
.L_x_4807:
[----:B------:R-:W-:Y:S02]  /*28b0*/  ULDC.64 UR6, c[0x0][0x418] ;  /* 0x0001060000067ab9 */ /* 0x000fe40000000a00 */
[----:B------:R-:W-:-:S04]  /*28c0*/  IADD3 R10, P0, R0, UR6, RZ ;  /* 0x00000006000a7c10 */ /* 0x000fc8000ff1e0ff */
[----:B------:R-:W-:Y:S01]  /*28d0*/  IADD3.X R11, RZ, UR7, RZ, P0, !PT ;  /* 0x00000007ff0b7c10 */ /* 0x000fe200087fe4ff */
[----:B------:R-:W-:-:S04]  /*28e0*/  ULDC.64 UR6, c[0x0][0x420] ;  /* 0x0001080000067ab9 */ /* 0x000fc80000000a00 */
[----:B0-----:R-:W2:Y:S01]  /*28f0*/  LDG.E.64 R4, desc[UR4][R10.64] ;  /* 0x000000040a047981 */ /* 0x001ea2000c1e1b00 */
        /* <DEDUP_REMOVED lines=23> */
.L_x_4809:
[----:B------:R-:W-:Y:S05]  /*2a70*/  BSYNC B0 ;  /* 0x0000000000007941 */ /* 0x000fea0003800000 */
.L_x_4808:
[----:B------:R-:W-:Y:S01]  /*2a80*/  STG.E.64 desc[UR4][R2.64], R4 ;  /* 0x0000000402007986 */ /* 0x000fe2000c101b04 */
[----:B------:R-:W-:Y:S05]  /*2a90*/  EXIT ;  /* 0x000000000000794d */ /* 0x000fea0003800000 */
        .weak           $__internal_52_$__cuda_sm20_drsqrt_f64_slowpath_v2
        .type           $__internal_52_$__cuda_sm20_drsqrt_f64_slowpath_v2,@function
        .size           $__internal_52_$__cuda_sm20_drsqrt_f64_slowpath_v2,(.L_x_28263 - $__internal_52_$__cuda_sm20_drsqrt_f64_slowpath_v2)
$__internal_52_$__cuda_sm20_drsqrt_f64_slowpath_v2:
[----:B------:R-:W-:Y:S01]  /*2aa0*/  DSETP.NEU.AND P0, PT, R10, RZ, PT ;  /* 0x000000ff0a00722a */ /* 0x000fe20003f0d000 */
[----:B------:R-:W-:Y:S01]  /*2ab0*/  BSSY B2, `(.L_x_4810) ;  /* 0x000001c000027945 */ /* 0x000fe20003800000 */
[----:B------:R-:W-:-:S12]  /*2ac0*/  LOP3.LUT R8, R11, 0x80000000, RZ, 0xc0, !PT ;  /* 0x800000000b087812 */ /* 0x000fd800078ec0ff */
[----:B------:R-:W-:Y:S05]  /*2ad0*/  @!P0 BRA `(.L_x_4811) ;  /* 0x00000000005c8947 */ /* 0x000fea0003800000 */
[----:B------:R-:W-:-:S14]  /*2ae0*/  DSETP.GTU.AND P0, PT, |R10|, +INF , PT ;  /* 0x7ff000000a00742a */ /* 0x000fdc0003f0c200 */
[----:B------:R-:W-:Y:S05]  /*2af0*/  @P0 BRA `(.L_x_4812) ;  /* 0x00000000004c0947 */ /* 0x000fea0003800000 */
[----:B------:R-:W-:-:S13]  /*2b00*/  ISETP.NE.AND P0, PT, R8, RZ, PT ;  /* 0x000000ff0800720c */ /* 0x000fda0003f05270 */
[----:B------:R-:W-:Y:S01]  /*2b10*/  @P0 MOV R8, 0x0 ;  /* 0x0000000000080802 */ /* 0x000fe20000000f00 */
[----:B------:R-:W-:Y:S01]  /*2b20*/  @P0 IMAD.MOV.U32 R9, RZ, RZ, -0x80000 ;  /* 0xfff80000ff090424 */ /* 0x000fe200078e00ff */
[----:B------:R-:W-:Y:S06]  /*2b30*/  @P0 BRA `(.L_x_4813) ;  /* 0x00000000004c0947 */ /* 0x000fec0003800000 */
[----:B------:R-:W-:-:S14]  /*2b40*/  DSETP.NEU.AND P0, PT, |R10|, +INF , PT ;  /* 0x7ff000000a00742a */ /* 0x000fdc0003f0d200 */
[----:B------:R-:W-:Y:S01]  /*2b50*/  @!P0 CS2R R8, SRZ ;  /* 0x0000000000088805 */ /* 0x000fe2000001ff00 */
[----:B------:R-:W-:Y:S06]  /*2b60*/  @!P0 BRA `(.L_x_4813) ;  /* 0x0000000000408947 */ /* 0x000fec0003800000 */
[----:B------:R-:W-:Y:S01]  /*2b70*/  DMUL R10, R10, 1.80143985094819840000e+16 ;  /* 0x435000000a0a7828 */ /* 0x000fe20000000000 */
[----:B------:R-:W-:Y:S02]  /*2b80*/  MOV R8, RZ ;  /* 0x000000ff00087202 */ /* 0x000fe40000000f00 */
[----:B------:R-:W-:Y:S02]  /*2b90*/  MOV R14, 0x0 ;  /* 0x00000000000e7802 */ /* 0x000fe40000000f00 */
[----:B------:R-:W-:Y:S01]  /*2ba0*/  MOV R15, 0x3fd80000 ;  /* 0x3fd80000000f7802 */ /* 0x000fe20000000f00 */
        /* <DEDUP_REMOVED lines=8> */
.L_x_4812:
[----:B------:R-:W-:Y:S01]  /*2c30*/  DADD R8, R10, R10 ;  /* 0x000000000a087229 */ /* 0x000fe2000000000a */
[----:B------:R-:W-:Y:S10]  /*2c40*/  BRA `(.L_x_4813) ;  /* 0x0000000000087947 */ /* 0x000ff40003800000 */
.L_x_4811:
[----:B------:R-:W-:Y:S02]  /*2c50*/  LOP3.LUT R9, R8, 0x7ff00000, RZ, 0xfc, !PT ;  /* 0x7ff0000008097812 */ /* 0x000fe400078efcff */
[----:B------:R-:W-:-:S07]  /*2c60*/  MOV R8, RZ ;  /* 0x000000ff00087202 */ /* 0x000fce0000000f00 */
.L_x_4813:
[----:B------:R-:W-:Y:S05]  /*2c70*/  BSYNC B2 ;  /* 0x0000000000027941 */ /* 0x000fea0003800000 */
.L_x_4810:
[----:B------:R-:W-:-:S04]  /*2c80*/  MOV R7, 0x0 ;  /* 0x0000000000077802 */ /* 0x000fc80000000f00 */
[----:B------:R-:W-:Y:S05]  /*2c90*/  RET.REL.NODEC R6 `(_ZN2at6native18elementwise_kernelILi128ELi2EZNS0_22gpu_kernel_impl_nocastIZZZNS0_49_GLOBAL__N__b919a28f_16_Normalization_cu_5c38458722batch_norm_calc_invstdERKNS_6TensorES6_dENKUlvE_clEvENKUlvE_clEvEUldE_EEvRNS_18TensorIteratorBaseERKT_EUliE_EEviT1_) ;  /* 0xffffffd006d87950 */ /* 0x000fea0003c3ffff */
.L_x_4814:
        /* <DEDUP_REMOVED lines=14> */
.L_x_28263:


//--------------------- .text._ZN2at6native27unrolled_elementwise_kernelIZZZNS0_49_GLOBAL__N__b919a28f_16_Normalization_cu_5c38458722batch_norm_calc_invstdERKNS_6TensorES5_dENKUlvE_clEvENKUlvE_clEvEUldE_St5arrayIPcLm2EELi4E23TrivialOffsetCalculatorILi1EjESD_NS0_6memory15LoadWithoutCastENSE_16StoreWithoutCastEEEviT_T0_T2_T3_T4_T5_ --------------------------
	.section	.text._ZN2at6native27unrolled_elementwise_kernelIZZZNS0_49_GLOBAL__N__b919a28f_16_Normalization_cu_5c38458722batch_norm_calc_invstdERKNS_6TensorES5_dENKUlvE_clEvENKUlvE_clEvEUldE_St5arrayIPcLm2EELi4E23TrivialOffsetCalculatorILi1EjESD_NS0_6memory15LoadWithoutCastENSE_16StoreWithoutCastEEEviT_T0_T2_T3_T4_T5_,"ax",@progbits
	.align	128
        .global         _ZN2at6native27unrolled_elementwise_kernelIZZZNS0_49_GLOBAL__N__b919a28f_16_Normalization_cu_5c38458722batch_norm_calc_invstdERKNS_6TensorES5_dENKUlvE_clEvENKUlvE_clEvEUldE_St5arrayIPcLm2EELi4E23TrivialOffsetCalculatorILi1EjESD_NS0_6memory15LoadWithoutCastENSE_16StoreWithoutCastEEEviT_T0_T2_T3_T4_T5_
        .type           _ZN2at6native27unrolled_elementwise_kernelIZZZNS0_49_GLOBAL__N__b919a28f_16_Normalization_cu_5c38458722batch_norm_calc_invstdERKNS_6TensorES5_dENKUlvE_clEvENKUlvE_clEvEUldE_St5arrayIPcLm2EELi4E23TrivialOffsetCalculatorILi1EjESD_NS0_6memory15LoadWithoutCastENSE_16StoreWithoutCastEEEviT_T0_T2_T3_T4_T5_,@function
        .size           _ZN2at6native27unrolled_elementwise_kernelIZZZNS0_49_GLOBAL__N__b919a28f_16_Normalization_cu_5c38458722batch_norm_calc_invstdERKNS_6TensorES5_dENKUlvE_clEvENKUlvE_clEvEUldE_St5arrayIPcLm2EELi4E23TrivialOffsetCalculatorILi1EjESD_NS0_6memory15LoadWithoutCastENSE_16StoreWithoutCastEEEviT_T0_T2_T3_T4_T5_,(.L_x_28264 - _ZN2at6native27unrolled_elementwise_kernelIZZZNS0_49_GLOBAL__N__b919a28f_16_Normalization_cu_5c38458722batch_norm_calc_invstdERKNS_6TensorES5_dENKUlvE_clEvENKUlvE_clEvEUldE_St5arrayIPcLm2EELi4E23TrivialOffsetCalculatorILi1EjESD_NS0_6memory15LoadWithoutCastENSE_16StoreWithoutCastEEEviT_T0_T2_T3_T4_T5_)
        .other          _ZN2at6native27unrolled_elementwise_kernelIZZZNS0_49_GLOBAL__N__b919a28f_16_Normalization_cu_5c38458722batch_norm_calc_invstdERKNS_6TensorES5_dENKUlvE_clEvENKUlvE_clEvEUldE_St5arrayIPcLm2EELi4E23TrivialOffsetCalculatorILi1EjESD_NS0_6memory15LoadWithoutCastENSE_16StoreWithoutCastEEEviT_T0_T2_T3_T4_T5_,@"STO_CUDA_ENTRY STV_DEFAULT"
_ZN2at6native27unrolled_elementwise_kernelIZZZNS0_49_GLOBAL__N__b919a28f_16_Normalization_cu_5c38458722batch_norm_calc_invstdERKNS_6TensorES5_dENKUlvE_clEvENKUlvE_clEvEUldE_St5arrayIPcLm2EELi4E23TrivialOffsetCalculatorILi1EjESD_NS0_6memory15LoadWithoutCastENSE_16StoreWithoutCastEEEviT_T0_T2_T3_T4_T5_:
.text._ZN2at6native27unrolled_elementwise_kernelIZZZNS0_49_GLOBAL__N__b919a28f_16_Normalization_cu_5c38458722batch_norm_calc_invstdERKNS_6TensorES5_dENKUlvE_clEvENKUlvE_clEvEUldE_St5arrayIPcLm2EELi4E23TrivialOffsetCalculatorILi1EjESD_NS0_6memory15LoadWithoutCastENSE_16StoreWithoutCastEEEviT_T0_T2_T3_T4_T5_:
[----:B------:R-:W-:Y:S01]  /*0000*/  LDC R1, c[0x0][0x28] ;  /* 0x00000a00ff017b82 */ /* 0x000fe20000000800 */
[----:B------:R-:W0:Y:S07]  /*0010*/  S2R R8, SR_CTAID.X ;  /* 0x0000000000087919 */ /* 0x000e2e0000002500 */
[----:B------:R-:W0:Y:S01]  /*0020*/  LDC R3, c[0x0][0x210] ;  /* 0x00008400ff037b82 */ /* 0x000e220000000800 */
[----:B------:R-:W-:Y:S01]  /*0030*/  ULDC.64 UR4, c[0x0][0x208] ;  /* 0x0000820000047ab9 */ /* 0x000fe20000000a00 */
[----:B------:R-:W1:Y:S01]  /*0040*/  S2R R9, SR_TID.X ;  /* 0x0000000000097919 */ /* 0x000e620000002100 */
[----:B0-----:R-:W-:-:S02]  /*0050*/  IMAD R0, R8, -0x200, R3 ;  /* 0xfffffe0008007824 */ /* 0x001fc400078e0203 */
[----:B-1----:R-:W-:-:S03]  /*0060*/  IMAD.MOV.U32 R11, RZ, RZ, R9 ;  /* 0x000000ffff0b7224 */ /* 0x002fc600078e0009 */
[----:B------:R-:W-:-:S13]  /*0070*/  ISETP.GE.AND P0, PT, R9, R0, PT ;  /* 0x000000000900720c */ /* 0x000fda0003f06270 */
[----:B------:R-:W-:Y:S01]  /*0080*/  @!P0 IMAD R15, R8, 0x200, R11 ;  /* 0x00000200080f8824 */ /* 0x000fe200078e020b */
[----:B------:R-:W-:Y:S01]  /*0090*/  @!P0 IADD3 R11, R11, 0x80, RZ ;  /* 0x000000800b0b8810 */ /* 0x000fe20007ffe0ff */
[----:B------:R-:W0:Y:S03]  /*00a0*/  @!P0 LDC.64 R12, c[0x0][0x230] ;  /* 0x00008c00ff0c8b82 */ /* 0x000e260000000a00 */
[----:B------:R-:W-:-:S13]  /*00b0*/  ISETP.GE.AND P1, PT, R11, R0, PT ;  /* 0x000000000b00720c */ /* 0x000fda0003f26270 */
[----:B------:R-:W-:Y:S01]  /*00c0*/  @!P1 IMAD R19, R8, 0x200, R11 ;  /* 0x0000020008139824 */ /* 0x000fe200078e020b */
[----:B------:R-:W1:Y:S01]  /*00d0*/  @!P1 LDC.64 R4, c[0x0][0x230] ;  /* 0x00008c00ff049b82 */ /* 0x000e620000000a00 */
[----:B------:R-:W-:-:S05]  /*00e0*/  @!P1 VIADD R11, R11, 0x80 ;  /* 0x000000800b0b9836 */ /* 0x000fca0000000000 */
[----:B------:R-:W-:Y:S01]  /*00f0*/  ISETP.GE.AND P3, PT, R11, R0, PT ;  /* 0x000000000b00720c */ /* 0x000fe20003f66270 */
[----:B0-----:R-:W-:Y:S01]  /*0100*/  @!P0 IMAD.WIDE.U32 R12, R15, 0x8, R12 ;  /* 0x000000080f0c8825 */ /* 0x001fe200078e000c */
[----:B------:R-:W-:-:S06]  /*0110*/  CS2R R14, SRZ ;  /* 0x00000000000e7805 */ /* 0x000fcc000001ff00 */
[----:B------:R0:W5:Y:S05]  /*0120*/  @!P0 LDG.E.64 R14, desc[UR4][R12.64] ;  /* 0x000000040c0e8981 */ /* 0x00016a000c1e1b00 */
[----:B------:R-:W-:Y:S01]  /*0130*/  @!P3 LEA R21, R8, R11, 0x9 ;  /* 0x0000000b0815b211 */ /* 0x000fe200078e48ff */
[----:B------:R-:W-:Y:S01]  /*0140*/  @!P3 VIADD R11, R11, 0x80 ;  /* 0x000000800b0bb836 */ /* 0x000fe20000000000 */
[----:B------:R-:W2:Y:S01]  /*0150*/  @!P3 LDC.64 R6, c[0x0][0x230] ;  /* 0x00008c00ff06bb82 */ /* 0x000ea20000000a00 */
[----:B-1----:R-:W-:-:S03]  /*0160*/  @!P1 IMAD.WIDE.U32 R4, R19, 0x8, R4 ;  /* 0x0000000813049825 */ /* 0x002fc600078e0004 */
[----:B------:R-:W-:-:S13]  /*0170*/  ISETP.GE.AND P2, PT, R11, R0, PT ;  /* 0x000000000b00720c */ /* 0x000fda0003f46270 */
[----:B------:R-:W1:Y:S01]  /*0180*/  @!P2 LDC.64 R2, c[0x0][0x230] ;  /* 0x00008c00ff02ab82 */ /* 0x000e620000000a00 */
[----:B------:R-:W-:Y:S01]  /*0190*/  @!P2 IMAD R17, R8, 0x200, R11 ;  /* 0x000002000811a824 */ /* 0x000fe200078e020b */
[----:B------:R-:W-:Y:S01]  /*01a0*/  CS2R R10, SRZ ;  /* 0x00000000000a7805 */ /* 0x000fe2000001ff00 */
[----:B--2---:R-:W-:Y:S01]  /*01b0*/  @!P3 IMAD.WIDE.U32 R18, R21, 0x8, R6 ;  /* 0x000000081512b825 */ /* 0x004fe200078e0006 */
[----:B------:R-:W-:-:S04]  /*01c0*/  CS2R R6, SRZ ;  /* 0x0000000000067805 */ /* 0x000fc8000001ff00 */
[----:B------:R0:W5:Y:S04]  /*01d0*/  @!P1 LDG.E.64 R10, desc[UR4][R4.64] ;  /* 0x00000004040a9981 */ /* 0x000168000c1e1b00 */
[----:B------:R0:W5:Y:S01]  /*01e0*/  @!P3 LDG.E.64 R6, desc[UR4][R18.64] ;  /* 0x000000041206b981 */ /* 0x000162000c1e1b00 */
[----:B-1----:R-:W-:Y:S01]  /*01f0*/  @!P2 IMAD.WIDE.U32 R16, R17, 0x8, R2 ;  /* 0x000000081110a825 */ /* 0x002fe200078e0002 */
[----:B------:R-:W-:-:S06]  /*0200*/  CS2R R2, SRZ ;  /* 0x0000000000027805 */ /* 0x000fcc000001ff00 */
[----:B------:R0:W5:Y:S01]  /*0210*/  @!P2 LDG.E.64 R2, desc[UR4][R16.64] ;  /* 0x000000041002a981 */ /* 0x000162000c1e1b00 */
[----:B------:R-:W-:Y:S04]  /*0220*/  BSSY B0, `(.L_x_4815) ;  /* 0x0000014000007945 */ /* 0x000fe80003800000 */
[----:B------:R-:W-:Y:S05]  /*0230*/  @P0 BRA `(.L_x_4816) ;  /* 0x0000000000480947 */ /* 0x000fea0003800000 */
[----:B------:R-:W-:Y:S01]  /*0240*/  ULDC.64 UR6, c[0x0][0x218] ;  /* 0x0000860000067ab9 */ /* 0x000fe20000000a00 */
[----:B0-----:R-:W-:Y:S01]  /*0250*/  MOV R4, RZ ;  /* 0x000000ff00047202 */ /* 0x001fe20000000f00 */
[----:B-----5:R-:W-:Y:S01]  /*0260*/  DADD R12, R14, UR6 ;  /* 0x000000060e0c7e29 */ /* 0x020fe20008000000 */
[----:B------:R-:W-:Y:S02]  /*0270*/  IMAD.MOV.U32 R16, RZ, RZ, 0x0 ;  /* 0x00000000ff107424 */ /* 0x000fe400078e00ff */
[----:B------:R-:W-:-:S03]  /*0280*/  IMAD.MOV.U32 R17, RZ, RZ, 0x3fd80000 ;  /* 0x3fd80000ff117424 */ /* 0x000fc600078e00ff */
[----:B------:R-:W0:Y:S04]  /*0290*/  MUFU.RSQ64H R5, R13 ;  /* 0x0000000d00057308 */ /* 0x000e280000001c00 */
        /* <DEDUP_REMOVED lines=9> */
[----:B------:R-:W-:Y:S05]  /*0330*/  CALL.REL.NOINC `($__internal_53_$__cuda_sm20_drsqrt_f64_slowpath_v2) ;  /* 0x00000004008c7944 */ /* 0x000fea0003c00000 */
[----:B------:R-:W-:Y:S02]  /*0340*/  IMAD.MOV.U32 R4, RZ, RZ, R16 ;  /* 0x000000ffff047224 */ /* 0x000fe400078e0010 */
[----:B------:R-:W-:-:S07]  /*0350*/  IMAD.MOV.U32 R5, RZ, RZ, R17 ;  /* 0x000000ffff057224 */ /* 0x000fce00078e0011 */
.L_x_4816:
[----:B------:R-:W-:Y:S05]  /*0360*/  BSYNC B0 ;  /* 0x0000000000007941 */ /* 0x000fea0003800000 */
.L_x_4815:
[----:B0-----:R-:W-:Y:S01]  /*0370*/  IADD3 R13, R9, 0x80, RZ ;  /* 0x00000080090d7810 */ /* 0x001fe20007ffe0ff */
[----:B------:R-:W-:Y:S03]  /*0380*/  BSSY B0, `(.L_x_4817) ;  /* 0x0000015000007945 */ /* 0x000fe60003800000 */
[----:B------:R-:W-:-:S13]  /*0390*/  ISETP.GE.AND P1, PT, R13, R0, PT ;  /* 0x000000000d00720c */ /* 0x000fda0003f26270 */
[----:B------:R-:W-:Y:S05]  /*03a0*/  @P1 BRA `(.L_x_4818) ;  /* 0x0000000000481947 */ /* 0x000fea0003800000 */
[----:B------:R-:W-:Y:S01]  /*03b0*/  ULDC.64 UR6, c[0x0][0x218] ;  /* 0x0000860000067ab9 */ /* 0x000fe20000000a00 */
[----:B------:R-:W-:Y:S01]  /*03c0*/  IMAD.MOV.U32 R16, RZ, RZ, 0x0 ;  /* 0x00000000ff107424 */ /* 0x000fe200078e00ff */
[----:B-----5:R-:W-:Y:S01]  /*03d0*/  DADD R12, R10, UR6 ;  /* 0x000000060a0c7e29 */ /* 0x020fe20008000000 */
[----:B------:R-:W-:Y:S01]  /*03e0*/  MOV R17, 0x3fd80000 ;  /* 0x3fd8000000117802 */ /* 0x000fe20000000f00 */
[----:B------:R-:W-:-:S04]  /*03f0*/  IMAD.MOV.U32 R10, RZ, RZ, RZ ;  /* 0x000000ffff0a7224 */ /* 0x000fc800078e00ff */
        /* <DEDUP_REMOVED lines=11> */
[----:B------:R-:W-:Y:S01]  /*04b0*/  IMAD.MOV.U32 R10, RZ, RZ, R16 ;  /* 0x000000ffff0a7224 */ /* 0x000fe200078e0010 */
[----:B------:R-:W-:-:S07]  /*04c0*/  MOV R11, R17 ;  /* 0x00000011000b7202 */ /* 0x000fce0000000f00 */
.L_x_4818:
[----:B------:R-:W-:Y:S05]  /*04d0*/  BSYNC B0 ;  /* 0x0000000000007941 */ /* 0x000fea0003800000 */
.L_x_4817:
[----:B------:R-:W-:Y:S01]  /*04e0*/  VIADD R13, R9, 0x100 ;  /* 0x00000100090d7836 */ /* 0x000fe20000000000 */
[----:B------:R-:W-:Y:S04]  /*04f0*/  BSSY B0, `(.L_x_4819) ;  /* 0x0000015000007945 */ /* 0x000fe80003800000 */
[----:B------:R-:W-:-:S13]  /*0500*/  ISETP.GE.AND P1, PT, R13, R0, PT ;  /* 0x000000000d00720c */ /* 0x000fda0003f26270 */
[----:B------:R-:W-:Y:S05]  /*0510*/  @P1 BRA `(.L_x_4820) ;  /* 0x0000000000481947 */ /* 0x000fea0003800000 */
[----:B------:R-:W-:Y:S01]  /*0520*/  ULDC.64 UR6, c[0x0][0x218] ;  /* 0x0000860000067ab9 */ /* 0x000fe20000000a00 */
[----:B------:R-:W-:Y:S01]  /*0530*/  MOV R16, 0x0 ;  /* 0x0000000000107802 */ /* 0x000fe20000000f00 */
[----:B-----5:R-:W-:Y:S01]  /*0540*/  DADD R12, R6, UR6 ;  /* 0x00000006060c7e29 */ /* 0x020fe20008000000 */
        /* <DEDUP_REMOVED lines=13> */
[----:B------:R-:W-:Y:S01]  /*0620*/  MOV R6, R16 ;  /* 0x0000001000067202 */ /* 0x000fe20000000f00 */
[----:B------:R-:W-:-:S07]  /*0630*/  IMAD.MOV.U32 R7, RZ, RZ, R17 ;  /* 0x000000ffff077224 */ /* 0x000fce00078e0011 */
.L_x_4820:
[----:B------:R-:W-:Y:S05]  /*0640*/  BSYNC B0 ;  /* 0x0000000000007941 */ /* 0x000fea0003800000 */
.L_x_4819:
[----:B------:R-:W-:Y:S01]  /*0650*/  VIADD R13, R9, 0x180 ;  /* 0x00000180090d7836 */ /* 0x000fe20000000000 */
[----:B------:R-:W-:Y:S04]  /*0660*/  BSSY B0, `(.L_x_4821) ;  /* 0x0000015000007945 */ /* 0x000fe80003800000 */
[----:B------:R-:W-:-:S13]  /*0670*/  ISETP.GE.AND P1, PT, R13, R0, PT ;  /* 0x000000000d00720c */ /* 0x000fda0003f26270 */
[----:B------:R-:W-:Y:S05]  /*0680*/  @P1 BRA `(.L_x_4822) ;  /* 0x0000000000481947 */ /* 0x000fea0003800000 */
[----:B------:R-:W-:Y:S01]  /*0690*/  ULDC.64 UR6, c[0x0][0x218] ;  /* 0x0000860000067ab9 */ /* 0x000fe20000000a00 */
[----:B------:R-:W-:Y:S01]  /*06a0*/  IMAD.MOV.U32 R16, RZ, RZ, 0x0 ;  /* 0x00000000ff107424 */ /* 0x000fe200078e00ff */
[----:B-----5:R-:W-:Y:S01]  /*06b0*/  DADD R12, R2, UR6 ;  /* 0x00000006020c7e29 */ /* 0x020fe20008000000 */
[----:B------:R-:W-:Y:S01]  /*06c0*/  IMAD.MOV.U32 R17, RZ, RZ, 0x3fd80000 ;  /* 0x3fd80000ff117424 */ /* 0x000fe200078e00ff */
[----:B------:R-:W-:-:S04]  /*06d0*/  MOV R2, RZ ;  /* 0x000000ff00027202 */ /* 0x000fc80000000f00 */
        /* <DEDUP_REMOVED lines=13> */
.L_x_4822:
[----:B------:R-:W-:Y:S05]  /*07b0*/  BSYNC B0 ;  /* 0x0000000000007941 */ /* 0x000fea0003800000 */
.L_x_4821:
[----:B-----5:R-:W0:Y:S01]  /*07c0*/  @!P0 S2R R15, SR_TID.X ;  /* 0x00000000000f8919 */ /* 0x020e220000002100 */
[----:B------:R-:W1:Y:S01]  /*07d0*/  @!P0 LDC.64 R12, c[0x0][0x228] ;  /* 0x00008a00ff0c8b82 */ /* 0x000e620000000a00 */
[----:B------:R-:W-:Y:S01]  /*07e0*/  BSSY B0, `(.L_x_4823) ;  /* 0x0000011000007945 */ /* 0x000fe20003800000 */
[----:B0-----:R-:W-:Y:S01]  /*07f0*/  @!P0 IADD3 R9, R15, 0x80, RZ ;  /* 0x000000800f098810 */ /* 0x001fe20007ffe0ff */
[----:B------:R-:W-:-:S03]  /*0800*/  @!P0 IMAD R15, R8, 0x200, R15 ;  /* 0x00000200080f8824 */ /* 0x000fc600078e020f */
[----:B------:R-:W-:Y:S01]  /*0810*/  ISETP.GE.AND P1, PT, R9, R0, PT ;  /* 0x000000000900720c */ /* 0x000fe20003f26270 */
[----:B-1----:R-:W-:-:S05]  /*0820*/  @!P0 IMAD.WIDE.U32 R12, R15, 0x8, R12 ;  /* 0x000000080f0c8825 */ /* 0x002fca00078e000c */
[----:B------:R0:W-:Y:S07]  /*0830*/  @!P0 STG.E.64 desc[UR4][R12.64], R4 ;  /* 0x000000040c008986 */ /* 0x0001ee000c101b04 */
[----:B------:R-:W-:Y:S05]  /*0840*/  @P1 BRA `(.L_x_4824) ;  /* 0x0000000000281947 */ /* 0x000fea0003800000 */
[----:B0-----:R-:W0:Y:S01]  /*0850*/  LDC.64 R12, c[0x0][0x228] ;  /* 0x00008a00ff0c7b82 */ /* 0x001e220000000a00 */
[----:B------:R-:W-:Y:S01]  /*0860*/  IMAD R5, R8, 0x200, R9 ;  /* 0x0000020008057824 */ /* 0x000fe200078e0209 */
[----:B------:R-:W-:-:S04]  /*0870*/  IADD3 R9, R9, 0x80, RZ ;  /* 0x0000008009097810 */ /* 0x000fc80007ffe0ff */
[----:B------:R-:W-:-:S13]  /*0880*/  ISETP.GE.AND P0, PT, R9, R0, PT ;  /* 0x000000000900720c */ /* 0x000fda0003f06270 */
[----:B------:R-:W-:Y:S02]  /*0890*/  @!P0 IMAD R15, R8, 0x200, R9 ;  /* 0x00000200080f8824 */ /* 0x000fe400078e0209 */
[----:B------:R-:W-:Y:S02]  /*08a0*/  @!P0 VIADD R9, R9, 0x80 ;  /* 0x0000008009098836 */ /* 0x000fe40000000000 */
[----:B0-----:R-:W-:-:S04]  /*08b0*/  IMAD.WIDE.U32 R4, R5, 0x8, R12 ;  /* 0x0000000805047825 */ /* 0x001fc800078e000c */
[----:B------:R-:W-:Y:S01]  /*08c0*/  @!P0 IMAD.WIDE.U32 R12, R15, 0x8, R12 ;  /* 0x000000080f0c8825 */ /* 0x000fe200078e000c */
[----:B------:R1:W-:Y:S04]  /*08d0*/  STG.E.64 desc[UR4][R4.64], R10 ;  /* 0x0000000a04007986 */ /* 0x0003e8000c101b04 */
[----:B------:R1:W-:Y:S02]  /*08e0*/  @!P0 STG.E.64 desc[UR4][R12.64], R6 ;  /* 0x000000060c008986 */ /* 0x0003e4000c101b04 */
.L_x_4824:
[----:B------:R-:W-:Y:S05]  /*08f0*/  BSYNC B0 ;  /* 0x0000000000007941 */ /* 0x000fea0003800000 */
.L_x_4823:
[----:B------:R-:W-:-:S13]  /*0900*/  ISETP.GE.AND P0, PT, R9, R0, PT ;  /* 0x000000000900720c */ /* 0x000fda0003f06270 */
[----:B------:R-:W-:Y:S05]  /*0910*/  @P0 EXIT ;  /* 0x000000000000094d */ /* 0x000fea0003800000 */
[----:B01----:R-:W0:Y:S01]  /*0920*/  LDC.64 R4, c[0x0][0x228] ;  /* 0x00008a00ff047b82 */ /* 0x003e220000000a00 */
[----:B------:R-:W-:-:S05]  /*0930*/  LEA R9, R8, R9, 0x9 ;  /* 0x0000000908097211 */ /* 0x000fca00078e48ff */
[----:B0-----:R-:W-:-:S05]  /*0940*/  IMAD.WIDE.U32 R4, R9, 0x8, R4 ;  /* 0x0000000809047825 */ /* 0x001fca00078e0004 */
[----:B------:R-:W-:Y:S01]  /*0950*/  STG.E.64 desc[UR4][R4.64], R2 ;  /* 0x0000000204007986 */ /* 0x000fe2000c101b04 */
[----:B------:R-:W-:Y:S05]  /*0960*/  EXIT ;  /* 0x000000000000794d */ /* 0x000fea0003800000 */
        .weak           $__internal_53_$__cuda_sm20_drsqrt_f64_slowpath_v2
        .type           $__internal_53_$__cuda_sm20_drsqrt_f64_slowpath_v2,@function
        .size           $__internal_53_$__cuda_sm20_drsqrt_f64_slowpath_v2,(.L_x_28264 - $__internal_53_$__cuda_sm20_drsqrt_f64_slowpath_v2)
$__internal_53_$__cuda_sm20_drsqrt_f64_slowpath_v2:
        /* <DEDUP_REMOVED lines=14> */
[----:B------:R-:W-:Y:S01]  /*0a50*/  IMAD.MOV.U32 R16, RZ, RZ, 0x0 ;  /* 0x00000000ff107424 */ /* 0x000fe200078e00ff */
[----:B------:R-:W-:Y:S02]  /*0a60*/  MOV R12, RZ ;  /* 0x000000ff000c7202 */ /* 0x000fe40000000f00 */
[----:B------:R-:W-:Y:S02]  /*0a70*/  MOV R17, 0x3fd80000 ;  /* 0x3fd8000000117802 */ /* 0x000fe40000000f00 */
        /* <DEDUP_REMOVED lines=8> */
.L_x_4827:
[----:B------:R-:W-:Y:S01]  /*0b00*/  DADD R16, R12, R12 ;  /* 0x000000000c107229 */ /* 0x000fe2000000000c */
[----:B------:R-:W-:Y:S10]  /*0b10*/  BRA `(.L_x_4828) ;  /* 0x0000000000087947 */ /* 0x000ff40003800000 */
.L_x_4826:
[----:B------:R-:W-:Y:S01]  /*0b20*/  LOP3.LUT R17, R16, 0x7ff00000, RZ, 0xfc, !PT ;  /* 0x7ff0000010117812 */ /* 0x000fe200078efcff */
[----:B------:R-:W-:-:S07]  /*0b30*/  IMAD.MOV.U32 R16, RZ, RZ, RZ ;  /* 0x000000ffff107224 */ /* 0x000fce00078e00ff */
.L_x_4828:
[----:B------:R-:W-:Y:S05]  /*0b40*/  BSYNC B1 ;  /* 0x0000000000017941 */ /* 0x000fea0003800000 */
.L_x_4825:
[----:B------:R-:W-:-:S04]  /*0b50*/  MOV R15, 0x0 ;  /* 0x00000000000f7802 */ /* 0x000fc80000000f00 */
[----:B------:R-:W-:Y:S05]  /*0b60*/  RET.REL.NODEC R14 `(_ZN2at6native27unrolled_elementwise_kernelIZZZNS0_49_GLOBAL__N__b919a28f_16_Normalization_cu_5c38458722batch_norm_calc_invstdERKNS_6TensorES5_dENKUlvE_clEvENKUlvE_clEvEUldE_St5arrayIPcLm2EELi4E23TrivialOffsetCalculatorILi1EjESD_NS0_6memory15LoadWithoutCastENSE_16StoreWithoutCastEEEviT_T0_T2_T3_T4_T5_) ;  /* 0xfffffff40e247950 */ /* 0x000fea0003c3ffff */
.L_x_4829:
        /* <DEDUP_REMOVED lines=9> */
.L_x_28264:


//--------------------- .text._ZN2at6native29vectorized_elementwise_kernelILi2EZZZNS0_49_GLOBAL__N__b919a28f_16_Normalization_cu_5c38458722batch_norm_calc_invstdERKNS_6TensorES5_dENKUlvE_clEvENKUlvE_clEvEUldE_St5arrayIPcLm2EEEEviT0_T1_ --------------------------
	.section	.text._ZN2at6native29vectorized_elementwise_kernelILi2EZZZNS0_49_GLOBAL__N__b919a28f_16_Normalization_cu_5c38458722batch_norm_calc_invstdERKNS_6TensorES5_dENKUlvE_clEvENKUlvE_clEvEUldE_St5arrayIPcLm2EEEEviT0_T1_,"ax",@progbits
	.align	128
        .global         _ZN2at6native29vectorized_elementwise_kernelILi2EZZZNS0_49_GLOBAL__N__b919a28f_16_Normalization_cu_5c38458722batch_norm_calc_invstdERKNS_6TensorES5_dENKUlvE_clEvENKUlvE_clEvEUldE_St5arrayIPcLm2EEEEviT0_T1_
        .type           _ZN2at6native29vectorized_elementwise_kernelILi2EZZZNS0_49_GLOBAL__N__b919a28f_16_Normalization_cu_5c38458722batch_norm_calc_invstdERKNS_6TensorES5_dENKUlvE_clEvENKUlvE_clEvEUldE_St5arrayIPcLm2EEEEviT0_T1_,@function
        .size           _ZN2at6native29vectorized_elementwise_kernelILi2EZZZNS0_49_GLOBAL__N__b919a28f_16_Normalization_cu_5c38458722batch_norm_calc_invstdERKNS_6TensorES5_dENKUlvE_clEvENKUlvE_clEvEUldE_St5arrayIPcLm2EEEEviT0_T1_,(.L_x_28265 - _ZN2at6native29vectorized_elementwise_kernelILi2EZZZNS0_49_GLOBAL__N__b919a28f_16_Normalization_cu_5c38458722batch_norm_calc_invstdERKNS_6TensorES5_dENKUlvE_clEvENKUlvE_clEvEUldE_St5arrayIPcLm2EEEEviT0_T1_)
        .other          _ZN2at6native29vectorized_elementwise_kernelILi2EZZZNS0_49_GLOBAL__N__b919a28f_16_Normalization_cu_5c38458722batch_norm_calc_invstdERKNS_6TensorES5_dENKUlvE_clEvENKUlvE_clEvEUldE_St5arrayIPcLm2EEEEviT0_T1_,@"STO_CUDA_ENTRY STV_DEFAULT"
_ZN2at6native29vectorized_elementwise_kernelILi2EZZZNS0_49_GLOBAL__N__b919a28f_16_Normalization_cu_5c38458722batch_norm_calc_invstdERKNS_6TensorES5_dENKUlvE_clEvENKUlvE_clEvEUldE_St5arrayIPcLm2EEEEviT0_T1_:
.text._ZN2at6native29vectorized_elementwise_kernelILi2EZZZNS0_49_GLOBAL__N__b919a28f_16_Normalization_cu_5c38458722batch_norm_calc_invstdERKNS_6TensorES5_dENKUlvE_clEvENKUlvE_clEvEUldE_St5arrayIPcLm2EEEEviT0_T1_:
[----:B------:R-:W-:Y:S01]  /*0000*/  LDC R1, c[0x0][0x28] ;  /* 0x00000a00ff017b82 */ /* 0x000fe20000000800 */
[----:B------:R-:W0:Y:S01]  /*0010*/  S2R R24, SR_CTAID.X ;  /* 0x0000000000187919 */ /* 0x000e220000002500 */
[----:B------:R-:W-:Y:S01]  /*0020*/  ULDC UR4, c[0x0][0x210] ;  /* 0x0000840000047ab9 */ /* 0x000fe20000000800 */
[----:B0-----:R-:W-:-:S05]  /*0030*/  IMAD.SHL.U32 R24, R24, 0x400, RZ ;  /* 0x0000040018187824 */ /* 0x001fca00078e00ff */
[----:B------:R-:W-:Y:S01]  /*0040*/  IADD3 R5, -R24, UR4, RZ ;  /* 0x0000000418057c10 */ /* 0x000fe2000fffe1ff */
[----:B------:R-:W-:-:S03]  /*0050*/  ULDC.64 UR4, c[0x0][0x208] ;  /* 0x0000820000047ab9 */ /* 0x000fc60000000a00 */
[----:B------:R-:W-:-:S13]  /*0060*/  ISETP.GE.U32.AND P0, PT, R5, 0x400, PT ;  /* 0x000004000500780c */ /* 0x000fda0003f06070 */
[----:B------:R-:W-:Y:S05]  /*0070*/  @!P0 BRA `(.L_x_4830) ;  /* 0x0000000800e48947 */ /* 0x000fea0003800000 */
[----:B------:R-:W0:Y:S01]  /*0080*/  S2R R0, SR_TID.X ;  /* 0x0000000000007919 */ /* 0x000e220000002100 */
[----:B------:R-:W1:Y:S01]  /*0090*/  LDC.64 R2, c[0x0][0x230] ;  /* 0x00008c00ff027b82 */ /* 0x000e620000000a00 */
[----:B------:R-:W-:-:S07]  /*00a0*/  ULDC.64 UR6, c[0x0][0x218] ;  /* 0x0000860000067ab9 */ /* 0x000fce0000000a00 */
[----:B------:R-:W2:Y:S01]  /*00b0*/  LDC.64 R28, c[0x0][0x228] ;  /* 0x00008a00ff1c7b82 */ /* 0x000ea20000000a00 */
[----:B-1----:R-:W-:-:S04]  /*00c0*/  IMAD.WIDE R2, R24, 0x8, R2 ;  /* 0x0000000818027825 */ /* 0x002fc800078e0202 */
[----:B0-----:R-:W-:-:S05]  /*00d0*/  IMAD.WIDE.U32 R20, R0, 0x10, R2 ;  /* 0x0000001000147825 */ /* 0x001fca00078e0002 */
[----:B------:R-:W3:Y:S04]  /*00e0*/  LDG.E.128 R16, desc[UR4][R20.64] ;  /* 0x0000000414107981 */ /* 0x000ee8000c1e1d00 */
[----:B------:R-:W4:Y:S04]  /*00f0*/  LDG.E.128 R12, desc[UR4][R20.64+0x800] ;  /* 0x00080004140c7981 */ /* 0x000f28000c1e1d00 */
[----:B------:R-:W5:Y:S04]  /*0100*/  LDG.E.128 R8, desc[UR4][R20.64+0x1000] ;  /* 0x0010000414087981 */ /* 0x000f68000c1e1d00 */
[----:B------:R0:W5:Y:S01]  /*0110*/  LDG.E.128 R4, desc[UR4][R20.64+0x1800] ;  /* 0x0018000414047981 */ /* 0x000162000c1e1d00 */
[----:B------:R-:W-:Y:S01]  /*0120*/  IMAD.MOV.U32 R2, RZ, RZ, RZ ;  /* 0x000000ffff027224 */ /* 0x000fe200078e00ff */
[----:B------:R-:W-:Y:S01]  /*0130*/  MOV R30, 0x0 ;  /* 0x00000000001e7802 */ /* 0x000fe20000000f00 */
[----:B------:R-:W-:Y:S01]  /*0140*/  IMAD.MOV.U32 R31, RZ, RZ, 0x3fd80000 ;  /* 0x3fd80000ff1f7424 */ /* 0x000fe200078e00ff */
[----:B------:R-:W-:Y:S01]  /*0150*/  BSSY B1, `(.L_x_4831) ;  /* 0x000001a000017945 */ /* 0x000fe20003800000 */
[----:B--2---:R-:W-:Y:S01]  /*0160*/  IMAD.WIDE.U32 R28, R24, 0x8, R28 ;  /* 0x00000008181c7825 */ /* 0x004fe200078e001c */
[----:B---3--:R-:W-:-:S02]  /*0170*/  DADD R26, R18, UR6 ;  /* 0x00000006121a7e29 */ /* 0x008fc40008000000 */
[----:B------:R-:W-:Y:S02]  /*0180*/  DADD R22, R16, UR6 ;  /* 0x0000000610167e29 */ /* 0x000fe40008000000 */
[----:B----4-:R-:W-:Y:S02]  /*0190*/  DADD R18, R12, UR6 ;  /* 0x000000060c127e29 */ /* 0x010fe40008000000 */
[----:B------:R-:W1:Y:S01]  /*01a0*/  MUFU.RSQ64H R3, R27 ;  /* 0x0000001b00037308 */ /* 0x000e620000001c00 */
[----:B0-----:R-:W-:Y:S02]  /*01b0*/  DADD R20, R14, UR6 ;  /* 0x000000060e147e29 */ /* 0x001fe40008000000 */
[----:B-----5:R-:W-:Y:S01]  /*01c0*/  DADD R14, R8, UR6 ;  /* 0x00000006080e7e29 */ /* 0x020fe20008000000 */
[----:B------:R-:W-:Y:S01]  /*01d0*/  VIADD R12, R27, 0xfff00000 ;  /* 0xfff000001b0c7836 */ /* 0x000fe20000000000 */
[----:B------:R-:W-:Y:S02]  /*01e0*/  DADD R16, R10, UR6 ;  /* 0x000000060a107e29 */ /* 0x000fe40008000000 */
[----:B------:R-:W-:-:S02]  /*01f0*/  DADD R4, R4, UR6 ;  /* 0x0000000604047e29 */ /* 0x000fc40008000000 */
[----:B------:R-:W-:Y:S01]  /*0200*/  ISETP.GE.U32.AND P0, PT, R12, 0x7fe00000, PT ;  /* 0x7fe000000c00780c */ /* 0x000fe20003f06070 */
[----:B------:R-:W-:Y:S01]  /*0210*/  DADD R12, R6, UR6 ;  /* 0x00000006060c7e29 */ /* 0x000fe20008000000 */
[----:B------:R-:W-:Y:S01]  /*0220*/  IMAD.WIDE R6, R0, 0x10, R28 ;  /* 0x0000001000067825 */ /* 0x000fe200078e021c */
[----:B-1----:R-:W-:-:S08]  /*0230*/  DMUL R32, R2, R2 ;  /* 0x0000000202207228 */ /* 0x002fd00000000000 */
[----:B------:R-:W-:-:S08]  /*0240*/  DFMA R32, R26, -R32, 1 ;  /* 0x3ff000001a20742b */ /* 0x000fd00000000820 */
[----:B------:R-:W-:Y:S02]  /*0250*/  DFMA R30, R32, R30, 0.5 ;  /* 0x3fe00000201e742b */ /* 0x000fe4000000001e */
[----:B------:R-:W-:-:S08]  /*0260*/  DMUL R32, R2, R32 ;  /* 0x0000002002207228 */ /* 0x000fd00000000000 */
[----:B------:R-:W-:Y:S01]  /*0270*/  DFMA R10, R30, R32, R2 ;  /* 0x000000201e0a722b */ /* 0x000fe20000000002 */
[----:B------:R-:W-:Y:S10]  /*0280*/  @!P0 BRA `(.L_x_4832) ;  /* 0x0000000000188947 */ /* 0x000ff40003800000 */
[----:B------:R-:W-:Y:S01]  /*0290*/  MOV R3, R26 ;  /* 0x0000001a00037202 */ /* 0x000fe20000000f00 */
[----:B------:R-:W-:Y:S01]  /*02a0*/  IMAD.MOV.U32 R2, RZ, RZ, R27 ;  /* 0x000000ffff027224 */ /* 0x000fe200078e001b */
[----:B------:R-:W-:-:S07]  /*02b0*/  MOV R0, 0x2d0 ;  /* 0x000002d000007802 */ /* 0x000fce0000000f00 */
[----:B------:R-:W-:Y:S05]  /*02c0*/  CALL.REL.NOINC `($__internal_54_$__cuda_sm20_drsqrt_f64_slowpath_v2) ;  /* 0x0000001c003c7944 */ /* 0x000fea0003c00000 */
[----:B------:R-:W-:Y:S01]  /*02d0*/  IMAD.MOV.U32 R10, RZ, RZ, R2 ;  /* 0x000000ffff0a7224 */ /* 0x000fe200078e0002 */
[----:B------:R-:W-:-:S07]  /*02e0*/  MOV R11, R3 ;  /* 0x00000003000b7202 */ /* 0x000fce0000000f00 */
.L_x_4832:
[----:B------:R-:W-:Y:S05]  /*02f0*/  BSYNC B1 ;  /* 0x0000000000017941 */ /* 0x000fea0003800000 */
.L_x_4831:
[----:B------:R-:W0:Y:S01]  /*0300*/  MUFU.RSQ64H R9, R23 ;  /* 0x0000001700097308 */ /* 0x000e220000001c00 */
[----:B------:R-:W-:Y:S01]  /*0310*/  IMAD.MOV.U32 R8, RZ, RZ, RZ ;  /* 0x000000ffff087224 */ /* 0x000fe200078e00ff */
[----:B------:R-:W-:Y:S01]  /*0320*/  MOV R25, 0x3fd80000 ;  /* 0x3fd8000000197802 */ /* 0x000fe20000000f00 */
[----:B------:R-:W-:Y:S01]  /*0330*/  VIADD R0, R23, 0xfff00000 ;  /* 0xfff0000017007836 */ /* 0x000fe20000000000 */
[----:B------:R-:W-:Y:S01]  /*0340*/  BSSY B1, `(.L_x_4833) ;  /* 0x000000f000017945 */ /* 0x000fe20003800000 */
[----:B------:R-:W-:-:S03]  /*0350*/  IMAD.MOV.U32 R24, RZ, RZ, 0x0 ;  /* 0x00000000ff187424 */ /* 0x000fc600078e00ff */
        /* <DEDUP_REMOVED lines=8> */
[----:B------:R-:W-:Y:S02]  /*03e0*/  MOV R2, R23 ;  /* 0x0000001700027202 */ /* 0x000fe40000000f00 */
[----:B------:R-:W-:-:S07]  /*03f0*/  MOV R0, 0x410 ;  /* 0x0000041000007802 */ /* 0x000fce0000000f00 */
[----:B------:R-:W-:Y:S05]  /*0400*/  CALL.REL.NOINC `($__internal_54_$__cuda_sm20_drsqrt_f64_slowpath_v2) ;  /* 0x0000001800ec7944 */ /* 0x000fea0003c00000 */
[----:B------:R-:W-:Y:S02]  /*0410*/  IMAD.MOV.U32 R8, RZ, RZ, R2 ;  /* 0x000000ffff087224 */ /* 0x000fe400078e0002 */
[----:B------:R-:W-:-:S07]  /*0420*/  IMAD.MOV.U32 R9, RZ, RZ, R3 ;  /* 0x000000ffff097224 */ /* 0x000fce00078e0003 */
.L_x_4834:
[----:B------:R-:W-:Y:S05]  /*0430*/  BSYNC B1 ;  /* 0x0000000000017941 */ /* 0x000fea0003800000 */
.L_x_4833:
[----:B------:R-:W0:Y:S01]  /*0440*/  MUFU.RSQ64H R3, R21 ;  /* 0x0000001500037308 */ /* 0x000e220000001c00 */
[----:B------:R-:W-:Y:S01]  /*0450*/  MOV R2, RZ ;  /* 0x000000ff00027202 */ /* 0x000fe20000000f00 */
[----:B------:R-:W-:Y:S01]  /*0460*/  IMAD.MOV.U32 R24, RZ, RZ, 0x0 ;  /* 0x00000000ff187424 */ /* 0x000fe200078e00ff */
[----:B------:R-:W-:Y:S01]  /*0470*/  IADD3 R0, R21, -0x100000, RZ ;  /* 0xfff0000015007810 */ /* 0x000fe20007ffe0ff */
[----:B------:R-:W-:Y:S01]  /*0480*/  IMAD.MOV.U32 R25, RZ, RZ, 0x3fd80000 ;  /* 0x3fd80000ff197424 */ /* 0x000fe200078e00ff */
[----:B------:R1:W-:Y:S01]  /*0490*/  STG.E.128 desc[UR4][R6.64], R8 ;  /* 0x0000000806007986 */ /* 0x0003e2000c101d04 */
[----:B------:R-:W-:Y:S01]  /*04a0*/  BSSY B1, `(.L_x_4835) ;  /* 0x000000e000017945 */ /* 0x000fe20003800000 */
[----:B------:R-:W-:Y:S01]  /*04b0*/  ISETP.GE.U32.AND P0, PT, R0, 0x7fe00000, PT ;  /* 0x7fe000000000780c */ /* 0x000fe20003f06070 */
[----:B0-----:R-:W-:-:S08]  /*04c0*/  DMUL R22, R2, R2 ;  /* 0x0000000202167228 */ /* 0x001fd00000000000 */
[----:B------:R-:W-:-:S08]  /*04d0*/  DFMA R22, R20, -R22, 1 ;  /* 0x3ff000001416742b */ /* 0x000fd00000000816 */
[----:B------:R-:W-:Y:S02]  /*04e0*/  DFMA R24, R22, R24, 0.5 ;  /* 0x3fe000001618742b */ /* 0x000fe40000000018 */
[----:B------:R-:W-:-:S08]  /*04f0*/  DMUL R22, R2, R22 ;  /* 0x0000001602167228 */ /* 0x000fd00000000000 */
[----:B-1----:R-:W-:Y:S01]  /*0500*/  DFMA R10, R24, R22, R2 ;  /* 0x00000016180a722b */ /* 0x002fe20000000002 */
[----:B------:R-:W-:Y:S10]  /*0510*/  @!P0 BRA `(.L_x_4836) ;  /* 0x0000000000188947 */ /* 0x000ff40003800000 */
[----:B------:R-:W-:Y:S01]  /*0520*/  IMAD.MOV.U32 R3, RZ, RZ, R20 ;  /* 0x000000ffff037224 */ /* 0x000fe200078e0014 */
[----:B------:R-:W-:Y:S01]  /*0530*/  MOV R0, 0x560 ;  /* 0x0000056000007802 */ /* 0x000fe20000000f00 */
[----:B------:R-:W-:-:S07]  /*0540*/  IMAD.MOV.U32 R2, RZ, RZ, R21 ;  /* 0x000000ffff027224 */ /* 0x000fce00078e0015 */
[----:B------:R-:W-:Y:S05]  /*0550*/  CALL.REL.NOINC `($__internal_54_$__cuda_sm20_drsqrt_f64_slowpath_v2) ;  /* 0x0000001800987944 */ /* 0x000fea0003c00000 */
[----:B------:R-:W-:Y:S01]  /*0560*/  MOV R10, R2 ;  /* 0x00000002000a7202 */ /* 0x000fe20000000f00 */
[----:B------:R-:W-:-:S07]  /*0570*/  IMAD.MOV.U32 R11, RZ, RZ, R3 ;  /* 0x000000ffff0b7224 */ /* 0x000fce00078e0003 */
.L_x_4836:
[----:B------:R-:W-:Y:S05]  /*0580*/  BSYNC B1 ;  /* 0x0000000000017941 */ /* 0x000fea0003800000 */
.L_x_4835:
        /* <DEDUP_REMOVED lines=19> */
.L_x_4838:
[----:B------:R-:W-:Y:S05]  /*06c0*/  BSYNC B1 ;  /* 0x0000000000017941 */ /* 0x000fea0003800000 */
.L_x_4837:
[----:B------:R-:W0:Y:S01]  /*06d0*/  MUFU.RSQ64H R3, R17 ;  /* 0x0000001100037308 */ /* 0x000e220000001c00 */
[----:B------:R-:W-:Y:S01]  /*06e0*/  IMAD.MOV.U32 R2, RZ, RZ, RZ ;  /* 0x000000ffff027224 */ /* 0x000fe200078e00ff */
[----:B------:R-:W-:Y:S01]  /*06f0*/  MOV R21, 0x3fd80000 ;  /* 0x3fd8000000157802 */ /* 0x000fe20000000f00 */
[----:B------:R-:W-:Y:S01]  /*0700*/  VIADD R0, R17, 0xfff00000 ;  /* 0xfff0000011007836 */ /* 0x000fe20000000000 */
[----:B------:R1:W-:Y:S01]  /*0710*/  STG.E.128 desc[UR4][R6.64+0x800], R8 ;  /* 0x0008000806007986 */ /* 0x0003e2000c101d04 */
[----:B------:R-:W-:Y:S01]  /*0720*/  IMAD.MOV.U32 R20, RZ, RZ, 0x0 ;  /* 0x00000000ff147424 */ /* 0x000fe200078e00ff */
[----:B------:R-:W-:Y:S02]  /*0730*/  BSSY B1, `(.L_x_4839) ;  /* 0x000000e000017945 */ /* 0x000fe40003800000 */
        /* <DEDUP_REMOVED lines=8> */
[----:B------:R-:W-:Y:S02]  /*07c0*/  MOV R2, R17 ;  /* 0x0000001100027202 */ /* 0x000fe40000000f00 */
[----:B------:R-:W-:-:S07]  /*07d0*/  MOV R0, 0x7f0 ;  /* 0x000007f000007802 */ /* 0x000fce0000000f00 */
[----:B------:R-:W-:Y:S05]  /*07e0*/  CALL.REL.NOINC `($__internal_54_$__cuda_sm20_drsqrt_f64_slowpath_v2) ;  /* 0x0000001400f47944 */ /* 0x000fea0003c00000 */
[----:B------:R-:W-:Y:S02]  /*07f0*/  IMAD.MOV.U32 R10, RZ, RZ, R2 ;  /* 0x000000ffff0a7224 */ /* 0x000fe400078e0002 */
[----:B------:R-:W-:-:S07]  /*0800*/  IMAD.MOV.U32 R11, RZ, RZ, R3 ;  /* 0x000000ffff0b7224 */ /* 0x000fce00078e0003 */
.L_x_4840:
[----:B------:R-:W-:Y:S05]  /*0810*/  BSYNC B1 ;  /* 0x0000000000017941 */ /* 0x000fea0003800000 */
.L_x_4839:
[----:B------:R-:W0:Y:S01]  /*0820*/  MUFU.RSQ64H R9, R15 ;  /* 0x0000000f00097308 */ /* 0x000e220000001c00 */
[----:B------:R-:W-:Y:S01]  /*0830*/  MOV R8, RZ ;  /* 0x000000ff00087202 */ /* 0x000fe20000000f00 */
[----:B------:R-:W-:Y:S01]  /*0840*/  IMAD.MOV.U32 R16, RZ, RZ, 0x0 ;  /* 0x00000000ff107424 */ /* 0x000fe200078e00ff */
[----:B------:R-:W-:Y:S01]  /*0850*/  IADD3 R0, R15, -0x100000, RZ ;  /* 0xfff000000f007810 */ /* 0x000fe20007ffe0ff */
[----:B------:R-:W-:Y:S01]  /*0860*/  IMAD.MOV.U32 R17, RZ, RZ, 0x3fd80000 ;  /* 0x3fd80000ff117424 */ /* 0x000fe200078e00ff */
[----:B------:R-:W-:Y:S02]  /*0870*/  BSSY B1, `(.L_x_4841) ;  /* 0x000000e000017945 */ /* 0x000fe40003800000 */
        /* <DEDUP_REMOVED lines=10> */
[----:B------:R-:W-:Y:S05]  /*0920*/  CALL.REL.NOINC `($__internal_54_$__cuda_sm20_drsqrt_f64_slowpath_v2) ;  /* 0x0000001400a47944 */ /* 0x000fea0003c00000 */
[----:B------:R-:W-:Y:S01]  /*0930*/  MOV R8, R2 ;  /* 0x0000000200087202 */ /* 0x000fe20000000f00 */
[----:B------:R-:W-:-:S07]  /*0940*/  IMAD.MOV.U32 R9, RZ, RZ, R3 ;  /* 0x000000ffff097224 */ /* 0x000fce00078e0003 */
.L_x_4842:
[----:B------:R-:W-:Y:S05]  /*0950*/  BSYNC B1 ;  /* 0x0000000000017941 */ /* 0x000fea0003800000 */
.L_x_4841:
        /* <DEDUP_REMOVED lines=14> */
[----:B------:R-:W-:Y:S01]  /*0a40*/  MOV R3, R12 ;  /* 0x0000000c00037202 */ /* 0x000fe20000000f00 */
[----:B------:R-:W-:Y:S01]  /*0a50*/  IMAD.MOV.U32 R2, RZ, RZ, R13 ;  /* 0x000000ffff027224 */ /* 0x000fe200078e000d */
[----:B------:R-:W-:-:S07]  /*0a60*/  MOV R0, 0xa80 ;  /* 0x00000a8000007802 */ /* 0x000fce0000000f00 */
[----:B------:R-:W-:Y:S05]  /*0a70*/  CALL.REL.NOINC `($__internal_54_$__cuda_sm20_drsqrt_f64_slowpath_v2) ;  /* 0x0000001400507944 */ /* 0x000fea0003c00000 */
[----:B------:R-:W-:Y:S01]  /*0a80*/  IMAD.MOV.U32 R10, RZ, RZ, R2 ;  /* 0x000000ffff0a7224 */ /* 0x000fe200078e0002 */
[----:B------:R-:W-:-:S07]  /*0a90*/  MOV R11, R3 ;  /* 0x00000003000b7202 */ /* 0x000fce0000000f00 */
.L_x_4844:
[----:B------:R-:W-:Y:S05]  /*0aa0*/  BSYNC B1 ;  /* 0x0000000000017941 */ /* 0x000fea0003800000 */
.L_x_4843:
        /* <DEDUP_REMOVED lines=19> */
.L_x_4846:
[----:B------:R-:W-:Y:S05]  /*0be0*/  BSYNC B1 ;  /* 0x0000000000017941 */ /* 0x000fea0003800000 */
.L_x_4845:
[----:B------:R-:W-:Y:S01]  /*0bf0*/  STG.E.128 desc[UR4][R6.64+0x1800], R8 ;  /* 0x0018000806007986 */ /* 0x000fe2000c101d04 */
[----:B------:R-:W-:Y:S05]  /*0c00*/  EXIT ;  /* 0x000000000000794d */ /* 0x000fea0003800000 */
.L_x_4830:
[----:B------:R-:W0:Y:S01]  /*0c10*/  S2R R4, SR_TID.X ;  /* 0x0000000000047919 */ /* 0x000e220000002100 */
[----:B------:R-:W-:Y:S02]  /*0c20*/  CS2R R18, SRZ ;  /* 0x0000000000127805 */ /* 0x000fe4000001ff00 */
[----:B0-----:R-:W-:Y:S02]  /*0c30*/  ISETP.GE.AND P0, PT, R4, R5, PT ;  /* 0x000000050400720c */ /* 0x001fe40003f06270 */
[----:B------:R-:W-:-:S11]  /*0c40*/  MOV R33, R4 ;  /* 0x0000000400217202 */ /* 0x000fd60000000f00 */
[----:B------:R-:W-:Y:S01]  /*0c50*/  @!P0 IMAD.IADD R25, R24, 0x1, R33 ;  /* 0x0000000118198824 */ /* 0x000fe200078e0221 */
[----:B------:R-:W0:Y:S01]  /*0c60*/  @!P0 LDC.64 R6, c[0x0][0x230] ;  /* 0x00008c00ff068b82 */ /* 0x000e220000000a00 */
[----:B------:R-:W-:-:S05]  /*0c70*/  @!P0 VIADD R33, R33, 0x80 ;  /* 0x0000008021218836 */ /* 0x000fca0000000000 */
[----:B------:R-:W-:-:S13]  /*0c80*/  ISETP.GE.AND P6, PT, R33, R5, PT ;  /* 0x000000052100720c */ /* 0x000fda0003fc6270 */
[----:B------:R-:W-:Y:S01]  /*0c90*/  @!P6 IADD3 R23, R24, R33, RZ ;  /* 0x000000211817e210 */ /* 0x000fe20007ffe0ff */
[----:B------:R-:W-:Y:S01]  /*0ca0*/  @!P6 VIADD R33, R33, 0x80 ;  /* 0x000000802121e836 */ /* 0x000fe20000000000 */
[----:B------:R-:W1:Y:S04]  /*0cb0*/  @!P6 LDC.64 R2, c[0x0][0x230] ;  /* 0x00008c00ff02eb82 */ /* 0x000e680000000a00 */
[----:B------:R-:W-:-:S13]  /*0cc0*/  ISETP.GE.AND P5, PT, R33, R5, PT ;  /* 0x000000052100720c */ /* 0x000fda0003fa6270 */
[----:B------:R-:W-:Y:S01]  /*0cd0*/  @!P5 IMAD.IADD R21, R24, 0x1, R33 ;  /* 0x000000011815d824 */ /* 0x000fe200078e0221 */
[----:B------:R-:W-:Y:S01]  /*0ce0*/  @!P5 IADD3 R33, R33, 0x80, RZ ;  /* 0x000000802121d810 */ /* 0x000fe20007ffe0ff */
[----:B------:R-:W2:Y:S03]  /*0cf0*/  @!P5 LDC.64 R14, c[0x0][0x230] ;  /* 0x00008c00ff0edb82 */ /* 0x000ea60000000a00 */
[----:B------:R-:W-:Y:S01]  /*0d00*/  ISETP.GE.AND P4, PT, R33, R5, PT ;  /* 0x000000052100720c */ /* 0x000fe20003f86270 */
[----:B-1----:R-:W-:-:S05]  /*0d10*/  @!P6 IMAD.WIDE.U32 R22, R23, 0x8, R2 ;  /* 0x000000081716e825 */ /* 0x002fca00078e0002 */
[----:B------:R1:W5:Y:S07]  /*0d20*/  @!P6 LDG.E.64 R18, desc[UR4][R22.64] ;  /* 0x000000041612e981 */ /* 0x00036e000c1e1b00 */
[----:B------:R-:W-:Y:S01]  /*0d30*/  @!P4 IMAD.IADD R35, R24, 0x1, R33 ;  /* 0x000000011823c824 */ /* 0x000fe200078e0221 */
[----:B------:R-:W3:Y:S01]  /*0d40*/  @!P4 LDC.64 R28, c[0x0][0x230] ;  /* 0x00008c00ff1ccb82 */ /* 0x000ee20000000a00 */
[----:B------:R-:W-:-:S05]  /*0d50*/  @!P4 VIADD R33, R33, 0x80 ;  /* 0x000000802121c836 */ /* 0x000fca0000000000 */
[----:B------:R-:W-:-:S13]  /*0d60*/  ISETP.GE.AND P3, PT, R33, R5, PT ;  /* 0x000000052100720c */ /* 0x000fda0003f66270 */
[----:B------:R-:W-:Y:S01]  /*0d70*/  @!P3 IADD3 R31, R24, R33, RZ ;  /* 0x00000021181fb210 */ /* 0x000fe20007ffe0ff */
[----:B------:R-:W-:Y:S01]  /*0d80*/  @!P3 VIADD R33, R33, 0x80 ;  /* 0x000000802121b836 */ /* 0x000fe20000000000 */
[----:B------:R-:W4:Y:S04]  /*0d90*/  @!P3 LDC.64 R2, c[0x0][0x230] ;  /* 0x00008c00ff02bb82 */ /* 0x000f280000000a00 */
[----:B------:R-:W-:-:S13]  /*0da0*/  ISETP.GE.AND P2, PT, R33, R5, PT ;  /* 0x000000052100720c */ /* 0x000fda0003f46270 */
[----:B------:R-:W-:Y:S01]  /*0db0*/  @!P2 IMAD.IADD R17, R24, 0x1, R33 ;  /* 0x000000011811a824 */ /* 0x000fe200078e0221 */
[----:B------:R-:W-:Y:S01]  /*0dc0*/  @!P2 IADD3 R33, R33, 0x80, RZ ;  /* 0x000000802121a810 */ /* 0x000fe20007ffe0ff */
[----:B------:R-:W0:Y:S03]  /*0dd0*/  @!P2 LDC.64 R12, c[0x0][0x230] ;  /* 0x00008c00ff0cab82 */ /* 0x000e260000000a00 */
[----:B------:R-:W-:-:S13]  /*0de0*/  ISETP.GE.AND P1, PT, R33, R5, PT ;  /* 0x000000052100720c */ /* 0x000fda0003f26270 */
[----:B------:R-:W-:Y:S01]  /*0df0*/  @!P1 IMAD.IADD R27, R24, 0x1, R33 ;  /* 0x00000001181b9824 */ /* 0x000fe200078e0221 */
[----:B------:R-:W3:Y:S01]  /*0e00*/  @!P1 LDC.64 R10, c[0x0][0x230] ;  /* 0x00008c00ff0a9b82 */ /* 0x000ee20000000a00 */
[----:B------:R-:W-:-:S05]  /*0e10*/  @!P1 VIADD R33, R33, 0x80 ;  /* 0x0000008021219836 */ /* 0x000fca0000000000 */
[----:B------:R-:W-:-:S13]  /*0e20*/  ISETP.GE.AND P6, PT, R33, R5, PT ;  /* 0x000000052100720c */ /* 0x000fda0003fc6270 */
[----:B------:R-:W3:Y:S01]  /*0e30*/  @!P6 LDC.64 R8, c[0x0][0x230] ;  /* 0x00008c00ff08eb82 */ /* 0x000ee20000000a00 */
[----:B--2---:R-:W-:Y:S01]  /*0e40*/  @!P5 IMAD.WIDE.U32 R14, R21, 0x8, R14 ;  /* 0x00000008150ed825 */ /* 0x004fe200078e000e */
[----:B------:R-:W-:Y:S02]  /*0e50*/  CS2R R20, SRZ ;  /* 0x0000000000147805 */ /* 0x000fe4000001ff00 */
[----:B------:R-:W-:Y:S01]  /*0e60*/  @!P6 IADD3 R33, R24, R33, RZ ;  /* 0x000000211821e210 */ /* 0x000fe20007ffe0ff */
[----:B----4-:R-:W-:Y:S01]  /*0e70*/  @!P3 IMAD.WIDE.U32 R2, R31, 0x8, R2 ;  /* 0x000000081f02b825 */ /* 0x010fe200078e0002 */
[----:B-1----:R-:W-:Y:S02]  /*0e80*/  CS2R R22, SRZ ;  /* 0x0000000000167805 */ /* 0x002fe4000001ff00 */
[----:B------:R1:W5:Y:S01]  /*0e90*/  @!P5 LDG.E.64 R20, desc[UR4][R14.64] ;  /* 0x000000040e14d981 */ /* 0x000362000c1e1b00 */
[----:B0-----:R-:W-:Y:S01]  /*0ea0*/  @!P2 IMAD.WIDE.U32 R16, R17, 0x8, R12 ;  /* 0x000000081110a825 */ /* 0x001fe200078e000c */
[----:B------:R-:W-:-:S03]  /*0eb0*/  CS2R R12, SRZ ;  /* 0x00000000000c7805 */ /* 0x000fc6000001ff00 */
[----:B---3--:R-:W-:Y:S01]  /*0ec0*/  @!P1 IMAD.WIDE.U32 R26, R27, 0x8, R10 ;  /* 0x000000081b1a9825 */ /* 0x008fe200078e000a */
[----:B------:R-:W-:-:S03]  /*0ed0*/  CS2R R10, SRZ ;  /* 0x00000000000a7805 */ /* 0x000fc6000001ff00 */
[----:B------:R-:W-:Y:S01]  /*0ee0*/  @!P0 IMAD.WIDE.U32 R30, R25, 0x8, R6 ;  /* 0x00000008191e8825 */ /* 0x000fe200078e0006 */
[----:B------:R-:W-:Y:S02]  /*0ef0*/  CS2R R6, SRZ ;  /* 0x0000000000067805 */ /* 0x000fe4000001ff00 */
[----:B-1----:R-:W-:Y:S01]  /*0f00*/  CS2R R14, SRZ ;  /* 0x00000000000e7805 */ /* 0x002fe2000001ff00 */
[----:B------:R0:W5:Y:S01]  /*0f10*/  @!P2 LDG.E.64 R10, desc[UR4][R16.64] ;  /* 0x00000004100aa981 */ /* 0x000162000c1e1b00 */
[----:B------:R-:W-:-:S03]  /*0f20*/  @!P4 IMAD.WIDE.U32 R28, R35, 0x8, R28 ;  /* 0x00000008231cc825 */ /* 0x000fc600078e001c */
[----:B------:R0:W5:Y:S01]  /*0f30*/  @!P3 LDG.E.64 R6, desc[UR4][R2.64] ;  /* 0x000000040206b981 */ /* 0x000162000c1e1b00 */
[----:B------:R-:W-:Y:S01]  /*0f40*/  @!P6 IMAD.WIDE.U32 R32, R33, 0x8, R8 ;  /* 0x000000082120e825 */ /* 0x000fe200078e0008 */
[----:B------:R-:W-:Y:S02]  /*0f50*/  CS2R R8, SRZ ;  /* 0x0000000000087805 */ /* 0x000fe4000001ff00 */
[----:B------:R0:W5:Y:S04]  /*0f60*/  @!P4 LDG.E.64 R22, desc[UR4][R28.64] ;  /* 0x000000041c16c981 */ /* 0x000168000c1e1b00 */
[----:B------:R0:W5:Y:S04]  /*0f70*/  @!P1 LDG.E.64 R12, desc[UR4][R26.64] ;  /* 0x000000041a0c9981 */ /* 0x000168000c1e1b00 */
[----:B------:R0:W5:Y:S04]  /*0f80*/  @!P6 LDG.E.64 R14, desc[UR4][R32.64] ;  /* 0x00000004200ee981 */ /* 0x000168000c1e1b00 */
[----:B------:R0:W5:Y:S01]  /*0f90*/  @!P0 LDG.E.64 R8, desc[UR4][R30.64] ;  /* 0x000000041e088981 */ /* 0x000162000c1e1b00 */
[----:B------:R-:W-:Y:S04]  /*0fa0*/  BSSY B1, `(.L_x_4847) ;  /* 0x0000016000017945 */ /* 0x000fe80003800000 */
[----:B------:R-:W-:Y:S05]  /*0fb0*/  @P0 BRA `(.L_x_4848) ;  /* 0x0000000000500947 */ /* 0x000fea0003800000 */
[----:B------:R-:W-:Y:S01]  /*0fc0*/  ULDC.64 UR6, c[0x0][0x218] ;  /* 0x0000860000067ab9 */ /* 0x000fe20000000a00 */
[----:B0-----:R-:W-:Y:S01]  /*0fd0*/  IMAD.MOV.U32 R16, RZ, RZ, RZ ;  /* 0x000000ffff107224 */ /* 0x001fe200078e00ff */
[----:B-----5:R-:W-:Y:S01]  /*0fe0*/  DADD R8, R8, UR6 ;  /* 0x0000000608087e29 */ /* 0x020fe20008000000 */
[----:B------:R-:W-:Y:S01]  /*0ff0*/  IMAD.MOV.U32 R26, RZ, RZ, 0x0 ;  /* 0x00000000ff1a7424 */ /* 0x000fe200078e00ff */
[----:B------:R-:W-:-:S04]  /*1000*/  MOV R27, 0x3fd80000 ;  /* 0x3fd80000001b7802 */ /* 0x000fc80000000f00 */
        /* <DEDUP_REMOVED lines=15> */
.L_x_4848:
[----:B------:R-:W-:Y:S05]  /*1100*/  BSYNC B1 ;  /* 0x0000000000017941 */ /* 0x000fea0003800000 */
.L_x_4847:
[----:B------:R-:W-:Y:S01]  /*1110*/  IADD3 R0, R4, 0x80, RZ ;  /* 0x0000008004007810 */ /* 0x000fe20007ffe0ff */
[----:B------:R-:W-:Y:S03]  /*1120*/  BSSY B1, `(.L_x_4849) ;  /* 0x0000017000017945 */ /* 0x000fe60003800000 */
[----:B------:R-:W-:-:S13]  /*1130*/  ISETP.GE.AND P1, PT, R0, R5, PT ;  /* 0x000000050000720c */ /* 0x000fda0003f26270 */
[----:B------:R-:W-:Y:S05]  /*1140*/  @P1 BRA `(.L_x_4850) ;  /* 0x0000000000501947 */ /* 0x000fea0003800000 */
[----:B------:R-:W-:Y:S01]  /*1150*/  ULDC.64 UR6, c[0x0][0x218] ;  /* 0x0000860000067ab9 */ /* 0x000fe20000000a00 */
[----:B0-----:R-:W-:Y:S01]  /*1160*/  IMAD.MOV.U32 R26, RZ, RZ, 0x0 ;  /* 0x00000000ff1a7424 */ /* 0x001fe200078e00ff */
        /* <DEDUP_REMOVED lines=18> */
.L_x_4850:
[----:B------:R-:W-:Y:S05]  /*1290*/  BSYNC B1 ;  /* 0x0000000000017941 */ /* 0x000fea0003800000 */
.L_x_4849:
        /* <DEDUP_REMOVED lines=24> */
.L_x_4852:
[----:B------:R-:W-:Y:S05]  /*1420*/  BSYNC B1 ;  /* 0x0000000000017941 */ /* 0x000fea0003800000 */
.L_x_4851:
        /* <DEDUP_REMOVED lines=24> */
.L_x_4854:
[----:B------:R-:W-:Y:S05]  /*15b0*/  BSYNC B1 ;  /* 0x0000000000017941 */ /* 0x000fea0003800000 */
.L_x_4853:
        /* <DEDUP_REMOVED lines=24> */
.L_x_4856:
[----:B------:R-:W-:Y:S05]  /*1740*/  BSYNC B1 ;  /* 0x0000000000017941 */ /* 0x000fea0003800000 */
.L_x_4855:
        /* <DEDUP_REMOVED lines=24> */
.L_x_4858:
[----:B------:R-:W-:Y:S05]  /*18d0*/  BSYNC B1 ;  /* 0x0000000000017941 */ /* 0x000fea0003800000 */
.L_x_4857:
[----:B------:R-:W-:Y:S01]  /*18e0*/  IADD3 R0, R4, 0x300, RZ ;  /* 0x0000030004007810 */ /* 0x000fe20007ffe0ff */
[----:B------:R-:W-:Y:S03]  /*18f0*/  BSSY B1, `(.L_x_4859) ;  /* 0x0000017000017945 */ /* 0x000fe60003800000 */
[----:B------:R-:W-:-:S13]  /*1900*/  ISETP.GE.AND P1, PT, R0, R5, PT ;  /* 0x000000050000720c */ /* 0x000fda0003f26270 */
[----:B------:R-:W-:Y:S05]  /*1910*/  @P1 BRA `(.L_x_4860) ;  /* 0x0000000000501947 */ /* 0x000fea0003800000 */
[----:B------:R-:W-:Y:S01]  /*1920*/  ULDC.64 UR6, c[0x0][0x218] ;  /* 0x0000860000067ab9 */ /* 0x000fe20000000a00 */
[----:B0-----:R-:W-:Y:S01]  /*1930*/  MOV R26, 0x0 ;  /* 0x00000000001a7802 */ /* 0x001fe20000000f00 */
[----:B-----5:R-:W-:Y:S01]  /*1940*/  DADD R8, R12, UR6 ;  /* 0x000000060c087e29 */ /* 0x020fe20008000000 */
[----:B------:R-:W-:Y:S02]  /*1950*/  IMAD.MOV.U32 R27, RZ, RZ, 0x3fd80000 ;  /* 0x3fd80000ff1b7424 */ /* 0x000fe400078e00ff */
[----:B------:R-:W-:-:S03]  /*1960*/  IMAD.MOV.U32 R12, RZ, RZ, RZ ;  /* 0x000000ffff0c7224 */ /* 0x000fc600078e00ff */
        /* <DEDUP_REMOVED lines=13> */
[----:B------:R-:W-:Y:S01]  /*1a40*/  IMAD.MOV.U32 R12, RZ, RZ, R2 ;  /* 0x000000ffff0c7224 */ /* 0x000fe200078e0002 */
[----:B------:R-:W-:-:S07]  /*1a50*/  MOV R13, R3 ;  /* 0x00000003000d7202 */ /* 0x000fce0000000f00 */
.L_x_4860:
[----:B------:R-:W-:Y:S05]  /*1a60*/  BSYNC B1 ;  /* 0x0000000000017941 */ /* 0x000fea0003800000 */
.L_x_4859:
[----:B------:R-:W-:Y:S01]  /*1a70*/  VIADD R0, R4, 0x380 ;  /* 0x0000038004007836 */ /* 0x000fe20000000000 */
[----:B------:R-:W-:Y:S04]  /*1a80*/  BSSY B1, `(.L_x_4861) ;  /* 0x0000017000017945 */ /* 0x000fe80003800000 */
[----:B------:R-:W-:-:S13]  /*1a90*/  ISETP.GE.AND P1, PT, R0, R5, PT ;  /* 0x000000050000720c */ /* 0x000fda0003f26270 */
[----:B------:R-:W-:Y:S05]  /*1aa0*/  @P1 BRA `(.L_x_4862) ;  /* 0x0000000000501947 */ /* 0x000fea0003800000 */
[----:B------:R-:W-:Y:S01]  /*1ab0*/  ULDC.64 UR6, c[0x0][0x218] ;  /* 0x0000860000067ab9 */ /* 0x000fe20000000a00 */
[----:B0-----:R-:W-:Y:S01]  /*1ac0*/  IMAD.MOV.U32 R26, RZ, RZ, 0x0 ;  /* 0x00000000ff1a7424 */ /* 0x001fe200078e00ff */
[----:B-----5:R-:W-:Y:S01]  /*1ad0*/  DADD R8, R14, UR6 ;  /* 0x000000060e087e29 */ /* 0x020fe20008000000 */
[----:B------:R-:W-:Y:S02]  /*1ae0*/  MOV R27, 0x3fd80000 ;  /* 0x3fd80000001b7802 */ /* 0x000fe40000000f00 */
[----:B------:R-:W-:-:S03]  /*1af0*/  MOV R14, RZ ;  /* 0x000000ff000e7202 */ /* 0x000fc60000000f00 */
        /* <DEDUP_REMOVED lines=13> */
[----:B------:R-:W-:Y:S01]  /*1bd0*/  MOV R14, R2 ;  /* 0x00000002000e7202 */ /* 0x000fe20000000f00 */
[----:B------:R-:W-:-:S07]  /*1be0*/  IMAD.MOV.U32 R15, RZ, RZ, R3 ;  /* 0x000000ffff0f7224 */ /* 0x000fce00078e0003 */
.L_x_4862:
[----:B------:R-:W-:Y:S05]  /*1bf0*/  BSYNC B1 ;  /* 0x0000000000017941 */ /* 0x000fea0003800000 */
.L_x_4861:
[----:B------:R-:W1:Y:S01]  /*1c00*/  @!P0 S2R R25, SR_TID.X ;  /* 0x0000000000198919 */ /* 0x000e620000002100 */
[----:B0-----:R-:W0:Y:S01]  /*1c10*/  @!P0 LDC.64 R2, c[0x0][0x228] ;  /* 0x00008a00ff028b82 */ /* 0x001e220000000a00 */
[----:B------:R-:W-:Y:S04]  /*1c20*/  BSSY B0, `(.L_x_4863) ;  /* 0x0000031000007945 */ /* 0x000fe80003800000 */
[----:B------:R-:W-:Y:S01]  /*1c30*/  BSSY B1, `(.L_x_4864) ;  /* 0x0000029000017945 */ /* 0x000fe20003800000 */
[----:B-1---5:R-:W-:Y:S01]  /*1c40*/  @!P0 IADD3 R9, R24, R25, RZ ;  /* 0x0000001918098210 */ /* 0x022fe20007ffe0ff */
[----:B------:R-:W-:-:S04]  /*1c50*/  @!P0 VIADD R4, R25, 0x80 ;  /* 0x0000008019048836 */ /* 0x000fc80000000000 */
[----:B0-----:R-:W-:-:S05]  /*1c60*/  @!P0 IMAD.WIDE.U32 R2, R9, 0x8, R2 ;  /* 0x0000000809028825 */ /* 0x001fca00078e0002 */
[----:B------:R0:W-:Y:S01]  /*1c70*/  @!P0 STG.E.64 desc[UR4][R2.64], R16 ;  /* 0x0000001002008986 */ /* 0x0001e2000c101b04 */
[----:B------:R-:W-:-:S13]  /*1c80*/  ISETP.GE.AND P0, PT, R4, R5, PT ;  /* 0x000000050400720c */ /* 0x000fda0003f06270 */
[----:B0-----:R-:W-:Y:S05]  /*1c90*/  @P0 BRA `(.L_x_4865) ;  /* 0x0000000000300947 */ /* 0x001fea0003800000 */
[----:B------:R-:W0:Y:S01]  /*1ca0*/  LDC.64 R2, c[0x0][0x228] ;  /* 0x00008a00ff027b82 */ /* 0x000e220000000a00 */
[----:B------:R-:W-:Y:S01]  /*1cb0*/  IADD3 R9, R24, R4, RZ ;  /* 0x0000000418097210 */ /* 0x000fe20007ffe0ff */
[----:B------:R-:W-:-:S05]  /*1cc0*/  VIADD R4, R4, 0x80 ;  /* 0x0000008004047836 */ /* 0x000fca0000000000 */
[----:B------:R-:W-:Y:S01]  /*1cd0*/  ISETP.GE.AND P0, PT, R4, R5, PT ;  /* 0x000000050400720c */ /* 0x000fe20003f06270 */
[----:B0-----:R-:W-:-:S05]  /*1ce0*/  IMAD.WIDE.U32 R2, R9, 0x8, R2 ;  /* 0x0000000809027825 */ /* 0x001fca00078e0002 */
[----:B------:R0:W-:Y:S07]  /*1cf0*/  STG.E.64 desc[UR4][R2.64], R18 ;  /* 0x0000001202007986 */ /* 0x0001ee000c101b04 */
[----:B------:R-:W-:Y:S05]  /*1d00*/  @P0 BRA `(.L_x_4866) ;  /* 0x0000000000300947 */ /* 0x000fea0003800000 */
[----:B0-----:R-:W0:Y:S01]  /*1d10*/  LDC.64 R2, c[0x0][0x228] ;  /* 0x00008a00ff027b82 */ /* 0x001e220000000a00 */
[----:B------:R-:W-:Y:S01]  /*1d20*/  IADD3 R9, R24, R4, RZ ;  /* 0x0000000418097210 */ /* 0x000fe20007ffe0ff */
[----:B------:R-:W-:-:S04]  /*1d30*/  VIADD R4, R4, 0x80 ;  /* 0x0000008004047836 */ /* 0x000fc80000000000 */
[----:B0-----:R-:W-:-:S05]  /*1d40*/  IMAD.WIDE.U32 R2, R9, 0x8, R2 ;  /* 0x0000000809027825 */ /* 0x001fca00078e0002 */
[----:B------:R0:W-:Y:S02]  /*1d50*/  STG.E.64 desc[UR4][R2.64], R20 ;  /* 0x0000001402007986 */ /* 0x0001e4000c101b04 */
.L_x_4865:
[----:B------:R-:W-:-:S13]  /*1d60*/  ISETP.GE.AND P0, PT, R4, R5, PT ;  /* 0x000000050400720c */ /* 0x000fda0003f06270 */
[----:B------:R-:W-:Y:S05]  /*1d70*/  @P0 BRA `(.L_x_4867) ;  /* 0x0000000000300947 */ /* 0x000fea0003800000 */
[----:B0-----:R-:W0:Y:S01]  /*1d80*/  LDC.64 R2, c[0x0][0x228] ;  /* 0x00008a00ff027b82 */ /* 0x001e220000000a00 */
[----:B------:R-:W-:Y:S01]  /*1d90*/  IADD3 R9, R24, R4, RZ ;  /* 0x0000000418097210 */ /* 0x000fe20007ffe0ff */
[----:B------:R-:W-:-:S04]  /*1da0*/  VIADD R4, R4, 0x80 ;  /* 0x0000008004047836 */ /* 0x000fc80000000000 */
[----:B0-----:R-:W-:-:S05]  /*1db0*/  IMAD.WIDE.U32 R2, R9, 0x8, R2 ;  /* 0x0000000809027825 */ /* 0x001fca00078e0002 */
[----:B------:R1:W-:Y:S02]  /*1dc0*/  STG.E.64 desc[UR4][R2.64], R22 ;  /* 0x0000001602007986 */ /* 0x0003e4000c101b04 */
.L_x_4866:
[----:B------:R-:W-:-:S13]  /*1dd0*/  ISETP.GE.AND P0, PT, R4, R5, PT ;  /* 0x000000050400720c */ /* 0x000fda0003f06270 */
[----:B------:R-:W-:Y:S05]  /*1de0*/  @P0 BRA `(.L_x_4868) ;  /* 0x0000000000340947 */ /* 0x000fea0003800000 */
[----:B01----:R-:W0:Y:S01]  /*1df0*/  LDC.64 R2, c[0x0][0x228] ;  /* 0x00008a00ff027b82 */ /* 0x003e220000000a00 */
[----:B------:R-:W-:Y:S01]  /*1e00*/  IADD3 R9, R24, R4, RZ ;  /* 0x0000000418097210 */ /* 0x000fe20007ffe0ff */
[----:B------:R-:W-:-:S04]  /*1e10*/  VIADD R4, R4, 0x80 ;  /* 0x0000008004047836 */ /* 0x000fc80000000000 */
[----:B0-----:R-:W-:-:S05]  /*1e20*/  IMAD.WIDE.U32 R2, R9, 0x8, R2 ;  /* 0x0000000809027825 */ /* 0x001fca00078e0002 */
[----:B------:R1:W-:Y:S02]  /*1e30*/  STG.E.64 desc[UR4][R2.64], R6 ;  /* 0x0000000602007986 */ /* 0x0003e4000c101b04 */
.L_x_4867:
[----:B------:R-:W-:-:S13]  /*1e40*/  ISETP.GE.AND P0, PT, R4, R5, PT ;  /* 0x000000050400720c */ /* 0x000fda0003f06270 */
[----:B------:R-:W-:Y:S05]  /*1e50*/  @P0 BREAK B1 ;  /* 0x0000000000010942 */ /* 0x000fea0003800000 */
[----:B------:R-:W-:Y:S05]  /*1e60*/  @P0 BRA `(.L_x_4869) ;  /* 0x0000000000300947 */ /* 0x000fea0003800000 */
[----:B01----:R-:W0:Y:S01]  /*1e70*/  LDC.64 R2, c[0x0][0x228] ;  /* 0x00008a00ff027b82 */ /* 0x003e220000000a00 */
[----:B------:R-:W-:Y:S01]  /*1e80*/  IADD3 R7, R24, R4, RZ ;  /* 0x0000000418077210 */ /* 0x000fe20007ffe0ff */
[----:B------:R-:W-:-:S04]  /*1e90*/  VIADD R4, R4, 0x80 ;  /* 0x0000008004047836 */ /* 0x000fc80000000000 */
[----:B0-----:R-:W-:-:S05]  /*1ea0*/  IMAD.WIDE.U32 R2, R7, 0x8, R2 ;  /* 0x0000000807027825 */ /* 0x001fca00078e0002 */
[----:B------:R2:W-:Y:S02]  /*1eb0*/  STG.E.64 desc[UR4][R2.64], R10 ;  /* 0x0000000a02007986 */ /* 0x0005e4000c101b04 */
.L_x_4868:
[----:B------:R-:W-:Y:S05]  /*1ec0*/  BSYNC B1 ;  /* 0x0000000000017941 */ /* 0x000fea0003800000 */
.L_x_4864:
[----:B------:R-:W-:-:S13]  /*1ed0*/  ISETP.GE.AND P0, PT, R4, R5, PT ;  /* 0x000000050400720c */ /* 0x000fda0003f06270 */
[----:B012---:R-:W0:Y:S01]  /*1ee0*/  @!P0 LDC.64 R2, c[0x0][0x228] ;  /* 0x00008a00ff028b82 */ /* 0x007e220000000a00 */
[----:B------:R-:W-:Y:S01]  /*1ef0*/  @!P0 IADD3 R7, R24, R4, RZ ;  /* 0x0000000418078210 */ /* 0x000fe20007ffe0ff */
[----:B------:R-:W-:-:S04]  /*1f00*/  @!P0 VIADD R4, R4, 0x80 ;  /* 0x0000008004048836 */ /* 0x000fc80000000000 */
[----:B0-----:R-:W-:-:S05]  /*1f10*/  @!P0 IMAD.WIDE.U32 R2, R7, 0x8, R2 ;  /* 0x0000000807028825 */ /* 0x001fca00078e0002 */
[----:B------:R2:W-:Y:S02]  /*1f20*/  @!P0 STG.E.64 desc[UR4][R2.64], R12 ;  /* 0x0000000c02008986 */ /* 0x0005e4000c101b04 */
.L_x_4869:
[----:B------:R-:W-:Y:S05]  /*1f30*/  BSYNC B0 ;  /* 0x0000000000007941 */ /* 0x000fea0003800000 */
.L_x_4863:
[----:B------:R-:W-:Y:S05]  /*1f40*/  WARPSYNC.ALL ;  /* 0x0000000000007948 */ /* 0x000fea0003800000 */
[----:B------:R-:W-:-:S13]  /*1f50*/  ISETP.GE.AND P0, PT, R4, R5, PT ;  /* 0x000000050400720c */ /* 0x000fda0003f06270 */
[----:B------:R-:W-:Y:S05]  /*1f60*/  @P0 EXIT ;  /* 0x000000000000094d */ /* 0x000fea0003800000 */
[----:B012---:R-:W0:Y:S01]  /*1f70*/  LDC.64 R2, c[0x0][0x228] ;  /* 0x00008a00ff027b82 */ /* 0x007e220000000a00 */
[----:B------:R-:W-:-:S05]  /*1f80*/  IADD3 R5, R24, R4, RZ ;  /* 0x0000000418057210 */ /* 0x000fca0007ffe0ff */
[----:B0-----:R-:W-:-:S05]  /*1f90*/  IMAD.WIDE.U32 R2, R5, 0x8, R2 ;  /* 0x0000000805027825 */ /* 0x001fca00078e0002 */
[----:B------:R-:W-:Y:S01]  /*1fa0*/  STG.E.64 desc[UR4][R2.64], R14 ;  /* 0x0000000e02007986 */ /* 0x000fe2000c101b04 */
[----:B------:R-:W-:Y:S05]  /*1fb0*/  EXIT ;  /* 0x000000000000794d */ /* 0x000fea0003800000 */
        .weak           $__internal_54_$__cuda_sm20_drsqrt_f64_slowpath_v2
        .type           $__internal_54_$__cuda_sm20_drsqrt_f64_slowpath_v2,@function
        .size           $__internal_54_$__cuda_sm20_drsqrt_f64_slowpath_v2,(.L_x_28265 - $__internal_54_$__cuda_sm20_drsqrt_f64_slowpath_v2)
$__internal_54_$__cuda_sm20_drsqrt_f64_slowpath_v2:
        /* <DEDUP_REMOVED lines=9> */
[----:B------:R-:W-:Y:S01]  /*2050*/  @P1 IMAD.MOV.U32 R2, RZ, RZ, 0x0 ;  /* 0x00000000ff021424 */ /* 0x000fe200078e00ff */
[----:B------:R-:W-:Y:S01]  /*2060*/  @P1 MOV R3, 0xfff80000 ;  /* 0xfff8000000031802 */ /* 0x000fe20000000f00 */
        /* <DEDUP_REMOVED lines=9> */
[----:B------:R-:W-:Y:S01]  /*2100*/  MOV R26, 0x0 ;  /* 0x00000000001a7802 */ /* 0x000fe20000000f00 */
[----:B------:R-:W-:-:S06]  /*2110*/  IMAD.MOV.U32 R27, RZ, RZ, 0x3fd80000 ;  /* 0x3fd80000ff1b7424 */ /* 0x000fcc00078e00ff */
[----:B------:R-:W-:Y:S02]  /*2120*/  DFMA R26, R8, R26, 0.5 ;  /* 0x3fe00000081a742b */ /* 0x000fe4000000001a */
[----:B------:R-:W-:-:S08]  /*2130*/  DMUL R8, R2, R8 ;  /* 0x0000000802087228 */ /* 0x000fd00000000000 */
[----:B------:R-:W-:-:S08]  /*2140*/  DFMA R2, R26, R8, R2 ;  /* 0x000000081a02722b */ /* 0x000fd00000000002 */
[----:B------:R-:W-:Y:S01]  /*2150*/  DMUL R2, R2, 134217728 ;  /* 0x41a0000002027828 */ /* 0x000fe20000000000 */
[----:B------:R-:W-:Y:S10]  /*2160*/  BRA `(.L_x_4873) ;  /* 0x0000000000107947 */ /* 0x000ff40003800000 */
.L_x_4872:
[----:B------:R-:W-:Y:S01]  /*2170*/  DADD R2, R8, R8 ;  /* 0x0000000008027229 */ /* 0x000fe20000000008 */
[----:B------:R-:W-:Y:S10]  /*2180*/  BRA `(.L_x_4873) ;  /* 0x0000000000087947 */ /* 0x000ff40003800000 */
.L_x_4871:
[----:B------:R-:W-:Y:S02]  /*2190*/  LOP3.LUT R3, R2, 0x7ff00000, RZ, 0xfc, !PT ;  /* 0x7ff0000002037812 */ /* 0x000fe400078efcff */
[----:B------:R-:W-:-:S07]  /*21a0*/  MOV R2, RZ ;  /* 0x000000ff00027202 */ /* 0x000fce0000000f00 */
.L_x_4873:
[----:B------:R-:W-:Y:S05]  /*21b0*/  BSYNC B0 ;  /* 0x0000000000007941 */ /* 0x000fea0003800000 */
.L_x_4870:
[----:B------:R-:W-:Y:S01]  /*21c0*/  IMAD.MOV.U32 R8, RZ, RZ, R0 ;  /* 0x000000ffff087224 */ /* 0x000fe200078e0000 */
[----:B------:R-:W-:-:S04]  /*21d0*/  MOV R9, 0x0 ;  /* 0x0000000000097802 */ /* 0x000fc80000000f00 */
[----:B------:R-:W-:Y:S05]  /*21e0*/  RET.REL.NODEC R8 `(_ZN2at6native29vectorized_elementwise_kernelILi2EZZZNS0_49_GLOBAL__N__b919a28f_16_Normalization_cu_5c38458722batch_norm_calc_invstdERKNS_6TensorES5_dENKUlvE_clEvENKUlvE_clEvEUldE_St5arrayIPcLm2EEEEviT0_T1_) ;  /* 0xffffffdc08847950 */ /* 0x000fea0003c3ffff */
.L_x_4874:
        /* <DEDUP_REMOVED lines=9> */
.L_x_28265:


//--------------------- .text._ZN2at6native29vectorized_elementwise_kernelILi4EZZZNS0_49_GLOBAL__N__b919a28f_16_Normalization_cu_5c38458722batch_norm_calc_invstdERKNS_6TensorES5_dENKUlvE_clEvENKUlvE_clEvEUldE_St5arrayIPcLm2EEEEviT0_T1_ --------------------------
	.section	.text._ZN2at6native29vectorized_elementwise_kernelILi4EZZZNS0_49_GLOBAL__N__b919a28f_16_Normalization_cu_5c38458722batch_norm_calc_invstdERKNS_6TensorES5_dENKUlvE_clEvENKUlvE_clEvEUldE_St5arrayIPcLm2EEEEviT0_T1_,"ax",@progbits
	.align	128
        .global         _ZN2at6native29vectorized_elementwise_kernelILi4EZZZNS0_49_GLOBAL__N__b919a28f_16_Normalization_cu_5c38458722batch_norm_calc_invstdERKNS_6TensorES5_dENKUlvE_clEvENKUlvE_clEvEUldE_St5arrayIPcLm2EEEEviT0_T1_
        .type           _ZN2at6native29vectorized_elementwise_kernelILi4EZZZNS0_49_GLOBAL__N__b919a28f_16_Normalization_cu_5c38458722batch_norm_calc_invstdERKNS_6TensorES5_dENKUlvE_clEvENKUlvE_clEvEUldE_St5arrayIPcLm2EEEEviT0_T1_,@function
        .size           _ZN2at6native29vectorized_elementwise_kernelILi4EZZZNS0_49_GLOBAL__N__b919a28f_16_Normalization_cu_5c38458722batch_norm_calc_invstdERKNS_6TensorES5_dENKUlvE_clEvENKUlvE_clEvEUldE_St5arrayIPcLm2EEEEviT0_T1_,(.L_x_28266 - _ZN2at6native29vectorized_elementwise_kernelILi4EZZZNS0_49_GLOBAL__N__b919a28f_16_Normalization_cu_5c38458722batch_norm_calc_invstdERKNS_6TensorES5_dENKUlvE_clEvENKUlvE_clEvEUldE_St5arrayIPcLm2EEEEviT0_T1_)
        .other          _ZN2at6native29vectorized_elementwise_kernelILi4EZZZNS0_49_GLOBAL__N__b919a28f_16_Normalization_cu_5c38458722batch_norm_calc_invstdERKNS_6TensorES5_dENKUlvE_clEvENKUlvE_clEvEUldE_St5arrayIPcLm2EEEEviT0_T1_,@"STO_CUDA_ENTRY STV_DEFAULT"
_ZN2at6native29vectorized_elementwise_kernelILi4EZZZNS0_49_GLOBAL__N__b919a28f_16_Normalization_cu_5c38458722batch_norm_calc_invstdERKNS_6TensorES5_dENKUlvE_clEvENKUlvE_clEvEUldE_St5arrayIPcLm2EEEEviT0_T1_:
.text._ZN2at6native29vectorized_elementwise_kernelILi4EZZZNS0_49_GLOBAL__N__b919a28f_16_Normalization_cu_5c38458722batch_norm_calc_invstdERKNS_6TensorES5_dENKUlvE_clEvENKUlvE_clEvEUldE_St5arrayIPcLm2EEEEviT0_T1_:
        /* <DEDUP_REMOVED lines=44> */
[----:B------:R-:W-:Y:S05]  /*02c0*/  CALL.REL.NOINC `($__internal_55_$__cuda_sm20_drsqrt_f64_slowpath_v2) ;  /* 0x0000001c003c7944 */ /* 0x000fea0003c00000 */
[----:B------:R-:W-:Y:S01]  /*02d0*/  IMAD.MOV.U32 R10, RZ, RZ, R2 ;  /* 0x000000ffff0a7224 */ /* 0x000fe200078e0002 */
[----:B------:R-:W-:-:S07]  /*02e0*/  MOV R11, R3 ;  /* 0x00000003000b7202 */ /* 0x000fce0000000f00 */
.L_x_4877:
[----:B------:R-:W-:Y:S05]  /*02f0*/  BSYNC B1 ;  /* 0x0000000000017941 */ /* 0x000fea0003800000 */
.L_x_4876:
        /* <DEDUP_REMOVED lines=16> */
[----:B------:R-:W-:Y:S05]  /*0400*/  CALL.REL.NOINC `($__internal_55_$__cuda_sm20_drsqrt_f64_slowpath_v2) ;  /* 0x0000001800ec7944 */ /* 0x000fea0003c00000 */
[----:B------:R-:W-:Y:S02]  /*0410*/  IMAD.MOV.U32 R8, RZ, RZ, R2 ;  /* 0x000000ffff087224 */ /* 0x000fe400078e0002 */
[----:B------:R-:W-:-:S07]  /*0420*/  IMAD.MOV.U32 R9, RZ, RZ, R3 ;  /* 0x000000ffff097224 */ /* 0x000fce00078e0003 */
.L_x_4879:
[----:B------:R-:W-:Y:S05]  /*0430*/  BSYNC B1 ;  /* 0x0000000000017941 */ /* 0x000fea0003800000 */
.L_x_4878:
        /* <DEDUP_REMOVED lines=17> */
[----:B------:R-:W-:Y:S05]  /*0550*/  CALL.REL.NOINC `($__internal_55_$__cuda_sm20_drsqrt_f64_slowpath_v2) ;  /* 0x0000001800987944 */ /* 0x000fea0003c00000 */
[----:B------:R-:W-:Y:S01]  /*0560*/  MOV R10, R2 ;  /* 0x00000002000a7202 */ /* 0x000fe20000000f00 */
[----:B------:R-:W-:-:S07]  /*0570*/  IMAD.MOV.U32 R11, RZ, RZ, R3 ;  /* 0x000000ffff0b7224 */ /* 0x000fce00078e0003 */
.L_x_4881:
[----:B------:R-:W-:Y:S05]  /*0580*/  BSYNC B1 ;  /* 0x0000000000017941 */ /* 0x000fea0003800000 */
.L_x_4880:
        /* <DEDUP_REMOVED lines=19> */
.L_x_4883:
[----:B------:R-:W-:Y:S05]  /*06c0*/  BSYNC B1 ;  /* 0x0000000000017941 */ /* 0x000fea0003800000 */
.L_x_4882:
        /* <DEDUP_REMOVED lines=17> */
[----:B------:R-:W-:Y:S05]  /*07e0*/  CALL.REL.NOINC `($__internal_55_$__cuda_sm20_drsqrt_f64_slowpath_v2) ;  /* 0x0000001400f47944 */ /* 0x000fea0003c00000 */
[----:B------:R-:W-:Y:S02]  /*07f0*/  IMAD.MOV.U32 R10, RZ, RZ, R2 ;  /* 0x000000ffff0a7224 */ /* 0x000fe400078e0002 */
[----:B------:R-:W-:-:S07]  /*0800*/  IMAD.MOV.U32 R11, RZ, RZ, R3 ;  /* 0x000000ffff0b7224 */ /* 0x000fce00078e0003 */
.L_x_4885:
[----:B------:R-:W-:Y:S05]  /*0810*/  BSYNC B1 ;  /* 0x0000000000017941 */ /* 0x000fea0003800000 */
.L_x_4884:
        /* <DEDUP_REMOVED lines=16> */
[----:B------:R-:W-:Y:S05]  /*0920*/  CALL.REL.NOINC `($__internal_55_$__cuda_sm20_drsqrt_f64_slowpath_v2) ;  /* 0x0000001400a47944 */ /* 0x000fea0003c00000 */
[----:B------:R-:W-:Y:S01]  /*0930*/  MOV R8, R2 ;  /* 0x0000000200087202 */ /* 0x000fe20000000f00 */
[----:B------:R-:W-:-:S07]  /*0940*/  IMAD.MOV.U32 R9, RZ, RZ, R3 ;  /* 0x000000ffff097224 */ /* 0x000fce00078e0003 */
.L_x_4887:
[----:B------:R-:W-:Y:S05]  /*0950*/  BSYNC B1 ;  /* 0x0000000000017941 */ /* 0x000fea0003800000 */
.L_x_4886:
        /* <DEDUP_REMOVED lines=17> */
[----:B------:R-:W-:Y:S05]  /*0a70*/  CALL.REL.NOINC `($__internal_55_$__cuda_sm20_drsqrt_f64_slowpath_v2) ;  /* 0x0000001400507944 */ /* 0x000fea0003c00000 */
[----:B------:R-:W-:Y:S01]  /*0a80*/  IMAD.MOV.U32 R10, RZ, RZ, R2 ;  /* 0x000000ffff0a7224 */ /* 0x000fe200078e0002 */
[----:B------:R-:W-:-:S07]  /*0a90*/  MOV R11, R3 ;  /* 0x00000003000b7202 */ /* 0x000fce0000000f00 */
.L_x_4889:
[----:B------:R-:W-:Y:S05]  /*0aa0*/  BSYNC B1 ;  /* 0x0000000000017941 */ /* 0x000fea0003800000 */
.L_x_4888:
        /* <DEDUP_REMOVED lines=19> */
.L_x_4891:
[----:B------:R-:W-:Y:S05]  /*0be0*/  BSYNC B1 ;  /* 0x0000000000017941 */ /* 0x000fea0003800000 */
.L_x_4890:
[----:B------:R-:W-:Y:S01]  /*0bf0*/  STG.E.128 desc[UR4][R6.64+0x1010], R8 ;  /* 0x0010100806007986 */ /* 0x000fe2000c101d04 */
[----:B------:R-:W-:Y:S05]  /*0c00*/  EXIT ;  /* 0x000000000000794d */ /* 0x000fea0003800000 */
.L_x_4875:
        /* <DEDUP_REMOVED lines=79> */
.L_x_4893:
[----:B------:R-:W-:Y:S05]  /*1100*/  BSYNC B1 ;  /* 0x0000000000017941 */ /* 0x000fea0003800000 */
.L_x_4892:
        /* <DEDUP_REMOVED lines=24> */
.L_x_4895:
[----:B------:R-:W-:Y:S05]  /*1290*/  BSYNC B1 ;  /* 0x0000000000017941 */ /* 0x000fea0003800000 */
.L_x_4894:
        /* <DEDUP_REMOVED lines=24> */
.L_x_4897:
[----:B------:R-:W-:Y:S05]  /*1420*/  BSYNC B1 ;  /* 0x0000000000017941 */ /* 0x000fea0003800000 */
.L_x_4896:
        /* <DEDUP_REMOVED lines=24> */
.L_x_4899:
[----:B------:R-:W-:Y:S05]  /*15b0*/  BSYNC B1 ;  /* 0x0000000000017941 */ /* 0x000fea0003800000 */
.L_x_4898:
        /* <DEDUP_REMOVED lines=24> */
.L_x_4901:
[----:B------:R-:W-:Y:S05]  /*1740*/  BSYNC B1 ;  /* 0x0000000000017941 */ /* 0x000fea0003800000 */
.L_x_4900:
        /* <DEDUP_REMOVED lines=24> */
.L_x_4903:
[----:B------:R-:W-:Y:S05]  /*18d0*/  BSYNC B1 ;  /* 0x0000000000017941 */ /* 0x000fea0003800000 */
.L_x_4902:
        /* <DEDUP_REMOVED lines=22> */
[----:B------:R-:W-:Y:S01]  /*1a40*/  IMAD.MOV.U32 R12, RZ, RZ, R2 ;  /* 0x000000ffff0c7224 */ /* 0x000fe200078e0002 */
[----:B------:R-:W-:-:S07]  /*1a50*/  MOV R13, R3 ;  /* 0x00000003000d7202 */ /* 0x000fce0000000f00 */
.L_x_4905:
[----:B------:R-:W-:Y:S05]  /*1a60*/  BSYNC B1 ;  /* 0x0000000000017941 */ /* 0x000fea0003800000 */
.L_x_4904:
        /* <DEDUP_REMOVED lines=22> */
[----:B------:R-:W-:Y:S01]  /*1bd0*/  MOV R14, R2 ;  /* 0x00000002000e7202 */ /* 0x000fe20000000f00 */
[----:B------:R-:W-:-:S07]  /*1be0*/  IMAD.MOV.U32 R15, RZ, RZ, R3 ;  /* 0x000000ffff0f7224 */ /* 0x000fce00078e0003 */
.L_x_4907:
[----:B------:R-:W-:Y:S05]  /*1bf0*/  BSYNC B1 ;  /* 0x0000000000017941 */ /* 0x000fea0003800000 */
.L_x_4906:
        /* <DEDUP_REMOVED lines=22> */
.L_x_4910:
[----:B------:R-:W-:-:S13]  /*1d60*/  ISETP.GE.AND P0, PT, R4, R5, PT ;  /* 0x000000050400720c */ /* 0x000fda0003f06270 */
[----:B------:R-:W-:Y:S05]  /*1d70*/  @P0 BRA `(.L_x_4912) ;  /* 0x0000000000300947 */ /* 0x000fea0003800000 */
[----:B0-----:R-:W0:Y:S01]  /*1d80*/  LDC.64 R2, c[0x0][0x228] ;  /* 0x00008a00ff027b82 */ /* 0x001e220000000a00 */
[----:B------:R-:W-:Y:S01]  /*1d90*/  IADD3 R9, R24, R4, RZ ;  /* 0x0000000418097210 */ /* 0x000fe20007ffe0ff */
[----:B------:R-:W-:-:S04]  /*1da0*/  VIADD R4, R4, 0x80 ;  /* 0x0000008004047836 */ /* 0x000fc80000000000 */
[----:B0-----:R-:W-:-:S05]  /*1db0*/  IMAD.WIDE.U32 R2, R9, 0x8, R2 ;  /* 0x0000000809027825 */ /* 0x001fca00078e0002 */
[----:B------:R1:W-:Y:S02]  /*1dc0*/  STG.E.64 desc[UR4][R2.64], R22 ;  /* 0x0000001602007986 */ /* 0x0003e4000c101b04 */
.L_x_4911:
[----:B------:R-:W-:-:S13]  /*1dd0*/  ISETP.GE.AND P0, PT, R4, R5, PT ;  /* 0x000000050400720c */ /* 0x000fda0003f06270 */
[----:B------:R-:W-:Y:S05]  /*1de0*/  @P0 BRA `(.L_x_4913) ;  /* 0x0000000000340947 */ /* 0x000fea0003800000 */
[----:B01----:R-:W0:Y:S01]  /*1df0*/  LDC.64 R2, c[0x0][0x228] ;  /* 0x00008a00ff027b82 */ /* 0x003e220000000a00 */
[----:B------:R-:W-:Y:S01]  /*1e00*/  IADD3 R9, R24, R4, RZ ;  /* 0x0000000418097210 */ /* 0x000fe20007ffe0ff */
[----:B------:R-:W-:-:S04]  /*1e10*/  VIADD R4, R4, 0x80 ;  /* 0x0000008004047836 */ /* 0x000fc80000000000 */
[----:B0-----:R-:W-:-:S05]  /*1e20*/  IMAD.WIDE.U32 R2, R9, 0x8, R2 ;  /* 0x0000000809027825 */ /* 0x001fca00078e0002 */
[----:B------:R1:W-:Y:S02]  /*1e30*/  STG.E.64 desc[UR4][R2.64], R6 ;  /* 0x0000000602007986 */ /* 0x0003e4000c101b04 */
.L_x_4912:
        /* <DEDUP_REMOVED lines=8> */
.L_x_4913:
[----:B------:R-:W-:Y:S05]  /*1ec0*/  BSYNC B1 ;  /* 0x0000000000017941 */ /* 0x000fea0003800000 */
.L_x_4909:
[----:B------:R-:W-:-:S13]  /*1ed0*/  ISETP.GE.AND P0, PT, R4, R5, PT ;  /* 0x000000050400720c */ /* 0x000fda0003f06270 */
[----:B012---:R-:W0:Y:S01]  /*1ee0*/  @!P0 LDC.64 R2, c[0x0][0x228] ;  /* 0x00008a00ff028b82 */ /* 0x007e220000000a00 */
[----:B------:R-:W-:Y:S01]  /*1ef0*/  @!P0 IADD3 R7, R24, R4, RZ ;  /* 0x0000000418078210 */ /* 0x000fe20007ffe0ff */
[----:B------:R-:W-:-:S04]  /*1f00*/  @!P0 VIADD R4, R4, 0x80 ;  /* 0x0000008004048836 */ /* 0x000fc80000000000 */
[----:B0-----:R-:W-:-:S05]  /*1f10*/  @!P0 IMAD.WIDE.U32 R2, R7, 0x8, R2 ;  /* 0x0000000807028825 */ /* 0x001fca00078e0002 */
[----:B------:R2:W-:Y:S02]  /*1f20*/  @!P0 STG.E.64 desc[UR4][R2.64], R12 ;  /* 0x0000000c02008986 */ /* 0x0005e4000c101b04 */
.L_x_4914:
[----:B------:R-:W-:Y:S05]  /*1f30*/  BSYNC B0 ;  /* 0x0000000000007941 */ /* 0x000fea0003800000 */
.L_x_4908:
        /* <DEDUP_REMOVED lines=8> */
        .weak           $__internal_55_$__cuda_sm20_drsqrt_f64_slowpath_v2
        .type           $__internal_55_$__cuda_sm20_drsqrt_f64_slowpath_v2,@function
        .size           $__internal_55_$__cuda_sm20_drsqrt_f64_slowpath_v2,(.L_x_28266 - $__internal_55_$__cuda_sm20_drsqrt_f64_slowpath_v2)
$__internal_55_$__cuda_sm20_drsqrt_f64_slowpath_v2:
        /* <DEDUP_REMOVED lines=27> */
.L_x_4917:
[----:B------:R-:W-:Y:S01]  /*2170*/  DADD R2, R8, R8 ;  /* 0x0000000008027229 */ /* 0x000fe20000000008 */
[----:B------:R-:W-:Y:S10]  /*2180*/  BRA `(.L_x_4918) ;  /* 0x0000000000087947 */ /* 0x000ff40003800000 */
.L_x_4916:
[----:B------:R-:W-:Y:S02]  /*2190*/  LOP3.LUT R3, R2, 0x7ff00000, RZ, 0xfc, !PT ;  /* 0x7ff0000002037812 */ /* 0x000fe400078efcff */
[----:B------:R-:W-:-:S07]  /*21a0*/  MOV R2, RZ ;  /* 0x000000ff00027202 */ /* 0x000fce0000000f00 */
.L_x_4918:
[----:B------:R-:W-:Y:S05]  /*21b0*/  BSYNC B0 ;  /* 0x0000000000007941 */ /* 0x000fea0003800000 */
.L_x_4915:
[----:B------:R-:W-:Y:S01]  /*21c0*/  IMAD.MOV.U32 R8, RZ, RZ, R0 ;  /* 0x000000ffff087224 */ /* 0x000fe200078e0000 */
[----:B------:R-:W-:-:S04]  /*21d0*/  MOV R9, 0x0 ;  /* 0x0000000000097802 */ /* 0x000fc80000000f00 */
[----:B------:R-:W-:Y:S05]  /*21e0*/  RET.REL.NODEC R8 `(_ZN2at6native29vectorized_elementwise_kernelILi4EZZZNS0_49_GLOBAL__N__b919a28f_16_Normalization_cu_5c38458722batch_norm_calc_invstdERKNS_6TensorES5_dENKUlvE_clEvENKUlvE_clEvEUldE_St5arrayIPcLm2EEEEviT0_T1_) ;  /* 0xffffffdc08847950 */ /* 0x000fea0003c3ffff */
.L_x_4919:
        /* <DEDUP_REMOVED lines=9> */
.L_x_28266:


//--------------------- .text._ZN2at6native29vectorized_elementwise_kernelILi8EZZZNS0_49_GLOBAL__N__b919a28f_16_Normalization_cu_5c38458722batch_norm_calc_invstdERKNS_6TensorES5_dENKUlvE_clEvENKUlvE_clEvEUldE_St5arrayIPcLm2EEEEviT0_T1_ --------------------------
	.section	.text._ZN2at6native29vectorized_elementwise_kernelILi8EZZZNS0_49_GLOBAL__N__b919a28f_16_Normalization_cu_5c38458722batch_norm_calc_invstdERKNS_6TensorES5_dENKUlvE_clEvENKUlvE_clEvEUldE_St5arrayIPcLm2EEEEviT0_T1_,"ax",@progbits
	.align	128
        .global         _ZN2at6native29vectorized_elementwise_kernelILi8EZZZNS0_49_GLOBAL__N__b919a28f_16_Normalization_cu_5c38458722batch_norm_calc_invstdERKNS_6TensorES5_dENKUlvE_clEvENKUlvE_clEvEUldE_St5arrayIPcLm2EEEEviT0_T1_
        .type           _ZN2at6native29vectorized_elementwise_kernelILi8EZZZNS0_49_GLOBAL__N__b919a28f_16_Normalization_cu_5c38458722batch_norm_calc_invstdERKNS_6TensorES5_dENKUlvE_clEvENKUlvE_clEvEUldE_St5arrayIPcLm2EEEEviT0_T1_,@function
        .size           _ZN2at6native29vectorized_elementwise_kernelILi8EZZZNS0_49_GLOBAL__N__b919a28f_16_Normalization_cu_5c38458722batch_norm_calc_invstdERKNS_6TensorES5_dENKUlvE_clEvENKUlvE_clEvEUldE_St5arrayIPcLm2EEEEviT0_T1_,(.L_x_28267 - _ZN2at6native29vectorized_elementwise_kernelILi8EZZZNS0_49_GLOBAL__N__b919a28f_16_Normalization_cu_5c38458722batch_norm_calc_invstdERKNS_6TensorES5_dENKUlvE_clEvENKUlvE_clEvEUldE_St5arrayIPcLm2EEEEviT0_T1_)
        .other          _ZN2at6native29vectorized_elementwise_kernelILi8EZZZNS0_49_GLOBAL__N__b919a28f_16_Normalization_cu_5c38458722batch_norm_calc_invstdERKNS_6TensorES5_dENKUlvE_clEvENKUlvE_clEvEUldE_St5arrayIPcLm2EEEEviT0_T1_,@"STO_CUDA_ENTRY STV_DEFAULT"
_ZN2at6native29vectorized_elementwise_kernelILi8EZZZNS0_49_GLOBAL__N__b919a28f_16_Normalization_cu_5c38458722batch_norm_calc_invstdERKNS_6TensorES5_dENKUlvE_clEvENKUlvE_clEvEUldE_St5arrayIPcLm2EEEEviT0_T1_:
.text._ZN2at6native29vectorized_elementwise_kernelILi8EZZZNS0_49_GLOBAL__N__b919a28f_16_Normalization_cu_5c38458722batch_norm_calc_invstdERKNS_6TensorES5_dENKUlvE_clEvENKUlvE_clEvEUldE_St5arrayIPcLm2EEEEviT0_T1_:
        /* <DEDUP_REMOVED lines=44> */
[----:B------:R-:W-:Y:S05]  /*02c0*/  CALL.REL.NOINC `($__internal_56_$__cuda_sm20_drsqrt_f64_slowpath_v2) ;  /* 0x0000001c003c7944 */ /* 0x000fea0003c00000 */
[----:B------:R-:W-:Y:S01]  /*02d0*/  IMAD.MOV.U32 R10, RZ, RZ, R2 ;  /* 0x000000ffff0a7224 */ /* 0x000fe200078e0002 */
[----:B------:R-:W-:-:S07]  /*02e0*/  MOV R11, R3 ;  /* 0x00000003000b7202 */ /* 0x000fce0000000f00 */
.L_x_4922:
[----:B------:R-:W-:Y:S05]  /*02f0*/  BSYNC B1 ;  /* 0x0000000000017941 */ /* 0x000fea0003800000 */
.L_x_4921:
        /* <DEDUP_REMOVED lines=16> */
[----:B------:R-:W-:Y:S05]  /*0400*/  CALL.REL.NOINC `($__internal_56_$__cuda_sm20_drsqrt_f64_slowpath_v2) ;  /* 0x0000001800ec7944 */ /* 0x000fea0003c00000 */
[----:B------:R-:W-:Y:S02]  /*0410*/  IMAD.MOV.U32 R8, RZ, RZ, R2 ;  /* 0x000000ffff087224 */ /* 0x000fe400078e0002 */
[----:B------:R-:W-:-:S07]  /*0420*/  IMAD.MOV.U32 R9, RZ, RZ, R3 ;  /* 0x000000ffff097224 */ /* 0x000fce00078e0003 */
.L_x_4924:
[----:B------:R-:W-:Y:S05]  /*0430*/  BSYNC B1 ;  /* 0x0000000000017941 */ /* 0x000fea0003800000 */
.L_x_4923:
        /* <DEDUP_REMOVED lines=17> */
[----:B------:R-:W-:Y:S05]  /*0550*/  CALL.REL.NOINC `($__internal_56_$__cuda_sm20_drsqrt_f64_slowpath_v2) ;  /* 0x0000001800987944 */ /* 0x000fea0003c00000 */
[----:B------:R-:W-:Y:S01]  /*0560*/  MOV R10, R2 ;  /* 0x00000002000a7202 */ /* 0x000fe20000000f00 */
[----:B------:R-:W-:-:S07]  /*0570*/  IMAD.MOV.U32 R11, RZ, RZ, R3 ;  /* 0x000000ffff0b7224 */ /* 0x000fce00078e0003 */
.L_x_4926:
[----:B------:R-:W-:Y:S05]  /*0580*/  BSYNC B1 ;  /* 0x0000000000017941 */ /* 0x000fea0003800000 */
.L_x_4925:
        /* <DEDUP_REMOVED lines=19> */
.L_x_4928:
[----:B------:R-:W-:Y:S05]  /*06c0*/  BSYNC B1 ;  /* 0x0000000000017941 */ /* 0x000fea0003800000 */
.L_x_4927:
        /* <DEDUP_REMOVED lines=17> */
[----:B------:R-:W-:Y:S05]  /*07e0*/  CALL.REL.NOINC `($__internal_56_$__cuda_sm20_drsqrt_f64_slowpath_v2) ;  /* 0x0000001400f47944 */ /* 0x000fea0003c00000 */
[----:B------:R-:W-:Y:S02]  /*07f0*/  IMAD.MOV.U32 R10, RZ, RZ, R2 ;  /* 0x000000ffff0a7224 */ /* 0x000fe400078e0002 */
[----:B------:R-:W-:-:S07]  /*0800*/  IMAD.MOV.U32 R11, RZ, RZ, R3 ;  /* 0x000000ffff0b7224 */ /* 0x000fce00078e0003 */
.L_x_4930:
[----:B------:R-:W-:Y:S05]  /*0810*/  BSYNC B1 ;  /* 0x0000000000017941 */ /* 0x000fea0003800000 */
.L_x_4929:
        /* <DEDUP_REMOVED lines=16> */
[----:B------:R-:W-:Y:S05]  /*0920*/  CALL.REL.NOINC `($__internal_56_$__cuda_sm20_drsqrt_f64_slowpath_v2) ;  /* 0x0000001400a47944 */ /* 0x000fea0003c00000 */
[----:B------:R-:W-:Y:S01]  /*0930*/  MOV R8, R2 ;  /* 0x0000000200087202 */ /* 0x000fe20000000f00 */
[----:B------:R-:W-:-:S07]  /*0940*/  IMAD.MOV.U32 R9, RZ, RZ, R3 ;  /* 0x000000ffff097224 */ /* 0x000fce00078e0003 */
.L_x_4932:
[----:B------:R-:W-:Y:S05]  /*0950*/  BSYNC B1 ;  /* 0x0000000000017941 */ /* 0x000fea0003800000 */
.L_x_4931:
        /* <DEDUP_REMOVED lines=17> */
[----:B------:R-:W-:Y:S05]  /*0a70*/  CALL.REL.NOINC `($__internal_56_$__cuda_sm20_drsqrt_f64_slowpath_v2) ;  /* 0x0000001400507944 */ /* 0x000fea0003c00000 */
[----:B------:R-:W-:Y:S01]  /*0a80*/  IMAD.MOV.U32 R10, RZ, RZ, R2 ;  /* 0x000000ffff0a7224 */ /* 0x000fe200078e0002 */
[----:B------:R-:W-:-:S07]  /*0a90*/  MOV R11, R3 ;  /* 0x00000003000b7202 */ /* 0x000fce0000000f00 */
.L_x_4934:
[----:B------:R-:W-:Y:S05]  /*0aa0*/  BSYNC B1 ;  /* 0x0000000000017941 */ /* 0x000fea0003800000 */
.L_x_4933:
        /* <DEDUP_REMOVED lines=19> */
.L_x_4936:
[----:B------:R-:W-:Y:S05]  /*0be0*/  BSYNC B1 ;  /* 0x0000000000017941 */ /* 0x000fea0003800000 */
.L_x_4935:
[----:B------:R-:W-:Y:S01]  /*0bf0*/  STG.E.128 desc[UR4][R6.64+0x30], R8 ;  /* 0x0000300806007986 */ /* 0x000fe2000c101d04 */
[----:B------:R-:W-:Y:S05]  /*0c00*/  EXIT ;  /* 0x000000000000794d */ /* 0x000fea0003800000 */
.L_x_4920:
        /* <DEDUP_REMOVED lines=79> */
.L_x_4938:
[----:B------:R-:W-:Y:S05]  /*1100*/  BSYNC B1 ;  /* 0x0000000000017941 */ /* 0x000fea0003800000 */
.L_x_4937:
        /* <DEDUP_REMOVED lines=24> */
.L_x_4940:
[----:B------:R-:W-:Y:S05]  /*1290*/  BSYNC B1 ;  /* 0x0000000000017941 */ /* 0x000fea0003800000 */
.L_x_4939:
        /* <DEDUP_REMOVED lines=24> */
.L_x_4942:
[----:B------:R-:W-:Y:S05]  /*1420*/  BSYNC B1 ;  /* 0x0000000000017941 */ /* 0x000fea0003800000 */
.L_x_4941:
        /* <DEDUP_REMOVED lines=24> */
.L_x_4944:
[----:B------:R-:W-:Y:S05]  /*15b0*/  BSYNC B1 ;  /* 0x0000000000017941 */ /* 0x000fea0003800000 */
.L_x_4943:
        /* <DEDUP_REMOVED lines=24> */
.L_x_4946:
[----:B------:R-:W-:Y:S05]  /*1740*/  BSYNC B1 ;  /* 0x0000000000017941 */ /* 0x000fea0003800000 */
.L_x_4945:
        /* <DEDUP_REMOVED lines=24> */
.L_x_4948:
[----:B------:R-:W-:Y:S05]  /*18d0*/  BSYNC B1 ;  /* 0x0000000000017941 */ /* 0x000fea0003800000 */
.L_x_4947:
        /* <DEDUP_REMOVED lines=22> */
[----:B------:R-:W-:Y:S01]  /*1a40*/  IMAD.MOV.U32 R12, RZ, RZ, R2 ;  /* 0x000000ffff0c7224 */ /* 0x000fe200078e0002 */
[----:B------:R-:W-:-:S07]  /*1a50*/  MOV R13, R3 ;  /* 0x00000003000d7202 */ /* 0x000fce0000000f00 */
.L_x_4950:
[----:B------:R-:W-:Y:S05]  /*1a60*/  BSYNC B1 ;  /* 0x0000000000017941 */ /* 0x000fea0003800000 */
.L_x_4949:
        /* <DEDUP_REMOVED lines=22> */
[----:B------:R-:W-:Y:S01]  /*1bd0*/  MOV R14, R2 ;  /* 0x00000002000e7202 */ /* 0x000fe20000000f00 */
[----:B------:R-:W-:-:S07]  /*1be0*/  IMAD.MOV.U32 R15, RZ, RZ, R3 ;  /* 0x000000ffff0f7224 */ /* 0x000fce00078e0003 */
.L_x_4952:
[----:B------:R-:W-:Y:S05]  /*1bf0*/  BSYNC B1 ;  /* 0x0000000000017941 */ /* 0x000fea0003800000 */
.L_x_4951:
        /* <DEDUP_REMOVED lines=22> */
.L_x_4955:
[----:B------:R-:W-:-:S13]  /*1d60*/  ISETP.GE.AND P0, PT, R4, R5, PT ;  /* 0x000000050400720c */ /* 0x000fda0003f06270 */
[----:B------:R-:W-:Y:S05]  /*1d70*/  @P0 BRA `(.L_x_4957) ;  /* 0x0000000000300947 */ /* 0x000fea0003800000 */
[----:B0-----:R-:W0:Y:S01]  /*1d80*/  LDC.64 R2, c[0x0][0x228] ;  /* 0x00008a00ff027b82 */ /* 0x001e220000000a00 */
[----:B------:R-:W-:Y:S01]  /*1d90*/  IADD3 R9, R24, R4, RZ ;  /* 0x0000000418097210 */ /* 0x000fe20007ffe0ff */
[----:B------:R-:W-:-:S04]  /*1da0*/  VIADD R4, R4, 0x80 ;  /* 0x0000008004047836 */ /* 0x000fc80000000000 */
[----:B0-----:R-:W-:-:S05]  /*1db0*/  IMAD.WIDE.U32 R2, R9, 0x8, R2 ;  /* 0x0000000809027825 */ /* 0x001fca00078e0002 */
[----:B------:R1:W-:Y:S02]  /*1dc0*/  STG.E.64 desc[UR4][R2.64], R22 ;  /* 0x0000001602007986 */ /* 0x0003e4000c101b04 */
.L_x_4956:
[----:B------:R-:W-:-:S13]  /*1dd0*/  ISETP.GE.AND P0, PT, R4, R5, PT ;  /* 0x000000050400720c */ /* 0x000fda0003f06270 */
[----:B------:R-:W-:Y:S05]  /*1de0*/  @P0 BRA `(.L_x_4958) ;  /* 0x0000000000340947 */ /* 0x000fea0003800000 */
[----:B01----:R-:W0:Y:S01]  /*1df0*/  LDC.64 R2, c[0x0][0x228] ;  /* 0x00008a00ff027b82 */ /* 0x003e220000000a00 */
[----:B------:R-:W-:Y:S01]  /*1e00*/  IADD3 R9, R24, R4, RZ ;  /* 0x0000000418097210 */ /* 0x000fe20007ffe0ff */
[----:B------:R-:W-:-:S04]  /*1e10*/  VIADD R4, R4, 0x80 ;  /* 0x0000008004047836 */ /* 0x000fc80000000000 */
[----:B0-----:R-:W-:-:S05]  /*1e20*/  IMAD.WIDE.U32 R2, R9, 0x8, R2 ;  /* 0x0000000809027825 */ /* 0x001fca00078e0002 */
[----:B------:R1:W-:Y:S02]  /*1e30*/  STG.E.64 desc[UR4][R2.64], R6 ;  /* 0x0000000602007986 */ /* 0x0003e4000c101b04 */
.L_x_4957:
        /* <DEDUP_REMOVED lines=8> */
.L_x_4958:
[----:B------:R-:W-:Y:S05]  /*1ec0*/  BSYNC B1 ;  /* 0x0000000000017941 */ /* 0x000fea0003800000 */
.L_x_4954:
[----:B------:R-:W-:-:S13]  /*1ed0*/  ISETP.GE.AND P0, PT, R4, R5, PT ;  /* 0x000000050400720c */ /* 0x000fda0003f06270 */
[----:B012---:R-:W0:Y:S01]  /*1ee0*/  @!P0 LDC.64 R2, c[0x0][0x228] ;  /* 0x00008a00ff028b82 */ /* 0x007e220000000a00 */
[----:B------:R-:W-:Y:S01]  /*1ef0*/  @!P0 IADD3 R7, R24, R4, RZ ;  /* 0x0000000418078210 */ /* 0x000fe20007ffe0ff */
[----:B------:R-:W-:-:S04]  /*1f00*/  @!P0 VIADD R4, R4, 0x80 ;  /* 0x0000008004048836 */ /* 0x000fc80000000000 */
[----:B0-----:R-:W-:-:S05]  /*1f10*/  @!P0 IMAD.WIDE.U32 R2, R7, 0x8, R2 ;  /* 0x0000000807028825 */ /* 0x001fca00078e0002 */
[----:B------:R2:W-:Y:S02]  /*1f20*/  @!P0 STG.E.64 desc[UR4][R2.64], R12 ;  /* 0x0000000c02008986 */ /* 0x0005e4000c101b04 */
.L_x_4959:
[----:B------:R-:W-:Y:S05]  /*1f30*/  BSYNC B0 ;  /* 0x0000000000007941 */ /* 0x000fea0003800000 */
.L_x_4953:
        /* <DEDUP_REMOVED lines=8> */
        .weak           $__internal_56_$__cuda_sm20_drsqrt_f64_slowpath_v2
        .type           $__internal_56_$__cuda_sm20_drsqrt_f64_slowpath_v2,@function
        .size           $__internal_56_$__cuda_sm20_drsqrt_f64_slowpath_v2,(.L_x_28267 - $__internal_56_$__cuda_sm20_drsqrt_f64_slowpath_v2)
$__internal_56_$__cuda_sm20_drsqrt_f64_slowpath_v2:
        /* <DEDUP_REMOVED lines=27> */
.L_x_4962:
[----:B------:R-:W-:Y:S01]  /*2170*/  DADD R2, R8, R8 ;  /* 0x0000000008027229 */ /* 0x000fe20000000008 */
[----:B------:R-:W-:Y:S10]  /*2180*/  BRA `(.L_x_4963) ;  /* 0x0000000000087947 */ /* 0x000ff40003800000 */
.L_x_4961:
[----:B------:R-:W-:Y:S02]  /*2190*/  LOP3.LUT R3, R2, 0x7ff00000, RZ, 0xfc, !PT ;  /* 0x7ff0000002037812 */ /* 0x000fe400078efcff */
[----:B------:R-:W-:-:S07]  /*21a0*/  MOV R2, RZ ;  /* 0x000000ff00027202 */ /* 0x000fce0000000f00 */
.L_x_4963:
[----:B------:R-:W-:Y:S05]  /*21b0*/  BSYNC B0 ;  /* 0x0000000000007941 */ /* 0x000fea0003800000 */
.L_x_4960:
[----:B------:R-:W-:Y:S01]  /*21c0*/  IMAD.MOV.U32 R8, RZ, RZ, R0 ;  /* 0x000000ffff087224 */ /* 0x000fe200078e0000 */
[----:B------:R-:W-:-:S04]  /*21d0*/  MOV R9, 0x0 ;  /* 0x0000000000097802 */ /* 0x000fc80000000f00 */
[----:B------:R-:W-:Y:S05]  /*21e0*/  RET.REL.NODEC R8 `(_ZN2at6native29vectorized_elementwise_kernelILi8EZZZNS0_49_GLOBAL__N__b919a28f_16_Normalization_cu_5c38458722batch_norm_calc_invstdERKNS_6TensorES5_dENKUlvE_clEvENKUlvE_clEvEUldE_St5arrayIPcLm2EEEEviT0_T1_) ;  /* 0xffffffdc08847950 */ /* 0x000fea0003c3ffff */
.L_x_4964:
        /* <DEDUP_REMOVED lines=9> */
.L_x_28267:


//--------------------- .text._ZN2at6native50batch_norm_collect_statistics_channels_last_kernelINS0_3VarEN3c108BFloat16EfLi4EEEvPKT0_PT1_S9_PVS8_PiiiS8_ --------------------------
	.section	.text._ZN2at6native50batch_norm_collect_statistics_channels_last_kernelINS0_3VarEN3c108BFloat16EfLi4EEEvPKT0_PT1_S9_PVS8_PiiiS8_,"ax",@progbits
	.align	128
        .global         _ZN2at6native50batch_norm_collect_statistics_channels_last_kernelINS0_3VarEN3c108BFloat16EfLi4EEEvPKT0_PT1_S9_PVS8_PiiiS8_
        .type           _ZN2at6native50batch_norm_collect_statistics_channels_last_kernelINS0_3VarEN3c108BFloat16EfLi4EEEvPKT0_PT1_S9_PVS8_PiiiS8_,@function
        .size           _ZN2at6native50batch_norm_collect_statistics_channels_last_kernelINS0_3VarEN3c108BFloat16EfLi4EEEvPKT0_PT1_S9_PVS8_PiiiS8_,(.L_x_28354 - _ZN2at6native50batch_norm_collect_statistics_channels_last_kernelINS0_3VarEN3c108BFloat16EfLi4EEEvPKT0_PT1_S9_PVS8_PiiiS8_)
        .other          _ZN2at6native50batch_norm_collect_statistics_channels_last_kernelINS0_3VarEN3c108BFloat16EfLi4EEEvPKT0_PT1_S9_PVS8_PiiiS8_,@"STO_CUDA_ENTRY STV_DEFAULT"
_ZN2at6native50batch_norm_collect_statistics_channels_last_kernelINS0_3VarEN3c108BFloat16EfLi4EEEvPKT0_PT1_S9_PVS8_PiiiS8_:
.text._ZN2at6native50batch_norm_collect_statistics_channels_last_kernelINS0_3VarEN3c108BFloat16EfLi4EEEvPKT0_PT1_S9_PVS8_PiiiS8_:
        /* <DEDUP_REMOVED lines=63> */
.L_x_4966:
        /* <DEDUP_REMOVED lines=80> */
.L_x_4965:
        /* <DEDUP_REMOVED lines=82> */
[----:B--2---:R-:W-:-:S03]  /*0e10*/  IADD3 R15, R8, R13, RZ ;  /* 0x0000000d080f7210 */ /* 0x004fc60007ffe0ff */
[----:B------:R-:W-:Y:S01]  /*0e20*/  FMUL.FTZ R18, R17, R17 ;  /* 0x0000001111127220 */ /* 0x000fe20000410000 */
[----:B------:R-:W-:Y:S02]  /*0e30*/  I2FP.F32.S32 R21, R13 ;  /* 0x0000000d00157245 */ /* 0x000fe40000201400 */
[----:B------:R-:W-:Y:S02]  /*0e40*/  VIMNMX R16, R15, 0x1, !PT ;  /* 0x000000010f107848 */ /* 0x000fe40007fe0100 */
[----:B0-----:R-:W-:Y:S01]  /*0e50*/  I2FP.F32.S32 R8, R8 ;  /* 0x0000000800087245 */ /* 0x001fe20000201400 */
[----:B------:R-:W-:Y:S01]  /*0e60*/  FMUL.FTZ R13, R21, R18 ;  /* 0x00000012150d7220 */ /* 0x000fe20000410000 */
[----:B------:R-:W-:Y:S01]  /*0e70*/  I2FP.F32.S32 R16, R16 ;  /* 0x0000001000107245 */ /* 0x000fe20000201400 */
[----:B------:R-:W-:Y:S02]  /*0e80*/  FMUL.FTZ R14, R14, R21 ;  /* 0x000000150e0e7220 */ /* 0x000fe40000410000 */
[----:B------:R-:W-:-:S02]  /*0e90*/  FMUL.FTZ R13, R8, R13 ;  /* 0x0000000d080d7220 */ /* 0x000fc40000410000 */
[----:B------:R-:W-:Y:S01]  /*0ea0*/  FFMA.FTZ R11, R11, R8, R14 ;  /* 0x000000080b0b7223 */ /* 0x000fe2000001000e */
[----:B------:R-:W3:Y:S01]  /*0eb0*/  MUFU.RCP R16, R16 ;  /* 0x0000001000107308 */ /* 0x000ee20000001000 */
[----:B------:R-:W-:Y:S02]  /*0ec0*/  IMAD.MOV.U32 R8, RZ, RZ, R15 ;  /* 0x000000ffff087224 */ /* 0x000fe400078e000f */
[C---:B---3--:R-:W-:Y:S01]  /*0ed0*/  FFMA.FTZ R13, R16.reuse, R13, R23 ;  /* 0x0000000d100d7223 */ /* 0x048fe20000010017 */
[----:B------:R-:W-:-:S03]  /*0ee0*/  FMUL.FTZ R11, R16, R11 ;  /* 0x0000000b100b7220 */ /* 0x000fc60000410000 */
[----:B------:R-:W-:-:S07]  /*0ef0*/  FADD.FTZ R10, R10, R13 ;  /* 0x0000000d0a0a7221 */ /* 0x000fce0000010000 */
.L_x_4969:
[----:B------:R-:W-:Y:S05]  /*0f00*/  BSYNC B0 ;  /* 0x0000000000007941 */ /* 0x000fea0003800000 */
.L_x_4968:
        /* <DEDUP_REMOVED lines=22> */
[----:B---3--:R-:W-:-:S03]  /*1070*/  IADD3 R15, R8, R13, RZ ;  /* 0x0000000d080f7210 */ /* 0x008fc60007ffe0ff */
[----:B------:R-:W-:Y:S01]  /*1080*/  FMUL.FTZ R18, R17, R17 ;  /* 0x0000001111127220 */ /* 0x000fe20000410000 */
[----:B------:R-:W-:Y:S02]  /*1090*/  I2FP.F32.S32 R21, R13 ;  /* 0x0000000d00157245 */ /* 0x000fe40000201400 */
[----:B------:R-:W-:Y:S02]  /*10a0*/  VIMNMX R16, R15, 0x1, !PT ;  /* 0x000000010f107848 */ /* 0x000fe40007fe0100 */
[----:B------:R-:W-:Y:S01]  /*10b0*/  I2FP.F32.S32 R17, R8 ;  /* 0x0000000800117245 */ /* 0x000fe20000201400 */
[----:B------:R-:W-:Y:S01]  /*10c0*/  FMUL.FTZ R18, R21, R18 ;  /* 0x0000001215127220 */ /* 0x000fe20000410000 */
[----:B------:R-:W-:Y:S01]  /*10d0*/  I2FP.F32.S32 R16, R16 ;  /* 0x0000001000107245 */ /* 0x000fe20000201400 */
[----:B------:R-:W-:Y:S01]  /*10e0*/  FMUL.FTZ R14, R14, R21 ;  /* 0x000000150e0e7220 */ /* 0x000fe20000410000 */
[----:B01----:R-:W-:Y:S02]  /*10f0*/  IMAD.MOV.U32 R8, RZ, RZ, R15 ;  /* 0x000000ffff087224 */ /* 0x003fe400078e000f */
[----:B------:R-:W-:Y:S01]  /*1100*/  FMUL.FTZ R13, R17, R18 ;  /* 0x00000012110d7220 */ /* 0x000fe20000410000 */
[----:B------:R-:W-:Y:S01]  /*1110*/  FFMA.FTZ R11, R11, R17, R14 ;  /* 0x000000110b0b7223 */ /* 0x000fe2000001000e */
[----:B------:R-:W4:Y:S02]  /*1120*/  MUFU.RCP R16, R16 ;  /* 0x0000001000107308 */ /* 0x000f240000001000 */
[C---:B----4-:R-:W-:Y:S01]  /*1130*/  FFMA.FTZ R13, R16.reuse, R13, R23 ;  /* 0x0000000d100d7223 */ /* 0x050fe20000010017 */
[----:B------:R-:W-:-:S03]  /*1140*/  FMUL.FTZ R11, R16, R11 ;  /* 0x0000000b100b7220 */ /* 0x000fc60000410000 */
[----:B------:R-:W-:-:S07]  /*1150*/  FADD.FTZ R10, R10, R13 ;  /* 0x0000000d0a0a7221 */ /* 0x000fce0000010000 */
.L_x_4971:
[----:B------:R-:W-:Y:S05]  /*1160*/  BSYNC B0 ;  /* 0x0000000000007941 */ /* 0x000fea0003800000 */
.L_x_4970:
        /* <DEDUP_REMOVED lines=22> */
[----:B----4-:R-:W-:-:S03]  /*12d0*/  IADD3 R15, R8, R13, RZ ;  /* 0x0000000d080f7210 */ /* 0x010fc60007ffe0ff */
[----:B------:R-:W-:Y:S01]  /*12e0*/  FMUL.FTZ R18, R17, R17 ;  /* 0x0000001111127220 */ /* 0x000fe20000410000 */
[----:B------:R-:W-:Y:S02]  /*12f0*/  I2FP.F32.S32 R21, R13 ;  /* 0x0000000d00157245 */ /* 0x000fe40000201400 */
[----:B------:R-:W-:Y:S02]  /*1300*/  VIMNMX R16, R15, 0x1, !PT ;  /* 0x000000010f107848 */ /* 0x000fe40007fe0100 */
[----:B------:R-:W-:Y:S01]  /*1310*/  I2FP.F32.S32 R17, R8 ;  /* 0x0000000800117245 */ /* 0x000fe20000201400 */
[----:B------:R-:W-:Y:S01]  /*1320*/  FMUL.FTZ R18, R21, R18 ;  /* 0x0000001215127220 */ /* 0x000fe20000410000 */
[----:B------:R-:W-:Y:S01]  /*1330*/  I2FP.F32.S32 R16, R16 ;  /* 0x0000001000107245 */ /* 0x000fe20000201400 */
[----:B------:R-:W-:Y:S01]  /*1340*/  FMUL.FTZ R14, R14, R21 ;  /* 0x000000150e0e7220 */ /* 0x000fe20000410000 */
[----:B012---:R-:W-:Y:S02]  /*1350*/  IMAD.MOV.U32 R8, RZ, RZ, R15 ;  /* 0x000000ffff087224 */ /* 0x007fe400078e000f */
[----:B------:R-:W-:Y:S01]  /*1360*/  FMUL.FTZ R13, R17, R18 ;  /* 0x00000012110d7220 */ /* 0x000fe20000410000 */
[----:B------:R-:W-:Y:S01]  /*1370*/  FFMA.FTZ R11, R11, R17, R14 ;  /* 0x000000110b0b7223 */ /* 0x000fe2000001000e */
[----:B------:R-:W5:Y:S02]  /*1380*/  MUFU.RCP R16, R16 ;  /* 0x0000001000107308 */ /* 0x000f640000001000 */
[C---:B-----5:R-:W-:Y:S01]  /*1390*/  FFMA.FTZ R13, R16.reuse, R13, R23 ;  /* 0x0000000d100d7223 */ /* 0x060fe20000010017 */
[----:B------:R-:W-:-:S03]  /*13a0*/  FMUL.FTZ R11, R16, R11 ;  /* 0x0000000b100b7220 */ /* 0x000fc60000410000 */
[----:B------:R-:W-:-:S07]  /*13b0*/  FADD.FTZ R10, R10, R13 ;  /* 0x0000000d0a0a7221 */ /* 0x000fce0000010000 */
.L_x_4973:
[----:B------:R-:W-:Y:S05]  /*13c0*/  BSYNC B0 ;  /* 0x0000000000007941 */ /* 0x000fea0003800000 */
.L_x_4972:
        /* <DEDUP_REMOVED lines=22> */
[----:B-----5:R-:W-:-:S03]  /*1530*/  IADD3 R15, R8, R13, RZ ;  /* 0x0000000d080f7210 */ /* 0x020fc60007ffe0ff */
[----:B------:R-:W-:Y:S01]  /*1540*/  FMUL.FTZ R18, R17, R17 ;  /* 0x0000001111127220 */ /* 0x000fe20000410000 */
[----:B------:R-:W-:Y:S02]  /*1550*/  I2FP.F32.S32 R21, R13 ;  /* 0x0000000d00157245 */ /* 0x000fe40000201400 */
[----:B------:R-:W-:Y:S02]  /*1560*/  VIMNMX R16, R15, 0x1, !PT ;  /* 0x000000010f107848 */ /* 0x000fe40007fe0100 */
[----:B------:R-:W-:Y:S01]  /*1570*/  I2FP.F32.S32 R17, R8 ;  /* 0x0000000800117245 */ /* 0x000fe20000201400 */
[----:B------:R-:W-:Y:S01]  /*1580*/  FMUL.FTZ R18, R21, R18 ;  /* 0x0000001215127220 */ /* 0x000fe20000410000 */
[----:B------:R-:W-:Y:S01]  /*1590*/  I2FP.F32.S32 R16, R16 ;  /* 0x0000001000107245 */ /* 0x000fe20000201400 */
[----:B------:R-:W-:Y:S01]  /*15a0*/  FMUL.FTZ R14, R14, R21 ;  /* 0x000000150e0e7220 */ /* 0x000fe20000410000 */
[----:B0123--:R-:W-:Y:S02]  /*15b0*/  IMAD.MOV.U32 R8, RZ, RZ, R15 ;  /* 0x000000ffff087224 */ /* 0x00ffe400078e000f */
[----:B------:R-:W-:Y:S01]  /*15c0*/  FMUL.FTZ R13, R17, R18 ;  /* 0x00000012110d7220 */ /* 0x000fe20000410000 */
[----:B------:R-:W-:Y:S01]  /*15d0*/  FFMA.FTZ R11, R11, R17, R14 ;  /* 0x000000110b0b7223 */ /* 0x000fe2000001000e */
[----:B------:R-:W0:Y:S02]  /*15e0*/  MUFU.RCP R16, R16 ;  /* 0x0000001000107308 */ /* 0x000e240000001000 */
[C---:B0-----:R-:W-:Y:S01]  /*15f0*/  FFMA.FTZ R13, R16.reuse, R13, R23 ;  /* 0x0000000d100d7223 */ /* 0x041fe20000010017 */
[----:B------:R-:W-:-:S03]  /*1600*/  FMUL.FTZ R11, R16, R11 ;  /* 0x0000000b100b7220 */ /* 0x000fc60000410000 */
[----:B------:R-:W-:-:S07]  /*1610*/  FADD.FTZ R10, R10, R13 ;  /* 0x0000000d0a0a7221 */ /* 0x000fce0000010000 */
.L_x_4975:
[----:B------:R-:W-:Y:S05]  /*1620*/  BSYNC B0 ;  /* 0x0000000000007941 */ /* 0x000fea0003800000 */
.L_x_4974:
        /* <DEDUP_REMOVED lines=37> */
.L_x_4977:
[----:B------:R-:W-:Y:S05]  /*1880*/  BSYNC B0 ;  /* 0x0000000000007941 */ /* 0x000fea0003800000 */
.L_x_4976:
        /* <DEDUP_REMOVED lines=37> */
.L_x_4979:
[----:B------:R-:W-:Y:S05]  /*1ae0*/  BSYNC B0 ;  /* 0x0000000000007941 */ /* 0x000fea0003800000 */
.L_x_4978:
        /* <DEDUP_REMOVED lines=37> */
.L_x_4981:
[----:B------:R-:W-:Y:S05]  /*1d40*/  BSYNC B0 ;  /* 0x0000000000007941 */ /* 0x000fea0003800000 */
.L_x_4980:
        /* <DEDUP_REMOVED lines=37> */
.L_x_4983:
[----:B------:R-:W-:Y:S05]  /*1fa0*/  BSYNC B0 ;  /* 0x0000000000007941 */ /* 0x000fea0003800000 */
.L_x_4982:
        /* <DEDUP_REMOVED lines=37> */
.L_x_4985:
[----:B------:R-:W-:Y:S05]  /*2200*/  BSYNC B0 ;  /* 0x0000000000007941 */ /* 0x000fea0003800000 */
.L_x_4984:
        /* <DEDUP_REMOVED lines=37> */
.L_x_4987:
[----:B------:R-:W-:Y:S05]  /*2460*/  BSYNC B0 ;  /* 0x0000000000007941 */ /* 0x000fea0003800000 */
.L_x_4986:
        /* <DEDUP_REMOVED lines=37> */
.L_x_4989:
[----:B------:R-:W-:Y:S05]  /*26c0*/  BSYNC B0 ;  /* 0x0000000000007941 */ /* 0x000fea0003800000 */
.L_x_4988:
        /* <DEDUP_REMOVED lines=37> */
.L_x_4991:
[----:B------:R-:W-:Y:S05]  /*2920*/  BSYNC B0 ;  /* 0x0000000000007941 */ /* 0x000fea0003800000 */
.L_x_4990:
        /* <DEDUP_REMOVED lines=37> */
.L_x_4993:
[----:B------:R-:W-:Y:S05]  /*2b80*/  BSYNC B0 ;  /* 0x0000000000007941 */ /* 0x000fea0003800000 */
.L_x_4992:
        /* <DEDUP_REMOVED lines=37> */
.L_x_4995:
[----:B------:R-:W-:Y:S05]  /*2de0*/  BSYNC B0 ;  /* 0x0000000000007941 */ /* 0x000fea0003800000 */
.L_x_4994:
        /* <DEDUP_REMOVED lines=37> */
.L_x_4997:
[----:B------:R-:W-:Y:S05]  /*3040*/  BSYNC B0 ;  /* 0x0000000000007941 */ /* 0x000fea0003800000 */
.L_x_4996:
        /* <DEDUP_REMOVED lines=37> */
.L_x_4999:
[----:B------:R-:W-:Y:S05]  /*32a0*/  BSYNC B0 ;  /* 0x0000000000007941 */ /* 0x000fea0003800000 */
.L_x_4998:
        /* <DEDUP_REMOVED lines=37> */
.L_x_5001:
[----:B------:R-:W-:Y:S05]  /*3500*/  BSYNC B0 ;  /* 0x0000000000007941 */ /* 0x000fea0003800000 */
.L_x_5000:
        /* <DEDUP_REMOVED lines=37> */
.L_x_5003:
[----:B------:R-:W-:Y:S05]  /*3760*/  BSYNC B0 ;  /* 0x0000000000007941 */ /* 0x000fea0003800000 */
.L_x_5002:
        /* <DEDUP_REMOVED lines=37> */
.L_x_5005:
[----:B------:R-:W-:Y:S05]  /*39c0*/  BSYNC B0 ;  /* 0x0000000000007941 */ /* 0x000fea0003800000 */
.L_x_5004:
        /* <DEDUP_REMOVED lines=37> */
.L_x_5007:
[----:B------:R-:W-:Y:S05]  /*3c20*/  BSYNC B0 ;  /* 0x0000000000007941 */ /* 0x000fea0003800000 */
.L_x_5006:
        /* <DEDUP_REMOVED lines=37> */
.L_x_5009:
[----:B------:R-:W-:Y:S05]  /*3e80*/  BSYNC B0 ;  /* 0x0000000000007941 */ /* 0x000fea0003800000 */
.L_x_5008:
        /* <DEDUP_REMOVED lines=37> */
.L_x_5011:
[----:B------:R-:W-:Y:S05]  /*40e0*/  BSYNC B0 ;  /* 0x0000000000007941 */ /* 0x000fea0003800000 */
.L_x_5010:
        /* <DEDUP_REMOVED lines=37> */
.L_x_5013:
[----:B------:R-:W-:Y:S05]  /*4340*/  BSYNC B0 ;  /* 0x0000000000007941 */ /* 0x000fea0003800000 */
.L_x_5012:
        /* <DEDUP_REMOVED lines=37> */
.L_x_5015:
[----:B------:R-:W-:Y:S05]  /*45a0*/  BSYNC B0 ;  /* 0x0000000000007941 */ /* 0x000fea0003800000 */
.L_x_5014:
        /* <DEDUP_REMOVED lines=37> */
.L_x_5017:
[----:B------:R-:W-:Y:S05]  /*4800*/  BSYNC B0 ;  /* 0x0000000000007941 */ /* 0x000fea0003800000 */
.L_x_5016:
        /* <DEDUP_REMOVED lines=37> */
.L_x_5019:
[----:B------:R-:W-:Y:S05]  /*4a60*/  BSYNC B0 ;  /* 0x0000000000007941 */ /* 0x000fea0003800000 */
.L_x_5018:
        /* <DEDUP_REMOVED lines=37> */
.L_x_5021:
[----:B------:R-:W-:Y:S05]  /*4cc0*/  BSYNC B0 ;  /* 0x0000000000007941 */ /* 0x000fea0003800000 */
.L_x_5020:
        /* <DEDUP_REMOVED lines=37> */
.L_x_5023:
[----:B------:R-:W-:Y:S05]  /*4f20*/  BSYNC B0 ;  /* 0x0000000000007941 */ /* 0x000fea0003800000 */
.L_x_5022:
        /* <DEDUP_REMOVED lines=37> */
.L_x_5025:
[----:B------:R-:W-:Y:S05]  /*5180*/  BSYNC B0 ;  /* 0x0000000000007941 */ /* 0x000fea0003800000 */
.L_x_5024:
        /* <DEDUP_REMOVED lines=35> */
.L_x_5027:
[----:B------:R-:W-:Y:S05]  /*53c0*/  BSYNC B0 ;  /* 0x0000000000007941 */ /* 0x000fea0003800000 */
.L_x_5026:
        /* <DEDUP_REMOVED lines=38> */
.L_x_5028:
[----:B------:R-:W-:Y:S05]  /*5630*/  BSYNC B0 ;  /* 0x0000000000007941 */ /* 0x000fea0003800000 */
.L_x_4967:
        /* <DEDUP_REMOVED lines=12> */
[----:B------:R-:W-:Y:S03]  /*5700*/  STG.E desc[UR8][R6.64], R11 ;  /* 0x0000000b06007986 */ /* 0x000fe6000c101908 */
[----:B------:R-:W0:Y:S02]  /*5710*/  MUFU.RCP R3, R8 ;  /* 0x0000000800037308 */ /* 0x000e240000001000 */
[----:B0-----:R-:W-:-:S05]  /*5720*/  FMUL.FTZ R3, R3, R10 ;  /* 0x0000000a03037220 */ /* 0x001fca0000410000 */
[----:B------:R-:W-:Y:S01]  /*5730*/  STG.E desc[UR8][R4.64], R3 ;  /* 0x0000000304007986 */ /* 0x000fe2000c101908 */
[----:B------:R-:W-:Y:S05]  /*5740*/  EXIT ;  /* 0x000000000000794d */ /* 0x000fea0003800000 */
.L_x_5029:
        /* <DEDUP_REMOVED lines=9> */
[----:B------:R-:W-:Y:S02]  /*57e0*/  SHF.L.U32 R21, R17, 0x2, RZ ;  /* 0x0000000211157819 */ /* 0x000fe400000006ff */
[----:B------:R-:W-:Y:S01]  /*57f0*/  SHF.R.U32.HI R23, RZ, 0x1e, R17 ;  /* 0x0000001eff177819 */ /* 0x000fe20000011611 */
[----:B0-----:R-:W-:-:S04]  /*5800*/  IMAD R15, R14, UR6, R19 ;  /* 0x000000060e0f7c24 */ /* 0x001fc8000f8e0213 */
[----:B-1----:R-:W-:-:S03]  /*5810*/  IMAD.WIDE R12, R15, 0x4, R12 ;  /* 0x000000040f0c7825 */ /* 0x002fc600078e020c */
[----:B------:R-:W-:Y:S02]  /*5820*/  IADD3 R14, P3, R12, R21, RZ ;  /* 0x000000150c0e7210 */ /* 0x000fe40007f7e0ff */
[----:B------:R0:W-:Y:S02]  /*5830*/  STG.E.STRONG.SYS desc[UR8][R12.64], R11 ;  /* 0x0000000b0c007986 */ /* 0x0001e4000c115908 */
[----:B------:R-:W-:Y:S02]  /*5840*/  IADD3 R20, P4, R21, R14, RZ ;  /* 0x0000000e15147210 */ /* 0x000fe40007f9e0ff */
[----:B------:R-:W-:-:S05]  /*5850*/  IADD3.X R15, R13, R23, RZ, P3, !PT ;  /* 0x000000170d0f7210 */ /* 0x000fca0001ffe4ff */
[----:B------:R-:W-:Y:S01]  /*5860*/  IMAD.X R21, R23, 0x1, R15, P4 ;  /* 0x0000000117157824 */ /* 0x000fe200020e060f */
[----:B------:R0:W-:Y:S04]  /*5870*/  STG.E.STRONG.SYS desc[UR8][R14.64], R10 ;  /* 0x0000000a0e007986 */ /* 0x0001e8000c115908 */
[----:B------:R0:W-:Y:S02]  /*5880*/  STG.E.STRONG.SYS desc[UR8][R20.64], R8 ;  /* 0x0000000814007986 */ /* 0x0001e4000c115908 */
.L_x_5031:
[----:B------:R-:W-:Y:S05]  /*5890*/  BSYNC B0 ;  /* 0x0000000000007941 */ /* 0x000fea0003800000 */
.L_x_5030:
        /* <DEDUP_REMOVED lines=19> */
[----:B------:R-:W-:Y:S01]  /*59d0*/  UMOV UR4, 0x400 ;  /* 0x0000040000047882 */ /* 0x000fe20000000000 */
[----:B------:R-:W-:Y:S01]  /*59e0*/  IADD3 R13, R0, -0x1, RZ ;  /* 0xffffffff000d7810 */ /* 0x000fe20007ffe0ff */
[----:B0-----:R-:W-:Y:S01]  /*59f0*/  ULEA UR4, UR5, UR4, 0x18 ;  /* 0x0000000405047291 */ /* 0x001fe2000f8ec03f */
[----:B------:R-:W0:Y:S01]  /*5a00*/  POPC R21, R14 ;  /* 0x0000000e00157309 */ /* 0x000e220000000000 */
[----:B--2---:R-:W0:Y:S02]  /*5a10*/  SHFL.IDX PT, R8, R11, R12, 0x1f ;  /* 0x00001f0c0b087589 */ /* 0x004e2400000e0000 */
[----:B0-----:R-:W-:-:S04]  /*5a20*/  IADD3 R8, R8, R21, RZ ;  /* 0x0000001508087210 */ /* 0x001fc80007ffe0ff */
[----:B------:R-:W-:-:S04]  /*5a30*/  ISETP.NE.AND P2, PT, R8, R13, PT ;  /* 0x0000000d0800720c */ /* 0x000fc80003f45270 */
[----:B------:R-:W-:-:S05]  /*5a40*/  SEL R8, RZ, 0x1, P2 ;  /* 0x00000001ff087807 */ /* 0x000fca0001000000 */
[----:B------:R1:W-:Y:S04]  /*5a50*/  STS.U8 [UR4+0x1800], R8 ;  /* 0x00180008ff007988 */ /* 0x0003e80008000004 */
.L_x_5033:
[----:B------:R-:W-:Y:S05]  /*5a60*/  BSYNC B0 ;  /* 0x0000000000007941 */ /* 0x000fea0003800000 */
.L_x_5032:
        /* <DEDUP_REMOVED lines=10> */
[----:B------:R-:W-:Y:S01]  /*5b10*/  IMAD.MOV.U32 R8, RZ, RZ, RZ ;  /* 0x000000ffff087224 */ /* 0x000fe200078e00ff */
[----:B------:R-:W-:-:S09]  /*5b20*/  MOV R11, RZ ;  /* 0x000000ff000b7202 */ /* 0x000fd20000000f00 */
[----:B------:R-:W-:Y:S05]  /*5b30*/  @P2 BRA `(.L_x_5035) ;  /* 0x0000000000b02947 */ /* 0x000fea0003800000 */
[----:B------:R-:W-:Y:S01]  /*5b40*/  BSSY B1, `(.L_x_5035) ;  /* 0x000002b000017945 */ /* 0x000fe20003800000 */
[----:B------:R-:W-:Y:S01]  /*5b50*/  ISETP.GE.AND P2, PT, R19, UR6, PT ;  /* 0x0000000613007c0c */ /* 0x000fe2000bf46270 */
[----:B------:R-:W-:Y:S01]  /*5b60*/  IMAD.MOV.U32 R16, RZ, RZ, R3 ;  /* 0x000000ffff107224 */ /* 0x000fe200078e0003 */
[----:B------:R-:W-:Y:S01]  /*5b70*/  MOV R20, RZ ;  /* 0x000000ff00147202 */ /* 0x000fe20000000f00 */
[----:B------:R-:W-:Y:S01]  /*5b80*/  IMAD.MOV.U32 R18, RZ, RZ, RZ ;  /* 0x000000ffff127224 */ /* 0x000fe200078e00ff */
[----:B------:R-:W-:-:S09]  /*5b90*/  MOV R8, RZ ;  /* 0x000000ff00087202 */ /* 0x000fd20000000f00 */
.L_x_5036:
[----:B------:R-:W0:Y:S01]  /*5ba0*/  @!P2 LDC R14, c[0x0][0x23c] ;  /* 0x00008f00ff0eab82 */ /* 0x000e220000000800 */
[----:B------:R-:W-:-:S07]  /*5bb0*/  HFMA2.MMA R21, -RZ, RZ, 0, 0 ;  /* 0x00000000ff157435 */ /* 0x000fce00000001ff */
        /* <DEDUP_REMOVED lines=15> */
[----:B------:R-:W-:Y:S01]  /*5cb0*/  VIADD R16, R16, UR10 ;  /* 0x0000000a10107c36 */ /* 0x000fe20008000000 */
[----:B0-----:R-:W-:-:S04]  /*5cc0*/  I2FP.F32.S32 R12, R18 ;  /* 0x00000012000c7245 */ /* 0x001fc80000201400 */
[----:B------:R-:W-:Y:S02]  /*5cd0*/  ISETP.GE.U32.AND P3, PT, R16, R0, PT ;  /* 0x000000001000720c */ /* 0x000fe40003f66070 */
[----:B---3--:R-:W-:Y:S02]  /*5ce0*/  IADD3 R24, R21, R18, RZ ;  /* 0x0000001215187210 */ /* 0x008fe40007ffe0ff */
[----:B------:R-:W-:Y:S02]  /*5cf0*/  I2FP.F32.S32 R10, R21 ;  /* 0x00000015000a7245 */ /* 0x000fe40000201400 */
[----:B------:R-:W-:Y:S02]  /*5d00*/  VIMNMX R25, R24, 0x1, !PT ;  /* 0x0000000118197848 */ /* 0x000fe40007fe0100 */
[----:B------:R-:W-:Y:S01]  /*5d10*/  MOV R18, R24 ;  /* 0x0000001800127202 */ /* 0x000fe20000000f00 */
[----:B--2---:R-:W-:Y:S01]  /*5d20*/  FADD.FTZ R11, -R23, R20 ;  /* 0x00000014170b7221 */ /* 0x004fe20000010100 */
[----:B------:R-:W-:Y:S01]  /*5d30*/  I2FP.F32.S32 R25, R25 ;  /* 0x0000001900197245 */ /* 0x000fe20000201400 */
[----:B------:R-:W-:-:S02]  /*5d40*/  FMUL.FTZ R23, R10, R23 ;  /* 0x000000170a177220 */ /* 0x000fc40000410000 */
        /* <DEDUP_REMOVED lines=11> */
.L_x_5035:
[----:B------:R-:W-:Y:S05]  /*5e00*/  BSYNC B0 ;  /* 0x0000000000007941 */ /* 0x000fea0003800000 */
.L_x_5034:
[----:B------:R-:W-:Y:S05]  /*5e10*/  @!P1 BRA `(.L_x_5037) ;  /* 0x0000004800889947 */ /* 0x000fea0003800000 */
        /* <DEDUP_REMOVED lines=30> */
[-C--:B-1----:R-:W-:Y:S02]  /*6000*/  IADD3 R10, R24, R15.reuse, RZ ;  /* 0x0000000f180a7210 */ /* 0x082fe40007ffe0ff */
[----:B------:R-:W-:-:S02]  /*6010*/  I2FP.F32.S32 R15, R15 ;  /* 0x0000000f000f7245 */ /* 0x000fc40000201400 */
[----:B------:R-:W-:Y:S01]  /*6020*/  VIMNMX R12, R10, 0x1, !PT ;  /* 0x000000010a0c7848 */ /* 0x000fe20007fe0100 */
[----:B--2---:R-:W-:Y:S02]  /*6030*/  FADD.FTZ R16, R11, -R14 ;  /* 0x8000000e0b107221 */ /* 0x004fe40000010000 */
[----:B------:R-:W-:Y:S01]  /*6040*/  FMUL.FTZ R14, R14, R15 ;  /* 0x0000000f0e0e7220 */ /* 0x000fe20000410000 */
[----:B------:R-:W-:Y:S01]  /*6050*/  I2FP.F32.S32 R12, R12 ;  /* 0x0000000c000c7245 */ /* 0x000fe20000201400 */
[----:B------:R-:W-:Y:S01]  /*6060*/  FMUL.FTZ R18, R16, R16 ;  /* 0x0000001010127220 */ /* 0x000fe20000410000 */
[----:B------:R-:W-:Y:S02]  /*6070*/  I2FP.F32.S32 R16, R24 ;  /* 0x0000001800107245 */ /* 0x000fe40000201400 */
[----:B0-----:R-:W-:Y:S01]  /*6080*/  MOV R24, R10 ;  /* 0x0000000a00187202 */ /* 0x001fe20000000f00 */
[----:B------:R-:W-:Y:S01]  /*6090*/  FMUL.FTZ R17, R15, R18 ;  /* 0x000000120f117220 */ /* 0x000fe20000410000 */
[----:B------:R-:W3:Y:S01]  /*60a0*/  MUFU.RCP R12, R12 ;  /* 0x0000000c000c7308 */ /* 0x000ee20000001000 */
[----:B------:R-:W-:-:S02]  /*60b0*/  FFMA.FTZ R11, R11, R16, R14 ;  /* 0x000000100b0b7223 */ /* 0x000fc4000001000e */
[----:B------:R-:W-:-:S04]  /*60c0*/  FMUL.FTZ R17, R16, R17 ;  /* 0x0000001110117220 */ /* 0x000fc80000410000 */
[C---:B---3--:R-:W-:Y:S01]  /*60d0*/  FFMA.FTZ R17, R12.reuse, R17, R19 ;  /* 0x000000110c117223 */ /* 0x048fe20000010013 */
[----:B------:R-:W-:-:S03]  /*60e0*/  FMUL.FTZ R11, R12, R11 ;  /* 0x0000000b0c0b7220 */ /* 0x000fc60000410000 */
[----:B------:R-:W-:-:S07]  /*60f0*/  FADD.FTZ R8, R8, R17 ;  /* 0x0000001108087221 */ /* 0x000fce0000010000 */
.L_x_5039:
[----:B------:R-:W-:Y:S05]  /*6100*/  BSYNC B0 ;  /* 0x0000000000007941 */ /* 0x000fea0003800000 */
.L_x_5038:
        /* <DEDUP_REMOVED lines=18> */
[----:B------:R-:W-:-:S03]  /*6230*/  LEA R14, R10, R0, 0x2 ;  /* 0x000000000a0e7211 */ /* 0x000fc600078e10ff */
[----:B------:R-:W2:Y:S04]  /*6240*/  LDS R15, [R18] ;  /* 0x00000000120f7984 */ /* 0x000ea80000000800 */
[----:B------:R-:W3:Y:S04]  /*6250*/  LDS R14, [R14] ;  /* 0x000000000e0e7984 */ /* 0x000ee80000000800 */
[----:B------:R-:W4:Y:S01]  /*6260*/  LDS R17, [R17] ;  /* 0x0000000011117984 */ /* 0x000f220000000800 */
[-C--:B--2---:R-:W-:Y:S02]  /*6270*/  IADD3 R10, R24, R15.reuse, RZ ;  /* 0x0000000f180a7210 */ /* 0x084fe40007ffe0ff */
[----:B------:R-:W-:-:S02]  /*6280*/  I2FP.F32.S32 R15, R15 ;  /* 0x0000000f000f7245 */ /* 0x000fc40000201400 */
[----:B------:R-:W-:Y:S01]  /*6290*/  VIMNMX R12, R10, 0x1, !PT ;  /* 0x000000010a0c7848 */ /* 0x000fe20007fe0100 */
[C---:B---3--:R-:W-:Y:S01]  /*62a0*/  FADD.FTZ R16, R11.reuse, -R14 ;  /* 0x8000000e0b107221 */ /* 0x048fe20000010000 */
[----:B01----:R-:W-:Y:S01]  /*62b0*/  MOV R24, R10 ;  /* 0x0000000a00187202 */ /* 0x003fe20000000f00 */
[----:B------:R-:W-:Y:S01]  /*62c0*/  FMUL.FTZ R14, R14, R15 ;  /* 0x0000000f0e0e7220 */ /* 0x000fe20000410000 */
[----:B------:R-:W-:Y:S01]  /*62d0*/  I2FP.F32.S32 R12, R12 ;  /* 0x0000000c000c7245 */ /* 0x000fe20000201400 */
[----:B------:R-:W-:Y:S02]  /*62e0*/  FMUL.FTZ R16, R16, R16 ;  /* 0x0000001010107220 */ /* 0x000fe40000410000 */
[----:B------:R-:W-:Y:S02]  /*62f0*/  FFMA.FTZ R11, R11, R19, R14 ;  /* 0x000000130b0b7223 */ /* 0x000fe4000001000e */
[----:B------:R-:W-:Y:S01]  /*6300*/  FMUL.FTZ R16, R15, R16 ;  /* 0x000000100f107220 */ /* 0x000fe20000410000 */
[----:B------:R-:W4:Y:S03]  /*6310*/  MUFU.RCP R12, R12 ;  /* 0x0000000c000c7308 */ /* 0x000f260000001000 */
[----:B------:R-:W-:-:S04]  /*6320*/  FMUL.FTZ R15, R19, R16 ;  /* 0x00000010130f7220 */ /* 0x000fc80000410000 */
[C---:B----4-:R-:W-:Y:S01]  /*6330*/  FFMA.FTZ R15, R12.reuse, R15, R17 ;  /* 0x0000000f0c0f7223 */ /* 0x050fe20000010011 */
[----:B------:R-:W-:-:S03]  /*6340*/  FMUL.FTZ R11, R12, R11 ;  /* 0x0000000b0c0b7220 */ /* 0x000fc60000410000 */
[----:B------:R-:W-:-:S07]  /*6350*/  FADD.FTZ R8, R8, R15 ;  /* 0x0000000f08087221 */ /* 0x000fce0000010000 */
.L_x_5041:
[----:B------:R-:W-:Y:S05]  /*6360*/  BSYNC B0 ;  /* 0x0000000000007941 */ /* 0x000fea0003800000 */
.L_x_5040:
        /* <DEDUP_REMOVED lines=19> */
[----:B------:R-:W3:Y:S04]  /*64a0*/  LDS R15, [R18] ;  /* 0x00000000120f7984 */ /* 0x000ee80000000800 */
[----:B------:R-:W4:Y:S04]  /*64b0*/  LDS R14, [R14] ;  /* 0x000000000e0e7984 */ /* 0x000f280000000800 */
[----:B------:R-:W5:Y:S01]  /*64c0*/  LDS R17, [R17] ;  /* 0x0000000011117984 */ /* 0x000f620000000800 */
[-C--:B---3--:R-:W-:Y:S02]  /*64d0*/  IADD3 R10, R24, R15.reuse, RZ ;  /* 0x0000000f180a7210 */ /* 0x088fe40007ffe0ff */
[----:B------:R-:W-:-:S02]  /*64e0*/  I2FP.F32.S32 R15, R15 ;  /* 0x0000000f000f7245 */ /* 0x000fc40000201400 */
[----:B------:R-:W-:Y:S01]  /*64f0*/  VIMNMX R12, R10, 0x1, !PT ;  /* 0x000000010a0c7848 */ /* 0x000fe20007fe0100 */
[C---:B----4-:R-:W-:Y:S01]  /*6500*/  FADD.FTZ R16, R11.reuse, -R14 ;  /* 0x8000000e0b107221 */ /* 0x050fe20000010000 */
[----:B012---:R-:W-:Y:S01]  /*6510*/  MOV R24, R10 ;  /* 0x0000000a00187202 */ /* 0x007fe20000000f00 */
[----:B------:R-:W-:Y:S01]  /*6520*/  FMUL.FTZ R14, R14, R15 ;  /* 0x0000000f0e0e7220 */ /* 0x000fe20000410000 */
[----:B------:R-:W-:Y:S01]  /*6530*/  I2FP.F32.S32 R12, R12 ;  /* 0x0000000c000c7245 */ /* 0x000fe20000201400 */
[----:B------:R-:W-:Y:S02]  /*6540*/  FMUL.FTZ R16, R16, R16 ;  /* 0x0000001010107220 */ /* 0x000fe40000410000 */
[----:B------:R-:W-:Y:S02]  /*6550*/  FFMA.FTZ R11, R11, R19, R14 ;  /* 0x000000130b0b7223 */ /* 0x000fe4000001000e */
[----:B------:R-:W-:Y:S01]  /*6560*/  FMUL.FTZ R16, R15, R16 ;  /* 0x000000100f107220 */ /* 0x000fe20000410000 */
[----:B------:R-:W5:Y:S03]  /*6570*/  MUFU.RCP R12, R12 ;  /* 0x0000000c000c7308 */ /* 0x000f660000001000 */
[----:B------:R-:W-:-:S04]  /*6580*/  FMUL.FTZ R15, R19, R16 ;  /* 0x00000010130f7220 */ /* 0x000fc80000410000 */
[C---:B-----5:R-:W-:Y:S01]  /*6590*/  FFMA.FTZ R15, R12.reuse, R15, R17 ;  /* 0x0000000f0c0f7223 */ /* 0x060fe20000010011 */
[----:B------:R-:W-:-:S03]  /*65a0*/  FMUL.FTZ R11, R12, R11 ;  /* 0x0000000b0c0b7220 */ /* 0x000fc60000410000 */
[----:B------:R-:W-:-:S07]  /*65b0*/  FADD.FTZ R8, R8, R15 ;  /* 0x0000000f08087221 */ /* 0x000fce0000010000 */
.L_x_5043:
[----:B------:R-:W-:Y:S05]  /*65c0*/  BSYNC B0 ;  /* 0x0000000000007941 */ /* 0x000fea0003800000 */
.L_x_5042:
        /* <DEDUP_REMOVED lines=19> */
[----:B------:R-:W4:Y:S04]  /*6700*/  LDS R15, [R18] ;  /* 0x00000000120f7984 */ /* 0x000f280000000800 */
[----:B------:R-:W5:Y:S04]  /*6710*/  LDS R14, [R14] ;  /* 0x000000000e0e7984 */ /* 0x000f680000000800 */
[----:B------:R-:W0:Y:S01]  /*6720*/  LDS R17, [R17] ;  /* 0x0000000011117984 */ /* 0x000e220000000800 */
[-C--:B----4-:R-:W-:Y:S02]  /*6730*/  IADD3 R10, R24, R15.reuse, RZ ;  /* 0x0000000f180a7210 */ /* 0x090fe40007ffe0ff */
[----:B------:R-:W-:-:S02]  /*6740*/  I2FP.F32.S32 R15, R15 ;  /* 0x0000000f000f7245 */ /* 0x000fc40000201400 */
[----:B------:R-:W-:Y:S01]  /*6750*/  VIMNMX R12, R10, 0x1, !PT ;  /* 0x000000010a0c7848 */ /* 0x000fe20007fe0100 */
[C---:B-----5:R-:W-:Y:S01]  /*6760*/  FADD.FTZ R16, R11.reuse, -R14 ;  /* 0x8000000e0b107221 */ /* 0x060fe20000010000 */
[----:B0123--:R-:W-:Y:S01]  /*6770*/  MOV R24, R10 ;  /* 0x0000000a00187202 */ /* 0x00ffe20000000f00 */
[----:B------:R-:W-:Y:S01]  /*6780*/  FMUL.FTZ R14, R14, R15 ;  /* 0x0000000f0e0e7220 */ /* 0x000fe20000410000 */
[----:B------:R-:W-:Y:S01]  /*6790*/  I2FP.F32.S32 R12, R12 ;  /* 0x0000000c000c7245 */ /* 0x000fe20000201400 */
[----:B------:R-:W-:Y:S02]  /*67a0*/  FMUL.FTZ R16, R16, R16 ;  /* 0x0000001010107220 */ /* 0x000fe40000410000 */
[----:B------:R-:W-:Y:S02]  /*67b0*/  FFMA.FTZ R11, R11, R19, R14 ;  /* 0x000000130b0b7223 */ /* 0x000fe4000001000e */
[----:B------:R-:W-:Y:S01]  /*67c0*/  FMUL.FTZ R16, R15, R16 ;  /* 0x000000100f107220 */ /* 0x000fe20000410000 */
[----:B------:R-:W0:Y:S03]  /*67d0*/  MUFU.RCP R12, R12 ;  /* 0x0000000c000c7308 */ /* 0x000e260000001000 */
[----:B------:R-:W-:-:S04]  /*67e0*/  FMUL.FTZ R15, R19, R16 ;  /* 0x00000010130f7220 */ /* 0x000fc80000410000 */
[C---:B0-----:R-:W-:Y:S01]  /*67f0*/  FFMA.FTZ R15, R12.reuse, R15, R17 ;  /* 0x0000000f0c0f7223 */ /* 0x041fe20000010011 */
[----:B------:R-:W-:-:S03]  /*6800*/  FMUL.FTZ R11, R12, R11 ;  /* 0x0000000b0c0b7220 */ /* 0x000fc60000410000 */
[----:B------:R-:W-:-:S07]  /*6810*/  FADD.FTZ R8, R8, R15 ;  /* 0x0000000f08087221 */ /* 0x000fce0000010000 */
.L_x_5045:
[----:B------:R-:W-:Y:S05]  /*6820*/  BSYNC B0 ;  /* 0x0000000000007941 */ /* 0x000fea0003800000 */
.L_x_5044:
        /* <DEDUP_REMOVED lines=19> */
[----:B------:R-:W5:Y:S04]  /*6960*/  LDS R15, [R18] ;  /* 0x00000000120f7984 */ /* 0x000f680000000800 */
[----:B------:R-:W0:Y:S04]  /*6970*/  LDS R14, [R14] ;  /* 0x000000000e0e7984 */ /* 0x000e280000000800 */
[----:B------:R-:W1:Y:S01]  /*6980*/  LDS R17, [R17] ;  /* 0x0000000011117984 */ /* 0x000e620000000800 */
[-C--:B-----5:R-:W-:Y:S02]  /*6990*/  IADD3 R10, R24, R15.reuse, RZ ;  /* 0x0000000f180a7210 */ /* 0x0a0fe40007ffe0ff */
[----:B------:R-:W-:-:S02]  /*69a0*/  I2FP.F32.S32 R15, R15 ;  /* 0x0000000f000f7245 */ /* 0x000fc40000201400 */
[----:B------:R-:W-:Y:S01]  /*69b0*/  VIMNMX R12, R10, 0x1, !PT ;  /* 0x000000010a0c7848 */ /* 0x000fe20007fe0100 */
[C---:B0-----:R-:W-:Y:S01]  /*69c0*/  FADD.FTZ R16, R11.reuse, -R14 ;  /* 0x8000000e0b107221 */ /* 0x041fe20000010000 */
[----:B-1234-:R-:W-:Y:S01]  /*69d0*/  MOV R24, R10 ;  /* 0x0000000a00187202 */ /* 0x01efe20000000f00 */
        /* <DEDUP_REMOVED lines=10> */
.L_x_5047:
[----:B------:R-:W-:Y:S05]  /*6a80*/  BSYNC B0 ;  /* 0x0000000000007941 */ /* 0x000fea0003800000 */
.L_x_5046:
        /* <DEDUP_REMOVED lines=37> */
.L_x_5049:
[----:B------:R-:W-:Y:S05]  /*6ce0*/  BSYNC B0 ;  /* 0x0000000000007941 */ /* 0x000fea0003800000 */
.L_x_5048:
        /* <DEDUP_REMOVED lines=37> */
.L_x_5051:
[----:B------:R-:W-:Y:S05]  /*6f40*/  BSYNC B0 ;  /* 0x0000000000007941 */ /* 0x000fea0003800000 */
.L_x_5050:
        /* <DEDUP_REMOVED lines=37> */
.L_x_5053:
[----:B------:R-:W-:Y:S05]  /*71a0*/  BSYNC B0 ;  /* 0x0000000000007941 */ /* 0x000fea0003800000 */
.L_x_5052:
        /* <DEDUP_REMOVED lines=37> */
.L_x_5055:
[----:B------:R-:W-:Y:S05]  /*7400*/  BSYNC B0 ;  /* 0x0000000000007941 */ /* 0x000fea0003800000 */
.L_x_5054:
        /* <DEDUP_REMOVED lines=37> */
.L_x_5057:
[----:B------:R-:W-:Y:S05]  /*7660*/  BSYNC B0 ;  /* 0x0000000000007941 */ /* 0x000fea0003800000 */
.L_x_5056:
        /* <DEDUP_REMOVED lines=37> */
.L_x_5059:
[----:B------:R-:W-:Y:S05]  /*78c0*/  BSYNC B0 ;  /* 0x0000000000007941 */ /* 0x000fea0003800000 */
.L_x_5058:
        /* <DEDUP_REMOVED lines=37> */
.L_x_5061:
[----:B------:R-:W-:Y:S05]  /*7b20*/  BSYNC B0 ;  /* 0x0000000000007941 */ /* 0x000fea0003800000 */
.L_x_5060:
        /* <DEDUP_REMOVED lines=37> */
.L_x_5063:
[----:B------:R-:W-:Y:S05]  /*7d80*/  BSYNC B0 ;  /* 0x0000000000007941 */ /* 0x000fea0003800000 */
.L_x_5062:
        /* <DEDUP_REMOVED lines=37> */
.L_x_5065:
[----:B------:R-:W-:Y:S05]  /*7fe0*/  BSYNC B0 ;  /* 0x0000000000007941 */ /* 0x000fea0003800000 */
.L_x_5064:
        /* <DEDUP_REMOVED lines=37> */
.L_x_5067:
[----:B------:R-:W-:Y:S05]  /*8240*/  BSYNC B0 ;  /* 0x0000000000007941 */ /* 0x000fea0003800000 */
.L_x_5066:
        /* <DEDUP_REMOVED lines=37> */
.L_x_5069:
[----:B------:R-:W-:Y:S05]  /*84a0*/  BSYNC B0 ;  /* 0x0000000000007941 */ /* 0x000fea0003800000 */
.L_x_5068:
        /* <DEDUP_REMOVED lines=37> */
.L_x_5071:
[----:B------:R-:W-:Y:S05]  /*8700*/  BSYNC B0 ;  /* 0x0000000000007941 */ /* 0x000fea0003800000 */
.L_x_5070:
        /* <DEDUP_REMOVED lines=37> */
.L_x_5073:
[----:B------:R-:W-:Y:S05]  /*8960*/  BSYNC B0 ;  /* 0x0000000000007941 */ /* 0x000fea0003800000 */
.L_x_5072:
        /* <DEDUP_REMOVED lines=37> */
.L_x_5075:
[----:B------:R-:W-:Y:S05]  /*8bc0*/  BSYNC B0 ;  /* 0x0000000000007941 */ /* 0x000fea0003800000 */
.L_x_5074:
        /* <DEDUP_REMOVED lines=37> */
.L_x_5077:
[----:B------:R-:W-:Y:S05]  /*8e20*/  BSYNC B0 ;  /* 0x0000000000007941 */ /* 0x000fea0003800000 */
.L_x_5076:
        /* <DEDUP_REMOVED lines=37> */
.L_x_5079:
[----:B------:R-:W-:Y:S05]  /*9080*/  BSYNC B0 ;  /* 0x0000000000007941 */ /* 0x000fea0003800000 */
.L_x_5078:
        /* <DEDUP_REMOVED lines=37> */
.L_x_5081:
[----:B------:R-:W-:Y:S05]  /*92e0*/  BSYNC B0 ;  /* 0x0000000000007941 */ /* 0x000fea0003800000 */
.L_x_5080:
        /* <DEDUP_REMOVED lines=37> */
.L_x_5083:
[----:B------:R-:W-:Y:S05]  /*9540*/  BSYNC B0 ;  /* 0x0000000000007941 */ /* 0x000fea0003800000 */
.L_x_5082:
        /* <DEDUP_REMOVED lines=37> */
.L_x_5085:
[----:B------:R-:W-:Y:S05]  /*97a0*/  BSYNC B0 ;  /* 0x0000000000007941 */ /* 0x000fea0003800000 */
.L_x_5084:
        /* <DEDUP_REMOVED lines=37> */
.L_x_5087:
[----:B------:R-:W-:Y:S05]  /*9a00*/  BSYNC B0 ;  /* 0x0000000000007941 */ /* 0x000fea0003800000 */
.L_x_5086:
        /* <DEDUP_REMOVED lines=37> */
.L_x_5089:
[----:B------:R-:W-:Y:S05]  /*9c60*/  BSYNC B0 ;  /* 0x0000000000007941 */ /* 0x000fea0003800000 */
.L_x_5088:
        /* <DEDUP_REMOVED lines=37> */
.L_x_5091:
[----:B------:R-:W-:Y:S05]  /*9ec0*/  BSYNC B0 ;  /* 0x0000000000007941 */ /* 0x000fea0003800000 */
.L_x_5090:
        /* <DEDUP_REMOVED lines=37> */
.L_x_5093:
[----:B------:R-:W-:Y:S05]  /*a120*/  BSYNC B0 ;  /* 0x0000000000007941 */ /* 0x000fea0003800000 */
.L_x_5092:
        /* <DEDUP_REMOVED lines=37> */
.L_x_5095:
[----:B------:R-:W-:Y:S05]  /*a380*/  BSYNC B0 ;  /* 0x0000000000007941 */ /* 0x000fea0003800000 */
.L_x_5094:
[----:B------:R-:W-:Y:S05]  /*a390*/  @!P2 BRA `(.L_x_5037) ;  /* 0x000000040028a947 */ /* 0x000fea0003800000 */
[----:B------:R-:W-:Y:S02]  /*a3a0*/  USHF.L.U32 UR37, UR36, 0x1, URZ ;  /* 0x0000000124257899 */ /* 0x000fe4000800063f */
[C---:B------:R-:W-:Y:S01]  /*a3b0*/  VIADD R10, R3.reuse, UR36 ;  /* 0x00000024030a7c36 */ /* 0x040fe20008000000 */
[----:B------:R-:W-:Y:S03]  /*a3c0*/  BSSY B0, `(.L_x_5096) ;  /* 0x0000020000007945 */ /* 0x000fe60003800000 */
[----:B------:R-:W-:Y:S02]  /*a3d0*/  ISETP.GE.U32.AND P2, PT, R3, UR37, PT ;  /* 0x0000002503007c0c */ /* 0x000fe4000bf46070 */
[----:B------:R-:W-:-:S04]  /*a3e0*/  ISETP.GE.U32.AND P1, PT, R10, UR10, PT ;  /* 0x0000000a0a007c0c */ /* 0x000fc8000bf26070 */
[----:B------:R-:W-:-:S07]  /*a3f0*/  ISETP.GE.U32.OR P1, PT, R3, UR36, P1 ;  /* 0x0000002403007c0c */ /* 0x000fce0008f26470 */
        /* <DEDUP_REMOVED lines=28> */
.L_x_5097:
[----:B------:R-:W-:Y:S05]  /*a5c0*/  BSYNC B0 ;  /* 0x0000000000007941 */ /* 0x000fea0003800000 */
.L_x_5096:
[----:B------:R-:W-:-:S06]  /*a5d0*/  USHF.R.U32.HI UR37, URZ, 0x1f, UR10 ;  /* 0x0000001f3f257899 */ /* 0x000fcc000801160a */
[----:B------:R-:W-:-:S13]  /*a5e0*/  ISETP.NE.AND P1, PT, RZ, UR37, PT ;  /* 0x00000025ff007c0c */ /* 0x000fda000bf25270 */
[----:B------:R-:W-:Y:S05]  /*a5f0*/  @!P1 BRA `(.L_x_5037) ;  /* 0x0000000000909947 */ /* 0x000fea0003800000 */
[----:B------:R-:W-:Y:S02]  /*a600*/  USHF.L.U32 UR38, UR37, 0x1, URZ ;  /* 0x0000000125267899 */ /* 0x000fe4000800063f */
[C---:B------:R-:W-:Y:S01]  /*a610*/  VIADD R10, R3.reuse, UR37 ;  /* 0x00000025030a7c36 */ /* 0x040fe20008000000 */
        /* <DEDUP_REMOVED lines=13> */
[----:B------:R-:W-:-:S03]  /*a6f0*/  LEA R10, R2, R0, 0x2 ;  /* 0x00000000020a7211 */ /* 0x000fc600078e10ff */
[----:B------:R-:W0:Y:S04]  /*a700*/  LDS R3, [R12] ;  /* 0x000000000c037984 */ /* 0x000e280000000800 */
[----:B------:R-:W1:Y:S04]  /*a710*/  LDS R10, [R10] ;  /* 0x000000000a0a7984 */ /* 0x000e680000000800 */
[----:B------:R-:W2:Y:S01]  /*a720*/  LDS R13, [R13] ;  /* 0x000000000d0d7984 */ /* 0x000ea20000000800 */
[-C--:B0-----:R-:W-:Y:S02]  /*a730*/  IADD3 R0, R24, R3.reuse, RZ ;  /* 0x0000000318007210 */ /* 0x081fe40007ffe0ff */
[----:B------:R-:W-:-:S02]  /*a740*/  I2FP.F32.S32 R3, R3 ;  /* 0x0000000300037245 */ /* 0x000fc40000201400 */
[----:B------:R-:W-:Y:S01]  /*a750*/  VIMNMX R2, R0, 0x1, !PT ;  /* 0x0000000100027848 */ /* 0x000fe20007fe0100 */
[----:B-1----:R-:W-:Y:S02]  /*a760*/  FADD.FTZ R9, R11, -R10 ;  /* 0x8000000a0b097221 */ /* 0x002fe40000010000 */
[----:B------:R-:W-:Y:S01]  /*a770*/  FMUL.FTZ R10, R10, R3 ;  /* 0x000000030a0a7220 */ /* 0x000fe20000410000 */
[----:B------:R-:W-:Y:S01]  /*a780*/  I2FP.F32.S32 R2, R2 ;  /* 0x0000000200027245 */ /* 0x000fe20000201400 */
[----:B------:R-:W-:Y:S01]  /*a790*/  FMUL.FTZ R12, R9, R9 ;  /* 0x00000009090c7220 */ /* 0x000fe20000410000 */
[----:B------:R-:W-:Y:S02]  /*a7a0*/  I2FP.F32.S32 R9, R24 ;  /* 0x0000001800097245 */ /* 0x000fe40000201400 */
[----:B------:R-:W-:Y:S01]  /*a7b0*/  MOV R24, R0 ;  /* 0x0000000000187202 */ /* 0x000fe20000000f00 */
[----:B------:R-:W-:Y:S01]  /*a7c0*/  FMUL.FTZ R12, R3, R12 ;  /* 0x0000000c030c7220 */ /* 0x000fe20000410000 */
[----:B------:R-:W2:Y:S01]  /*a7d0*/  MUFU.RCP R2, R2 ;  /* 0x0000000200027308 */ /* 0x000ea20000001000 */
[----:B------:R-:W-:-:S02]  /*a7e0*/  FFMA.FTZ R11, R11, R9, R10 ;  /* 0x000000090b0b7223 */ /* 0x000fc4000001000a */
[----:B------:R-:W-:-:S04]  /*a7f0*/  FMUL.FTZ R3, R9, R12 ;  /* 0x0000000c09037220 */ /* 0x000fc80000410000 */
[C---:B--2---:R-:W-:Y:S01]  /*a800*/  FFMA.FTZ R3, R2.reuse, R3, R13 ;  /* 0x0000000302037223 */ /* 0x044fe2000001000d */
[----:B------:R-:W-:-:S03]  /*a810*/  FMUL.FTZ R11, R2, R11 ;  /* 0x0000000b020b7220 */ /* 0x000fc60000410000 */
[----:B------:R-:W-:-:S07]  /*a820*/  FADD.FTZ R8, R8, R3 ;  /* 0x0000000308087221 */ /* 0x000fce0000010000 */
.L_x_5098:
[----:B------:R-:W-:Y:S05]  /*a830*/  BSYNC B0 ;  /* 0x0000000000007941 */ /* 0x000fea0003800000 */
.L_x_5037:
[----:B------:R-:W-:Y:S05]  /*a840*/  @!P0 EXIT ;  /* 0x000000000000894d */ /* 0x000fea0003800000 */
[----:B01234-:R-:W-:Y:S01]  /*a850*/  I2FP.F32.S32 R24, R24 ;  /* 0x0000001800187245 */ /* 0x01ffe20000201400 */
[----:B------:R-:W-:Y:S03]  /*a860*/  STG.E desc[UR8][R6.64], R11 ;  /* 0x0000000b06007986 */ /* 0x000fe6000c101908 */
[----:B------:R-:W0:Y:S02]  /*a870*/  MUFU.RCP R3, R24 ;  /* 0x0000001800037308 */ /* 0x000e240000001000 */
[----:B0-----:R-:W-:-:S05]  /*a880*/  FMUL.FTZ R3, R3, R8 ;  /* 0x0000000803037220 */ /* 0x001fca0000410000 */
[----:B------:R-:W-:Y:S01]  /*a890*/  STG.E desc[UR8][R4.64], R3 ;  /* 0x0000000304007986 */ /* 0x000fe2000c101908 */
[----:B------:R-:W-:Y:S05]  /*a8a0*/  EXIT ;  /* 0x000000000000794d */ /* 0x000fea0003800000 */
.L_x_5099:
        /* <DEDUP_REMOVED lines=13> */
.L_x_28354:


//--------------------- .text._ZN2at6native50batch_norm_collect_statistics_channels_last_kernelINS0_3VarEN3c104HalfEfLi4EEEvPKT0_PT1_S9_PVS8_PiiiS8_ --------------------------
	.section	.text._ZN2at6native50batch_norm_collect_statistics_channels_last_kernelINS0_3VarEN3c104HalfEfLi4EEEvPKT0_PT1_S9_PVS8_PiiiS8_,"ax",@progbits
	.align	128
        .global         _ZN2at6native50batch_norm_collect_statistics_channels_last_kernelINS0_3VarEN3c104HalfEfLi4EEEvPKT0_PT1_S9_PVS8_PiiiS8_
        .type           _ZN2at6native50batch_norm_collect_statistics_channels_last_kernelINS0_3VarEN3c104HalfEfLi4EEEvPKT0_PT1_S9_PVS8_PiiiS8_,@function
        .size           _ZN2at6native50batch_norm_collect_statistics_channels_last_kernelINS0_3VarEN3c104HalfEfLi4EEEvPKT0_PT1_S9_PVS8_PiiiS8_,(.L_x_28355 - _ZN2at6native50batch_norm_collect_statistics_channels_last_kernelINS0_3VarEN3c104HalfEfLi4EEEvPKT0_PT1_S9_PVS8_PiiiS8_)
        .other          _ZN2at6native50batch_norm_collect_statistics_channels_last_kernelINS0_3VarEN3c104HalfEfLi4EEEvPKT0_PT1_S9_PVS8_PiiiS8_,@"STO_CUDA_ENTRY STV_DEFAULT"
_ZN2at6native50batch_norm_collect_statistics_channels_last_kernelINS0_3VarEN3c104HalfEfLi4EEEvPKT0_PT1_S9_PVS8_PiiiS8_:
.text._ZN2at6native50batch_norm_collect_statistics_channels_last_kernelINS0_3VarEN3c104HalfEfLi4EEEvPKT0_PT1_S9_PVS8_PiiiS8_:
        /* <DEDUP_REMOVED lines=63> */
.L_x_5101:
        /* <DEDUP_REMOVED lines=36> */
[----:B------:R-:W-:Y:S02]  /*0630*/  ISETP.GE.OR P2, PT, R17, UR5, P0 ;  /* 0x0000000511007c0c */ /* 0x000fe40008746670 */
[----:B------:R-:W-:Y:S02]  /*0640*/  @!P1 IADD3 R12, R12, 0x1, RZ ;  /* 0x000000010c0c9810 */ /* 0x000fe40007ffe0ff */
[----:B------:R-:W-:Y:S01]  /*0650*/  CS2R R26, SRZ ;  /* 0x00000000001a7805 */ /* 0x000fe2000001ff00 */
[----:B---3--:R-:W-:Y:S01]  /*0660*/  @!P3 HADD2.F32 R26, -RZ, R16.H0_H0 ;  /* 0x20000010ff1ab230 */ /* 0x008fe20000004100 */
[----:B------:R-:W-:Y:S01]  /*0670*/  HFMA2.MMA R17, -RZ, RZ, 0, 0 ;  /* 0x00000000ff117435 */ /* 0x000fe200000001ff */
        /* <DEDUP_REMOVED lines=19> */
[----:B------:R-:W-:Y:S02]  /*07b0*/  IMAD R9, R22, 0x3, R9 ;  /* 0x0000000316097824 */ /* 0x000fe400078e0209 */
[----:B--2---:R-:W-:-:S05]  /*07c0*/  @!P2 HADD2.F32 R26, -RZ, R14.H0_H0 ;  /* 0x2000000eff1aa230 */ /* 0x004fca0000004100 */
[----:B------:R-:W-:-:S04]  /*07d0*/  FADD.FTZ R28, R26, -R23 ;  /* 0x800000171a1c7221 */ /* 0x000fc80000010000 */
[----:B0-----:R-:W-:Y:S01]  /*07e0*/  FFMA.FTZ R23, R28, R27, R23 ;  /* 0x0000001b1c177223 */ /* 0x001fe20000010017 */
[----:B------:R-:W-:Y:S02]  /*07f0*/  MOV R27, RZ ;  /* 0x000000ff001b7202 */ /* 0x000fe40000000f00 */
[----:B------:R-:W-:Y:S02]  /*0800*/  @!P3 MOV R27, 0x3f800000 ;  /* 0x3f800000001bb802 */ /* 0x000fe40000000f00 */
[----:B------:R-:W-:Y:S01]  /*0810*/  ISETP.LE.AND P3, PT, R3, UR4, PT ;  /* 0x0000000403007c0c */ /* 0x000fe2000bf63270 */
[----:B------:R-:W-:Y:S01]  /*0820*/  FADD.FTZ R14, -R6, R17 ;  /* 0x00000011060e7221 */ /* 0x000fe20000010100 */
[----:B------:R-:W-:Y:S01]  /*0830*/  FADD.FTZ R15, -R23, R26 ;  /* 0x0000001a170f7221 */ /* 0x000fe20000010100 */
[----:B------:R-:W-:Y:S01]  /*0840*/  HFMA2.MMA R17, -RZ, RZ, 0, 0 ;  /* 0x00000000ff117435 */ /* 0x000fe200000001ff */
[----:B------:R-:W-:Y:S02]  /*0850*/  FFMA.FTZ R5, R16, R27, R5 ;  /* 0x0000001b10057223 */ /* 0x000fe40000010005 */
[----:B------:R-:W-:Y:S01]  /*0860*/  FMUL.FTZ R27, R28, R15 ;  /* 0x0000000f1c1b7220 */ /* 0x000fe20000410000 */
[----:B------:R-:W-:Y:S01]  /*0870*/  IMAD.MOV.U32 R15, RZ, RZ, RZ ;  /* 0x000000ffff0f7224 */ /* 0x000fe200078e00ff */
[----:B------:R-:W-:Y:S01]  /*0880*/  @!P1 MOV R15, 0x3f800000 ;  /* 0x3f800000000f9802 */ /* 0x000fe20000000f00 */
[----:B------:R-:W-:Y:S01]  /*0890*/  FMUL.FTZ R25, R25, R14 ;  /* 0x0000000e19197220 */ /* 0x000fe20000410000 */
[----:B------:R-:W-:Y:S01]  /*08a0*/  @!P2 IMAD.MOV.U32 R17, RZ, RZ, 0x3f800000 ;  /* 0x3f800000ff11a424 */ /* 0x000fe200078e00ff */
[----:B------:R-:W-:-:S02]  /*08b0*/  UIADD3 UR4, UR4, 0x1, URZ ;  /* 0x0000000104047890 */ /* 0x000fc4000fffe03f */
[----:B------:R-:W-:Y:S01]  /*08c0*/  FFMA.FTZ R20, R25, R15, R20 ;  /* 0x0000000f19147223 */ /* 0x000fe20000010014 */
[----:B------:R-:W-:Y:S01]  /*08d0*/  FFMA.FTZ R10, R27, R17, R10 ;  /* 0x000000111b0a7223 */ /* 0x000fe2000001000a */
[----:B------:R-:W-:Y:S08]  /*08e0*/  @!P3 BRA `(.L_x_5101) ;  /* 0xfffffff800c0b947 */ /* 0x000ff0000383ffff */
.L_x_5100:
[----:B------:R-:W-:Y:S01]  /*08f0*/  IADD3 R17, R18, R13, RZ ;  /* 0x0000000d12117210 */ /* 0x000fe20007ffe0ff */
[----:B------:R-:W-:Y:S01]  /*0900*/  USHF.R.U32.HI UR11, URZ, 0x1, UR10 ;  /* 0x000000013f0b7899 */ /* 0x000fe2000801160a */
[----:B------:R-:W-:Y:S02]  /*0910*/  I2FP.F32.S32 R15, R18 ;  /* 0x00000012000f7245 */ /* 0x000fe40000201400 */
[C---:B------:R-:W-:Y:S02]  /*0920*/  VIMNMX R3, R17.reuse, 0x1, !PT ;  /* 0x0000000111037848 */ /* 0x040fe40007fe0100 */
[----:B------:R-:W-:Y:S02]  /*0930*/  IADD3 R9, R17, R12, RZ ;  /* 0x0000000c11097210 */ /* 0x000fe40007ffe0ff */
[----:B------:R-:W-:Y:S02]  /*0940*/  I2FP.F32.S32 R14, R3 ;  /* 0x00000003000e7245 */ /* 0x000fe40000201400 */
[----:B------:R-:W-:-:S02]  /*0950*/  VIMNMX R3, R9, 0x1, !PT ;  /* 0x0000000109037848 */ /* 0x000fc40007fe0100 */
[----:B------:R-:W-:Y:S02]  /*0960*/  I2FP.F32.S32 R16, R13 ;  /* 0x0000000d00107245 */ /* 0x000fe40000201400 */
[----:B------:R-:W0:Y:S01]  /*0970*/  MUFU.RCP R14, R14 ;  /* 0x0000000e000e7308 */ /* 0x000e220000001000 */
[----:B------:R-:W-:Y:S01]  /*0980*/  I2FP.F32.S32 R13, R3 ;  /* 0x00000003000d7245 */ /* 0x000fe20000201400 */
[----:B------:R-:W-:Y:S01]  /*0990*/  FMUL.FTZ R3, R15, R8 ;  /* 0x000000080f037220 */ /* 0x000fe20000410000 */
[----:B------:R-:W-:Y:S01]  /*09a0*/  FADD.FTZ R8, -R7, R8 ;  /* 0x0000000807087221 */ /* 0x000fe20000010100 */
[----:B------:R-:W-:Y:S02]  /*09b0*/  ISETP.NE.AND P1, PT, RZ, UR11, PT ;  /* 0x0000000bff007c0c */ /* 0x000fe4000bf25270 */
        /* <DEDUP_REMOVED lines=84> */
.L_x_5104:
[----:B------:R-:W-:Y:S05]  /*0f00*/  BSYNC B0 ;  /* 0x0000000000007941 */ /* 0x000fea0003800000 */
.L_x_5103:
        /* <DEDUP_REMOVED lines=37> */
.L_x_5106:
[----:B------:R-:W-:Y:S05]  /*1160*/  BSYNC B0 ;  /* 0x0000000000007941 */ /* 0x000fea0003800000 */
.L_x_5105:
        /* <DEDUP_REMOVED lines=37> */
.L_x_5108:
[----:B------:R-:W-:Y:S05]  /*13c0*/  BSYNC B0 ;  /* 0x0000000000007941 */ /* 0x000fea0003800000 */
.L_x_5107:
        /* <DEDUP_REMOVED lines=37> */
.L_x_5110:
[----:B------:R-:W-:Y:S05]  /*1620*/  BSYNC B0 ;  /* 0x0000000000007941 */ /* 0x000fea0003800000 */
.L_x_5109:
        /* <DEDUP_REMOVED lines=37> */
.L_x_5112:
[----:B------:R-:W-:Y:S05]  /*1880*/  BSYNC B0 ;  /* 0x0000000000007941 */ /* 0x000fea0003800000 */
.L_x_5111:
        /* <DEDUP_REMOVED lines=37> */
.L_x_5114:
[----:B------:R-:W-:Y:S05]  /*1ae0*/  BSYNC B0 ;  /* 0x0000000000007941 */ /* 0x000fea0003800000 */
.L_x_5113:
        /* <DEDUP_REMOVED lines=37> */
.L_x_5116:
[----:B------:R-:W-:Y:S05]  /*1d40*/  BSYNC B0 ;  /* 0x0000000000007941 */ /* 0x000fea0003800000 */
.L_x_5115:
        /* <DEDUP_REMOVED lines=37> */
.L_x_5118:
[----:B------:R-:W-:Y:S05]  /*1fa0*/  BSYNC B0 ;  /* 0x0000000000007941 */ /* 0x000fea0003800000 */
.L_x_5117:
        /* <DEDUP_REMOVED lines=37> */
.L_x_5120:
[----:B------:R-:W-:Y:S05]  /*2200*/  BSYNC B0 ;  /* 0x0000000000007941 */ /* 0x000fea0003800000 */
.L_x_5119:
        /* <DEDUP_REMOVED lines=37> */
.L_x_5122:
[----:B------:R-:W-:Y:S05]  /*2460*/  BSYNC B0 ;  /* 0x0000000000007941 */ /* 0x000fea0003800000 */
.L_x_5121:
        /* <DEDUP_REMOVED lines=37> */
.L_x_5124:
[----:B------:R-:W-:Y:S05]  /*26c0*/  BSYNC B0 ;  /* 0x0000000000007941 */ /* 0x000fea0003800000 */
.L_x_5123:
        /* <DEDUP_REMOVED lines=37> */
.L_x_5126:
[----:B------:R-:W-:Y:S05]  /*2920*/  BSYNC B0 ;  /* 0x0000000000007941 */ /* 0x000fea0003800000 */
.L_x_5125:
        /* <DEDUP_REMOVED lines=37> */
.L_x_5128:
[----:B------:R-:W-:Y:S05]  /*2b80*/  BSYNC B0 ;  /* 0x0000000000007941 */ /* 0x000fea0003800000 */
.L_x_5127:
        /* <DEDUP_REMOVED lines=37> */
.L_x_5130:
[----:B------:R-:W-:Y:S05]  /*2de0*/  BSYNC B0 ;  /* 0x0000000000007941 */ /* 0x000fea0003800000 */
.L_x_5129:
        /* <DEDUP_REMOVED lines=37> */
.L_x_5132:
[----:B------:R-:W-:Y:S05]  /*3040*/  BSYNC B0 ;  /* 0x0000000000007941 */ /* 0x000fea0003800000 */
.L_x_5131:
        /* <DEDUP_REMOVED lines=37> */
.L_x_5134:
[----:B------:R-:W-:Y:S05]  /*32a0*/  BSYNC B0 ;  /* 0x0000000000007941 */ /* 0x000fea0003800000 */
.L_x_5133:
        /* <DEDUP_REMOVED lines=37> */
.L_x_5136:
[----:B------:R-:W-:Y:S05]  /*3500*/  BSYNC B0 ;  /* 0x0000000000007941 */ /* 0x000fea0003800000 */
.L_x_5135:
        /* <DEDUP_REMOVED lines=37> */
.L_x_5138:
[----:B------:R-:W-:Y:S05]  /*3760*/  BSYNC B0 ;  /* 0x0000000000007941 */ /* 0x000fea0003800000 */
.L_x_5137:
        /* <DEDUP_REMOVED lines=37> */
.L_x_5140:
[----:B------:R-:W-:Y:S05]  /*39c0*/  BSYNC B0 ;  /* 0x0000000000007941 */ /* 0x000fea0003800000 */
.L_x_5139:
        /* <DEDUP_REMOVED lines=37> */
.L_x_5142:
[----:B------:R-:W-:Y:S05]  /*3c20*/  BSYNC B0 ;  /* 0x0000000000007941 */ /* 0x000fea0003800000 */
.L_x_5141:
        /* <DEDUP_REMOVED lines=37> */
.L_x_5144:
[----:B------:R-:W-:Y:S05]  /*3e80*/  BSYNC B0 ;  /* 0x0000000000007941 */ /* 0x000fea0003800000 */
.L_x_5143:
        /* <DEDUP_REMOVED lines=37> */
.L_x_5146:
[----:B------:R-:W-:Y:S05]  /*40e0*/  BSYNC B0 ;  /* 0x0000000000007941 */ /* 0x000fea0003800000 */
.L_x_5145:
        /* <DEDUP_REMOVED lines=37> */
.L_x_5148:
[----:B------:R-:W-:Y:S05]  /*4340*/  BSYNC B0 ;  /* 0x0000000000007941 */ /* 0x000fea0003800000 */
.L_x_5147:
        /* <DEDUP_REMOVED lines=37> */
.L_x_5150:
[----:B------:R-:W-:Y:S05]  /*45a0*/  BSYNC B0 ;  /* 0x0000000000007941 */ /* 0x000fea0003800000 */
.L_x_5149:
        /* <DEDUP_REMOVED lines=37> */
.L_x_5152:
[----:B------:R-:W-:Y:S05]  /*4800*/  BSYNC B0 ;  /* 0x0000000000007941 */ /* 0x000fea0003800000 */
.L_x_5151:
        /* <DEDUP_REMOVED lines=37> */
.L_x_5154:
[----:B------:R-:W-:Y:S05]  /*4a60*/  BSYNC B0 ;  /* 0x0000000000007941 */ /* 0x000fea0003800000 */
.L_x_5153:
        /* <DEDUP_REMOVED lines=37> */
.L_x_5156:
[----:B------:R-:W-:Y:S05]  /*4cc0*/  BSYNC B0 ;  /* 0x0000000000007941 */ /* 0x000fea0003800000 */
.L_x_5155:
        /* <DEDUP_REMOVED lines=37> */
.L_x_5158:
[----:B------:R-:W-:Y:S05]  /*4f20*/  BSYNC B0 ;  /* 0x0000000000007941 */ /* 0x000fea0003800000 */
.L_x_5157:
        /* <DEDUP_REMOVED lines=37> */
.L_x_5160:
[----:B------:R-:W-:Y:S05]  /*5180*/  BSYNC B0 ;  /* 0x0000000000007941 */ /* 0x000fea0003800000 */
.L_x_5159:
        /* <DEDUP_REMOVED lines=35> */
.L_x_5162:
[----:B------:R-:W-:Y:S05]  /*53c0*/  BSYNC B0 ;  /* 0x0000000000007941 */ /* 0x000fea0003800000 */
.L_x_5161:
        /* <DEDUP_REMOVED lines=38> */
.L_x_5163:
[----:B------:R-:W-:Y:S05]  /*5630*/  BSYNC B0 ;  /* 0x0000000000007941 */ /* 0x000fea0003800000 */
.L_x_5102:
        /* <DEDUP_REMOVED lines=17> */
.L_x_5164:
        /* <DEDUP_REMOVED lines=20> */
.L_x_5166:
[----:B------:R-:W-:Y:S05]  /*5890*/  BSYNC B0 ;  /* 0x0000000000007941 */ /* 0x000fea0003800000 */
.L_x_5165:
        /* <DEDUP_REMOVED lines=28> */
.L_x_5168:
[----:B------:R-:W-:Y:S05]  /*5a60*/  BSYNC B0 ;  /* 0x0000000000007941 */ /* 0x000fea0003800000 */
.L_x_5167:
        /* <DEDUP_REMOVED lines=19> */
.L_x_5171:
        /* <DEDUP_REMOVED lines=38> */
.L_x_5170:
[----:B------:R-:W-:Y:S05]  /*5e00*/  BSYNC B0 ;  /* 0x0000000000007941 */ /* 0x000fea0003800000 */
.L_x_5169:
        /* <DEDUP_REMOVED lines=47> */
.L_x_5174:
[----:B------:R-:W-:Y:S05]  /*6100*/  BSYNC B0 ;  /* 0x0000000000007941 */ /* 0x000fea0003800000 */
.L_x_5173:
        /* <DEDUP_REMOVED lines=37> */
.L_x_5176:
[----:B------:R-:W-:Y:S05]  /*6360*/  BSYNC B0 ;  /* 0x0000000000007941 */ /* 0x000fea0003800000 */
.L_x_5175:
        /* <DEDUP_REMOVED lines=37> */
.L_x_5178:
[----:B------:R-:W-:Y:S05]  /*65c0*/  BSYNC B0 ;  /* 0x0000000000007941 */ /* 0x000fea0003800000 */
.L_x_5177:
        /* <DEDUP_REMOVED lines=37> */
.L_x_5180:
[----:B------:R-:W-:Y:S05]  /*6820*/  BSYNC B0 ;  /* 0x0000000000007941 */ /* 0x000fea0003800000 */
.L_x_5179:
        /* <DEDUP_REMOVED lines=37> */
.L_x_5182:
[----:B------:R-:W-:Y:S05]  /*6a80*/  BSYNC B0 ;  /* 0x0000000000007941 */ /* 0x000fea0003800000 */
.L_x_5181:
        /* <DEDUP_REMOVED lines=37> */
.L_x_5184:
[----:B------:R-:W-:Y:S05]  /*6ce0*/  BSYNC B0 ;  /* 0x0000000000007941 */ /* 0x000fea0003800000 */
.L_x_5183:
        /* <DEDUP_REMOVED lines=37> */
.L_x_5186:
[----:B------:R-:W-:Y:S05]  /*6f40*/  BSYNC B0 ;  /* 0x0000000000007941 */ /* 0x000fea0003800000 */
.L_x_5185:
        /* <DEDUP_REMOVED lines=37> */
.L_x_5188:
[----:B------:R-:W-:Y:S05]  /*71a0*/  BSYNC B0 ;  /* 0x0000000000007941 */ /* 0x000fea0003800000 */
.L_x_5187:
        /* <DEDUP_REMOVED lines=37> */
.L_x_5190:
[----:B------:R-:W-:Y:S05]  /*7400*/  BSYNC B0 ;  /* 0x0000000000007941 */ /* 0x000fea0003800000 */
.L_x_5189:
        /* <DEDUP_REMOVED lines=37> */
.L_x_5192:
[----:B------:R-:W-:Y:S05]  /*7660*/  BSYNC B0 ;  /* 0x0000000000007941 */ /* 0x000fea0003800000 */
.L_x_5191:
        /* <DEDUP_REMOVED lines=37> */
.L_x_5194:
[----:B------:R-:W-:Y:S05]  /*78c0*/  BSYNC B0 ;  /* 0x0000000000007941 */ /* 0x000fea0003800000 */
.L_x_5193:
        /* <DEDUP_REMOVED lines=37> */
.L_x_5196:
[----:B------:R-:W-:Y:S05]  /*7b20*/  BSYNC B0 ;  /* 0x0000000000007941 */ /* 0x000fea0003800000 */
.L_x_5195:
        /* <DEDUP_REMOVED lines=37> */
.L_x_5198:
[----:B------:R-:W-:Y:S05]  /*7d80*/  BSYNC B0 ;  /* 0x0000000000007941 */ /* 0x000fea0003800000 */
.L_x_5197:
        /* <DEDUP_REMOVED lines=37> */
.L_x_5200:
[----:B------:R-:W-:Y:S05]  /*7fe0*/  BSYNC B0 ;  /* 0x0000000000007941 */ /* 0x000fea0003800000 */
.L_x_5199:
        /* <DEDUP_REMOVED lines=37> */
.L_x_5202:
[----:B------:R-:W-:Y:S05]  /*8240*/  BSYNC B0 ;  /* 0x0000000000007941 */ /* 0x000fea0003800000 */
.L_x_5201:
        /* <DEDUP_REMOVED lines=37> */
.L_x_5204:
[----:B------:R-:W-:Y:S05]  /*84a0*/  BSYNC B0 ;  /* 0x0000000000007941 */ /* 0x000fea0003800000 */
.L_x_5203:
        /* <DEDUP_REMOVED lines=37> */
.L_x_5206:
[----:B------:R-:W-:Y:S05]  /*8700*/  BSYNC B0 ;  /* 0x0000000000007941 */ /* 0x000fea0003800000 */
.L_x_5205:
        /* <DEDUP_REMOVED lines=37> */
.L_x_5208:
[----:B------:R-:W-:Y:S05]  /*8960*/  BSYNC B0 ;  /* 0x0000000000007941 */ /* 0x000fea0003800000 */
.L_x_5207:
        /* <DEDUP_REMOVED lines=37> */
.L_x_5210:
[----:B------:R-:W-:Y:S05]  /*8bc0*/  BSYNC B0 ;  /* 0x0000000000007941 */ /* 0x000fea0003800000 */
.L_x_5209:
        /* <DEDUP_REMOVED lines=37> */
.L_x_5212:
[----:B------:R-:W-:Y:S05]  /*8e20*/  BSYNC B0 ;  /* 0x0000000000007941 */ /* 0x000fea0003800000 */
.L_x_5211:
        /* <DEDUP_REMOVED lines=37> */
.L_x_5214:
[----:B------:R-:W-:Y:S05]  /*9080*/  BSYNC B0 ;  /* 0x0000000000007941 */ /* 0x000fea0003800000 */
.L_x_5213:
        /* <DEDUP_REMOVED lines=37> */
.L_x_5216:
[----:B------:R-:W-:Y:S05]  /*92e0*/  BSYNC B0 ;  /* 0x0000000000007941 */ /* 0x000fea0003800000 */
.L_x_5215:
        /* <DEDUP_REMOVED lines=37> */
.L_x_5218:
[----:B------:R-:W-:Y:S05]  /*9540*/  BSYNC B0 ;  /* 0x0000000000007941 */ /* 0x000fea0003800000 */
.L_x_5217:
        /* <DEDUP_REMOVED lines=37> */
.L_x_5220:
[----:B------:R-:W-:Y:S05]  /*97a0*/  BSYNC B0 ;  /* 0x0000000000007941 */ /* 0x000fea0003800000 */
.L_x_5219:
        /* <DEDUP_REMOVED lines=37> */
.L_x_5222:
[----:B------:R-:W-:Y:S05]  /*9a00*/  BSYNC B0 ;  /* 0x0000000000007941 */ /* 0x000fea0003800000 */
.L_x_5221:
        /* <DEDUP_REMOVED lines=37> */
.L_x_5224:
[----:B------:R-:W-:Y:S05]  /*9c60*/  BSYNC B0 ;  /* 0x0000000000007941 */ /* 0x000fea0003800000 */
.L_x_5223:
        /* <DEDUP_REMOVED lines=37> */
.L_x_5226:
[----:B------:R-:W-:Y:S05]  /*9ec0*/  BSYNC B0 ;  /* 0x0000000000007941 */ /* 0x000fea0003800000 */
.L_x_5225:
        /* <DEDUP_REMOVED lines=37> */
.L_x_5228:
[----:B------:R-:W-:Y:S05]  /*a120*/  BSYNC B0 ;  /* 0x0000000000007941 */ /* 0x000fea0003800000 */
.L_x_5227:
        /* <DEDUP_REMOVED lines=37> */
.L_x_5230:
[----:B------:R-:W-:Y:S05]  /*a380*/  BSYNC B0 ;  /* 0x0000000000007941 */ /* 0x000fea0003800000 */
.L_x_5229:
        /* <DEDUP_REMOVED lines=35> */
.L_x_5232:
[----:B------:R-:W-:Y:S05]  /*a5c0*/  BSYNC B0 ;  /* 0x0000000000007941 */ /* 0x000fea0003800000 */
.L_x_5231:
        /* <DEDUP_REMOVED lines=38> */
.L_x_5233:
[----:B------:R-:W-:Y:S05]  /*a830*/  BSYNC B0 ;  /* 0x0000000000007941 */ /* 0x000fea0003800000 */
.L_x_5172:
[----:B------:R-:W-:Y:S05]  /*a840*/  @!P0 EXIT ;  /* 0x000000000000894d */ /* 0x000fea0003800000 */
[----:B01234-:R-:W-:Y:S01]  /*a850*/  I2FP.F32.S32 R24, R24 ;  /* 0x0000001800187245 */ /* 0x01ffe20000201400 */
[----:B------:R-:W-:Y:S03]  /*a860*/  STG.E desc[UR8][R6.64], R11 ;  /* 0x0000000b06007986 */ /* 0x000fe6000c101908 */
[----:B------:R-:W0:Y:S02]  /*a870*/  MUFU.RCP R3, R24 ;  /* 0x0000001800037308 */ /* 0x000e240000001000 */
[----:B0-----:R-:W-:-:S05]  /*a880*/  FMUL.FTZ R3, R3, R8 ;  /* 0x0000000803037220 */ /* 0x001fca0000410000 */
[----:B------:R-:W-:Y:S01]  /*a890*/  STG.E desc[UR8][R4.64], R3 ;  /* 0x0000000304007986 */ /* 0x000fe2000c101908 */
[----:B------:R-:W-:Y:S05]  /*a8a0*/  EXIT ;  /* 0x000000000000794d */ /* 0x000fea0003800000 */
.L_x_5234:
        /* <DEDUP_REMOVED lines=13> */
.L_x_28355:


//--------------------- .text._ZN2at6native50batch_norm_collect_statistics_channels_last_kernelINS0_3VarEffLi4EEEvPKT0_PT1_S7_PVS6_PiiiS6_ --------------------------
	.section	.text._ZN2at6native50batch_norm_collect_statistics_channels_last_kernelINS0_3VarEffLi4EEEvPKT0_PT1_S7_PVS6_PiiiS6_,"ax",@progbits
	.align	128
        .global         _ZN2at6native50batch_norm_collect_statistics_channels_last_kernelINS0_3VarEffLi4EEEvPKT0_PT1_S7_PVS6_PiiiS6_
        .type           _ZN2at6native50batch_norm_collect_statistics_channels_last_kernelINS0_3VarEffLi4EEEvPKT0_PT1_S7_PVS6_PiiiS6_,@function
        .size           _ZN2at6native50batch_norm_collect_statistics_channels_last_kernelINS0_3VarEffLi4EEEvPKT0_PT1_S7_PVS6_PiiiS6_,(.L_x_28356 - _ZN2at6native50batch_norm_collect_statistics_channels_last_kernelINS0_3VarEffLi4EEEvPKT0_PT1_S7_PVS6_PiiiS6_)
        .other          _ZN2at6native50batch_norm_collect_statistics_channels_last_kernelINS0_3VarEffLi4EEEvPKT0_PT1_S7_PVS6_PiiiS6_,@"STO_CUDA_ENTRY STV_DEFAULT"
_ZN2at6native50batch_norm_collect_statistics_channels_last_kernelINS0_3VarEffLi4EEEvPKT0_PT1_S7_PVS6_PiiiS6_:
.text._ZN2at6native50batch_norm_collect_statistics_channels_last_kernelINS0_3VarEffLi4EEEvPKT0_PT1_S7_PVS6_PiiiS6_:
        /* <DEDUP_REMOVED lines=66> */
.L_x_5236:
        /* <DEDUP_REMOVED lines=23> */
[----:B0-----:R-:W-:Y:S01]  /*0590*/  @!P1 IMAD.WIDE R14, R25, 0x4, R14 ;  /* 0x00000004190e9825 */ /* 0x001fe200078e020e */
[----:B------:R-:W-:-:S06]  /*05a0*/  MOV R25, RZ ;  /* 0x000000ff00197202 */ /* 0x000fcc0000000f00 */
[----:B------:R0:W2:Y:S01]  /*05b0*/  @!P1 LDG.E.CONSTANT R25, desc[UR8][R14.64] ;  /* 0x000000080e199981 */ /* 0x0000a2000c1e9900 */
[----:B---3--:R-:W-:Y:S01]  /*05c0*/  FADD.FTZ R27, -R9, R12 ;  /* 0x0000000c091b7221 */ /* 0x008fe20000010100 */
[----:B------:R-:W-:Y:S02]  /*05d0*/  IADD3 R29, R23, R20, RZ ;  /* 0x00000014171d7210 */ /* 0x000fe40007ffe0ff */
[----:B------:R-:W-:Y:S01]  /*05e0*/  @!P3 IADD3 R17, R17, 0x1, RZ ;  /* 0x000000011111b810 */ /* 0x000fe20007ffe0ff */
[----:B------:R-:W-:Y:S01]  /*05f0*/  FMUL.FTZ R28, R28, R27 ;  /* 0x0000001b1c1c7220 */ /* 0x000fe20000410000 */
[----:B------:R-:W-:Y:S01]  /*0600*/  IMAD.MOV.U32 R27, RZ, RZ, RZ ;  /* 0x000000ffff1b7224 */ /* 0x000fe200078e00ff */
[----:B------:R-:W-:Y:S01]  /*0610*/  @!P2 MOV R27, 0x3f800000 ;  /* 0x3f800000001ba802 */ /* 0x000fe20000000f00 */
[----:B------:R-:W-:Y:S01]  /*0620*/  IMAD R12, R2, UR10, R29 ;  /* 0x0000000a020c7c24 */ /* 0x000fe2000f8e021d */
[----:B------:R-:W-:Y:S02]  /*0630*/  @!P3 I2FP.F32.S32 R26, R17 ;  /* 0x00000011001ab245 */ /* 0x000fe40000201400 */
[----:B------:R-:W-:Y:S01]  /*0640*/  @!P1 IADD3 R16, R16, 0x1, RZ ;  /* 0x0000000110109810 */ /* 0x000fe20007ffe0ff */
[----:B------:R-:W-:Y:S01]  /*0650*/  FFMA.FTZ R24, R28, R27, R24 ;  /* 0x0000001b1c187223 */ /* 0x000fe20000010018 */
[----:B------:R-:W-:Y:S01]  /*0660*/  IMAD.MOV.U32 R27, RZ, RZ, RZ ;  /* 0x000000ffff1b7224 */ /* 0x000fe200078e00ff */
[----:B------:R-:W-:Y:S01]  /*0670*/  ISETP.GE.OR P2, PT, R12, UR5, P0 ;  /* 0x000000050c007c0c */ /* 0x000fe20008746670 */
[----:B------:R-:W-:Y:S01]  /*0680*/  IMAD.MOV.U32 R12, RZ, RZ, RZ ;  /* 0x000000ffff0c7224 */ /* 0x000fe200078e00ff */
[----:B------:R-:W-:-:S03]  /*0690*/  @!P1 I2FP.F32.S32 R28, R16 ;  /* 0x00000010001c9245 */ /* 0x000fc60000201400 */
[----:B------:R-:W1:Y:S08]  /*06a0*/  @!P3 MUFU.RCP R27, R26 ;  /* 0x0000001a001bb308 */ /* 0x000e700000001000 */
[----:B------:R-:W3:Y:S01]  /*06b0*/  @!P1 MUFU.RCP R12, R28 ;  /* 0x0000001c000c9308 */ /* 0x000ee20000001000 */
        /* <DEDUP_REMOVED lines=8> */
[----:B------:R-:W-:Y:S01]  /*0740*/  @!P2 IMAD R29, R23, UR6, R12 ;  /* 0x00000006171dac24 */ /* 0x000fe2000f8e020c */
[----:B------:R-:W-:-:S03]  /*0750*/  HFMA2.MMA R12, -RZ, RZ, 0, 0 ;  /* 0x00000000ff0c7435 */ /* 0x000fc600000001ff */
[----:B0-----:R-:W-:-:S07]  /*0760*/  @!P2 IMAD.WIDE R14, R29, 0x4, R14 ;  /* 0x000000041d0ea825 */ /* 0x001fce00078e020e */
[----:B------:R0:W2:Y:S01]  /*0770*/  @!P2 LDG.E.CONSTANT R12, desc[UR8][R14.64] ;  /* 0x000000080e0ca981 */ /* 0x0000a2000c1e9900 */
[----:B------:R-:W-:Y:S01]  /*0780*/  @!P2 IADD3 R5, R5, 0x1, RZ ;  /* 0x000000010505a810 */ /* 0x000fe20007ffe0ff */
[----:B------:R-:W-:Y:S02]  /*0790*/  IMAD.MOV.U32 R28, RZ, RZ, RZ ;  /* 0x000000ffff1c7224 */ /* 0x000fe400078e00ff */
[----:B------:R-:W-:Y:S01]  /*07a0*/  IMAD R20, R23, 0x3, R20 ;  /* 0x0000000317147824 */ /* 0x000fe200078e0214 */
[----:B------:R-:W-:Y:S01]  /*07b0*/  @!P2 I2FP.F32.S32 R29, R5 ;  /* 0x00000005001da245 */ /* 0x000fe20000201400 */
[----:B------:R-:W-:-:S03]  /*07c0*/  IMAD R10, R21, 0x3, R10 ;  /* 0x00000003150a7824 */ /* 0x000fc600078e020a */
[----:B------:R-:W1:Y:S01]  /*07d0*/  @!P2 MUFU.RCP R28, R29 ;  /* 0x0000001d001ca308 */ /* 0x000e620000001000 */
[----:B0-----:R-:W-:-:S06]  /*07e0*/  HFMA2.MMA R14, -RZ, RZ, 0, 0 ;  /* 0x00000000ff0e7435 */ /* 0x001fcc00000001ff */
[----:B------:R-:W-:Y:S02]  /*07f0*/  @!P2 IMAD.MOV.U32 R14, RZ, RZ, 0x3f800000 ;  /* 0x3f800000ff0ea424 */ /* 0x000fe400078e00ff */
[----:B--2---:R-:W-:-:S04]  /*0800*/  FADD.FTZ R26, R12, -R13 ;  /* 0x8000000d0c1a7221 */ /* 0x004fc80000010000 */
[----:B-1----:R-:W-:Y:S01]  /*0810*/  FFMA.FTZ R13, R26, R28, R13 ;  /* 0x0000001c1a0d7223 */ /* 0x002fe2000001000d */
[----:B------:R-:W-:Y:S02]  /*0820*/  MOV R28, RZ ;  /* 0x000000ff001c7202 */ /* 0x000fe40000000f00 */
[----:B------:R-:W-:Y:S01]  /*0830*/  @!P3 MOV R28, 0x3f800000 ;  /* 0x3f800000001cb802 */ /* 0x000fe20000000f00 */
[----:B------:R-:W-:Y:S01]  /*0840*/  FADD.FTZ R15, -R13, R12 ;  /* 0x0000000c0d0f7221 */ /* 0x000fe20000010100 */
[----:B------:R-:W-:Y:S01]  /*0850*/  ISETP.LE.AND P3, PT, R4, UR4, PT ;  /* 0x0000000404007c0c */ /* 0x000fe2000bf63270 */
[----:B------:R-:W-:Y:S01]  /*0860*/  IMAD.MOV.U32 R12, RZ, RZ, RZ ;  /* 0x000000ffff0c7224 */ /* 0x000fe200078e00ff */
[----:B------:R-:W-:Y:S01]  /*0870*/  @!P1 MOV R12, 0x3f800000 ;  /* 0x3f800000000c9802 */ /* 0x000fe20000000f00 */
[----:B------:R-:W-:Y:S01]  /*0880*/  FFMA.FTZ R6, R27, R28, R6 ;  /* 0x0000001c1b067223 */ /* 0x000fe20000010006 */
[----:B------:R-:W-:Y:S01]  /*0890*/  FADD.FTZ R28, -R22, R25 ;  /* 0x00000019161c7221 */ /* 0x000fe20000010100 */
[----:B------:R-:W-:Y:S01]  /*08a0*/  FMUL.FTZ R26, R26, R15 ;  /* 0x0000000f1a1a7220 */ /* 0x000fe20000410000 */
[----:B------:R-:W-:-:S02]  /*08b0*/  UIADD3 UR4, UR4, 0x1, URZ ;  /* 0x0000000104047890 */ /* 0x000fc4000fffe03f */
[----:B------:R-:W-:Y:S01]  /*08c0*/  FMUL.FTZ R28, R7, R28 ;  /* 0x0000001c071c7220 */ /* 0x000fe20000410000 */
[----:B------:R-:W-:-:S03]  /*08d0*/  FFMA.FTZ R11, R26, R14, R11 ;  /* 0x0000000e1a0b7223 */ /* 0x000fc6000001000b */
[----:B------:R-:W-:Y:S01]  /*08e0*/  FFMA.FTZ R19, R28, R12, R19 ;  /* 0x0000000c1c137223 */ /* 0x000fe20000010013 */
[----:B------:R-:W-:Y:S06]  /*08f0*/  @!P3 BRA `(.L_x_5236) ;  /* 0xfffffff800c8b947 */ /* 0x000fec000383ffff */
.L_x_5235:
[-C--:B------:R-:W-:Y:S01]  /*0900*/  IADD3 R15, R0, R17.reuse, RZ ;  /* 0x00000011000f7210 */ /* 0x080fe20007ffe0ff */
[----:B------:R-:W-:Y:S01]  /*0910*/  USHF.R.U32.HI UR11, URZ, 0x1, UR10 ;  /* 0x000000013f0b7899 */ /* 0x000fe2000801160a */
[----:B------:R-:W-:Y:S02]  /*0920*/  I2FP.F32.S32 R12, R0 ;  /* 0x00000000000c7245 */ /* 0x000fe40000201400 */
[C---:B------:R-:W-:Y:S02]  /*0930*/  VIMNMX R4, R15.reuse, 0x1, !PT ;  /* 0x000000010f047848 */ /* 0x040fe40007fe0100 */
[----:B------:R-:W-:Y:S02]  /*0940*/  I2FP.F32.S32 R17, R17 ;  /* 0x0000001100117245 */ /* 0x000fe40000201400 */
[----:B------:R-:W-:Y:S02]  /*0950*/  I2FP.F32.S32 R7, R4 ;  /* 0x0000000400077245 */ /* 0x000fe40000201400 */
[----:B------:R-:W-:-:S02]  /*0960*/  IADD3 R4, R15, R16, RZ ;  /* 0x000000100f047210 */ /* 0x000fc40007ffe0ff */
[----:B------:R-:W-:Y:S02]  /*0970*/  I2FP.F32.S32 R14, R15 ;  /* 0x0000000f000e7245 */ /* 0x000fe40000201400 */
[----:B------:R-:W0:Y:S01]  /*0980*/  MUFU.RCP R7, R7 ;  /* 0x0000000700077308 */ /* 0x000e220000001000 */
[----:B------:R-:W-:Y:S02]  /*0990*/  VIMNMX R0, R4, 0x1, !PT ;  /* 0x0000000104007848 */ /* 0x000fe40007fe0100 */
[----:B------:R-:W-:Y:S02]  /*09a0*/  I2FP.F32.S32 R15, R16 ;  /* 0x00000010000f7245 */ /* 0x000fe40000201400 */
[----:B------:R-:W-:Y:S01]  /*09b0*/  I2FP.F32.S32 R10, R0 ;  /* 0x00000000000a7245 */ /* 0x000fe20000201400 */
[----:B------:R-:W-:Y:S01]  /*09c0*/  FMUL.FTZ R0, R12, R9 ;  /* 0x000000090c007220 */ /* 0x000fe20000410000 */
[----:B------:R-:W-:-:S03]  /*09d0*/  ISETP.NE.AND P1, PT, RZ, UR11, PT ;  /* 0x0000000bff007c0c */ /* 0x000fc6000bf25270 */
[----:B------:R-:W-:Y:S01]  /*09e0*/  FFMA.FTZ R20, R17, R8, R0 ;  /* 0x0000000811147223 */ /* 0x000fe20000010000 */
[----:B------:R-:W1:Y:S01]  /*09f0*/  MUFU.RCP R10, R10 ;  /* 0x0000000a000a7308 */ /* 0x000e620000001000 */
[----:B------:R-:W-:Y:S01]  /*0a00*/  FADD.FTZ R8, -R8, R9 ;  /* 0x0000000908087221 */ /* 0x000fe20000010100 */
[----:B------:R-:W2:Y:S03]  /*0a10*/  S2R R0, SR_TID.Y ;  /* 0x0000000000007919 */ /* 0x000ea60000002200 */
[----:B------:R-:W-:Y:S01]  /*0a20*/  FMUL.FTZ R16, R8, R8 ;  /* 0x0000000808107220 */ /* 0x000fe20000410000 */
[----:B0-----:R-:W-:Y:S01]  /*0a30*/  FMUL.FTZ R21, R7, R20 ;  /* 0x0000001407157220 */ /* 0x001fe20000410000 */
[----:B------:R-:W-:Y:S01]  /*0a40*/  IMAD.IADD R8, R4, 0x1, R5 ;  /* 0x0000000104087824 */ /* 0x000fe200078e0205 */
[----:B------:R-:W2:Y:S01]  /*0a50*/  S2R R9, SR_TID.X ;  /* 0x0000000000097919 */ /* 0x000ea20000002100 */
[----:B------:R-:W-:Y:S01]  /*0a60*/  FMUL.FTZ R17, R17, R16 ;  /* 0x0000001011117220 */ /* 0x000fe20000410000 */
[C---:B------:R-:W-:Y:S01]  /*0a70*/  FMUL.FTZ R20, R21.reuse, R14 ;  /* 0x0000000e15147220 */ /* 0x040fe20000410000 */
[----:B------:R-:W-:Y:S01]  /*0a80*/  FADD.FTZ R21, R21, -R22 ;  /* 0x8000001615157221 */ /* 0x000fe20000010000 */
[----:B------:R-:W-:Y:S01]  /*0a90*/  VIMNMX R16, R8, 0x1, !PT ;  /* 0x0000000108107848 */ /* 0x000fe20007fe0100 */
[----:B------:R-:W-:Y:S01]  /*0aa0*/  FMUL.FTZ R17, R12, R17 ;  /* 0x000000110c117220 */ /* 0x000fe20000410000 */
[----:B------:R-:W-:-:S02]  /*0ab0*/  FFMA.FTZ R23, R15, R22, R20 ;  /* 0x000000160f177223 */ /* 0x000fc40000010014 */
[----:B------:R-:W-:Y:S01]  /*0ac0*/  I2FP.F32.S32 R20, R16 ;  /* 0x0000001000147245 */ /* 0x000fe20000201400 */
[----:B------:R-:W-:Y:S01]  /*0ad0*/  FMUL.FTZ R16, R21, R21 ;  /* 0x0000001515107220 */ /* 0x000fe20000410000 */
[----:B-1----:R-:W-:Y:S01]  /*0ae0*/  FMUL.FTZ R12, R10, R23 ;  /* 0x000000170a0c7220 */ /* 0x002fe20000410000 */
[----:B------:R-:W-:Y:S02]  /*0af0*/  FFMA.FTZ R17, R7, R17, R6 ;  /* 0x0000001107117223 */ /* 0x000fe40000010006 */
[----:B------:R-:W0:Y:S01]  /*0b00*/  MUFU.RCP R6, R20 ;  /* 0x0000001400067308 */ /* 0x000e220000001000 */
[----:B------:R-:W-:Y:S01]  /*0b10*/  FADD.FTZ R7, R12, -R13 ;  /* 0x8000000d0c077221 */ /* 0x000fe20000010000 */
[----:B------:R-:W-:Y:S01]  /*0b20*/  FMUL.FTZ R15, R15, R16 ;  /* 0x000000100f0f7220 */ /* 0x000fe20000410000 */
[----:B------:R-:W-:Y:S01]  /*0b30*/  I2FP.F32.S32 R16, R5 ;  /* 0x0000000500107245 */ /* 0x000fe20000201400 */
[----:B------:R-:W-:Y:S01]  /*0b40*/  FADD.FTZ R17, R17, R24 ;  /* 0x0000001811117221 */ /* 0x000fe20000010000 */
[----:B------:R-:W-:Y:S01]  /*0b50*/  FMUL.FTZ R7, R7, R7 ;  /* 0x0000000707077220 */ /* 0x000fe20000410000 */
[----:B------:R-:W-:Y:S01]  /*0b60*/  I2FP.F32.S32 R5, R4 ;  /* 0x0000000400057245 */ /* 0x000fe20000201400 */
[----:B------:R-:W-:-:S02]  /*0b70*/  FMUL.FTZ R15, R14, R15 ;  /* 0x0000000f0e0f7220 */ /* 0x000fc40000410000 */
[----:B------:R-:W-:Y:S02]  /*0b80*/  FMUL.FTZ R4, R16, R7 ;  /* 0x0000000710047220 */ /* 0x000fe40000410000 */
[----:B------:R-:W-:Y:S01]  /*0b90*/  FFMA.FTZ R10, R10, R15, R19 ;  /* 0x0000000f0a0a7223 */ /* 0x000fe20000010013 */
[----:B------:R-:W-:Y:S01]  /*0ba0*/  FMUL.FTZ R7, R12, R5 ;  /* 0x000000050c077220 */ /* 0x000fe20000410000 */
[----:B------:R-:W-:Y:S02]  /*0bb0*/  FMUL.FTZ R4, R5, R4 ;  /* 0x0000000405047220 */ /* 0x000fe40000410000 */
[----:B------:R-:W-:Y:S01]  /*0bc0*/  FADD.FTZ R10, R17, R10 ;  /* 0x0000000a110a7221 */ /* 0x000fe20000010000 */
[----:B------:R-:W-:Y:S01]  /*0bd0*/  FFMA.FTZ R7, R16, R13, R7 ;  /* 0x0000000d10077223 */ /* 0x000fe20000010007 */
[----:B0-----:R-:W-:-:S03]  /*0be0*/  FFMA.FTZ R11, R6, R4, R11 ;  /* 0x00000004060b7223 */ /* 0x001fc6000001000b */
[----:B------:R-:W-:Y:S01]  /*0bf0*/  FMUL.FTZ R13, R6, R7 ;  /* 0x00000007060d7220 */ /* 0x000fe20000410000 */
[----:B------:R-:W-:Y:S01]  /*0c00*/  FADD.FTZ R12, R10, R11 ;  /* 0x0000000b0a0c7221 */ /* 0x000fe20000010000 */
[----:B--2---:R-:W-:Y:S01]  /*0c10*/  IMAD R10, R0, R3, R9 ;  /* 0x00000003000a7224 */ /* 0x004fe200078e0209 */
[----:B------:R-:W-:Y:S06]  /*0c20*/  @!P1 BRA `(.L_x_5237) ;  /* 0x0000004800889947 */ /* 0x000fec0003800000 */
[----:B------:R-:W0:Y:S01]  /*0c30*/  S2UR UR7, SR_CgaCtaId ;  /* 0x00000000000779c3 */ /* 0x000e220000008800 */
[----:B------:R-:W-:Y:S01]  /*0c40*/  ULOP3.LUT UR12, UR10, 0xfffffffe, URZ, 0xc0, !UPT ;  /* 0xfffffffe0a0c7892 */ /* 0x000fe2000f8ec03f */
[----:B------:R-:W-:Y:S01]  /*0c50*/  IADD3 R6, R0, UR11, RZ ;  /* 0x0000000b00067c10 */ /* 0x000fe2000fffe0ff */
        /* <DEDUP_REMOVED lines=43> */
.L_x_5239:
[----:B------:R-:W-:Y:S05]  /*0f10*/  BSYNC B0 ;  /* 0x0000000000007941 */ /* 0x000fea0003800000 */
.L_x_5238:
        /* <DEDUP_REMOVED lines=37> */
.L_x_5241:
[----:B------:R-:W-:Y:S05]  /*1170*/  BSYNC B0 ;  /* 0x0000000000007941 */ /* 0x000fea0003800000 */
.L_x_5240:
        /* <DEDUP_REMOVED lines=37> */
.L_x_5243:
[----:B------:R-:W-:Y:S05]  /*13d0*/  BSYNC B0 ;  /* 0x0000000000007941 */ /* 0x000fea0003800000 */
.L_x_5242:
        /* <DEDUP_REMOVED lines=37> */
.L_x_5245:
[----:B------:R-:W-:Y:S05]  /*1630*/  BSYNC B0 ;  /* 0x0000000000007941 */ /* 0x000fea0003800000 */
.L_x_5244:
        /* <DEDUP_REMOVED lines=37> */
.L_x_5247:
[----:B------:R-:W-:Y:S05]  /*1890*/  BSYNC B0 ;  /* 0x0000000000007941 */ /* 0x000fea0003800000 */
.L_x_5246:
        /* <DEDUP_REMOVED lines=37> */
.L_x_5249:
[----:B------:R-:W-:Y:S05]  /*1af0*/  BSYNC B0 ;  /* 0x0000000000007941 */ /* 0x000fea0003800000 */
.L_x_5248:
        /* <DEDUP_REMOVED lines=37> */
.L_x_5251:
[----:B------:R-:W-:Y:S05]  /*1d50*/  BSYNC B0 ;  /* 0x0000000000007941 */ /* 0x000fea0003800000 */
.L_x_5250:
        /* <DEDUP_REMOVED lines=37> */
.L_x_5253:
[----:B------:R-:W-:Y:S05]  /*1fb0*/  BSYNC B0 ;  /* 0x0000000000007941 */ /* 0x000fea0003800000 */
.L_x_5252:
        /* <DEDUP_REMOVED lines=37> */
.L_x_5255:
[----:B------:R-:W-:Y:S05]  /*2210*/  BSYNC B0 ;  /* 0x0000000000007941 */ /* 0x000fea0003800000 */
.L_x_5254:
        /* <DEDUP_REMOVED lines=37> */
.L_x_5257:
[----:B------:R-:W-:Y:S05]  /*2470*/  BSYNC B0 ;  /* 0x0000000000007941 */ /* 0x000fea0003800000 */
.L_x_5256:
        /* <DEDUP_REMOVED lines=37> */
.L_x_5259:
[----:B------:R-:W-:Y:S05]  /*26d0*/  BSYNC B0 ;  /* 0x0000000000007941 */ /* 0x000fea0003800000 */
.L_x_5258:
        /* <DEDUP_REMOVED lines=37> */
.L_x_5261:
[----:B------:R-:W-:Y:S05]  /*2930*/  BSYNC B0 ;  /* 0x0000000000007941 */ /* 0x000fea0003800000 */
.L_x_5260:
        /* <DEDUP_REMOVED lines=37> */
.L_x_5263:
[----:B------:R-:W-:Y:S05]  /*2b90*/  BSYNC B0 ;  /* 0x0000000000007941 */ /* 0x000fea0003800000 */
.L_x_5262:
        /* <DEDUP_REMOVED lines=37> */
.L_x_5265:
[----:B------:R-:W-:Y:S05]  /*2df0*/  BSYNC B0 ;  /* 0x0000000000007941 */ /* 0x000fea0003800000 */
.L_x_5264:
        /* <DEDUP_REMOVED lines=37> */
.L_x_5267:
[----:B------:R-:W-:Y:S05]  /*3050*/  BSYNC B0 ;  /* 0x0000000000007941 */ /* 0x000fea0003800000 */
.L_x_5266:
        /* <DEDUP_REMOVED lines=37> */
.L_x_5269:
[----:B------:R-:W-:Y:S05]  /*32b0*/  BSYNC B0 ;  /* 0x0000000000007941 */ /* 0x000fea0003800000 */
.L_x_5268:
        /* <DEDUP_REMOVED lines=37> */
.L_x_5271:
[----:B------:R-:W-:Y:S05]  /*3510*/  BSYNC B0 ;  /* 0x0000000000007941 */ /* 0x000fea0003800000 */
.L_x_5270:
        /* <DEDUP_REMOVED lines=37> */
.L_x_5273:
[----:B------:R-:W-:Y:S05]  /*3770*/  BSYNC B0 ;  /* 0x0000000000007941 */ /* 0x000fea0003800000 */
.L_x_5272:
        /* <DEDUP_REMOVED lines=37> */
.L_x_5275:
[----:B------:R-:W-:Y:S05]  /*39d0*/  BSYNC B0 ;  /* 0x0000000000007941 */ /* 0x000fea0003800000 */
.L_x_5274:
        /* <DEDUP_REMOVED lines=37> */
.L_x_5277:
[----:B------:R-:W-:Y:S05]  /*3c30*/  BSYNC B0 ;  /* 0x0000000000007941 */ /* 0x000fea0003800000 */
.L_x_5276:
        /* <DEDUP_REMOVED lines=37> */
.L_x_5279:
[----:B------:R-:W-:Y:S05]  /*3e90*/  BSYNC B0 ;  /* 0x0000000000007941 */ /* 0x000fea0003800000 */
.L_x_5278:
        /* <DEDUP_REMOVED lines=37> */
.L_x_5281:
[----:B------:R-:W-:Y:S05]  /*40f0*/  BSYNC B0 ;  /* 0x0000000000007941 */ /* 0x000fea0003800000 */
.L_x_5280:
        /* <DEDUP_REMOVED lines=37> */
.L_x_5283:
[----:B------:R-:W-:Y:S05]  /*4350*/  BSYNC B0 ;  /* 0x0000000000007941 */ /* 0x000fea0003800000 */
.L_x_5282:
        /* <DEDUP_REMOVED lines=37> */
.L_x_5285:
[----:B------:R-:W-:Y:S05]  /*45b0*/  BSYNC B0 ;  /* 0x0000000000007941 */ /* 0x000fea0003800000 */
.L_x_5284:
        /* <DEDUP_REMOVED lines=37> */
.L_x_5287:
[----:B------:R-:W-:Y:S05]  /*4810*/  BSYNC B0 ;  /* 0x0000000000007941 */ /* 0x000fea0003800000 */
.L_x_5286:
        /* <DEDUP_REMOVED lines=37> */
.L_x_5289:
[----:B------:R-:W-:Y:S05]  /*4a70*/  BSYNC B0 ;  /* 0x0000000000007941 */ /* 0x000fea0003800000 */
.L_x_5288:
        /* <DEDUP_REMOVED lines=37> */
.L_x_5291:
[----:B------:R-:W-:Y:S05]  /*4cd0*/  BSYNC B0 ;  /* 0x0000000000007941 */ /* 0x000fea0003800000 */
.L_x_5290:
        /* <DEDUP_REMOVED lines=37> */
.L_x_5293:
[----:B------:R-:W-:Y:S05]  /*4f30*/  BSYNC B0 ;  /* 0x0000000000007941 */ /* 0x000fea0003800000 */
.L_x_5292:
        /* <DEDUP_REMOVED lines=37> */
.L_x_5295:
[----:B------:R-:W-:Y:S05]  /*5190*/  BSYNC B0 ;  /* 0x0000000000007941 */ /* 0x000fea0003800000 */
.L_x_5294:
        /* <DEDUP_REMOVED lines=35> */
.L_x_5297:
[----:B------:R-:W-:Y:S05]  /*53d0*/  BSYNC B0 ;  /* 0x0000000000007941 */ /* 0x000fea0003800000 */
.L_x_5296:
        /* <DEDUP_REMOVED lines=38> */
.L_x_5298:
[----:B------:R-:W-:Y:S05]  /*5640*/  BSYNC B0 ;  /* 0x0000000000007941 */ /* 0x000fea0003800000 */
.L_x_5237:
        /* <DEDUP_REMOVED lines=17> */
.L_x_5299:
        /* <DEDUP_REMOVED lines=9> */
[----:B------:R-:W-:Y:S01]  /*57f0*/  SHF.L.U32 R21, R11, 0x2, RZ ;  /* 0x000000020b157819 */ /* 0x000fe200000006ff */
[----:B0-----:R-:W-:-:S04]  /*5800*/  IMAD R9, R9, UR6, R18 ;  /* 0x0000000609097c24 */ /* 0x001fc8000f8e0212 */
[----:B-1----:R-:W-:Y:S01]  /*5810*/  IMAD.WIDE R14, R9, 0x4, R14 ;  /* 0x00000004090e7825 */ /* 0x002fe200078e020e */
[----:B------:R-:W-:Y:S02]  /*5820*/  SHF.R.U32.HI R9, RZ, 0x1e, R11 ;  /* 0x0000001eff097819 */ /* 0x000fe4000001160b */
[----:B------:R-:W-:Y:S02]  /*5830*/  IADD3 R16, P3, R14, R21, RZ ;  /* 0x000000150e107210 */ /* 0x000fe40007f7e0ff */
[----:B------:R0:W-:Y:S02]  /*5840*/  STG.E.STRONG.SYS desc[UR8][R14.64], R13 ;  /* 0x0000000d0e007986 */ /* 0x0001e4000c115908 */
[----:B------:R-:W-:Y:S02]  /*5850*/  IADD3 R20, P4, R21, R16, RZ ;  /* 0x0000001015147210 */ /* 0x000fe40007f9e0ff */
[----:B------:R-:W-:-:S05]  /*5860*/  IADD3.X R17, R15, R9, RZ, P3, !PT ;  /* 0x000000090f117210 */ /* 0x000fca0001ffe4ff */
[----:B------:R-:W-:Y:S01]  /*5870*/  IMAD.X R21, R9, 0x1, R17, P4 ;  /* 0x0000000109157824 */ /* 0x000fe200020e0611 */
[----:B------:R0:W-:Y:S04]  /*5880*/  STG.E.STRONG.SYS desc[UR8][R16.64], R12 ;  /* 0x0000000c10007986 */ /* 0x0001e8000c115908 */
[----:B------:R0:W-:Y:S02]  /*5890*/  STG.E.STRONG.SYS desc[UR8][R20.64], R8 ;  /* 0x0000000814007986 */ /* 0x0001e4000c115908 */
.L_x_5301:
[----:B------:R-:W-:Y:S05]  /*58a0*/  BSYNC B0 ;  /* 0x0000000000007941 */ /* 0x000fea0003800000 */
.L_x_5300:
        /* <DEDUP_REMOVED lines=28> */
.L_x_5303:
[----:B------:R-:W-:Y:S05]  /*5a70*/  BSYNC B0 ;  /* 0x0000000000007941 */ /* 0x000fea0003800000 */
.L_x_5302:
        /* <DEDUP_REMOVED lines=19> */
.L_x_5306:
        /* <DEDUP_REMOVED lines=9> */
[----:B------:R-:W-:Y:S01]  /*5c40*/  CS2R R22, SRZ ;  /* 0x0000000000167805 */ /* 0x000fe2000001ff00 */
[----:B------:R-:W-:-:S05]  /*5c50*/  HFMA2.MMA R21, -RZ, RZ, 0, 0 ;  /* 0x00000000ff157435 */ /* 0x000fca00000001ff */
[----:B------:R-:W3:Y:S01]  /*5c60*/  @!P2 LDG.E.STRONG.SYS R22, desc[UR8][R8.64] ;  /* 0x000000080816a981 */ /* 0x000ee2000c1f5900 */
        /* <DEDUP_REMOVED lines=10> */
[----:B------:R-:W-:Y:S01]  /*5d10*/  VIMNMX R25, R24, 0x1, !PT ;  /* 0x0000000118197848 */ /* 0x000fe20007fe0100 */
[----:B--2---:R-:W-:Y:S02]  /*5d20*/  FADD.FTZ R9, -R21, R20 ;  /* 0x0000001415097221 */ /* 0x004fe40000010100 */
[----:B------:R-:W-:Y:S01]  /*5d30*/  FMUL.FTZ R21, R22, R21 ;  /* 0x0000001516157220 */ /* 0x000fe20000410000 */
[----:B------:R-:W-:Y:S01]  /*5d40*/  I2FP.F32.S32 R25, R25 ;  /* 0x0000001900197245 */ /* 0x000fe20000201400 */
[----:B------:R-:W-:-:S02]  /*5d50*/  FMUL.FTZ R9, R9, R9 ;  /* 0x0000000909097220 */ /* 0x000fc40000410000 */
[----:B------:R-:W-:Y:S01]  /*5d60*/  FFMA.FTZ R21, R12, R20, R21 ;  /* 0x000000140c157223 */ /* 0x000fe20000010015 */
[----:B------:R-:W4:Y:S01]  /*5d70*/  MUFU.RCP R8, R25 ;  /* 0x0000001900087308 */ /* 0x000f220000001000 */
[----:B------:R-:W-:Y:S01]  /*5d80*/  MOV R19, R24 ;  /* 0x0000001800137202 */ /* 0x000fe20000000f00 */
        /* <DEDUP_REMOVED lines=8> */
.L_x_5305:
[----:B------:R-:W-:Y:S05]  /*5e10*/  BSYNC B0 ;  /* 0x0000000000007941 */ /* 0x000fea0003800000 */
.L_x_5304:
        /* <DEDUP_REMOVED lines=47> */
.L_x_5309:
[----:B------:R-:W-:Y:S05]  /*6110*/  BSYNC B0 ;  /* 0x0000000000007941 */ /* 0x000fea0003800000 */
.L_x_5308:
        /* <DEDUP_REMOVED lines=37> */
.L_x_5311:
[----:B------:R-:W-:Y:S05]  /*6370*/  BSYNC B0 ;  /* 0x0000000000007941 */ /* 0x000fea0003800000 */
.L_x_5310:
        /* <DEDUP_REMOVED lines=37> */
.L_x_5313:
[----:B------:R-:W-:Y:S05]  /*65d0*/  BSYNC B0 ;  /* 0x0000000000007941 */ /* 0x000fea0003800000 */
.L_x_5312:
        /* <DEDUP_REMOVED lines=37> */
.L_x_5315:
[----:B------:R-:W-:Y:S05]  /*6830*/  BSYNC B0 ;  /* 0x0000000000007941 */ /* 0x000fea0003800000 */
.L_x_5314:
        /* <DEDUP_REMOVED lines=37> */
.L_x_5317:
[----:B------:R-:W-:Y:S05]  /*6a90*/  BSYNC B0 ;  /* 0x0000000000007941 */ /* 0x000fea0003800000 */
.L_x_5316:
        /* <DEDUP_REMOVED lines=37> */
.L_x_5319:
[----:B------:R-:W-:Y:S05]  /*6cf0*/  BSYNC B0 ;  /* 0x0000000000007941 */ /* 0x000fea0003800000 */
.L_x_5318:
        /* <DEDUP_REMOVED lines=37> */
.L_x_5321:
[----:B------:R-:W-:Y:S05]  /*6f50*/  BSYNC B0 ;  /* 0x0000000000007941 */ /* 0x000fea0003800000 */
.L_x_5320:
        /* <DEDUP_REMOVED lines=37> */
.L_x_5323:
[----:B------:R-:W-:Y:S05]  /*71b0*/  BSYNC B0 ;  /* 0x0000000000007941 */ /* 0x000fea0003800000 */
.L_x_5322:
        /* <DEDUP_REMOVED lines=37> */
.L_x_5325:
[----:B------:R-:W-:Y:S05]  /*7410*/  BSYNC B0 ;  /* 0x0000000000007941 */ /* 0x000fea0003800000 */
.L_x_5324:
        /* <DEDUP_REMOVED lines=37> */
.L_x_5327:
[----:B------:R-:W-:Y:S05]  /*7670*/  BSYNC B0 ;  /* 0x0000000000007941 */ /* 0x000fea0003800000 */
.L_x_5326:
        /* <DEDUP_REMOVED lines=37> */
.L_x_5329:
[----:B------:R-:W-:Y:S05]  /*78d0*/  BSYNC B0 ;  /* 0x0000000000007941 */ /* 0x000fea0003800000 */
.L_x_5328:
        /* <DEDUP_REMOVED lines=37> */
.L_x_5331:
[----:B------:R-:W-:Y:S05]  /*7b30*/  BSYNC B0 ;  /* 0x0000000000007941 */ /* 0x000fea0003800000 */
.L_x_5330:
        /* <DEDUP_REMOVED lines=37> */
.L_x_5333:
[----:B------:R-:W-:Y:S05]  /*7d90*/  BSYNC B0 ;  /* 0x0000000000007941 */ /* 0x000fea0003800000 */
.L_x_5332:
        /* <DEDUP_REMOVED lines=37> */
.L_x_5335:
[----:B------:R-:W-:Y:S05]  /*7ff0*/  BSYNC B0 ;  /* 0x0000000000007941 */ /* 0x000fea0003800000 */
.L_x_5334:
        /* <DEDUP_REMOVED lines=37> */
.L_x_5337:
[----:B------:R-:W-:Y:S05]  /*8250*/  BSYNC B0 ;  /* 0x0000000000007941 */ /* 0x000fea0003800000 */
.L_x_5336:
        /* <DEDUP_REMOVED lines=37> */
.L_x_5339:
[----:B------:R-:W-:Y:S05]  /*84b0*/  BSYNC B0 ;  /* 0x0000000000007941 */ /* 0x000fea0003800000 */
.L_x_5338:
        /* <DEDUP_REMOVED lines=37> */
.L_x_5341:
[----:B------:R-:W-:Y:S05]  /*8710*/  BSYNC B0 ;  /* 0x0000000000007941 */ /* 0x000fea0003800000 */
.L_x_5340:
        /* <DEDUP_REMOVED lines=37> */
.L_x_5343:
[----:B------:R-:W-:Y:S05]  /*8970*/  BSYNC B0 ;  /* 0x0000000000007941 */ /* 0x000fea0003800000 */
.L_x_5342:
        /* <DEDUP_REMOVED lines=37> */
.L_x_5345:
[----:B------:R-:W-:Y:S05]  /*8bd0*/  BSYNC B0 ;  /* 0x0000000000007941 */ /* 0x000fea0003800000 */
.L_x_5344:
        /* <DEDUP_REMOVED lines=37> */
.L_x_5347:
[----:B------:R-:W-:Y:S05]  /*8e30*/  BSYNC B0 ;  /* 0x0000000000007941 */ /* 0x000fea0003800000 */
.L_x_5346:
        /* <DEDUP_REMOVED lines=37> */
.L_x_5349:
[----:B------:R-:W-:Y:S05]  /*9090*/  BSYNC B0 ;  /* 0x0000000000007941 */ /* 0x000fea0003800000 */
.L_x_5348:
        /* <DEDUP_REMOVED lines=37> */
.L_x_5351:
[----:B------:R-:W-:Y:S05]  /*92f0*/  BSYNC B0 ;  /* 0x0000000000007941 */ /* 0x000fea0003800000 */
.L_x_5350:
        /* <DEDUP_REMOVED lines=37> */
.L_x_5353:
[----:B------:R-:W-:Y:S05]  /*9550*/  BSYNC B0 ;  /* 0x0000000000007941 */ /* 0x000fea0003800000 */
.L_x_5352:
        /* <DEDUP_REMOVED lines=37> */
.L_x_5355:
[----:B------:R-:W-:Y:S05]  /*97b0*/  BSYNC B0 ;  /* 0x0000000000007941 */ /* 0x000fea0003800000 */
.L_x_5354:
        /* <DEDUP_REMOVED lines=37> */
.L_x_5357:
[----:B------:R-:W-:Y:S05]  /*9a10*/  BSYNC B0 ;  /* 0x0000000000007941 */ /* 0x000fea0003800000 */
.L_x_5356:
        /* <DEDUP_REMOVED lines=37> */
.L_x_5359:
[----:B------:R-:W-:Y:S05]  /*9c70*/  BSYNC B0 ;  /* 0x0000000000007941 */ /* 0x000fea0003800000 */
.L_x_5358:
        /* <DEDUP_REMOVED lines=37> */
.L_x_5361:
[----:B------:R-:W-:Y:S05]  /*9ed0*/  BSYNC B0 ;  /* 0x0000000000007941 */ /* 0x000fea0003800000 */
.L_x_5360:
        /* <DEDUP_REMOVED lines=37> */
.L_x_5363:
[----:B------:R-:W-:Y:S05]  /*a130*/  BSYNC B0 ;  /* 0x0000000000007941 */ /* 0x000fea0003800000 */
.L_x_5362:
        /* <DEDUP_REMOVED lines=37> */
.L_x_5365:
[----:B------:R-:W-:Y:S05]  /*a390*/  BSYNC B0 ;  /* 0x0000000000007941 */ /* 0x000fea0003800000 */
.L_x_5364:
        /* <DEDUP_REMOVED lines=35> */
.L_x_5367:
[----:B------:R-:W-:Y:S05]  /*a5d0*/  BSYNC B0 ;  /* 0x0000000000007941 */ /* 0x000fea0003800000 */
.L_x_5366:
        /* <DEDUP_REMOVED lines=18> */
[----:B------:R-:W-:-:S03]  /*a700*/  LEA R8, R0, R2, 0x2 ;  /* 0x0000000200087211 */ /* 0x000fc600078e10ff */
[----:B------:R0:W1:Y:S04]  /*a710*/  LDS R3, [R13] ;  /* 0x000000000d037984 */ /* 0x0000680000000800 */
[----:B------:R-:W2:Y:S04]  /*a720*/  LDS R8, [R8] ;  /* 0x0000000008087984 */ /* 0x000ea80000000800 */
[----:B------:R-:W3:Y:S01]  /*a730*/  LDS R11, [R11] ;  /* 0x000000000b0b7984 */ /* 0x000ee20000000800 */
[----:B0-----:R-:W-:Y:S02]  /*a740*/  I2FP.F32.S32 R13, R24 ;  /* 0x00000018000d7245 */ /* 0x001fe40000201400 */
[----:B-1----:R-:W-:-:S02]  /*a750*/  IADD3 R0, R24, R3, RZ ;  /* 0x0000000318007210 */ /* 0x002fc40007ffe0ff */
[----:B------:R-:W-:Y:S02]  /*a760*/  I2FP.F32.S32 R3, R3 ;  /* 0x0000000300037245 */ /* 0x000fe40000201400 */
[----:B------:R-:W-:Y:S01]  /*a770*/  VIMNMX R2, R0, 0x1, !PT ;  /* 0x0000000100027848 */ /* 0x000fe20007fe0100 */
[C---:B--2---:R-:W-:Y:S01]  /*a780*/  FADD.FTZ R10, R9.reuse, -R8 ;  /* 0x80000008090a7221 */ /* 0x044fe20000010000 */
[----:B------:R-:W-:Y:S01]  /*a790*/  MOV R24, R0 ;  /* 0x0000000000187202 */ /* 0x000fe20000000f00 */
[----:B------:R-:W-:Y:S01]  /*a7a0*/  FMUL.FTZ R8, R8, R3 ;  /* 0x0000000308087220 */ /* 0x000fe20000410000 */
[----:B------:R-:W-:Y:S01]  /*a7b0*/  I2FP.F32.S32 R2, R2 ;  /* 0x0000000200027245 */ /* 0x000fe20000201400 */
[----:B------:R-:W-:Y:S02]  /*a7c0*/  FMUL.FTZ R10, R10, R10 ;  /* 0x0000000a0a0a7220 */ /* 0x000fe40000410000 */
[----:B------:R-:W-:Y:S02]  /*a7d0*/  FFMA.FTZ R9, R9, R13, R8 ;  /* 0x0000000d09097223 */ /* 0x000fe40000010008 */
[----:B------:R-:W-:Y:S01]  /*a7e0*/  FMUL.FTZ R10, R3, R10 ;  /* 0x0000000a030a7220 */ /* 0x000fe20000410000 */
[----:B------:R-:W3:Y:S03]  /*a7f0*/  MUFU.RCP R2, R2 ;  /* 0x0000000200027308 */ /* 0x000ee60000001000 */
[----:B------:R-:W-:-:S04]  /*a800*/  FMUL.FTZ R3, R13, R10 ;  /* 0x0000000a0d037220 */ /* 0x000fc80000410000 */
[C---:B---3--:R-:W-:Y:S01]  /*a810*/  FFMA.FTZ R3, R2.reuse, R3, R11 ;  /* 0x0000000302037223 */ /* 0x048fe2000001000b */
[----:B------:R-:W-:-:S03]  /*a820*/  FMUL.FTZ R9, R2, R9 ;  /* 0x0000000902097220 */ /* 0x000fc60000410000 */
[----:B------:R-:W-:-:S07]  /*a830*/  FADD.FTZ R16, R16, R3 ;  /* 0x0000000310107221 */ /* 0x000fce0000010000 */
.L_x_5368:
[----:B------:R-:W-:Y:S05]  /*a840*/  BSYNC B0 ;  /* 0x0000000000007941 */ /* 0x000fea0003800000 */
.L_x_5307:
[----:B------:R-:W-:Y:S05]  /*a850*/  @!P0 EXIT ;  /* 0x000000000000894d */ /* 0x000fea0003800000 */
[----:B01234-:R-:W-:Y:S01]  /*a860*/  I2FP.F32.S32 R24, R24 ;  /* 0x0000001800187245 */ /* 0x01ffe20000201400 */
[----:B------:R-:W-:Y:S03]  /*a870*/  STG.E desc[UR8][R6.64], R9 ;  /* 0x0000000906007986 */ /* 0x000fe6000c101908 */
[----:B------:R-:W0:Y:S02]  /*a880*/  MUFU.RCP R3, R24 ;  /* 0x0000001800037308 */ /* 0x000e240000001000 */
[----:B0-----:R-:W-:-:S05]  /*a890*/  FMUL.FTZ R3, R3, R16 ;  /* 0x0000001003037220 */ /* 0x001fca0000410000 */
[----:B------:R-:W-:Y:S01]  /*a8a0*/  STG.E desc[UR8][R4.64], R3 ;  /* 0x0000000304007986 */ /* 0x000fe2000c101908 */
[----:B------:R-:W-:Y:S05]  /*a8b0*/  EXIT ;  /* 0x000000000000794d */ /* 0x000fea0003800000 */
.L_x_5369:
        /* <DEDUP_REMOVED lines=12> */
.L_x_28356:


//--------------------- .text._ZN2at6native50batch_norm_collect_statistics_channels_last_kernelINS0_3VarEddLi4EEEvPKT0_PT1_S7_PVS6_PiiiS6_ --------------------------
	.section	.text._ZN2at6native50batch_norm_collect_statistics_channels_last_kernelINS0_3VarEddLi4EEEvPKT0_PT1_S7_PVS6_PiiiS6_,"ax",@progbits
	.align	128
        .global         _ZN2at6native50batch_norm_collect_statistics_channels_last_kernelINS0_3VarEddLi4EEEvPKT0_PT1_S7_PVS6_PiiiS6_
        .type           _ZN2at6native50batch_norm_collect_statistics_channels_last_kernelINS0_3VarEddLi4EEEvPKT0_PT1_S7_PVS6_PiiiS6_,@function
        .size           _ZN2at6native50batch_norm_collect_statistics_channels_last_kernelINS0_3VarEddLi4EEEvPKT0_PT1_S7_PVS6_PiiiS6_,(.L_x_28269 - _ZN2at6native50batch_norm_collect_statistics_channels_last_kernelINS0_3VarEddLi4EEEvPKT0_PT1_S7_PVS6_PiiiS6_)
        .other          _ZN2at6native50batch_norm_collect_statistics_channels_last_kernelINS0_3VarEddLi4EEEvPKT0_PT1_S7_PVS6_PiiiS6_,@"STO_CUDA_ENTRY STV_DEFAULT"
_ZN2at6native50batch_norm_collect_statistics_channels_last_kernelINS0_3VarEddLi4EEEvPKT0_PT1_S7_PVS6_PiiiS6_:
.text._ZN2at6native50batch_norm_collect_statistics_channels_last_kernelINS0_3VarEddLi4EEEvPKT0_PT1_S7_PVS6_PiiiS6_:
        /* <DEDUP_REMOVED lines=38> */
[----:B------:R-:W-:Y:S02]  /*0260*/  @!P1 IMAD.IADD R4, R4, 0x1, -R9 ;  /* 0x0000000104049824 */ /* 0x000fe400078e0a09 */
[----:B------:R-:W-:Y:S01]  /*0270*/  @!P1 VIADD R10, R10, 0x1 ;  /* 0x000000010a0a9836 */ /* 0x000fe20000000000 */
[----:B------:R-:W-:Y:S02]  /*0280*/  ISETP.NE.AND P1, PT, R0, RZ, PT ;  /* 0x000000ff0000720c */ /* 0x000fe40003f25270 */
[----:B------:R-:W-:Y:S02]  /*0290*/  ISETP.GE.U32.AND P0, PT, R4, R9, PT ;  /* 0x000000090400720c */ /* 0x000fe40003f06070 */
[----:B------:R-:W-:Y:S01]  /*02a0*/  CS2R R8, SRZ ;  /* 0x0000000000087805 */ /* 0x000fe2000001ff00 */
[----:B------:R-:W-:Y:S02]  /*02b0*/  IMAD.MOV.U32 R4, RZ, RZ, RZ ;  /* 0x000000ffff047224 */ /* 0x000fe400078e00ff */
[----:B0-----:R-:W-:-:S02]  /*02c0*/  IMAD R7, R7, UR10, R6 ;  /* 0x0000000a07077c24 */ /* 0x001fc4000f8e0206 */
[----:B------:R-:W-:-:S06]  /*02d0*/  IMAD.MOV.U32 R6, RZ, RZ, RZ ;  /* 0x000000ffff067224 */ /* 0x000fcc00078e00ff */
[----:B------:R-:W-:-:S05]  /*02e0*/  @P0 IADD3 R10, R10, 0x1, RZ ;  /* 0x000000010a0a0810 */ /* 0x000fca0007ffe0ff */
        /* <DEDUP_REMOVED lines=21> */
.L_x_5387:
        /* <DEDUP_REMOVED lines=27> */
[----:B-----5:R-:W-:Y:S05]  /*05f0*/  CALL.REL.NOINC `($__internal_57_$__cuda_sm20_dblrcp_rn_slowpath_v3) ;  /* 0x000000ec00047944 */ /* 0x020fea0003c00000 */
.L_x_5374:
[----:B------:R-:W-:Y:S05]  /*0600*/  BSYNC B2 ;  /* 0x0000000000027941 */ /* 0x000fea0003800000 */
.L_x_5373:
[----:B------:R-:W-:Y:S01]  /*0610*/  MOV R44, R24 ;  /* 0x00000018002c7202 */ /* 0x000fe20000000f00 */
[----:B------:R-:W-:Y:S02]  /*0620*/  IMAD.MOV.U32 R45, RZ, RZ, R25 ;  /* 0x000000ffff2d7224 */ /* 0x000fe400078e0019 */
[----:B------:R-:W-:Y:S02]  /*0630*/  IMAD.MOV.U32 R42, RZ, RZ, 0x0 ;  /* 0x00000000ff2a7424 */ /* 0x000fe400078e00ff */
[----:B------:R-:W-:-:S07]  /*0640*/  IMAD.MOV.U32 R43, RZ, RZ, 0x3ff00000 ;  /* 0x3ff00000ff2b7424 */ /* 0x000fce00078e00ff */
.L_x_5372:
[----:B------:R-:W-:Y:S05]  /*0650*/  BSYNC B1 ;  /* 0x0000000000017941 */ /* 0x000fea0003800000 */
.L_x_5371:
        /* <DEDUP_REMOVED lines=27> */
[----:B-----5:R-:W-:Y:S05]  /*0810*/  CALL.REL.NOINC `($__internal_57_$__cuda_sm20_dblrcp_rn_slowpath_v3) ;  /* 0x000000e8007c7944 */ /* 0x020fea0003c00000 */
.L_x_5378:
[----:B------:R-:W-:Y:S05]  /*0820*/  BSYNC B2 ;  /* 0x0000000000027941 */ /* 0x000fea0003800000 */
.L_x_5377:
[----:B------:R-:W-:Y:S01]  /*0830*/  IMAD.MOV.U32 R48, RZ, RZ, R24 ;  /* 0x000000ffff307224 */ /* 0x000fe200078e0018 */
[----:B------:R-:W-:Y:S01]  /*0840*/  MOV R16, 0x0 ;  /* 0x0000000000107802 */ /* 0x000fe20000000f00 */
[----:B------:R-:W-:Y:S02]  /*0850*/  IMAD.MOV.U32 R49, RZ, RZ, R25 ;  /* 0x000000ffff317224 */ /* 0x000fe400078e0019 */
[----:B------:R-:W-:-:S07]  /*0860*/  IMAD.MOV.U32 R17, RZ, RZ, 0x3ff00000 ;  /* 0x3ff00000ff117424 */ /* 0x000fce00078e00ff */
.L_x_5376:
[----:B------:R-:W-:Y:S05]  /*0870*/  BSYNC B1 ;  /* 0x0000000000017941 */ /* 0x000fea0003800000 */
.L_x_5375:
        /* <DEDUP_REMOVED lines=26> */
.L_x_5382:
[----:B------:R-:W-:Y:S05]  /*0a20*/  BSYNC B2 ;  /* 0x0000000000027941 */ /* 0x000fea0003800000 */
.L_x_5381:
[----:B------:R-:W-:Y:S02]  /*0a30*/  IMAD.MOV.U32 R56, RZ, RZ, R24 ;  /* 0x000000ffff387224 */ /* 0x000fe400078e0018 */
[----:B------:R-:W-:Y:S02]  /*0a40*/  IMAD.MOV.U32 R57, RZ, RZ, R25 ;  /* 0x000000ffff397224 */ /* 0x000fe400078e0019 */
[----:B------:R-:W-:Y:S02]  /*0a50*/  IMAD.MOV.U32 R54, RZ, RZ, 0x0 ;  /* 0x00000000ff367424 */ /* 0x000fe400078e00ff */
[----:B------:R-:W-:-:S07]  /*0a60*/  IMAD.MOV.U32 R55, RZ, RZ, 0x3ff00000 ;  /* 0x3ff00000ff377424 */ /* 0x000fce00078e00ff */
.L_x_5380:
[----:B------:R-:W-:Y:S05]  /*0a70*/  BSYNC B1 ;  /* 0x0000000000017941 */ /* 0x000fea0003800000 */
.L_x_5379:
        /* <DEDUP_REMOVED lines=12> */
[----:B------:R-:W-:Y:S01]  /*0b40*/  IADD3 R8, R8, 0x1, RZ ;  /* 0x0000000108087810 */ /* 0x000fe20007ffe0ff */
        /* <DEDUP_REMOVED lines=15> */
.L_x_5386:
[----:B------:R-:W-:Y:S05]  /*0c40*/  BSYNC B2 ;  /* 0x0000000000027941 */ /* 0x000fea0003800000 */
.L_x_5385:
[----:B------:R-:W-:Y:S02]  /*0c50*/  IMAD.MOV.U32 R22, RZ, RZ, 0x0 ;  /* 0x00000000ff167424 */ /* 0x000fe400078e00ff */
[----:B------:R-:W-:-:S07]  /*0c60*/  IMAD.MOV.U32 R23, RZ, RZ, 0x3ff00000 ;  /* 0x3ff00000ff177424 */ /* 0x000fce00078e00ff */
.L_x_5384:
[----:B------:R-:W-:Y:S05]  /*0c70*/  BSYNC B1 ;  /* 0x0000000000017941 */ /* 0x000fea0003800000 */
.L_x_5383:
[----:B-----5:R-:W-:Y:S01]  /*0c80*/  DADD R20, R46, -R38 ;  /* 0x000000002e147229 */ /* 0x020fe20000000826 */
[----:B------:R-:W-:Y:S01]  /*0c90*/  ISETP.LE.AND P0, PT, R10, UR4, PT ;  /* 0x000000040a007c0c */ /* 0x000fe2000bf03270 */
[----:B------:R-:W-:Y:S01]  /*0ca0*/  DADD R26, R52, -R30 ;  /* 0x00000000341a7229 */ /* 0x000fe2000000081e */
[----:B------:R-:W-:Y:S01]  /*0cb0*/  UIADD3 UR5, UR4, 0x1, URZ ;  /* 0x0000000104057890 */ /* 0x000fe2000fffe03f */
[----:B------:R-:W-:-:S04]  /*0cc0*/  IMAD.IADD R14, R13, 0x1, R14 ;  /* 0x000000010d0e7824 */ /* 0x000fc800078e020e */
        /* <DEDUP_REMOVED lines=23> */
.L_x_5370:
        /* <DEDUP_REMOVED lines=16> */
[----:B------:R-:W-:Y:S05]  /*0f40*/  CALL.REL.NOINC `($__internal_57_$__cuda_sm20_dblrcp_rn_slowpath_v3) ;  /* 0x000000e000b07944 */ /* 0x000fea0003c00000 */
.L_x_5389:
[----:B------:R-:W-:Y:S05]  /*0f50*/  BSYNC B1 ;  /* 0x0000000000017941 */ /* 0x000fea0003800000 */
.L_x_5388:
        /* <DEDUP_REMOVED lines=12> */
[----:B------:R-:W-:Y:S01]  /*1020*/  IADD3 R16, R21, 0x300402, RZ ;  /* 0x0030040215107810 */ /* 0x000fe20007ffe0ff */
        /* <DEDUP_REMOVED lines=15> */
.L_x_5391:
[----:B------:R-:W-:Y:S05]  /*1120*/  BSYNC B1 ;  /* 0x0000000000017941 */ /* 0x000fea0003800000 */
.L_x_5390:
        /* <DEDUP_REMOVED lines=28> */
.L_x_5393:
[----:B------:R-:W-:Y:S05]  /*12f0*/  BSYNC B1 ;  /* 0x0000000000017941 */ /* 0x000fea0003800000 */
.L_x_5392:
        /* <DEDUP_REMOVED lines=60> */
[----:B------:R-:W-:Y:S05]  /*16c0*/  CALL.REL.NOINC `($__internal_57_$__cuda_sm20_dblrcp_rn_slowpath_v3) ;  /* 0x000000d800d07944 */ /* 0x000fea0003c00000 */
.L_x_5398:
[----:B------:R-:W-:Y:S05]  /*16d0*/  BSYNC B2 ;  /* 0x0000000000027941 */ /* 0x000fea0003800000 */
.L_x_5397:
        /* <DEDUP_REMOVED lines=14> */
.L_x_5396:
[----:B------:R-:W-:Y:S05]  /*17c0*/  BSYNC B1 ;  /* 0x0000000000017941 */ /* 0x000fea0003800000 */
.L_x_5395:
        /* <DEDUP_REMOVED lines=38> */
.L_x_5402:
[----:B------:R-:W-:Y:S05]  /*1a30*/  BSYNC B2 ;  /* 0x0000000000027941 */ /* 0x000fea0003800000 */
.L_x_5401:
        /* <DEDUP_REMOVED lines=14> */
.L_x_5400:
[----:B------:R-:W-:Y:S05]  /*1b20*/  BSYNC B1 ;  /* 0x0000000000017941 */ /* 0x000fea0003800000 */
.L_x_5399:
        /* <DEDUP_REMOVED lines=38> */
.L_x_5406:
[----:B------:R-:W-:Y:S05]  /*1d90*/  BSYNC B2 ;  /* 0x0000000000027941 */ /* 0x000fea0003800000 */
.L_x_5405:
        /* <DEDUP_REMOVED lines=14> */
.L_x_5404:
[----:B------:R-:W-:Y:S05]  /*1e80*/  BSYNC B1 ;  /* 0x0000000000017941 */ /* 0x000fea0003800000 */
.L_x_5403:
        /* <DEDUP_REMOVED lines=38> */
.L_x_5410:
[----:B------:R-:W-:Y:S05]  /*20f0*/  BSYNC B2 ;  /* 0x0000000000027941 */ /* 0x000fea0003800000 */
.L_x_5409:
        /* <DEDUP_REMOVED lines=14> */
.L_x_5408:
[----:B------:R-:W-:Y:S05]  /*21e0*/  BSYNC B1 ;  /* 0x0000000000017941 */ /* 0x000fea0003800000 */
.L_x_5407:
        /* <DEDUP_REMOVED lines=38> */
.L_x_5414:
[----:B------:R-:W-:Y:S05]  /*2450*/  BSYNC B2 ;  /* 0x0000000000027941 */ /* 0x000fea0003800000 */
.L_x_5413:
        /* <DEDUP_REMOVED lines=14> */
.L_x_5412:
[----:B------:R-:W-:Y:S05]  /*2540*/  BSYNC B1 ;  /* 0x0000000000017941 */ /* 0x000fea0003800000 */
.L_x_5411:
        /* <DEDUP_REMOVED lines=38> */
.L_x_5418:
[----:B------:R-:W-:Y:S05]  /*27b0*/  BSYNC B2 ;  /* 0x0000000000027941 */ /* 0x000fea0003800000 */
.L_x_5417:
        /* <DEDUP_REMOVED lines=14> */
.L_x_5416:
[----:B------:R-:W-:Y:S05]  /*28a0*/  BSYNC B1 ;  /* 0x0000000000017941 */ /* 0x000fea0003800000 */
.L_x_5415:
        /* <DEDUP_REMOVED lines=38> */
.L_x_5422:
[----:B------:R-:W-:Y:S05]  /*2b10*/  BSYNC B2 ;  /* 0x0000000000027941 */ /* 0x000fea0003800000 */
.L_x_5421:
        /* <DEDUP_REMOVED lines=14> */
.L_x_5420:
[----:B------:R-:W-:Y:S05]  /*2c00*/  BSYNC B1 ;  /* 0x0000000000017941 */ /* 0x000fea0003800000 */
.L_x_5419:
        /* <DEDUP_REMOVED lines=37> */
[----:B------:R-:W-:Y:S05]  /*2e60*/  CALL.REL.NOINC `($__internal_57_$__cuda_sm20_dblrcp_rn_slowpath_v3) ;  /* 0x000000c000e87944 */ /* 0x000fea0003c00000 */
.L_x_5426:
[----:B------:R-:W-:Y:S05]  /*2e70*/  BSYNC B2 ;  /* 0x0000000000027941 */ /* 0x000fea0003800000 */
.L_x_5425:
        /* <DEDUP_REMOVED lines=14> */
.L_x_5424:
[----:B------:R-:W-:Y:S05]  /*2f60*/  BSYNC B1 ;  /* 0x0000000000017941 */ /* 0x000fea0003800000 */
.L_x_5423:
        /* <DEDUP_REMOVED lines=37> */
[----:B------:R-:W-:Y:S05]  /*31c0*/  CALL.REL.NOINC `($__internal_57_$__cuda_sm20_dblrcp_rn_slowpath_v3) ;  /* 0x000000c000107944 */ /* 0x000fea0003c00000 */
.L_x_5430:
[----:B------:R-:W-:Y:S05]  /*31d0*/  BSYNC B2 ;  /* 0x0000000000027941 */ /* 0x000fea0003800000 */
.L_x_5429:
        /* <DEDUP_REMOVED lines=14> */
.L_x_5428:
[----:B------:R-:W-:Y:S05]  /*32c0*/  BSYNC B1 ;  /* 0x0000000000017941 */ /* 0x000fea0003800000 */
.L_x_5427:
        /* <DEDUP_REMOVED lines=38> */
.L_x_5434:
[----:B------:R-:W-:Y:S05]  /*3530*/  BSYNC B2 ;  /* 0x0000000000027941 */ /* 0x000fea0003800000 */
.L_x_5433:
        /* <DEDUP_REMOVED lines=14> */
.L_x_5432:
[----:B------:R-:W-:Y:S05]  /*3620*/  BSYNC B1 ;  /* 0x0000000000017941 */ /* 0x000fea0003800000 */
.L_x_5431:
        /* <DEDUP_REMOVED lines=38> */
.L_x_5438:
[----:B------:R-:W-:Y:S05]  /*3890*/  BSYNC B2 ;  /* 0x0000000000027941 */ /* 0x000fea0003800000 */
.L_x_5437:
        /* <DEDUP_REMOVED lines=14> */
.L_x_5436:
[----:B------:R-:W-:Y:S05]  /*3980*/  BSYNC B1 ;  /* 0x0000000000017941 */ /* 0x000fea0003800000 */
.L_x_5435:
        /* <DEDUP_REMOVED lines=38> */
.L_x_5442:
[----:B------:R-:W-:Y:S05]  /*3bf0*/  BSYNC B2 ;  /* 0x0000000000027941 */ /* 0x000fea0003800000 */
.L_x_5441:
        /* <DEDUP_REMOVED lines=14> */
.L_x_5440:
[----:B------:R-:W-:Y:S05]  /*3ce0*/  BSYNC B1 ;  /* 0x0000000000017941 */ /* 0x000fea0003800000 */
.L_x_5439:
        /* <DEDUP_REMOVED lines=38> */
.L_x_5446:
[----:B------:R-:W-:Y:S05]  /*3f50*/  BSYNC B2 ;  /* 0x0000000000027941 */ /* 0x000fea0003800000 */
.L_x_5445:
        /* <DEDUP_REMOVED lines=14> */
.L_x_5444:
[----:B------:R-:W-:Y:S05]  /*4040*/  BSYNC B1 ;  /* 0x0000000000017941 */ /* 0x000fea0003800000 */
.L_x_5443:
        /* <DEDUP_REMOVED lines=38> */
.L_x_5450:
[----:B------:R-:W-:Y:S05]  /*42b0*/  BSYNC B2 ;  /* 0x0000000000027941 */ /* 0x000fea0003800000 */
.L_x_5449:
        /* <DEDUP_REMOVED lines=14> */
.L_x_5448:
[----:B------:R-:W-:Y:S05]  /*43a0*/  BSYNC B1 ;  /* 0x0000000000017941 */ /* 0x000fea0003800000 */
.L_x_5447:
        /* <DEDUP_REMOVED lines=38> */
.L_x_5454:
[----:B------:R-:W-:Y:S05]  /*4610*/  BSYNC B2 ;  /* 0x0000000000027941 */ /* 0x000fea0003800000 */
.L_x_5453:
        /* <DEDUP_REMOVED lines=14> */
.L_x_5452:
[----:B------:R-:W-:Y:S05]  /*4700*/  BSYNC B1 ;  /* 0x0000000000017941 */ /* 0x000fea0003800000 */
.L_x_5451:
        /* <DEDUP_REMOVED lines=38> */
.L_x_5458:
[----:B------:R-:W-:Y:S05]  /*4970*/  BSYNC B2 ;  /* 0x0000000000027941 */ /* 0x000fea0003800000 */
.L_x_5457:
        /* <DEDUP_REMOVED lines=14> */
.L_x_5456:
[----:B------:R-:W-:Y:S05]  /*4a60*/  BSYNC B1 ;  /* 0x0000000000017941 */ /* 0x000fea0003800000 */
.L_x_5455:
        /* <DEDUP_REMOVED lines=38> */
.L_x_5462:
[----:B------:R-:W-:Y:S05]  /*4cd0*/  BSYNC B2 ;  /* 0x0000000000027941 */ /* 0x000fea0003800000 */
.L_x_5461:
        /* <DEDUP_REMOVED lines=14> */
.L_x_5460:
[----:B------:R-:W-:Y:S05]  /*4dc0*/  BSYNC B1 ;  /* 0x0000000000017941 */ /* 0x000fea0003800000 */
.L_x_5459:
        /* <DEDUP_REMOVED lines=38> */
.L_x_5466:
[----:B------:R-:W-:Y:S05]  /*5030*/  BSYNC B2 ;  /* 0x0000000000027941 */ /* 0x000fea0003800000 */
.L_x_5465:
        /* <DEDUP_REMOVED lines=14> */
.L_x_5464:
[----:B------:R-:W-:Y:S05]  /*5120*/  BSYNC B1 ;  /* 0x0000000000017941 */ /* 0x000fea0003800000 */
.L_x_5463:
        /* <DEDUP_REMOVED lines=38> */
.L_x_5470:
[----:B------:R-:W-:Y:S05]  /*5390*/  BSYNC B2 ;  /* 0x0000000000027941 */ /* 0x000fea0003800000 */
.L_x_5469:
        /* <DEDUP_REMOVED lines=14> */
.L_x_5468:
[----:B------:R-:W-:Y:S05]  /*5480*/  BSYNC B1 ;  /* 0x0000000000017941 */ /* 0x000fea0003800000 */
.L_x_5467:
        /* <DEDUP_REMOVED lines=38> */
.L_x_5474:
[----:B------:R-:W-:Y:S05]  /*56f0*/  BSYNC B2 ;  /* 0x0000000000027941 */ /* 0x000fea0003800000 */
.L_x_5473:
        /* <DEDUP_REMOVED lines=14> */
.L_x_5472:
[----:B------:R-:W-:Y:S05]  /*57e0*/  BSYNC B1 ;  /* 0x0000000000017941 */ /* 0x000fea0003800000 */
.L_x_5471:
        /* <DEDUP_REMOVED lines=38> */
.L_x_5478:
[----:B------:R-:W-:Y:S05]  /*5a50*/  BSYNC B2 ;  /* 0x0000000000027941 */ /* 0x000fea0003800000 */
.L_x_5477:
        /* <DEDUP_REMOVED lines=14> */
.L_x_5476:
[----:B------:R-:W-:Y:S05]  /*5b40*/  BSYNC B1 ;  /* 0x0000000000017941 */ /* 0x000fea0003800000 */
.L_x_5475:
        /* <DEDUP_REMOVED lines=38> */
.L_x_5482:
[----:B------:R-:W-:Y:S05]  /*5db0*/  BSYNC B2 ;  /* 0x0000000000027941 */ /* 0x000fea0003800000 */
.L_x_5481:
        /* <DEDUP_REMOVED lines=14> */
.L_x_5480:
[----:B------:R-:W-:Y:S05]  /*5ea0*/  BSYNC B1 ;  /* 0x0000000000017941 */ /* 0x000fea0003800000 */
.L_x_5479:
        /* <DEDUP_REMOVED lines=38> */
.L_x_5486:
[----:B------:R-:W-:Y:S05]  /*6110*/  BSYNC B2 ;  /* 0x0000000000027941 */ /* 0x000fea0003800000 */
.L_x_5485:
        /* <DEDUP_REMOVED lines=14> */
.L_x_5484:
[----:B------:R-:W-:Y:S05]  /*6200*/  BSYNC B1 ;  /* 0x0000000000017941 */ /* 0x000fea0003800000 */
.L_x_5483:
        /* <DEDUP_REMOVED lines=38> */
.L_x_5490:
[----:B------:R-:W-:Y:S05]  /*6470*/  BSYNC B2 ;  /* 0x0000000000027941 */ /* 0x000fea0003800000 */
.L_x_5489:
        /* <DEDUP_REMOVED lines=14> */
.L_x_5488:
[----:B------:R-:W-:Y:S05]  /*6560*/  BSYNC B1 ;  /* 0x0000000000017941 */ /* 0x000fea0003800000 */
.L_x_5487:
        /* <DEDUP_REMOVED lines=38> */
.L_x_5494:
[----:B------:R-:W-:Y:S05]  /*67d0*/  BSYNC B2 ;  /* 0x0000000000027941 */ /* 0x000fea0003800000 */
.L_x_5493:
        /* <DEDUP_REMOVED lines=14> */
.L_x_5492:
[----:B------:R-:W-:Y:S05]  /*68c0*/  BSYNC B1 ;  /* 0x0000000000017941 */ /* 0x000fea0003800000 */
.L_x_5491:
        /* <DEDUP_REMOVED lines=38> */
.L_x_5498:
[----:B------:R-:W-:Y:S05]  /*6b30*/  BSYNC B2 ;  /* 0x0000000000027941 */ /* 0x000fea0003800000 */
.L_x_5497:
        /* <DEDUP_REMOVED lines=14> */
.L_x_5496:
[----:B------:R-:W-:Y:S05]  /*6c20*/  BSYNC B1 ;  /* 0x0000000000017941 */ /* 0x000fea0003800000 */
.L_x_5495:
        /* <DEDUP_REMOVED lines=38> */
.L_x_5502:
[----:B------:R-:W-:Y:S05]  /*6e90*/  BSYNC B2 ;  /* 0x0000000000027941 */ /* 0x000fea0003800000 */
.L_x_5501:
        /* <DEDUP_REMOVED lines=14> */
.L_x_5500:
[----:B------:R-:W-:Y:S05]  /*6f80*/  BSYNC B1 ;  /* 0x0000000000017941 */ /* 0x000fea0003800000 */
.L_x_5499:
        /* <DEDUP_REMOVED lines=38> */
.L_x_5506:
[----:B------:R-:W-:Y:S05]  /*71f0*/  BSYNC B2 ;  /* 0x0000000000027941 */ /* 0x000fea0003800000 */
.L_x_5505:
        /* <DEDUP_REMOVED lines=14> */
.L_x_5504:
[----:B------:R-:W-:Y:S05]  /*72e0*/  BSYNC B1 ;  /* 0x0000000000017941 */ /* 0x000fea0003800000 */
.L_x_5503:
        /* <DEDUP_REMOVED lines=38> */
.L_x_5510:
[----:B------:R-:W-:Y:S05]  /*7550*/  BSYNC B2 ;  /* 0x0000000000027941 */ /* 0x000fea0003800000 */
.L_x_5509:
        /* <DEDUP_REMOVED lines=14> */
.L_x_5508:
[----:B------:R-:W-:Y:S05]  /*7640*/  BSYNC B1 ;  /* 0x0000000000017941 */ /* 0x000fea0003800000 */
.L_x_5507:
        /* <DEDUP_REMOVED lines=38> */
.L_x_5514:
[----:B------:R-:W-:Y:S05]  /*78b0*/  BSYNC B2 ;  /* 0x0000000000027941 */ /* 0x000fea0003800000 */
.L_x_5513:
        /* <DEDUP_REMOVED lines=14> */
.L_x_5512:
[----:B------:R-:W-:Y:S05]  /*79a0*/  BSYNC B1 ;  /* 0x0000000000017941 */ /* 0x000fea0003800000 */
.L_x_5511:
        /* <DEDUP_REMOVED lines=19> */
[----:B------:R-:W-:-:S03]  /*7ae0*/  IMAD R6, R0, 0x8, R6 ;  /* 0x0000000800067824 */ /* 0x000fc600078e0206 */
        /* <DEDUP_REMOVED lines=17> */
.L_x_5517:
[----:B------:R-:W-:Y:S05]  /*7c00*/  BSYNC B2 ;  /* 0x0000000000027941 */ /* 0x000fea0003800000 */
.L_x_5516:
        /* <DEDUP_REMOVED lines=14> */
.L_x_5515:
[----:B------:R-:W-:Y:S05]  /*7cf0*/  BSYNC B1 ;  /* 0x0000000000017941 */ /* 0x000fea0003800000 */
.L_x_5394:
        /* <DEDUP_REMOVED lines=31> */
[----:B------:R-:W-:Y:S05]  /*7ef0*/  CALL.REL.NOINC `($__internal_58_$__cuda_sm20_div_rn_f64_full) ;  /* 0x0000007400687944 */ /* 0x000fea0003c00000 */
[----:B------:R-:W-:Y:S02]  /*7f00*/  IMAD.MOV.U32 R2, RZ, RZ, R8 ;  /* 0x000000ffff027224 */ /* 0x000fe400078e0008 */
[----:B------:R-:W-:-:S07]  /*7f10*/  IMAD.MOV.U32 R3, RZ, RZ, R9 ;  /* 0x000000ffff037224 */ /* 0x000fce00078e0009 */
.L_x_5520:
[----:B------:R-:W-:Y:S05]  /*7f20*/  BSYNC B0 ;  /* 0x0000000000007941 */ /* 0x000fea0003800000 */
.L_x_5519:
[----:B------:R-:W-:Y:S01]  /*7f30*/  STG.E.64 desc[UR8][R16.64], R2 ;  /* 0x0000000210007986 */ /* 0x000fe2000c101b08 */
[----:B------:R-:W-:Y:S05]  /*7f40*/  EXIT ;  /* 0x000000000000794d */ /* 0x000fea0003800000 */
.L_x_5518:
        /* <DEDUP_REMOVED lines=19> */
.L_x_5522:
[----:B------:R-:W-:Y:S05]  /*8080*/  BSYNC B0 ;  /* 0x0000000000007941 */ /* 0x000fea0003800000 */
.L_x_5521:
        /* <DEDUP_REMOVED lines=28> */
.L_x_5524:
[----:B------:R-:W-:Y:S05]  /*8250*/  BSYNC B0 ;  /* 0x0000000000007941 */ /* 0x000fea0003800000 */
.L_x_5523:
        /* <DEDUP_REMOVED lines=19> */
.L_x_5529:
        /* <DEDUP_REMOVED lines=32> */
[----:B-----5:R-:W-:Y:S05]  /*8590*/  CALL.REL.NOINC `($__internal_57_$__cuda_sm20_dblrcp_rn_slowpath_v3) ;  /* 0x0000006c001c7944 */ /* 0x020fea0003c00000 */
.L_x_5528:
[----:B------:R-:W-:Y:S05]  /*85a0*/  BSYNC B3 ;  /* 0x0000000000037941 */ /* 0x000fea0003800000 */
.L_x_5527:
        /* <DEDUP_REMOVED lines=18> */
.L_x_5526:
[----:B------:R-:W-:Y:S05]  /*86d0*/  BSYNC B1 ;  /* 0x0000000000017941 */ /* 0x000fea0003800000 */
.L_x_5525:
        /* <DEDUP_REMOVED lines=50> */
[----:B------:R-:W-:Y:S05]  /*8a00*/  CALL.REL.NOINC `($__internal_57_$__cuda_sm20_dblrcp_rn_slowpath_v3) ;  /* 0x0000006800007944 */ /* 0x000fea0003c00000 */
.L_x_5534:
[----:B------:R-:W-:Y:S05]  /*8a10*/  BSYNC B2 ;  /* 0x0000000000027941 */ /* 0x000fea0003800000 */
.L_x_5533:
        /* <DEDUP_REMOVED lines=14> */
.L_x_5532:
[----:B------:R-:W-:Y:S05]  /*8b00*/  BSYNC B1 ;  /* 0x0000000000017941 */ /* 0x000fea0003800000 */
.L_x_5531:
        /* <DEDUP_REMOVED lines=37> */
[----:B------:R-:W-:Y:S05]  /*8d60*/  CALL.REL.NOINC `($__internal_57_$__cuda_sm20_dblrcp_rn_slowpath_v3) ;  /* 0x0000006400287944 */ /* 0x000fea0003c00000 */
.L_x_5538:
[----:B------:R-:W-:Y:S05]  /*8d70*/  BSYNC B2 ;  /* 0x0000000000027941 */ /* 0x000fea0003800000 */
.L_x_5537:
        /* <DEDUP_REMOVED lines=14> */
.L_x_5536:
[----:B------:R-:W-:Y:S05]  /*8e60*/  BSYNC B1 ;  /* 0x0000000000017941 */ /* 0x000fea0003800000 */
.L_x_5535:
        /* <DEDUP_REMOVED lines=38> */
.L_x_5542:
[----:B------:R-:W-:Y:S05]  /*90d0*/  BSYNC B2 ;  /* 0x0000000000027941 */ /* 0x000fea0003800000 */
.L_x_5541:
        /* <DEDUP_REMOVED lines=14> */
.L_x_5540:
[----:B------:R-:W-:Y:S05]  /*91c0*/  BSYNC B1 ;  /* 0x0000000000017941 */ /* 0x000fea0003800000 */
.L_x_5539:
        /* <DEDUP_REMOVED lines=38> */
.L_x_5546:
[----:B------:R-:W-:Y:S05]  /*9430*/  BSYNC B2 ;  /* 0x0000000000027941 */ /* 0x000fea0003800000 */
.L_x_5545:
        /* <DEDUP_REMOVED lines=14> */
.L_x_5544:
[----:B------:R-:W-:Y:S05]  /*9520*/  BSYNC B1 ;  /* 0x0000000000017941 */ /* 0x000fea0003800000 */
.L_x_5543:
        /* <DEDUP_REMOVED lines=38> */
.L_x_5550:
[----:B------:R-:W-:Y:S05]  /*9790*/  BSYNC B2 ;  /* 0x0000000000027941 */ /* 0x000fea0003800000 */
.L_x_5549:
        /* <DEDUP_REMOVED lines=14> */
.L_x_5548:
[----:B------:R-:W-:Y:S05]  /*9880*/  BSYNC B1 ;  /* 0x0000000000017941 */ /* 0x000fea0003800000 */
.L_x_5547:
        /* <DEDUP_REMOVED lines=37> */
[----:B------:R-:W-:Y:S05]  /*9ae0*/  CALL.REL.NOINC `($__internal_57_$__cuda_sm20_dblrcp_rn_slowpath_v3) ;  /* 0x0000005400c87944 */ /* 0x000fea0003c00000 */
.L_x_5554:
[----:B------:R-:W-:Y:S05]  /*9af0*/  BSYNC B2 ;  /* 0x0000000000027941 */ /* 0x000fea0003800000 */
.L_x_5553:
        /* <DEDUP_REMOVED lines=14> */
.L_x_5552:
[----:B------:R-:W-:Y:S05]  /*9be0*/  BSYNC B1 ;  /* 0x0000000000017941 */ /* 0x000fea0003800000 */
.L_x_5551:
        /* <DEDUP_REMOVED lines=38> */
.L_x_5558:
[----:B------:R-:W-:Y:S05]  /*9e50*/  BSYNC B2 ;  /* 0x0000000000027941 */ /* 0x000fea0003800000 */
.L_x_5557:
        /* <DEDUP_REMOVED lines=14> */
.L_x_5556:
[----:B------:R-:W-:Y:S05]  /*9f40*/  BSYNC B1 ;  /* 0x0000000000017941 */ /* 0x000fea0003800000 */
.L_x_5555:
        /* <DEDUP_REMOVED lines=38> */
.L_x_5562:
[----:B------:R-:W-:Y:S05]  /*a1b0*/  BSYNC B2 ;  /* 0x0000000000027941 */ /* 0x000fea0003800000 */
.L_x_5561:
        /* <DEDUP_REMOVED lines=14> */
.L_x_5560:
[----:B------:R-:W-:Y:S05]  /*a2a0*/  BSYNC B1 ;  /* 0x0000000000017941 */ /* 0x000fea0003800000 */
.L_x_5559:
        /* <DEDUP_REMOVED lines=38> */
.L_x_5566:
[----:B------:R-:W-:Y:S05]  /*a510*/  BSYNC B2 ;  /* 0x0000000000027941 */ /* 0x000fea0003800000 */
.L_x_5565:
        /* <DEDUP_REMOVED lines=14> */
.L_x_5564:
[----:B------:R-:W-:Y:S05]  /*a600*/  BSYNC B1 ;  /* 0x0000000000017941 */ /* 0x000fea0003800000 */
.L_x_5563:
        /* <DEDUP_REMOVED lines=38> */
.L_x_5570:
[----:B------:R-:W-:Y:S05]  /*a870*/  BSYNC B2 ;  /* 0x0000000000027941 */ /* 0x000fea0003800000 */
.L_x_5569:
        /* <DEDUP_REMOVED lines=14> */
.L_x_5568:
[----:B------:R-:W-:Y:S05]  /*a960*/  BSYNC B1 ;  /* 0x0000000000017941 */ /* 0x000fea0003800000 */
.L_x_5567:
        /* <DEDUP_REMOVED lines=38> */
.L_x_5574:
[----:B------:R-:W-:Y:S05]  /*abd0*/  BSYNC B2 ;  /* 0x0000000000027941 */ /* 0x000fea0003800000 */
.L_x_5573:
        /* <DEDUP_REMOVED lines=14> */
.L_x_5572:
[----:B------:R-:W-:Y:S05]  /*acc0*/  BSYNC B1 ;  /* 0x0000000000017941 */ /* 0x000fea0003800000 */
.L_x_5571:
        /* <DEDUP_REMOVED lines=38> */
.L_x_5578:
[----:B------:R-:W-:Y:S05]  /*af30*/  BSYNC B2 ;  /* 0x0000000000027941 */ /* 0x000fea0003800000 */
.L_x_5577:
        /* <DEDUP_REMOVED lines=14> */
.L_x_5576:
[----:B------:R-:W-:Y:S05]  /*b020*/  BSYNC B1 ;  /* 0x0000000000017941 */ /* 0x000fea0003800000 */
.L_x_5575:
        /* <DEDUP_REMOVED lines=38> */
.L_x_5582:
[----:B------:R-:W-:Y:S05]  /*b290*/  BSYNC B2 ;  /* 0x0000000000027941 */ /* 0x000fea0003800000 */
.L_x_5581:
        /* <DEDUP_REMOVED lines=14> */
.L_x_5580:
[----:B------:R-:W-:Y:S05]  /*b380*/  BSYNC B1 ;  /* 0x0000000000017941 */ /* 0x000fea0003800000 */
.L_x_5579:
        /* <DEDUP_REMOVED lines=38> */
.L_x_5586:
[----:B------:R-:W-:Y:S05]  /*b5f0*/  BSYNC B2 ;  /* 0x0000000000027941 */ /* 0x000fea0003800000 */
.L_x_5585:
        /* <DEDUP_REMOVED lines=14> */
.L_x_5584:
[----:B------:R-:W-:Y:S05]  /*b6e0*/  BSYNC B1 ;  /* 0x0000000000017941 */ /* 0x000fea0003800000 */
.L_x_5583:
        /* <DEDUP_REMOVED lines=38> */
.L_x_5590:
[----:B------:R-:W-:Y:S05]  /*b950*/  BSYNC B2 ;  /* 0x0000000000027941 */ /* 0x000fea0003800000 */
.L_x_5589:
        /* <DEDUP_REMOVED lines=14> */
.L_x_5588:
[----:B------:R-:W-:Y:S05]  /*ba40*/  BSYNC B1 ;  /* 0x0000000000017941 */ /* 0x000fea0003800000 */
.L_x_5587:
        /* <DEDUP_REMOVED lines=38> */
.L_x_5594:
[----:B------:R-:W-:Y:S05]  /*bcb0*/  BSYNC B2 ;  /* 0x0000000000027941 */ /* 0x000fea0003800000 */
.L_x_5593:
        /* <DEDUP_REMOVED lines=14> */
.L_x_5592:
[----:B------:R-:W-:Y:S05]  /*bda0*/  BSYNC B1 ;  /* 0x0000000000017941 */ /* 0x000fea0003800000 */
.L_x_5591:
        /* <DEDUP_REMOVED lines=38> */
.L_x_5598:
[----:B------:R-:W-:Y:S05]  /*c010*/  BSYNC B2 ;  /* 0x0000000000027941 */ /* 0x000fea0003800000 */
.L_x_5597:
        /* <DEDUP_REMOVED lines=14> */
.L_x_5596:
[----:B------:R-:W-:Y:S05]  /*c100*/  BSYNC B1 ;  /* 0x0000000000017941 */ /* 0x000fea0003800000 */
.L_x_5595:
        /* <DEDUP_REMOVED lines=38> */
.L_x_5602:
[----:B------:R-:W-:Y:S05]  /*c370*/  BSYNC B2 ;  /* 0x0000000000027941 */ /* 0x000fea0003800000 */
.L_x_5601:
        /* <DEDUP_REMOVED lines=14> */
.L_x_5600:
[----:B------:R-:W-:Y:S05]  /*c460*/  BSYNC B1 ;  /* 0x0000000000017941 */ /* 0x000fea0003800000 */
.L_x_5599:
        /* <DEDUP_REMOVED lines=38> */
.L_x_5606:
[----:B------:R-:W-:Y:S05]  /*c6d0*/  BSYNC B2 ;  /* 0x0000000000027941 */ /* 0x000fea0003800000 */
.L_x_5605:
        /* <DEDUP_REMOVED lines=14> */
.L_x_5604:
[----:B------:R-:W-:Y:S05]  /*c7c0*/  BSYNC B1 ;  /* 0x0000000000017941 */ /* 0x000fea0003800000 */
.L_x_5603:
        /* <DEDUP_REMOVED lines=38> */
.L_x_5610:
[----:B------:R-:W-:Y:S05]  /*ca30*/  BSYNC B2 ;  /* 0x0000000000027941 */ /* 0x000fea0003800000 */
.L_x_5609:
        /* <DEDUP_REMOVED lines=14> */
.L_x_5608:
[----:B------:R-:W-:Y:S05]  /*cb20*/  BSYNC B1 ;  /* 0x0000000000017941 */ /* 0x000fea0003800000 */
.L_x_5607:
        /* <DEDUP_REMOVED lines=38> */
.L_x_5614:
[----:B------:R-:W-:Y:S05]  /*cd90*/  BSYNC B2 ;  /* 0x0000000000027941 */ /* 0x000fea0003800000 */
.L_x_5613:
        /* <DEDUP_REMOVED lines=14> */
.L_x_5612:
[----:B------:R-:W-:Y:S05]  /*ce80*/  BSYNC B1 ;  /* 0x0000000000017941 */ /* 0x000fea0003800000 */
.L_x_5611:
        /* <DEDUP_REMOVED lines=38> */
.L_x_5618:
[----:B------:R-:W-:Y:S05]  /*d0f0*/  BSYNC B2 ;  /* 0x0000000000027941 */ /* 0x000fea0003800000 */
.L_x_5617:
        /* <DEDUP_REMOVED lines=14> */
.L_x_5616:
[----:B------:R-:W-:Y:S05]  /*d1e0*/  BSYNC B1 ;  /* 0x0000000000017941 */ /* 0x000fea0003800000 */
.L_x_5615:
        /* <DEDUP_REMOVED lines=38> */
.L_x_5622:
[----:B------:R-:W-:Y:S05]  /*d450*/  BSYNC B2 ;  /* 0x0000000000027941 */ /* 0x000fea0003800000 */
.L_x_5621:
        /* <DEDUP_REMOVED lines=14> */
.L_x_5620:
[----:B------:R-:W-:Y:S05]  /*d540*/  BSYNC B1 ;  /* 0x0000000000017941 */ /* 0x000fea0003800000 */
.L_x_5619:
        /* <DEDUP_REMOVED lines=38> */
.L_x_5626:
[----:B------:R-:W-:Y:S05]  /*d7b0*/  BSYNC B2 ;  /* 0x0000000000027941 */ /* 0x000fea0003800000 */
.L_x_5625:
        /* <DEDUP_REMOVED lines=14> */
.L_x_5624:
[----:B------:R-:W-:Y:S05]  /*d8a0*/  BSYNC B1 ;  /* 0x0000000000017941 */ /* 0x000fea0003800000 */
.L_x_5623:
        /* <DEDUP_REMOVED lines=38> */
.L_x_5630:
[----:B------:R-:W-:Y:S05]  /*db10*/  BSYNC B2 ;  /* 0x0000000000027941 */ /* 0x000fea0003800000 */
.L_x_5629:
        /* <DEDUP_REMOVED lines=14> */
.L_x_5628:
[----:B------:R-:W-:Y:S05]  /*dc00*/  BSYNC B1 ;  /* 0x0000000000017941 */ /* 0x000fea0003800000 */
.L_x_5627:
        /* <DEDUP_REMOVED lines=38> */
.L_x_5634:
[----:B------:R-:W-:Y:S05]  /*de70*/  BSYNC B2 ;  /* 0x0000000000027941 */ /* 0x000fea0003800000 */
.L_x_5633:
        /* <DEDUP_REMOVED lines=14> */
.L_x_5632:
[----:B------:R-:W-:Y:S05]  /*df60*/  BSYNC B1 ;  /* 0x0000000000017941 */ /* 0x000fea0003800000 */
.L_x_5631:
        /* <DEDUP_REMOVED lines=38> */
.L_x_5638:
[----:B------:R-:W-:Y:S05]  /*e1d0*/  BSYNC B2 ;  /* 0x0000000000027941 */ /* 0x000fea0003800000 */
.L_x_5637:
        /* <DEDUP_REMOVED lines=14> */
.L_x_5636:
[----:B------:R-:W-:Y:S05]  /*e2c0*/  BSYNC B1 ;  /* 0x0000000000017941 */ /* 0x000fea0003800000 */
.L_x_5635:
        /* <DEDUP_REMOVED lines=38> */
.L_x_5642:
[----:B------:R-:W-:Y:S05]  /*e530*/  BSYNC B2 ;  /* 0x0000000000027941 */ /* 0x000fea0003800000 */
.L_x_5641:
        /* <DEDUP_REMOVED lines=14> */
.L_x_5640:
[----:B------:R-:W-:Y:S05]  /*e620*/  BSYNC B1 ;  /* 0x0000000000017941 */ /* 0x000fea0003800000 */
.L_x_5639:
        /* <DEDUP_REMOVED lines=38> */
.L_x_5646:
[----:B------:R-:W-:Y:S05]  /*e890*/  BSYNC B2 ;  /* 0x0000000000027941 */ /* 0x000fea0003800000 */
.L_x_5645:
        /* <DEDUP_REMOVED lines=14> */
.L_x_5644:
[----:B------:R-:W-:Y:S05]  /*e980*/  BSYNC B1 ;  /* 0x0000000000017941 */ /* 0x000fea0003800000 */
.L_x_5643:
        /* <DEDUP_REMOVED lines=38> */
.L_x_5650:
[----:B------:R-:W-:Y:S05]  /*ebf0*/  BSYNC B2 ;  /* 0x0000000000027941 */ /* 0x000fea0003800000 */
.L_x_5649:
        /* <DEDUP_REMOVED lines=14> */
.L_x_5648:
[----:B------:R-:W-:Y:S05]  /*ece0*/  BSYNC B1 ;  /* 0x0000000000017941 */ /* 0x000fea0003800000 */
.L_x_5647:
        /* <DEDUP_REMOVED lines=39> */
.L_x_5653:
[----:B------:R-:W-:Y:S05]  /*ef60*/  BSYNC B2 ;  /* 0x0000000000027941 */ /* 0x000fea0003800000 */
.L_x_5652:
        /* <DEDUP_REMOVED lines=14> */
.L_x_5651:
[----:B------:R-:W-:Y:S05]  /*f050*/  BSYNC B1 ;  /* 0x0000000000017941 */ /* 0x000fea0003800000 */
.L_x_5530:
        /* <DEDUP_REMOVED lines=24> */
.L_x_5655:
[----:B------:R-:W-:Y:S05]  /*f1e0*/  BSYNC B0 ;  /* 0x0000000000007941 */ /* 0x000fea0003800000 */
.L_x_5654:
[----:B------:R-:W-:Y:S01]  /*f1f0*/  STG.E.64 desc[UR8][R16.64], R2 ;  /* 0x0000000210007986 */ /* 0x000fe2000c101b08 */
[----:B------:R-:W-:Y:S05]  /*f200*/  EXIT ;  /* 0x000000000000794d */ /* 0x000fea0003800000 */
        .weak           $__internal_57_$__cuda_sm20_dblrcp_rn_slowpath_v3
        .type           $__internal_57_$__cuda_sm20_dblrcp_rn_slowpath_v3,@function
        .size           $__internal_57_$__cuda_sm20_dblrcp_rn_slowpath_v3,($__internal_58_$__cuda_sm20_div_rn_f64_full - $__internal_57_$__cuda_sm20_dblrcp_rn_slowpath_v3)
$__internal_57_$__cuda_sm20_dblrcp_rn_slowpath_v3:
        /* <DEDUP_REMOVED lines=25> */
.L_x_5659:
        /* <DEDUP_REMOVED lines=10> */
.L_x_5657:
[----:B------:R-:W-:Y:S02]  /*f440*/  LOP3.LUT R25, R21, 0x80000, RZ, 0xfc, !PT ;  /* 0x0008000015197812 */ /* 0x000fe400078efcff */
[----:B------:R-:W-:-:S07]  /*f450*/  MOV R24, R20 ;  /* 0x0000001400187202 */ /* 0x000fce0000000f00 */
.L_x_5658:
[----:B------:R-:W-:Y:S05]  /*f460*/  BSYNC B0 ;  /* 0x0000000000007941 */ /* 0x000fea0003800000 */
.L_x_5656:
[----:B------:R-:W-:Y:S02]  /*f470*/  IMAD.MOV.U32 R20, RZ, RZ, R0 ;  /* 0x000000ffff147224 */ /* 0x000fe400078e0000 */
[----:B------:R-:W-:-:S04]  /*f480*/  IMAD.MOV.U32 R21, RZ, RZ, 0x0 ;  /* 0x00000000ff157424 */ /* 0x000fc800078e00ff */
[----:B------:R-:W-:Y:S05]  /*f490*/  RET.REL.NODEC R20 `(_ZN2at6native50batch_norm_collect_statistics_channels_last_kernelINS0_3VarEddLi4EEEvPKT0_PT1_S7_PVS6_PiiiS6_) ;  /* 0xffffff0814d87950 */ /* 0x000fea0003c3ffff */
        .weak           $__internal_58_$__cuda_sm20_div_rn_f64_full
        .type           $__internal_58_$__cuda_sm20_div_rn_f64_full,@function
        .size           $__internal_58_$__cuda_sm20_div_rn_f64_full,(.L_x_28269 - $__internal_58_$__cuda_sm20_div_rn_f64_full)
$__internal_58_$__cuda_sm20_div_rn_f64_full:
        /* <DEDUP_REMOVED lines=32> */
[----:B------:R-:W-:-:S03]  /*f6a0*/  DMUL R8, R12, R6 ;  /* 0x000000060c087228 */ /* 0x000fc60000000000 */
[----:B------:R-:W-:-:S04]  /*f6b0*/  IADD3 R22, R19, -0x1, RZ ;  /* 0xffffffff13167810 */ /* 0x000fc80007ffe0ff */
[----:B------:R-:W-:Y:S01]  /*f6c0*/  ISETP.GT.U32.AND P0, PT, R22, 0x7feffffe, PT ;  /* 0x7feffffe1600780c */ /* 0x000fe20003f04070 */
[----:B------:R-:W-:-:S03]  /*f6d0*/  DFMA R10, R8, -R4, R6 ;  /* 0x80000004080a722b */ /* 0x000fc60000000006 */
[----:B------:R-:W-:-:S05]  /*f6e0*/  ISETP.GT.U32.OR P0, PT, R23, 0x7feffffe, P0 ;  /* 0x7feffffe1700780c */ /* 0x000fca0000704470 */
[----:B------:R-:W-:-:S08]  /*f6f0*/  DFMA R12, R12, R10, R8 ;  /* 0x0000000a0c0c722b */ /* 0x000fd00000000008 */
[----:B------:R-:W-:Y:S05]  /*f700*/  @P0 BRA `(.L_x_5661) ;  /* 0x00000000006c0947 */ /* 0x000fea0003800000 */
[----:B------:R-:W-:-:S04]  /*f710*/  LOP3.LUT R10, R3, 0x7ff00000, RZ, 0xc0, !PT ;  /* 0x7ff00000030a7812 */ /* 0x000fc800078ec0ff */
[CC--:B------:R-:W-:Y:S02]  /*f720*/  VIADDMNMX R8, R21.reuse, -R10.reuse, 0xb9600000, !PT ;  /* 0xb960000015087446 */ /* 0x0c0fe4000780090a */
[----:B------:R-:W-:Y:S01]  /*f730*/  ISETP.GE.U32.AND P0, PT, R21, R10, PT ;  /* 0x0000000a1500720c */ /* 0x000fe20003f06070 */
[----:B------:R-:W-:Y:S01]  /*f740*/  IMAD.MOV.U32 R10, RZ, RZ, RZ ;  /* 0x000000ffff0a7224 */ /* 0x000fe200078e00ff */
[----:B------:R-:W-:Y:S02]  /*f750*/  VIMNMX R8, R8, 0x46a00000, PT ;  /* 0x46a0000008087848 */ /* 0x000fe40003fe0100 */
[----:B------:R-:W-:-:S05]  /*f760*/  SEL R9, R20, 0x63400000, !P0 ;  /* 0x6340000014097807 */ /* 0x000fca0004000000 */
        /* <DEDUP_REMOVED lines=21> */
.L_x_5661:
[----:B------:R-:W-:-:S14]  /*f8c0*/  DSETP.NAN.AND P0, PT, R14, R14, PT ;  /* 0x0000000e0e00722a */ /* 0x000fdc0003f08000 */
[----:B------:R-:W-:Y:S05]  /*f8d0*/  @P0 BRA `(.L_x_5663) ;  /* 0x0000000000440947 */ /* 0x000fea0003800000 */
[----:B------:R-:W-:-:S14]  /*f8e0*/  DSETP.NAN.AND P0, PT, R2, R2, PT ;  /* 0x000000020200722a */ /* 0x000fdc0003f08000 */
[----:B------:R-:W-:Y:S05]  /*f8f0*/  @P0 BRA `(.L_x_5664) ;  /* 0x0000000000300947 */ /* 0x000fea0003800000 */
[----:B------:R-:W-:Y:S01]  /*f900*/  ISETP.NE.AND P0, PT, R19, R18, PT ;  /* 0x000000121300720c */ /* 0x000fe20003f05270 */
[----:B------:R-:W-:Y:S01]  /*f910*/  IMAD.MOV.U32 R8, RZ, RZ, 0x0 ;  /* 0x00000000ff087424 */ /* 0x000fe200078e00ff */
[----:B------:R-:W-:-:S11]  /*f920*/  MOV R9, 0xfff80000 ;  /* 0xfff8000000097802 */ /* 0x000fd60000000f00 */
        /* <DEDUP_REMOVED lines=9> */
.L_x_5664:
[----:B------:R-:W-:Y:S01]  /*f9c0*/  LOP3.LUT R9, R3, 0x80000, RZ, 0xfc, !PT ;  /* 0x0008000003097812 */ /* 0x000fe200078efcff */
[----:B------:R-:W-:Y:S01]  /*f9d0*/  IMAD.MOV.U32 R8, RZ, RZ, R2 ;  /* 0x000000ffff087224 */ /* 0x000fe200078e0002 */
[----:B------:R-:W-:Y:S06]  /*f9e0*/  BRA `(.L_x_5662) ;  /* 0x0000000000087947 */ /* 0x000fec0003800000 */
.L_x_5663:
[----:B------:R-:W-:Y:S01]  /*f9f0*/  LOP3.LUT R9, R15, 0x80000, RZ, 0xfc, !PT ;  /* 0x000800000f097812 */ /* 0x000fe200078efcff */
[----:B------:R-:W-:-:S07]  /*fa00*/  IMAD.MOV.U32 R8, RZ, RZ, R14 ;  /* 0x000000ffff087224 */ /* 0x000fce00078e000e */
.L_x_5662:
[----:B------:R-:W-:Y:S05]  /*fa10*/  BSYNC B1 ;  /* 0x0000000000017941 */ /* 0x000fea0003800000 */
.L_x_5660:
[----:B------:R-:W-:Y:S02]  /*fa20*/  IMAD.MOV.U32 R2, RZ, RZ, R0 ;  /* 0x000000ffff027224 */ /* 0x000fe400078e0000 */
[----:B------:R-:W-:-:S04]  /*fa30*/  IMAD.MOV.U32 R3, RZ, RZ, 0x0 ;  /* 0x00000000ff037424 */ /* 0x000fc800078e00ff */
[----:B------:R-:W-:Y:S05]  /*fa40*/  RET.REL.NODEC R2 `(_ZN2at6native50batch_norm_collect_statistics_channels_last_kernelINS0_3VarEddLi4EEEvPKT0_PT1_S7_PVS6_PiiiS6_) ;  /* 0xffffff04026c7950 */ /* 0x000fea0003c3ffff */
.L_x_5665:
        /* <DEDUP_REMOVED lines=11> */
.L_x_28269:


//--------------------- .text._ZN2at6native36batch_norm_collect_statistics_kernelINS0_3VarEN3c108BFloat16ES4_fiEEvNS_27GenericPackedTensorAccessorIKT0_Lm3ENS_17RestrictPtrTraitsET3_EET2_SB_NS5_ISB_Lm1ES8_S9_EESC_ --------------------------
	.section	.text._ZN2at6native36batch_norm_collect_statistics_kernelINS0_3VarEN3c108BFloat16ES4_fiEEvNS_27GenericPackedTensorAccessorIKT0_Lm3ENS_17RestrictPtrTraitsET3_EET2_SB_NS5_ISB_Lm1ES8_S9_EESC_,"ax",@progbits
	.align	128
        .global         _ZN2at6native36batch_norm_collect_statistics_kernelINS0_3VarEN3c108BFloat16ES4_fiEEvNS_27GenericPackedTensorAccessorIKT0_Lm3ENS_17RestrictPtrTraitsET3_EET2_SB_NS5_ISB_Lm1ES8_S9_EESC_
        .type           _ZN2at6native36batch_norm_collect_statistics_kernelINS0_3VarEN3c108BFloat16ES4_fiEEvNS_27GenericPackedTensorAccessorIKT0_Lm3ENS_17RestrictPtrTraitsET3_EET2_SB_NS5_ISB_Lm1ES8_S9_EESC_,@function
        .size           _ZN2at6native36batch_norm_collect_statistics_kernelINS0_3VarEN3c108BFloat16ES4_fiEEvNS_27GenericPackedTensorAccessorIKT0_Lm3ENS_17RestrictPtrTraitsET3_EET2_SB_NS5_ISB_Lm1ES8_S9_EESC_,(.L_x_28270 - _ZN2at6native36batch_norm_collect_statistics_kernelINS0_3VarEN3c108BFloat16ES4_fiEEvNS_27GenericPackedTensorAccessorIKT0_Lm3ENS_17RestrictPtrTraitsET3_EET2_SB_NS5_ISB_Lm1ES8_S9_EESC_)
        .other          _ZN2at6native36batch_norm_collect_statistics_kernelINS0_3VarEN3c108BFloat16ES4_fiEEvNS_27GenericPackedTensorAccessorIKT0_Lm3ENS_17RestrictPtrTraitsET3_EET2_SB_NS5_ISB_Lm1ES8_S9_EESC_,@"STO_CUDA_ENTRY STV_DEFAULT"
_ZN2at6native36batch_norm_collect_statistics_kernelINS0_3VarEN3c108BFloat16ES4_fiEEvNS_27GenericPackedTensorAccessorIKT0_Lm3ENS_17RestrictPtrTraitsET3_EET2_SB_NS5_ISB_Lm1ES8_S9_EESC_:
.text._ZN2at6native36batch_norm_collect_statistics_kernelINS0_3VarEN3c108BFloat16ES4_fiEEvNS_27GenericPackedTensorAccessorIKT0_Lm3ENS_17RestrictPtrTraitsET3_EET2_SB_NS5_ISB_Lm1ES8_S9_EESC_:
        /* <DEDUP_REMOVED lines=16> */
[----:B------:R-:W-:Y:S02]  /*0100*/  CS2R R8, SRZ ;  /* 0x0000000000087805 */ /* 0x000fe4000001ff00 */
[----:B------:R-:W-:-:S05]  /*0110*/  MOV R21, RZ ;  /* 0x000000ff00157202 */ /* 0x000fca0000000f00 */
[----:B------:R-:W1:Y:S01]  /*0120*/  LDC R15, c[0x0][0x4] ;  /* 0x00000100ff0f7b82 */ /* 0x000e620000000800 */
[----:B0-----:R-:W-:-:S07]  /*0130*/  IMAD R3, R3, UR8, RZ ;  /* 0x0000000803037c24 */ /* 0x001fce000f8e02ff */
.L_x_5671:
[----:B------:R-:W0:Y:S01]  /*0140*/  LDC R14, c[0x0][0x220] ;  /* 0x00008800ff0e7b82 */ /* 0x000e220000000800 */
[----:B------:R-:W-:Y:S01]  /*0150*/  BSSY B1, `(.L_x_5668) ;  /* 0x000001a000017945 */ /* 0x000fe20003800000 */
[----:B0-----:R-:W-:-:S13]  /*0160*/  ISETP.GE.AND P0, PT, R13, R14, PT ;  /* 0x0000000e0d00720c */ /* 0x001fda0003f06270 */
[----:B------:R-:W-:Y:S05]  /*0170*/  @P0 BRA `(.L_x_5669) ;  /* 0x00000000005c0947 */ /* 0x000fea0003800000 */
[----:B------:R-:W-:Y:S01]  /*0180*/  ULDC UR4, c[0x0][0x224] ;  /* 0x0000890000047ab9 */ /* 0x000fe20000000800 */
[----:B------:R-:W-:Y:S02]  /*0190*/  IMAD.MOV.U32 R6, RZ, RZ, R13 ;  /* 0x000000ffff067224 */ /* 0x000fe400078e000d */
[----:B------:R-:W-:-:S05]  /*01a0*/  IMAD R4, R0, UR4, RZ ;  /* 0x0000000400047c24 */ /* 0x000fca000f8e02ff */
[----:B------:R-:W-:Y:S02]  /*01b0*/  IADD3 R17, P0, R3, R4, RZ ;  /* 0x0000000403117210 */ /* 0x000fe40007f1e0ff */
[----:B------:R-:W-:-:S04]  /*01c0*/  SHF.R.S32.HI R4, RZ, 0x1f, R4 ;  /* 0x0000001fff047819 */ /* 0x000fc80000011404 */
[----:B------:R-:W-:-:S07]  /*01d0*/  LEA.HI.X.SX32 R19, R3, R4, 0x1, P0 ;  /* 0x0000000403137211 */ /* 0x000fce00000f0eff */
.L_x_5670:
[----:B------:R-:W-:-:S05]  /*01e0*/  IMAD R4, R6, UR5, RZ ;  /* 0x0000000506047c24 */ /* 0x000fca000f8e02ff */
[----:B------:R-:W-:-:S04]  /*01f0*/  IADD3 R5, P0, R4, R17, RZ ;  /* 0x0000001104057210 */ /* 0x000fc80007f1e0ff */
[----:B------:R-:W-:Y:S02]  /*0200*/  LEA.HI.X.SX32 R10, R4, R19, 0x1, P0 ;  /* 0x00000013040a7211 */ /* 0x000fe400000f0eff */
[----:B------:R-:W-:-:S04]  /*0210*/  LEA R4, P0, R5, UR10, 0x1 ;  /* 0x0000000a05047c11 */ /* 0x000fc8000f8008ff */
[----:B------:R-:W-:-:S05]  /*0220*/  LEA.HI.X R5, R5, UR11, R10, 0x1, P0 ;  /* 0x0000000b05057c11 */ /* 0x000fca00080f0c0a */
[----:B------:R-:W2:Y:S01]  /*0230*/  LDG.E.U16 R4, desc[UR6][R4.64] ;  /* 0x0000000604047981 */ /* 0x000ea2000c1e1500 */
[----:B------:R-:W-:Y:S01]  /*0240*/  IADD3 R21, R21, 0x1, RZ ;  /* 0x0000000115157810 */ /* 0x000fe20007ffe0ff */
        /* <DEDUP_REMOVED lines=10> */
.L_x_5669:
[----:B------:R-:W-:Y:S05]  /*02f0*/  BSYNC B1 ;  /* 0x0000000000017941 */ /* 0x000fea0003800000 */
.L_x_5668:
[----:B-1----:R-:W-:Y:S01]  /*0300*/  IADD3 R0, R15, R0, RZ ;  /* 0x000000000f007210 */ /* 0x002fe20007ffe0ff */
[----:B------:R-:W-:-:S03]  /*0310*/  ULDC UR4, c[0x0][0x218] ;  /* 0x0000860000047ab9 */ /* 0x000fc60000000800 */
[----:B------:R-:W-:-:S13]  /*0320*/  ISETP.GE.AND P0, PT, R0, UR4, PT ;  /* 0x0000000400007c0c */ /* 0x000fda000bf06270 */
[----:B------:R-:W-:Y:S05]  /*0330*/  @!P0 BRA `(.L_x_5671) ;  /* 0xfffffffc00808947 */ /* 0x000fea000383ffff */
.L_x_5667:
[----:B------:R-:W-:Y:S05]  /*0340*/  BSYNC B0 ;  /* 0x0000000000007941 */ /* 0x000fea0003800000 */
.L_x_5666:
        /* <DEDUP_REMOVED lines=20> */
[----:B-1----:R-:W-:Y:S05]  /*0490*/  CALL.REL.NOINC `($__internal_59_$__cuda_sm20_dblrcp_rn_slowpath_v3) ;  /* 0x0000001800a87944 */ /* 0x002fea0003c00000 */
[----:B------:R-:W-:Y:S01]  /*04a0*/  MOV R16, R14 ;  /* 0x0000000e00107202 */ /* 0x000fe20000000f00 */
[----:B------:R-:W-:-:S07]  /*04b0*/  IMAD.MOV.U32 R17, RZ, RZ, R15 ;  /* 0x000000ffff117224 */ /* 0x000fce00078e000f */
.L_x_5673:
[----:B------:R-:W-:Y:S05]  /*04c0*/  BSYNC B0 ;  /* 0x0000000000007941 */ /* 0x000fea0003800000 */
.L_x_5672:
        /* <DEDUP_REMOVED lines=37> */
[----:B------:R-:W-:Y:S05]  /*0720*/  CALL.REL.NOINC `($__internal_59_$__cuda_sm20_dblrcp_rn_slowpath_v3) ;  /* 0x0000001800047944 */ /* 0x000fea0003c00000 */
.L_x_5675:
[----:B------:R-:W-:Y:S05]  /*0730*/  BSYNC B0 ;  /* 0x0000000000007941 */ /* 0x000fea0003800000 */
.L_x_5674:
        /* <DEDUP_REMOVED lines=37> */
.L_x_5677:
[----:B------:R-:W-:Y:S05]  /*0990*/  BSYNC B0 ;  /* 0x0000000000007941 */ /* 0x000fea0003800000 */
.L_x_5676:
        /* <DEDUP_REMOVED lines=23> */
[----:B------:R-:W-:Y:S02]  /*0b10*/  IADD3 R16, R13, 0x300402, RZ ;  /* 0x003004020d107810 */ /* 0x000fe40007ffe0ff */
[----:B------:R1:W2:Y:S01]  /*0b20*/  SHFL.BFLY PT, R6, R9, 0x8, 0x1f ;  /* 0x0d001f0009067f89 */ /* 0x0002a200000e0000 */
[----:B------:R-:W-:Y:S01]  /*0b30*/  FADD.FTZ R8, R8, R7 ;  /* 0x0000000708087221 */ /* 0x000fe20000010000 */
        /* <DEDUP_REMOVED lines=10> */
[----:B------:R-:W-:Y:S05]  /*0be0*/  CALL.REL.NOINC `($__internal_59_$__cuda_sm20_dblrcp_rn_slowpath_v3) ;  /* 0x0000001000d47944 */ /* 0x000fea0003c00000 */
.L_x_5679:
[----:B------:R-:W-:Y:S05]  /*0bf0*/  BSYNC B0 ;  /* 0x0000000000007941 */ /* 0x000fea0003800000 */
.L_x_5678:
        /* <DEDUP_REMOVED lines=37> */
.L_x_5681:
[----:B------:R-:W-:Y:S05]  /*0e50*/  BSYNC B0 ;  /* 0x0000000000007941 */ /* 0x000fea0003800000 */
.L_x_5680:
        /* <DEDUP_REMOVED lines=31> */
.L_x_5683:
[----:B------:R-:W-:Y:S05]  /*1050*/  BSYNC B0 ;  /* 0x0000000000007941 */ /* 0x000fea0003800000 */
.L_x_5682:
        /* <DEDUP_REMOVED lines=16> */
.L_x_5685:
[----:B------:R-:W-:Y:S05]  /*1160*/  BSYNC B0 ;  /* 0x0000000000007941 */ /* 0x000fea0003800000 */
.L_x_5684:
        /* <DEDUP_REMOVED lines=20> */
[----:B------:R-:W-:Y:S05]  /*12b0*/  CALL.REL.NOINC `($__internal_59_$__cuda_sm20_dblrcp_rn_slowpath_v3) ;  /* 0x0000000c00207944 */ /* 0x000fea0003c00000 */
[----:B------:R-:W-:Y:S02]  /*12c0*/  MOV R16, R14 ;  /* 0x0000000e00107202 */ /* 0x000fe40000000f00 */
[----:B------:R-:W-:-:S07]  /*12d0*/  MOV R17, R15 ;  /* 0x0000000f00117202 */ /* 0x000fce0000000f00 */
.L_x_5687:
[----:B------:R-:W-:Y:S05]  /*12e0*/  BSYNC B0 ;  /* 0x0000000000007941 */ /* 0x000fea0003800000 */
.L_x_5686:
        /* <DEDUP_REMOVED lines=37> */
[----:B--2---:R-:W-:Y:S05]  /*1540*/  CALL.REL.NOINC `($__internal_59_$__cuda_sm20_dblrcp_rn_slowpath_v3) ;  /* 0x00000008007c7944 */ /* 0x004fea0003c00000 */
.L_x_5689:
[----:B------:R-:W-:Y:S05]  /*1550*/  BSYNC B0 ;  /* 0x0000000000007941 */ /* 0x000fea0003800000 */
.L_x_5688:
        /* <DEDUP_REMOVED lines=37> */
.L_x_5691:
[----:B------:R-:W-:Y:S05]  /*17b0*/  BSYNC B0 ;  /* 0x0000000000007941 */ /* 0x000fea0003800000 */
.L_x_5690:
        /* <DEDUP_REMOVED lines=36> */
[----:B------:R-:W-:Y:S05]  /*1a00*/  CALL.REL.NOINC `($__internal_59_$__cuda_sm20_dblrcp_rn_slowpath_v3) ;  /* 0x00000004004c7944 */ /* 0x000fea0003c00000 */
[----:B------:R-:W-:Y:S01]  /*1a10*/  IMAD.MOV.U32 R18, RZ, RZ, R14 ;  /* 0x000000ffff127224 */ /* 0x000fe200078e000e */
[----:B------:R-:W-:-:S07]  /*1a20*/  MOV R19, R15 ;  /* 0x0000000f00137202 */ /* 0x000fce0000000f00 */
.L_x_5693:
[----:B------:R-:W-:Y:S05]  /*1a30*/  BSYNC B0 ;  /* 0x0000000000007941 */ /* 0x000fea0003800000 */
.L_x_5692:
        /* <DEDUP_REMOVED lines=36> */
[----:B--2---:R-:W-:Y:S05]  /*1c80*/  CALL.REL.NOINC `($__internal_59_$__cuda_sm20_dblrcp_rn_slowpath_v3) ;  /* 0x0000000000ac7944 */ /* 0x004fea0003c00000 */
.L_x_5695:
[----:B------:R-:W-:Y:S05]  /*1c90*/  BSYNC B0 ;  /* 0x0000000000007941 */ /* 0x000fea0003800000 */
.L_x_5694:
        /* <DEDUP_REMOVED lines=12> */
[----:B------:R-:W-:Y:S01]  /*1d60*/  ISETP.NE.U32.AND P2, PT, RZ, UR4, PT ;  /* 0x00000004ff007c0c */ /* 0x000fe2000bf45070 */
[----:B--2---:R-:W-:Y:S01]  /*1d70*/  FMUL.FTZ R5, R0, R11 ;  /* 0x0000000b00057220 */ /* 0x004fe20000410000 */
[----:B------:R-:W-:-:S03]  /*1d80*/  ULDC UR4, c[0x0][0x218] ;  /* 0x0000860000047ab9 */ /* 0x000fc60000000800 */
[----:B------:R-:W-:Y:S01]  /*1d90*/  FFMA.FTZ R13, R10, R3, R5 ;  /* 0x000000030a0d7223 */ /* 0x000fe20000010005 */
[----:B0-----:R-:W-:Y:S01]  /*1da0*/  @!P1 FMUL R4, R4, 1.175494350822287508e-38 ;  /* 0x0080000004049820 */ /* 0x001fe20000400000 */
[----:B------:R-:W-:Y:S01]  /*1db0*/  ISETP.NE.AND.EX P1, PT, RZ, UR5, PT, P2 ;  /* 0x00000005ff007c0c */ /* 0x000fe2000bf25320 */
[----:B------:R-:W-:Y:S02]  /*1dc0*/  ULDC UR5, c[0x0][0x220] ;  /* 0x0000880000057ab9 */ /* 0x000fe40000000800 */
[----:B------:R-:W0:Y:S01]  /*1dd0*/  @P0 LDC R2, c[0x0][0x244] ;  /* 0x00009100ff020b82 */ /* 0x000e220000000800 */
[----:B------:R-:W-:Y:S01]  /*1de0*/  FMUL.FTZ R13, R4, R13 ;  /* 0x0000000d040d7220 */ /* 0x000fe20000410000 */
[----:B------:R-:W-:-:S06]  /*1df0*/  UIMAD UR4, UR4, UR5, URZ ;  /* 0x00000005040472a4 */ /* 0x000fcc000f8e023f */
[----:B------:R-:W2:Y:S01]  /*1e00*/  @P0 LDC.64 R6, c[0x0][0x238] ;  /* 0x00008e00ff060b82 */ /* 0x000ea20000000a00 */
[----:B0-----:R-:W-:-:S04]  /*1e10*/  @P0 IMAD R5, R2, UR8, RZ ;  /* 0x0000000802050c24 */ /* 0x001fc8000f8e02ff */
[----:B--2---:R-:W-:-:S05]  /*1e20*/  @P0 IMAD.WIDE R6, R5, 0x4, R6 ;  /* 0x0000000405060825 */ /* 0x004fca00078e0206 */
[----:B------:R0:W-:Y:S01]  /*1e30*/  @P0 STG.E desc[UR6][R6.64], R13 ;  /* 0x0000000d06000986 */ /* 0x0001e2000c101906 */
[----:B------:R-:W-:Y:S05]  /*1e40*/  @!P1 EXIT ;  /* 0x000000000000994d */ /* 0x000fea0003800000 */
[----:B0-----:R-:W0:Y:S01]  /*1e50*/  LDC R7, c[0x0][0x254] ;  /* 0x00009500ff077b82 */ /* 0x001e220000000800 */
[----:B------:R-:W-:Y:S01]  /*1e60*/  FADD.FTZ R0, R3, -R0 ;  /* 0x8000000003007221 */ /* 0x000fe20000010000 */
[----:B------:R-:W-:-:S03]  /*1e70*/  I2FP.F32.S32 R6, UR4 ;  /* 0x0000000400067c45 */ /* 0x000fc60008201400 */
[----:B------:R-:W-:-:S03]  /*1e80*/  FMUL.FTZ R5, R0, R0 ;  /* 0x0000000000057220 */ /* 0x000fc60000410000 */
[----:B------:R-:W2:Y:S01]  /*1e90*/  LDC.64 R2, c[0x0][0x248] ;  /* 0x00009200ff027b82 */ /* 0x000ea20000000a00 */
[----:B------:R-:W3:Y:S01]  /*1ea0*/  MUFU.RCP R6, R6 ;  /* 0x0000000600067308 */ /* 0x000ee20000001000 */
[----:B------:R-:W-:-:S04]  /*1eb0*/  FMUL.FTZ R5, R10, R5 ;  /* 0x000000050a057220 */ /* 0x000fc80000410000 */
[----:B------:R-:W-:-:S04]  /*1ec0*/  FMUL.FTZ R5, R5, R11 ;  /* 0x0000000b05057220 */ /* 0x000fc80000410000 */
[----:B-1----:R-:W-:-:S04]  /*1ed0*/  FFMA.FTZ R5, R4, R5, R9 ;  /* 0x0000000504057223 */ /* 0x002fc80000010009 */
[----:B------:R-:W-:Y:S01]  /*1ee0*/  FADD.FTZ R5, R8, R5 ;  /* 0x0000000508057221 */ /* 0x000fe20000010000 */
[----:B0-----:R-:W-:-:S03]  /*1ef0*/  IMAD R7, R7, UR8, RZ ;  /* 0x0000000807077c24 */ /* 0x001fc6000f8e02ff */
[----:B---3--:R-:W-:Y:S01]  /*1f00*/  FMUL.FTZ R5, R5, R6 ;  /* 0x0000000605057220 */ /* 0x008fe20000410000 */
[----:B--2---:R-:W-:-:S05]  /*1f10*/  IMAD.WIDE R2, R7, 0x4, R2 ;  /* 0x0000000407027825 */ /* 0x004fca00078e0202 */
[----:B------:R-:W-:Y:S01]  /*1f20*/  STG.E desc[UR6][R2.64], R5 ;  /* 0x0000000502007986 */ /* 0x000fe2000c101906 */
[----:B------:R-:W-:Y:S05]  /*1f30*/  EXIT ;  /* 0x000000000000794d */ /* 0x000fea0003800000 */
        .weak           $__internal_59_$__cuda_sm20_dblrcp_rn_slowpath_v3
        .type           $__internal_59_$__cuda_sm20_dblrcp_rn_slowpath_v3,@function
        .size           $__internal_59_$__cuda_sm20_dblrcp_rn_slowpath_v3,(.L_x_28270 - $__internal_59_$__cuda_sm20_dblrcp_rn_slowpath_v3)
$__internal_59_$__cuda_sm20_dblrcp_rn_slowpath_v3:
        /* <DEDUP_REMOVED lines=24> */
.L_x_5699:
        /* <DEDUP_REMOVED lines=9> */
.L_x_5697:
[----:B------:R-:W-:Y:S02]  /*2150*/  LOP3.LUT R15, R13, 0x80000, RZ, 0xfc, !PT ;  /* 0x000800000d0f7812 */ /* 0x000fe400078efcff */
[----:B------:R-:W-:-:S07]  /*2160*/  MOV R14, R12 ;  /* 0x0000000c000e7202 */ /* 0x000fce0000000f00 */
.L_x_5698:
[----:B------:R-:W-:Y:S05]  /*2170*/  BSYNC B1 ;  /* 0x0000000000017941 */ /* 0x000fea0003800000 */
.L_x_5696:
[----:B------:R-:W-:Y:S01]  /*2180*/  HFMA2.MMA R13, -RZ, RZ, 0, 0 ;  /* 0x00000000ff0d7435 */ /* 0x000fe200000001ff */
[----:B------:R-:W-:-:S05]  /*2190*/  MOV R12, R4 ;  /* 0x00000004000c7202 */ /* 0x000fca0000000f00 */
[----:B------:R-:W-:Y:S05]  /*21a0*/  RET.REL.NODEC R12 `(_ZN2at6native36batch_norm_collect_statistics_kernelINS0_3VarEN3c108BFloat16ES4_fiEEvNS_27GenericPackedTensorAccessorIKT0_Lm3ENS_17RestrictPtrTraitsET3_EET2_SB_NS5_ISB_Lm1ES8_S9_EESC_) ;  /* 0xffffffdc0c947950 */ /* 0x000fea0003c3ffff */
.L_x_5700:
        /* <DEDUP_REMOVED lines=13> */
.L_x_28270:


//--------------------- .text._ZN2at6native36batch_norm_collect_statistics_kernelINS0_3VarEN3c104HalfES4_fiEEvNS_27GenericPackedTensorAccessorIKT0_Lm3ENS_17RestrictPtrTraitsET3_EET2_SB_NS5_ISB_Lm1ES8_S9_EESC_ --------------------------
	.section	.text._ZN2at6native36batch_norm_collect_statistics_kernelINS0_3VarEN3c104HalfES4_fiEEvNS_27GenericPackedTensorAccessorIKT0_Lm3ENS_17RestrictPtrTraitsET3_EET2_SB_NS5_ISB_Lm1ES8_S9_EESC_,"ax",@progbits
	.align	128
        .global         _ZN2at6native36batch_norm_collect_statistics_kernelINS0_3VarEN3c104HalfES4_fiEEvNS_27GenericPackedTensorAccessorIKT0_Lm3ENS_17RestrictPtrTraitsET3_EET2_SB_NS5_ISB_Lm1ES8_S9_EESC_
        .type           _ZN2at6native36batch_norm_collect_statistics_kernelINS0_3VarEN3c104HalfES4_fiEEvNS_27GenericPackedTensorAccessorIKT0_Lm3ENS_17RestrictPtrTraitsET3_EET2_SB_NS5_ISB_Lm1ES8_S9_EESC_,@function
        .size           _ZN2at6native36batch_norm_collect_statistics_kernelINS0_3VarEN3c104HalfES4_fiEEvNS_27GenericPackedTensorAccessorIKT0_Lm3ENS_17RestrictPtrTraitsET3_EET2_SB_NS5_ISB_Lm1ES8_S9_EESC_,(.L_x_28271 - _ZN2at6native36batch_norm_collect_statistics_kernelINS0_3VarEN3c104HalfES4_fiEEvNS_27GenericPackedTensorAccessorIKT0_Lm3ENS_17RestrictPtrTraitsET3_EET2_SB_NS5_ISB_Lm1ES8_S9_EESC_)
        .other          _ZN2at6native36batch_norm_collect_statistics_kernelINS0_3VarEN3c104HalfES4_fiEEvNS_27GenericPackedTensorAccessorIKT0_Lm3ENS_17RestrictPtrTraitsET3_EET2_SB_NS5_ISB_Lm1ES8_S9_EESC_,@"STO_CUDA_ENTRY STV_DEFAULT"
_ZN2at6native36batch_norm_collect_statistics_kernelINS0_3VarEN3c104HalfES4_fiEEvNS_27GenericPackedTensorAccessorIKT0_Lm3ENS_17RestrictPtrTraitsET3_EET2_SB_NS5_ISB_Lm1ES8_S9_EESC_:
.text._ZN2at6native36batch_norm_collect_statistics_kernelINS0_3VarEN3c104HalfES4_fiEEvNS_27GenericPackedTensorAccessorIKT0_Lm3ENS_17RestrictPtrTraitsET3_EET2_SB_NS5_ISB_Lm1ES8_S9_EESC_:
        /* <DEDUP_REMOVED lines=20> */
.L_x_5706:
        /* <DEDUP_REMOVED lines=10> */
.L_x_5705:
        /* <DEDUP_REMOVED lines=17> */
.L_x_5704:
[----:B------:R-:W-:Y:S05]  /*02f0*/  BSYNC B1 ;  /* 0x0000000000017941 */ /* 0x000fea0003800000 */
.L_x_5703:
[----:B-1----:R-:W-:Y:S01]  /*0300*/  IADD3 R0, R15, R0, RZ ;  /* 0x000000000f007210 */ /* 0x002fe20007ffe0ff */
[----:B------:R-:W-:-:S03]  /*0310*/  ULDC UR4, c[0x0][0x218] ;  /* 0x0000860000047ab9 */ /* 0x000fc60000000800 */
[----:B------:R-:W-:-:S13]  /*0320*/  ISETP.GE.AND P0, PT, R0, UR4, PT ;  /* 0x0000000400007c0c */ /* 0x000fda000bf06270 */
[----:B------:R-:W-:Y:S05]  /*0330*/  @!P0 BRA `(.L_x_5706) ;  /* 0xfffffffc00808947 */ /* 0x000fea000383ffff */
.L_x_5702:
[----:B------:R-:W-:Y:S05]  /*0340*/  BSYNC B0 ;  /* 0x0000000000007941 */ /* 0x000fea0003800000 */
.L_x_5701:
        /* <DEDUP_REMOVED lines=20> */
[----:B-1----:R-:W-:Y:S05]  /*0490*/  CALL.REL.NOINC `($__internal_60_$__cuda_sm20_dblrcp_rn_slowpath_v3) ;  /* 0x0000001800a87944 */ /* 0x002fea0003c00000 */
[----:B------:R-:W-:Y:S01]  /*04a0*/  IMAD.MOV.U32 R16, RZ, RZ, R14 ;  /* 0x000000ffff107224 */ /* 0x000fe200078e000e */
[----:B------:R-:W-:-:S07]  /*04b0*/  MOV R17, R15 ;  /* 0x0000000f00117202 */ /* 0x000fce0000000f00 */
.L_x_5708:
[----:B------:R-:W-:Y:S05]  /*04c0*/  BSYNC B0 ;  /* 0x0000000000007941 */ /* 0x000fea0003800000 */
.L_x_5707:
        /* <DEDUP_REMOVED lines=37> */
[----:B------:R-:W-:Y:S05]  /*0720*/  CALL.REL.NOINC `($__internal_60_$__cuda_sm20_dblrcp_rn_slowpath_v3) ;  /* 0x0000001800047944 */ /* 0x000fea0003c00000 */
.L_x_5710:
[----:B------:R-:W-:Y:S05]  /*0730*/  BSYNC B0 ;  /* 0x0000000000007941 */ /* 0x000fea0003800000 */
.L_x_5709:
        /* <DEDUP_REMOVED lines=36> */
[----:B------:R-:W-:Y:S05]  /*0980*/  CALL.REL.NOINC `($__internal_60_$__cuda_sm20_dblrcp_rn_slowpath_v3) ;  /* 0x00000014006c7944 */ /* 0x000fea0003c00000 */
.L_x_5712:
[----:B------:R-:W-:Y:S05]  /*0990*/  BSYNC B0 ;  /* 0x0000000000007941 */ /* 0x000fea0003800000 */
.L_x_5711:
        /* <DEDUP_REMOVED lines=37> */
.L_x_5714:
[----:B------:R-:W-:Y:S05]  /*0bf0*/  BSYNC B0 ;  /* 0x0000000000007941 */ /* 0x000fea0003800000 */
.L_x_5713:
        /* <DEDUP_REMOVED lines=37> */
.L_x_5716:
[----:B------:R-:W-:Y:S05]  /*0e50*/  BSYNC B0 ;  /* 0x0000000000007941 */ /* 0x000fea0003800000 */
.L_x_5715:
        /* <DEDUP_REMOVED lines=31> */
.L_x_5718:
[----:B------:R-:W-:Y:S05]  /*1050*/  BSYNC B0 ;  /* 0x0000000000007941 */ /* 0x000fea0003800000 */
.L_x_5717:
        /* <DEDUP_REMOVED lines=16> */
.L_x_5720:
[----:B------:R-:W-:Y:S05]  /*1160*/  BSYNC B0 ;  /* 0x0000000000007941 */ /* 0x000fea0003800000 */
.L_x_5719:
        /* <DEDUP_REMOVED lines=20> */
[----:B------:R-:W-:Y:S05]  /*12b0*/  CALL.REL.NOINC `($__internal_60_$__cuda_sm20_dblrcp_rn_slowpath_v3) ;  /* 0x0000000c00207944 */ /* 0x000fea0003c00000 */
[----:B------:R-:W-:Y:S02]  /*12c0*/  MOV R16, R14 ;  /* 0x0000000e00107202 */ /* 0x000fe40000000f00 */
[----:B------:R-:W-:-:S07]  /*12d0*/  MOV R17, R15 ;  /* 0x0000000f00117202 */ /* 0x000fce0000000f00 */
.L_x_5722:
[----:B------:R-:W-:Y:S05]  /*12e0*/  BSYNC B0 ;  /* 0x0000000000007941 */ /* 0x000fea0003800000 */
.L_x_5721:
        /* <DEDUP_REMOVED lines=37> */
[----:B--2---:R-:W-:Y:S05]  /*1540*/  CALL.REL.NOINC `($__internal_60_$__cuda_sm20_dblrcp_rn_slowpath_v3) ;  /* 0x00000008007c7944 */ /* 0x004fea0003c00000 */
.L_x_5724:
[----:B------:R-:W-:Y:S05]  /*1550*/  BSYNC B0 ;  /* 0x0000000000007941 */ /* 0x000fea0003800000 */
.L_x_5723:
        /* <DEDUP_REMOVED lines=37> */
.L_x_5726:
[----:B------:R-:W-:Y:S05]  /*17b0*/  BSYNC B0 ;  /* 0x0000000000007941 */ /* 0x000fea0003800000 */
.L_x_5725:
        /* <DEDUP_REMOVED lines=36> */
[----:B------:R-:W-:Y:S05]  /*1a00*/  CALL.REL.NOINC `($__internal_60_$__cuda_sm20_dblrcp_rn_slowpath_v3) ;  /* 0x00000004004c7944 */ /* 0x000fea0003c00000 */
[----:B------:R-:W-:Y:S01]  /*1a10*/  IMAD.MOV.U32 R18, RZ, RZ, R14 ;  /* 0x000000ffff127224 */ /* 0x000fe200078e000e */
[----:B------:R-:W-:-:S07]  /*1a20*/  MOV R19, R15 ;  /* 0x0000000f00137202 */ /* 0x000fce0000000f00 */
.L_x_5728:
[----:B------:R-:W-:Y:S05]  /*1a30*/  BSYNC B0 ;  /* 0x0000000000007941 */ /* 0x000fea0003800000 */
.L_x_5727:
        /* <DEDUP_REMOVED lines=36> */
[----:B--2---:R-:W-:Y:S05]  /*1c80*/  CALL.REL.NOINC `($__internal_60_$__cuda_sm20_dblrcp_rn_slowpath_v3) ;  /* 0x0000000000ac7944 */ /* 0x004fea0003c00000 */
.L_x_5730:
[----:B------:R-:W-:Y:S05]  /*1c90*/  BSYNC B0 ;  /* 0x0000000000007941 */ /* 0x000fea0003800000 */
.L_x_5729:
        /* <DEDUP_REMOVED lines=42> */
        .weak           $__internal_60_$__cuda_sm20_dblrcp_rn_slowpath_v3
        .type           $__internal_60_$__cuda_sm20_dblrcp_rn_slowpath_v3,@function
        .size           $__internal_60_$__cuda_sm20_dblrcp_rn_slowpath_v3,(.L_x_28271 - $__internal_60_$__cuda_sm20_dblrcp_rn_slowpath_v3)
$__internal_60_$__cuda_sm20_dblrcp_rn_slowpath_v3:
        /* <DEDUP_REMOVED lines=24> */
.L_x_5734:
        /* <DEDUP_REMOVED lines=9> */
.L_x_5732:
[----:B------:R-:W-:Y:S02]  /*2150*/  LOP3.LUT R15, R13, 0x80000, RZ, 0xfc, !PT ;  /* 0x000800000d0f7812 */ /* 0x000fe400078efcff */
[----:B------:R-:W-:-:S07]  /*2160*/  MOV R14, R12 ;  /* 0x0000000c000e7202 */ /* 0x000fce0000000f00 */
.L_x_5733:
[----:B------:R-:W-:Y:S05]  /*2170*/  BSYNC B1 ;  /* 0x0000000000017941 */ /* 0x000fea0003800000 */
.L_x_5731:
[----:B------:R-:W-:Y:S01]  /*2180*/  HFMA2.MMA R13, -RZ, RZ, 0, 0 ;  /* 0x00000000ff0d7435 */ /* 0x000fe200000001ff */
[----:B------:R-:W-:-:S05]  /*2190*/  MOV R12, R4 ;  /* 0x00000004000c7202 */ /* 0x000fca0000000f00 */
[----:B------:R-:W-:Y:S05]  /*21a0*/  RET.REL.NODEC R12 `(_ZN2at6native36batch_norm_collect_statistics_kernelINS0_3VarEN3c104HalfES4_fiEEvNS_27GenericPackedTensorAccessorIKT0_Lm3ENS_17RestrictPtrTraitsET3_EET2_SB_NS5_ISB_Lm1ES8_S9_EESC_) ;  /* 0xffffffdc0c947950 */ /* 0x000fea0003c3ffff */
.L_x_5735:
        /* <DEDUP_REMOVED lines=13> */
.L_x_28271:


//--------------------- .text._ZN2at6native36batch_norm_collect_statistics_kernelINS0_3VarEfffiEEvNS_27GenericPackedTensorAccessorIKT0_Lm3ENS_17RestrictPtrTraitsET3_EET2_S9_NS3_IS9_Lm1ES6_S7_EESA_ --------------------------
	.section	.text._ZN2at6native36batch_norm_collect_statistics_kernelINS0_3VarEfffiEEvNS_27GenericPackedTensorAccessorIKT0_Lm3ENS_17RestrictPtrTraitsET3_EET2_S9_NS3_IS9_Lm1ES6_S7_EESA_,"ax",@progbits
	.align	128
        .global         _ZN2at6native36batch_norm_collect_statistics_kernelINS0_3VarEfffiEEvNS_27GenericPackedTensorAccessorIKT0_Lm3ENS_17RestrictPtrTraitsET3_EET2_S9_NS3_IS9_Lm1ES6_S7_EESA_
        .type           _ZN2at6native36batch_norm_collect_statistics_kernelINS0_3VarEfffiEEvNS_27GenericPackedTensorAccessorIKT0_Lm3ENS_17RestrictPtrTraitsET3_EET2_S9_NS3_IS9_Lm1ES6_S7_EESA_,@function
        .size           _ZN2at6native36batch_norm_collect_statistics_kernelINS0_3VarEfffiEEvNS_27GenericPackedTensorAccessorIKT0_Lm3ENS_17RestrictPtrTraitsET3_EET2_S9_NS3_IS9_Lm1ES6_S7_EESA_,(.L_x_28272 - _ZN2at6native36batch_norm_collect_statistics_kernelINS0_3VarEfffiEEvNS_27GenericPackedTensorAccessorIKT0_Lm3ENS_17RestrictPtrTraitsET3_EET2_S9_NS3_IS9_Lm1ES6_S7_EESA_)
        .other          _ZN2at6native36batch_norm_collect_statistics_kernelINS0_3VarEfffiEEvNS_27GenericPackedTensorAccessorIKT0_Lm3ENS_17RestrictPtrTraitsET3_EET2_S9_NS3_IS9_Lm1ES6_S7_EESA_,@"STO_CUDA_ENTRY STV_DEFAULT"
_ZN2at6native36batch_norm_collect_statistics_kernelINS0_3VarEfffiEEvNS_27GenericPackedTensorAccessorIKT0_Lm3ENS_17RestrictPtrTraitsET3_EET2_S9_NS3_IS9_Lm1ES6_S7_EESA_:
.text._ZN2at6native36batch_norm_collect_statistics_kernelINS0_3VarEfffiEEvNS_27GenericPackedTensorAccessorIKT0_Lm3ENS_17RestrictPtrTraitsET3_EET2_S9_NS3_IS9_Lm1ES6_S7_EESA_:
        /* <DEDUP_REMOVED lines=20> */
.L_x_5741:
        /* <DEDUP_REMOVED lines=10> */
.L_x_5740:
        /* <DEDUP_REMOVED lines=16> */
.L_x_5739:
[----:B------:R-:W-:Y:S05]  /*02e0*/  BSYNC B1 ;  /* 0x0000000000017941 */ /* 0x000fea0003800000 */
.L_x_5738:
[----:B-1----:R-:W-:Y:S01]  /*02f0*/  IADD3 R0, R15, R0, RZ ;  /* 0x000000000f007210 */ /* 0x002fe20007ffe0ff */
[----:B------:R-:W-:-:S03]  /*0300*/  ULDC UR4, c[0x0][0x218] ;  /* 0x0000860000047ab9 */ /* 0x000fc60000000800 */
[----:B------:R-:W-:-:S13]  /*0310*/  ISETP.GE.AND P0, PT, R0, UR4, PT ;  /* 0x0000000400007c0c */ /* 0x000fda000bf06270 */
[----:B------:R-:W-:Y:S05]  /*0320*/  @!P0 BRA `(.L_x_5741) ;  /* 0xfffffffc00848947 */ /* 0x000fea000383ffff */
.L_x_5737:
[----:B------:R-:W-:Y:S05]  /*0330*/  BSYNC B0 ;  /* 0x0000000000007941 */ /* 0x000fea0003800000 */
.L_x_5736:
        /* <DEDUP_REMOVED lines=20> */
[----:B-1----:R-:W-:Y:S05]  /*0480*/  CALL.REL.NOINC `($__internal_61_$__cuda_sm20_dblrcp_rn_slowpath_v3) ;  /* 0x0000001800a87944 */ /* 0x002fea0003c00000 */
[----:B------:R-:W-:Y:S01]  /*0490*/  IMAD.MOV.U32 R16, RZ, RZ, R14 ;  /* 0x000000ffff107224 */ /* 0x000fe200078e000e */
[----:B------:R-:W-:-:S07]  /*04a0*/  MOV R17, R15 ;  /* 0x0000000f00117202 */ /* 0x000fce0000000f00 */
.L_x_5743:
[----:B------:R-:W-:Y:S05]  /*04b0*/  BSYNC B0 ;  /* 0x0000000000007941 */ /* 0x000fea0003800000 */
.L_x_5742:
        /* <DEDUP_REMOVED lines=37> */
[----:B------:R-:W-:Y:S05]  /*0710*/  CALL.REL.NOINC `($__internal_61_$__cuda_sm20_dblrcp_rn_slowpath_v3) ;  /* 0x0000001800047944 */ /* 0x000fea0003c00000 */
.L_x_5745:
[----:B------:R-:W-:Y:S05]  /*0720*/  BSYNC B0 ;  /* 0x0000000000007941 */ /* 0x000fea0003800000 */
.L_x_5744:
        /* <DEDUP_REMOVED lines=36> */
[----:B------:R-:W-:Y:S05]  /*0970*/  CALL.REL.NOINC `($__internal_61_$__cuda_sm20_dblrcp_rn_slowpath_v3) ;  /* 0x00000014006c7944 */ /* 0x000fea0003c00000 */
.L_x_5747:
[----:B------:R-:W-:Y:S05]  /*0980*/  BSYNC B0 ;  /* 0x0000000000007941 */ /* 0x000fea0003800000 */
.L_x_5746:
        /* <DEDUP_REMOVED lines=37> */
.L_x_5749:
[----:B------:R-:W-:Y:S05]  /*0be0*/  BSYNC B0 ;  /* 0x0000000000007941 */ /* 0x000fea0003800000 */
.L_x_5748:
        /* <DEDUP_REMOVED lines=37> */
.L_x_5751:
[----:B------:R-:W-:Y:S05]  /*0e40*/  BSYNC B0 ;  /* 0x0000000000007941 */ /* 0x000fea0003800000 */
.L_x_5750:
        /* <DEDUP_REMOVED lines=31> */
.L_x_5753:
[----:B------:R-:W-:Y:S05]  /*1040*/  BSYNC B0 ;  /* 0x0000000000007941 */ /* 0x000fea0003800000 */
.L_x_5752:
        /* <DEDUP_REMOVED lines=16> */
.L_x_5755:
[----:B------:R-:W-:Y:S05]  /*1150*/  BSYNC B0 ;  /* 0x0000000000007941 */ /* 0x000fea0003800000 */
.L_x_5754:
        /* <DEDUP_REMOVED lines=20> */
[----:B------:R-:W-:Y:S05]  /*12a0*/  CALL.REL.NOINC `($__internal_61_$__cuda_sm20_dblrcp_rn_slowpath_v3) ;  /* 0x0000000c00207944 */ /* 0x000fea0003c00000 */
[----:B------:R-:W-:Y:S02]  /*12b0*/  MOV R16, R14 ;  /* 0x0000000e00107202 */ /* 0x000fe40000000f00 */
[----:B------:R-:W-:-:S07]  /*12c0*/  MOV R17, R15 ;  /* 0x0000000f00117202 */ /* 0x000fce0000000f00 */
.L_x_5757:
[----:B------:R-:W-:Y:S05]  /*12d0*/  BSYNC B0 ;  /* 0x0000000000007941 */ /* 0x000fea0003800000 */
.L_x_5756:
        /* <DEDUP_REMOVED lines=37> */
[----:B--2---:R-:W-:Y:S05]  /*1530*/  CALL.REL.NOINC `($__internal_61_$__cuda_sm20_dblrcp_rn_slowpath_v3) ;  /* 0x00000008007c7944 */ /* 0x004fea0003c00000 */
.L_x_5759:
[----:B------:R-:W-:Y:S05]  /*1540*/  BSYNC B0 ;  /* 0x0000000000007941 */ /* 0x000fea0003800000 */
.L_x_5758:
        /* <DEDUP_REMOVED lines=37> */
.L_x_5761:
[----:B------:R-:W-:Y:S05]  /*17a0*/  BSYNC B0 ;  /* 0x0000000000007941 */ /* 0x000fea0003800000 */
.L_x_5760:
        /* <DEDUP_REMOVED lines=36> */
[----:B------:R-:W-:Y:S05]  /*19f0*/  CALL.REL.NOINC `($__internal_61_$__cuda_sm20_dblrcp_rn_slowpath_v3) ;  /* 0x00000004004c7944 */ /* 0x000fea0003c00000 */
[----:B------:R-:W-:Y:S01]  /*1a00*/  IMAD.MOV.U32 R18, RZ, RZ, R14 ;  /* 0x000000ffff127224 */ /* 0x000fe200078e000e */
[----:B------:R-:W-:-:S07]  /*1a10*/  MOV R19, R15 ;  /* 0x0000000f00137202 */ /* 0x000fce0000000f00 */
.L_x_5763:
[----:B------:R-:W-:Y:S05]  /*1a20*/  BSYNC B0 ;  /* 0x0000000000007941 */ /* 0x000fea0003800000 */
.L_x_5762:
        /* <DEDUP_REMOVED lines=36> */
[----:B--2---:R-:W-:Y:S05]  /*1c70*/  CALL.REL.NOINC `($__internal_61_$__cuda_sm20_dblrcp_rn_slowpath_v3) ;  /* 0x0000000000ac7944 */ /* 0x004fea0003c00000 */
.L_x_5765:
[----:B------:R-:W-:Y:S05]  /*1c80*/  BSYNC B0 ;  /* 0x0000000000007941 */ /* 0x000fea0003800000 */
.L_x_5764:
        /* <DEDUP_REMOVED lines=42> */
        .weak           $__internal_61_$__cuda_sm20_dblrcp_rn_slowpath_v3
        .type           $__internal_61_$__cuda_sm20_dblrcp_rn_slowpath_v3,@function
        .size           $__internal_61_$__cuda_sm20_dblrcp_rn_slowpath_v3,(.L_x_28272 - $__internal_61_$__cuda_sm20_dblrcp_rn_slowpath_v3)
$__internal_61_$__cuda_sm20_dblrcp_rn_slowpath_v3:
        /* <DEDUP_REMOVED lines=24> */
.L_x_5769:
        /* <DEDUP_REMOVED lines=9> */
.L_x_5767:
[----:B------:R-:W-:Y:S02]  /*2140*/  LOP3.LUT R15, R13, 0x80000, RZ, 0xfc, !PT ;  /* 0x000800000d0f7812 */ /* 0x000fe400078efcff */
[----:B------:R-:W-:-:S07]  /*2150*/  MOV R14, R12 ;  /* 0x0000000c000e7202 */ /* 0x000fce0000000f00 */
.L_x_5768:
[----:B------:R-:W-:Y:S05]  /*2160*/  BSYNC B1 ;  /* 0x0000000000017941 */ /* 0x000fea0003800000 */
.L_x_5766:
[----:B------:R-:W-:Y:S01]  /*2170*/  HFMA2.MMA R13, -RZ, RZ, 0, 0 ;  /* 0x00000000ff0d7435 */ /* 0x000fe200000001ff */
[----:B------:R-:W-:-:S05]  /*2180*/  MOV R12, R4 ;  /* 0x00000004000c7202 */ /* 0x000fca0000000f00 */
[----:B------:R-:W-:Y:S05]  /*2190*/  RET.REL.NODEC R12 `(_ZN2at6native36batch_norm_collect_statistics_kernelINS0_3VarEfffiEEvNS_27GenericPackedTensorAccessorIKT0_Lm3ENS_17RestrictPtrTraitsET3_EET2_S9_NS3_IS9_Lm1ES6_S7_EESA_) ;  /* 0xffffffdc0c987950 */ /* 0x000fea0003c3ffff */
.L_x_5770:
        /* <DEDUP_REMOVED lines=14> */
.L_x_28272:


//--------------------- .text._ZN2at6native36batch_norm_collect_statistics_kernelINS0_3VarEdddiEEvNS_27GenericPackedTensorAccessorIKT0_Lm3ENS_17RestrictPtrTraitsET3_EET2_S9_NS3_IS9_Lm1ES6_S7_EESA_ --------------------------
	.section	.text._ZN2at6native36batch_norm_collect_statistics_kernelINS0_3VarEdddiEEvNS_27GenericPackedTensorAccessorIKT0_Lm3ENS_17RestrictPtrTraitsET3_EET2_S9_NS3_IS9_Lm1ES6_S7_EESA_,"ax",@progbits
	.align	128
        .global         _ZN2at6native36batch_norm_collect_statistics_kernelINS0_3VarEdddiEEvNS_27GenericPackedTensorAccessorIKT0_Lm3ENS_17RestrictPtrTraitsET3_EET2_S9_NS3_IS9_Lm1ES6_S7_EESA_
        .type           _ZN2at6native36batch_norm_collect_statistics_kernelINS0_3VarEdddiEEvNS_27GenericPackedTensorAccessorIKT0_Lm3ENS_17RestrictPtrTraitsET3_EET2_S9_NS3_IS9_Lm1ES6_S7_EESA_,@function
        .size           _ZN2at6native36batch_norm_collect_statistics_kernelINS0_3VarEdddiEEvNS_27GenericPackedTensorAccessorIKT0_Lm3ENS_17RestrictPtrTraitsET3_EET2_S9_NS3_IS9_Lm1ES6_S7_EESA_,(.L_x_28274 - _ZN2at6native36batch_norm_collect_statistics_kernelINS0_3VarEdddiEEvNS_27GenericPackedTensorAccessorIKT0_Lm3ENS_17RestrictPtrTraitsET3_EET2_S9_NS3_IS9_Lm1ES6_S7_EESA_)
        .other          _ZN2at6native36batch_norm_collect_statistics_kernelINS0_3VarEdddiEEvNS_27GenericPackedTensorAccessorIKT0_Lm3ENS_17RestrictPtrTraitsET3_EET2_S9_NS3_IS9_Lm1ES6_S7_EESA_,@"STO_CUDA_ENTRY STV_DEFAULT"
_ZN2at6native36batch_norm_collect_statistics_kernelINS0_3VarEdddiEEvNS_27GenericPackedTensorAccessorIKT0_Lm3ENS_17RestrictPtrTraitsET3_EET2_S9_NS3_IS9_Lm1ES6_S7_EESA_:
.text._ZN2at6native36batch_norm_collect_statistics_kernelINS0_3VarEdddiEEvNS_27GenericPackedTensorAccessorIKT0_Lm3ENS_17RestrictPtrTraitsET3_EET2_S9_NS3_IS9_Lm1ES6_S7_EESA_:
        /* <DEDUP_REMOVED lines=23> */
.L_x_5778:
        /* <DEDUP_REMOVED lines=10> */
.L_x_5777:
        /* <DEDUP_REMOVED lines=29> */
[----:B-1----:R-:W-:Y:S05]  /*03e0*/  CALL.REL.NOINC `($__internal_63_$__cuda_sm20_div_rn_f64_full) ;  /* 0x0000001c00cc7944 */ /* 0x002fea0003c00000 */
[----:B------:R-:W-:Y:S02]  /*03f0*/  IMAD.MOV.U32 R16, RZ, RZ, R24 ;  /* 0x000000ffff107224 */ /* 0x000fe400078e0018 */
[----:B------:R-:W-:-:S07]  /*0400*/  IMAD.MOV.U32 R17, RZ, RZ, R25 ;  /* 0x000000ffff117224 */ /* 0x000fce00078e0019 */
.L_x_5776:
[----:B------:R-:W-:Y:S05]  /*0410*/  BSYNC B2 ;  /* 0x0000000000027941 */ /* 0x000fea0003800000 */
.L_x_5775:
[----:B------:R-:W-:-:S08]  /*0420*/  DADD R12, R16, R12 ;  /* 0x00000000100c7229 */ /* 0x000fd0000000000c */
[----:B------:R-:W-:-:S08]  /*0430*/  DADD R8, R8, -R12 ;  /* 0x0000000008087229 */ /* 0x000fd0000000080c */
[----:B------:R-:W-:Y:S01]  /*0440*/  DFMA R14, R10, R8, R14 ;  /* 0x000000080a0e722b */ /* 0x000fe2000000000e */
[----:B------:R-:W-:Y:S10]  /*0450*/  @!P1 BRA `(.L_x_5777) ;  /* 0xfffffffc006c9947 */ /* 0x000ff4000383ffff */
.L_x_5774:
[----:B------:R-:W-:Y:S05]  /*0460*/  BSYNC B1 ;  /* 0x0000000000017941 */ /* 0x000fea0003800000 */
.L_x_5773:
[----:B-1----:R-:W-:Y:S01]  /*0470*/  IMAD.IADD R6, R3, 0x1, R6 ;  /* 0x0000000103067824 */ /* 0x002fe200078e0206 */
[----:B------:R-:W-:-:S04]  /*0480*/  ULDC UR4, c[0x0][0x218] ;  /* 0x0000860000047ab9 */ /* 0x000fc80000000800 */
[----:B------:R-:W-:-:S13]  /*0490*/  ISETP.GE.AND P0, PT, R6, UR4, PT ;  /* 0x0000000406007c0c */ /* 0x000fda000bf06270 */
[----:B------:R-:W-:Y:S05]  /*04a0*/  @!P0 BRA `(.L_x_5778) ;  /* 0xfffffffc00308947 */ /* 0x000fea000383ffff */
.L_x_5772:
[----:B------:R-:W-:Y:S05]  /*04b0*/  BSYNC B0 ;  /* 0x0000000000007941 */ /* 0x000fea0003800000 */
.L_x_5771:
        /* <DEDUP_REMOVED lines=23> */
[----:B-12---:R-:W-:Y:S05]  /*0630*/  CALL.REL.NOINC `($__internal_62_$__cuda_sm20_dblrcp_rn_slowpath_v3) ;  /* 0x00000018009c7944 */ /* 0x006fea0003c00000 */
.L_x_5780:
[----:B------:R-:W-:Y:S05]  /*0640*/  BSYNC B0 ;  /* 0x0000000000007941 */ /* 0x000fea0003800000 */
.L_x_5779:
        /* <DEDUP_REMOVED lines=34> */
[----:B-12---:R-:W-:Y:S05]  /*0870*/  CALL.REL.NOINC `($__internal_62_$__cuda_sm20_dblrcp_rn_slowpath_v3) ;  /* 0x00000018000c7944 */ /* 0x006fea0003c00000 */
.L_x_5782:
[----:B------:R-:W-:Y:S05]  /*0880*/  BSYNC B0 ;  /* 0x0000000000007941 */ /* 0x000fea0003800000 */
.L_x_5781:
        /* <DEDUP_REMOVED lines=35> */
.L_x_5784:
[----:B------:R-:W-:Y:S05]  /*0ac0*/  BSYNC B0 ;  /* 0x0000000000007941 */ /* 0x000fea0003800000 */
.L_x_5783:
        /* <DEDUP_REMOVED lines=34> */
[----:B------:R-:W-:Y:S05]  /*0cf0*/  CALL.REL.NOINC `($__internal_62_$__cuda_sm20_dblrcp_rn_slowpath_v3) ;  /* 0x0000001000ec7944 */ /* 0x000fea0003c00000 */
.L_x_5786:
[----:B------:R-:W-:Y:S05]  /*0d00*/  BSYNC B0 ;  /* 0x0000000000007941 */ /* 0x000fea0003800000 */
.L_x_5785:
        /* <DEDUP_REMOVED lines=35> */
.L_x_5788:
[----:B------:R-:W-:Y:S05]  /*0f40*/  BSYNC B0 ;  /* 0x0000000000007941 */ /* 0x000fea0003800000 */
.L_x_5787:
        /* <DEDUP_REMOVED lines=28> */
.L_x_5790:
[----:B------:R-:W-:Y:S05]  /*1110*/  BSYNC B0 ;  /* 0x0000000000007941 */ /* 0x000fea0003800000 */
.L_x_5789:
        /* <DEDUP_REMOVED lines=18> */
.L_x_5792:
[----:B------:R-:W-:Y:S05]  /*1240*/  BSYNC B0 ;  /* 0x0000000000007941 */ /* 0x000fea0003800000 */
.L_x_5791:
        /* <DEDUP_REMOVED lines=21> */
[----:B------:R-:W-:Y:S05]  /*13a0*/  CALL.REL.NOINC `($__internal_62_$__cuda_sm20_dblrcp_rn_slowpath_v3) ;  /* 0x0000000c00407944 */ /* 0x000fea0003c00000 */
.L_x_5794:
[----:B------:R-:W-:Y:S05]  /*13b0*/  BSYNC B0 ;  /* 0x0000000000007941 */ /* 0x000fea0003800000 */
.L_x_5793:
        /* <DEDUP_REMOVED lines=35> */
.L_x_5796:
[----:B------:R-:W-:Y:S05]  /*15f0*/  BSYNC B0 ;  /* 0x0000000000007941 */ /* 0x000fea0003800000 */
.L_x_5795:
        /* <DEDUP_REMOVED lines=35> */
.L_x_5798:
[----:B------:R-:W-:Y:S05]  /*1830*/  BSYNC B0 ;  /* 0x0000000000007941 */ /* 0x000fea0003800000 */
.L_x_5797:
        /* <DEDUP_REMOVED lines=35> */
.L_x_5800:
[----:B------:R-:W-:Y:S05]  /*1a70*/  BSYNC B0 ;  /* 0x0000000000007941 */ /* 0x000fea0003800000 */
.L_x_5799:
        /* <DEDUP_REMOVED lines=35> */
.L_x_5802:
[----:B------:R-:W-:Y:S05]  /*1cb0*/  BSYNC B0 ;  /* 0x0000000000007941 */ /* 0x000fea0003800000 */
.L_x_5801:
        /* <DEDUP_REMOVED lines=28> */
[----:B------:R-:W3:Y:S01]  /*1e80*/  S2UR UR4, SR_CTAID.X ;  /* 0x00000000000479c3 */ /* 0x000ee20000002500 */
[----:B------:R-:W-:Y:S05]  /*1e90*/  BSSY B0, `(.L_x_5803) ;  /* 0x000001b000007945 */ /* 0x000fea0003800000 */
        /* <DEDUP_REMOVED lines=17> */
[----:B---3--:R-:W-:Y:S05]  /*1fb0*/  @P0 BRA P1, `(.L_x_5804) ;  /* 0x0000000000200947 */ /* 0x008fea0000800000 */
[----:B------:R-:W-:Y:S01]  /*1fc0*/  IMAD.MOV.U32 R20, RZ, RZ, R14 ;  /* 0x000000ffff147224 */ /* 0x000fe200078e000e */
[----:B------:R-:W-:Y:S01]  /*1fd0*/  MOV R0, 0x2020 ;  /* 0x0000202000007802 */ /* 0x000fe20000000f00 */
[----:B------:R-:W-:Y:S02]  /*1fe0*/  IMAD.MOV.U32 R21, RZ, RZ, R15 ;  /* 0x000000ffff157224 */ /* 0x000fe400078e000f */
[----:B------:R-:W-:Y:S02]  /*1ff0*/  IMAD.MOV.U32 R18, RZ, RZ, R6 ;  /* 0x000000ffff127224 */ /* 0x000fe400078e0006 */
[----:B------:R-:W-:-:S07]  /*2000*/  IMAD.MOV.U32 R19, RZ, RZ, R7 ;  /* 0x000000ffff137224 */ /* 0x000fce00078e0007 */
[----:B------:R-:W-:Y:S05]  /*2010*/  CALL.REL.NOINC `($__internal_63_$__cuda_sm20_div_rn_f64_full) ;  /* 0x0000000000c07944 */ /* 0x000fea0003c00000 */
[----:B------:R-:W-:Y:S02]  /*2020*/  IMAD.MOV.U32 R2, RZ, RZ, R24 ;  /* 0x000000ffff027224 */ /* 0x000fe400078e0018 */
[----:B------:R-:W-:-:S07]  /*2030*/  IMAD.MOV.U32 R3, RZ, RZ, R25 ;  /* 0x000000ffff037224 */ /* 0x000fce00078e0019 */
.L_x_5804:
[----:B------:R-:W-:Y:S05]  /*2040*/  BSYNC B0 ;  /* 0x0000000000007941 */ /* 0x000fea0003800000 */
.L_x_5803:
[----:B------:R-:W0:Y:S08]  /*2050*/  LDC R7, c[0x0][0x25c] ;  /* 0x00009700ff077b82 */ /* 0x000e300000000800 */
[----:B------:R-:W1:Y:S01]  /*2060*/  LDC.64 R4, c[0x0][0x250] ;  /* 0x00009400ff047b82 */ /* 0x000e620000000a00 */
[----:B0-----:R-:W-:-:S04]  /*2070*/  IMAD R7, R7, UR4, RZ ;  /* 0x0000000407077c24 */ /* 0x001fc8000f8e02ff */
[----:B-1----:R-:W-:-:S05]  /*2080*/  IMAD.WIDE R4, R7, 0x8, R4 ;  /* 0x0000000807047825 */ /* 0x002fca00078e0204 */
[----:B------:R-:W-:Y:S01]  /*2090*/  STG.E.64 desc[UR6][R4.64], R2 ;  /* 0x0000000204007986 */ /* 0x000fe2000c101b06 */
[----:B------:R-:W-:Y:S05]  /*20a0*/  EXIT ;  /* 0x000000000000794d */ /* 0x000fea0003800000 */
        .weak           $__internal_62_$__cuda_sm20_dblrcp_rn_slowpath_v3
        .type           $__internal_62_$__cuda_sm20_dblrcp_rn_slowpath_v3,@function
        .size           $__internal_62_$__cuda_sm20_dblrcp_rn_slowpath_v3,($__internal_63_$__cuda_sm20_div_rn_f64_full - $__internal_62_$__cuda_sm20_dblrcp_rn_slowpath_v3)
$__internal_62_$__cuda_sm20_dblrcp_rn_slowpath_v3:
        /* <DEDUP_REMOVED lines=24> */
.L_x_5808:
        /* <DEDUP_REMOVED lines=9> */
.L_x_5806:
[----:B------:R-:W-:Y:S01]  /*22c0*/  LOP3.LUT R19, R17, 0x80000, RZ, 0xfc, !PT ;  /* 0x0008000011137812 */ /* 0x000fe200078efcff */
[----:B------:R-:W-:-:S07]  /*22d0*/  IMAD.MOV.U32 R18, RZ, RZ, R16 ;  /* 0x000000ffff127224 */ /* 0x000fce00078e0010 */
.L_x_5807:
[----:B------:R-:W-:Y:S05]  /*22e0*/  BSYNC B1 ;  /* 0x0000000000017941 */ /* 0x000fea0003800000 */
.L_x_5805:
[----:B------:R-:W-:Y:S02]  /*22f0*/  IMAD.MOV.U32 R10, RZ, RZ, R6 ;  /* 0x000000ffff0a7224 */ /* 0x000fe400078e0006 */
[----:B------:R-:W-:-:S04]  /*2300*/  IMAD.MOV.U32 R11, RZ, RZ, 0x0 ;  /* 0x00000000ff0b7424 */ /* 0x000fc800078e00ff */
[----:B------:R-:W-:Y:S05]  /*2310*/  RET.REL.NODEC R10 `(_ZN2at6native36batch_norm_collect_statistics_kernelINS0_3VarEdddiEEvNS_27GenericPackedTensorAccessorIKT0_Lm3ENS_17RestrictPtrTraitsET3_EET2_S9_NS3_IS9_Lm1ES6_S7_EESA_) ;  /* 0xffffffdc0a387950 */ /* 0x000fea0003c3ffff */
        .weak           $__internal_63_$__cuda_sm20_div_rn_f64_full
        .type           $__internal_63_$__cuda_sm20_div_rn_f64_full,@function
        .size           $__internal_63_$__cuda_sm20_div_rn_f64_full,(.L_x_28274 - $__internal_63_$__cuda_sm20_div_rn_f64_full)
$__internal_63_$__cuda_sm20_div_rn_f64_full:
        /* <DEDUP_REMOVED lines=66> */
.L_x_5810:
        /* <DEDUP_REMOVED lines=16> */
.L_x_5813:
[----:B------:R-:W-:Y:S01]  /*2840*/  LOP3.LUT R25, R19, 0x80000, RZ, 0xfc, !PT ;  /* 0x0008000013197812 */ /* 0x000fe200078efcff */
[----:B------:R-:W-:Y:S01]  /*2850*/  IMAD.MOV.U32 R24, RZ, RZ, R18 ;  /* 0x000000ffff187224 */ /* 0x000fe200078e0012 */
[----:B------:R-:W-:Y:S06]  /*2860*/  BRA `(.L_x_5811) ;  /* 0x0000000000087947 */ /* 0x000fec0003800000 */
.L_x_5812:
[----:B------:R-:W-:Y:S01]  /*2870*/  LOP3.LUT R25, R21, 0x80000, RZ, 0xfc, !PT ;  /* 0x0008000015197812 */ /* 0x000fe200078efcff */
[----:B------:R-:W-:-:S07]  /*2880*/  IMAD.MOV.U32 R24, RZ, RZ, R20 ;  /* 0x000000ffff187224 */ /* 0x000fce00078e0014 */
.L_x_5811:
[----:B------:R-:W-:Y:S05]  /*2890*/  BSYNC B3 ;  /* 0x0000000000037941 */ /* 0x000fea0003800000 */
.L_x_5809:
[----:B------:R-:W-:Y:S02]  /*28a0*/  IMAD.MOV.U32 R16, RZ, RZ, R0 ;  /* 0x000000ffff107224 */ /* 0x000fe400078e0000 */
[----:B------:R-:W-:-:S04]  /*28b0*/  IMAD.MOV.U32 R17, RZ, RZ, 0x0 ;  /* 0x00000000ff117424 */ /* 0x000fc800078e00ff */
[----:B------:R-:W-:Y:S05]  /*28c0*/  RET.REL.NODEC R16 `(_ZN2at6native36batch_norm_collect_statistics_kernelINS0_3VarEdddiEEvNS_27GenericPackedTensorAccessorIKT0_Lm3ENS_17RestrictPtrTraitsET3_EET2_S9_NS3_IS9_Lm1ES6_S7_EESA_) ;  /* 0xffffffd410cc7950 */ /* 0x000fea0003c3ffff */
.L_x_5814:
        /* <DEDUP_REMOVED lines=11> */
.L_x_28274:


//--------------------- .text._ZN2at6native18elementwise_kernelILi128ELi4EZNS0_15gpu_kernel_implIZZZNS0_49_GLOBAL__N__b919a28f_16_Normalization_cu_5c38458736batch_norm_elementwise_backward_evalERKNS_6TensorES6_S6_S6_ENKUlvE0_clEvENKUlvE2_clEvEUlN3c108BFloat16EfE_EEvRNS_18TensorIteratorBaseERKT_EUliE_EEviT1_ --------------------------
	.section	.text._ZN2at6native18elementwise_kernelILi128ELi4EZNS0_15gpu_kernel_implIZZZNS0_49_GLOBAL__N__b919a28f_16_Normalization_cu_5c38458736batch_norm_elementwise_backward_evalERKNS_6TensorES6_S6_S6_ENKUlvE0_clEvENKUlvE2_clEvEUlN3c108BFloat16EfE_EEvRNS_18TensorIteratorBaseERKT_EUliE_EEviT1_,"ax",@progbits
	.align	128
        .global         _ZN2at6native18elementwise_kernelILi128ELi4EZNS0_15gpu_kernel_implIZZZNS0_49_GLOBAL__N__b919a28f_16_Normalization_cu_5c38458736batch_norm_elementwise_backward_evalERKNS_6TensorES6_S6_S6_ENKUlvE0_clEvENKUlvE2_clEvEUlN3c108BFloat16EfE_EEvRNS_18TensorIteratorBaseERKT_EUliE_EEviT1_
        .type           _ZN2at6native18elementwise_kernelILi128ELi4EZNS0_15gpu_kernel_implIZZZNS0_49_GLOBAL__N__b919a28f_16_Normalization_cu_5c38458736batch_norm_elementwise_backward_evalERKNS_6TensorES6_S6_S6_ENKUlvE0_clEvENKUlvE2_clEvEUlN3c108BFloat16EfE_EEvRNS_18TensorIteratorBaseERKT_EUliE_EEviT1_,@function
        .size           _ZN2at6native18elementwise_kernelILi128ELi4EZNS0_15gpu_kernel_implIZZZNS0_49_GLOBAL__N__b919a28f_16_Normalization_cu_5c38458736batch_norm_elementwise_backward_evalERKNS_6TensorES6_S6_S6_ENKUlvE0_clEvENKUlvE2_clEvEUlN3c108BFloat16EfE_EEvRNS_18TensorIteratorBaseERKT_EUliE_EEviT1_,(.L_x_28362 - _ZN2at6native18elementwise_kernelILi128ELi4EZNS0_15gpu_kernel_implIZZZNS0_49_GLOBAL__N__b919a28f_16_Normalization_cu_5c38458736batch_norm_elementwise_backward_evalERKNS_6TensorES6_S6_S6_ENKUlvE0_clEvENKUlvE2_clEvEUlN3c108BFloat16EfE_EEvRNS_18TensorIteratorBaseERKT_EUliE_EEviT1_)
        .other          _ZN2at6native18elementwise_kernelILi128ELi4EZNS0_15gpu_kernel_implIZZZNS0_49_GLOBAL__N__b919a28f_16_Normalization_cu_5c38458736batch_norm_elementwise_backward_evalERKNS_6TensorES6_S6_S6_ENKUlvE0_clEvENKUlvE2_clEvEUlN3c108BFloat16EfE_EEvRNS_18TensorIteratorBaseERKT_EUliE_EEviT1_,@"STO_CUDA_ENTRY STV_DEFAULT"
_ZN2at6native18elementwise_kernelILi128ELi4EZNS0_15gpu_kernel_implIZZZNS0_49_GLOBAL__N__b919a28f_16_Normalization_cu_5c38458736batch_norm_elementwise_backward_evalERKNS_6TensorES6_S6_S6_ENKUlvE0_clEvENKUlvE2_clEvEUlN3c108BFloat16EfE_EEvRNS_18TensorIteratorBaseERKT_EUliE_EEviT1_:
.text._ZN2at6native18elementwise_kernelILi128ELi4EZNS0_15gpu_kernel_implIZZZNS0_49_GLOBAL__N__b919a28f_16_Normalization_cu_5c38458736batch_norm_elementwise_backward_evalERKNS_6TensorES6_S6_S6_ENKUlvE0_clEvENKUlvE2_clEvEUlN3c108BFloat16EfE_EEvRNS_18TensorIteratorBaseERKT_EUliE_EEviT1_:
        /* <DEDUP_REMOVED lines=19> */
[----:B------:R-:W-:Y:S01]  /*0130*/  ULDC UR6, c[0x0][0x350] ;  /* 0x0000d40000067ab9 */ /* 0x000fe20000000800 */
[----:B------:R-:W-:Y:S01]  /*0140*/  IMAD.HI.U32 R4, R19, UR4, R2 ;  /* 0x0000000413047c27 */ /* 0x000fe2000f8e0002 */
[----:B------:R-:W-:-:S04]  /*0150*/  ULDC UR4, c[0x0][0x21c] ;  /* 0x0000870000047ab9 */ /* 0x000fc80000000800 */
[----:B------:R-:W-:-:S05]  /*0160*/  SHF.R.U32.HI R5, RZ, UR5, R4 ;  /* 0x00000005ff057c19 */ /* 0x000fca0008011604 */
[----:B------:R-:W-:-:S04]  /*0170*/  IMAD.MOV R0, RZ, RZ, -R5 ;  /* 0x000000ffff007224 */ /* 0x000fc800078e0a05 */
[----:B------:R-:W-:Y:S01]  /*0180*/  IMAD R19, R0, UR4, R19 ;  /* 0x0000000400137c24 */ /* 0x000fe2000f8e0213 */
[----:B------:R-:W-:-:S03]  /*0190*/  ULDC.64 UR4, c[0x0][0x348] ;  /* 0x0000d20000047ab9 */ /* 0x000fc60000000a00 */
[C---:B------:R-:W-:Y:S02]  /*01a0*/  IMAD R16, R19.reuse, UR4, RZ ;  /* 0x0000000413107c24 */ /* 0x040fe4000f8e02ff */
        /* <DEDUP_REMOVED lines=9> */
[----:B------:R-:W-:-:S04]  /*0240*/  ULDC UR4, c[0x0][0x354] ;  /* 0x0000d50000047ab9 */ /* 0x000fc80000000800 */
[----:B------:R-:W-:-:S04]  /*0250*/  IMAD.MOV R4, RZ, RZ, -R3 ;  /* 0x000000ffff047224 */ /* 0x000fc800078e0a03 */
[----:B------:R-:W-:Y:S01]  /*0260*/  IMAD R5, R4, UR8, R5 ;  /* 0x0000000804057c24 */ /* 0x000fe2000f8e0205 */
[----:B------:R-:W-:-:S03]  /*0270*/  ULDC.64 UR8, c[0x0][0x358] ;  /* 0x0000d60000087ab9 */ /* 0x000fc60000000a00 */
[C---:B------:R-:W-:Y:S02]  /*0280*/  IMAD R22, R5.reuse, UR9, RZ ;  /* 0x0000000905167c24 */ /* 0x040fe4000f8e02ff */
[C---:B------:R-:W-:Y:S02]  /*0290*/  IMAD R16, R5.reuse, UR4, R16 ;  /* 0x0000000405107c24 */ /* 0x040fe4000f8e0210 */
[----:B------:R-:W-:Y:S02]  /*02a0*/  IMAD R0, R5, UR8, R0 ;  /* 0x0000000805007c24 */ /* 0x000fe4000f8e0200 */
[----:B------:R-:W-:Y:S01]  /*02b0*/  IMAD R22, R19, UR6, R22 ;  /* 0x0000000613167c24 */ /* 0x000fe2000f8e0216 */
[----:B------:R-:W-:Y:S06]  /*02c0*/  @!P0 BRA `(.L_x_5817) ;  /* 0x0000001400008947 */ /* 0x000fec0003800000 */
[----:B------:R-:W-:Y:S01]  /*02d0*/  IMAD.MOV.U32 R2, RZ, RZ, RZ ;  /* 0x000000ffff027224 */ /* 0x000fe200078e00ff */
[----:B------:R-:W-:Y:S01]  /*02e0*/  ULDC.64 UR4, c[0x0][0x238] ;  /* 0x00008e0000047ab9 */ /* 0x000fe20000000a00 */
        /* <DEDUP_REMOVED lines=8> */
[C---:B------:R-:W-:Y:S02]  /*0370*/  IMAD R16, R3.reuse, UR4, R16 ;  /* 0x0000000403107c24 */ /* 0x040fe4000f8e0210 */
        /* <DEDUP_REMOVED lines=299> */
[----:B------:R-:W-:Y:S02]  /*1630*/  ULDC UR6, c[0x0][0x470] ;  /* 0x00011c0000067ab9 */ /* 0x000fe40000000800 */
        /* <DEDUP_REMOVED lines=8> */
[----:B------:R-:W-:-:S07]  /*16c0*/  IMAD R22, R3, UR6, R22 ;  /* 0x0000000603167c24 */ /* 0x000fce000f8e0216 */
.L_x_5817:
        /* <DEDUP_REMOVED lines=23> */
.L_x_5821:
[----:B------:R-:W2:Y:S02]  /*1840*/  LDG.E.U8 R2, desc[UR36][R2.64] ;  /* 0x0000002402027981 */ /* 0x000ea4000c1e1100 */
[----:B--2---:R-:W-:-:S04]  /*1850*/  I2FP.F32.U32 R0, R2 ;  /* 0x0000000200007245 */ /* 0x004fc80000201000 */
[----:B------:R-:W-:-:S04]  /*1860*/  F2FP.BF16.F32.PACK_AB R0, RZ, R0 ;  /* 0x00000000ff00723e */ /* 0x000fc800000010ff */
[----:B------:R-:W-:Y:S01]  /*1870*/  PRMT R19, R0, 0x7610, R19 ;  /* 0x0000761000137816 */ /* 0x000fe20000000013 */
[----:B------:R-:W-:Y:S06]  /*1880*/  BRA `(.L_x_5823) ;  /* 0x0000000c00c87947 */ /* 0x000fec0003800000 */
.L_x_5820:
        /* <DEDUP_REMOVED lines=11> */
.L_x_5825:
[----:B------:R-:W2:Y:S02]  /*1940*/  LDG.E R2, desc[UR36][R2.64] ;  /* 0x0000002402027981 */ /* 0x000ea4000c1e1900 */
[----:B--2---:R-:W-:-:S04]  /*1950*/  I2FP.F32.S32 R0, R2 ;  /* 0x0000000200007245 */ /* 0x004fc80000201400 */
[----:B------:R-:W-:-:S04]  /*1960*/  F2FP.BF16.F32.PACK_AB R0, RZ, R0 ;  /* 0x00000000ff00723e */ /* 0x000fc800000010ff */
[----:B------:R-:W-:Y:S01]  /*1970*/  PRMT R19, R0, 0x7610, R19 ;  /* 0x0000761000137816 */ /* 0x000fe20000000013 */
[----:B------:R-:W-:Y:S06]  /*1980*/  BRA `(.L_x_5823) ;  /* 0x0000000c00887947 */ /* 0x000fec0003800000 */
.L_x_5824:
[----:B------:R-:W2:Y:S02]  /*1990*/  LDG.E.U16 R2, desc[UR36][R2.64] ;  /* 0x0000002402027981 */ /* 0x000ea4000c1e1500 */
[----:B--2---:R-:W0:Y:S02]  /*19a0*/  I2F.S16 R0, R2 ;  /* 0x0000000200007306 */ /* 0x004e240000101400 */
[----:B0-----:R-:W-:-:S04]  /*19b0*/  F2FP.BF16.F32.PACK_AB R0, RZ, R0 ;  /* 0x00000000ff00723e */ /* 0x001fc800000010ff */
[----:B------:R-:W-:Y:S01]  /*19c0*/  PRMT R19, R0, 0x7610, R19 ;  /* 0x0000761000137816 */ /* 0x000fe20000000013 */
[----:B------:R-:W-:Y:S06]  /*19d0*/  BRA `(.L_x_5823) ;  /* 0x0000000c00747947 */ /* 0x000fec0003800000 */
.L_x_5819:
        /* <DEDUP_REMOVED lines=9> */
.L_x_5827:
[----:B------:R-:W2:Y:S02]  /*1a70*/  LDG.E.U16 R0, desc[UR36][R2.64] ;  /* 0x0000002402007981 */ /* 0x000ea4000c1e1500 */
[----:B--2---:R-:W-:-:S05]  /*1a80*/  HADD2.F32 R0, -RZ, R0.H0_H0 ;  /* 0x20000000ff007230 */ /* 0x004fca0000004100 */
[----:B------:R-:W-:-:S04]  /*1a90*/  F2FP.BF16.F32.PACK_AB R0, RZ, R0 ;  /* 0x00000000ff00723e */ /* 0x000fc800000010ff */
[----:B------:R-:W-:Y:S01]  /*1aa0*/  PRMT R19, R0, 0x7610, R19 ;  /* 0x0000761000137816 */ /* 0x000fe20000000013 */
[----:B------:R-:W-:Y:S06]  /*1ab0*/  BRA `(.L_x_5823) ;  /* 0x0000000c003c7947 */ /* 0x000fec0003800000 */
.L_x_5826:
        /* <DEDUP_REMOVED lines=9> */
.L_x_5829:
[----:B------:R-:W2:Y:S02]  /*1b50*/  LDG.E.U16 R2, desc[UR36][R2.64] ;  /* 0x0000002402027981 */ /* 0x000ea4000c1e1500 */
[----:B--2---:R-:W-:-:S05]  /*1b60*/  HADD2.F32 R0, -RZ, R2.H0_H0 ;  /* 0x20000002ff007230 */ /* 0x004fca0000004100 */
[----:B------:R-:W-:-:S04]  /*1b70*/  F2FP.BF16.F32.PACK_AB R0, RZ, R0 ;  /* 0x00000000ff00723e */ /* 0x000fc800000010ff */
[----:B------:R-:W-:Y:S01]  /*1b80*/  PRMT R19, R0, 0x7610, R19 ;  /* 0x0000761000137816 */ /* 0x000fe20000000013 */
[----:B------:R-:W-:Y:S06]  /*1b90*/  BRA `(.L_x_5823) ;  /* 0x0000000c00047947 */ /* 0x000fec0003800000 */
.L_x_5828:
        /* <DEDUP_REMOVED lines=9> */
.L_x_5818:
        /* <DEDUP_REMOVED lines=14> */
.L_x_5832:
        /* <DEDUP_REMOVED lines=9> */
.L_x_5831:
        /* <DEDUP_REMOVED lines=28> */
.L_x_5834:
        /* <DEDUP_REMOVED lines=15> */
.L_x_5833:
[----:B------:R0:W5:Y:S01]  /*2050*/  LDG.E.U16 R19, desc[UR36][R2.64] ;  /* 0x0000002402137981 */ /* 0x000162000c1e1500 */
[----:B------:R-:W-:Y:S05]  /*2060*/  BRA `(.L_x_5823) ;  /* 0x0000000400d07947 */ /* 0x000fea0003800000 */
.L_x_5830:
        /* <DEDUP_REMOVED lines=13> */
.L_x_5837:
        /* <DEDUP_REMOVED lines=21> */
.L_x_5841:
[----:B------:R-:W-:Y:S05]  /*2290*/  BSYNC B1 ;  /* 0x0000000000017941 */ /* 0x000fea0003800000 */
.L_x_5840:
[----:B------:R-:W-:Y:S01]  /*22a0*/  LEA R3, R0, 0x3b800000, 0x17 ;  /* 0x3b80000000037811 */ /* 0x000fe200078eb8ff */
[----:B------:R-:W-:-:S05]  /*22b0*/  IMAD.SHL.U32 R0, R2, 0x100000, RZ ;  /* 0x0010000002007824 */ /* 0x000fca00078e00ff */
[----:B------:R-:W-:-:S07]  /*22c0*/  LOP3.LUT R0, R3, R0, R4, 0xfe, !PT ;  /* 0x0000000003007212 */ /* 0x000fce00078efe04 */
.L_x_5839:
[----:B------:R-:W-:Y:S05]  /*22d0*/  BSYNC B0 ;  /* 0x0000000000007941 */ /* 0x000fea0003800000 */
.L_x_5838:
[----:B------:R-:W-:-:S04]  /*22e0*/  F2FP.BF16.F32.PACK_AB R0, RZ, R0 ;  /* 0x00000000ff00723e */ /* 0x000fc800000010ff */
[----:B------:R-:W-:Y:S01]  /*22f0*/  PRMT R19, R0, 0x7610, R19 ;  /* 0x0000761000137816 */ /* 0x000fe20000000013 */
[----:B------:R-:W-:Y:S06]  /*2300*/  BRA `(.L_x_5823) ;  /* 0x0000000400287947 */ /* 0x000fec0003800000 */
.L_x_5836:
        /* <DEDUP_REMOVED lines=21> */
.L_x_5845:
[----:B------:R-:W-:Y:S05]  /*2460*/  BSYNC B1 ;  /* 0x0000000000017941 */ /* 0x000fea0003800000 */
.L_x_5844:
[----:B------:R-:W-:Y:S01]  /*2470*/  LEA R3, R0, 0x37800000, 0x17 ;  /* 0x3780000000037811 */ /* 0x000fe200078eb8ff */
[----:B------:R-:W-:-:S05]  /*2480*/  IMAD.SHL.U32 R0, R2, 0x200000, RZ ;  /* 0x0020000002007824 */ /* 0x000fca00078e00ff */
[----:B------:R-:W-:-:S07]  /*2490*/  LOP3.LUT R0, R3, R0, R4, 0xfe, !PT ;  /* 0x0000000003007212 */ /* 0x000fce00078efe04 */
.L_x_5843:
[----:B------:R-:W-:Y:S05]  /*24a0*/  BSYNC B0 ;  /* 0x0000000000007941 */ /* 0x000fea0003800000 */
.L_x_5842:
[----:B------:R-:W-:-:S04]  /*24b0*/  F2FP.BF16.F32.PACK_AB R0, RZ, R0 ;  /* 0x00000000ff00723e */ /* 0x000fc800000010ff */
[----:B------:R-:W-:Y:S01]  /*24c0*/  PRMT R19, R0, 0x7610, R19 ;  /* 0x0000761000137816 */ /* 0x000fe20000000013 */
[----:B------:R-:W-:Y:S06]  /*24d0*/  BRA `(.L_x_5823) ;  /* 0x0000000000b47947 */ /* 0x000fec0003800000 */
.L_x_5835:
        /* <DEDUP_REMOVED lines=14> */
.L_x_5849:
[----:B------:R-:W-:Y:S05]  /*25c0*/  BSYNC B0 ;  /* 0x0000000000007941 */ /* 0x000fea0003800000 */
.L_x_5848:
[----:B------:R-:W-:-:S04]  /*25d0*/  F2FP.BF16.F32.PACK_AB R0, RZ, R0 ;  /* 0x00000000ff00723e */ /* 0x000fc800000010ff */
[----:B------:R-:W-:Y:S01]  /*25e0*/  PRMT R19, R0, 0x7610, R19 ;  /* 0x0000761000137816 */ /* 0x000fe20000000013 */
[----:B------:R-:W-:Y:S06]  /*25f0*/  BRA `(.L_x_5823) ;  /* 0x00000000006c7947 */ /* 0x000fec0003800000 */
.L_x_5822:
        /* <DEDUP_REMOVED lines=16> */
.L_x_5850:
[----:B------:R-:W-:Y:S01]  /*2700*/  PRMT R19, RZ, 0x7610, R19 ;  /* 0x00007610ff137816 */ /* 0x000fe20000000013 */
[----:B------:R-:W-:Y:S06]  /*2710*/  BRA `(.L_x_5823) ;  /* 0x0000000000247947 */ /* 0x000fec0003800000 */
.L_x_5847:
[----:B------:R-:W2:Y:S02]  /*2720*/  LDG.E.64 R2, desc[UR36][R2.64] ;  /* 0x0000002402027981 */ /* 0x000ea4000c1e1b00 */
[----:B--2---:R-:W0:Y:S02]  /*2730*/  I2F.U64 R0, R2 ;  /* 0x0000000200007312 */ /* 0x004e240000301000 */
[----:B0-----:R-:W-:-:S04]  /*2740*/  F2FP.BF16.F32.PACK_AB R0, RZ, R0 ;  /* 0x00000000ff00723e */ /* 0x001fc800000010ff */
[----:B------:R-:W-:Y:S01]  /*2750*/  PRMT R19, R0, 0x7610, R19 ;  /* 0x0000761000137816 */ /* 0x000fe20000000013 */
[----:B------:R-:W-:Y:S06]  /*2760*/  BRA `(.L_x_5823) ;  /* 0x0000000000107947 */ /* 0x000fec0003800000 */
.L_x_5846:
[----:B------:R-:W2:Y:S02]  /*2770*/  LDG.E R2, desc[UR36][R2.64] ;  /* 0x0000002402027981 */ /* 0x000ea4000c1e1900 */
[----:B--2---:R-:W-:-:S04]  /*2780*/  I2FP.F32.U32 R0, R2 ;  /* 0x0000000200007245 */ /* 0x004fc80000201000 */
[----:B------:R-:W-:-:S04]  /*2790*/  F2FP.BF16.F32.PACK_AB R0, RZ, R0 ;  /* 0x00000000ff00723e */ /* 0x000fc800000010ff */
[----:B------:R-:W-:-:S07]  /*27a0*/  PRMT R19, R0, 0x7610, R19 ;  /* 0x0000761000137816 */ /* 0x000fce0000000013 */
.L_x_5823:
[----:B------:R-:W1:Y:S01]  /*27b0*/  LDC.U8 R4, c[0x0][0x493] ;  /* 0x000124c0ff047b82 */ /* 0x000e620000000000 */
[----:B------:R-:W-:Y:S01]  /*27c0*/  ULDC.64 UR4, c[0x0][0x488] ;  /* 0x0001220000047ab9 */ /* 0x000fe20000000a00 */
[----:B------:R-:W-:Y:S01]  /*27d0*/  BSSY B6, `(.L_x_5851) ;  /* 0x00000df000067945 */ /* 0x000fe20003800000 */
[----:B0-----:R-:W-:-:S05]  /*27e0*/  IADD3 R2, P1, R22, UR4, RZ ;  /* 0x0000000416027c10 */ /* 0x001fca000ff3e0ff */
[----:B------:R-:W-:Y:S01]  /*27f0*/  IMAD.X R3, RZ, RZ, UR5, P1 ;  /* 0x00000005ff037e24 */ /* 0x000fe200088e06ff */
[----:B-1----:R-:W-:-:S04]  /*2800*/  PRMT R0, R4, 0x9910, RZ ;  /* 0x0000991004007816 */ /* 0x002fc800000000ff */
        /* <DEDUP_REMOVED lines=13> */
.L_x_5855:
[----:B------:R-:W2:Y:S02]  /*28e0*/  LDG.E.U8 R0, desc[UR36][R2.64] ;  /* 0x0000002402007981 */ /* 0x000ea4000c1e1100 */
[----:B--2---:R-:W-:Y:S01]  /*28f0*/  I2FP.F32.U32 R0, R0 ;  /* 0x0000000000007245 */ /* 0x004fe20000201000 */
[----:B------:R-:W-:Y:S06]  /*2900*/  BRA `(.L_x_5857) ;  /* 0x0000000c002c7947 */ /* 0x000fec0003800000 */
.L_x_5854:
        /* <DEDUP_REMOVED lines=9> */
.L_x_5859:
[----:B------:R-:W2:Y:S02]  /*29a0*/  LDG.E R0, desc[UR36][R2.64] ;  /* 0x0000002402007981 */ /* 0x000ea4000c1e1900 */
[----:B--2---:R-:W-:Y:S01]  /*29b0*/  I2FP.F32.S32 R0, R0 ;  /* 0x0000000000007245 */ /* 0x004fe20000201400 */
[----:B------:R-:W-:Y:S06]  /*29c0*/  BRA `(.L_x_5857) ;  /* 0x0000000800fc7947 */ /* 0x000fec0003800000 */
.L_x_5858:
[----:B------:R-:W2:Y:S02]  /*29d0*/  LDG.E.U16 R0, desc[UR36][R2.64] ;  /* 0x0000002402007981 */ /* 0x000ea4000c1e1500 */
[----:B--2---:R-:W2:Y:S01]  /*29e0*/  I2F.S16 R0, R0 ;  /* 0x0000000000007306 */ /* 0x004ea20000101400 */
[----:B------:R-:W-:Y:S05]  /*29f0*/  BRA `(.L_x_5857) ;  /* 0x0000000800f07947 */ /* 0x000fea0003800000 */
.L_x_5853:
        /* <DEDUP_REMOVED lines=8> */
.L_x_5861:
[----:B------:R-:W2:Y:S02]  /*2a80*/  LDG.E.U16 R0, desc[UR36][R2.64] ;  /* 0x0000002402007981 */ /* 0x000ea4000c1e1500 */
[----:B--2---:R-:W-:Y:S01]  /*2a90*/  HADD2.F32 R0, -RZ, R0.H0_H0 ;  /* 0x20000000ff007230 */ /* 0x004fe20000004100 */
[----:B------:R-:W-:Y:S06]  /*2aa0*/  BRA `(.L_x_5857) ;  /* 0x0000000800c47947 */ /* 0x000fec0003800000 */
.L_x_5860:
        /* <DEDUP_REMOVED lines=8> */
.L_x_5863:
[----:B------:R-:W2:Y:S02]  /*2b30*/  LDG.E.U16 R0, desc[UR36][R2.64] ;  /* 0x0000002402007981 */ /* 0x000ea4000c1e1500 */
[----:B--2---:R-:W-:Y:S01]  /*2b40*/  HADD2.F32 R0, -RZ, R0.H0_H0 ;  /* 0x20000000ff007230 */ /* 0x004fe20000004100 */
[----:B------:R-:W-:Y:S06]  /*2b50*/  BRA `(.L_x_5857) ;  /* 0x0000000800987947 */ /* 0x000fec0003800000 */
.L_x_5862:
[----:B------:R-:W2:Y:S01]  /*2b60*/  LDG.E.64 R2, desc[UR36][R2.64] ;  /* 0x0000002402027981 */ /* 0x000ea2000c1e1b00 */
[----:B------:R-:W-:Y:S01]  /*2b70*/  UMOV UR4, 0xf0000000 ;  /* 0xf000000000047882 */ /* 0x000fe20000000000 */
[----:B------:R-:W-:Y:S01]  /*2b80*/  UMOV UR5, 0x380fffff ;  /* 0x380fffff00057882 */ /* 0x000fe20000000000 */
[----:B--2---:R-:W0:Y:S01]  /*2b90*/  F2F.F32.F64 R0, R2 ;  /* 0x0000000200007310 */ /* 0x004e220000301000 */
[----:B------:R-:W-:-:S14]  /*2ba0*/  DSETP.GEU.AND P0, PT, |R2|, UR4, PT ;  /* 0x0000000402007e2a */ /* 0x000fdc000bf0e200 */
[----:B0-----:R-:W-:Y:S01]  /*2bb0*/  @!P0 FMUL R0, R0, 1.175494350822287508e-38 ;  /* 0x0080000000008820 */ /* 0x001fe20000400000 */
[----:B------:R-:W-:Y:S06]  /*2bc0*/  BRA `(.L_x_5857) ;  /* 0x00000008007c7947 */ /* 0x000fec0003800000 */
.L_x_5852:
        /* <DEDUP_REMOVED lines=12> */
.L_x_5866:
[----:B------:R-:W2:Y:S01]  /*2c90*/  LDG.E.64 R2, desc[UR36][R2.64] ;  /* 0x0000002402027981 */ /* 0x000ea2000c1e1b00 */
[----:B------:R-:W-:Y:S01]  /*2ca0*/  UMOV UR4, 0xf0000000 ;  /* 0xf000000000047882 */ /* 0x000fe20000000000 */
[----:B------:R-:W-:Y:S01]  /*2cb0*/  UMOV UR5, 0x380fffff ;  /* 0x380fffff00057882 */ /* 0x000fe20000000000 */
[----:B--2---:R-:W0:Y:S01]  /*2cc0*/  F2F.F32.F64 R0, R2 ;  /* 0x0000000200007310 */ /* 0x004e220000301000 */
[----:B------:R-:W-:-:S14]  /*2cd0*/  DSETP.GEU.AND P0, PT, |R2|, UR4, PT ;  /* 0x0000000402007e2a */ /* 0x000fdc000bf0e200 */
[----:B0-----:R-:W-:Y:S01]  /*2ce0*/  @!P0 FMUL R0, R0, 1.175494350822287508e-38 ;  /* 0x0080000000008820 */ /* 0x001fe20000400000 */
[----:B------:R-:W-:Y:S06]  /*2cf0*/  BRA `(.L_x_5857) ;  /* 0x0000000800307947 */ /* 0x000fec0003800000 */
.L_x_5865:
        /* <DEDUP_REMOVED lines=26> */
.L_x_5868:
        /* <DEDUP_REMOVED lines=13> */
.L_x_5867:
[----:B------:R-:W2:Y:S02]  /*2f70*/  LDG.E.U16 R0, desc[UR36][R2.64] ;  /* 0x0000002402007981 */ /* 0x000ea4000c1e1500 */
[----:B--2---:R-:W-:Y:S01]  /*2f80*/  IMAD.U32 R0, R0, 0x10000, RZ ;  /* 0x0001000000007824 */ /* 0x004fe200078e00ff */
[----:B------:R-:W-:Y:S06]  /*2f90*/  BRA `(.L_x_5857) ;  /* 0x0000000400887947 */ /* 0x000fec0003800000 */
.L_x_5864:
        /* <DEDUP_REMOVED lines=11> */
.L_x_5871:
        /* <DEDUP_REMOVED lines=20> */
.L_x_5873:
[----:B------:R-:W-:Y:S05]  /*3190*/  BSYNC B0 ;  /* 0x0000000000007941 */ /* 0x000fea0003800000 */
.L_x_5872:
[----:B------:R-:W-:Y:S01]  /*31a0*/  LEA R3, R0, 0x3b800000, 0x17 ;  /* 0x3b80000000037811 */ /* 0x000fe200078eb8ff */
[----:B------:R-:W-:-:S05]  /*31b0*/  IMAD.SHL.U32 R0, R2, 0x100000, RZ ;  /* 0x0010000002007824 */ /* 0x000fca00078e00ff */
[----:B------:R-:W-:Y:S01]  /*31c0*/  LOP3.LUT R0, R3, R0, R4, 0xfe, !PT ;  /* 0x0000000003007212 */ /* 0x000fe200078efe04 */
[----:B------:R-:W-:Y:S06]  /*31d0*/  BRA `(.L_x_5857) ;  /* 0x0000000000f87947 */ /* 0x000fec0003800000 */
.L_x_5870:
        /* <DEDUP_REMOVED lines=20> */
.L_x_5875:
[----:B------:R-:W-:Y:S05]  /*3320*/  BSYNC B0 ;  /* 0x0000000000007941 */ /* 0x000fea0003800000 */
.L_x_5874:
[----:B------:R-:W-:Y:S01]  /*3330*/  LEA R3, R0, 0x37800000, 0x17 ;  /* 0x3780000000037811 */ /* 0x000fe200078eb8ff */
[----:B------:R-:W-:-:S05]  /*3340*/  IMAD.SHL.U32 R0, R2, 0x200000, RZ ;  /* 0x0020000002007824 */ /* 0x000fca00078e00ff */
[----:B------:R-:W-:Y:S01]  /*3350*/  LOP3.LUT R0, R3, R0, R4, 0xfe, !PT ;  /* 0x0000000003007212 */ /* 0x000fe200078efe04 */
[----:B------:R-:W-:Y:S06]  /*3360*/  BRA `(.L_x_5857) ;  /* 0x0000000000947947 */ /* 0x000fec0003800000 */
.L_x_5869:
        /* <DEDUP_REMOVED lines=14> */
.L_x_5856:
        /* <DEDUP_REMOVED lines=16> */
.L_x_5878:
[----:B------:R-:W-:Y:S01]  /*3550*/  IMAD.MOV.U32 R0, RZ, RZ, RZ ;  /* 0x000000ffff007224 */ /* 0x000fe200078e00ff */
[----:B------:R-:W-:Y:S06]  /*3560*/  BRA `(.L_x_5857) ;  /* 0x0000000000147947 */ /* 0x000fec0003800000 */
.L_x_5877:
[----:B------:R-:W2:Y:S02]  /*3570*/  LDG.E.64 R2, desc[UR36][R2.64] ;  /* 0x0000002402027981 */ /* 0x000ea4000c1e1b00 */
[----:B--2---:R0:W1:Y:S01]  /*3580*/  I2F.U64 R0, R2 ;  /* 0x0000000200007312 */ /* 0x0040620000301000 */
[----:B------:R-:W-:Y:S05]  /*3590*/  BRA `(.L_x_5857) ;  /* 0x0000000000087947 */ /* 0x000fea0003800000 */
.L_x_5876:
[----:B------:R-:W2:Y:S02]  /*35a0*/  LDG.E R0, desc[UR36][R2.64] ;  /* 0x0000002402007981 */ /* 0x000ea4000c1e1900 */
[----:B--2---:R-:W-:-:S07]  /*35b0*/  I2FP.F32.U32 R0, R0 ;  /* 0x0000000000007245 */ /* 0x004fce0000201000 */
.L_x_5857:
[----:B------:R-:W-:Y:S05]  /*35c0*/  BSYNC B6 ;  /* 0x0000000000067941 */ /* 0x000fea0003800000 */
.L_x_5851:
[----:B0---4-:R-:W0:Y:S01]  /*35d0*/  LDC.U8 R3, c[0x0][0x491] ;  /* 0x00012440ff037b82 */ /* 0x011e220000000000 */
[----:B-----5:R-:W-:-:S04]  /*35e0*/  IMAD.U32 R19, R19, 0x10000, RZ ;  /* 0x0001000013137824 */ /* 0x020fc800078e00ff */
[----:B-123--:R-:W-:-:S06]  /*35f0*/  FMUL.FTZ R19, R19, R0 ;  /* 0x0000000013137220 */ /* 0x00efcc0000410000 */
[----:B------:R-:W1:Y:S01]  /*3600*/  F2F.BF16.F32 R19, R19 ;  /* 0x0000001300137304 */ /* 0x000e620000202000 */
[----:B0-----:R-:W-:-:S05]  /*3610*/  PRMT R2, R3, 0x9910, RZ ;  /* 0x0000991003027816 */ /* 0x001fca00000000ff */
[----:B------:R-:W-:-:S05]  /*3620*/  IMAD.MOV.U32 R0, RZ, RZ, R2 ;  /* 0x000000ffff007224 */ /* 0x000fca00078e0002 */
[----:B------:R-:W-:-:S13]  /*3630*/  ISETP.GT.AND P0, PT, R0, 0x9, PT ;  /* 0x000000090000780c */ /* 0x000fda0003f04270 */
[----:B-1----:R-:W-:Y:S05]  /*3640*/  @P0 BRA `(.L_x_5879) ;  /* 0x00000004000c0947 */ /* 0x002fea0003800000 */
        /* <DEDUP_REMOVED lines=8> */
[----:B------:R-:W-:-:S04]  /*36d0*/  IMAD.U32 R0, R19, 0x10000, RZ ;  /* 0x0001000013007824 */ /* 0x000fc800078e00ff */
[----:B------:R-:W0:Y:S02]  /*36e0*/  F2I.FTZ.TRUNC.NTZ R3, R0 ;  /* 0x0000000000037305 */ /* 0x000e24000021f100 */
[----:B0-----:R0:W-:Y:S01]  /*36f0*/  STG.E.U8 desc[UR36][R16.64], R3 ;  /* 0x0000000310007986 */ /* 0x0011e2000c101124 */
[----:B------:R-:W-:Y:S05]  /*3700*/  BRA `(.L_x_5884) ;  /* 0x0000000c00947947 */ /* 0x000fea0003800000 */
.L_x_5882:
[----:B------:R-:W-:-:S06]  /*3710*/  IMAD.U32 R3, R19, 0x10000, RZ ;  /* 0x0001000013037824 */ /* 0x000fcc00078e00ff */
[----:B------:R-:W0:Y:S02]  /*3720*/  F2I.S64.TRUNC R2, R3 ;  /* 0x0000000300027311 */ /* 0x000e24000020d900 */
[----:B0-----:R0:W-:Y:S01]  /*3730*/  STG.E.U8 desc[UR36][R16.64], R2 ;  /* 0x0000000210007986 */ /* 0x0011e2000c101124 */
[----:B------:R-:W-:Y:S05]  /*3740*/  BRA `(.L_x_5884) ;  /* 0x0000000c00847947 */ /* 0x000fea0003800000 */
.L_x_5881:
[----:B------:R-:W-:-:S13]  /*3750*/  ISETP.NE.AND P0, PT, R0, 0x2, PT ;  /* 0x000000020000780c */ /* 0x000fda0003f05270 */
[----:B------:R-:W-:Y:S05]  /*3760*/  @!P0 BRA `(.L_x_5885) ;  /* 0x0000000000308947 */ /* 0x000fea0003800000 */
[----:B------:R-:W-:-:S13]  /*3770*/  ISETP.NE.AND P0, PT, R0, 0x3, PT ;  /* 0x000000030000780c */ /* 0x000fda0003f05270 */
[----:B------:R-:W-:Y:S05]  /*3780*/  @!P0 BRA `(.L_x_5886) ;  /* 0x0000000000188947 */ /* 0x000fea0003800000 */
[----:B------:R-:W-:-:S13]  /*3790*/  ISETP.NE.AND P0, PT, R0, 0x4, PT ;  /* 0x000000040000780c */ /* 0x000fda0003f05270 */
[----:B------:R-:W-:Y:S05]  /*37a0*/  @P0 BRA `(.L_x_5883) ;  /* 0x0000000c000c0947 */ /* 0x000fea0003800000 */
[----:B------:R-:W-:-:S06]  /*37b0*/  IMAD.U32 R2, R19, 0x10000, RZ ;  /* 0x0001000013027824 */ /* 0x000fcc00078e00ff */
[----:B------:R-:W0:Y:S02]  /*37c0*/  F2I.S64.TRUNC R2, R2 ;  /* 0x0000000200027311 */ /* 0x000e24000020d900 */
[----:B0-----:R0:W-:Y:S01]  /*37d0*/  STG.E.64 desc[UR36][R16.64], R2 ;  /* 0x0000000210007986 */ /* 0x0011e2000c101b24 */
[----:B------:R-:W-:Y:S05]  /*37e0*/  BRA `(.L_x_5884) ;  /* 0x0000000c005c7947 */ /* 0x000fea0003800000 */
.L_x_5886:
[----:B------:R-:W-:-:S06]  /*37f0*/  IMAD.U32 R19, R19, 0x10000, RZ ;  /* 0x0001000013137824 */ /* 0x000fcc00078e00ff */
[----:B------:R-:W0:Y:S02]  /*3800*/  F2I.FTZ.TRUNC.NTZ R19, R19 ;  /* 0x0000001300137305 */ /* 0x000e24000021f100 */
[----:B0-----:R0:W-:Y:S01]  /*3810*/  STG.E desc[UR36][R16.64], R19 ;  /* 0x0000001310007986 */ /* 0x0011e2000c101924 */
[----:B------:R-:W-:Y:S05]  /*3820*/  BRA `(.L_x_5884) ;  /* 0x0000000c004c7947 */ /* 0x000fea0003800000 */
.L_x_5885:
[----:B------:R-:W-:-:S06]  /*3830*/  IMAD.U32 R19, R19, 0x10000, RZ ;  /* 0x0001000013137824 */ /* 0x000fcc00078e00ff */
[----:B------:R-:W0:Y:S02]  /*3840*/  F2I.FTZ.TRUNC.NTZ R19, R19 ;  /* 0x0000001300137305 */ /* 0x000e24000021f100 */
[----:B0-----:R0:W-:Y:S01]  /*3850*/  STG.E.U16 desc[UR36][R16.64], R19 ;  /* 0x0000001310007986 */ /* 0x0011e2000c101524 */
[----:B------:R-:W-:Y:S05]  /*3860*/  BRA `(.L_x_5884) ;  /* 0x0000000c003c7947 */ /* 0x000fea0003800000 */
.L_x_5880:
[----:B------:R-:W-:-:S13]  /*3870*/  ISETP.GT.AND P0, PT, R0, 0x6, PT ;  /* 0x000000060000780c */ /* 0x000fda0003f04270 */
[----:B------:R-:W-:Y:S05]  /*3880*/  @P0 BRA `(.L_x_5887) ;  /* 0x00000000002c0947 */ /* 0x000fea0003800000 */
[----:B------:R-:W-:-:S13]  /*3890*/  ISETP.NE.AND P0, PT, R0, 0x5, PT ;  /* 0x000000050000780c */ /* 0x000fda0003f05270 */
[----:B------:R-:W-:Y:S05]  /*38a0*/  @!P0 BRA `(.L_x_5888) ;  /* 0x0000000000148947 */ /* 0x000fea0003800000 */
[----:B------:R-:W-:-:S13]  /*38b0*/  ISETP.NE.AND P0, PT, R0, 0x6, PT ;  /* 0x000000060000780c */ /* 0x000fda0003f05270 */
[----:B------:R-:W-:Y:S05]  /*38c0*/  @P0 BRA `(.L_x_5883) ;  /* 0x0000000800c40947 */ /* 0x000fea0003800000 */
[----:B------:R-:W-:-:S05]  /*38d0*/  IMAD.U32 R19, R19, 0x10000, RZ ;  /* 0x0001000013137824 */ /* 0x000fca00078e00ff */
[----:B------:R0:W-:Y:S01]  /*38e0*/  STG.E desc[UR36][R16.64], R19 ;  /* 0x0000001310007986 */ /* 0x0001e2000c101924 */
[----:B------:R-:W-:Y:S05]  /*38f0*/  BRA `(.L_x_5884) ;  /* 0x0000000c00187947 */ /* 0x000fea0003800000 */
.L_x_5888:
[----:B------:R-:W-:-:S05]  /*3900*/  IMAD.U32 R0, R19, 0x10000, RZ ;  /* 0x0001000013007824 */ /* 0x000fca00078e00ff */
[----:B------:R-:W-:-:S05]  /*3910*/  F2FP.F16.F32.PACK_AB R0, RZ, R0 ;  /* 0x00000000ff00723e */ /* 0x000fca00000000ff */
[----:B------:R0:W-:Y:S01]  /*3920*/  STG.E.U16 desc[UR36][R16.64], R0 ;  /* 0x0000000010007986 */ /* 0x0001e2000c101524 */
[----:B------:R-:W-:Y:S05]  /*3930*/  BRA `(.L_x_5884) ;  /* 0x0000000c00087947 */ /* 0x000fea0003800000 */
.L_x_5887:
[----:B------:R-:W-:-:S13]  /*3940*/  ISETP.NE.AND P0, PT, R0, 0x7, PT ;  /* 0x000000070000780c */ /* 0x000fda0003f05270 */
[----:B------:R-:W-:Y:S05]  /*3950*/  @!P0 BRA `(.L_x_5889) ;  /* 0x0000000000348947 */ /* 0x000fea0003800000 */
[----:B------:R-:W-:-:S13]  /*3960*/  ISETP.NE.AND P0, PT, R0, 0x8, PT ;  /* 0x000000080000780c */ /* 0x000fda0003f05270 */
[----:B------:R-:W-:Y:S05]  /*3970*/  @!P0 BRA `(.L_x_5890) ;  /* 0x0000000000188947 */ /* 0x000fea0003800000 */
[----:B------:R-:W-:-:S13]  /*3980*/  ISETP.NE.AND P0, PT, R0, 0x9, PT ;  /* 0x000000090000780c */ /* 0x000fda0003f05270 */
[----:B------:R-:W-:Y:S05]  /*3990*/  @P0 BRA `(.L_x_5883) ;  /* 0x0000000800900947 */ /* 0x000fea0003800000 */
[----:B------:R-:W-:Y:S02]  /*39a0*/  IMAD.U32 R2, R19, 0x10000, RZ ;  /* 0x0001000013027824 */ /* 0x000fe400078e00ff */
[----:B------:R-:W-:-:S05]  /*39b0*/  IMAD.MOV.U32 R3, RZ, RZ, RZ ;  /* 0x000000ffff037224 */ /* 0x000fca00078e00ff */
[----:B------:R0:W-:Y:S01]  /*39c0*/  STG.E.64 desc[UR36][R16.64], R2 ;  /* 0x0000000210007986 */ /* 0x0001e2000c101b24 */
[----:B------:R-:W-:Y:S05]  /*39d0*/  BRA `(.L_x_5884) ;  /* 0x0000000800e07947 */ /* 0x000fea0003800000 */
.L_x_5890:
[----:B------:R-:W-:-:S05]  /*39e0*/  IMAD.U32 R19, R19, 0x10000, RZ ;  /* 0x0001000013137824 */ /* 0x000fca00078e00ff */
[----:B------:R-:W-:-:S04]  /*39f0*/  F2FP.F16.F32.PACK_AB R3, RZ, R19 ;  /* 0x00000013ff03723e */ /* 0x000fc800000000ff */
[----:B------:R-:W-:-:S05]  /*3a00*/  PRMT R3, R3, 0x5410, RZ ;  /* 0x0000541003037816 */ /* 0x000fca00000000ff */
[----:B------:R0:W-:Y:S01]  /*3a10*/  STG.E desc[UR36][R16.64], R3 ;  /* 0x0000000310007986 */ /* 0x0001e2000c101924 */
[----:B------:R-:W-:Y:S05]  /*3a20*/  BRA `(.L_x_5884) ;  /* 0x0000000800cc7947 */ /* 0x000fea0003800000 */
.L_x_5889:
[----:B------:R-:W-:-:S04]  /*3a30*/  IMAD.U32 R2, R19, 0x10000, RZ ;  /* 0x0001000013027824 */ /* 0x000fc800078e00ff */
[----:B------:R-:W-:-:S06]  /*3a40*/  FMUL.FTZ R2, R2, 1 ;  /* 0x3f80000002027820 */ /* 0x000fcc0000410000 */
[----:B------:R-:W0:Y:S02]  /*3a50*/  F2F.F64.F32 R2, R2 ;  /* 0x0000000200027310 */ /* 0x000e240000201800 */
[----:B0-----:R0:W-:Y:S01]  /*3a60*/  STG.E.64 desc[UR36][R16.64], R2 ;  /* 0x0000000210007986 */ /* 0x0011e2000c101b24 */
[----:B------:R-:W-:Y:S05]  /*3a70*/  BRA `(.L_x_5884) ;  /* 0x0000000800b87947 */ /* 0x000fea0003800000 */
.L_x_5879:
        /* <DEDUP_REMOVED lines=8> */
[----:B------:R-:W-:-:S05]  /*3b00*/  IMAD.U32 R19, R19, 0x10000, RZ ;  /* 0x0001000013137824 */ /* 0x000fca00078e00ff */
[----:B------:R-:W-:-:S04]  /*3b10*/  FSETP.NEU.FTZ.AND P0, PT, R19, RZ, PT ;  /* 0x000000ff1300720b */ /* 0x000fc80003f1d000 */
[----:B------:R-:W-:-:S05]  /*3b20*/  SEL R3, RZ, 0x1, !P0 ;  /* 0x00000001ff037807 */ /* 0x000fca0004000000 */
[----:B------:R4:W-:Y:S01]  /*3b30*/  STG.E.U8 desc[UR36][R16.64], R3 ;  /* 0x0000000310007986 */ /* 0x0009e2000c101124 */
[----:B------:R-:W-:Y:S05]  /*3b40*/  BRA `(.L_x_5884) ;  /* 0x0000000800847947 */ /* 0x000fea0003800000 */
.L_x_5893:
[----:B------:R-:W-:Y:S01]  /*3b50*/  IMAD.U32 R19, R19, 0x10000, RZ ;  /* 0x0001000013137824 */ /* 0x000fe200078e00ff */
[----:B------:R-:W-:-:S03]  /*3b60*/  CS2R R6, SRZ ;  /* 0x0000000000067805 */ /* 0x000fc6000001ff00 */
[----:B------:R-:W-:-:S06]  /*3b70*/  FMUL.FTZ R4, R19, 1 ;  /* 0x3f80000013047820 */ /* 0x000fcc0000410000 */
[----:B------:R-:W0:Y:S02]  /*3b80*/  F2F.F64.F32 R4, R4 ;  /* 0x0000000400047310 */ /* 0x000e240000201800 */
[----:B0-----:R3:W-:Y:S01]  /*3b90*/  STG.E.128 desc[UR36][R16.64], R4 ;  /* 0x0000000410007986 */ /* 0x0017e2000c101d24 */
[----:B------:R-:W-:Y:S05]  /*3ba0*/  BRA `(.L_x_5884) ;  /* 0x00000008006c7947 */ /* 0x000fea0003800000 */
.L_x_5892:
[----:B------:R-:W-:-:S13]  /*3bb0*/  ISETP.NE.AND P0, PT, R0, 0xf, PT ;  /* 0x0000000f0000780c */ /* 0x000fda0003f05270 */
[----:B------:R-:W-:Y:S05]  /*3bc0*/  @!P0 BRA `(.L_x_5894) ;  /* 0x0000000000b48947 */ /* 0x000fea0003800000 */
[----:B------:R-:W-:-:S13]  /*3bd0*/  ISETP.NE.AND P0, PT, R0, 0x17, PT ;  /* 0x000000170000780c */ /* 0x000fda0003f05270 */
[----:B------:R-:W-:Y:S05]  /*3be0*/  @!P0 BRA `(.L_x_5895) ;  /* 0x0000000000548947 */ /* 0x000fea0003800000 */
[----:B------:R-:W-:-:S13]  /*3bf0*/  ISETP.NE.AND P0, PT, R0, 0x18, PT ;  /* 0x000000180000780c */ /* 0x000fda0003f05270 */
[----:B------:R-:W-:Y:S05]  /*3c00*/  @P0 BRA `(.L_x_5883) ;  /* 0x0000000400f40947 */ /* 0x000fea0003800000 */
[----:B------:R-:W-:Y:S01]  /*3c10*/  IMAD.U32 R19, R19, 0x10000, RZ ;  /* 0x0001000013137824 */ /* 0x000fe200078e00ff */
[----:B------:R-:W-:Y:S04]  /*3c20*/  BSSY B0, `(.L_x_5896) ;  /* 0x000000e000007945 */ /* 0x000fe80003800000 */
        /* <DEDUP_REMOVED lines=13> */
.L_x_5897:
[----:B------:R-:W-:Y:S05]  /*3d00*/  BSYNC B0 ;  /* 0x0000000000007941 */ /* 0x000fea0003800000 */
.L_x_5896:
[----:B------:R-:W-:-:S05]  /*3d10*/  LOP3.LUT R3, R0, R3, RZ, 0xfc, !PT ;  /* 0x0000000300037212 */ /* 0x000fca00078efcff */
[----:B------:R0:W-:Y:S01]  /*3d20*/  STG.E.U8 desc[UR36][R16.64], R3 ;  /* 0x0000000310007986 */ /* 0x0001e2000c101124 */
[----:B------:R-:W-:Y:S05]  /*3d30*/  BRA `(.L_x_5884) ;  /* 0x0000000800087947 */ /* 0x000fea0003800000 */
.L_x_5895:
[----:B------:R-:W-:Y:S01]  /*3d40*/  IMAD.U32 R19, R19, 0x10000, RZ ;  /* 0x0001000013137824 */ /* 0x000fe200078e00ff */
[----:B------:R-:W-:Y:S04]  /*3d50*/  BSSY B0, `(.L_x_5898) ;  /* 0x000000f000007945 */ /* 0x000fe80003800000 */
        /* <DEDUP_REMOVED lines=11> */
.L_x_5899:
[----:B------:R-:W-:Y:S01]  /*3e10*/  IMAD.MOV.U32 R0, RZ, RZ, 0x7f ;  /* 0x0000007fff007424 */ /* 0x000fe200078e00ff */
[----:B------:R-:W-:-:S04]  /*3e20*/  ISETP.GT.U32.AND P0, PT, R2, 0x7f800000, PT ;  /* 0x7f8000000200780c */ /* 0x000fc80003f04070 */
[----:B------:R-:W-:-:S09]  /*3e30*/  SEL R0, R0, 0x7c, P0 ;  /* 0x0000007c00007807 */ /* 0x000fd20000000000 */
.L_x_5900:
[----:B------:R-:W-:Y:S05]  /*3e40*/  BSYNC B0 ;  /* 0x0000000000007941 */ /* 0x000fea0003800000 */
.L_x_5898:
[----:B------:R-:W-:-:S04]  /*3e50*/  LOP3.LUT R2, R19, 0x80000000, RZ, 0xc0, !PT ;  /* 0x8000000013027812 */ /* 0x000fc800078ec0ff */
[----:B------:R-:W-:-:S04]  /*3e60*/  SHF.R.U32.HI R3, RZ, 0x18, R2 ;  /* 0x00000018ff037819 */ /* 0x000fc80000011602 */
[----:B------:R-:W-:-:S05]  /*3e70*/  LOP3.LUT R3, R0, R3, RZ, 0xfc, !PT ;  /* 0x0000000300037212 */ /* 0x000fca00078efcff */
[----:B------:R1:W-:Y:S01]  /*3e80*/  STG.E.U8 desc[UR36][R16.64], R3 ;  /* 0x0000000310007986 */ /* 0x0003e2000c101124 */
[----:B------:R-:W-:Y:S05]  /*3e90*/  BRA `(.L_x_5884) ;  /* 0x0000000400b07947 */ /* 0x000fea0003800000 */
.L_x_5894:
[----:B------:R2:W-:Y:S01]  /*3ea0*/  STG.E.U16 desc[UR36][R16.64], R19 ;  /* 0x0000001310007986 */ /* 0x0005e2000c101524 */
[----:B------:R-:W-:Y:S05]  /*3eb0*/  BRA `(.L_x_5884) ;  /* 0x0000000400a87947 */ /* 0x000fea0003800000 */
.L_x_5891:
        /* <DEDUP_REMOVED lines=8> */
[----:B------:R-:W-:-:S06]  /*3f40*/  IMAD.U32 R3, R19, 0x10000, RZ ;  /* 0x0001000013037824 */ /* 0x000fcc00078e00ff */
[----:B------:R-:W0:Y:S02]  /*3f50*/  F2I.FTZ.U32.TRUNC.NTZ R3, R3 ;  /* 0x0000000300037305 */ /* 0x000e24000021f000 */
[----:B0-----:R0:W-:Y:S01]  /*3f60*/  STG.E.U16 desc[UR36][R16.64], R3 ;  /* 0x0000000310007986 */ /* 0x0011e2000c101524 */
[----:B------:R-:W-:Y:S05]  /*3f70*/  BRA `(.L_x_5884) ;  /* 0x0000000400787947 */ /* 0x000fea0003800000 */
.L_x_5903:
[----:B------:R-:W-:Y:S01]  /*3f80*/  IMAD.U32 R19, R19, 0x10000, RZ ;  /* 0x0001000013137824 */ /* 0x000fe200078e00ff */
[----:B------:R-:W-:Y:S01]  /*3f90*/  BSSY B0, `(.L_x_5904) ;  /* 0x0000014000007945 */ /* 0x000fe20003800000 */
[----:B------:R-:W-:-:S03]  /*3fa0*/  IMAD.MOV.U32 R8, RZ, RZ, 0x80 ;  /* 0x00000080ff087424 */ /* 0x000fc600078e00ff */
        /* <DEDUP_REMOVED lines=14> */
.L_x_5906:
[----:B------:R-:W-:-:S04]  /*4090*/  LOP3.LUT R2, R19, 0x80000000, RZ, 0xc0, !PT ;  /* 0x8000000013027812 */ /* 0x000fc800078ec0ff */
[----:B------:R-:W-:-:S04]  /*40a0*/  SHF.R.U32.HI R3, RZ, 0x18, R2 ;  /* 0x00000018ff037819 */ /* 0x000fc80000011602 */
[----:B------:R-:W-:-:S04]  /*40b0*/  LOP3.LUT R0, R0, R3, RZ, 0xfc, !PT ;  /* 0x0000000300007212 */ /* 0x000fc800078efcff */
[----:B------:R-:W-:-:S07]  /*40c0*/  PRMT R8, R0, 0x7610, R8 ;  /* 0x0000761000087816 */ /* 0x000fce0000000008 */
.L_x_5905:
[----:B------:R-:W-:Y:S05]  /*40d0*/  BSYNC B0 ;  /* 0x0000000000007941 */ /* 0x000fea0003800000 */
.L_x_5904:
[----:B------:R0:W-:Y:S01]  /*40e0*/  STG.E.U8 desc[UR36][R16.64], R8 ;  /* 0x0000000810007986 */ /* 0x0001e2000c101124 */
[----:B------:R-:W-:Y:S05]  /*40f0*/  BRA `(.L_x_5884) ;  /* 0x0000000400187947 */ /* 0x000fea0003800000 */
.L_x_5902:
        /* <DEDUP_REMOVED lines=17> */
.L_x_5909:
[----:B------:R-:W-:-:S04]  /*4210*/  LOP3.LUT R2, R19, 0x80000000, RZ, 0xc0, !PT ;  /* 0x8000000013027812 */ /* 0x000fc800078ec0ff */
[----:B------:R-:W-:-:S04]  /*4220*/  SHF.R.U32.HI R3, RZ, 0x18, R2 ;  /* 0x00000018ff037819 */ /* 0x000fc80000011602 */
[----:B------:R-:W-:-:S04]  /*4230*/  LOP3.LUT R0, R0, R3, RZ, 0xfc, !PT ;  /* 0x0000000300007212 */ /* 0x000fc800078efcff */
[----:B------:R-:W-:-:S07]  /*4240*/  PRMT R8, R0, 0x7610, R8 ;  /* 0x0000761000087816 */ /* 0x000fce0000000008 */
.L_x_5908:
[----:B------:R-:W-:Y:S05]  /*4250*/  BSYNC B0 ;  /* 0x0000000000007941 */ /* 0x000fea0003800000 */
.L_x_5907:
[----:B------:R0:W-:Y:S01]  /*4260*/  STG.E.U8 desc[UR36][R16.64], R8 ;  /* 0x0000000810007986 */ /* 0x0001e2000c101124 */
[----:B------:R-:W-:Y:S05]  /*4270*/  BRA `(.L_x_5884) ;  /* 0x0000000000b87947 */ /* 0x000fea0003800000 */
.L_x_5901:
[----:B------:R-:W-:-:S13]  /*4280*/  ISETP.NE.AND P0, PT, R0, 0x1c, PT ;  /* 0x0000001c0000780c */ /* 0x000fda0003f05270 */
[----:B------:R-:W-:Y:S05]  /*4290*/  @!P0 BRA `(.L_x_5910) ;  /* 0x0000000000a48947 */ /* 0x000fea0003800000 */
[----:B------:R-:W-:-:S13]  /*42a0*/  ISETP.NE.AND P0, PT, R0, 0x1d, PT ;  /* 0x0000001d0000780c */ /* 0x000fda0003f05270 */
[----:B------:R-:W-:Y:S05]  /*42b0*/  @!P0 BRA `(.L_x_5911) ;  /* 0x00000000008c8947 */ /* 0x000fea0003800000 */
[----:B------:R-:W-:-:S13]  /*42c0*/  ISETP.NE.AND P0, PT, R0, 0x2c, PT ;  /* 0x0000002c0000780c */ /* 0x000fda0003f05270 */
[----:B------:R-:W-:Y:S05]  /*42d0*/  @P0 BRA `(.L_x_5883) ;  /* 0x0000000000400947 */ /* 0x000fea0003800000 */
[----:B------:R-:W-:Y:S02]  /*42e0*/  IMAD.U32 R19, R19, 0x10000, RZ ;  /* 0x0001000013137824 */ /* 0x000fe400078e00ff */
[----:B------:R-:W-:-:S03]  /*42f0*/  IMAD.MOV.U32 R3, RZ, RZ, 0xff ;  /* 0x000000ffff037424 */ /* 0x000fc600078e00ff */
[----:B------:R-:W-:-:S04]  /*4300*/  SHF.R.U32.HI R4, RZ, 0x17, R19 ;  /* 0x00000017ff047819 */ /* 0x000fc80000011613 */
[----:B------:R-:W-:-:S04]  /*4310*/  LOP3.LUT R2, R4, 0xff, RZ, 0xc0, !PT ;  /* 0x000000ff04027812 */ /* 0x000fc800078ec0ff */
[----:B------:R-:W-:-:S13]  /*4320*/  ISETP.NE.AND P1, PT, R2, 0xff, PT ;  /* 0x000000ff0200780c */ /* 0x000fda0003f25270 */
[--C-:B------:R-:W-:Y:S02]  /*4330*/  @P1 SHF.R.U32.HI R0, RZ, 0x16, R19.reuse ;  /* 0x00000016ff001819 */ /* 0x100fe40000011613 */
[----:B------:R-:W-:Y:S02]  /*4340*/  @P1 LOP3.LUT P0, RZ, R2, 0x3fffff, R19, 0xf8, !PT ;  /* 0x003fffff02ff1812 */ /* 0x000fe4000780f813 */
        /* <DEDUP_REMOVED lines=9> */
.L_x_5883:
        /* <DEDUP_REMOVED lines=16> */
.L_x_5912:
[----:B------:R-:W-:Y:S05]  /*44e0*/  BRA `(.L_x_5884) ;  /* 0x00000000001c7947 */ /* 0x000fea0003800000 */
.L_x_5911:
[----:B------:R-:W-:-:S06]  /*44f0*/  IMAD.U32 R2, R19, 0x10000, RZ ;  /* 0x0001000013027824 */ /* 0x000fcc00078e00ff */
[----:B------:R-:W0:Y:S02]  /*4500*/  F2I.U64.TRUNC R2, R2 ;  /* 0x0000000200027311 */ /* 0x000e24000020d800 */
[----:B0-----:R0:W-:Y:S01]  /*4510*/  STG.E.64 desc[UR36][R16.64], R2 ;  /* 0x0000000210007986 */ /* 0x0011e2000c101b24 */
[----:B------:R-:W-:Y:S05]  /*4520*/  BRA `(.L_x_5884) ;  /* 0x00000000000c7947 */ /* 0x000fea0003800000 */
.L_x_5910:
[----:B------:R-:W-:-:S06]  /*4530*/  IMAD.U32 R19, R19, 0x10000, RZ ;  /* 0x0001000013137824 */ /* 0x000fcc00078e00ff */
[----:B------:R-:W0:Y:S02]  /*4540*/  F2I.FTZ.U32.TRUNC.NTZ R19, R19 ;  /* 0x0000001300137305 */ /* 0x000e24000021f000 */
[----:B0-----:R0:W-:Y:S02]  /*4550*/  STG.E desc[UR36][R16.64], R19 ;  /* 0x0000001310007986 */ /* 0x0011e4000c101924 */
.L_x_5884:
[----:B------:R-:W-:-:S04]  /*4560*/  IMAD R18, R18, 0x200, R23 ;  /* 0x0000020012127824 */ /* 0x000fc800078e0217 */
[----:B0-2---:R-:W-:-:S07]  /*4570*/  VIADD R19, R18, 0x80 ;  /* 0x0000008012137836 */ /* 0x005fce0000000000 */
.L_x_5816:
[----:B------:R-:W-:Y:S05]  /*4580*/  BSYNC B7 ;  /* 0x0000000000077941 */ /* 0x000fea0003800000 */
.L_x_5815:
[----:B------:R-:W-:Y:S01]  /*4590*/  ULDC UR4, c[0x0][0x210] ;  /* 0x0000840000047ab9 */ /* 0x000fe20000000800 */
[----:B------:R-:W-:Y:S01]  /*45a0*/  BSSY B7, `(.L_x_5913) ;  /* 0x000044f000077945 */ /* 0x000fe20003800000 */
[----:B------:R-:W-:-:S13]  /*45b0*/  ISETP.GE.AND P0, PT, R19, UR4, PT ;  /* 0x0000000413007c0c */ /* 0x000fda000bf06270 */
[----:B------:R-:W-:Y:S05]  /*45c0*/  @P0 BRA `(.L_x_5914) ;  /* 0x0000004400300947 */ /* 0x000fea0003800000 */
[----:B---3--:R-:W0:Y:S01]  /*45d0*/  LDC R6, c[0x0][0x218] ;  /* 0x00008600ff067b82 */ /* 0x008e220000000800 */
[----:B------:R-:W-:Y:S02]  /*45e0*/  IMAD.MOV.U32 R18, RZ, RZ, RZ ;  /* 0x000000ffff127224 */ /* 0x000fe400078e00ff */
[----:B------:R-:W-:Y:S02]  /*45f0*/  IMAD.MOV.U32 R0, RZ, RZ, RZ ;  /* 0x000000ffff007224 */ /* 0x000fe400078e00ff */
[----:B-1--4-:R-:W-:Y:S01]  /*4600*/  IMAD.MOV.U32 R16, RZ, RZ, RZ ;  /* 0x000000ffff107224 */ /* 0x012fe200078e00ff */
[----:B0-----:R-:W-:-:S13]  /*4610*/  ISETP.NE.AND P0, PT, R6, RZ, PT ;  /* 0x000000ff0600720c */ /* 0x001fda0003f05270 */
[----:B------:R-:W-:Y:S05]  /*4620*/  @!P0 BRA `(.L_x_5915) ;  /* 0x0000001400708947 */ /* 0x000fea0003800000 */
        /* <DEDUP_REMOVED lines=348> */
.L_x_5915:
        /* <DEDUP_REMOVED lines=23> */
.L_x_5919:
[----:B------:R-:W2:Y:S02]  /*5d60*/  LDG.E.U8 R2, desc[UR36][R2.64] ;  /* 0x0000002402027981 */ /* 0x000ea4000c1e1100 */
[----:B--2---:R-:W-:-:S04]  /*5d70*/  I2FP.F32.U32 R0, R2 ;  /* 0x0000000200007245 */ /* 0x004fc80000201000 */
[----:B------:R-:W-:-:S04]  /*5d80*/  F2FP.BF16.F32.PACK_AB R0, RZ, R0 ;  /* 0x00000000ff00723e */ /* 0x000fc800000010ff */
[----:B------:R-:W-:Y:S01]  /*5d90*/  PRMT R22, R0, 0x7610, R22 ;  /* 0x0000761000167816 */ /* 0x000fe20000000016 */
[----:B------:R-:W-:Y:S06]  /*5da0*/  BRA `(.L_x_5921) ;  /* 0x0000000c00c87947 */ /* 0x000fec0003800000 */
.L_x_5918:
        /* <DEDUP_REMOVED lines=11> */
.L_x_5923:
[----:B------:R-:W2:Y:S02]  /*5e60*/  LDG.E R2, desc[UR36][R2.64] ;  /* 0x0000002402027981 */ /* 0x000ea4000c1e1900 */
[----:B--2---:R-:W-:-:S04]  /*5e70*/  I2FP.F32.S32 R0, R2 ;  /* 0x0000000200007245 */ /* 0x004fc80000201400 */
[----:B------:R-:W-:-:S04]  /*5e80*/  F2FP.BF16.F32.PACK_AB R0, RZ, R0 ;  /* 0x00000000ff00723e */ /* 0x000fc800000010ff */
[----:B------:R-:W-:Y:S01]  /*5e90*/  PRMT R22, R0, 0x7610, R22 ;  /* 0x0000761000167816 */ /* 0x000fe20000000016 */
[----:B------:R-:W-:Y:S06]  /*5ea0*/  BRA `(.L_x_5921) ;  /* 0x0000000c00887947 */ /* 0x000fec0003800000 */
.L_x_5922:
[----:B------:R-:W2:Y:S02]  /*5eb0*/  LDG.E.U16 R2, desc[UR36][R2.64] ;  /* 0x0000002402027981 */ /* 0x000ea4000c1e1500 */
[----:B--2---:R-:W0:Y:S02]  /*5ec0*/  I2F.S16 R0, R2 ;  /* 0x0000000200007306 */ /* 0x004e240000101400 */
[----:B0-----:R-:W-:-:S04]  /*5ed0*/  F2FP.BF16.F32.PACK_AB R0, RZ, R0 ;  /* 0x00000000ff00723e */ /* 0x001fc800000010ff */
[----:B------:R-:W-:Y:S01]  /*5ee0*/  PRMT R22, R0, 0x7610, R22 ;  /* 0x0000761000167816 */ /* 0x000fe20000000016 */
[----:B------:R-:W-:Y:S06]  /*5ef0*/  BRA `(.L_x_5921) ;  /* 0x0000000c00747947 */ /* 0x000fec0003800000 */
.L_x_5917:
        /* <DEDUP_REMOVED lines=9> */
.L_x_5925:
[----:B------:R-:W2:Y:S02]  /*5f90*/  LDG.E.U16 R0, desc[UR36][R2.64] ;  /* 0x0000002402007981 */ /* 0x000ea4000c1e1500 */
[----:B--2---:R-:W-:-:S05]  /*5fa0*/  HADD2.F32 R0, -RZ, R0.H0_H0 ;  /* 0x20000000ff007230 */ /* 0x004fca0000004100 */
[----:B------:R-:W-:-:S04]  /*5fb0*/  F2FP.BF16.F32.PACK_AB R0, RZ, R0 ;  /* 0x00000000ff00723e */ /* 0x000fc800000010ff */
[----:B------:R-:W-:Y:S01]  /*5fc0*/  PRMT R22, R0, 0x7610, R22 ;  /* 0x0000761000167816 */ /* 0x000fe20000000016 */
[----:B------:R-:W-:Y:S06]  /*5fd0*/  BRA `(.L_x_5921) ;  /* 0x0000000c003c7947 */ /* 0x000fec0003800000 */
.L_x_5924:
        /* <DEDUP_REMOVED lines=9> */
.L_x_5927:
[----:B------:R-:W2:Y:S02]  /*6070*/  LDG.E.U16 R2, desc[UR36][R2.64] ;  /* 0x0000002402027981 */ /* 0x000ea4000c1e1500 */
[----:B--2---:R-:W-:-:S05]  /*6080*/  HADD2.F32 R0, -RZ, R2.H0_H0 ;  /* 0x20000002ff007230 */ /* 0x004fca0000004100 */
[----:B------:R-:W-:-:S04]  /*6090*/  F2FP.BF16.F32.PACK_AB R0, RZ, R0 ;  /* 0x00000000ff00723e */ /* 0x000fc800000010ff */
[----:B------:R-:W-:Y:S01]  /*60a0*/  PRMT R22, R0, 0x7610, R22 ;  /* 0x0000761000167816 */ /* 0x000fe20000000016 */
[----:B------:R-:W-:Y:S06]  /*60b0*/  BRA `(.L_x_5921) ;  /* 0x0000000c00047947 */ /* 0x000fec0003800000 */
.L_x_5926:
        /* <DEDUP_REMOVED lines=9> */
.L_x_5916:
        /* <DEDUP_REMOVED lines=14> */
.L_x_5930:
        /* <DEDUP_REMOVED lines=9> */
.L_x_5929:
        /* <DEDUP_REMOVED lines=28> */
.L_x_5932:
        /* <DEDUP_REMOVED lines=15> */
.L_x_5931:
[----:B------:R0:W5:Y:S01]  /*6570*/  LDG.E.U16 R22, desc[UR36][R2.64] ;  /* 0x0000002402167981 */ /* 0x000162000c1e1500 */
[----:B------:R-:W-:Y:S05]  /*6580*/  BRA `(.L_x_5921) ;  /* 0x0000000400d07947 */ /* 0x000fea0003800000 */
.L_x_5928:
        /* <DEDUP_REMOVED lines=13> */
.L_x_5935:
        /* <DEDUP_REMOVED lines=21> */
.L_x_5939:
[----:B------:R-:W-:Y:S05]  /*67b0*/  BSYNC B1 ;  /* 0x0000000000017941 */ /* 0x000fea0003800000 */
.L_x_5938:
[----:B------:R-:W-:Y:S01]  /*67c0*/  LEA R3, R0, 0x3b800000, 0x17 ;  /* 0x3b80000000037811 */ /* 0x000fe200078eb8ff */
[----:B------:R-:W-:-:S05]  /*67d0*/  IMAD.SHL.U32 R0, R2, 0x100000, RZ ;  /* 0x0010000002007824 */ /* 0x000fca00078e00ff */
[----:B------:R-:W-:-:S07]  /*67e0*/  LOP3.LUT R0, R3, R0, R4, 0xfe, !PT ;  /* 0x0000000003007212 */ /* 0x000fce00078efe04 */
.L_x_5937:
[----:B------:R-:W-:Y:S05]  /*67f0*/  BSYNC B0 ;  /* 0x0000000000007941 */ /* 0x000fea0003800000 */
.L_x_5936:
[----:B------:R-:W-:-:S04]  /*6800*/  F2FP.BF16.F32.PACK_AB R0, RZ, R0 ;  /* 0x00000000ff00723e */ /* 0x000fc800000010ff */
[----:B------:R-:W-:Y:S01]  /*6810*/  PRMT R22, R0, 0x7610, R22 ;  /* 0x0000761000167816 */ /* 0x000fe20000000016 */
[----:B------:R-:W-:Y:S06]  /*6820*/  BRA `(.L_x_5921) ;  /* 0x0000000400287947 */ /* 0x000fec0003800000 */
.L_x_5934:
        /* <DEDUP_REMOVED lines=21> */
.L_x_5943:
[----:B------:R-:W-:Y:S05]  /*6980*/  BSYNC B1 ;  /* 0x0000000000017941 */ /* 0x000fea0003800000 */
.L_x_5942:
[----:B------:R-:W-:Y:S01]  /*6990*/  LEA R3, R0, 0x37800000, 0x17 ;  /* 0x3780000000037811 */ /* 0x000fe200078eb8ff */
[----:B------:R-:W-:-:S05]  /*69a0*/  IMAD.SHL.U32 R0, R2, 0x200000, RZ ;  /* 0x0020000002007824 */ /* 0x000fca00078e00ff */
[----:B------:R-:W-:-:S07]  /*69b0*/  LOP3.LUT R0, R3, R0, R4, 0xfe, !PT ;  /* 0x0000000003007212 */ /* 0x000fce00078efe04 */
.L_x_5941:
[----:B------:R-:W-:Y:S05]  /*69c0*/  BSYNC B0 ;  /* 0x0000000000007941 */ /* 0x000fea0003800000 */
.L_x_5940:
[----:B------:R-:W-:-:S04]  /*69d0*/  F2FP.BF16.F32.PACK_AB R0, RZ, R0 ;  /* 0x00000000ff00723e */ /* 0x000fc800000010ff */
[----:B------:R-:W-:Y:S01]  /*69e0*/  PRMT R22, R0, 0x7610, R22 ;  /* 0x0000761000167816 */ /* 0x000fe20000000016 */
[----:B------:R-:W-:Y:S06]  /*69f0*/  BRA `(.L_x_5921) ;  /* 0x0000000000b47947 */ /* 0x000fec0003800000 */
.L_x_5933:
        /* <DEDUP_REMOVED lines=14> */
.L_x_5947:
[----:B------:R-:W-:Y:S05]  /*6ae0*/  BSYNC B0 ;  /* 0x0000000000007941 */ /* 0x000fea0003800000 */
.L_x_5946:
[----:B------:R-:W-:-:S04]  /*6af0*/  F2FP.BF16.F32.PACK_AB R0, RZ, R0 ;  /* 0x00000000ff00723e */ /* 0x000fc800000010ff */
[----:B------:R-:W-:Y:S01]  /*6b00*/  PRMT R22, R0, 0x7610, R22 ;  /* 0x0000761000167816 */ /* 0x000fe20000000016 */
[----:B------:R-:W-:Y:S06]  /*6b10*/  BRA `(.L_x_5921) ;  /* 0x00000000006c7947 */ /* 0x000fec0003800000 */
.L_x_5920:
        /* <DEDUP_REMOVED lines=16> */
.L_x_5948:
[----:B------:R-:W-:Y:S01]  /*6c20*/  PRMT R22, RZ, 0x7610, R22 ;  /* 0x00007610ff167816 */ /* 0x000fe20000000016 */
[----:B------:R-:W-:Y:S06]  /*6c30*/  BRA `(.L_x_5921) ;  /* 0x0000000000247947 */ /* 0x000fec0003800000 */
.L_x_5945:
[----:B------:R-:W2:Y:S02]  /*6c40*/  LDG.E.64 R2, desc[UR36][R2.64] ;  /* 0x0000002402027981 */ /* 0x000ea4000c1e1b00 */
[----:B--2---:R-:W0:Y:S02]  /*6c50*/  I2F.U64 R0, R2 ;  /* 0x0000000200007312 */ /* 0x004e240000301000 */
[----:B0-----:R-:W-:-:S04]  /*6c60*/  F2FP.BF16.F32.PACK_AB R0, RZ, R0 ;  /* 0x00000000ff00723e */ /* 0x001fc800000010ff */
[----:B------:R-:W-:Y:S01]  /*6c70*/  PRMT R22, R0, 0x7610, R22 ;  /* 0x0000761000167816 */ /* 0x000fe20000000016 */
[----:B------:R-:W-:Y:S06]  /*6c80*/  BRA `(.L_x_5921) ;  /* 0x0000000000107947 */ /* 0x000fec0003800000 */
.L_x_5944:
[----:B------:R-:W2:Y:S02]  /*6c90*/  LDG.E R2, desc[UR36][R2.64] ;  /* 0x0000002402027981 */ /* 0x000ea4000c1e1900 */
[----:B--2---:R-:W-:-:S04]  /*6ca0*/  I2FP.F32.U32 R0, R2 ;  /* 0x0000000200007245 */ /* 0x004fc80000201000 */
[----:B------:R-:W-:-:S04]  /*6cb0*/  F2FP.BF16.F32.PACK_AB R0, RZ, R0 ;  /* 0x00000000ff00723e */ /* 0x000fc800000010ff */
[----:B------:R-:W-:-:S07]  /*6cc0*/  PRMT R22, R0, 0x7610, R22 ;  /* 0x0000761000167816 */ /* 0x000fce0000000016 */
.L_x_5921:
        /* <DEDUP_REMOVED lines=19> */
.L_x_5953:
[----:B------:R-:W2:Y:S02]  /*6e00*/  LDG.E.U8 R0, desc[UR36][R2.64] ;  /* 0x0000002402007981 */ /* 0x000ea4000c1e1100 */
[----:B--2---:R-:W-:Y:S01]  /*6e10*/  I2FP.F32.U32 R0, R0 ;  /* 0x0000000000007245 */ /* 0x004fe20000201000 */
[----:B------:R-:W-:Y:S06]  /*6e20*/  BRA `(.L_x_5955) ;  /* 0x0000000c002c7947 */ /* 0x000fec0003800000 */
.L_x_5952:
        /* <DEDUP_REMOVED lines=9> */
.L_x_5957:
[----:B------:R-:W2:Y:S02]  /*6ec0*/  LDG.E R0, desc[UR36][R2.64] ;  /* 0x0000002402007981 */ /* 0x000ea4000c1e1900 */
[----:B--2---:R-:W-:Y:S01]  /*6ed0*/  I2FP.F32.S32 R0, R0 ;  /* 0x0000000000007245 */ /* 0x004fe20000201400 */
[----:B------:R-:W-:Y:S06]  /*6ee0*/  BRA `(.L_x_5955) ;  /* 0x0000000800fc7947 */ /* 0x000fec0003800000 */
.L_x_5956:
[----:B------:R-:W2:Y:S02]  /*6ef0*/  LDG.E.U16 R0, desc[UR36][R2.64] ;  /* 0x0000002402007981 */ /* 0x000ea4000c1e1500 */
[----:B--2---:R-:W0:Y:S01]  /*6f00*/  I2F.S16 R0, R0 ;  /* 0x0000000000007306 */ /* 0x004e220000101400 */
[----:B------:R-:W-:Y:S05]  /*6f10*/  BRA `(.L_x_5955) ;  /* 0x0000000800f07947 */ /* 0x000fea0003800000 */
.L_x_5951:
        /* <DEDUP_REMOVED lines=8> */
.L_x_5959:
[----:B------:R-:W2:Y:S02]  /*6fa0*/  LDG.E.U16 R0, desc[UR36][R2.64] ;  /* 0x0000002402007981 */ /* 0x000ea4000c1e1500 */
[----:B--2---:R-:W-:Y:S01]  /*6fb0*/  HADD2.F32 R0, -RZ, R0.H0_H0 ;  /* 0x20000000ff007230 */ /* 0x004fe20000004100 */
[----:B------:R-:W-:Y:S06]  /*6fc0*/  BRA `(.L_x_5955) ;  /* 0x0000000800c47947 */ /* 0x000fec0003800000 */
.L_x_5958:
        /* <DEDUP_REMOVED lines=8> */
.L_x_5961:
[----:B------:R-:W2:Y:S02]  /*7050*/  LDG.E.U16 R0, desc[UR36][R2.64] ;  /* 0x0000002402007981 */ /* 0x000ea4000c1e1500 */
[----:B--2---:R-:W-:Y:S01]  /*7060*/  HADD2.F32 R0, -RZ, R0.H0_H0 ;  /* 0x20000000ff007230 */ /* 0x004fe20000004100 */
[----:B------:R-:W-:Y:S06]  /*7070*/  BRA `(.L_x_5955) ;  /* 0x0000000800987947 */ /* 0x000fec0003800000 */
.L_x_5960:
[----:B------:R-:W2:Y:S01]  /*7080*/  LDG.E.64 R2, desc[UR36][R2.64] ;  /* 0x0000002402027981 */ /* 0x000ea2000c1e1b00 */
[----:B------:R-:W-:Y:S01]  /*7090*/  UMOV UR4, 0xf0000000 ;  /* 0xf000000000047882 */ /* 0x000fe20000000000 */
[----:B------:R-:W-:Y:S01]  /*70a0*/  UMOV UR5, 0x380fffff ;  /* 0x380fffff00057882 */ /* 0x000fe20000000000 */
[----:B--2---:R-:W0:Y:S01]  /*70b0*/  F2F.F32.F64 R0, R2 ;  /* 0x0000000200007310 */ /* 0x004e220000301000 */
[----:B------:R-:W-:-:S14]  /*70c0*/  DSETP.GEU.AND P0, PT, |R2|, UR4, PT ;  /* 0x0000000402007e2a */ /* 0x000fdc000bf0e200 */
[----:B0-----:R-:W-:Y:S01]  /*70d0*/  @!P0 FMUL R0, R0, 1.175494350822287508e-38 ;  /* 0x0080000000008820 */ /* 0x001fe20000400000 */
[----:B------:R-:W-:Y:S06]  /*70e0*/  BRA `(.L_x_5955) ;  /* 0x00000008007c7947 */ /* 0x000fec0003800000 */
.L_x_5950:
        /* <DEDUP_REMOVED lines=12> */
.L_x_5964:
[----:B------:R-:W2:Y:S01]  /*71b0*/  LDG.E.64 R2, desc[UR36][R2.64] ;  /* 0x0000002402027981 */ /* 0x000ea2000c1e1b00 */
[----:B------:R-:W-:Y:S01]  /*71c0*/  UMOV UR4, 0xf0000000 ;  /* 0xf000000000047882 */ /* 0x000fe20000000000 */
[----:B------:R-:W-:Y:S01]  /*71d0*/  UMOV UR5, 0x380fffff ;  /* 0x380fffff00057882 */ /* 0x000fe20000000000 */
[----:B--2---:R-:W0:Y:S01]  /*71e0*/  F2F.F32.F64 R0, R2 ;  /* 0x0000000200007310 */ /* 0x004e220000301000 */
[----:B------:R-:W-:-:S14]  /*71f0*/  DSETP.GEU.AND P0, PT, |R2|, UR4, PT ;  /* 0x0000000402007e2a */ /* 0x000fdc000bf0e200 */
[----:B0-----:R-:W-:Y:S01]  /*7200*/  @!P0 FMUL R0, R0, 1.175494350822287508e-38 ;  /* 0x0080000000008820 */ /* 0x001fe20000400000 */
[----:B------:R-:W-:Y:S06]  /*7210*/  BRA `(.L_x_5955) ;  /* 0x0000000800307947 */ /* 0x000fec0003800000 */
.L_x_5963:
        /* <DEDUP_REMOVED lines=26> */
.L_x_5966:
        /* <DEDUP_REMOVED lines=13> */
.L_x_5965:
[----:B------:R-:W2:Y:S02]  /*7490*/  LDG.E.U16 R0, desc[UR36][R2.64] ;  /* 0x0000002402007981 */ /* 0x000ea4000c1e1500 */
[----:B--2---:R-:W-:Y:S01]  /*74a0*/  IMAD.U32 R0, R0, 0x10000, RZ ;  /* 0x0001000000007824 */ /* 0x004fe200078e00ff */
[----:B------:R-:W-:Y:S06]  /*74b0*/  BRA `(.L_x_5955) ;  /* 0x0000000400887947 */ /* 0x000fec0003800000 */
.L_x_5962:
        /* <DEDUP_REMOVED lines=11> */
.L_x_5969:
        /* <DEDUP_REMOVED lines=20> */
.L_x_5971:
[----:B------:R-:W-:Y:S05]  /*76b0*/  BSYNC B0 ;  /* 0x0000000000007941 */ /* 0x000fea0003800000 */
.L_x_5970:
[----:B------:R-:W-:Y:S01]  /*76c0*/  LEA R3, R0, 0x3b800000, 0x17 ;  /* 0x3b80000000037811 */ /* 0x000fe200078eb8ff */
[----:B------:R-:W-:-:S05]  /*76d0*/  IMAD.SHL.U32 R0, R2, 0x100000, RZ ;  /* 0x0010000002007824 */ /* 0x000fca00078e00ff */
[----:B------:R-:W-:Y:S01]  /*76e0*/  LOP3.LUT R0, R3, R0, R4, 0xfe, !PT ;  /* 0x0000000003007212 */ /* 0x000fe200078efe04 */
[----:B------:R-:W-:Y:S06]  /*76f0*/  BRA `(.L_x_5955) ;  /* 0x0000000000f87947 */ /* 0x000fec0003800000 */
.L_x_5968:
        /* <DEDUP_REMOVED lines=20> */
.L_x_5973:
[----:B------:R-:W-:Y:S05]  /*7840*/  BSYNC B0 ;  /* 0x0000000000007941 */ /* 0x000fea0003800000 */
.L_x_5972:
[----:B------:R-:W-:Y:S01]  /*7850*/  LEA R3, R0, 0x37800000, 0x17 ;  /* 0x3780000000037811 */ /* 0x000fe200078eb8ff */
[----:B------:R-:W-:-:S05]  /*7860*/  IMAD.SHL.U32 R0, R2, 0x200000, RZ ;  /* 0x0020000002007824 */ /* 0x000fca00078e00ff */
[----:B------:R-:W-:Y:S01]  /*7870*/  LOP3.LUT R0, R3, R0, R4, 0xfe, !PT ;  /* 0x0000000003007212 */ /* 0x000fe200078efe04 */
[----:B------:R-:W-:Y:S06]  /*7880*/  BRA `(.L_x_5955) ;  /* 0x0000000000947947 */ /* 0x000fec0003800000 */
.L_x_5967:
        /* <DEDUP_REMOVED lines=14> */
.L_x_5954:
        /* <DEDUP_REMOVED lines=16> */
.L_x_5976:
[----:B------:R-:W-:Y:S01]  /*7a70*/  IMAD.MOV.U32 R0, RZ, RZ, RZ ;  /* 0x000000ffff007224 */ /* 0x000fe200078e00ff */
[----:B------:R-:W-:Y:S06]  /*7a80*/  BRA `(.L_x_5955) ;  /* 0x0000000000147947 */ /* 0x000fec0003800000 */
.L_x_5975:
[----:B------:R-:W2:Y:S02]  /*7a90*/  LDG.E.64 R2, desc[UR36][R2.64] ;  /* 0x0000002402027981 */ /* 0x000ea4000c1e1b00 */
[----:B--2---:R0:W1:Y:S01]  /*7aa0*/  I2F.U64 R0, R2 ;  /* 0x0000000200007312 */ /* 0x0040620000301000 */
[----:B------:R-:W-:Y:S05]  /*7ab0*/  BRA `(.L_x_5955) ;  /* 0x0000000000087947 */ /* 0x000fea0003800000 */
.L_x_5974:
[----:B------:R-:W2:Y:S02]  /*7ac0*/  LDG.E R0, desc[UR36][R2.64] ;  /* 0x0000002402007981 */ /* 0x000ea4000c1e1900 */
[----:B--2---:R-:W-:-:S07]  /*7ad0*/  I2FP.F32.U32 R0, R0 ;  /* 0x0000000000007245 */ /* 0x004fce0000201000 */
.L_x_5955:
[----:B------:R-:W-:Y:S05]  /*7ae0*/  BSYNC B6 ;  /* 0x0000000000067941 */ /* 0x000fea0003800000 */
.L_x_5949:
[----:B------:R-:W2:Y:S01]  /*7af0*/  LDC.U8 R4, c[0x0][0x491] ;  /* 0x00012440ff047b82 */ /* 0x000ea20000000000 */
[----:B01--45:R-:W-:-:S04]  /*7b00*/  IMAD.U32 R3, R22, 0x10000, RZ ;  /* 0x0001000016037824 */ /* 0x033fc800078e00ff */
[----:B--23--:R-:W-:-:S06]  /*7b10*/  FMUL.FTZ R3, R3, R0 ;  /* 0x0000000003037220 */ /* 0x00cfcc0000410000 */
[----:B------:R-:W0:Y:S01]  /*7b20*/  F2F.BF16.F32 R3, R3 ;  /* 0x0000000300037304 */ /* 0x000e220000202000 */
        /* <DEDUP_REMOVED lines=16> */
.L_x_5980:
[----:B------:R-:W-:-:S06]  /*7c30*/  IMAD.U32 R3, R3, 0x10000, RZ ;  /* 0x0001000003037824 */ /* 0x000fcc00078e00ff */
[----:B------:R-:W0:Y:S02]  /*7c40*/  F2I.S64.TRUNC R2, R3 ;  /* 0x0000000300027311 */ /* 0x000e24000020d900 */
[----:B0-----:R0:W-:Y:S01]  /*7c50*/  STG.E.U8 desc[UR36][R16.64], R2 ;  /* 0x0000000210007986 */ /* 0x0011e2000c101124 */
[----:B------:R-:W-:Y:S05]  /*7c60*/  BRA `(.L_x_5982) ;  /* 0x0000000c00847947 */ /* 0x000fea0003800000 */
.L_x_5979:
        /* <DEDUP_REMOVED lines=10> */
.L_x_5984:
[----:B------:R-:W-:-:S06]  /*7d10*/  IMAD.U32 R3, R3, 0x10000, RZ ;  /* 0x0001000003037824 */ /* 0x000fcc00078e00ff */
[----:B------:R-:W0:Y:S02]  /*7d20*/  F2I.FTZ.TRUNC.NTZ R3, R3 ;  /* 0x0000000300037305 */ /* 0x000e24000021f100 */
[----:B0-----:R0:W-:Y:S01]  /*7d30*/  STG.E desc[UR36][R16.64], R3 ;  /* 0x0000000310007986 */ /* 0x0011e2000c101924 */
[----:B------:R-:W-:Y:S05]  /*7d40*/  BRA `(.L_x_5982) ;  /* 0x0000000c004c7947 */ /* 0x000fea0003800000 */
.L_x_5983:
[----:B------:R-:W-:-:S06]  /*7d50*/  IMAD.U32 R3, R3, 0x10000, RZ ;  /* 0x0001000003037824 */ /* 0x000fcc00078e00ff */
[----:B------:R-:W0:Y:S02]  /*7d60*/  F2I.FTZ.TRUNC.NTZ R3, R3 ;  /* 0x0000000300037305 */ /* 0x000e24000021f100 */
[----:B0-----:R0:W-:Y:S01]  /*7d70*/  STG.E.U16 desc[UR36][R16.64], R3 ;  /* 0x0000000310007986 */ /* 0x0011e2000c101524 */
[----:B------:R-:W-:Y:S05]  /*7d80*/  BRA `(.L_x_5982) ;  /* 0x0000000c003c7947 */ /* 0x000fea0003800000 */
.L_x_5978:
        /* <DEDUP_REMOVED lines=9> */
.L_x_5986:
[----:B------:R-:W-:-:S05]  /*7e20*/  IMAD.U32 R0, R3, 0x10000, RZ ;  /* 0x0001000003007824 */ /* 0x000fca00078e00ff */
[----:B------:R-:W-:-:S05]  /*7e30*/  F2FP.F16.F32.PACK_AB R0, RZ, R0 ;  /* 0x00000000ff00723e */ /* 0x000fca00000000ff */
[----:B------:R0:W-:Y:S01]  /*7e40*/  STG.E.U16 desc[UR36][R16.64], R0 ;  /* 0x0000000010007986 */ /* 0x0001e2000c101524 */
[----:B------:R-:W-:Y:S05]  /*7e50*/  BRA `(.L_x_5982) ;  /* 0x0000000c00087947 */ /* 0x000fea0003800000 */
.L_x_5985:
        /* <DEDUP_REMOVED lines=10> */
.L_x_5988:
[----:B------:R-:W-:-:S05]  /*7f00*/  IMAD.U32 R3, R3, 0x10000, RZ ;  /* 0x0001000003037824 */ /* 0x000fca00078e00ff */
[----:B------:R-:W-:-:S04]  /*7f10*/  F2FP.F16.F32.PACK_AB R3, RZ, R3 ;  /* 0x00000003ff03723e */ /* 0x000fc800000000ff */
[----:B------:R-:W-:-:S05]  /*7f20*/  PRMT R3, R3, 0x5410, RZ ;  /* 0x0000541003037816 */ /* 0x000fca00000000ff */
[----:B------:R0:W-:Y:S01]  /*7f30*/  STG.E desc[UR36][R16.64], R3 ;  /* 0x0000000310007986 */ /* 0x0001e2000c101924 */
[----:B------:R-:W-:Y:S05]  /*7f40*/  BRA `(.L_x_5982) ;  /* 0x0000000800cc7947 */ /* 0x000fea0003800000 */
.L_x_5987:
[----:B------:R-:W-:-:S04]  /*7f50*/  IMAD.U32 R2, R3, 0x10000, RZ ;  /* 0x0001000003027824 */ /* 0x000fc800078e00ff */
[----:B------:R-:W-:-:S06]  /*7f60*/  FMUL.FTZ R2, R2, 1 ;  /* 0x3f80000002027820 */ /* 0x000fcc0000410000 */
[----:B------:R-:W0:Y:S02]  /*7f70*/  F2F.F64.F32 R2, R2 ;  /* 0x0000000200027310 */ /* 0x000e240000201800 */
[----:B0-----:R0:W-:Y:S01]  /*7f80*/  STG.E.64 desc[UR36][R16.64], R2 ;  /* 0x0000000210007986 */ /* 0x0011e2000c101b24 */
[----:B------:R-:W-:Y:S05]  /*7f90*/  BRA `(.L_x_5982) ;  /* 0x0000000800b87947 */ /* 0x000fea0003800000 */
.L_x_5977:
        /* <DEDUP_REMOVED lines=13> */
.L_x_5991:
[----:B------:R-:W-:Y:S01]  /*8070*/  IMAD.U32 R3, R3, 0x10000, RZ ;  /* 0x0001000003037824 */ /* 0x000fe200078e00ff */
[----:B------:R-:W-:-:S03]  /*8080*/  CS2R R6, SRZ ;  /* 0x0000000000067805 */ /* 0x000fc6000001ff00 */
[----:B------:R-:W-:-:S04]  /*8090*/  FMUL.FTZ R3, R3, 1 ;  /* 0x3f80000003037820 */ /* 0x000fc80000410000 */
[----:B------:R-:W0:Y:S02]  /*80a0*/  F2F.F64.F32 R4, R3 ;  /* 0x0000000300047310 */ /* 0x000e240000201800 */
[----:B0-----:R0:W-:Y:S01]  /*80b0*/  STG.E.128 desc[UR36][R16.64], R4 ;  /* 0x0000000410007986 */ /* 0x0011e2000c101d24 */
[----:B------:R-:W-:Y:S05]  /*80c0*/  BRA `(.L_x_5982) ;  /* 0x00000008006c7947 */ /* 0x000fea0003800000 */
.L_x_5990:
        /* <DEDUP_REMOVED lines=21> */
.L_x_5995:
[----:B------:R-:W-:Y:S05]  /*8220*/  BSYNC B0 ;  /* 0x0000000000007941 */ /* 0x000fea0003800000 */
.L_x_5994:
[----:B------:R-:W-:-:S05]  /*8230*/  LOP3.LUT R3, R0, R3, RZ, 0xfc, !PT ;  /* 0x0000000300037212 */ /* 0x000fca00078efcff */
[----:B------:R0:W-:Y:S01]  /*8240*/  STG.E.U8 desc[UR36][R16.64], R3 ;  /* 0x0000000310007986 */ /* 0x0001e2000c101124 */
[----:B------:R-:W-:Y:S05]  /*8250*/  BRA `(.L_x_5982) ;  /* 0x0000000800087947 */ /* 0x000fea0003800000 */
.L_x_5993:
        /* <DEDUP_REMOVED lines=13> */
.L_x_5997:
[----:B------:R-:W-:Y:S01]  /*8330*/  IMAD.MOV.U32 R0, RZ, RZ, 0x7f ;  /* 0x0000007fff007424 */ /* 0x000fe200078e00ff */
[----:B------:R-:W-:-:S04]  /*8340*/  ISETP.GT.U32.AND P0, PT, R2, 0x7f800000, PT ;  /* 0x7f8000000200780c */ /* 0x000fc80003f04070 */
[----:B------:R-:W-:-:S09]  /*8350*/  SEL R0, R0, 0x7c, P0 ;  /* 0x0000007c00007807 */ /* 0x000fd20000000000 */
.L_x_5998:
[----:B------:R-:W-:Y:S05]  /*8360*/  BSYNC B0 ;  /* 0x0000000000007941 */ /* 0x000fea0003800000 */
.L_x_5996:
[----:B------:R-:W-:-:S04]  /*8370*/  LOP3.LUT R2, R3, 0x80000000, RZ, 0xc0, !PT ;  /* 0x8000000003027812 */ /* 0x000fc800078ec0ff */
[----:B------:R-:W-:-:S04]  /*8380*/  SHF.R.U32.HI R3, RZ, 0x18, R2 ;  /* 0x00000018ff037819 */ /* 0x000fc80000011602 */
[----:B------:R-:W-:-:S05]  /*8390*/  LOP3.LUT R3, R0, R3, RZ, 0xfc, !PT ;  /* 0x0000000300037212 */ /* 0x000fca00078efcff */
[----:B------:R0:W-:Y:S01]  /*83a0*/  STG.E.U8 desc[UR36][R16.64], R3 ;  /* 0x0000000310007986 */ /* 0x0001e2000c101124 */
[----:B------:R-:W-:Y:S05]  /*83b0*/  BRA `(.L_x_5982) ;  /* 0x0000000400b07947 */ /* 0x000fea0003800000 */
.L_x_5992:
[----:B------:R0:W-:Y:S01]  /*83c0*/  STG.E.U16 desc[UR36][R16.64], R3 ;  /* 0x0000000310007986 */ /* 0x0001e2000c101524 */
[----:B------:R-:W-:Y:S05]  /*83d0*/  BRA `(.L_x_5982) ;  /* 0x0000000400a87947 */ /* 0x000fea0003800000 */
.L_x_5989:
        /* <DEDUP_REMOVED lines=12> */
.L_x_6001:
        /* <DEDUP_REMOVED lines=17> */
.L_x_6004:
[----:B------:R-:W-:-:S04]  /*85b0*/  LOP3.LUT R2, R3, 0x80000000, RZ, 0xc0, !PT ;  /* 0x8000000003027812 */ /* 0x000fc800078ec0ff */
[----:B------:R-:W-:-:S04]  /*85c0*/  SHF.R.U32.HI R3, RZ, 0x18, R2 ;  /* 0x00000018ff037819 */ /* 0x000fc80000011602 */
[----:B------:R-:W-:-:S04]  /*85d0*/  LOP3.LUT R0, R0, R3, RZ, 0xfc, !PT ;  /* 0x0000000300007212 */ /* 0x000fc800078efcff */
[----:B------:R-:W-:-:S07]  /*85e0*/  PRMT R8, R0, 0x7610, R8 ;  /* 0x0000761000087816 */ /* 0x000fce0000000008 */
.L_x_6003:
[----:B------:R-:W-:Y:S05]  /*85f0*/  BSYNC B0 ;  /* 0x0000000000007941 */ /* 0x000fea0003800000 */
.L_x_6002:
[----:B------:R3:W-:Y:S01]  /*8600*/  STG.E.U8 desc[UR36][R16.64], R8 ;  /* 0x0000000810007986 */ /* 0x0007e2000c101124 */
[----:B------:R-:W-:Y:S05]  /*8610*/  BRA `(.L_x_5982) ;  /* 0x0000000400187947 */ /* 0x000fea0003800000 */
.L_x_6000:
        /* <DEDUP_REMOVED lines=17> */
.L_x_6007:
[----:B------:R-:W-:-:S04]  /*8730*/  LOP3.LUT R2, R3, 0x80000000, RZ, 0xc0, !PT ;  /* 0x8000000003027812 */ /* 0x000fc800078ec0ff */
[----:B------:R-:W-:-:S04]  /*8740*/  SHF.R.U32.HI R3, RZ, 0x18, R2 ;  /* 0x00000018ff037819 */ /* 0x000fc80000011602 */
[----:B------:R-:W-:-:S04]  /*8750*/  LOP3.LUT R0, R0, R3, RZ, 0xfc, !PT ;  /* 0x0000000300007212 */ /* 0x000fc800078efcff */
[----:B------:R-:W-:-:S07]  /*8760*/  PRMT R8, R0, 0x7610, R8 ;  /* 0x0000761000087816 */ /* 0x000fce0000000008 */
.L_x_6006:
[----:B------:R-:W-:Y:S05]  /*8770*/  BSYNC B0 ;  /* 0x0000000000007941 */ /* 0x000fea0003800000 */
.L_x_6005:
[----:B------:R0:W-:Y:S01]  /*8780*/  STG.E.U8 desc[UR36][R16.64], R8 ;  /* 0x0000000810007986 */ /* 0x0001e2000c101124 */
[----:B------:R-:W-:Y:S05]  /*8790*/  BRA `(.L_x_5982) ;  /* 0x0000000000b87947 */ /* 0x000fea0003800000 */
.L_x_5999:
[----:B------:R-:W-:-:S13]  /*87a0*/  ISETP.NE.AND P0, PT, R0, 0x1c, PT ;  /* 0x0000001c0000780c */ /* 0x000fda0003f05270 */
[----:B------:R-:W-:Y:S05]  /*87b0*/  @!P0 BRA `(.L_x_6008) ;  /* 0x0000000000a48947 */ /* 0x000fea0003800000 */
[----:B------:R-:W-:-:S13]  /*87c0*/  ISETP.NE.AND P0, PT, R0, 0x1d, PT ;  /* 0x0000001d0000780c */ /* 0x000fda0003f05270 */
[----:B------:R-:W-:Y:S05]  /*87d0*/  @!P0 BRA `(.L_x_6009) ;  /* 0x00000000008c8947 */ /* 0x000fea0003800000 */
[----:B------:R-:W-:-:S13]  /*87e0*/  ISETP.NE.AND P0, PT, R0, 0x2c, PT ;  /* 0x0000002c0000780c */ /* 0x000fda0003f05270 */
[----:B------:R-:W-:Y:S05]  /*87f0*/  @P0 BRA `(.L_x_5981) ;  /* 0x0000000000400947 */ /* 0x000fea0003800000 */
[----:B------:R-:W-:-:S05]  /*8800*/  IMAD.U32 R3, R3, 0x10000, RZ ;  /* 0x0001000003037824 */ /* 0x000fca00078e00ff */
        /* <DEDUP_REMOVED lines=15> */
.L_x_5981:
        /* <DEDUP_REMOVED lines=16> */
.L_x_6010:
[----:B------:R-:W-:Y:S05]  /*8a00*/  BRA `(.L_x_5982) ;  /* 0x00000000001c7947 */ /* 0x000fea0003800000 */
.L_x_6009:
[----:B------:R-:W-:-:S06]  /*8a10*/  IMAD.U32 R3, R3, 0x10000, RZ ;  /* 0x0001000003037824 */ /* 0x000fcc00078e00ff */
[----:B------:R-:W0:Y:S02]  /*8a20*/  F2I.U64.TRUNC R2, R3 ;  /* 0x0000000300027311 */ /* 0x000e24000020d800 */
[----:B0-----:R2:W-:Y:S01]  /*8a30*/  STG.E.64 desc[UR36][R16.64], R2 ;  /* 0x0000000210007986 */ /* 0x0015e2000c101b24 */
[----:B------:R-:W-:Y:S05]  /*8a40*/  BRA `(.L_x_5982) ;  /* 0x00000000000c7947 */ /* 0x000fea0003800000 */
.L_x_6008:
[----:B------:R-:W-:-:S06]  /*8a50*/  IMAD.U32 R3, R3, 0x10000, RZ ;  /* 0x0001000003037824 */ /* 0x000fcc00078e00ff */
[----:B------:R-:W0:Y:S02]  /*8a60*/  F2I.FTZ.U32.TRUNC.NTZ R3, R3 ;  /* 0x0000000300037305 */ /* 0x000e24000021f000 */
[----:B0-----:R0:W-:Y:S02]  /*8a70*/  STG.E desc[UR36][R16.64], R3 ;  /* 0x0000000310007986 */ /* 0x0011e4000c101924 */
.L_x_5982:
[----:B------:R-:W-:-:S07]  /*8a80*/  VIADD R19, R19, 0x80 ;  /* 0x0000008013137836 */ /* 0x000fce0000000000 */
.L_x_5914:
[----:B------:R-:W-:Y:S05]  /*8a90*/  BSYNC B7 ;  /* 0x0000000000077941 */ /* 0x000fea0003800000 */
.L_x_5913:
[----:B------:R-:W-:Y:S01]  /*8aa0*/  ULDC UR4, c[0x0][0x210] ;  /* 0x0000840000047ab9 */ /* 0x000fe20000000800 */
[----:B------:R-:W-:Y:S01]  /*8ab0*/  BSSY B7, `(.L_x_6011) ;  /* 0x000044f000077945 */ /* 0x000fe20003800000 */
[----:B------:R-:W-:-:S13]  /*8ac0*/  ISETP.GE.AND P0, PT, R19, UR4, PT ;  /* 0x0000000413007c0c */ /* 0x000fda000bf06270 */
[----:B------:R-:W-:Y:S05]  /*8ad0*/  @P0 BRA `(.L_x_6012) ;  /* 0x0000004400300947 */ /* 0x000fea0003800000 */
[----:B0--3--:R-:W0:Y:S01]  /*8ae0*/  LDC R6, c[0x0][0x218] ;  /* 0x00008600ff067b82 */ /* 0x009e220000000800 */
[----:B------:R-:W-:Y:S02]  /*8af0*/  IMAD.MOV.U32 R18, RZ, RZ, RZ ;  /* 0x000000ffff127224 */ /* 0x000fe400078e00ff */
[----:B------:R-:W-:Y:S02]  /*8b00*/  IMAD.MOV.U32 R0, RZ, RZ, RZ ;  /* 0x000000ffff007224 */ /* 0x000fe400078e00ff */
[----:B-12-4-:R-:W-:Y:S01]  /*8b10*/  IMAD.MOV.U32 R16, RZ, RZ, RZ ;  /* 0x000000ffff107224 */ /* 0x016fe200078e00ff */
        /* <DEDUP_REMOVED lines=350> */
.L_x_6013:
        /* <DEDUP_REMOVED lines=23> */
.L_x_6017:
[----:B------:R-:W2:Y:S02]  /*a270*/  LDG.E.U8 R2, desc[UR36][R2.64] ;  /* 0x0000002402027981 */ /* 0x000ea4000c1e1100 */
[----:B--2---:R-:W-:-:S04]  /*a280*/  I2FP.F32.U32 R0, R2 ;  /* 0x0000000200007245 */ /* 0x004fc80000201000 */
[----:B------:R-:W-:-:S04]  /*a290*/  F2FP.BF16.F32.PACK_AB R0, RZ, R0 ;  /* 0x00000000ff00723e */ /* 0x000fc800000010ff */
[----:B------:R-:W-:Y:S01]  /*a2a0*/  PRMT R22, R0, 0x7610, R22 ;  /* 0x0000761000167816 */ /* 0x000fe20000000016 */
[----:B------:R-:W-:Y:S06]  /*a2b0*/  BRA `(.L_x_6019) ;  /* 0x0000000c00c87947 */ /* 0x000fec0003800000 */
.L_x_6016:
        /* <DEDUP_REMOVED lines=11> */
.L_x_6021:
[----:B------:R-:W2:Y:S02]  /*a370*/  LDG.E R2, desc[UR36][R2.64] ;  /* 0x0000002402027981 */ /* 0x000ea4000c1e1900 */
[----:B--2---:R-:W-:-:S04]  /*a380*/  I2FP.F32.S32 R0, R2 ;  /* 0x0000000200007245 */ /* 0x004fc80000201400 */
[----:B------:R-:W-:-:S04]  /*a390*/  F2FP.BF16.F32.PACK_AB R0, RZ, R0 ;  /* 0x00000000ff00723e */ /* 0x000fc800000010ff */
[----:B------:R-:W-:Y:S01]  /*a3a0*/  PRMT R22, R0, 0x7610, R22 ;  /* 0x0000761000167816 */ /* 0x000fe20000000016 */
[----:B------:R-:W-:Y:S06]  /*a3b0*/  BRA `(.L_x_6019) ;  /* 0x0000000c00887947 */ /* 0x000fec0003800000 */
.L_x_6020:
[----:B------:R-:W2:Y:S02]  /*a3c0*/  LDG.E.U16 R2, desc[UR36][R2.64] ;  /* 0x0000002402027981 */ /* 0x000ea4000c1e1500 */
[----:B--2---:R-:W0:Y:S02]  /*a3d0*/  I2F.S16 R0, R2 ;  /* 0x0000000200007306 */ /* 0x004e240000101400 */
[----:B0-----:R-:W-:-:S04]  /*a3e0*/  F2FP.BF16.F32.PACK_AB R0, RZ, R0 ;  /* 0x00000000ff00723e */ /* 0x001fc800000010ff */
[----:B------:R-:W-:Y:S01]  /*a3f0*/  PRMT R22, R0, 0x7610, R22 ;  /* 0x0000761000167816 */ /* 0x000fe20000000016 */
[----:B------:R-:W-:Y:S06]  /*a400*/  BRA `(.L_x_6019) ;  /* 0x0000000c00747947 */ /* 0x000fec0003800000 */
.L_x_6015:
        /* <DEDUP_REMOVED lines=9> */
.L_x_6023:
[----:B------:R-:W2:Y:S02]  /*a4a0*/  LDG.E.U16 R0, desc[UR36][R2.64] ;  /* 0x0000002402007981 */ /* 0x000ea4000c1e1500 */
[----:B--2---:R-:W-:-:S05]  /*a4b0*/  HADD2.F32 R0, -RZ, R0.H0_H0 ;  /* 0x20000000ff007230 */ /* 0x004fca0000004100 */
[----:B------:R-:W-:-:S04]  /*a4c0*/  F2FP.BF16.F32.PACK_AB R0, RZ, R0 ;  /* 0x00000000ff00723e */ /* 0x000fc800000010ff */
[----:B------:R-:W-:Y:S01]  /*a4d0*/  PRMT R22, R0, 0x7610, R22 ;  /* 0x0000761000167816 */ /* 0x000fe20000000016 */
[----:B------:R-:W-:Y:S06]  /*a4e0*/  BRA `(.L_x_6019) ;  /* 0x0000000c003c7947 */ /* 0x000fec0003800000 */
.L_x_6022:
        /* <DEDUP_REMOVED lines=9> */
.L_x_6025:
[----:B------:R-:W2:Y:S02]  /*a580*/  LDG.E.U16 R2, desc[UR36][R2.64] ;  /* 0x0000002402027981 */ /* 0x000ea4000c1e1500 */
[----:B--2---:R-:W-:-:S05]  /*a590*/  HADD2.F32 R0, -RZ, R2.H0_H0 ;  /* 0x20000002ff007230 */ /* 0x004fca0000004100 */
[----:B------:R-:W-:-:S04]  /*a5a0*/  F2FP.BF16.F32.PACK_AB R0, RZ, R0 ;  /* 0x00000000ff00723e */ /* 0x000fc800000010ff */
[----:B------:R-:W-:Y:S01]  /*a5b0*/  PRMT R22, R0, 0x7610, R22 ;  /* 0x0000761000167816 */ /* 0x000fe20000000016 */
[----:B------:R-:W-:Y:S06]  /*a5c0*/  BRA `(.L_x_6019) ;  /* 0x0000000c00047947 */ /* 0x000fec0003800000 */
.L_x_6024:
        /* <DEDUP_REMOVED lines=9> */
.L_x_6014:
        /* <DEDUP_REMOVED lines=14> */
.L_x_6028:
        /* <DEDUP_REMOVED lines=9> */
.L_x_6027:
        /* <DEDUP_REMOVED lines=28> */
.L_x_6030:
        /* <DEDUP_REMOVED lines=15> */
.L_x_6029:
[----:B------:R0:W5:Y:S01]  /*aa80*/  LDG.E.U16 R22, desc[UR36][R2.64] ;  /* 0x0000002402167981 */ /* 0x000162000c1e1500 */
[----:B------:R-:W-:Y:S05]  /*aa90*/  BRA `(.L_x_6019) ;  /* 0x0000000400d07947 */ /* 0x000fea0003800000 */
.L_x_6026:
        /* <DEDUP_REMOVED lines=13> */
.L_x_6033:
        /* <DEDUP_REMOVED lines=21> */
.L_x_6037:
[----:B------:R-:W-:Y:S05]  /*acc0*/  BSYNC B1 ;  /* 0x0000000000017941 */ /* 0x000fea0003800000 */
.L_x_6036:
[----:B------:R-:W-:Y:S01]  /*acd0*/  LEA R3, R0, 0x3b800000, 0x17 ;  /* 0x3b80000000037811 */ /* 0x000fe200078eb8ff */
[----:B------:R-:W-:-:S05]  /*ace0*/  IMAD.SHL.U32 R0, R2, 0x100000, RZ ;  /* 0x0010000002007824 */ /* 0x000fca00078e00ff */
[----:B------:R-:W-:-:S07]  /*acf0*/  LOP3.LUT R0, R3, R0, R4, 0xfe, !PT ;  /* 0x0000000003007212 */ /* 0x000fce00078efe04 */
.L_x_6035:
[----:B------:R-:W-:Y:S05]  /*ad00*/  BSYNC B0 ;  /* 0x0000000000007941 */ /* 0x000fea0003800000 */
.L_x_6034:
[----:B------:R-:W-:-:S04]  /*ad10*/  F2FP.BF16.F32.PACK_AB R0, RZ, R0 ;  /* 0x00000000ff00723e */ /* 0x000fc800000010ff */
[----:B------:R-:W-:Y:S01]  /*ad20*/  PRMT R22, R0, 0x7610, R22 ;  /* 0x0000761000167816 */ /* 0x000fe20000000016 */
[----:B------:R-:W-:Y:S06]  /*ad30*/  BRA `(.L_x_6019) ;  /* 0x0000000400287947 */ /* 0x000fec0003800000 */
.L_x_6032:
        /* <DEDUP_REMOVED lines=21> */
.L_x_6041:
[----:B------:R-:W-:Y:S05]  /*ae90*/  BSYNC B1 ;  /* 0x0000000000017941 */ /* 0x000fea0003800000 */
.L_x_6040:
[----:B------:R-:W-:Y:S01]  /*aea0*/  LEA R3, R0, 0x37800000, 0x17 ;  /* 0x3780000000037811 */ /* 0x000fe200078eb8ff */
[----:B------:R-:W-:-:S05]  /*aeb0*/  IMAD.SHL.U32 R0, R2, 0x200000, RZ ;  /* 0x0020000002007824 */ /* 0x000fca00078e00ff */
[----:B------:R-:W-:-:S07]  /*aec0*/  LOP3.LUT R0, R3, R0, R4, 0xfe, !PT ;  /* 0x0000000003007212 */ /* 0x000fce00078efe04 */
.L_x_6039:
[----:B------:R-:W-:Y:S05]  /*aed0*/  BSYNC B0 ;  /* 0x0000000000007941 */ /* 0x000fea0003800000 */
.L_x_6038:
[----:B------:R-:W-:-:S04]  /*aee0*/  F2FP.BF16.F32.PACK_AB R0, RZ, R0 ;  /* 0x00000000ff00723e */ /* 0x000fc800000010ff */
[----:B------:R-:W-:Y:S01]  /*aef0*/  PRMT R22, R0, 0x7610, R22 ;  /* 0x0000761000167816 */ /* 0x000fe20000000016 */
[----:B------:R-:W-:Y:S06]  /*af00*/  BRA `(.L_x_6019) ;  /* 0x0000000000b47947 */ /* 0x000fec0003800000 */
.L_x_6031:
        /* <DEDUP_REMOVED lines=14> */
.L_x_6045:
[----:B------:R-:W-:Y:S05]  /*aff0*/  BSYNC B0 ;  /* 0x0000000000007941 */ /* 0x000fea0003800000 */
.L_x_6044:
[----:B------:R-:W-:-:S04]  /*b000*/  F2FP.BF16.F32.PACK_AB R0, RZ, R0 ;  /* 0x00000000ff00723e */ /* 0x000fc800000010ff */
[----:B------:R-:W-:Y:S01]  /*b010*/  PRMT R22, R0, 0x7610, R22 ;  /* 0x0000761000167816 */ /* 0x000fe20000000016 */
[----:B------:R-:W-:Y:S06]  /*b020*/  BRA `(.L_x_6019) ;  /* 0x00000000006c7947 */ /* 0x000fec0003800000 */
.L_x_6018:
        /* <DEDUP_REMOVED lines=16> */
.L_x_6046:
[----:B------:R-:W-:Y:S01]  /*b130*/  PRMT R22, RZ, 0x7610, R22 ;  /* 0x00007610ff167816 */ /* 0x000fe20000000016 */
[----:B------:R-:W-:Y:S06]  /*b140*/  BRA `(.L_x_6019) ;  /* 0x0000000000247947 */ /* 0x000fec0003800000 */
.L_x_6043:
[----:B------:R-:W2:Y:S02]  /*b150*/  LDG.E.64 R2, desc[UR36][R2.64] ;  /* 0x0000002402027981 */ /* 0x000ea4000c1e1b00 */
[----:B--2---:R-:W0:Y:S02]  /*b160*/  I2F.U64 R0, R2 ;  /* 0x0000000200007312 */ /* 0x004e240000301000 */
[----:B0-----:R-:W-:-:S04]  /*b170*/  F2FP.BF16.F32.PACK_AB R0, RZ, R0 ;  /* 0x00000000ff00723e */ /* 0x001fc800000010ff */
[----:B------:R-:W-:Y:S01]  /*b180*/  PRMT R22, R0, 0x7610, R22 ;  /* 0x0000761000167816 */ /* 0x000fe20000000016 */
[----:B------:R-:W-:Y:S06]  /*b190*/  BRA `(.L_x_6019) ;  /* 0x0000000000107947 */ /* 0x000fec0003800000 */
.L_x_6042:
[----:B------:R-:W2:Y:S02]  /*b1a0*/  LDG.E R2, desc[UR36][R2.64] ;  /* 0x0000002402027981 */ /* 0x000ea4000c1e1900 */
[----:B--2---:R-:W-:-:S04]  /*b1b0*/  I2FP.F32.U32 R0, R2 ;  /* 0x0000000200007245 */ /* 0x004fc80000201000 */
[----:B------:R-:W-:-:S04]  /*b1c0*/  F2FP.BF16.F32.PACK_AB R0, RZ, R0 ;  /* 0x00000000ff00723e */ /* 0x000fc800000010ff */
[----:B------:R-:W-:-:S07]  /*b1d0*/  PRMT R22, R0, 0x7610, R22 ;  /* 0x0000761000167816 */ /* 0x000fce0000000016 */
.L_x_6019:
        /* <DEDUP_REMOVED lines=17> */
[----:B--2---:R-:W4:Y:S01]  /*b2f0*/  I2F.S16 R0, R0 ;  /* 0x0000000000007306 */ /* 0x004f220000101400 */
[----:B------:R-:W-:Y:S05]  /*b300*/  BRA `(.L_x_6053) ;  /* 0x0000000c00387947 */ /* 0x000fea0003800000 */
.L_x_6051:
[----:B------:R-:W2:Y:S02]  /*b310*/  LDG.E.U8 R0, desc[UR36][R2.64] ;  /* 0x0000002402007981 */ /* 0x000ea4000c1e1100 */
[----:B--2---:R-:W-:Y:S01]  /*b320*/  I2FP.F32.U32 R0, R0 ;  /* 0x0000000000007245 */ /* 0x004fe20000201000 */
[----:B------:R-:W-:Y:S06]  /*b330*/  BRA `(.L_x_6053) ;  /* 0x0000000c002c7947 */ /* 0x000fec0003800000 */
.L_x_6050:
        /* <DEDUP_REMOVED lines=9> */
.L_x_6055:
[----:B------:R-:W2:Y:S02]  /*b3d0*/  LDG.E R0, desc[UR36][R2.64] ;  /* 0x0000002402007981 */ /* 0x000ea4000c1e1900 */
[----:B--2---:R-:W-:Y:S01]  /*b3e0*/  I2FP.F32.S32 R0, R0 ;  /* 0x0000000000007245 */ /* 0x004fe20000201400 */
[----:B------:R-:W-:Y:S06]  /*b3f0*/  BRA `(.L_x_6053) ;  /* 0x0000000800fc7947 */ /* 0x000fec0003800000 */
.L_x_6054:
[----:B------:R-:W2:Y:S02]  /*b400*/  LDG.E.U16 R0, desc[UR36][R2.64] ;  /* 0x0000002402007981 */ /* 0x000ea4000c1e1500 */
[----:B--2---:R-:W0:Y:S01]  /*b410*/  I2F.S16 R0, R0 ;  /* 0x0000000000007306 */ /* 0x004e220000101400 */
[----:B------:R-:W-:Y:S05]  /*b420*/  BRA `(.L_x_6053) ;  /* 0x0000000800f07947 */ /* 0x000fea0003800000 */
.L_x_6049:
        /* <DEDUP_REMOVED lines=8> */
.L_x_6057:
[----:B------:R-:W2:Y:S02]  /*b4b0*/  LDG.E.U16 R0, desc[UR36][R2.64] ;  /* 0x0000002402007981 */ /* 0x000ea4000c1e1500 */
[----:B--2---:R-:W-:Y:S01]  /*b4c0*/  HADD2.F32 R0, -RZ, R0.H0_H0 ;  /* 0x20000000ff007230 */ /* 0x004fe20000004100 */
[----:B------:R-:W-:Y:S06]  /*b4d0*/  BRA `(.L_x_6053) ;  /* 0x0000000800c47947 */ /* 0x000fec0003800000 */
.L_x_6056:
        /* <DEDUP_REMOVED lines=8> */
.L_x_6059:
[----:B------:R-:W2:Y:S02]  /*b560*/  LDG.E.U16 R0, desc[UR36][R2.64] ;  /* 0x0000002402007981 */ /* 0x000ea4000c1e1500 */
[----:B--2---:R-:W-:Y:S01]  /*b570*/  HADD2.F32 R0, -RZ, R0.H0_H0 ;  /* 0x20000000ff007230 */ /* 0x004fe20000004100 */
[----:B------:R-:W-:Y:S06]  /*b580*/  BRA `(.L_x_6053) ;  /* 0x0000000800987947 */ /* 0x000fec0003800000 */
.L_x_6058:
[----:B------:R-:W2:Y:S01]  /*b590*/  LDG.E.64 R2, desc[UR36][R2.64] ;  /* 0x0000002402027981 */ /* 0x000ea2000c1e1b00 */
[----:B------:R-:W-:Y:S01]  /*b5a0*/  UMOV UR4, 0xf0000000 ;  /* 0xf000000000047882 */ /* 0x000fe20000000000 */
[----:B------:R-:W-:Y:S01]  /*b5b0*/  UMOV UR5, 0x380fffff ;  /* 0x380fffff00057882 */ /* 0x000fe20000000000 */
[----:B--2---:R-:W0:Y:S01]  /*b5c0*/  F2F.F32.F64 R0, R2 ;  /* 0x0000000200007310 */ /* 0x004e220000301000 */
[----:B------:R-:W-:-:S14]  /*b5d0*/  DSETP.GEU.AND P0, PT, |R2|, UR4, PT ;  /* 0x0000000402007e2a */ /* 0x000fdc000bf0e200 */
[----:B0-----:R-:W-:Y:S01]  /*b5e0*/  @!P0 FMUL R0, R0, 1.175494350822287508e-38 ;  /* 0x0080000000008820 */ /* 0x001fe20000400000 */
[----:B------:R-:W-:Y:S06]  /*b5f0*/  BRA `(.L_x_6053) ;  /* 0x00000008007c7947 */ /* 0x000fec0003800000 */
.L_x_6048:
        /* <DEDUP_REMOVED lines=12> */
.L_x_6062:
[----:B------:R-:W2:Y:S01]  /*b6c0*/  LDG.E.64 R2, desc[UR36][R2.64] ;  /* 0x0000002402027981 */ /* 0x000ea2000c1e1b00 */
[----:B------:R-:W-:Y:S01]  /*b6d0*/  UMOV UR4, 0xf0000000 ;  /* 0xf000000000047882 */ /* 0x000fe20000000000 */
[----:B------:R-:W-:Y:S01]  /*b6e0*/  UMOV UR5, 0x380fffff ;  /* 0x380fffff00057882 */ /* 0x000fe20000000000 */
[----:B--2---:R-:W0:Y:S01]  /*b6f0*/  F2F.F32.F64 R0, R2 ;  /* 0x0000000200007310 */ /* 0x004e220000301000 */
[----:B------:R-:W-:-:S14]  /*b700*/  DSETP.GEU.AND P0, PT, |R2|, UR4, PT ;  /* 0x0000000402007e2a */ /* 0x000fdc000bf0e200 */
[----:B0-----:R-:W-:Y:S01]  /*b710*/  @!P0 FMUL R0, R0, 1.175494350822287508e-38 ;  /* 0x0080000000008820 */ /* 0x001fe20000400000 */
[----:B------:R-:W-:Y:S06]  /*b720*/  BRA `(.L_x_6053) ;  /* 0x0000000800307947 */ /* 0x000fec0003800000 */
.L_x_6061:
        /* <DEDUP_REMOVED lines=26> */
.L_x_6064:
        /* <DEDUP_REMOVED lines=13> */
.L_x_6063:
[----:B------:R-:W2:Y:S02]  /*b9a0*/  LDG.E.U16 R0, desc[UR36][R2.64] ;  /* 0x0000002402007981 */ /* 0x000ea4000c1e1500 */
[----:B--2---:R-:W-:Y:S01]  /*b9b0*/  IMAD.U32 R0, R0, 0x10000, RZ ;  /* 0x0001000000007824 */ /* 0x004fe200078e00ff */
[----:B------:R-:W-:Y:S06]  /*b9c0*/  BRA `(.L_x_6053) ;  /* 0x0000000400887947 */ /* 0x000fec0003800000 */
.L_x_6060:
        /* <DEDUP_REMOVED lines=11> */
.L_x_6067:
        /* <DEDUP_REMOVED lines=20> */
.L_x_6069:
[----:B------:R-:W-:Y:S05]  /*bbc0*/  BSYNC B0 ;  /* 0x0000000000007941 */ /* 0x000fea0003800000 */
.L_x_6068:
[----:B------:R-:W-:Y:S01]  /*bbd0*/  LEA R3, R0, 0x3b800000, 0x17 ;  /* 0x3b80000000037811 */ /* 0x000fe200078eb8ff */
[----:B------:R-:W-:-:S05]  /*bbe0*/  IMAD.SHL.U32 R0, R2, 0x100000, RZ ;  /* 0x0010000002007824 */ /* 0x000fca00078e00ff */
[----:B------:R-:W-:Y:S01]  /*bbf0*/  LOP3.LUT R0, R3, R0, R4, 0xfe, !PT ;  /* 0x0000000003007212 */ /* 0x000fe200078efe04 */
[----:B------:R-:W-:Y:S06]  /*bc00*/  BRA `(.L_x_6053) ;  /* 0x0000000000f87947 */ /* 0x000fec0003800000 */
.L_x_6066:
        /* <DEDUP_REMOVED lines=20> */
.L_x_6071:
[----:B------:R-:W-:Y:S05]  /*bd50*/  BSYNC B0 ;  /* 0x0000000000007941 */ /* 0x000fea0003800000 */
.L_x_6070:
[----:B------:R-:W-:Y:S01]  /*bd60*/  LEA R3, R0, 0x37800000, 0x17 ;  /* 0x3780000000037811 */ /* 0x000fe200078eb8ff */
[----:B------:R-:W-:-:S05]  /*bd70*/  IMAD.SHL.U32 R0, R2, 0x200000, RZ ;  /* 0x0020000002007824 */ /* 0x000fca00078e00ff */
[----:B------:R-:W-:Y:S01]  /*bd80*/  LOP3.LUT R0, R3, R0, R4, 0xfe, !PT ;  /* 0x0000000003007212 */ /* 0x000fe200078efe04 */
[----:B------:R-:W-:Y:S06]  /*bd90*/  BRA `(.L_x_6053) ;  /* 0x0000000000947947 */ /* 0x000fec0003800000 */
.L_x_6065:
        /* <DEDUP_REMOVED lines=14> */
.L_x_6052:
        /* <DEDUP_REMOVED lines=16> */
.L_x_6074:
[----:B------:R-:W-:Y:S01]  /*bf80*/  IMAD.MOV.U32 R0, RZ, RZ, RZ ;  /* 0x000000ffff007224 */ /* 0x000fe200078e00ff */
[----:B------:R-:W-:Y:S06]  /*bf90*/  BRA `(.L_x_6053) ;  /* 0x0000000000147947 */ /* 0x000fec0003800000 */
.L_x_6073:
[----:B------:R-:W2:Y:S02]  /*bfa0*/  LDG.E.64 R2, desc[UR36][R2.64] ;  /* 0x0000002402027981 */ /* 0x000ea4000c1e1b00 */
[----:B--2---:R0:W1:Y:S01]  /*bfb0*/  I2F.U64 R0, R2 ;  /* 0x0000000200007312 */ /* 0x0040620000301000 */
[----:B------:R-:W-:Y:S05]  /*bfc0*/  BRA `(.L_x_6053) ;  /* 0x0000000000087947 */ /* 0x000fea0003800000 */
.L_x_6072:
[----:B------:R-:W2:Y:S02]  /*bfd0*/  LDG.E R0, desc[UR36][R2.64] ;  /* 0x0000002402007981 */ /* 0x000ea4000c1e1900 */
[----:B--2---:R-:W-:-:S07]  /*bfe0*/  I2FP.F32.U32 R0, R0 ;  /* 0x0000000000007245 */ /* 0x004fce0000201000 */
.L_x_6053:
[----:B------:R-:W-:Y:S05]  /*bff0*/  BSYNC B6 ;  /* 0x0000000000067941 */ /* 0x000fea0003800000 */
.L_x_6047:
[----:B------:R-:W1:Y:S01]  /*c000*/  LDC.U8 R4, c[0x0][0x491] ;  /* 0x00012440ff047b82 */ /* 0x000e620000000000 */
[----:B0-23-5:R-:W-:-:S04]  /*c010*/  IMAD.U32 R3, R22, 0x10000, RZ ;  /* 0x0001000016037824 */ /* 0x02dfc800078e00ff */
[----:B-1--4-:R-:W-:-:S06]  /*c020*/  FMUL.FTZ R3, R3, R0 ;  /* 0x0000000003037220 */ /* 0x012fcc0000410000 */
        /* <DEDUP_REMOVED lines=17> */
.L_x_6078:
[----:B------:R-:W-:-:S06]  /*c140*/  IMAD.U32 R3, R3, 0x10000, RZ ;  /* 0x0001000003037824 */ /* 0x000fcc00078e00ff */
[----:B------:R-:W0:Y:S02]  /*c150*/  F2I.S64.TRUNC R2, R3 ;  /* 0x0000000300027311 */ /* 0x000e24000020d900 */
[----:B0-----:R4:W-:Y:S01]  /*c160*/  STG.E.U8 desc[UR36][R16.64], R2 ;  /* 0x0000000210007986 */ /* 0x0019e2000c101124 */
[----:B------:R-:W-:Y:S05]  /*c170*/  BRA `(.L_x_6080) ;  /* 0x0000000c00847947 */ /* 0x000fea0003800000 */
.L_x_6077:
        /* <DEDUP_REMOVED lines=10> */
.L_x_6082:
[----:B------:R-:W-:-:S06]  /*c220*/  IMAD.U32 R3, R3, 0x10000, RZ ;  /* 0x0001000003037824 */ /* 0x000fcc00078e00ff */
[----:B------:R-:W0:Y:S02]  /*c230*/  F2I.FTZ.TRUNC.NTZ R3, R3 ;  /* 0x0000000300037305 */ /* 0x000e24000021f100 */
[----:B0-----:R2:W-:Y:S01]  /*c240*/  STG.E desc[UR36][R16.64], R3 ;  /* 0x0000000310007986 */ /* 0x0015e2000c101924 */
[----:B------:R-:W-:Y:S05]  /*c250*/  BRA `(.L_x_6080) ;  /* 0x0000000c004c7947 */ /* 0x000fea0003800000 */
.L_x_6081:
[----:B------:R-:W-:-:S06]  /*c260*/  IMAD.U32 R3, R3, 0x10000, RZ ;  /* 0x0001000003037824 */ /* 0x000fcc00078e00ff */
[----:B------:R-:W0:Y:S02]  /*c270*/  F2I.FTZ.TRUNC.NTZ R3, R3 ;  /* 0x0000000300037305 */ /* 0x000e24000021f100 */
[----:B0-----:R0:W-:Y:S01]  /*c280*/  STG.E.U16 desc[UR36][R16.64], R3 ;  /* 0x0000000310007986 */ /* 0x0011e2000c101524 */
[----:B------:R-:W-:Y:S05]  /*c290*/  BRA `(.L_x_6080) ;  /* 0x0000000c003c7947 */ /* 0x000fea0003800000 */
.L_x_6076:
        /* <DEDUP_REMOVED lines=9> */
.L_x_6084:
[----:B------:R-:W-:-:S05]  /*c330*/  IMAD.U32 R0, R3, 0x10000, RZ ;  /* 0x0001000003007824 */ /* 0x000fca00078e00ff */
[----:B------:R-:W-:-:S05]  /*c340*/  F2FP.F16.F32.PACK_AB R0, RZ, R0 ;  /* 0x00000000ff00723e */ /* 0x000fca00000000ff */
[----:B------:R0:W-:Y:S01]  /*c350*/  STG.E.U16 desc[UR36][R16.64], R0 ;  /* 0x0000000010007986 */ /* 0x0001e2000c101524 */
[----:B------:R-:W-:Y:S05]  /*c360*/  BRA `(.L_x_6080) ;  /* 0x0000000c00087947 */ /* 0x000fea0003800000 */
.L_x_6083:
        /* <DEDUP_REMOVED lines=10> */
.L_x_6086:
[----:B------:R-:W-:-:S05]  /*c410*/  IMAD.U32 R3, R3, 0x10000, RZ ;  /* 0x0001000003037824 */ /* 0x000fca00078e00ff */
[----:B------:R-:W-:-:S04]  /*c420*/  F2FP.F16.F32.PACK_AB R3, RZ, R3 ;  /* 0x00000003ff03723e */ /* 0x000fc800000000ff */
[----:B------:R-:W-:-:S05]  /*c430*/  PRMT R3, R3, 0x5410, RZ ;  /* 0x0000541003037816 */ /* 0x000fca00000000ff */
[----:B------:R0:W-:Y:S01]  /*c440*/  STG.E desc[UR36][R16.64], R3 ;  /* 0x0000000310007986 */ /* 0x0001e2000c101924 */
[----:B------:R-:W-:Y:S05]  /*c450*/  BRA `(.L_x_6080) ;  /* 0x0000000800cc7947 */ /* 0x000fea0003800000 */
.L_x_6085:
[----:B------:R-:W-:-:S04]  /*c460*/  IMAD.U32 R2, R3, 0x10000, RZ ;  /* 0x0001000003027824 */ /* 0x000fc800078e00ff */
[----:B------:R-:W-:-:S06]  /*c470*/  FMUL.FTZ R2, R2, 1 ;  /* 0x3f80000002027820 */ /* 0x000fcc0000410000 */
[----:B------:R-:W0:Y:S02]  /*c480*/  F2F.F64.F32 R2, R2 ;  /* 0x0000000200027310 */ /* 0x000e240000201800 */
[----:B0-----:R0:W-:Y:S01]  /*c490*/  STG.E.64 desc[UR36][R16.64], R2 ;  /* 0x0000000210007986 */ /* 0x0011e2000c101b24 */
[----:B------:R-:W-:Y:S05]  /*c4a0*/  BRA `(.L_x_6080) ;  /* 0x0000000800b87947 */ /* 0x000fea0003800000 */
.L_x_6075:
        /* <DEDUP_REMOVED lines=13> */
.L_x_6089:
[----:B------:R-:W-:Y:S01]  /*c580*/  IMAD.U32 R3, R3, 0x10000, RZ ;  /* 0x0001000003037824 */ /* 0x000fe200078e00ff */
[----:B------:R-:W-:-:S03]  /*c590*/  CS2R R6, SRZ ;  /* 0x0000000000067805 */ /* 0x000fc6000001ff00 */
[----:B------:R-:W-:-:S04]  /*c5a0*/  FMUL.FTZ R3, R3, 1 ;  /* 0x3f80000003037820 */ /* 0x000fc80000410000 */
[----:B------:R-:W0:Y:S02]  /*c5b0*/  F2F.F64.F32 R4, R3 ;  /* 0x0000000300047310 */ /* 0x000e240000201800 */
[----:B0-----:R0:W-:Y:S01]  /*c5c0*/  STG.E.128 desc[UR36][R16.64], R4 ;  /* 0x0000000410007986 */ /* 0x0011e2000c101d24 */
[----:B------:R-:W-:Y:S05]  /*c5d0*/  BRA `(.L_x_6080) ;  /* 0x00000008006c7947 */ /* 0x000fea0003800000 */
.L_x_6088:
        /* <DEDUP_REMOVED lines=21> */
.L_x_6093:
[----:B------:R-:W-:Y:S05]  /*c730*/  BSYNC B0 ;  /* 0x0000000000007941 */ /* 0x000fea0003800000 */
.L_x_6092:
[----:B------:R-:W-:-:S05]  /*c740*/  LOP3.LUT R3, R0, R3, RZ, 0xfc, !PT ;  /* 0x0000000300037212 */ /* 0x000fca00078efcff */
[----:B------:R0:W-:Y:S01]  /*c750*/  STG.E.U8 desc[UR36][R16.64], R3 ;  /* 0x0000000310007986 */ /* 0x0001e2000c101124 */
[----:B------:R-:W-:Y:S05]  /*c760*/  BRA `(.L_x_6080) ;  /* 0x0000000800087947 */ /* 0x000fea0003800000 */
.L_x_6091:
        /* <DEDUP_REMOVED lines=13> */
.L_x_6095:
[----:B------:R-:W-:Y:S01]  /*c840*/  IMAD.MOV.U32 R0, RZ, RZ, 0x7f ;  /* 0x0000007fff007424 */ /* 0x000fe200078e00ff */
[----:B------:R-:W-:-:S04]  /*c850*/  ISETP.GT.U32.AND P0, PT, R2, 0x7f800000, PT ;  /* 0x7f8000000200780c */ /* 0x000fc80003f04070 */
[----:B------:R-:W-:-:S09]  /*c860*/  SEL R0, R0, 0x7c, P0 ;  /* 0x0000007c00007807 */ /* 0x000fd20000000000 */
.L_x_6096:
[----:B------:R-:W-:Y:S05]  /*c870*/  BSYNC B0 ;  /* 0x0000000000007941 */ /* 0x000fea0003800000 */
.L_x_6094:
[----:B------:R-:W-:-:S04]  /*c880*/  LOP3.LUT R2, R3, 0x80000000, RZ, 0xc0, !PT ;  /* 0x8000000003027812 */ /* 0x000fc800078ec0ff */
[----:B------:R-:W-:-:S04]  /*c890*/  SHF.R.U32.HI R3, RZ, 0x18, R2 ;  /* 0x00000018ff037819 */ /* 0x000fc80000011602 */
[----:B------:R-:W-:-:S05]  /*c8a0*/  LOP3.LUT R3, R0, R3, RZ, 0xfc, !PT ;  /* 0x0000000300037212 */ /* 0x000fca00078efcff */
[----:B------:R0:W-:Y:S01]  /*c8b0*/  STG.E.U8 desc[UR36][R16.64], R3 ;  /* 0x0000000310007986 */ /* 0x0001e2000c101124 */
[----:B------:R-:W-:Y:S05]  /*c8c0*/  BRA `(.L_x_6080) ;  /* 0x0000000400b07947 */ /* 0x000fea0003800000 */
.L_x_6090:
[----:B------:R0:W-:Y:S01]  /*c8d0*/  STG.E.U16 desc[UR36][R16.64], R3 ;  /* 0x0000000310007986 */ /* 0x0001e2000c101524 */
[----:B------:R-:W-:Y:S05]  /*c8e0*/  BRA `(.L_x_6080) ;  /* 0x0000000400a87947 */ /* 0x000fea0003800000 */
.L_x_6087:
        /* <DEDUP_REMOVED lines=12> */
.L_x_6099:
        /* <DEDUP_REMOVED lines=17> */
.L_x_6102:
[----:B------:R-:W-:-:S04]  /*cac0*/  LOP3.LUT R2, R3, 0x80000000, RZ, 0xc0, !PT ;  /* 0x8000000003027812 */ /* 0x000fc800078ec0ff */
[----:B------:R-:W-:-:S04]  /*cad0*/  SHF.R.U32.HI R3, RZ, 0x18, R2 ;  /* 0x00000018ff037819 */ /* 0x000fc80000011602 */
[----:B------:R-:W-:-:S04]  /*cae0*/  LOP3.LUT R0, R0, R3, RZ, 0xfc, !PT ;  /* 0x0000000300007212 */ /* 0x000fc800078efcff */
[----:B------:R-:W-:-:S07]  /*caf0*/  PRMT R8, R0, 0x7610, R8 ;  /* 0x0000761000087816 */ /* 0x000fce0000000008 */
.L_x_6101:
[----:B------:R-:W-:Y:S05]  /*cb00*/  BSYNC B0 ;  /* 0x0000000000007941 */ /* 0x000fea0003800000 */
.L_x_6100:
[----:B------:R0:W-:Y:S01]  /*cb10*/  STG.E.U8 desc[UR36][R16.64], R8 ;  /* 0x0000000810007986 */ /* 0x0001e2000c101124 */
[----:B------:R-:W-:Y:S05]  /*cb20*/  BRA `(.L_x_6080) ;  /* 0x0000000400187947 */ /* 0x000fea0003800000 */
.L_x_6098:
        /* <DEDUP_REMOVED lines=17> */
.L_x_6105:
[----:B------:R-:W-:-:S04]  /*cc40*/  LOP3.LUT R2, R3, 0x80000000, RZ, 0xc0, !PT ;  /* 0x8000000003027812 */ /* 0x000fc800078ec0ff */
[----:B------:R-:W-:-:S04]  /*cc50*/  SHF.R.U32.HI R3, RZ, 0x18, R2 ;  /* 0x00000018ff037819 */ /* 0x000fc80000011602 */
[----:B------:R-:W-:-:S04]  /*cc60*/  LOP3.LUT R0, R0, R3, RZ, 0xfc, !PT ;  /* 0x0000000300007212 */ /* 0x000fc800078efcff */
[----:B------:R-:W-:-:S07]  /*cc70*/  PRMT R8, R0, 0x7610, R8 ;  /* 0x0000761000087816 */ /* 0x000fce0000000008 */
.L_x_6104:
[----:B------:R-:W-:Y:S05]  /*cc80*/  BSYNC B0 ;  /* 0x0000000000007941 */ /* 0x000fea0003800000 */
.L_x_6103:
[----:B------:R0:W-:Y:S01]  /*cc90*/  STG.E.U8 desc[UR36][R16.64], R8 ;  /* 0x0000000810007986 */ /* 0x0001e2000c101124 */
[----:B------:R-:W-:Y:S05]  /*cca0*/  BRA `(.L_x_6080) ;  /* 0x0000000000b87947 */ /* 0x000fea0003800000 */
.L_x_6097:
        /* <DEDUP_REMOVED lines=22> */
.L_x_6079:
        /* <DEDUP_REMOVED lines=16> */
.L_x_6108:
[----:B------:R-:W-:Y:S05]  /*cf10*/  BRA `(.L_x_6080) ;  /* 0x00000000001c7947 */ /* 0x000fea0003800000 */
.L_x_6107:
[----:B------:R-:W-:-:S06]  /*cf20*/  IMAD.U32 R3, R3, 0x10000, RZ ;  /* 0x0001000003037824 */ /* 0x000fcc00078e00ff */
[----:B------:R-:W0:Y:S02]  /*cf30*/  F2I.U64.TRUNC R2, R3 ;  /* 0x0000000300027311 */ /* 0x000e24000020d800 */
[----:B0-----:R0:W-:Y:S01]  /*cf40*/  STG.E.64 desc[UR36][R16.64], R2 ;  /* 0x0000000210007986 */ /* 0x0011e2000c101b24 */
[----:B------:R-:W-:Y:S05]  /*cf50*/  BRA `(.L_x_6080) ;  /* 0x00000000000c7947 */ /* 0x000fea0003800000 */
.L_x_6106:
[----:B------:R-:W-:-:S06]  /*cf60*/  IMAD.U32 R3, R3, 0x10000, RZ ;  /* 0x0001000003037824 */ /* 0x000fcc00078e00ff */
[----:B------:R-:W0:Y:S02]  /*cf70*/  F2I.FTZ.U32.TRUNC.NTZ R3, R3 ;  /* 0x0000000300037305 */ /* 0x000e24000021f000 */
[----:B0-----:R0:W-:Y:S02]  /*cf80*/  STG.E desc[UR36][R16.64], R3 ;  /* 0x0000000310007986 */ /* 0x0011e4000c101924 */
.L_x_6080:
[----:B------:R-:W-:-:S07]  /*cf90*/  VIADD R19, R19, 0x80 ;  /* 0x0000008013137836 */ /* 0x000fce0000000000 */
.L_x_6012:
[----:B------:R-:W-:Y:S05]  /*cfa0*/  BSYNC B7 ;  /* 0x0000000000077941 */ /* 0x000fea0003800000 */
.L_x_6011:
[----:B------:R-:W-:Y:S02]  /*cfb0*/  ULDC UR4, c[0x0][0x210] ;  /* 0x0000840000047ab9 */ /* 0x000fe40000000800 */
[----:B------:R-:W-:-:S13]  /*cfc0*/  ISETP.GE.AND P0, PT, R19, UR4, PT ;  /* 0x0000000413007c0c */ /* 0x000fda000bf06270 */
[----:B------:R-:W-:Y:S05]  /*cfd0*/  @P0 EXIT ;  /* 0x000000000000094d */ /* 0x000fea0003800000 */
        /* <DEDUP_REMOVED lines=354> */
.L_x_6109:
        /* <DEDUP_REMOVED lines=23> */
.L_x_6113:
[----:B------:R-:W2:Y:S02]  /*e770*/  LDG.E.U8 R2, desc[UR36][R2.64] ;  /* 0x0000002402027981 */ /* 0x000ea4000c1e1100 */
[----:B--2---:R-:W-:-:S04]  /*e780*/  I2FP.F32.U32 R0, R2 ;  /* 0x0000000200007245 */ /* 0x004fc80000201000 */
[----:B------:R-:W-:-:S04]  /*e790*/  F2FP.BF16.F32.PACK_AB R0, RZ, R0 ;  /* 0x00000000ff00723e */ /* 0x000fc800000010ff */
[----:B------:R-:W-:Y:S01]  /*e7a0*/  PRMT R19, R0, 0x7610, R19 ;  /* 0x0000761000137816 */ /* 0x000fe20000000013 */
[----:B------:R-:W-:Y:S06]  /*e7b0*/  BRA `(.L_x_6115) ;  /* 0x0000000c00c87947 */ /* 0x000fec0003800000 */
.L_x_6112:
        /* <DEDUP_REMOVED lines=11> */
.L_x_6117:
[----:B------:R-:W2:Y:S02]  /*e870*/  LDG.E R2, desc[UR36][R2.64] ;  /* 0x0000002402027981 */ /* 0x000ea4000c1e1900 */
[----:B--2---:R-:W-:-:S04]  /*e880*/  I2FP.F32.S32 R0, R2 ;  /* 0x0000000200007245 */ /* 0x004fc80000201400 */
[----:B------:R-:W-:-:S04]  /*e890*/  F2FP.BF16.F32.PACK_AB R0, RZ, R0 ;  /* 0x00000000ff00723e */ /* 0x000fc800000010ff */
[----:B------:R-:W-:Y:S01]  /*e8a0*/  PRMT R19, R0, 0x7610, R19 ;  /* 0x0000761000137816 */ /* 0x000fe20000000013 */
[----:B------:R-:W-:Y:S06]  /*e8b0*/  BRA `(.L_x_6115) ;  /* 0x0000000c00887947 */ /* 0x000fec0003800000 */
.L_x_6116:
[----:B------:R-:W2:Y:S02]  /*e8c0*/  LDG.E.U16 R2, desc[UR36][R2.64] ;  /* 0x0000002402027981 */ /* 0x000ea4000c1e1500 */
[----:B--2---:R-:W0:Y:S02]  /*e8d0*/  I2F.S16 R0, R2 ;  /* 0x0000000200007306 */ /* 0x004e240000101400 */
[----:B0-----:R-:W-:-:S04]  /*e8e0*/  F2FP.BF16.F32.PACK_AB R0, RZ, R0 ;  /* 0x00000000ff00723e */ /* 0x001fc800000010ff */
[----:B------:R-:W-:Y:S01]  /*e8f0*/  PRMT R19, R0, 0x7610, R19 ;  /* 0x0000761000137816 */ /* 0x000fe20000000013 */
[----:B------:R-:W-:Y:S06]  /*e900*/  BRA `(.L_x_6115) ;  /* 0x0000000c00747947 */ /* 0x000fec0003800000 */
.L_x_6111:
        /* <DEDUP_REMOVED lines=9> */
.L_x_6119:
[----:B------:R-:W2:Y:S02]  /*e9a0*/  LDG.E.U16 R0, desc[UR36][R2.64] ;  /* 0x0000002402007981 */ /* 0x000ea4000c1e1500 */
[----:B--2---:R-:W-:-:S05]  /*e9b0*/  HADD2.F32 R0, -RZ, R0.H0_H0 ;  /* 0x20000000ff007230 */ /* 0x004fca0000004100 */
[----:B------:R-:W-:-:S04]  /*e9c0*/  F2FP.BF16.F32.PACK_AB R0, RZ, R0 ;  /* 0x00000000ff00723e */ /* 0x000fc800000010ff */
[----:B------:R-:W-:Y:S01]  /*e9d0*/  PRMT R19, R0, 0x7610, R19 ;  /* 0x0000761000137816 */ /* 0x000fe20000000013 */
[----:B------:R-:W-:Y:S06]  /*e9e0*/  BRA `(.L_x_6115) ;  /* 0x0000000c003c7947 */ /* 0x000fec0003800000 */
.L_x_6118:
        /* <DEDUP_REMOVED lines=9> */
.L_x_6121:
[----:B------:R-:W2:Y:S02]  /*ea80*/  LDG.E.U16 R2, desc[UR36][R2.64] ;  /* 0x0000002402027981 */ /* 0x000ea4000c1e1500 */
[----:B--2---:R-:W-:-:S05]  /*ea90*/  HADD2.F32 R0, -RZ, R2.H0_H0 ;  /* 0x20000002ff007230 */ /* 0x004fca0000004100 */
[----:B------:R-:W-:-:S04]  /*eaa0*/  F2FP.BF16.F32.PACK_AB R0, RZ, R0 ;  /* 0x00000000ff00723e */ /* 0x000fc800000010ff */
[----:B------:R-:W-:Y:S01]  /*eab0*/  PRMT R19, R0, 0x7610, R19 ;  /* 0x0000761000137816 */ /* 0x000fe20000000013 */
[----:B------:R-:W-:Y:S06]  /*eac0*/  BRA `(.L_x_6115) ;  /* 0x0000000c00047947 */ /* 0x000fec0003800000 */
.L_x_6120:
        /* <DEDUP_REMOVED lines=9> */
.L_x_6110:
        /* <DEDUP_REMOVED lines=14> */
.L_x_6124:
        /* <DEDUP_REMOVED lines=9> */
.L_x_6123:
        /* <DEDUP_REMOVED lines=28> */
.L_x_6126:
        /* <DEDUP_REMOVED lines=15> */
.L_x_6125:
[----:B------:R0:W5:Y:S01]  /*ef80*/  LDG.E.U16 R19, desc[UR36][R2.64] ;  /* 0x0000002402137981 */ /* 0x000162000c1e1500 */
[----:B------:R-:W-:Y:S05]  /*ef90*/  BRA `(.L_x_6115) ;  /* 0x0000000400d07947 */ /* 0x000fea0003800000 */
.L_x_6122:
        /* <DEDUP_REMOVED lines=13> */
.L_x_6129:
        /* <DEDUP_REMOVED lines=21> */
.L_x_6133:
[----:B------:R-:W-:Y:S05]  /*f1c0*/  BSYNC B1 ;  /* 0x0000000000017941 */ /* 0x000fea0003800000 */
.L_x_6132:
[----:B------:R-:W-:Y:S01]  /*f1d0*/  LEA R3, R0, 0x3b800000, 0x17 ;  /* 0x3b80000000037811 */ /* 0x000fe200078eb8ff */
[----:B------:R-:W-:-:S05]  /*f1e0*/  IMAD.SHL.U32 R0, R2, 0x100000, RZ ;  /* 0x0010000002007824 */ /* 0x000fca00078e00ff */
[----:B------:R-:W-:-:S07]  /*f1f0*/  LOP3.LUT R0, R3, R0, R4, 0xfe, !PT ;  /* 0x0000000003007212 */ /* 0x000fce00078efe04 */
.L_x_6131:
[----:B------:R-:W-:Y:S05]  /*f200*/  BSYNC B0 ;  /* 0x0000000000007941 */ /* 0x000fea0003800000 */
.L_x_6130:
[----:B------:R-:W-:-:S04]  /*f210*/  F2FP.BF16.F32.PACK_AB R0, RZ, R0 ;  /* 0x00000000ff00723e */ /* 0x000fc800000010ff */
[----:B------:R-:W-:Y:S01]  /*f220*/  PRMT R19, R0, 0x7610, R19 ;  /* 0x0000761000137816 */ /* 0x000fe20000000013 */
[----:B------:R-:W-:Y:S06]  /*f230*/  BRA `(.L_x_6115) ;  /* 0x0000000400287947 */ /* 0x000fec0003800000 */
.L_x_6128:
        /* <DEDUP_REMOVED lines=21> */
.L_x_6137:
[----:B------:R-:W-:Y:S05]  /*f390*/  BSYNC B1 ;  /* 0x0000000000017941 */ /* 0x000fea0003800000 */
.L_x_6136:
[----:B------:R-:W-:Y:S01]  /*f3a0*/  LEA R3, R0, 0x37800000, 0x17 ;  /* 0x3780000000037811 */ /* 0x000fe200078eb8ff */
[----:B------:R-:W-:-:S05]  /*f3b0*/  IMAD.SHL.U32 R0, R2, 0x200000, RZ ;  /* 0x0020000002007824 */ /* 0x000fca00078e00ff */
[----:B------:R-:W-:-:S07]  /*f3c0*/  LOP3.LUT R0, R3, R0, R4, 0xfe, !PT ;  /* 0x0000000003007212 */ /* 0x000fce00078efe04 */
.L_x_6135:
[----:B------:R-:W-:Y:S05]  /*f3d0*/  BSYNC B0 ;  /* 0x0000000000007941 */ /* 0x000fea0003800000 */
.L_x_6134:
[----:B------:R-:W-:-:S04]  /*f3e0*/  F2FP.BF16.F32.PACK_AB R0, RZ, R0 ;  /* 0x00000000ff00723e */ /* 0x000fc800000010ff */
[----:B------:R-:W-:Y:S01]  /*f3f0*/  PRMT R19, R0, 0x7610, R19 ;  /* 0x0000761000137816 */ /* 0x000fe20000000013 */
[----:B------:R-:W-:Y:S06]  /*f400*/  BRA `(.L_x_6115) ;  /* 0x0000000000b47947 */ /* 0x000fec0003800000 */
.L_x_6127:
        /* <DEDUP_REMOVED lines=14> */
.L_x_6141:
[----:B------:R-:W-:Y:S05]  /*f4f0*/  BSYNC B0 ;  /* 0x0000000000007941 */ /* 0x000fea0003800000 */
.L_x_6140:
[----:B------:R-:W-:-:S04]  /*f500*/  F2FP.BF16.F32.PACK_AB R0, RZ, R0 ;  /* 0x00000000ff00723e */ /* 0x000fc800000010ff */
[----:B------:R-:W-:Y:S01]  /*f510*/  PRMT R19, R0, 0x7610, R19 ;  /* 0x0000761000137816 */ /* 0x000fe20000000013 */
[----:B------:R-:W-:Y:S06]  /*f520*/  BRA `(.L_x_6115) ;  /* 0x00000000006c7947 */ /* 0x000fec0003800000 */
.L_x_6114:
        /* <DEDUP_REMOVED lines=16> */
.L_x_6142:
[----:B------:R-:W-:Y:S01]  /*f630*/  PRMT R19, RZ, 0x7610, R19 ;  /* 0x00007610ff137816 */ /* 0x000fe20000000013 */
[----:B------:R-:W-:Y:S06]  /*f640*/  BRA `(.L_x_6115) ;  /* 0x0000000000247947 */ /* 0x000fec0003800000 */
.L_x_6139:
[----:B------:R-:W2:Y:S02]  /*f650*/  LDG.E.64 R2, desc[UR36][R2.64] ;  /* 0x0000002402027981 */ /* 0x000ea4000c1e1b00 */
[----:B--2---:R-:W0:Y:S02]  /*f660*/  I2F.U64 R0, R2 ;  /* 0x0000000200007312 */ /* 0x004e240000301000 */
[----:B0-----:R-:W-:-:S04]  /*f670*/  F2FP.BF16.F32.PACK_AB R0, RZ, R0 ;  /* 0x00000000ff00723e */ /* 0x001fc800000010ff */
[----:B------:R-:W-:Y:S01]  /*f680*/  PRMT R19, R0, 0x7610, R19 ;  /* 0x0000761000137816 */ /* 0x000fe20000000013 */
[----:B------:R-:W-:Y:S06]  /*f690*/  BRA `(.L_x_6115) ;  /* 0x0000000000107947 */ /* 0x000fec0003800000 */
.L_x_6138:
[----:B------:R-:W2:Y:S02]  /*f6a0*/  LDG.E R2, desc[UR36][R2.64] ;  /* 0x0000002402027981 */ /* 0x000ea4000c1e1900 */
[----:B--2---:R-:W-:-:S04]  /*f6b0*/  I2FP.F32.U32 R0, R2 ;  /* 0x0000000200007245 */ /* 0x004fc80000201000 */
[----:B------:R-:W-:-:S04]  /*f6c0*/  F2FP.BF16.F32.PACK_AB R0, RZ, R0 ;  /* 0x00000000ff00723e */ /* 0x000fc800000010ff */
[----:B------:R-:W-:-:S07]  /*f6d0*/  PRMT R19, R0, 0x7610, R19 ;  /* 0x0000761000137816 */ /* 0x000fce0000000013 */
.L_x_6115:
        /* <DEDUP_REMOVED lines=19> */
.L_x_6147:
[----:B------:R-:W2:Y:S02]  /*f810*/  LDG.E.U8 R0, desc[UR36][R2.64] ;  /* 0x0000002402007981 */ /* 0x000ea4000c1e1100 */
[----:B--2---:R-:W-:Y:S01]  /*f820*/  I2FP.F32.U32 R0, R0 ;  /* 0x0000000000007245 */ /* 0x004fe20000201000 */
[----:B------:R-:W-:Y:S06]  /*f830*/  BRA `(.L_x_6149) ;  /* 0x0000000c002c7947 */ /* 0x000fec0003800000 */
.L_x_6146:
        /* <DEDUP_REMOVED lines=9> */
.L_x_6151:
[----:B------:R-:W2:Y:S02]  /*f8d0*/  LDG.E R0, desc[UR36][R2.64] ;  /* 0x0000002402007981 */ /* 0x000ea4000c1e1900 */
[----:B--2---:R-:W-:Y:S01]  /*f8e0*/  I2FP.F32.S32 R0, R0 ;  /* 0x0000000000007245 */ /* 0x004fe20000201400 */
[----:B------:R-:W-:Y:S06]  /*f8f0*/  BRA `(.L_x_6149) ;  /* 0x0000000800fc7947 */ /* 0x000fec0003800000 */
.L_x_6150:
[----:B------:R-:W2:Y:S02]  /*f900*/  LDG.E.U16 R0, desc[UR36][R2.64] ;  /* 0x0000002402007981 */ /* 0x000ea4000c1e1500 */
[----:B--2---:R-:W4:Y:S01]  /*f910*/  I2F.S16 R0, R0 ;  /* 0x0000000000007306 */ /* 0x004f220000101400 */
[----:B------:R-:W-:Y:S05]  /*f920*/  BRA `(.L_x_6149) ;  /* 0x0000000800f07947 */ /* 0x000fea0003800000 */
.L_x_6145:
        /* <DEDUP_REMOVED lines=8> */
.L_x_6153:
[----:B------:R-:W2:Y:S02]  /*f9b0*/  LDG.E.U16 R0, desc[UR36][R2.64] ;  /* 0x0000002402007981 */ /* 0x000ea4000c1e1500 */
[----:B--2---:R-:W-:Y:S01]  /*f9c0*/  HADD2.F32 R0, -RZ, R0.H0_H0 ;  /* 0x20000000ff007230 */ /* 0x004fe20000004100 */
[----:B------:R-:W-:Y:S06]  /*f9d0*/  BRA `(.L_x_6149) ;  /* 0x0000000800c47947 */ /* 0x000fec0003800000 */
.L_x_6152:
        /* <DEDUP_REMOVED lines=8> */
.L_x_6155:
[----:B------:R-:W2:Y:S02]  /*fa60*/  LDG.E.U16 R0, desc[UR36][R2.64] ;  /* 0x0000002402007981 */ /* 0x000ea4000c1e1500 */
[----:B--2---:R-:W-:Y:S01]  /*fa70*/  HADD2.F32 R0, -RZ, R0.H0_H0 ;  /* 0x20000000ff007230 */ /* 0x004fe20000004100 */
[----:B------:R-:W-:Y:S06]  /*fa80*/  BRA `(.L_x_6149) ;  /* 0x0000000800987947 */ /* 0x000fec0003800000 */
.L_x_6154:
[----:B------:R-:W2:Y:S01]  /*fa90*/  LDG.E.64 R2, desc[UR36][R2.64] ;  /* 0x0000002402027981 */ /* 0x000ea2000c1e1b00 */
[----:B------:R-:W-:Y:S01]  /*faa0*/  UMOV UR4, 0xf0000000 ;  /* 0xf000000000047882 */ /* 0x000fe20000000000 */
[----:B------:R-:W-:Y:S01]  /*fab0*/  UMOV UR5, 0x380fffff ;  /* 0x380fffff00057882 */ /* 0x000fe20000000000 */
[----:B--2---:R-:W0:Y:S01]  /*fac0*/  F2F.F32.F64 R0, R2 ;  /* 0x0000000200007310 */ /* 0x004e220000301000 */
[----:B------:R-:W-:-:S14]  /*fad0*/  DSETP.GEU.AND P0, PT, |R2|, UR4, PT ;  /* 0x0000000402007e2a */ /* 0x000fdc000bf0e200 */
[----:B0-----:R-:W-:Y:S01]  /*fae0*/  @!P0 FMUL R0, R0, 1.175494350822287508e-38 ;  /* 0x0080000000008820 */ /* 0x001fe20000400000 */
[----:B------:R-:W-:Y:S06]  /*faf0*/  BRA `(.L_x_6149) ;  /* 0x00000008007c7947 */ /* 0x000fec0003800000 */
.L_x_6144:
        /* <DEDUP_REMOVED lines=12> */
.L_x_6158:
[----:B------:R-:W2:Y:S01]  /*fbc0*/  LDG.E.64 R2, desc[UR36][R2.64] ;  /* 0x0000002402027981 */ /* 0x000ea2000c1e1b00 */
[----:B------:R-:W-:Y:S01]  /*fbd0*/  UMOV UR4, 0xf0000000 ;  /* 0xf000000000047882 */ /* 0x000fe20000000000 */
[----:B------:R-:W-:Y:S01]  /*fbe0*/  UMOV UR5, 0x380fffff ;  /* 0x380fffff00057882 */ /* 0x000fe20000000000 */
[----:B--2---:R-:W0:Y:S01]  /*fbf0*/  F2F.F32.F64 R0, R2 ;  /* 0x0000000200007310 */ /* 0x004e220000301000 */
[----:B------:R-:W-:-:S14]  /*fc00*/  DSETP.GEU.AND P0, PT, |R2|, UR4, PT ;  /* 0x0000000402007e2a */ /* 0x000fdc000bf0e200 */
[----:B0-----:R-:W-:Y:S01]  /*fc10*/  @!P0 FMUL R0, R0, 1.175494350822287508e-38 ;  /* 0x0080000000008820 */ /* 0x001fe20000400000 */
[----:B------:R-:W-:Y:S06]  /*fc20*/  BRA `(.L_x_6149) ;  /* 0x0000000800307947 */ /* 0x000fec0003800000 */
.L_x_6157:
        /* <DEDUP_REMOVED lines=26> */
.L_x_6160:
        /* <DEDUP_REMOVED lines=13> */
.L_x_6159:
[----:B------:R-:W2:Y:S02]  /*fea0*/  LDG.E.U16 R0, desc[UR36][R2.64] ;  /* 0x0000002402007981 */ /* 0x000ea4000c1e1500 */
[----:B--2---:R-:W-:Y:S01]  /*feb0*/  IMAD.U32 R0, R0, 0x10000, RZ ;  /* 0x0001000000007824 */ /* 0x004fe200078e00ff */
[----:B------:R-:W-:Y:S06]  /*fec0*/  BRA `(.L_x_6149) ;  /* 0x0000000400887947 */ /* 0x000fec0003800000 */
.L_x_6156:
        /* <DEDUP_REMOVED lines=11> */
.L_x_6163:
        /* <DEDUP_REMOVED lines=20> */
.L_x_6165:
[----:B------:R-:W-:Y:S05]  /*100c0*/  BSYNC B0 ;  /* 0x0000000000007941 */ /* 0x000fea0003800000 */
.L_x_6164:
[----:B------:R-:W-:Y:S01]  /*100d0*/  LEA R3, R0, 0x3b800000, 0x17 ;  /* 0x3b80000000037811 */ /* 0x000fe200078eb8ff */
[----:B------:R-:W-:-:S05]  /*100e0*/  IMAD.SHL.U32 R0, R2, 0x100000, RZ ;  /* 0x0010000002007824 */ /* 0x000fca00078e00ff */
[----:B------:R-:W-:Y:S01]  /*100f0*/  LOP3.LUT R0, R3, R0, R4, 0xfe, !PT ;  /* 0x0000000003007212 */ /* 0x000fe200078efe04 */
[----:B------:R-:W-:Y:S06]  /*10100*/  BRA `(.L_x_6149) ;  /* 0x0000000000f87947 */ /* 0x000fec0003800000 */
.L_x_6162:
        /* <DEDUP_REMOVED lines=20> */
.L_x_6167:
[----:B------:R-:W-:Y:S05]  /*10250*/  BSYNC B0 ;  /* 0x0000000000007941 */ /* 0x000fea0003800000 */
.L_x_6166:
[----:B------:R-:W-:Y:S01]  /*10260*/  LEA R3, R0, 0x37800000, 0x17 ;  /* 0x3780000000037811 */ /* 0x000fe200078eb8ff */
[----:B------:R-:W-:-:S05]  /*10270*/  IMAD.SHL.U32 R0, R2, 0x200000, RZ ;  /* 0x0020000002007824 */ /* 0x000fca00078e00ff */
[----:B------:R-:W-:Y:S01]  /*10280*/  LOP3.LUT R0, R3, R0, R4, 0xfe, !PT ;  /* 0x0000000003007212 */ /* 0x000fe200078efe04 */
[----:B------:R-:W-:Y:S06]  /*10290*/  BRA `(.L_x_6149) ;  /* 0x0000000000947947 */ /* 0x000fec0003800000 */
.L_x_6161:
        /* <DEDUP_REMOVED lines=14> */
.L_x_6148:
        /* <DEDUP_REMOVED lines=16> */
.L_x_6170:
[----:B------:R-:W-:Y:S01]  /*10480*/  IMAD.MOV.U32 R0, RZ, RZ, RZ ;  /* 0x000000ffff007224 */ /* 0x000fe200078e00ff */
[----:B------:R-:W-:Y:S06]  /*10490*/  BRA `(.L_x_6149) ;  /* 0x0000000000147947 */ /* 0x000fec0003800000 */
.L_x_6169:
[----:B------:R-:W2:Y:S02]  /*104a0*/  LDG.E.64 R2, desc[UR36][R2.64] ;  /* 0x0000002402027981 */ /* 0x000ea4000c1e1b00 */
[----:B--2---:R0:W1:Y:S01]  /*104b0*/  I2F.U64 R0, R2 ;  /* 0x0000000200007312 */ /* 0x0040620000301000 */
[----:B------:R-:W-:Y:S05]  /*104c0*/  BRA `(.L_x_6149) ;  /* 0x0000000000087947 */ /* 0x000fea0003800000 */
.L_x_6168:
[----:B------:R-:W2:Y:S02]  /*104d0*/  LDG.E R0, desc[UR36][R2.64] ;  /* 0x0000002402007981 */ /* 0x000ea4000c1e1900 */
[----:B--2---:R-:W-:-:S07]  /*104e0*/  I2FP.F32.U32 R0, R0 ;  /* 0x0000000000007245 */ /* 0x004fce0000201000 */
.L_x_6149:
[----:B------:R-:W-:Y:S05]  /*104f0*/  BSYNC B6 ;  /* 0x0000000000067941 */ /* 0x000fea0003800000 */
.L_x_6143:
[----:B0-2---:R-:W0:Y:S01]  /*10500*/  LDC.U8 R3, c[0x0][0x491] ;  /* 0x00012440ff037b82 */ /* 0x005e220000000000 */
[----:B-----5:R-:W-:-:S04]  /*10510*/  IMAD.U32 R19, R19, 0x10000, RZ ;  /* 0x0001000013137824 */ /* 0x020fc800078e00ff */
[----:B-1-34-:R-:W-:-:S06]  /*10520*/  FMUL.FTZ R19, R19, R0 ;  /* 0x0000000013137220 */ /* 0x01afcc0000410000 */
        /* <DEDUP_REMOVED lines=15> */
[----:B0-----:R-:W-:Y:S01]  /*10620*/  STG.E.U8 desc[UR36][R16.64], R3 ;  /* 0x0000000310007986 */ /* 0x001fe2000c101124 */
[----:B------:R-:W-:Y:S05]  /*10630*/  EXIT ;  /* 0x000000000000794d */ /* 0x000fea0003800000 */
.L_x_6174:
[----:B------:R-:W-:-:S06]  /*10640*/  IMAD.U32 R3, R19, 0x10000, RZ ;  /* 0x0001000013037824 */ /* 0x000fcc00078e00ff */
[----:B------:R-:W0:Y:S02]  /*10650*/  F2I.S64.TRUNC R2, R3 ;  /* 0x0000000300027311 */ /* 0x000e24000020d900 */
[----:B0-----:R-:W-:Y:S01]  /*10660*/  STG.E.U8 desc[UR36][R16.64], R2 ;  /* 0x0000000210007986 */ /* 0x001fe2000c101124 */
[----:B------:R-:W-:Y:S05]  /*10670*/  EXIT ;  /* 0x000000000000794d */ /* 0x000fea0003800000 */
.L_x_6173:
        /* <DEDUP_REMOVED lines=8> */
[----:B0-----:R-:W-:Y:S01]  /*10700*/  STG.E.64 desc[UR36][R16.64], R2 ;  /* 0x0000000210007986 */ /* 0x001fe2000c101b24 */
[----:B------:R-:W-:Y:S05]  /*10710*/  EXIT ;  /* 0x000000000000794d */ /* 0x000fea0003800000 */
.L_x_6177:
[----:B------:R-:W-:-:S06]  /*10720*/  IMAD.U32 R19, R19, 0x10000, RZ ;  /* 0x0001000013137824 */ /* 0x000fcc00078e00ff */
[----:B------:R-:W0:Y:S02]  /*10730*/  F2I.FTZ.TRUNC.NTZ R19, R19 ;  /* 0x0000001300137305 */ /* 0x000e24000021f100 */
[----:B0-----:R-:W-:Y:S01]  /*10740*/  STG.E desc[UR36][R16.64], R19 ;  /* 0x0000001310007986 */ /* 0x001fe2000c101924 */
[----:B------:R-:W-:Y:S05]  /*10750*/  EXIT ;  /* 0x000000000000794d */ /* 0x000fea0003800000 */
.L_x_6176:
[----:B------:R-:W-:-:S06]  /*10760*/  IMAD.U32 R19, R19, 0x10000, RZ ;  /* 0x0001000013137824 */ /* 0x000fcc00078e00ff */
[----:B------:R-:W0:Y:S02]  /*10770*/  F2I.FTZ.TRUNC.NTZ R19, R19 ;  /* 0x0000001300137305 */ /* 0x000e24000021f100 */
[----:B0-----:R-:W-:Y:S01]  /*10780*/  STG.E.U16 desc[UR36][R16.64], R19 ;  /* 0x0000001310007986 */ /* 0x001fe2000c101524 */
[----:B------:R-:W-:Y:S05]  /*10790*/  EXIT ;  /* 0x000000000000794d */ /* 0x000fea0003800000 */
.L_x_6172:
[----:B------:R-:W-:-:S13]  /*107a0*/  ISETP.GT.AND P0, PT, R0, 0x6, PT ;  /* 0x000000060000780c */ /* 0x000fda0003f04270 */
[----:B------:R-:W-:Y:S05]  /*107b0*/  @P0 BRA `(.L_x_6178) ;  /* 0x00000000002c0947 */ /* 0x000fea0003800000 */
[----:B------:R-:W-:-:S13]  /*107c0*/  ISETP.NE.AND P0, PT, R0, 0x5, PT ;  /* 0x000000050000780c */ /* 0x000fda0003f05270 */
[----:B------:R-:W-:Y:S05]  /*107d0*/  @!P0 BRA `(.L_x_6179) ;  /* 0x0000000000148947 */ /* 0x000fea0003800000 */
[----:B------:R-:W-:-:S13]  /*107e0*/  ISETP.NE.AND P0, PT, R0, 0x6, PT ;  /* 0x000000060000780c */ /* 0x000fda0003f05270 */
[----:B------:R-:W-:Y:S05]  /*107f0*/  @P0 BRA `(.L_x_6175) ;  /* 0x0000000800c40947 */ /* 0x000fea0003800000 */
[----:B------:R-:W-:-:S05]  /*10800*/  IMAD.U32 R19, R19, 0x10000, RZ ;  /* 0x0001000013137824 */ /* 0x000fca00078e00ff */
[----:B------:R-:W-:Y:S01]  /*10810*/  STG.E desc[UR36][R16.64], R19 ;  /* 0x0000001310007986 */ /* 0x000fe2000c101924 */
[----:B------:R-:W-:Y:S05]  /*10820*/  EXIT ;  /* 0x000000000000794d */ /* 0x000fea0003800000 */
.L_x_6179:
[----:B------:R-:W-:-:S05]  /*10830*/  IMAD.U32 R0, R19, 0x10000, RZ ;  /* 0x0001000013007824 */ /* 0x000fca00078e00ff */
[----:B------:R-:W-:-:S05]  /*10840*/  F2FP.F16.F32.PACK_AB R0, RZ, R0 ;  /* 0x00000000ff00723e */ /* 0x000fca00000000ff */
[----:B------:R-:W-:Y:S01]  /*10850*/  STG.E.U16 desc[UR36][R16.64], R0 ;  /* 0x0000000010007986 */ /* 0x000fe2000c101524 */
[----:B------:R-:W-:Y:S05]  /*10860*/  EXIT ;  /* 0x000000000000794d */ /* 0x000fea0003800000 */
.L_x_6178:
        /* <DEDUP_REMOVED lines=8> */
[----:B------:R-:W-:Y:S01]  /*108f0*/  STG.E.64 desc[UR36][R16.64], R2 ;  /* 0x0000000210007986 */ /* 0x000fe2000c101b24 */
[----:B------:R-:W-:Y:S05]  /*10900*/  EXIT ;  /* 0x000000000000794d */ /* 0x000fea0003800000 */
.L_x_6181:
[----:B------:R-:W-:-:S05]  /*10910*/  IMAD.U32 R19, R19, 0x10000, RZ ;  /* 0x0001000013137824 */ /* 0x000fca00078e00ff */
[----:B------:R-:W-:-:S04]  /*10920*/  F2FP.F16.F32.PACK_AB R3, RZ, R19 ;  /* 0x00000013ff03723e */ /* 0x000fc800000000ff */
[----:B------:R-:W-:-:S05]  /*10930*/  PRMT R3, R3, 0x5410, RZ ;  /* 0x0000541003037816 */ /* 0x000fca00000000ff */
[----:B------:R-:W-:Y:S01]  /*10940*/  STG.E desc[UR36][R16.64], R3 ;  /* 0x0000000310007986 */ /* 0x000fe2000c101924 */
[----:B------:R-:W-:Y:S05]  /*10950*/  EXIT ;  /* 0x000000000000794d */ /* 0x000fea0003800000 */
.L_x_6180:
[----:B------:R-:W-:-:S04]  /*10960*/  IMAD.U32 R2, R19, 0x10000, RZ ;  /* 0x0001000013027824 */ /* 0x000fc800078e00ff */
[----:B------:R-:W-:-:S06]  /*10970*/  FMUL.FTZ R2, R2, 1 ;  /* 0x3f80000002027820 */ /* 0x000fcc0000410000 */
[----:B------:R-:W0:Y:S02]  /*10980*/  F2F.F64.F32 R2, R2 ;  /* 0x0000000200027310 */ /* 0x000e240000201800 */
[----:B0-----:R-:W-:Y:S01]  /*10990*/  STG.E.64 desc[UR36][R16.64], R2 ;  /* 0x0000000210007986 */ /* 0x001fe2000c101b24 */
[----:B------:R-:W-:Y:S05]  /*109a0*/  EXIT ;  /* 0x000000000000794d */ /* 0x000fea0003800000 */
.L_x_6171:
        /* <DEDUP_REMOVED lines=11> */
[----:B------:R-:W-:Y:S01]  /*10a60*/  STG.E.U8 desc[UR36][R16.64], R3 ;  /* 0x0000000310007986 */ /* 0x000fe2000c101124 */
[----:B------:R-:W-:Y:S05]  /*10a70*/  EXIT ;  /* 0x000000000000794d */ /* 0x000fea0003800000 */
.L_x_6184:
[----:B------:R-:W-:Y:S01]  /*10a80*/  IMAD.U32 R19, R19, 0x10000, RZ ;  /* 0x0001000013137824 */ /* 0x000fe200078e00ff */
[----:B------:R-:W-:-:S03]  /*10a90*/  CS2R R6, SRZ ;  /* 0x0000000000067805 */ /* 0x000fc6000001ff00 */
[----:B------:R-:W-:-:S06]  /*10aa0*/  FMUL.FTZ R4, R19, 1 ;  /* 0x3f80000013047820 */ /* 0x000fcc0000410000 */
[----:B------:R-:W0:Y:S02]  /*10ab0*/  F2F.F64.F32 R4, R4 ;  /* 0x0000000400047310 */ /* 0x000e240000201800 */
[----:B0-----:R-:W-:Y:S01]  /*10ac0*/  STG.E.128 desc[UR36][R16.64], R4 ;  /* 0x0000000410007986 */ /* 0x001fe2000c101d24 */
[----:B------:R-:W-:Y:S05]  /*10ad0*/  EXIT ;  /* 0x000000000000794d */ /* 0x000fea0003800000 */
.L_x_6183:
        /* <DEDUP_REMOVED lines=21> */
.L_x_6188:
[----:B------:R-:W-:Y:S05]  /*10c30*/  BSYNC B0 ;  /* 0x0000000000007941 */ /* 0x000fea0003800000 */
.L_x_6187:
[----:B------:R-:W-:-:S05]  /*10c40*/  LOP3.LUT R3, R0, R3, RZ, 0xfc, !PT ;  /* 0x0000000300037212 */ /* 0x000fca00078efcff */
[----:B------:R-:W-:Y:S01]  /*10c50*/  STG.E.U8 desc[UR36][R16.64], R3 ;  /* 0x0000000310007986 */ /* 0x000fe2000c101124 */
[----:B------:R-:W-:Y:S05]  /*10c60*/  EXIT ;  /* 0x000000000000794d */ /* 0x000fea0003800000 */
.L_x_6186:
        /* <DEDUP_REMOVED lines=13> */
.L_x_6190:
[----:B------:R-:W-:Y:S01]  /*10d40*/  IMAD.MOV.U32 R0, RZ, RZ, 0x7f ;  /* 0x0000007fff007424 */ /* 0x000fe200078e00ff */
[----:B------:R-:W-:-:S04]  /*10d50*/  ISETP.GT.U32.AND P0, PT, R2, 0x7f800000, PT ;  /* 0x7f8000000200780c */ /* 0x000fc80003f04070 */
[----:B------:R-:W-:-:S09]  /*10d60*/  SEL R0, R0, 0x7c, P0 ;  /* 0x0000007c00007807 */ /* 0x000fd20000000000 */
.L_x_6191:
[----:B------:R-:W-:Y:S05]  /*10d70*/  BSYNC B0 ;  /* 0x0000000000007941 */ /* 0x000fea0003800000 */
.L_x_6189:
[----:B------:R-:W-:-:S04]  /*10d80*/  LOP3.LUT R2, R19, 0x80000000, RZ, 0xc0, !PT ;  /* 0x8000000013027812 */ /* 0x000fc800078ec0ff */
[----:B------:R-:W-:-:S04]  /*10d90*/  SHF.R.U32.HI R3, RZ, 0x18, R2 ;  /* 0x00000018ff037819 */ /* 0x000fc80000011602 */
[----:B------:R-:W-:-:S05]  /*10da0*/  LOP3.LUT R3, R0, R3, RZ, 0xfc, !PT ;  /* 0x0000000300037212 */ /* 0x000fca00078efcff */
[----:B------:R-:W-:Y:S01]  /*10db0*/  STG.E.U8 desc[UR36][R16.64], R3 ;  /* 0x0000000310007986 */ /* 0x000fe2000c101124 */
[----:B------:R-:W-:Y:S05]  /*10dc0*/  EXIT ;  /* 0x000000000000794d */ /* 0x000fea0003800000 */
.L_x_6185:
[----:B------:R-:W-:Y:S01]  /*10dd0*/  STG.E.U16 desc[UR36][R16.64], R19 ;  /* 0x0000001310007986 */ /* 0x000fe2000c101524 */
[----:B------:R-:W-:Y:S05]  /*10de0*/  EXIT ;  /* 0x000000000000794d */ /* 0x000fea0003800000 */
.L_x_6182:
        /* <DEDUP_REMOVED lines=10> */
[----:B0-----:R-:W-:Y:S01]  /*10e90*/  STG.E.U16 desc[UR36][R16.64], R3 ;  /* 0x0000000310007986 */ /* 0x001fe2000c101524 */
[----:B------:R-:W-:Y:S05]  /*10ea0*/  EXIT ;  /* 0x000000000000794d */ /* 0x000fea0003800000 */
.L_x_6194:
        /* <DEDUP_REMOVED lines=17> */
.L_x_6197:
[----:B------:R-:W-:-:S04]  /*10fc0*/  LOP3.LUT R2, R19, 0x80000000, RZ, 0xc0, !PT ;  /* 0x8000000013027812 */ /* 0x000fc800078ec0ff */
[----:B------:R-:W-:-:S04]  /*10fd0*/  SHF.R.U32.HI R3, RZ, 0x18, R2 ;  /* 0x00000018ff037819 */ /* 0x000fc80000011602 */
[----:B------:R-:W-:-:S04]  /*10fe0*/  LOP3.LUT R0, R0, R3, RZ, 0xfc, !PT ;  /* 0x0000000300007212 */ /* 0x000fc800078efcff */
[----:B------:R-:W-:-:S07]  /*10ff0*/  PRMT R8, R0, 0x7610, R8 ;  /* 0x0000761000087816 */ /* 0x000fce0000000008 */
.L_x_6196:
[----:B------:R-:W-:Y:S05]  /*11000*/  BSYNC B0 ;  /* 0x0000000000007941 */ /* 0x000fea0003800000 */
.L_x_6195:
[----:B------:R-:W-:Y:S01]  /*11010*/  STG.E.U8 desc[UR36][R16.64], R8 ;  /* 0x0000000810007986 */ /* 0x000fe2000c101124 */
[----:B------:R-:W-:Y:S05]  /*11020*/  EXIT ;  /* 0x000000000000794d */ /* 0x000fea0003800000 */
.L_x_6193:
        /* <DEDUP_REMOVED lines=17> */
.L_x_6200:
[----:B------:R-:W-:-:S04]  /*11140*/  LOP3.LUT R2, R19, 0x80000000, RZ, 0xc0, !PT ;  /* 0x8000000013027812 */ /* 0x000fc800078ec0ff */
[----:B------:R-:W-:-:S04]  /*11150*/  SHF.R.U32.HI R3, RZ, 0x18, R2 ;  /* 0x00000018ff037819 */ /* 0x000fc80000011602 */
[----:B------:R-:W-:-:S04]  /*11160*/  LOP3.LUT R0, R0, R3, RZ, 0xfc, !PT ;  /* 0x0000000300007212 */ /* 0x000fc800078efcff */
[----:B------:R-:W-:-:S07]  /*11170*/  PRMT R8, R0, 0x7610, R8 ;  /* 0x0000761000087816 */ /* 0x000fce0000000008 */
.L_x_6199:
[----:B------:R-:W-:Y:S05]  /*11180*/  BSYNC B0 ;  /* 0x0000000000007941 */ /* 0x000fea0003800000 */
.L_x_6198:
[----:B------:R-:W-:Y:S01]  /*11190*/  STG.E.U8 desc[UR36][R16.64], R8 ;  /* 0x0000000810007986 */ /* 0x000fe2000c101124 */
[----:B------:R-:W-:Y:S05]  /*111a0*/  EXIT ;  /* 0x000000000000794d */ /* 0x000fea0003800000 */
.L_x_6192:
        /* <DEDUP_REMOVED lines=22> */
.L_x_6175:
        /* <DEDUP_REMOVED lines=16> */
.L_x_6203:
[----:B------:R-:W-:Y:S05]  /*11410*/  EXIT ;  /* 0x000000000000794d */ /* 0x000fea0003800000 */
.L_x_6202:
[----:B------:R-:W-:-:S06]  /*11420*/  IMAD.U32 R2, R19, 0x10000, RZ ;  /* 0x0001000013027824 */ /* 0x000fcc00078e00ff */
[----:B------:R-:W0:Y:S02]  /*11430*/  F2I.U64.TRUNC R2, R2 ;  /* 0x0000000200027311 */ /* 0x000e24000020d800 */
[----:B0-----:R-:W-:Y:S01]  /*11440*/  STG.E.64 desc[UR36][R16.64], R2 ;  /* 0x0000000210007986 */ /* 0x001fe2000c101b24 */
[----:B------:R-:W-:Y:S05]  /*11450*/  EXIT ;  /* 0x000000000000794d */ /* 0x000fea0003800000 */
.L_x_6201:
[----:B------:R-:W-:-:S06]  /*11460*/  IMAD.U32 R19, R19, 0x10000, RZ ;  /* 0x0001000013137824 */ /* 0x000fcc00078e00ff */
[----:B------:R-:W0:Y:S02]  /*11470*/  F2I.FTZ.U32.TRUNC.NTZ R19, R19 ;  /* 0x0000001300137305 */ /* 0x000e24000021f000 */
[----:B0-----:R-:W-:Y:S01]  /*11480*/  STG.E desc[UR36][R16.64], R19 ;  /* 0x0000001310007986 */ /* 0x001fe2000c101924 */
[----:B------:R-:W-:Y:S05]  /*11490*/  EXIT ;  /* 0x000000000000794d */ /* 0x000fea0003800000 */
.L_x_6204:
        /* <DEDUP_REMOVED lines=14> */
.L_x_28362:


//--------------------- .text._ZN2at6native27unrolled_elementwise_kernelIZZZNS0_49_GLOBAL__N__b919a28f_16_Normalization_cu_5c38458736batch_norm_elementwise_backward_evalERKNS_6TensorES5_S5_S5_ENKUlvE0_clEvENKUlvE2_clEvEUlN3c108BFloat16EfE_St5arrayIPcLm3EELi4E23TrivialOffsetCalculatorILi2EjESE_ILi1EjENS0_6memory12LoadWithCastILi2EEENSH_13StoreWithCastILi1EEEEEviT_T0_T2_T3_T4_T5_ --------------------------
	.section	.text._ZN2at6native27unrolled_elementwise_kernelIZZZNS0_49_GLOBAL__N__b919a28f_16_Normalization_cu_5c38458736batch_norm_elementwise_backward_evalERKNS_6TensorES5_S5_S5_ENKUlvE0_clEvENKUlvE2_clEvEUlN3c108BFloat16EfE_St5arrayIPcLm3EELi4E23TrivialOffsetCalculatorILi2EjESE_ILi1EjENS0_6memory12LoadWithCastILi2EEENSH_13StoreWithCastILi1EEEEEviT_T0_T2_T3_T4_T5_,"ax",@progbits
	.align	128
        .global         _ZN2at6native27unrolled_elementwise_kernelIZZZNS0_49_GLOBAL__N__b919a28f_16_Normalization_cu_5c38458736batch_norm_elementwise_backward_evalERKNS_6TensorES5_S5_S5_ENKUlvE0_clEvENKUlvE2_clEvEUlN3c108BFloat16EfE_St5arrayIPcLm3EELi4E23TrivialOffsetCalculatorILi2EjESE_ILi1EjENS0_6memory12LoadWithCastILi2EEENSH_13StoreWithCastILi1EEEEEviT_T0_T2_T3_T4_T5_
        .type           _ZN2at6native27unrolled_elementwise_kernelIZZZNS0_49_GLOBAL__N__b919a28f_16_Normalization_cu_5c38458736batch_norm_elementwise_backward_evalERKNS_6TensorES5_S5_S5_ENKUlvE0_clEvENKUlvE2_clEvEUlN3c108BFloat16EfE_St5arrayIPcLm3EELi4E23TrivialOffsetCalculatorILi2EjESE_ILi1EjENS0_6memory12LoadWithCastILi2EEENSH_13StoreWithCastILi1EEEEEviT_T0_T2_T3_T4_T5_,@function
        .size           _ZN2at6native27unrolled_elementwise_kernelIZZZNS0_49_GLOBAL__N__b919a28f_16_Normalization_cu_5c38458736batch_norm_elementwise_backward_evalERKNS_6TensorES5_S5_S5_ENKUlvE0_clEvENKUlvE2_clEvEUlN3c108BFloat16EfE_St5arrayIPcLm3EELi4E23TrivialOffsetCalculatorILi2EjESE_ILi1EjENS0_6memory12LoadWithCastILi2EEENSH_13StoreWithCastILi1EEEEEviT_T0_T2_T3_T4_T5_,(.L_x_28363 - _ZN2at6native27unrolled_elementwise_kernelIZZZNS0_49_GLOBAL__N__b919a28f_16_Normalization_cu_5c38458736batch_norm_elementwise_backward_evalERKNS_6TensorES5_S5_S5_ENKUlvE0_clEvENKUlvE2_clEvEUlN3c108BFloat16EfE_St5arrayIPcLm3EELi4E23TrivialOffsetCalculatorILi2EjESE_ILi1EjENS0_6memory12LoadWithCastILi2EEENSH_13StoreWithCastILi1EEEEEviT_T0_T2_T3_T4_T5_)
        .other          _ZN2at6native27unrolled_elementwise_kernelIZZZNS0_49_GLOBAL__N__b919a28f_16_Normalization_cu_5c38458736batch_norm_elementwise_backward_evalERKNS_6TensorES5_S5_S5_ENKUlvE0_clEvENKUlvE2_clEvEUlN3c108BFloat16EfE_St5arrayIPcLm3EELi4E23TrivialOffsetCalculatorILi2EjESE_ILi1EjENS0_6memory12LoadWithCastILi2EEENSH_13StoreWithCastILi1EEEEEviT_T0_T2_T3_T4_T5_,@"STO_CUDA_ENTRY STV_DEFAULT"
_ZN2at6native27unrolled_elementwise_kernelIZZZNS0_49_GLOBAL__N__b919a28f_16_Normalization_cu_5c38458736batch_norm_elementwise_backward_evalERKNS_6TensorES5_S5_S5_ENKUlvE0_clEvENKUlvE2_clEvEUlN3c108BFloat16EfE_St5arrayIPcLm3EELi4E23TrivialOffsetCalculatorILi2EjESE_ILi1EjENS0_6memory12LoadWithCastILi2EEENSH_13StoreWithCastILi1EEEEEviT_T0_T2_T3_T4_T5_:
.text._ZN2at6native27unrolled_elementwise_kernelIZZZNS0_49_GLOBAL__N__b919a28f_16_Normalization_cu_5c38458736batch_norm_elementwise_backward_evalERKNS_6TensorES5_S5_S5_ENKUlvE0_clEvENKUlvE2_clEvEUlN3c108BFloat16EfE_St5arrayIPcLm3EELi4E23TrivialOffsetCalculatorILi2EjESE_ILi1EjENS0_6memory12LoadWithCastILi2EEENSH_13StoreWithCastILi1EEEEEviT_T0_T2_T3_T4_T5_:
[----:B------:R-:W0:Y:S01]  /*0000*/  LDC R1, c[0x0][0x28] ;  /* 0x00000a00ff017b82 */ /* 0x000e220000000800 */
[----:B------:R-:W1:Y:S07]  /*0010*/  S2R R2, SR_CTAID.X ;  /* 0x0000000000027919 */ /* 0x000e6e0000002500 */
[----:B------:R-:W1:Y:S01]  /*0020*/  LDC R3, c[0x0][0x210] ;  /* 0x00008400ff037b82 */ /* 0x000e620000000800 */
[----:B------:R-:W-:Y:S01]  /*0030*/  ULDC.64 UR36, c[0x0][0x208] ;  /* 0x0000820000247ab9 */ /* 0x000fe20000000a00 */
[----:B------:R-:W-:Y:S01]  /*0040*/  BSSY B7, `(.L_x_6205) ;  /* 0x00001fe000077945 */ /* 0x000fe20003800000 */
[----:B------:R-:W2:Y:S01]  /*0050*/  S2R R29, SR_TID.X ;  /* 0x00000000001d7919 */ /* 0x000ea20000002100 */
[----:B------:R-:W-:Y:S01]  /*0060*/  IMAD.MOV.U32 R22, RZ, RZ, RZ ;  /* 0x000000ffff167224 */ /* 0x000fe200078e00ff */
[----:B------:R-:W-:Y:S01]  /*0070*/  PRMT R19, RZ, 0x7610, R19 ;  /* 0x00007610ff137816 */ /* 0x000fe20000000013 */
[----:B------:R-:W-:Y:S01]  /*0080*/  IMAD.MOV.U32 R17, RZ, RZ, RZ ;  /* 0x000000ffff117224 */ /* 0x000fe200078e00ff */
[----:B------:R-:W-:Y:S01]  /*0090*/  PRMT R25, RZ, 0x7610, R25 ;  /* 0x00007610ff197816 */ /* 0x000fe20000000019 */
[----:B------:R-:W3:Y:S08]  /*00a0*/  LDC.U8 R23, c[0x0][0x234] ;  /* 0x00008d00ff177b82 */ /* 0x000ef00000000000 */
[----:B------:R-:W4:Y:S01]  /*00b0*/  LDC.U8 R18, c[0x0][0x235] ;  /* 0x00008d40ff127b82 */ /* 0x000f220000000000 */
[----:B-1----:R-:W-:-:S05]  /*00c0*/  IMAD R16, R2, -0x200, R3 ;  /* 0xfffffe0002107824 */ /* 0x002fca00078e0203 */
[----:B--2---:R-:W-:-:S13]  /*00d0*/  ISETP.GE.AND P0, PT, R29, R16, PT ;  /* 0x000000101d00720c */ /* 0x004fda0003f06270 */
[----:B0--34-:R-:W-:Y:S05]  /*00e0*/  @P0 BRA `(.L_x_6206) ;  /* 0x0000001c00cc0947 */ /* 0x019fea0003800000 */
        /* <DEDUP_REMOVED lines=22> */
.L_x_6210:
[----:B------:R-:W2:Y:S02]  /*0250*/  LDG.E.U8 R4, desc[UR36][R4.64] ;  /* 0x0000002404047981 */ /* 0x000ea4000c1e1100 */
[----:B--2---:R-:W-:-:S04]  /*0260*/  I2FP.F32.U32 R0, R4 ;  /* 0x0000000400007245 */ /* 0x004fc80000201000 */
[----:B------:R-:W-:-:S04]  /*0270*/  F2FP.BF16.F32.PACK_AB R0, RZ, R0 ;  /* 0x00000000ff00723e */ /* 0x000fc800000010ff */
[----:B------:R-:W-:Y:S01]  /*0280*/  PRMT R25, R0, 0x7610, R25 ;  /* 0x0000761000197816 */ /* 0x000fe20000000019 */
[----:B------:R-:W-:Y:S06]  /*0290*/  BRA `(.L_x_6212) ;  /* 0x0000000c00cc7947 */ /* 0x000fec0003800000 */
.L_x_6209:
        /* <DEDUP_REMOVED lines=11> */
.L_x_6214:
[----:B------:R-:W2:Y:S02]  /*0350*/  LDG.E R4, desc[UR36][R4.64] ;  /* 0x0000002404047981 */ /* 0x000ea4000c1e1900 */
[----:B--2---:R-:W-:-:S04]  /*0360*/  I2FP.F32.S32 R0, R4 ;  /* 0x0000000400007245 */ /* 0x004fc80000201400 */
[----:B------:R-:W-:-:S04]  /*0370*/  F2FP.BF16.F32.PACK_AB R0, RZ, R0 ;  /* 0x00000000ff00723e */ /* 0x000fc800000010ff */
[----:B------:R-:W-:Y:S01]  /*0380*/  PRMT R25, R0, 0x7610, R25 ;  /* 0x0000761000197816 */ /* 0x000fe20000000019 */
[----:B------:R-:W-:Y:S06]  /*0390*/  BRA `(.L_x_6212) ;  /* 0x0000000c008c7947 */ /* 0x000fec0003800000 */
.L_x_6213:
[----:B------:R-:W2:Y:S02]  /*03a0*/  LDG.E.U16 R4, desc[UR36][R4.64] ;  /* 0x0000002404047981 */ /* 0x000ea4000c1e1500 */
[----:B--2---:R-:W0:Y:S02]  /*03b0*/  I2F.S16 R0, R4 ;  /* 0x0000000400007306 */ /* 0x004e240000101400 */
[----:B0-----:R-:W-:-:S04]  /*03c0*/  F2FP.BF16.F32.PACK_AB R0, RZ, R0 ;  /* 0x00000000ff00723e */ /* 0x001fc800000010ff */
[----:B------:R-:W-:Y:S01]  /*03d0*/  PRMT R25, R0, 0x7610, R25 ;  /* 0x0000761000197816 */ /* 0x000fe20000000019 */
[----:B------:R-:W-:Y:S06]  /*03e0*/  BRA `(.L_x_6212) ;  /* 0x0000000c00787947 */ /* 0x000fec0003800000 */
.L_x_6208:
        /* <DEDUP_REMOVED lines=9> */
.L_x_6216:
[----:B------:R-:W2:Y:S02]  /*0480*/  LDG.E.U16 R0, desc[UR36][R4.64] ;  /* 0x0000002404007981 */ /* 0x000ea4000c1e1500 */
[----:B--2---:R-:W-:-:S05]  /*0490*/  HADD2.F32 R0, -RZ, R0.H0_H0 ;  /* 0x20000000ff007230 */ /* 0x004fca0000004100 */
[----:B------:R-:W-:-:S04]  /*04a0*/  F2FP.BF16.F32.PACK_AB R0, RZ, R0 ;  /* 0x00000000ff00723e */ /* 0x000fc800000010ff */
[----:B------:R-:W-:Y:S01]  /*04b0*/  PRMT R25, R0, 0x7610, R25 ;  /* 0x0000761000197816 */ /* 0x000fe20000000019 */
[----:B------:R-:W-:Y:S06]  /*04c0*/  BRA `(.L_x_6212) ;  /* 0x0000000c00407947 */ /* 0x000fec0003800000 */
.L_x_6215:
        /* <DEDUP_REMOVED lines=9> */
.L_x_6218:
[----:B------:R-:W2:Y:S02]  /*0560*/  LDG.E.U16 R4, desc[UR36][R4.64] ;  /* 0x0000002404047981 */ /* 0x000ea4000c1e1500 */
[----:B--2---:R-:W-:-:S05]  /*0570*/  HADD2.F32 R0, -RZ, R4.H0_H0 ;  /* 0x20000004ff007230 */ /* 0x004fca0000004100 */
[----:B------:R-:W-:-:S04]  /*0580*/  F2FP.BF16.F32.PACK_AB R0, RZ, R0 ;  /* 0x00000000ff00723e */ /* 0x000fc800000010ff */
[----:B------:R-:W-:Y:S01]  /*0590*/  PRMT R25, R0, 0x7610, R25 ;  /* 0x0000761000197816 */ /* 0x000fe20000000019 */
[----:B------:R-:W-:Y:S06]  /*05a0*/  BRA `(.L_x_6212) ;  /* 0x0000000c00087947 */ /* 0x000fec0003800000 */
.L_x_6217:
        /* <DEDUP_REMOVED lines=9> */
.L_x_6207:
        /* <DEDUP_REMOVED lines=14> */
.L_x_6221:
        /* <DEDUP_REMOVED lines=9> */
.L_x_6220:
        /* <DEDUP_REMOVED lines=28> */
.L_x_6223:
        /* <DEDUP_REMOVED lines=16> */
.L_x_6222:
[----:B------:R0:W5:Y:S01]  /*0a70*/  LDG.E.U16 R25, desc[UR36][R4.64] ;  /* 0x0000002404197981 */ /* 0x000162000c1e1500 */
[----:B------:R-:W-:Y:S05]  /*0a80*/  BRA `(.L_x_6212) ;  /* 0x0000000400d07947 */ /* 0x000fea0003800000 */
.L_x_6219:
        /* <DEDUP_REMOVED lines=13> */
.L_x_6226:
        /* <DEDUP_REMOVED lines=21> */
.L_x_6230:
[----:B------:R-:W-:Y:S05]  /*0cb0*/  BSYNC B1 ;  /* 0x0000000000017941 */ /* 0x000fea0003800000 */
.L_x_6229:
[----:B------:R-:W-:Y:S01]  /*0cc0*/  LEA R5, R0, 0x3b800000, 0x17 ;  /* 0x3b80000000057811 */ /* 0x000fe200078eb8ff */
[----:B------:R-:W-:-:S05]  /*0cd0*/  IMAD.SHL.U32 R0, R3, 0x100000, RZ ;  /* 0x0010000003007824 */ /* 0x000fca00078e00ff */
[----:B------:R-:W-:-:S07]  /*0ce0*/  LOP3.LUT R0, R5, R0, R6, 0xfe, !PT ;  /* 0x0000000005007212 */ /* 0x000fce00078efe06 */
.L_x_6228:
[----:B------:R-:W-:Y:S05]  /*0cf0*/  BSYNC B0 ;  /* 0x0000000000007941 */ /* 0x000fea0003800000 */
.L_x_6227:
[----:B------:R-:W-:-:S04]  /*0d00*/  F2FP.BF16.F32.PACK_AB R0, RZ, R0 ;  /* 0x00000000ff00723e */ /* 0x000fc800000010ff */
[----:B------:R-:W-:Y:S01]  /*0d10*/  PRMT R25, R0, 0x7610, R25 ;  /* 0x0000761000197816 */ /* 0x000fe20000000019 */
[----:B------:R-:W-:Y:S06]  /*0d20*/  BRA `(.L_x_6212) ;  /* 0x0000000400287947 */ /* 0x000fec0003800000 */
.L_x_6225:
        /* <DEDUP_REMOVED lines=21> */
.L_x_6234:
[----:B------:R-:W-:Y:S05]  /*0e80*/  BSYNC B1 ;  /* 0x0000000000017941 */ /* 0x000fea0003800000 */
.L_x_6233:
[----:B------:R-:W-:Y:S01]  /*0e90*/  LEA R5, R0, 0x37800000, 0x17 ;  /* 0x3780000000057811 */ /* 0x000fe200078eb8ff */
[----:B------:R-:W-:-:S05]  /*0ea0*/  IMAD.SHL.U32 R0, R3, 0x200000, RZ ;  /* 0x0020000003007824 */ /* 0x000fca00078e00ff */
[----:B------:R-:W-:-:S07]  /*0eb0*/  LOP3.LUT R0, R5, R0, R6, 0xfe, !PT ;  /* 0x0000000005007212 */ /* 0x000fce00078efe06 */
.L_x_6232:
[----:B------:R-:W-:Y:S05]  /*0ec0*/  BSYNC B0 ;  /* 0x0000000000007941 */ /* 0x000fea0003800000 */
.L_x_6231:
[----:B------:R-:W-:-:S04]  /*0ed0*/  F2FP.BF16.F32.PACK_AB R0, RZ, R0 ;  /* 0x00000000ff00723e */ /* 0x000fc800000010ff */
[----:B------:R-:W-:Y:S01]  /*0ee0*/  PRMT R25, R0, 0x7610, R25 ;  /* 0x0000761000197816 */ /* 0x000fe20000000019 */
[----:B------:R-:W-:Y:S06]  /*0ef0*/  BRA `(.L_x_6212) ;  /* 0x0000000000b47947 */ /* 0x000fec0003800000 */
.L_x_6224:
        /* <DEDUP_REMOVED lines=14> */
.L_x_6238:
[----:B------:R-:W-:Y:S05]  /*0fe0*/  BSYNC B0 ;  /* 0x0000000000007941 */ /* 0x000fea0003800000 */
.L_x_6237:
[----:B------:R-:W-:-:S04]  /*0ff0*/  F2FP.BF16.F32.PACK_AB R0, RZ, R0 ;  /* 0x00000000ff00723e */ /* 0x000fc800000010ff */
[----:B------:R-:W-:Y:S01]  /*1000*/  PRMT R25, R0, 0x7610, R25 ;  /* 0x0000761000197816 */ /* 0x000fe20000000019 */
[----:B------:R-:W-:Y:S06]  /*1010*/  BRA `(.L_x_6212) ;  /* 0x00000000006c7947 */ /* 0x000fec0003800000 */
.L_x_6211:
        /* <DEDUP_REMOVED lines=16> */
.L_x_6239:
[----:B------:R-:W-:Y:S01]  /*1120*/  PRMT R25, RZ, 0x7610, R25 ;  /* 0x00007610ff197816 */ /* 0x000fe20000000019 */
[----:B------:R-:W-:Y:S06]  /*1130*/  BRA `(.L_x_6212) ;  /* 0x0000000000247947 */ /* 0x000fec0003800000 */
.L_x_6236:
[----:B------:R-:W2:Y:S02]  /*1140*/  LDG.E.64 R4, desc[UR36][R4.64] ;  /* 0x0000002404047981 */ /* 0x000ea4000c1e1b00 */
[----:B--2---:R-:W0:Y:S02]  /*1150*/  I2F.U64 R0, R4 ;  /* 0x0000000400007312 */ /* 0x004e240000301000 */
[----:B0-----:R-:W-:-:S04]  /*1160*/  F2FP.BF16.F32.PACK_AB R0, RZ, R0 ;  /* 0x00000000ff00723e */ /* 0x001fc800000010ff */
[----:B------:R-:W-:Y:S01]  /*1170*/  PRMT R25, R0, 0x7610, R25 ;  /* 0x0000761000197816 */ /* 0x000fe20000000019 */
[----:B------:R-:W-:Y:S06]  /*1180*/  BRA `(.L_x_6212) ;  /* 0x0000000000107947 */ /* 0x000fec0003800000 */
.L_x_6235:
[----:B------:R-:W2:Y:S02]  /*1190*/  LDG.E R4, desc[UR36][R4.64] ;  /* 0x0000002404047981 */ /* 0x000ea4000c1e1900 */
[----:B--2---:R-:W-:-:S04]  /*11a0*/  I2FP.F32.U32 R0, R4 ;  /* 0x0000000400007245 */ /* 0x004fc80000201000 */
[----:B------:R-:W-:-:S04]  /*11b0*/  F2FP.BF16.F32.PACK_AB R0, RZ, R0 ;  /* 0x00000000ff00723e */ /* 0x000fc800000010ff */
[----:B------:R-:W-:-:S07]  /*11c0*/  PRMT R25, R0, 0x7610, R25 ;  /* 0x0000761000197816 */ /* 0x000fce0000000019 */
.L_x_6212:
[----:B0-----:R-:W0:Y:S01]  /*11d0*/  LDC.64 R4, c[0x0][0x228] ;  /* 0x00008a00ff047b82 */ /* 0x001e220000000a00 */
[----:B------:R-:W-:Y:S01]  /*11e0*/  PRMT R0, R18, 0x9910, RZ ;  /* 0x0000991012007816 */ /* 0x000fe200000000ff */
[----:B------:R-:W-:Y:S01]  /*11f0*/  ULDC UR4, c[0x0][0x23c] ;  /* 0x00008f0000047ab9 */ /* 0x000fe20000000800 */
[----:B------:R-:W-:Y:S01]  /*1200*/  BSSY B6, `(.L_x_6240) ;  /* 0x00000df000067945 */ /* 0x000fe20003800000 */
[----:B------:R-:W-:Y:S01]  /*1210*/  IMAD R29, R29, UR4, RZ ;  /* 0x000000041d1d7c24 */ /* 0x000fe2000f8e02ff */
[----:B------:R-:W-:-:S04]  /*1220*/  ISETP.GT.AND P0, PT, R0, 0x9, PT ;  /* 0x000000090000780c */ /* 0x000fc80003f04270 */
[----:B0-----:R-:W-:-:S05]  /*1230*/  IADD3 R4, P1, R29, R4, RZ ;  /* 0x000000041d047210 */ /* 0x001fca0007f3e0ff */
[----:B------:R-:W-:-:S04]  /*1240*/  IMAD.X R5, RZ, RZ, R5, P1 ;  /* 0x000000ffff057224 */ /* 0x000fc800008e0605 */
        /* <DEDUP_REMOVED lines=10> */
[----:B--2---:R0:W1:Y:S01]  /*12f0*/  I2F.S16 R17, R4 ;  /* 0x0000000400117306 */ /* 0x0040620000101400 */
[----:B------:R-:W-:Y:S05]  /*1300*/  BRA `(.L_x_6246) ;  /* 0x0000000c00387947 */ /* 0x000fea0003800000 */
.L_x_6244:
[----:B------:R-:W2:Y:S02]  /*1310*/  LDG.E.U8 R4, desc[UR36][R4.64] ;  /* 0x0000002404047981 */ /* 0x000ea4000c1e1100 */
[----:B--2---:R-:W-:Y:S01]  /*1320*/  I2FP.F32.U32 R17, R4 ;  /* 0x0000000400117245 */ /* 0x004fe20000201000 */
[----:B------:R-:W-:Y:S06]  /*1330*/  BRA `(.L_x_6246) ;  /* 0x0000000c002c7947 */ /* 0x000fec0003800000 */
.L_x_6243:
        /* <DEDUP_REMOVED lines=9> */
.L_x_6248:
[----:B------:R-:W2:Y:S02]  /*13d0*/  LDG.E R4, desc[UR36][R4.64] ;  /* 0x0000002404047981 */ /* 0x000ea4000c1e1900 */
[----:B--2---:R-:W-:Y:S01]  /*13e0*/  I2FP.F32.S32 R17, R4 ;  /* 0x0000000400117245 */ /* 0x004fe20000201400 */
[----:B------:R-:W-:Y:S06]  /*13f0*/  BRA `(.L_x_6246) ;  /* 0x0000000800fc7947 */ /* 0x000fec0003800000 */
.L_x_6247:
[----:B------:R-:W2:Y:S02]  /*1400*/  LDG.E.U16 R4, desc[UR36][R4.64] ;  /* 0x0000002404047981 */ /* 0x000ea4000c1e1500 */
[----:B--2---:R2:W3:Y:S01]  /*1410*/  I2F.S16 R17, R4 ;  /* 0x0000000400117306 */ /* 0x0044e20000101400 */
[----:B------:R-:W-:Y:S05]  /*1420*/  BRA `(.L_x_6246) ;  /* 0x0000000800f07947 */ /* 0x000fea0003800000 */
.L_x_6242:
        /* <DEDUP_REMOVED lines=8> */
.L_x_6250:
[----:B------:R-:W2:Y:S02]  /*14b0*/  LDG.E.U16 R4, desc[UR36][R4.64] ;  /* 0x0000002404047981 */ /* 0x000ea4000c1e1500 */
[----:B--2---:R-:W-:Y:S01]  /*14c0*/  HADD2.F32 R17, -RZ, R4.H0_H0 ;  /* 0x20000004ff117230 */ /* 0x004fe20000004100 */
[----:B------:R-:W-:Y:S06]  /*14d0*/  BRA `(.L_x_6246) ;  /* 0x0000000800c47947 */ /* 0x000fec0003800000 */
.L_x_6249:
        /* <DEDUP_REMOVED lines=8> */
.L_x_6252:
[----:B------:R-:W2:Y:S02]  /*1560*/  LDG.E.U16 R4, desc[UR36][R4.64] ;  /* 0x0000002404047981 */ /* 0x000ea4000c1e1500 */
[----:B--2---:R-:W-:Y:S01]  /*1570*/  HADD2.F32 R17, -RZ, R4.H0_H0 ;  /* 0x20000004ff117230 */ /* 0x004fe20000004100 */
[----:B------:R-:W-:Y:S06]  /*1580*/  BRA `(.L_x_6246) ;  /* 0x0000000800987947 */ /* 0x000fec0003800000 */
.L_x_6251:
[----:B------:R-:W2:Y:S01]  /*1590*/  LDG.E.64 R4, desc[UR36][R4.64] ;  /* 0x0000002404047981 */ /* 0x000ea2000c1e1b00 */
[----:B------:R-:W-:Y:S01]  /*15a0*/  UMOV UR4, 0xf0000000 ;  /* 0xf000000000047882 */ /* 0x000fe20000000000 */
[----:B------:R-:W-:Y:S01]  /*15b0*/  UMOV UR5, 0x380fffff ;  /* 0x380fffff00057882 */ /* 0x000fe20000000000 */
[----:B--2---:R-:W0:Y:S01]  /*15c0*/  F2F.F32.F64 R17, R4 ;  /* 0x0000000400117310 */ /* 0x004e220000301000 */
[----:B------:R-:W-:-:S14]  /*15d0*/  DSETP.GEU.AND P0, PT, |R4|, UR4, PT ;  /* 0x0000000404007e2a */ /* 0x000fdc000bf0e200 */
[----:B0-----:R-:W-:Y:S01]  /*15e0*/  @!P0 FMUL R17, R17, 1.175494350822287508e-38 ;  /* 0x0080000011118820 */ /* 0x001fe20000400000 */
[----:B------:R-:W-:Y:S06]  /*15f0*/  BRA `(.L_x_6246) ;  /* 0x00000008007c7947 */ /* 0x000fec0003800000 */
.L_x_6241:
        /* <DEDUP_REMOVED lines=12> */
.L_x_6255:
[----:B------:R-:W2:Y:S01]  /*16c0*/  LDG.E.64 R4, desc[UR36][R4.64] ;  /* 0x0000002404047981 */ /* 0x000ea2000c1e1b00 */
[----:B------:R-:W-:Y:S01]  /*16d0*/  UMOV UR4, 0xf0000000 ;  /* 0xf000000000047882 */ /* 0x000fe20000000000 */
[----:B------:R-:W-:Y:S01]  /*16e0*/  UMOV UR5, 0x380fffff ;  /* 0x380fffff00057882 */ /* 0x000fe20000000000 */
[----:B--2---:R-:W0:Y:S01]  /*16f0*/  F2F.F32.F64 R17, R4 ;  /* 0x0000000400117310 */ /* 0x004e220000301000 */
[----:B------:R-:W-:-:S14]  /*1700*/  DSETP.GEU.AND P0, PT, |R4|, UR4, PT ;  /* 0x0000000404007e2a */ /* 0x000fdc000bf0e200 */
[----:B0-----:R-:W-:Y:S01]  /*1710*/  @!P0 FMUL R17, R17, 1.175494350822287508e-38 ;  /* 0x0080000011118820 */ /* 0x001fe20000400000 */
[----:B------:R-:W-:Y:S06]  /*1720*/  BRA `(.L_x_6246) ;  /* 0x0000000800307947 */ /* 0x000fec0003800000 */
.L_x_6254:
        /* <DEDUP_REMOVED lines=26> */
.L_x_6257:
        /* <DEDUP_REMOVED lines=13> */
.L_x_6256:
[----:B------:R-:W2:Y:S02]  /*19a0*/  LDG.E.U16 R4, desc[UR36][R4.64] ;  /* 0x0000002404047981 */ /* 0x000ea4000c1e1500 */
[----:B--2---:R-:W-:Y:S01]  /*19b0*/  IMAD.U32 R17, R4, 0x10000, RZ ;  /* 0x0001000004117824 */ /* 0x004fe200078e00ff */
[----:B------:R-:W-:Y:S06]  /*19c0*/  BRA `(.L_x_6246) ;  /* 0x0000000400887947 */ /* 0x000fec0003800000 */
.L_x_6253:
        /* <DEDUP_REMOVED lines=11> */
.L_x_6260:
        /* <DEDUP_REMOVED lines=20> */
.L_x_6262:
[----:B------:R-:W-:Y:S05]  /*1bc0*/  BSYNC B0 ;  /* 0x0000000000007941 */ /* 0x000fea0003800000 */
.L_x_6261:
[----:B------:R-:W-:Y:S01]  /*1bd0*/  IMAD.SHL.U32 R3, R3, 0x100000, RZ ;  /* 0x0010000003037824 */ /* 0x000fe200078e00ff */
[----:B------:R-:W-:-:S04]  /*1be0*/  LEA R0, R0, 0x3b800000, 0x17 ;  /* 0x3b80000000007811 */ /* 0x000fc800078eb8ff */
[----:B------:R-:W-:Y:S01]  /*1bf0*/  LOP3.LUT R17, R0, R3, R17, 0xfe, !PT ;  /* 0x0000000300117212 */ /* 0x000fe200078efe11 */
[----:B------:R-:W-:Y:S06]  /*1c00*/  BRA `(.L_x_6246) ;  /* 0x0000000000f87947 */ /* 0x000fec0003800000 */
.L_x_6259:
        /* <DEDUP_REMOVED lines=20> */
.L_x_6264:
[----:B------:R-:W-:Y:S05]  /*1d50*/  BSYNC B0 ;  /* 0x0000000000007941 */ /* 0x000fea0003800000 */
.L_x_6263:
[----:B------:R-:W-:Y:S01]  /*1d60*/  IMAD.SHL.U32 R3, R3, 0x200000, RZ ;  /* 0x0020000003037824 */ /* 0x000fe200078e00ff */
[----:B------:R-:W-:-:S04]  /*1d70*/  LEA R0, R0, 0x37800000, 0x17 ;  /* 0x3780000000007811 */ /* 0x000fc800078eb8ff */
[----:B------:R-:W-:Y:S01]  /*1d80*/  LOP3.LUT R17, R0, R3, R17, 0xfe, !PT ;  /* 0x0000000300117212 */ /* 0x000fe200078efe11 */
[----:B------:R-:W-:Y:S06]  /*1d90*/  BRA `(.L_x_6246) ;  /* 0x0000000000947947 */ /* 0x000fec0003800000 */
.L_x_6258:
        /* <DEDUP_REMOVED lines=14> */
.L_x_6245:
        /* <DEDUP_REMOVED lines=16> */
.L_x_6267:
[----:B------:R-:W-:Y:S01]  /*1f80*/  IMAD.MOV.U32 R17, RZ, RZ, RZ ;  /* 0x000000ffff117224 */ /* 0x000fe200078e00ff */
[----:B------:R-:W-:Y:S06]  /*1f90*/  BRA `(.L_x_6246) ;  /* 0x0000000000147947 */ /* 0x000fec0003800000 */
.L_x_6266:
[----:B------:R-:W2:Y:S02]  /*1fa0*/  LDG.E.64 R4, desc[UR36][R4.64] ;  /* 0x0000002404047981 */ /* 0x000ea4000c1e1b00 */
[----:B--2---:R0:W1:Y:S01]  /*1fb0*/  I2F.U64 R17, R4 ;  /* 0x0000000400117312 */ /* 0x0040620000301000 */
[----:B------:R-:W-:Y:S05]  /*1fc0*/  BRA `(.L_x_6246) ;  /* 0x0000000000087947 */ /* 0x000fea0003800000 */
.L_x_6265:
[----:B------:R-:W2:Y:S02]  /*1fd0*/  LDG.E R4, desc[UR36][R4.64] ;  /* 0x0000002404047981 */ /* 0x000ea4000c1e1900 */
[----:B--2---:R-:W-:-:S07]  /*1fe0*/  I2FP.F32.U32 R17, R4 ;  /* 0x0000000400117245 */ /* 0x004fce0000201000 */
.L_x_6246:
[----:B------:R-:W-:Y:S05]  /*1ff0*/  BSYNC B6 ;  /* 0x0000000000067941 */ /* 0x000fea0003800000 */
.L_x_6240:
[----:B------:R-:W2:Y:S02]  /*2000*/  S2R R29, SR_TID.X ;  /* 0x00000000001d7919 */ /* 0x000ea40000002100 */
[----:B--2---:R-:W-:-:S07]  /*2010*/  VIADD R29, R29, 0x80 ;  /* 0x000000801d1d7836 */ /* 0x004fce0000000000 */
.L_x_6206:
[----:B------:R-:W-:Y:S05]  /*2020*/  BSYNC B7 ;  /* 0x0000000000077941 */ /* 0x000fea0003800000 */
.L_x_6205:
[----:B------:R-:W-:Y:S01]  /*2030*/  ISETP.GE.AND P0, PT, R29, R16, PT ;  /* 0x000000101d00720c */ /* 0x000fe20003f06270 */
[----:B------:R-:W-:-:S12]  /*2040*/  BSSY B7, `(.L_x_6268) ;  /* 0x00001f3000077945 */ /* 0x000fd80003800000 */
[----:B------:R-:W-:Y:S05]  /*2050*/  @P0 BRA `(.L_x_6269) ;  /* 0x0000001c00c40947 */ /* 0x000fea0003800000 */
[----:B0---4-:R-:W0:Y:S01]  /*2060*/  LDC.64 R4, c[0x0][0x220] ;  /* 0x00008800ff047b82 */ /* 0x011e220000000a00 */
        /* <DEDUP_REMOVED lines=21> */
.L_x_6273:
[----:B------:R-:W2:Y:S02]  /*21c0*/  LDG.E.U8 R4, desc[UR36][R4.64] ;  /* 0x0000002404047981 */ /* 0x000ea4000c1e1100 */
[----:B--2---:R-:W-:-:S04]  /*21d0*/  I2FP.F32.U32 R0, R4 ;  /* 0x0000000400007245 */ /* 0x004fc80000201000 */
[----:B------:R-:W-:-:S04]  /*21e0*/  F2FP.BF16.F32.PACK_AB R0, RZ, R0 ;  /* 0x00000000ff00723e */ /* 0x000fc800000010ff */
[----:B------:R-:W-:Y:S01]  /*21f0*/  PRMT R19, R0, 0x7610, R19 ;  /* 0x0000761000137816 */ /* 0x000fe20000000013 */
[----:B------:R-:W-:Y:S06]  /*2200*/  BRA `(.L_x_6275) ;  /* 0x0000000c00c87947 */ /* 0x000fec0003800000 */
.L_x_6272:
        /* <DEDUP_REMOVED lines=11> */
.L_x_6277:
[----:B------:R-:W2:Y:S02]  /*22c0*/  LDG.E R4, desc[UR36][R4.64] ;  /* 0x0000002404047981 */ /* 0x000ea4000c1e1900 */
[----:B--2---:R-:W-:-:S04]  /*22d0*/  I2FP.F32.S32 R0, R4 ;  /* 0x0000000400007245 */ /* 0x004fc80000201400 */
[----:B------:R-:W-:-:S04]  /*22e0*/  F2FP.BF16.F32.PACK_AB R0, RZ, R0 ;  /* 0x00000000ff00723e */ /* 0x000fc800000010ff */
[----:B------:R-:W-:Y:S01]  /*22f0*/  PRMT R19, R0, 0x7610, R19 ;  /* 0x0000761000137816 */ /* 0x000fe20000000013 */
[----:B------:R-:W-:Y:S06]  /*2300*/  BRA `(.L_x_6275) ;  /* 0x0000000c00887947 */ /* 0x000fec0003800000 */
.L_x_6276:
[----:B------:R-:W2:Y:S02]  /*2310*/  LDG.E.U16 R4, desc[UR36][R4.64] ;  /* 0x0000002404047981 */ /* 0x000ea4000c1e1500 */
[----:B--2---:R-:W0:Y:S02]  /*2320*/  I2F.S16 R0, R4 ;  /* 0x0000000400007306 */ /* 0x004e240000101400 */
[----:B0-----:R-:W-:-:S04]  /*2330*/  F2FP.BF16.F32.PACK_AB R0, RZ, R0 ;  /* 0x00000000ff00723e */ /* 0x001fc800000010ff */
[----:B------:R-:W-:Y:S01]  /*2340*/  PRMT R19, R0, 0x7610, R19 ;  /* 0x0000761000137816 */ /* 0x000fe20000000013 */
[----:B------:R-:W-:Y:S06]  /*2350*/  BRA `(.L_x_6275) ;  /* 0x0000000c00747947 */ /* 0x000fec0003800000 */
.L_x_6271:
        /* <DEDUP_REMOVED lines=9> */
.L_x_6279:
[----:B------:R-:W2:Y:S02]  /*23f0*/  LDG.E.U16 R0, desc[UR36][R4.64] ;  /* 0x0000002404007981 */ /* 0x000ea4000c1e1500 */
[----:B--2---:R-:W-:-:S05]  /*2400*/  HADD2.F32 R0, -RZ, R0.H0_H0 ;  /* 0x20000000ff007230 */ /* 0x004fca0000004100 */
[----:B------:R-:W-:-:S04]  /*2410*/  F2FP.BF16.F32.PACK_AB R0, RZ, R0 ;  /* 0x00000000ff00723e */ /* 0x000fc800000010ff */
[----:B------:R-:W-:Y:S01]  /*2420*/  PRMT R19, R0, 0x7610, R19 ;  /* 0x0000761000137816 */ /* 0x000fe20000000013 */
[----:B------:R-:W-:Y:S06]  /*2430*/  BRA `(.L_x_6275) ;  /* 0x0000000c003c7947 */ /* 0x000fec0003800000 */
.L_x_6278:
        /* <DEDUP_REMOVED lines=9> */
.L_x_6281:
[----:B------:R-:W2:Y:S02]  /*24d0*/  LDG.E.U16 R4, desc[UR36][R4.64] ;  /* 0x0000002404047981 */ /* 0x000ea4000c1e1500 */
[----:B--2---:R-:W-:-:S05]  /*24e0*/  HADD2.F32 R0, -RZ, R4.H0_H0 ;  /* 0x20000004ff007230 */ /* 0x004fca0000004100 */
[----:B------:R-:W-:-:S04]  /*24f0*/  F2FP.BF16.F32.PACK_AB R0, RZ, R0 ;  /* 0x00000000ff00723e */ /* 0x000fc800000010ff */
[----:B------:R-:W-:Y:S01]  /*2500*/  PRMT R19, R0, 0x7610, R19 ;  /* 0x0000761000137816 */ /* 0x000fe20000000013 */
[----:B------:R-:W-:Y:S06]  /*2510*/  BRA `(.L_x_6275) ;  /* 0x0000000c00047947 */ /* 0x000fec0003800000 */
.L_x_6280:
        /* <DEDUP_REMOVED lines=9> */
.L_x_6270:
        /* <DEDUP_REMOVED lines=14> */
.L_x_6284:
        /* <DEDUP_REMOVED lines=9> */
.L_x_6283:
        /* <DEDUP_REMOVED lines=28> */
.L_x_6286:
        /* <DEDUP_REMOVED lines=15> */
.L_x_6285:
[----:B------:R0:W5:Y:S01]  /*29d0*/  LDG.E.U16 R19, desc[UR36][R4.64] ;  /* 0x0000002404137981 */ /* 0x000162000c1e1500 */
[----:B------:R-:W-:Y:S05]  /*29e0*/  BRA `(.L_x_6275) ;  /* 0x0000000400d07947 */ /* 0x000fea0003800000 */
.L_x_6282:
        /* <DEDUP_REMOVED lines=13> */
.L_x_6289:
        /* <DEDUP_REMOVED lines=21> */
.L_x_6293:
[----:B------:R-:W-:Y:S05]  /*2c10*/  BSYNC B1 ;  /* 0x0000000000017941 */ /* 0x000fea0003800000 */
.L_x_6292:
[----:B------:R-:W-:Y:S01]  /*2c20*/  LEA R5, R0, 0x3b800000, 0x17 ;  /* 0x3b80000000057811 */ /* 0x000fe200078eb8ff */
[----:B------:R-:W-:-:S05]  /*2c30*/  IMAD.SHL.U32 R0, R3, 0x100000, RZ ;  /* 0x0010000003007824 */ /* 0x000fca00078e00ff */
[----:B------:R-:W-:-:S07]  /*2c40*/  LOP3.LUT R0, R5, R0, R6, 0xfe, !PT ;  /* 0x0000000005007212 */ /* 0x000fce00078efe06 */
.L_x_6291:
[----:B------:R-:W-:Y:S05]  /*2c50*/  BSYNC B0 ;  /* 0x0000000000007941 */ /* 0x000fea0003800000 */
.L_x_6290:
[----:B------:R-:W-:-:S04]  /*2c60*/  F2FP.BF16.F32.PACK_AB R0, RZ, R0 ;  /* 0x00000000ff00723e */ /* 0x000fc800000010ff */
[----:B------:R-:W-:Y:S01]  /*2c70*/  PRMT R19, R0, 0x7610, R19 ;  /* 0x0000761000137816 */ /* 0x000fe20000000013 */
[----:B------:R-:W-:Y:S06]  /*2c80*/  BRA `(.L_x_6275) ;  /* 0x0000000400287947 */ /* 0x000fec0003800000 */
.L_x_6288:
        /* <DEDUP_REMOVED lines=21> */
.L_x_6297:
[----:B------:R-:W-:Y:S05]  /*2de0*/  BSYNC B1 ;  /* 0x0000000000017941 */ /* 0x000fea0003800000 */
.L_x_6296:
[----:B------:R-:W-:Y:S01]  /*2df0*/  LEA R5, R0, 0x37800000, 0x17 ;  /* 0x3780000000057811 */ /* 0x000fe200078eb8ff */
[----:B------:R-:W-:-:S05]  /*2e00*/  IMAD.SHL.U32 R0, R3, 0x200000, RZ ;  /* 0x0020000003007824 */ /* 0x000fca00078e00ff */
[----:B------:R-:W-:-:S07]  /*2e10*/  LOP3.LUT R0, R5, R0, R6, 0xfe, !PT ;  /* 0x0000000005007212 */ /* 0x000fce00078efe06 */
.L_x_6295:
[----:B------:R-:W-:Y:S05]  /*2e20*/  BSYNC B0 ;  /* 0x0000000000007941 */ /* 0x000fea0003800000 */
.L_x_6294:
[----:B------:R-:W-:-:S04]  /*2e30*/  F2FP.BF16.F32.PACK_AB R0, RZ, R0 ;  /* 0x00000000ff00723e */ /* 0x000fc800000010ff */
[----:B------:R-:W-:Y:S01]  /*2e40*/  PRMT R19, R0, 0x7610, R19 ;  /* 0x0000761000137816 */ /* 0x000fe20000000013 */
[----:B------:R-:W-:Y:S06]  /*2e50*/  BRA `(.L_x_6275) ;  /* 0x0000000000b47947 */ /* 0x000fec0003800000 */
.L_x_6287:
        /* <DEDUP_REMOVED lines=14> */
.L_x_6301:
[----:B------:R-:W-:Y:S05]  /*2f40*/  BSYNC B0 ;  /* 0x0000000000007941 */ /* 0x000fea0003800000 */
.L_x_6300:
[----:B------:R-:W-:-:S04]  /*2f50*/  F2FP.BF16.F32.PACK_AB R0, RZ, R0 ;  /* 0x00000000ff00723e */ /* 0x000fc800000010ff */
[----:B------:R-:W-:Y:S01]  /*2f60*/  PRMT R19, R0, 0x7610, R19 ;  /* 0x0000761000137816 */ /* 0x000fe20000000013 */
[----:B------:R-:W-:Y:S06]  /*2f70*/  BRA `(.L_x_6275) ;  /* 0x00000000006c7947 */ /* 0x000fec0003800000 */
.L_x_6274:
        /* <DEDUP_REMOVED lines=16> */
.L_x_6302:
[----:B------:R-:W-:Y:S01]  /*3080*/  PRMT R19, RZ, 0x7610, R19 ;  /* 0x00007610ff137816 */ /* 0x000fe20000000013 */
[----:B------:R-:W-:Y:S06]  /*3090*/  BRA `(.L_x_6275) ;  /* 0x0000000000247947 */ /* 0x000fec0003800000 */
.L_x_6299:
[----:B------:R-:W2:Y:S02]  /*30a0*/  LDG.E.64 R4, desc[UR36][R4.64] ;  /* 0x0000002404047981 */ /* 0x000ea4000c1e1b00 */
[----:B--2---:R-:W0:Y:S02]  /*30b0*/  I2F.U64 R0, R4 ;  /* 0x0000000400007312 */ /* 0x004e240000301000 */
[----:B0-----:R-:W-:-:S04]  /*30c0*/  F2FP.BF16.F32.PACK_AB R0, RZ, R0 ;  /* 0x00000000ff00723e */ /* 0x001fc800000010ff */
[----:B------:R-:W-:Y:S01]  /*30d0*/  PRMT R19, R0, 0x7610, R19 ;  /* 0x0000761000137816 */ /* 0x000fe20000000013 */
[----:B------:R-:W-:Y:S06]  /*30e0*/  BRA `(.L_x_6275) ;  /* 0x0000000000107947 */ /* 0x000fec0003800000 */
.L_x_6298:
[----:B------:R-:W2:Y:S02]  /*30f0*/  LDG.E R4, desc[UR36][R4.64] ;  /* 0x0000002404047981 */ /* 0x000ea4000c1e1900 */
[----:B--2---:R-:W-:-:S04]  /*3100*/  I2FP.F32.U32 R0, R4 ;  /* 0x0000000400007245 */ /* 0x004fc80000201000 */
[----:B------:R-:W-:-:S04]  /*3110*/  F2FP.BF16.F32.PACK_AB R0, RZ, R0 ;  /* 0x00000000ff00723e */ /* 0x000fc800000010ff */
[----:B------:R-:W-:-:S07]  /*3120*/  PRMT R19, R0, 0x7610, R19 ;  /* 0x0000761000137816 */ /* 0x000fce0000000013 */
.L_x_6275:
        /* <DEDUP_REMOVED lines=20> */
.L_x_6307:
[----:B------:R-:W2:Y:S02]  /*3270*/  LDG.E.U8 R4, desc[UR36][R4.64] ;  /* 0x0000002404047981 */ /* 0x000ea4000c1e1100 */
[----:B--2---:R-:W-:Y:S01]  /*3280*/  I2FP.F32.U32 R22, R4 ;  /* 0x0000000400167245 */ /* 0x004fe20000201000 */
[----:B------:R-:W-:Y:S06]  /*3290*/  BRA `(.L_x_6309) ;  /* 0x0000000c002c7947 */ /* 0x000fec0003800000 */
.L_x_6306:
        /* <DEDUP_REMOVED lines=9> */
.L_x_6311:
[----:B------:R-:W2:Y:S02]  /*3330*/  LDG.E R4, desc[UR36][R4.64] ;  /* 0x0000002404047981 */ /* 0x000ea4000c1e1900 */
[----:B--2---:R-:W-:Y:S01]  /*3340*/  I2FP.F32.S32 R22, R4 ;  /* 0x0000000400167245 */ /* 0x004fe20000201400 */
[----:B------:R-:W-:Y:S06]  /*3350*/  BRA `(.L_x_6309) ;  /* 0x0000000800fc7947 */ /* 0x000fec0003800000 */
.L_x_6310:
[----:B------:R-:W2:Y:S02]  /*3360*/  LDG.E.U16 R4, desc[UR36][R4.64] ;  /* 0x0000002404047981 */ /* 0x000ea4000c1e1500 */
[----:B--2---:R4:W0:Y:S01]  /*3370*/  I2F.S16 R22, R4 ;  /* 0x0000000400167306 */ /* 0x0048220000101400 */
[----:B------:R-:W-:Y:S05]  /*3380*/  BRA `(.L_x_6309) ;  /* 0x0000000800f07947 */ /* 0x000fea0003800000 */
.L_x_6305:
        /* <DEDUP_REMOVED lines=8> */
.L_x_6313:
[----:B------:R-:W2:Y:S02]  /*3410*/  LDG.E.U16 R4, desc[UR36][R4.64] ;  /* 0x0000002404047981 */ /* 0x000ea4000c1e1500 */
[----:B--2---:R-:W-:Y:S01]  /*3420*/  HADD2.F32 R22, -RZ, R4.H0_H0 ;  /* 0x20000004ff167230 */ /* 0x004fe20000004100 */
[----:B------:R-:W-:Y:S06]  /*3430*/  BRA `(.L_x_6309) ;  /* 0x0000000800c47947 */ /* 0x000fec0003800000 */
.L_x_6312:
        /* <DEDUP_REMOVED lines=8> */
.L_x_6315:
[----:B------:R-:W2:Y:S02]  /*34c0*/  LDG.E.U16 R4, desc[UR36][R4.64] ;  /* 0x0000002404047981 */ /* 0x000ea4000c1e1500 */
[----:B--2---:R-:W-:Y:S01]  /*34d0*/  HADD2.F32 R22, -RZ, R4.H0_H0 ;  /* 0x20000004ff167230 */ /* 0x004fe20000004100 */
[----:B------:R-:W-:Y:S06]  /*34e0*/  BRA `(.L_x_6309) ;  /* 0x0000000800987947 */ /* 0x000fec0003800000 */
.L_x_6314:
[----:B------:R-:W2:Y:S01]  /*34f0*/  LDG.E.64 R4, desc[UR36][R4.64] ;  /* 0x0000002404047981 */ /* 0x000ea2000c1e1b00 */
[----:B------:R-:W-:Y:S01]  /*3500*/  UMOV UR4, 0xf0000000 ;  /* 0xf000000000047882 */ /* 0x000fe20000000000 */
[----:B------:R-:W-:Y:S01]  /*3510*/  UMOV UR5, 0x380fffff ;  /* 0x380fffff00057882 */ /* 0x000fe20000000000 */
[----:B--2---:R-:W0:Y:S01]  /*3520*/  F2F.F32.F64 R22, R4 ;  /* 0x0000000400167310 */ /* 0x004e220000301000 */
[----:B------:R-:W-:-:S14]  /*3530*/  DSETP.GEU.AND P0, PT, |R4|, UR4, PT ;  /* 0x0000000404007e2a */ /* 0x000fdc000bf0e200 */
[----:B0-----:R-:W-:Y:S01]  /*3540*/  @!P0 FMUL R22, R22, 1.175494350822287508e-38 ;  /* 0x0080000016168820 */ /* 0x001fe20000400000 */
[----:B------:R-:W-:Y:S06]  /*3550*/  BRA `(.L_x_6309) ;  /* 0x00000008007c7947 */ /* 0x000fec0003800000 */
.L_x_6304:
        /* <DEDUP_REMOVED lines=12> */
.L_x_6318:
[----:B------:R-:W2:Y:S01]  /*3620*/  LDG.E.64 R4, desc[UR36][R4.64] ;  /* 0x0000002404047981 */ /* 0x000ea2000c1e1b00 */
[----:B------:R-:W-:Y:S01]  /*3630*/  UMOV UR4, 0xf0000000 ;  /* 0xf000000000047882 */ /* 0x000fe20000000000 */
[----:B------:R-:W-:Y:S01]  /*3640*/  UMOV UR5, 0x380fffff ;  /* 0x380fffff00057882 */ /* 0x000fe20000000000 */
[----:B--2---:R-:W0:Y:S01]  /*3650*/  F2F.F32.F64 R22, R4 ;  /* 0x0000000400167310 */ /* 0x004e220000301000 */
[----:B------:R-:W-:-:S14]  /*3660*/  DSETP.GEU.AND P0, PT, |R4|, UR4, PT ;  /* 0x0000000404007e2a */ /* 0x000fdc000bf0e200 */
[----:B0-----:R-:W-:Y:S01]  /*3670*/  @!P0 FMUL R22, R22, 1.175494350822287508e-38 ;  /* 0x0080000016168820 */ /* 0x001fe20000400000 */
[----:B------:R-:W-:Y:S06]  /*3680*/  BRA `(.L_x_6309) ;  /* 0x0000000800307947 */ /* 0x000fec0003800000 */
.L_x_6317:
        /* <DEDUP_REMOVED lines=26> */
.L_x_6320:
        /* <DEDUP_REMOVED lines=13> */
.L_x_6319:
[----:B------:R-:W2:Y:S02]  /*3900*/  LDG.E.U16 R4, desc[UR36][R4.64] ;  /* 0x0000002404047981 */ /* 0x000ea4000c1e1500 */
[----:B--2---:R-:W-:Y:S01]  /*3910*/  IMAD.U32 R22, R4, 0x10000, RZ ;  /* 0x0001000004167824 */ /* 0x004fe200078e00ff */
[----:B------:R-:W-:Y:S06]  /*3920*/  BRA `(.L_x_6309) ;  /* 0x0000000400887947 */ /* 0x000fec0003800000 */
.L_x_6316:
        /* <DEDUP_REMOVED lines=11> */
.L_x_6323:
        /* <DEDUP_REMOVED lines=20> */
.L_x_6325:
[----:B------:R-:W-:Y:S05]  /*3b20*/  BSYNC B0 ;  /* 0x0000000000007941 */ /* 0x000fea0003800000 */
.L_x_6324:
[----:B------:R-:W-:Y:S01]  /*3b30*/  IMAD.SHL.U32 R3, R3, 0x100000, RZ ;  /* 0x0010000003037824 */ /* 0x000fe200078e00ff */
[----:B------:R-:W-:-:S04]  /*3b40*/  LEA R5, R0, 0x3b800000, 0x17 ;  /* 0x3b80000000057811 */ /* 0x000fc800078eb8ff */
[----:B------:R-:W-:Y:S01]  /*3b50*/  LOP3.LUT R22, R5, R3, R22, 0xfe, !PT ;  /* 0x0000000305167212 */ /* 0x000fe200078efe16 */
[----:B------:R-:W-:Y:S06]  /*3b60*/  BRA `(.L_x_6309) ;  /* 0x0000000000f87947 */ /* 0x000fec0003800000 */
.L_x_6322:
        /* <DEDUP_REMOVED lines=20> */
.L_x_6327:
[----:B------:R-:W-:Y:S05]  /*3cb0*/  BSYNC B0 ;  /* 0x0000000000007941 */ /* 0x000fea0003800000 */
.L_x_6326:
[----:B------:R-:W-:Y:S01]  /*3cc0*/  IMAD.SHL.U32 R3, R3, 0x200000, RZ ;  /* 0x0020000003037824 */ /* 0x000fe200078e00ff */
[----:B------:R-:W-:-:S04]  /*3cd0*/  LEA R5, R0, 0x37800000, 0x17 ;  /* 0x3780000000057811 */ /* 0x000fc800078eb8ff */
[----:B------:R-:W-:Y:S01]  /*3ce0*/  LOP3.LUT R22, R5, R3, R22, 0xfe, !PT ;  /* 0x0000000305167212 */ /* 0x000fe200078efe16 */
[----:B------:R-:W-:Y:S06]  /*3cf0*/  BRA `(.L_x_6309) ;  /* 0x0000000000947947 */ /* 0x000fec0003800000 */
.L_x_6321:
        /* <DEDUP_REMOVED lines=14> */
.L_x_6308:
        /* <DEDUP_REMOVED lines=16> */
.L_x_6330:
[----:B------:R-:W-:Y:S01]  /*3ee0*/  IMAD.MOV.U32 R22, RZ, RZ, RZ ;  /* 0x000000ffff167224 */ /* 0x000fe200078e00ff */
[----:B------:R-:W-:Y:S06]  /*3ef0*/  BRA `(.L_x_6309) ;  /* 0x0000000000147947 */ /* 0x000fec0003800000 */
.L_x_6329:
[----:B------:R-:W2:Y:S02]  /*3f00*/  LDG.E.64 R4, desc[UR36][R4.64] ;  /* 0x0000002404047981 */ /* 0x000ea4000c1e1b00 */
[----:B--2---:R0:W2:Y:S01]  /*3f10*/  I2F.U64 R22, R4 ;  /* 0x0000000400167312 */ /* 0x0040a20000301000 */
[----:B------:R-:W-:Y:S05]  /*3f20*/  BRA `(.L_x_6309) ;  /* 0x0000000000087947 */ /* 0x000fea0003800000 */
.L_x_6328:
[----:B------:R-:W2:Y:S02]  /*3f30*/  LDG.E R4, desc[UR36][R4.64] ;  /* 0x0000002404047981 */ /* 0x000ea4000c1e1900 */
[----:B--2---:R-:W-:-:S07]  /*3f40*/  I2FP.F32.U32 R22, R4 ;  /* 0x0000000400167245 */ /* 0x004fce0000201000 */
.L_x_6309:
[----:B------:R-:W-:Y:S05]  /*3f50*/  BSYNC B6 ;  /* 0x0000000000067941 */ /* 0x000fea0003800000 */
.L_x_6303:
[----:B------:R-:W-:-:S07]  /*3f60*/  VIADD R29, R29, 0x80 ;  /* 0x000000801d1d7836 */ /* 0x000fce0000000000 */
.L_x_6269:
[----:B------:R-:W-:Y:S05]  /*3f70*/  BSYNC B7 ;  /* 0x0000000000077941 */ /* 0x000fea0003800000 */
.L_x_6268:
[----:B------:R-:W-:Y:S01]  /*3f80*/  ISETP.GE.AND P0, PT, R29, R16, PT ;  /* 0x000000101d00720c */ /* 0x000fe20003f06270 */
[----:B------:R-:W-:Y:S01]  /*3f90*/  BSSY B7, `(.L_x_6331) ;  /* 0x00001f8000077945 */ /* 0x000fe20003800000 */
[----:B------:R-:W-:Y:S01]  /*3fa0*/  IMAD.MOV.U32 R18, RZ, RZ, RZ ;  /* 0x000000ffff127224 */ /* 0x000fe200078e00ff */
[----:B------:R-:W-:Y:S01]  /*3fb0*/  PRMT R24, RZ, 0x7610, R24 ;  /* 0x00007610ff187816 */ /* 0x000fe20000000018 */
[----:B------:R-:W-:Y:S01]  /*3fc0*/  IMAD.MOV.U32 R27, RZ, RZ, RZ ;  /* 0x000000ffff1b7224 */ /* 0x000fe200078e00ff */
[----:B------:R-:W-:-:S08]  /*3fd0*/  PRMT R26, RZ, 0x7610, R26 ;  /* 0x00007610ff1a7816 */ /* 0x000fd0000000001a */
        /* <DEDUP_REMOVED lines=18> */
[----:B------:R-:W4:Y:S02]  /*4100*/  LDG.E.S8 R4, desc[UR36][R4.64] ;  /* 0x0000002404047981 */ /* 0x000f24000c1e1300 */
[----:B----4-:R-:W0:Y:S02]  /*4110*/  I2F.S16 R0, R4 ;  /* 0x0000000400007306 */ /* 0x010e240000101400 */
[----:B0-----:R-:W-:-:S04]  /*4120*/  F2FP.BF16.F32.PACK_AB R0, RZ, R0 ;  /* 0x00000000ff00723e */ /* 0x001fc800000010ff */
[----:B------:R-:W-:Y:S01]  /*4130*/  PRMT R26, R0, 0x7610, R26 ;  /* 0x00007610001a7816 */ /* 0x000fe2000000001a */
[----:B------:R-:W-:Y:S06]  /*4140*/  BRA `(.L_x_6338) ;  /* 0x0000000c00dc7947 */ /* 0x000fec0003800000 */
.L_x_6336:
[----:B------:R-:W4:Y:S02]  /*4150*/  LDG.E.U8 R4, desc[UR36][R4.64] ;  /* 0x0000002404047981 */ /* 0x000f24000c1e1100 */
[----:B----4-:R-:W-:-:S04]  /*4160*/  I2FP.F32.U32 R0, R4 ;  /* 0x0000000400007245 */ /* 0x010fc80000201000 */
[----:B------:R-:W-:-:S04]  /*4170*/  F2FP.BF16.F32.PACK_AB R0, RZ, R0 ;  /* 0x00000000ff00723e */ /* 0x000fc800000010ff */
[----:B------:R-:W-:Y:S01]  /*4180*/  PRMT R26, R0, 0x7610, R26 ;  /* 0x00007610001a7816 */ /* 0x000fe2000000001a */
[----:B------:R-:W-:Y:S06]  /*4190*/  BRA `(.L_x_6338) ;  /* 0x0000000c00c87947 */ /* 0x000fec0003800000 */
.L_x_6335:
[----:B------:R-:W-:-:S13]  /*41a0*/  ISETP.NE.AND P0, PT, R0, 0x2, PT ;  /* 0x000000020000780c */ /* 0x000fda0003f05270 */
[----:B------:R-:W-:Y:S05]  /*41b0*/  @!P0 BRA `(.L_x_6339) ;  /* 0x0000000000388947 */ /* 0x000fea0003800000 */
[----:B------:R-:W-:-:S13]  /*41c0*/  ISETP.NE.AND P0, PT, R0, 0x3, PT ;  /* 0x000000030000780c */ /* 0x000fda0003f05270 */
[----:B------:R-:W-:Y:S05]  /*41d0*/  @!P0 BRA `(.L_x_6340) ;  /* 0x00000000001c8947 */ /* 0x000fea0003800000 */
[----:B------:R-:W-:-:S13]  /*41e0*/  ISETP.NE.AND P0, PT, R0, 0x4, PT ;  /* 0x000000040000780c */ /* 0x000fda0003f05270 */
[----:B------:R-:W-:Y:S05]  /*41f0*/  @P0 BRA `(.L_x_6337) ;  /* 0x0000000c00440947 */ /* 0x000fea0003800000 */
[----:B------:R-:W4:Y:S02]  /*4200*/  LDG.E.64 R4, desc[UR36][R4.64] ;  /* 0x0000002404047981 */ /* 0x000f24000c1e1b00 */
[----:B----4-:R-:W0:Y:S02]  /*4210*/  I2F.S64 R0, R4 ;  /* 0x0000000400007312 */ /* 0x010e240000301400 */
[----:B0-----:R-:W-:-:S04]  /*4220*/  F2FP.BF16.F32.PACK_AB R0, RZ, R0 ;  /* 0x00000000ff00723e */ /* 0x001fc800000010ff */
[----:B------:R-:W-:Y:S01]  /*4230*/  PRMT R26, R0, 0x7610, R26 ;  /* 0x00007610001a7816 */ /* 0x000fe2000000001a */
[----:B------:R-:W-:Y:S06]  /*4240*/  BRA `(.L_x_6338) ;  /* 0x0000000c009c7947 */ /* 0x000fec0003800000 */
.L_x_6340:
[----:B------:R-:W4:Y:S02]  /*4250*/  LDG.E R4, desc[UR36][R4.64] ;  /* 0x0000002404047981 */ /* 0x000f24000c1e1900 */
[----:B----4-:R-:W-:-:S04]  /*4260*/  I2FP.F32.S32 R0, R4 ;  /* 0x0000000400007245 */ /* 0x010fc80000201400 */
[----:B------:R-:W-:-:S04]  /*4270*/  F2FP.BF16.F32.PACK_AB R0, RZ, R0 ;  /* 0x00000000ff00723e */ /* 0x000fc800000010ff */
[----:B------:R-:W-:Y:S01]  /*4280*/  PRMT R26, R0, 0x7610, R26 ;  /* 0x00007610001a7816 */ /* 0x000fe2000000001a */
[----:B------:R-:W-:Y:S06]  /*4290*/  BRA `(.L_x_6338) ;  /* 0x0000000c00887947 */ /* 0x000fec0003800000 */
.L_x_6339:
[----:B------:R-:W4:Y:S02]  /*42a0*/  LDG.E.U16 R4, desc[UR36][R4.64] ;  /* 0x0000002404047981 */ /* 0x000f24000c1e1500 */
[----:B----4-:R-:W0:Y:S02]  /*42b0*/  I2F.S16 R0, R4 ;  /* 0x0000000400007306 */ /* 0x010e240000101400 */
[----:B0-----:R-:W-:-:S04]  /*42c0*/  F2FP.BF16.F32.PACK_AB R0, RZ, R0 ;  /* 0x00000000ff00723e */ /* 0x001fc800000010ff */
[----:B------:R-:W-:Y:S01]  /*42d0*/  PRMT R26, R0, 0x7610, R26 ;  /* 0x00007610001a7816 */ /* 0x000fe2000000001a */
[----:B------:R-:W-:Y:S06]  /*42e0*/  BRA `(.L_x_6338) ;  /* 0x0000000c00747947 */ /* 0x000fec0003800000 */
.L_x_6334:
[----:B------:R-:W-:-:S13]  /*42f0*/  ISETP.GT.AND P0, PT, R0, 0x6, PT ;  /* 0x000000060000780c */ /* 0x000fda0003f04270 */
[----:B------:R-:W-:Y:S05]  /*4300*/  @P0 BRA `(.L_x_6341) ;  /* 0x0000000000300947 */ /* 0x000fea0003800000 */
[----:B------:R-:W-:-:S13]  /*4310*/  ISETP.NE.AND P0, PT, R0, 0x5, PT ;  /* 0x000000050000780c */ /* 0x000fda0003f05270 */
[----:B------:R-:W-:Y:S05]  /*4320*/  @!P0 BRA `(.L_x_6342) ;  /* 0x0000000000148947 */ /* 0x000fea0003800000 */
[----:B------:R-:W-:-:S13]  /*4330*/  ISETP.NE.AND P0, PT, R0, 0x6, PT ;  /* 0x000000060000780c */ /* 0x000fda0003f05270 */
[----:B------:R-:W-:Y:S05]  /*4340*/  @P0 BRA `(.L_x_6337) ;  /* 0x0000000800f00947 */ /* 0x000fea0003800000 */
[----:B------:R-:W4:Y:S02]  /*4350*/  LDG.E R4, desc[UR36][R4.64] ;  /* 0x0000002404047981 */ /* 0x000f24000c1e1900 */
[----:B----4-:R-:W-:Y:S01]  /*4360*/  F2FP.BF16.F32.PACK_AB R26, RZ, R4 ;  /* 0x00000004ff1a723e */ /* 0x010fe200000010ff */
[----:B------:R-:W-:Y:S06]  /*4370*/  BRA `(.L_x_6338) ;  /* 0x0000000c00507947 */ /* 0x000fec0003800000 */
.L_x_6342:
[----:B------:R-:W4:Y:S02]  /*4380*/  LDG.E.U16 R0, desc[UR36][R4.64] ;  /* 0x0000002404007981 */ /* 0x000f24000c1e1500 */
[----:B----4-:R-:W-:-:S05]  /*4390*/  HADD2.F32 R0, -RZ, R0.H0_H0 ;  /* 0x20000000ff007230 */ /* 0x010fca0000004100 */
[----:B------:R-:W-:-:S04]  /*43a0*/  F2FP.BF16.F32.PACK_AB R0, RZ, R0 ;  /* 0x00000000ff00723e */ /* 0x000fc800000010ff */
[----:B------:R-:W-:Y:S01]  /*43b0*/  PRMT R26, R0, 0x7610, R26 ;  /* 0x00007610001a7816 */ /* 0x000fe2000000001a */
[----:B------:R-:W-:Y:S06]  /*43c0*/  BRA `(.L_x_6338) ;  /* 0x0000000c003c7947 */ /* 0x000fec0003800000 */
.L_x_6341:
[----:B------:R-:W-:-:S13]  /*43d0*/  ISETP.NE.AND P0, PT, R0, 0x7, PT ;  /* 0x000000070000780c */ /* 0x000fda0003f05270 */
[----:B------:R-:W-:Y:S05]  /*43e0*/  @!P0 BRA `(.L_x_6343) ;  /* 0x0000000000308947 */ /* 0x000fea0003800000 */
[----:B------:R-:W-:-:S13]  /*43f0*/  ISETP.NE.AND P0, PT, R0, 0x8, PT ;  /* 0x000000080000780c */ /* 0x000fda0003f05270 */
[----:B------:R-:W-:Y:S05]  /*4400*/  @!P0 BRA `(.L_x_6344) ;  /* 0x0000000000148947 */ /* 0x000fea0003800000 */
[----:B------:R-:W-:-:S13]  /*4410*/  ISETP.NE.AND P0, PT, R0, 0x9, PT ;  /* 0x000000090000780c */ /* 0x000fda0003f05270 */
[----:B------:R-:W-:Y:S05]  /*4420*/  @P0 BRA `(.L_x_6337) ;  /* 0x0000000800b80947 */ /* 0x000fea0003800000 */
[----:B------:R-:W4:Y:S02]  /*4430*/  LDG.E R4, desc[UR36][R4.64] ;  /* 0x0000002404047981 */ /* 0x000f24000c1e1900 */
[----:B----4-:R-:W-:Y:S01]  /*4440*/  F2FP.BF16.F32.PACK_AB R26, RZ, R4 ;  /* 0x00000004ff1a723e */ /* 0x010fe200000010ff */
[----:B------:R-:W-:Y:S06]  /*4450*/  BRA `(.L_x_6338) ;  /* 0x0000000c00187947 */ /* 0x000fec0003800000 */
.L_x_6344:
[----:B------:R-:W4:Y:S02]  /*4460*/  LDG.E.U16 R4, desc[UR36][R4.64] ;  /* 0x0000002404047981 */ /* 0x000f24000c1e1500 */
[----:B----4-:R-:W-:-:S05]  /*4470*/  HADD2.F32 R0, -RZ, R4.H0_H0 ;  /* 0x20000004ff007230 */ /* 0x010fca0000004100 */
[----:B------:R-:W-:-:S04]  /*4480*/  F2FP.BF16.F32.PACK_AB R0, RZ, R0 ;  /* 0x00000000ff00723e */ /* 0x000fc800000010ff */
[----:B------:R-:W-:Y:S01]  /*4490*/  PRMT R26, R0, 0x7610, R26 ;  /* 0x00007610001a7816 */ /* 0x000fe2000000001a */
[----:B------:R-:W-:Y:S06]  /*44a0*/  BRA `(.L_x_6338) ;  /* 0x0000000c00047947 */ /* 0x000fec0003800000 */
.L_x_6343:
[----:B------:R-:W4:Y:S01]  /*44b0*/  LDG.E.64 R4, desc[UR36][R4.64] ;  /* 0x0000002404047981 */ /* 0x000f22000c1e1b00 */
[----:B------:R-:W-:Y:S01]  /*44c0*/  UMOV UR4, 0xf0000000 ;  /* 0xf000000000047882 */ /* 0x000fe20000000000 */
[----:B------:R-:W-:Y:S01]  /*44d0*/  UMOV UR5, 0x380fffff ;  /* 0x380fffff00057882 */ /* 0x000fe20000000000 */
[----:B----4-:R-:W0:Y:S01]  /*44e0*/  F2F.F32.F64 R0, R4 ;  /* 0x0000000400007310 */ /* 0x010e220000301000 */
[----:B------:R-:W-:-:S14]  /*44f0*/  DSETP.GEU.AND P0, PT, |R4|, UR4, PT ;  /* 0x0000000404007e2a */ /* 0x000fdc000bf0e200 */
[----:B0-----:R-:W-:-:S05]  /*4500*/  @!P0 FMUL R0, R0, 1.175494350822287508e-38 ;  /* 0x0080000000008820 */ /* 0x001fca0000400000 */
[----:B------:R-:W-:-:S04]  /*4510*/  F2FP.BF16.F32.PACK_AB R0, RZ, R0 ;  /* 0x00000000ff00723e */ /* 0x000fc800000010ff */
[----:B------:R-:W-:Y:S01]  /*4520*/  PRMT R26, R0, 0x7610, R26 ;  /* 0x00007610001a7816 */ /* 0x000fe2000000001a */
[----:B------:R-:W-:Y:S06]  /*4530*/  BRA `(.L_x_6338) ;  /* 0x0000000800e07947 */ /* 0x000fec0003800000 */
.L_x_6333:
        /* <DEDUP_REMOVED lines=8> */
[----:B------:R-:W4:Y:S02]  /*45c0*/  LDG.E.U8 R4, desc[UR36][R4.64] ;  /* 0x0000002404047981 */ /* 0x000f24000c1e1100 */
[----:B----4-:R-:W-:-:S04]  /*45d0*/  ISETP.NE.AND P0, PT, R4, RZ, PT ;  /* 0x000000ff0400720c */ /* 0x010fc80003f05270 */
[----:B------:R-:W-:-:S04]  /*45e0*/  FSEL R0, RZ, 1, !P0 ;  /* 0x3f800000ff007808 */ /* 0x000fc80004000000 */
[----:B------:R-:W-:-:S04]  /*45f0*/  F2FP.BF16.F32.PACK_AB R0, RZ, R0 ;  /* 0x00000000ff00723e */ /* 0x000fc800000010ff */
[----:B------:R-:W-:Y:S01]  /*4600*/  PRMT R26, R0, 0x7610, R26 ;  /* 0x00007610001a7816 */ /* 0x000fe2000000001a */
[----:B------:R-:W-:Y:S06]  /*4610*/  BRA `(.L_x_6338) ;  /* 0x0000000800a87947 */ /* 0x000fec0003800000 */
.L_x_6347:
        /* <DEDUP_REMOVED lines=9> */
.L_x_6346:
[----:B------:R-:W-:-:S13]  /*46b0*/  ISETP.NE.AND P0, PT, R0, 0xf, PT ;  /* 0x0000000f0000780c */ /* 0x000fda0003f05270 */
[----:B------:R-:W-:Y:S05]  /*46c0*/  @!P0 BRA `(.L_x_6348) ;  /* 0x0000000000a48947 */ /* 0x000fea0003800000 */
[----:B------:R-:W-:-:S13]  /*46d0*/  ISETP.NE.AND P0, PT, R0, 0x17, PT ;  /* 0x000000170000780c */ /* 0x000fda0003f05270 */
[----:B------:R-:W-:Y:S05]  /*46e0*/  @!P0 BRA `(.L_x_6349) ;  /* 0x0000000000608947 */ /* 0x000fea0003800000 */
[----:B------:R-:W-:-:S13]  /*46f0*/  ISETP.NE.AND P0, PT, R0, 0x18, PT ;  /* 0x000000180000780c */ /* 0x000fda0003f05270 */
[----:B------:R-:W-:Y:S05]  /*4700*/  @P0 BRA `(.L_x_6337) ;  /* 0x0000000800000947 */ /* 0x000fea0003800000 */
[----:B------:R-:W4:Y:S01]  /*4710*/  LDG.E.U8 R0, desc[UR36][R4.64] ;  /* 0x0000002404007981 */ /* 0x000f22000c1e1100 */
[----:B------:R-:W-:Y:S02]  /*4720*/  IMAD.MOV.U32 R9, RZ, RZ, -0x800000 ;  /* 0xff800000ff097424 */ /* 0x000fe400078e00ff */
[----:B----4-:R-:W-:-:S05]  /*4730*/  IMAD.SHL.U32 R0, R0, 0x1000000, RZ ;  /* 0x0100000000007824 */ /* 0x010fca00078e00ff */
        /* <DEDUP_REMOVED lines=19> */
.L_x_6349:
[----:B------:R-:W4:Y:S02]  /*4870*/  LDG.E.U8 R4, desc[UR36][R4.64] ;  /* 0x0000002404047981 */ /* 0x000f24000c1e1100 */
[----:B----4-:R-:W-:-:S05]  /*4880*/  IMAD.SHL.U32 R0, R4, 0x2000000, RZ ;  /* 0x0200000004007824 */ /* 0x010fca00078e00ff */
        /* <DEDUP_REMOVED lines=13> */
.L_x_6348:
[----:B------:R0:W5:Y:S01]  /*4960*/  LDG.E.U16 R26, desc[UR36][R4.64] ;  /* 0x00000024041a7981 */ /* 0x000162000c1e1500 */
[----:B------:R-:W-:Y:S05]  /*4970*/  BRA `(.L_x_6338) ;  /* 0x0000000400d07947 */ /* 0x000fea0003800000 */
.L_x_6345:
        /* <DEDUP_REMOVED lines=8> */
[----:B------:R-:W4:Y:S02]  /*4a00*/  LDG.E.U16 R0, desc[UR36][R4.64] ;  /* 0x0000002404007981 */ /* 0x000f24000c1e1500 */
[----:B----4-:R-:W-:-:S04]  /*4a10*/  I2FP.F32.U32 R0, R0 ;  /* 0x0000000000007245 */ /* 0x010fc80000201000 */
[----:B------:R-:W-:-:S04]  /*4a20*/  F2FP.BF16.F32.PACK_AB R0, RZ, R0 ;  /* 0x00000000ff00723e */ /* 0x000fc800000010ff */
[----:B------:R-:W-:Y:S01]  /*4a30*/  PRMT R26, R0, 0x7610, R26 ;  /* 0x00007610001a7816 */ /* 0x000fe2000000001a */
[----:B------:R-:W-:Y:S06]  /*4a40*/  BRA `(.L_x_6338) ;  /* 0x00000004009c7947 */ /* 0x000fec0003800000 */
.L_x_6352:
[----:B------:R-:W4:Y:S01]  /*4a50*/  LDG.E.U8 R3, desc[UR36][R4.64] ;  /* 0x0000002404037981 */ /* 0x000f22000c1e1100 */
[----:B------:R-:W-:Y:S01]  /*4a60*/  BSSY B0, `(.L_x_6353) ;  /* 0x0000018000007945 */ /* 0x000fe20003800000 */
[----:B------:R-:W-:Y:S01]  /*4a70*/  IMAD.MOV.U32 R0, RZ, RZ, RZ ;  /* 0x000000ffff007224 */ /* 0x000fe200078e00ff */
[----:B----4-:R-:W-:-:S13]  /*4a80*/  ISETP.NE.AND P0, PT, R3, RZ, PT ;  /* 0x000000ff0300720c */ /* 0x010fda0003f05270 */
        /* <DEDUP_REMOVED lines=17> */
.L_x_6356:
[----:B------:R-:W-:Y:S05]  /*4ba0*/  BSYNC B1 ;  /* 0x0000000000017941 */ /* 0x000fea0003800000 */
.L_x_6355:
[----:B------:R-:W-:Y:S01]  /*4bb0*/  LEA R5, R0, 0x3b800000, 0x17 ;  /* 0x3b80000000057811 */ /* 0x000fe200078eb8ff */
[----:B------:R-:W-:-:S05]  /*4bc0*/  IMAD.SHL.U32 R0, R3, 0x100000, RZ ;  /* 0x0010000003007824 */ /* 0x000fca00078e00ff */
[----:B------:R-:W-:-:S07]  /*4bd0*/  LOP3.LUT R0, R5, R0, R6, 0xfe, !PT ;  /* 0x0000000005007212 */ /* 0x000fce00078efe06 */
.L_x_6354:
[----:B------:R-:W-:Y:S05]  /*4be0*/  BSYNC B0 ;  /* 0x0000000000007941 */ /* 0x000fea0003800000 */
.L_x_6353:
[----:B------:R-:W-:-:S04]  /*4bf0*/  F2FP.BF16.F32.PACK_AB R0, RZ, R0 ;  /* 0x00000000ff00723e */ /* 0x000fc800000010ff */
[----:B------:R-:W-:Y:S01]  /*4c00*/  PRMT R26, R0, 0x7610, R26 ;  /* 0x00007610001a7816 */ /* 0x000fe2000000001a */
[----:B------:R-:W-:Y:S06]  /*4c10*/  BRA `(.L_x_6338) ;  /* 0x0000000400287947 */ /* 0x000fec0003800000 */
.L_x_6351:
        /* <DEDUP_REMOVED lines=21> */
.L_x_6360:
[----:B------:R-:W-:Y:S05]  /*4d70*/  BSYNC B1 ;  /* 0x0000000000017941 */ /* 0x000fea0003800000 */
.L_x_6359:
[----:B------:R-:W-:Y:S01]  /*4d80*/  LEA R5, R0, 0x37800000, 0x17 ;  /* 0x3780000000057811 */ /* 0x000fe200078eb8ff */
[----:B------:R-:W-:-:S05]  /*4d90*/  IMAD.SHL.U32 R0, R3, 0x200000, RZ ;  /* 0x0020000003007824 */ /* 0x000fca00078e00ff */
[----:B------:R-:W-:-:S07]  /*4da0*/  LOP3.LUT R0, R5, R0, R6, 0xfe, !PT ;  /* 0x0000000005007212 */ /* 0x000fce00078efe06 */
.L_x_6358:
[----:B------:R-:W-:Y:S05]  /*4db0*/  BSYNC B0 ;  /* 0x0000000000007941 */ /* 0x000fea0003800000 */
.L_x_6357:
[----:B------:R-:W-:-:S04]  /*4dc0*/  F2FP.BF16.F32.PACK_AB R0, RZ, R0 ;  /* 0x00000000ff00723e */ /* 0x000fc800000010ff */
[----:B------:R-:W-:Y:S01]  /*4dd0*/  PRMT R26, R0, 0x7610, R26 ;  /* 0x00007610001a7816 */ /* 0x000fe2000000001a */
[----:B------:R-:W-:Y:S06]  /*4de0*/  BRA `(.L_x_6338) ;  /* 0x0000000000b47947 */ /* 0x000fec0003800000 */
.L_x_6350:
[----:B------:R-:W-:-:S13]  /*4df0*/  ISETP.NE.AND P0, PT, R0, 0x1c, PT ;  /* 0x0000001c0000780c */ /* 0x000fda0003f05270 */
[----:B------:R-:W-:Y:S05]  /*4e00*/  @!P0 BRA `(.L_x_6361) ;  /* 0x00000000009c8947 */ /* 0x000fea0003800000 */
[----:B------:R-:W-:-:S13]  /*4e10*/  ISETP.NE.AND P0, PT, R0, 0x1d, PT ;  /* 0x0000001d0000780c */ /* 0x000fda0003f05270 */
[----:B------:R-:W-:Y:S05]  /*4e20*/  @!P0 BRA `(.L_x_6362) ;  /* 0x0000000000808947 */ /* 0x000fea0003800000 */
[----:B------:R-:W-:-:S13]  /*4e30*/  ISETP.NE.AND P0, PT, R0, 0x2c, PT ;  /* 0x0000002c0000780c */ /* 0x000fda0003f05270 */
[----:B------:R-:W-:Y:S05]  /*4e40*/  @P0 BRA `(.L_x_6337) ;  /* 0x0000000000300947 */ /* 0x000fea0003800000 */
[----:B------:R-:W4:Y:S01]  /*4e50*/  LDG.E.U8 R4, desc[UR36][R4.64] ;  /* 0x0000002404047981 */ /* 0x000f22000c1e1100 */
[----:B------:R-:W-:Y:S01]  /*4e60*/  BSSY B0, `(.L_x_6363) ;  /* 0x0000007000007945 */ /* 0x000fe20003800000 */
[----:B------:R-:W-:Y:S01]  /*4e70*/  IMAD.MOV.U32 R0, RZ, RZ, 0x400000 ;  /* 0x00400000ff007424 */ /* 0x000fe200078e00ff */
[----:B----4-:R-:W-:-:S13]  /*4e80*/  ISETP.NE.AND P0, PT, R4, RZ, PT ;  /* 0x000000ff0400720c */ /* 0x010fda0003f05270 */
[----:B------:R-:W-:Y:S05]  /*4e90*/  @!P0 BRA `(.L_x_6364) ;  /* 0x00000000000c8947 */ /* 0x000fea0003800000 */
[----:B------:R-:W-:-:S13]  /*4ea0*/  ISETP.NE.AND P0, PT, R4, 0xff, PT ;  /* 0x000000ff0400780c */ /* 0x000fda0003f05270 */
[----:B------:R-:W-:Y:S02]  /*4eb0*/  @!P0 IMAD.MOV.U32 R0, RZ, RZ, 0x7f800001 ;  /* 0x7f800001ff008424 */ /* 0x000fe400078e00ff */
[----:B------:R-:W-:-:S07]  /*4ec0*/  @P0 IMAD.SHL.U32 R0, R4, 0x800000, RZ ;  /* 0x0080000004000824 */ /* 0x000fce00078e00ff */
.L_x_6364:
[----:B------:R-:W-:Y:S05]  /*4ed0*/  BSYNC B0 ;  /* 0x0000000000007941 */ /* 0x000fea0003800000 */
.L_x_6363:
[----:B------:R-:W-:-:S04]  /*4ee0*/  F2FP.BF16.F32.PACK_AB R0, RZ, R0 ;  /* 0x00000000ff00723e */ /* 0x000fc800000010ff */
[----:B------:R-:W-:Y:S01]  /*4ef0*/  PRMT R26, R0, 0x7610, R26 ;  /* 0x00007610001a7816 */ /* 0x000fe2000000001a */
[----:B------:R-:W-:Y:S06]  /*4f00*/  BRA `(.L_x_6338) ;  /* 0x00000000006c7947 */ /* 0x000fec0003800000 */
.L_x_6337:
        /* <DEDUP_REMOVED lines=15> */
[----:B0123-5:R-:W-:Y:S05]  /*5000*/  CALL.ABS.NOINC R14 ;  /* 0x000000000e007343 */ /* 0x02ffea0003c00000 */
.L_x_6365:
[----:B------:R-:W-:Y:S01]  /*5010*/  PRMT R26, RZ, 0x7610, R26 ;  /* 0x00007610ff1a7816 */ /* 0x000fe2000000001a */
[----:B------:R-:W-:Y:S06]  /*5020*/  BRA `(.L_x_6338) ;  /* 0x0000000000247947 */ /* 0x000fec0003800000 */
.L_x_6362:
[----:B------:R-:W4:Y:S02]  /*5030*/  LDG.E.64 R4, desc[UR36][R4.64] ;  /* 0x0000002404047981 */ /* 0x000f24000c1e1b00 */
[----:B----4-:R-:W0:Y:S02]  /*5040*/  I2F.U64 R0, R4 ;  /* 0x0000000400007312 */ /* 0x010e240000301000 */
[----:B0-----:R-:W-:-:S04]  /*5050*/  F2FP.BF16.F32.PACK_AB R0, RZ, R0 ;  /* 0x00000000ff00723e */ /* 0x001fc800000010ff */
[----:B------:R-:W-:Y:S01]  /*5060*/  PRMT R26, R0, 0x7610, R26 ;  /* 0x00007610001a7816 */ /* 0x000fe2000000001a */
[----:B------:R-:W-:Y:S06]  /*5070*/  BRA `(.L_x_6338) ;  /* 0x0000000000107947 */ /* 0x000fec0003800000 */
.L_x_6361:
[----:B------:R-:W4:Y:S02]  /*5080*/  LDG.E R4, desc[UR36][R4.64] ;  /* 0x0000002404047981 */ /* 0x000f24000c1e1900 */
[----:B----4-:R-:W-:-:S04]  /*5090*/  I2FP.F32.U32 R0, R4 ;  /* 0x0000000400007245 */ /* 0x010fc80000201000 */
[----:B------:R-:W-:-:S04]  /*50a0*/  F2FP.BF16.F32.PACK_AB R0, RZ, R0 ;  /* 0x00000000ff00723e */ /* 0x000fc800000010ff */
[----:B------:R-:W-:-:S07]  /*50b0*/  PRMT R26, R0, 0x7610, R26 ;  /* 0x00007610001a7816 */ /* 0x000fce000000001a */
.L_x_6338:
[----:B------:R-:W4:Y:S01]  /*50c0*/  LDC.U8 R3, c[0x0][0x235] ;  /* 0x00008d40ff037b82 */ /* 0x000f220000000000 */
[----:B------:R-:W-:Y:S01]  /*50d0*/  ULDC UR4, c[0x0][0x23c] ;  /* 0x00008f0000047ab9 */ /* 0x000fe20000000800 */
[----:B------:R-:W-:Y:S01]  /*50e0*/  BSSY B6, `(.L_x_6366) ;  /* 0x00000e1000067945 */ /* 0x000fe20003800000 */
[----:B------:R-:W-:-:S05]  /*50f0*/  IMAD R27, R27, UR4, RZ ;  /* 0x000000041b1b7c24 */ /* 0x000fca000f8e02ff */
[----:B0-----:R-:W0:Y:S01]  /*5100*/  LDC.64 R4, c[0x0][0x228] ;  /* 0x00008a00ff047b82 */ /* 0x001e220000000a00 */
[----:B----4-:R-:W-:-:S04]  /*5110*/  PRMT R0, R3, 0x9910, RZ ;  /* 0x0000991003007816 */ /* 0x010fc800000000ff */
        /* <DEDUP_REMOVED lines=13> */
[----:B----4-:R0:W4:Y:S01]  /*51f0*/  I2F.S16 R27, R4 ;  /* 0x00000004001b7306 */ /* 0x0101220000101400 */
[----:B------:R-:W-:Y:S05]  /*5200*/  BRA `(.L_x_6372) ;  /* 0x0000000c00387947 */ /* 0x000fea0003800000 */
.L_x_6370:
[----:B------:R-:W4:Y:S02]  /*5210*/  LDG.E.U8 R4, desc[UR36][R4.64] ;  /* 0x0000002404047981 */ /* 0x000f24000c1e1100 */
[----:B----4-:R-:W-:Y:S01]  /*5220*/  I2FP.F32.U32 R27, R4 ;  /* 0x00000004001b7245 */ /* 0x010fe20000201000 */
[----:B------:R-:W-:Y:S06]  /*5230*/  BRA `(.L_x_6372) ;  /* 0x0000000c002c7947 */ /* 0x000fec0003800000 */
.L_x_6369:
[----:B------:R-:W-:-:S13]  /*5240*/  ISETP.NE.AND P0, PT, R0, 0x2, PT ;  /* 0x000000020000780c */ /* 0x000fda0003f05270 */
[----:B------:R-:W-:Y:S05]  /*5250*/  @!P0 BRA `(.L_x_6373) ;  /* 0x0000000000288947 */ /* 0x000fea0003800000 */
[----:B------:R-:W-:-:S13]  /*5260*/  ISETP.NE.AND P0, PT, R0, 0x3, PT ;  /* 0x000000030000780c */ /* 0x000fda0003f05270 */
[----:B------:R-:W-:Y:S05]  /*5270*/  @!P0 BRA `(.L_x_6374) ;  /* 0x0000000000148947 */ /* 0x000fea0003800000 */
[----:B------:R-:W-:-:S13]  /*5280*/  ISETP.NE.AND P0, PT, R0, 0x4, PT ;  /* 0x000000040000780c */ /* 0x000fda0003f05270 */
[----:B------:R-:W-:Y:S05]  /*5290*/  @P0 BRA `(.L_x_6371) ;  /* 0x0000000800b80947 */ /* 0x000fea0003800000 */
[----:B------:R-:W4:Y:S02]  /*52a0*/  LDG.E.64 R4, desc[UR36][R4.64] ;  /* 0x0000002404047981 */ /* 0x000f24000c1e1b00 */
[----:B----4-:R0:W4:Y:S01]  /*52b0*/  I2F.S64 R27, R4 ;  /* 0x00000004001b7312 */ /* 0x0101220000301400 */
[----:B------:R-:W-:Y:S05]  /*52c0*/  BRA `(.L_x_6372) ;  /* 0x0000000c00087947 */ /* 0x000fea0003800000 */
.L_x_6374:
[----:B------:R-:W4:Y:S02]  /*52d0*/  LDG.E R4, desc[UR36][R4.64] ;  /* 0x0000002404047981 */ /* 0x000f24000c1e1900 */
[----:B----4-:R-:W-:Y:S01]  /*52e0*/  I2FP.F32.S32 R27, R4 ;  /* 0x00000004001b7245 */ /* 0x010fe20000201400 */
[----:B------:R-:W-:Y:S06]  /*52f0*/  BRA `(.L_x_6372) ;  /* 0x0000000800fc7947 */ /* 0x000fec0003800000 */
.L_x_6373:
[----:B------:R-:W4:Y:S02]  /*5300*/  LDG.E.U16 R4, desc[UR36][R4.64] ;  /* 0x0000002404047981 */ /* 0x000f24000c1e1500 */
[----:B----4-:R0:W4:Y:S01]  /*5310*/  I2F.S16 R27, R4 ;  /* 0x00000004001b7306 */ /* 0x0101220000101400 */
[----:B------:R-:W-:Y:S05]  /*5320*/  BRA `(.L_x_6372) ;  /* 0x0000000800f07947 */ /* 0x000fea0003800000 */
.L_x_6368:
        /* <DEDUP_REMOVED lines=8> */
.L_x_6376:
[----:B------:R-:W4:Y:S02]  /*53b0*/  LDG.E.U16 R4, desc[UR36][R4.64] ;  /* 0x0000002404047981 */ /* 0x000f24000c1e1500 */
[----:B----4-:R-:W-:Y:S01]  /*53c0*/  HADD2.F32 R27, -RZ, R4.H0_H0 ;  /* 0x20000004ff1b7230 */ /* 0x010fe20000004100 */
[----:B------:R-:W-:Y:S06]  /*53d0*/  BRA `(.L_x_6372) ;  /* 0x0000000800c47947 */ /* 0x000fec0003800000 */
.L_x_6375:
        /* <DEDUP_REMOVED lines=8> */
.L_x_6378:
[----:B------:R-:W4:Y:S02]  /*5460*/  LDG.E.U16 R4, desc[UR36][R4.64] ;  /* 0x0000002404047981 */ /* 0x000f24000c1e1500 */
[----:B----4-:R-:W-:Y:S01]  /*5470*/  HADD2.F32 R27, -RZ, R4.H0_H0 ;  /* 0x20000004ff1b7230 */ /* 0x010fe20000004100 */
[----:B------:R-:W-:Y:S06]  /*5480*/  BRA `(.L_x_6372) ;  /* 0x0000000800987947 */ /* 0x000fec0003800000 */
.L_x_6377:
[----:B------:R-:W4:Y:S01]  /*5490*/  LDG.E.64 R4, desc[UR36][R4.64] ;  /* 0x0000002404047981 */ /* 0x000f22000c1e1b00 */
[----:B------:R-:W-:Y:S01]  /*54a0*/  UMOV UR4, 0xf0000000 ;  /* 0xf000000000047882 */ /* 0x000fe20000000000 */
[----:B------:R-:W-:Y:S01]  /*54b0*/  UMOV UR5, 0x380fffff ;  /* 0x380fffff00057882 */ /* 0x000fe20000000000 */
[----:B----4-:R-:W0:Y:S01]  /*54c0*/  F2F.F32.F64 R27, R4 ;  /* 0x00000004001b7310 */ /* 0x010e220000301000 */
[----:B------:R-:W-:-:S14]  /*54d0*/  DSETP.GEU.AND P0, PT, |R4|, UR4, PT ;  /* 0x0000000404007e2a */ /* 0x000fdc000bf0e200 */
[----:B0-----:R-:W-:Y:S01]  /*54e0*/  @!P0 FMUL R27, R27, 1.175494350822287508e-38 ;  /* 0x008000001b1b8820 */ /* 0x001fe20000400000 */
[----:B------:R-:W-:Y:S06]  /*54f0*/  BRA `(.L_x_6372) ;  /* 0x00000008007c7947 */ /* 0x000fec0003800000 */
.L_x_6367:
        /* <DEDUP_REMOVED lines=10> */
[----:B------:R-:W-:Y:S01]  /*55a0*/  FSEL R27, RZ, 1, !P0 ;  /* 0x3f800000ff1b7808 */ /* 0x000fe20004000000 */
[----:B------:R-:W-:Y:S08]  /*55b0*/  BRA `(.L_x_6372) ;  /* 0x00000008004c7947 */ /* 0x000ff00003800000 */
.L_x_6381:
[----:B------:R-:W4:Y:S01]  /*55c0*/  LDG.E.64 R4, desc[UR36][R4.64] ;  /* 0x0000002404047981 */ /* 0x000f22000c1e1b00 */
[----:B------:R-:W-:Y:S01]  /*55d0*/  UMOV UR4, 0xf0000000 ;  /* 0xf000000000047882 */ /* 0x000fe20000000000 */
[----:B------:R-:W-:Y:S01]  /*55e0*/  UMOV UR5, 0x380fffff ;  /* 0x380fffff00057882 */ /* 0x000fe20000000000 */
[----:B----4-:R-:W0:Y:S01]  /*55f0*/  F2F.F32.F64 R27, R4 ;  /* 0x00000004001b7310 */ /* 0x010e220000301000 */
[----:B------:R-:W-:-:S14]  /*5600*/  DSETP.GEU.AND P0, PT, |R4|, UR4, PT ;  /* 0x0000000404007e2a */ /* 0x000fdc000bf0e200 */
[----:B0-----:R-:W-:Y:S01]  /*5610*/  @!P0 FMUL R27, R27, 1.175494350822287508e-38 ;  /* 0x008000001b1b8820 */ /* 0x001fe20000400000 */
[----:B------:R-:W-:Y:S06]  /*5620*/  BRA `(.L_x_6372) ;  /* 0x0000000800307947 */ /* 0x000fec0003800000 */
.L_x_6380:
        /* <DEDUP_REMOVED lines=26> */
.L_x_6383:
        /* <DEDUP_REMOVED lines=13> */
.L_x_6382:
[----:B------:R-:W4:Y:S02]  /*58a0*/  LDG.E.U16 R4, desc[UR36][R4.64] ;  /* 0x0000002404047981 */ /* 0x000f24000c1e1500 */
[----:B----4-:R-:W-:Y:S01]  /*58b0*/  IMAD.U32 R27, R4, 0x10000, RZ ;  /* 0x00010000041b7824 */ /* 0x010fe200078e00ff */
[----:B------:R-:W-:Y:S06]  /*58c0*/  BRA `(.L_x_6372) ;  /* 0x0000000400887947 */ /* 0x000fec0003800000 */
.L_x_6379:
        /* <DEDUP_REMOVED lines=9> */
[----:B----4-:R-:W-:Y:S01]  /*5960*/  I2FP.F32.U32 R27, R4 ;  /* 0x00000004001b7245 */ /* 0x010fe20000201000 */
[----:B------:R-:W-:Y:S06]  /*5970*/  BRA `(.L_x_6372) ;  /* 0x00000004005c7947 */ /* 0x000fec0003800000 */
.L_x_6386:
[----:B------:R-:W4:Y:S01]  /*5980*/  LDG.E.U8 R3, desc[UR36][R4.64] ;  /* 0x0000002404037981 */ /* 0x000f22000c1e1100 */
        /* <DEDUP_REMOVED lines=19> */
.L_x_6388:
[----:B------:R-:W-:Y:S05]  /*5ac0*/  BSYNC B0 ;  /* 0x0000000000007941 */ /* 0x000fea0003800000 */
.L_x_6387:
[----:B------:R-:W-:Y:S01]  /*5ad0*/  IMAD.SHL.U32 R3, R3, 0x100000, RZ ;  /* 0x0010000003037824 */ /* 0x000fe200078e00ff */
[----:B------:R-:W-:-:S04]  /*5ae0*/  LEA R0, R0, 0x3b800000, 0x17 ;  /* 0x3b80000000007811 */ /* 0x000fc800078eb8ff */
[----:B------:R-:W-:Y:S01]  /*5af0*/  LOP3.LUT R27, R0, R3, R27, 0xfe, !PT ;  /* 0x00000003001b7212 */ /* 0x000fe200078efe1b */
[----:B------:R-:W-:Y:S06]  /*5b00*/  BRA `(.L_x_6372) ;  /* 0x0000000000f87947 */ /* 0x000fec0003800000 */
.L_x_6385:
        /* <DEDUP_REMOVED lines=20> */
.L_x_6390:
[----:B------:R-:W-:Y:S05]  /*5c50*/  BSYNC B0 ;  /* 0x0000000000007941 */ /* 0x000fea0003800000 */
.L_x_6389:
[----:B------:R-:W-:Y:S01]  /*5c60*/  IMAD.SHL.U32 R3, R3, 0x200000, RZ ;  /* 0x0020000003037824 */ /* 0x000fe200078e00ff */
[----:B------:R-:W-:-:S04]  /*5c70*/  LEA R0, R0, 0x37800000, 0x17 ;  /* 0x3780000000007811 */ /* 0x000fc800078eb8ff */
[----:B------:R-:W-:Y:S01]  /*5c80*/  LOP3.LUT R27, R0, R3, R27, 0xfe, !PT ;  /* 0x00000003001b7212 */ /* 0x000fe200078efe1b */
[----:B------:R-:W-:Y:S06]  /*5c90*/  BRA `(.L_x_6372) ;  /* 0x0000000000947947 */ /* 0x000fec0003800000 */
.L_x_6384:
[----:B------:R-:W-:-:S13]  /*5ca0*/  ISETP.NE.AND P0, PT, R0, 0x1c, PT ;  /* 0x0000001c0000780c */ /* 0x000fda0003f05270 */
[----:B------:R-:W-:Y:S05]  /*5cb0*/  @!P0 BRA `(.L_x_6391) ;  /* 0x0000000000848947 */ /* 0x000fea0003800000 */
[----:B------:R-:W-:-:S13]  /*5cc0*/  ISETP.NE.AND P0, PT, R0, 0x1d, PT ;  /* 0x0000001d0000780c */ /* 0x000fda0003f05270 */
[----:B------:R-:W-:Y:S05]  /*5cd0*/  @!P0 BRA `(.L_x_6392) ;  /* 0x0000000000708947 */ /* 0x000fea0003800000 */
[----:B------:R-:W-:-:S13]  /*5ce0*/  ISETP.NE.AND P0, PT, R0, 0x2c, PT ;  /* 0x0000002c0000780c */ /* 0x000fda0003f05270 */
[----:B------:R-:W-:Y:S05]  /*5cf0*/  @P0 BRA `(.L_x_6371) ;  /* 0x0000000000200947 */ /* 0x000fea0003800000 */
[----:B------:R-:W4:Y:S01]  /*5d00*/  LDG.E.U8 R4, desc[UR36][R4.64] ;  /* 0x0000002404047981 */ /* 0x000f22000c1e1100 */
[----:B------:R-:W-:Y:S01]  /*5d10*/  IMAD.MOV.U32 R27, RZ, RZ, 0x400000 ;  /* 0x00400000ff1b7424 */ /* 0x000fe200078e00ff */
[----:B----4-:R-:W-:-:S13]  /*5d20*/  ISETP.NE.AND P0, PT, R4, RZ, PT ;  /* 0x000000ff0400720c */ /* 0x010fda0003f05270 */
[----:B------:R-:W-:Y:S05]  /*5d30*/  @!P0 BRA `(.L_x_6372) ;  /* 0x00000000006c8947 */ /* 0x000fea0003800000 */
[----:B------:R-:W-:-:S13]  /*5d40*/  ISETP.NE.AND P0, PT, R4, 0xff, PT ;  /* 0x000000ff0400780c */ /* 0x000fda0003f05270 */
[----:B------:R-:W-:Y:S02]  /*5d50*/  @!P0 IMAD.MOV.U32 R27, RZ, RZ, 0x7f800001 ;  /* 0x7f800001ff1b8424 */ /* 0x000fe400078e00ff */
[----:B------:R-:W-:Y:S01]  /*5d60*/  @P0 IMAD.SHL.U32 R27, R4, 0x800000, RZ ;  /* 0x00800000041b0824 */ /* 0x000fe200078e00ff */
[----:B------:R-:W-:Y:S06]  /*5d70*/  BRA `(.L_x_6372) ;  /* 0x00000000005c7947 */ /* 0x000fec0003800000 */
.L_x_6371:
        /* <DEDUP_REMOVED lines=16> */
.L_x_6393:
[----:B------:R-:W-:Y:S01]  /*5e80*/  IMAD.MOV.U32 R27, RZ, RZ, RZ ;  /* 0x000000ffff1b7224 */ /* 0x000fe200078e00ff */
[----:B------:R-:W-:Y:S06]  /*5e90*/  BRA `(.L_x_6372) ;  /* 0x0000000000147947 */ /* 0x000fec0003800000 */
.L_x_6392:
[----:B------:R-:W4:Y:S02]  /*5ea0*/  LDG.E.64 R4, desc[UR36][R4.64] ;  /* 0x0000002404047981 */ /* 0x000f24000c1e1b00 */
[----:B----4-:R0:W4:Y:S01]  /*5eb0*/  I2F.U64 R27, R4 ;  /* 0x00000004001b7312 */ /* 0x0101220000301000 */
[----:B------:R-:W-:Y:S05]  /*5ec0*/  BRA `(.L_x_6372) ;  /* 0x0000000000087947 */ /* 0x000fea0003800000 */
.L_x_6391:
[----:B------:R-:W4:Y:S02]  /*5ed0*/  LDG.E R4, desc[UR36][R4.64] ;  /* 0x0000002404047981 */ /* 0x000f24000c1e1900 */
[----:B----4-:R-:W-:-:S07]  /*5ee0*/  I2FP.F32.U32 R27, R4 ;  /* 0x00000004001b7245 */ /* 0x010fce0000201000 */
.L_x_6372:
[----:B------:R-:W-:Y:S05]  /*5ef0*/  BSYNC B6 ;  /* 0x0000000000067941 */ /* 0x000fea0003800000 */
.L_x_6366:
[----:B------:R-:W-:-:S07]  /*5f00*/  VIADD R29, R29, 0x80 ;  /* 0x000000801d1d7836 */ /* 0x000fce0000000000 */
.L_x_6332:
[----:B------:R-:W-:Y:S05]  /*5f10*/  BSYNC B7 ;  /* 0x0000000000077941 */ /* 0x000fea0003800000 */
.L_x_6331:
        /* <DEDUP_REMOVED lines=25> */
.L_x_6399:
[----:B------:R-:W4:Y:S02]  /*60b0*/  LDG.E.U8 R4, desc[UR36][R4.64] ;  /* 0x0000002404047981 */ /* 0x000f24000c1e1100 */
[----:B----4-:R-:W-:-:S04]  /*60c0*/  I2FP.F32.U32 R0, R4 ;  /* 0x0000000400007245 */ /* 0x010fc80000201000 */
[----:B------:R-:W-:-:S04]  /*60d0*/  F2FP.BF16.F32.PACK_AB R0, RZ, R0 ;  /* 0x00000000ff00723e */ /* 0x000fc800000010ff */
[----:B------:R-:W-:Y:S01]  /*60e0*/  PRMT R24, R0, 0x7610, R24 ;  /* 0x0000761000187816 */ /* 0x000fe20000000018 */
[----:B------:R-:W-:Y:S06]  /*60f0*/  BRA `(.L_x_6401) ;  /* 0x0000000c00c87947 */ /* 0x000fec0003800000 */
.L_x_6398:
        /* <DEDUP_REMOVED lines=11> */
.L_x_6403:
[----:B------:R-:W4:Y:S02]  /*61b0*/  LDG.E R4, desc[UR36][R4.64] ;  /* 0x0000002404047981 */ /* 0x000f24000c1e1900 */
[----:B----4-:R-:W-:-:S04]  /*61c0*/  I2FP.F32.S32 R0, R4 ;  /* 0x0000000400007245 */ /* 0x010fc80000201400 */
[----:B------:R-:W-:-:S04]  /*61d0*/  F2FP.BF16.F32.PACK_AB R0, RZ, R0 ;  /* 0x00000000ff00723e */ /* 0x000fc800000010ff */
[----:B------:R-:W-:Y:S01]  /*61e0*/  PRMT R24, R0, 0x7610, R24 ;  /* 0x0000761000187816 */ /* 0x000fe20000000018 */
[----:B------:R-:W-:Y:S06]  /*61f0*/  BRA `(.L_x_6401) ;  /* 0x0000000c00887947 */ /* 0x000fec0003800000 */
.L_x_6402:
[----:B------:R-:W4:Y:S02]  /*6200*/  LDG.E.U16 R4, desc[UR36][R4.64] ;  /* 0x0000002404047981 */ /* 0x000f24000c1e1500 */
[----:B----4-:R-:W0:Y:S02]  /*6210*/  I2F.S16 R0, R4 ;  /* 0x0000000400007306 */ /* 0x010e240000101400 */
[----:B0-----:R-:W-:-:S04]  /*6220*/  F2FP.BF16.F32.PACK_AB R0, RZ, R0 ;  /* 0x00000000ff00723e */ /* 0x001fc800000010ff */
[----:B------:R-:W-:Y:S01]  /*6230*/  PRMT R24, R0, 0x7610, R24 ;  /* 0x0000761000187816 */ /* 0x000fe20000000018 */
[----:B------:R-:W-:Y:S06]  /*6240*/  BRA `(.L_x_6401) ;  /* 0x0000000c00747947 */ /* 0x000fec0003800000 */
.L_x_6397:
        /* <DEDUP_REMOVED lines=9> */
.L_x_6405:
[----:B------:R-:W4:Y:S02]  /*62e0*/  LDG.E.U16 R0, desc[UR36][R4.64] ;  /* 0x0000002404007981 */ /* 0x000f24000c1e1500 */
[----:B----4-:R-:W-:-:S05]  /*62f0*/  HADD2.F32 R0, -RZ, R0.H0_H0 ;  /* 0x20000000ff007230 */ /* 0x010fca0000004100 */
[----:B------:R-:W-:-:S04]  /*6300*/  F2FP.BF16.F32.PACK_AB R0, RZ, R0 ;  /* 0x00000000ff00723e */ /* 0x000fc800000010ff */
[----:B------:R-:W-:Y:S01]  /*6310*/  PRMT R24, R0, 0x7610, R24 ;  /* 0x0000761000187816 */ /* 0x000fe20000000018 */
[----:B------:R-:W-:Y:S06]  /*6320*/  BRA `(.L_x_6401) ;  /* 0x0000000c003c7947 */ /* 0x000fec0003800000 */
.L_x_6404:
        /* <DEDUP_REMOVED lines=9> */
.L_x_6407:
[----:B------:R-:W4:Y:S02]  /*63c0*/  LDG.E.U16 R4, desc[UR36][R4.64] ;  /* 0x0000002404047981 */ /* 0x000f24000c1e1500 */
[----:B----4-:R-:W-:-:S05]  /*63d0*/  HADD2.F32 R0, -RZ, R4.H0_H0 ;  /* 0x20000004ff007230 */ /* 0x010fca0000004100 */
[----:B------:R-:W-:-:S04]  /*63e0*/  F2FP.BF16.F32.PACK_AB R0, RZ, R0 ;  /* 0x00000000ff00723e */ /* 0x000fc800000010ff */
[----:B------:R-:W-:Y:S01]  /*63f0*/  PRMT R24, R0, 0x7610, R24 ;  /* 0x0000761000187816 */ /* 0x000fe20000000018 */
[----:B------:R-:W-:Y:S06]  /*6400*/  BRA `(.L_x_6401) ;  /* 0x0000000c00047947 */ /* 0x000fec0003800000 */
.L_x_6406:
        /* <DEDUP_REMOVED lines=9> */
.L_x_6396:
        /* <DEDUP_REMOVED lines=14> */
.L_x_6410:
        /* <DEDUP_REMOVED lines=9> */
.L_x_6409:
        /* <DEDUP_REMOVED lines=28> */
.L_x_6412:
        /* <DEDUP_REMOVED lines=15> */
.L_x_6411:
[----:B------:R0:W5:Y:S01]  /*68c0*/  LDG.E.U16 R24, desc[UR36][R4.64] ;  /* 0x0000002404187981 */ /* 0x000162000c1e1500 */
[----:B------:R-:W-:Y:S05]  /*68d0*/  BRA `(.L_x_6401) ;  /* 0x0000000400d07947 */ /* 0x000fea0003800000 */
.L_x_6408:
        /* <DEDUP_REMOVED lines=13> */
.L_x_6415:
        /* <DEDUP_REMOVED lines=21> */
.L_x_6419:
[----:B------:R-:W-:Y:S05]  /*6b00*/  BSYNC B1 ;  /* 0x0000000000017941 */ /* 0x000fea0003800000 */
.L_x_6418:
[----:B------:R-:W-:Y:S01]  /*6b10*/  LEA R5, R0, 0x3b800000, 0x17 ;  /* 0x3b80000000057811 */ /* 0x000fe200078eb8ff */
[----:B------:R-:W-:-:S05]  /*6b20*/  IMAD.SHL.U32 R0, R3, 0x100000, RZ ;  /* 0x0010000003007824 */ /* 0x000fca00078e00ff */
[----:B------:R-:W-:-:S07]  /*6b30*/  LOP3.LUT R0, R5, R0, R6, 0xfe, !PT ;  /* 0x0000000005007212 */ /* 0x000fce00078efe06 */
.L_x_6417:
[----:B------:R-:W-:Y:S05]  /*6b40*/  BSYNC B0 ;  /* 0x0000000000007941 */ /* 0x000fea0003800000 */
.L_x_6416:
[----:B------:R-:W-:-:S04]  /*6b50*/  F2FP.BF16.F32.PACK_AB R0, RZ, R0 ;  /* 0x00000000ff00723e */ /* 0x000fc800000010ff */
[----:B------:R-:W-:Y:S01]  /*6b60*/  PRMT R24, R0, 0x7610, R24 ;  /* 0x0000761000187816 */ /* 0x000fe20000000018 */
[----:B------:R-:W-:Y:S06]  /*6b70*/  BRA `(.L_x_6401) ;  /* 0x0000000400287947 */ /* 0x000fec0003800000 */
.L_x_6414:
        /* <DEDUP_REMOVED lines=21> */
.L_x_6423:
[----:B------:R-:W-:Y:S05]  /*6cd0*/  BSYNC B1 ;  /* 0x0000000000017941 */ /* 0x000fea0003800000 */
.L_x_6422:
[----:B------:R-:W-:Y:S01]  /*6ce0*/  LEA R5, R0, 0x37800000, 0x17 ;  /* 0x3780000000057811 */ /* 0x000fe200078eb8ff */
[----:B------:R-:W-:-:S05]  /*6cf0*/  IMAD.SHL.U32 R0, R3, 0x200000, RZ ;  /* 0x0020000003007824 */ /* 0x000fca00078e00ff */
[----:B------:R-:W-:-:S07]  /*6d00*/  LOP3.LUT R0, R5, R0, R6, 0xfe, !PT ;  /* 0x0000000005007212 */ /* 0x000fce00078efe06 */
.L_x_6421:
[----:B------:R-:W-:Y:S05]  /*6d10*/  BSYNC B0 ;  /* 0x0000000000007941 */ /* 0x000fea0003800000 */
.L_x_6420:
[----:B------:R-:W-:-:S04]  /*6d20*/  F2FP.BF16.F32.PACK_AB R0, RZ, R0 ;  /* 0x00000000ff00723e */ /* 0x000fc800000010ff */
[----:B------:R-:W-:Y:S01]  /*6d30*/  PRMT R24, R0, 0x7610, R24 ;  /* 0x0000761000187816 */ /* 0x000fe20000000018 */
[----:B------:R-:W-:Y:S06]  /*6d40*/  BRA `(.L_x_6401) ;  /* 0x0000000000b47947 */ /* 0x000fec0003800000 */
.L_x_6413:
        /* <DEDUP_REMOVED lines=14> */
.L_x_6427:
[----:B------:R-:W-:Y:S05]  /*6e30*/  BSYNC B0 ;  /* 0x0000000000007941 */ /* 0x000fea0003800000 */
.L_x_6426:
[----:B------:R-:W-:-:S04]  /*6e40*/  F2FP.BF16.F32.PACK_AB R0, RZ, R0 ;  /* 0x00000000ff00723e */ /* 0x000fc800000010ff */
[----:B------:R-:W-:Y:S01]  /*6e50*/  PRMT R24, R0, 0x7610, R24 ;  /* 0x0000761000187816 */ /* 0x000fe20000000018 */
[----:B------:R-:W-:Y:S06]  /*6e60*/  BRA `(.L_x_6401) ;  /* 0x00000000006c7947 */ /* 0x000fec0003800000 */
.L_x_6400:
        /* <DEDUP_REMOVED lines=16> */
.L_x_6428:
[----:B------:R-:W-:Y:S01]  /*6f70*/  PRMT R24, RZ, 0x7610, R24 ;  /* 0x00007610ff187816 */ /* 0x000fe20000000018 */
[----:B------:R-:W-:Y:S06]  /*6f80*/  BRA `(.L_x_6401) ;  /* 0x0000000000247947 */ /* 0x000fec0003800000 */
.L_x_6425:
[----:B------:R-:W4:Y:S02]  /*6f90*/  LDG.E.64 R4, desc[UR36][R4.64] ;  /* 0x0000002404047981 */ /* 0x000f24000c1e1b00 */
[----:B----4-:R-:W0:Y:S02]  /*6fa0*/  I2F.U64 R0, R4 ;  /* 0x0000000400007312 */ /* 0x010e240000301000 */
[----:B0-----:R-:W-:-:S04]  /*6fb0*/  F2FP.BF16.F32.PACK_AB R0, RZ, R0 ;  /* 0x00000000ff00723e */ /* 0x001fc800000010ff */
[----:B------:R-:W-:Y:S01]  /*6fc0*/  PRMT R24, R0, 0x7610, R24 ;  /* 0x0000761000187816 */ /* 0x000fe20000000018 */
[----:B------:R-:W-:Y:S06]  /*6fd0*/  BRA `(.L_x_6401) ;  /* 0x0000000000107947 */ /* 0x000fec0003800000 */
.L_x_6424:
[----:B------:R-:W4:Y:S02]  /*6fe0*/  LDG.E R4, desc[UR36][R4.64] ;  /* 0x0000002404047981 */ /* 0x000f24000c1e1900 */
[----:B----4-:R-:W-:-:S04]  /*6ff0*/  I2FP.F32.U32 R0, R4 ;  /* 0x0000000400007245 */ /* 0x010fc80000201000 */
[----:B------:R-:W-:-:S04]  /*7000*/  F2FP.BF16.F32.PACK_AB R0, RZ, R0 ;  /* 0x00000000ff00723e */ /* 0x000fc800000010ff */
[----:B------:R-:W-:-:S07]  /*7010*/  PRMT R24, R0, 0x7610, R24 ;  /* 0x0000761000187816 */ /* 0x000fce0000000018 */
.L_x_6401:
[----:B------:R-:W4:Y:S01]  /*7020*/  LDC.U8 R3, c[0x0][0x235] ;  /* 0x00008d40ff037b82 */ /* 0x000f220000000000 */
[----:B------:R-:W-:Y:S02]  /*7030*/  ULDC UR4, c[0x0][0x23c] ;  /* 0x00008f0000047ab9 */ /* 0x000fe40000000800 */
        /* <DEDUP_REMOVED lines=18> */
.L_x_6432:
[----:B------:R-:W4:Y:S02]  /*7160*/  LDG.E.U8 R4, desc[UR36][R4.64] ;  /* 0x0000002404047981 */ /* 0x000f24000c1e1100 */
[----:B----4-:R-:W-:Y:S01]  /*7170*/  I2FP.F32.U32 R18, R4 ;  /* 0x0000000400127245 */ /* 0x010fe20000201000 */
[----:B------:R-:W-:Y:S06]  /*7180*/  BRA `(.L_x_6395) ;  /* 0x0000000c00207947 */ /* 0x000fec0003800000 */
.L_x_6431:
        /* <DEDUP_REMOVED lines=9> */
.L_x_6435:
[----:B------:R-:W4:Y:S02]  /*7220*/  LDG.E R4, desc[UR36][R4.64] ;  /* 0x0000002404047981 */ /* 0x000f24000c1e1900 */
[----:B----4-:R-:W-:Y:S01]  /*7230*/  I2FP.F32.S32 R18, R4 ;  /* 0x0000000400127245 */ /* 0x010fe20000201400 */
[----:B------:R-:W-:Y:S06]  /*7240*/  BRA `(.L_x_6395) ;  /* 0x0000000800f07947 */ /* 0x000fec0003800000 */
.L_x_6434:
[----:B------:R-:W4:Y:S02]  /*7250*/  LDG.E.U16 R4, desc[UR36][R4.64] ;  /* 0x0000002404047981 */ /* 0x000f24000c1e1500 */
[----:B----4-:R0:W4:Y:S01]  /*7260*/  I2F.S16 R18, R4 ;  /* 0x0000000400127306 */ /* 0x0101220000101400 */
[----:B------:R-:W-:Y:S05]  /*7270*/  BRA `(.L_x_6395) ;  /* 0x0000000800e47947 */ /* 0x000fea0003800000 */
.L_x_6430:
        /* <DEDUP_REMOVED lines=8> */
.L_x_6437:
[----:B------:R-:W4:Y:S02]  /*7300*/  LDG.E.U16 R4, desc[UR36][R4.64] ;  /* 0x0000002404047981 */ /* 0x000f24000c1e1500 */
[----:B----4-:R-:W-:Y:S01]  /*7310*/  HADD2.F32 R18, -RZ, R4.H0_H0 ;  /* 0x20000004ff127230 */ /* 0x010fe20000004100 */
[----:B------:R-:W-:Y:S06]  /*7320*/  BRA `(.L_x_6395) ;  /* 0x0000000800b87947 */ /* 0x000fec0003800000 */
.L_x_6436:
        /* <DEDUP_REMOVED lines=8> */
.L_x_6439:
[----:B------:R-:W4:Y:S02]  /*73b0*/  LDG.E.U16 R4, desc[UR36][R4.64] ;  /* 0x0000002404047981 */ /* 0x000f24000c1e1500 */
[----:B----4-:R-:W-:Y:S01]  /*73c0*/  HADD2.F32 R18, -RZ, R4.H0_H0 ;  /* 0x20000004ff127230 */ /* 0x010fe20000004100 */
[----:B------:R-:W-:Y:S06]  /*73d0*/  BRA `(.L_x_6395) ;  /* 0x00000008008c7947 */ /* 0x000fec0003800000 */
.L_x_6438:
[----:B------:R-:W4:Y:S01]  /*73e0*/  LDG.E.64 R4, desc[UR36][R4.64] ;  /* 0x0000002404047981 */ /* 0x000f22000c1e1b00 */
[----:B------:R-:W-:Y:S01]  /*73f0*/  UMOV UR4, 0xf0000000 ;  /* 0xf000000000047882 */ /* 0x000fe20000000000 */
[----:B------:R-:W-:Y:S01]  /*7400*/  UMOV UR5, 0x380fffff ;  /* 0x380fffff00057882 */ /* 0x000fe20000000000 */
[----:B----4-:R-:W0:Y:S01]  /*7410*/  F2F.F32.F64 R18, R4 ;  /* 0x0000000400127310 */ /* 0x010e220000301000 */
[----:B------:R-:W-:-:S14]  /*7420*/  DSETP.GEU.AND P0, PT, |R4|, UR4, PT ;  /* 0x0000000404007e2a */ /* 0x000fdc000bf0e200 */
[----:B0-----:R-:W-:Y:S01]  /*7430*/  @!P0 FMUL R18, R18, 1.175494350822287508e-38 ;  /* 0x0080000012128820 */ /* 0x001fe20000400000 */
[----:B------:R-:W-:Y:S06]  /*7440*/  BRA `(.L_x_6395) ;  /* 0x0000000800707947 */ /* 0x000fec0003800000 */
.L_x_6429:
        /* <DEDUP_REMOVED lines=12> */
.L_x_6442:
[----:B------:R-:W4:Y:S01]  /*7510*/  LDG.E.64 R4, desc[UR36][R4.64] ;  /* 0x0000002404047981 */ /* 0x000f22000c1e1b00 */
[----:B------:R-:W-:Y:S01]  /*7520*/  UMOV UR4, 0xf0000000 ;  /* 0xf000000000047882 */ /* 0x000fe20000000000 */
[----:B------:R-:W-:Y:S01]  /*7530*/  UMOV UR5, 0x380fffff ;  /* 0x380fffff00057882 */ /* 0x000fe20000000000 */
[----:B----4-:R-:W0:Y:S01]  /*7540*/  F2F.F32.F64 R18, R4 ;  /* 0x0000000400127310 */ /* 0x010e220000301000 */
[----:B------:R-:W-:-:S14]  /*7550*/  DSETP.GEU.AND P0, PT, |R4|, UR4, PT ;  /* 0x0000000404007e2a */ /* 0x000fdc000bf0e200 */
[----:B0-----:R-:W-:Y:S01]  /*7560*/  @!P0 FMUL R18, R18, 1.175494350822287508e-38 ;  /* 0x0080000012128820 */ /* 0x001fe20000400000 */
[----:B------:R-:W-:Y:S06]  /*7570*/  BRA `(.L_x_6395) ;  /* 0x0000000800247947 */ /* 0x000fec0003800000 */
.L_x_6441:
        /* <DEDUP_REMOVED lines=26> */
.L_x_6444:
        /* <DEDUP_REMOVED lines=13> */
.L_x_6443:
[----:B------:R-:W4:Y:S02]  /*77f0*/  LDG.E.U16 R4, desc[UR36][R4.64] ;  /* 0x0000002404047981 */ /* 0x000f24000c1e1500 */
[----:B----4-:R-:W-:Y:S01]  /*7800*/  IMAD.U32 R18, R4, 0x10000, RZ ;  /* 0x0001000004127824 */ /* 0x010fe200078e00ff */
[----:B------:R-:W-:Y:S06]  /*7810*/  BRA `(.L_x_6395) ;  /* 0x00000004007c7947 */ /* 0x000fec0003800000 */
.L_x_6440:
        /* <DEDUP_REMOVED lines=11> */
.L_x_6447:
[----:B------:R-:W4:Y:S02]  /*78d0*/  LDG.E.U8 R3, desc[UR36][R4.64] ;  /* 0x0000002404037981 */ /* 0x000f24000c1e1100 */
        /* <DEDUP_REMOVED lines=18> */
.L_x_6449:
[----:B------:R-:W-:Y:S05]  /*7a00*/  BSYNC B0 ;  /* 0x0000000000007941 */ /* 0x000fea0003800000 */
.L_x_6448:
[----:B------:R-:W-:Y:S01]  /*7a10*/  IMAD.SHL.U32 R3, R3, 0x100000, RZ ;  /* 0x0010000003037824 */ /* 0x000fe200078e00ff */
[----:B------:R-:W-:-:S04]  /*7a20*/  LEA R5, R0, 0x3b800000, 0x17 ;  /* 0x3b80000000057811 */ /* 0x000fc800078eb8ff */
[----:B------:R-:W-:Y:S01]  /*7a30*/  LOP3.LUT R18, R5, R3, R18, 0xfe, !PT ;  /* 0x0000000305127212 */ /* 0x000fe200078efe12 */
[----:B------:R-:W-:Y:S06]  /*7a40*/  BRA `(.L_x_6395) ;  /* 0x0000000000f07947 */ /* 0x000fec0003800000 */
.L_x_6446:
        /* <DEDUP_REMOVED lines=19> */
.L_x_6451:
[----:B------:R-:W-:Y:S05]  /*7b80*/  BSYNC B0 ;  /* 0x0000000000007941 */ /* 0x000fea0003800000 */
.L_x_6450:
[----:B------:R-:W-:Y:S01]  /*7b90*/  IMAD.SHL.U32 R3, R3, 0x200000, RZ ;  /* 0x0020000003037824 */ /* 0x000fe200078e00ff */
[----:B------:R-:W-:-:S04]  /*7ba0*/  LEA R5, R0, 0x37800000, 0x17 ;  /* 0x3780000000057811 */ /* 0x000fc800078eb8ff */
[----:B------:R-:W-:Y:S01]  /*7bb0*/  LOP3.LUT R18, R5, R3, R18, 0xfe, !PT ;  /* 0x0000000305127212 */ /* 0x000fe200078efe12 */
[----:B------:R-:W-:Y:S06]  /*7bc0*/  BRA `(.L_x_6395) ;  /* 0x0000000000907947 */ /* 0x000fec0003800000 */
.L_x_6445:
        /* <DEDUP_REMOVED lines=14> */
.L_x_6433:
        /* <DEDUP_REMOVED lines=16> */
.L_x_6454:
[----:B------:R-:W-:Y:S05]  /*7db0*/  BRA `(.L_x_6395) ;  /* 0x0000000000147947 */ /* 0x000fea0003800000 */
.L_x_6453:
[----:B------:R-:W4:Y:S02]  /*7dc0*/  LDG.E.64 R4, desc[UR36][R4.64] ;  /* 0x0000002404047981 */ /* 0x000f24000c1e1b00 */
[----:B----4-:R0:W4:Y:S01]  /*7dd0*/  I2F.U64 R18, R4 ;  /* 0x0000000400127312 */ /* 0x0101220000301000 */
[----:B------:R-:W-:Y:S05]  /*7de0*/  BRA `(.L_x_6395) ;  /* 0x0000000000087947 */ /* 0x000fea0003800000 */
.L_x_6452:
[----:B------:R-:W4:Y:S02]  /*7df0*/  LDG.E R4, desc[UR36][R4.64] ;  /* 0x0000002404047981 */ /* 0x000f24000c1e1900 */
[----:B----4-:R-:W-:-:S07]  /*7e00*/  I2FP.F32.U32 R18, R4 ;  /* 0x0000000400127245 */ /* 0x010fce0000201000 */
.L_x_6395:
[----:B------:R-:W-:Y:S05]  /*7e10*/  BSYNC B6 ;  /* 0x0000000000067941 */ /* 0x000fea0003800000 */
.L_x_6394:
[----:B------:R-:W0:Y:S01]  /*7e20*/  S2R R23, SR_TID.X ;  /* 0x0000000000177919 */ /* 0x000e220000002100 */
[----:B------:R-:W-:Y:S01]  /*7e30*/  BSSY B6, `(.L_x_6455) ;  /* 0x0000127000067945 */ /* 0x000fe20003800000 */
[C---:B0-----:R-:W-:Y:S01]  /*7e40*/  ISETP.GE.AND P3, PT, R23.reuse, R16, PT ;  /* 0x000000101700720c */ /* 0x041fe20003f66270 */
[----:B----4-:R-:W-:-:S05]  /*7e50*/  VIADD R5, R23, 0x100 ;  /* 0x0000010017057836 */ /* 0x010fca0000000000 */
[----:B------:R-:W-:Y:S01]  /*7e60*/  ISETP.GE.AND P1, PT, R5, R16, PT ;  /* 0x000000100500720c */ /* 0x000fe20003f26270 */
[----:B------:R-:W-:-:S05]  /*7e70*/  VIADD R5, R23, 0x180 ;  /* 0x0000018017057836 */ /* 0x000fca0000000000 */
[-C--:B------:R-:W-:Y:S01]  /*7e80*/  ISETP.GE.AND P2, PT, R5, R16.reuse, PT ;  /* 0x000000100500720c */ /* 0x080fe20003f46270 */
[----:B-----5:R-:W-:Y:S02]  /*7e90*/  @!P3 IMAD.U32 R0, R25, 0x10000, RZ ;  /* 0x000100001900b824 */ /* 0x020fe400078e00ff */
[----:B------:R-:W-:Y:S02]  /*7ea0*/  VIADD R25, R23, 0x80 ;  /* 0x0000008017197836 */ /* 0x000fe40000000000 */
[----:B-1-3--:R-:W-:Y:S02]  /*7eb0*/  @!P3 FMUL.FTZ R0, R0, R17 ;  /* 0x000000110000b220 */ /* 0x00afe40000410000 */
[----:B------:R-:W-:Y:S01]  /*7ec0*/  @!P1 IMAD.U32 R26, R26, 0x10000, RZ ;  /* 0x000100001a1a9824 */ /* 0x000fe200078e00ff */
[----:B------:R-:W-:Y:S01]  /*7ed0*/  ISETP.GE.AND P0, PT, R25, R16, PT ;  /* 0x000000101900720c */ /* 0x000fe20003f06270 */
[----:B------:R0:W1:Y:S02]  /*7ee0*/  @!P3 F2F.BF16.F32 R3, R0 ;  /* 0x000000000003b304 */ /* 0x0000640000202000 */
[----:B------:R-:W-:-:S02]  /*7ef0*/  @!P1 FMUL.FTZ R26, R26, R27 ;  /* 0x0000001b1a1a9220 */ /* 0x000fc40000410000 */
[----:B------:R-:W-:-:S04]  /*7f00*/  @!P2 IMAD.U32 R5, R24, 0x10000, RZ ;  /* 0x000100001805a824 */ /* 0x000fc800078e00ff */
[----:B------:R-:W-:Y:S01]  /*7f10*/  @!P2 FMUL.FTZ R4, R5, R18 ;  /* 0x000000120504a220 */ /* 0x000fe20000410000 */
[----:B------:R0:W3:Y:S01]  /*7f20*/  @!P1 F2F.BF16.F32 R17, R26 ;  /* 0x0000001a00119304 */ /* 0x0000e20000202000 */
[----:B------:R-:W4:Y:S02]  /*7f30*/  LDC.U8 R18, c[0x0][0x240] ;  /* 0x00009000ff127b82 */ /* 0x000f240000000000 */
[----:B------:R-:W-:-:S04]  /*7f40*/  @!P0 IMAD.U32 R5, R19, 0x10000, RZ ;  /* 0x0001000013058824 */ /* 0x000fc800078e00ff */
[----:B--2---:R-:W-:Y:S01]  /*7f50*/  @!P0 FMUL.FTZ R5, R5, R22 ;  /* 0x0000001605058220 */ /* 0x004fe20000410000 */
[----:B------:R0:W2:Y:S08]  /*7f60*/  @!P2 F2F.BF16.F32 R19, R4 ;  /* 0x000000040013a304 */ /* 0x0000b00000202000 */
[----:B------:R0:W0:Y:S01]  /*7f70*/  @!P0 F2F.BF16.F32 R22, R5 ;  /* 0x0000000500168304 */ /* 0x0000220000202000 */
[----:B-1-3--:R-:W-:Y:S05]  /*7f80*/  @P3 BRA `(.L_x_6456) ;  /* 0x0000001000443947 */ /* 0x00afea0003800000 */
[----:B------:R-:W1:Y:S01]  /*7f90*/  LDC.64 R8, c[0x0][0x218] ;  /* 0x00008600ff087b82 */ /* 0x000e620000000a00 */
[----:B0-----:R-:W-:Y:S01]  /*7fa0*/  IMAD R0, R2, 0x200, R23 ;  /* 0x0000020002007824 */ /* 0x001fe200078e0217 */
[----:B----4-:R-:W-:Y:S01]  /*7fb0*/  PRMT R4, R18, 0x9910, RZ ;  /* 0x0000991012047816 */ /* 0x010fe200000000ff */
        /* <DEDUP_REMOVED lines=15> */
[----:B------:R-:W-:Y:S02]  /*80b0*/  IMAD.U32 R3, R3, 0x10000, RZ ;  /* 0x0001000003037824 */ /* 0x000fe400078e00ff */
[----:B------:R-:W-:-:S04]  /*80c0*/  IMAD.MOV.U32 R23, RZ, RZ, R25 ;  /* 0x000000ffff177224 */ /* 0x000fc800078e0019 */
[----:B------:R-:W0:Y:S02]  /*80d0*/  F2I.FTZ.TRUNC.NTZ R3, R3 ;  /* 0x0000000300037305 */ /* 0x000e24000021f100 */
[----:B0-----:R0:W-:Y:S01]  /*80e0*/  STG.E.U8 desc[UR36][R8.64], R3 ;  /* 0x0000000308007986 */ /* 0x0011e2000c101124 */
[----:B------:R-:W-:Y:S05]  /*80f0*/  BRA `(.L_x_6456) ;  /* 0x0000000c00e87947 */ /* 0x000fea0003800000 */
.L_x_6460:
[----:B------:R-:W-:Y:S02]  /*8100*/  IMAD.U32 R5, R3, 0x10000, RZ ;  /* 0x0001000003057824 */ /* 0x000fe400078e00ff */
[----:B------:R-:W-:-:S04]  /*8110*/  IMAD.MOV.U32 R23, RZ, RZ, R25 ;  /* 0x000000ffff177224 */ /* 0x000fc800078e0019 */
[----:B------:R-:W0:Y:S02]  /*8120*/  F2I.S64.TRUNC R4, R5 ;  /* 0x0000000500047311 */ /* 0x000e24000020d900 */
[----:B0-----:R0:W-:Y:S01]  /*8130*/  STG.E.U8 desc[UR36][R8.64], R4 ;  /* 0x0000000408007986 */ /* 0x0011e2000c101124 */
[----:B------:R-:W-:Y:S05]  /*8140*/  BRA `(.L_x_6456) ;  /* 0x0000000c00d47947 */ /* 0x000fea0003800000 */
.L_x_6459:
[----:B------:R-:W-:-:S13]  /*8150*/  ISETP.NE.AND P0, PT, R0, 0x2, PT ;  /* 0x000000020000780c */ /* 0x000fda0003f05270 */
[----:B------:R-:W-:Y:S05]  /*8160*/  @!P0 BRA `(.L_x_6462) ;  /* 0x0000000000388947 */ /* 0x000fea0003800000 */
[----:B------:R-:W-:-:S13]  /*8170*/  ISETP.NE.AND P0, PT, R0, 0x3, PT ;  /* 0x000000030000780c */ /* 0x000fda0003f05270 */
[----:B------:R-:W-:Y:S05]  /*8180*/  @!P0 BRA `(.L_x_6463) ;  /* 0x00000000001c8947 */ /* 0x000fea0003800000 */
[----:B------:R-:W-:-:S13]  /*8190*/  ISETP.NE.AND P0, PT, R0, 0x4, PT ;  /* 0x000000040000780c */ /* 0x000fda0003f05270 */
[----:B------:R-:W-:Y:S05]  /*81a0*/  @P0 BRA `(.L_x_6461) ;  /* 0x0000000c00500947 */ /* 0x000fea0003800000 */
[----:B------:R-:W-:Y:S02]  /*81b0*/  IMAD.U32 R4, R3, 0x10000, RZ ;  /* 0x0001000003047824 */ /* 0x000fe400078e00ff */
[----:B------:R-:W-:-:S04]  /*81c0*/  IMAD.MOV.U32 R23, RZ, RZ, R25 ;  /* 0x000000ffff177224 */ /* 0x000fc800078e0019 */
[----:B------:R-:W0:Y:S02]  /*81d0*/  F2I.S64.TRUNC R4, R4 ;  /* 0x0000000400047311 */ /* 0x000e24000020d900 */
[----:B0-----:R0:W-:Y:S01]  /*81e0*/  STG.E.64 desc[UR36][R8.64], R4 ;  /* 0x0000000408007986 */ /* 0x0011e2000c101b24 */
[----:B------:R-:W-:Y:S05]  /*81f0*/  BRA `(.L_x_6456) ;  /* 0x0000000c00a87947 */ /* 0x000fea0003800000 */
.L_x_6463:
[----:B------:R-:W-:Y:S02]  /*8200*/  IMAD.U32 R3, R3, 0x10000, RZ ;  /* 0x0001000003037824 */ /* 0x000fe400078e00ff */
[----:B------:R-:W-:-:S04]  /*8210*/  IMAD.MOV.U32 R23, RZ, RZ, R25 ;  /* 0x000000ffff177224 */ /* 0x000fc800078e0019 */
[----:B------:R-:W0:Y:S02]  /*8220*/  F2I.FTZ.TRUNC.NTZ R3, R3 ;  /* 0x0000000300037305 */ /* 0x000e24000021f100 */
[----:B0-----:R0:W-:Y:S01]  /*8230*/  STG.E desc[UR36][R8.64], R3 ;  /* 0x0000000308007986 */ /* 0x0011e2000c101924 */
[----:B------:R-:W-:Y:S05]  /*8240*/  BRA `(.L_x_6456) ;  /* 0x0000000c00947947 */ /* 0x000fea0003800000 */
.L_x_6462:
[----:B------:R-:W-:Y:S02]  /*8250*/  IMAD.U32 R3, R3, 0x10000, RZ ;  /* 0x0001000003037824 */ /* 0x000fe400078e00ff */
[----:B------:R-:W-:-:S04]  /*8260*/  IMAD.MOV.U32 R23, RZ, RZ, R25 ;  /* 0x000000ffff177224 */ /* 0x000fc800078e0019 */
[----:B------:R-:W0:Y:S02]  /*8270*/  F2I.FTZ.TRUNC.NTZ R3, R3 ;  /* 0x0000000300037305 */ /* 0x000e24000021f100 */
[----:B0-----:R0:W-:Y:S01]  /*8280*/  STG.E.U16 desc[UR36][R8.64], R3 ;  /* 0x0000000308007986 */ /* 0x0011e2000c101524 */
[----:B------:R-:W-:Y:S05]  /*8290*/  BRA `(.L_x_6456) ;  /* 0x0000000c00807947 */ /* 0x000fea0003800000 */
.L_x_6458:
[----:B------:R-:W-:-:S13]  /*82a0*/  ISETP.GT.AND P0, PT, R0, 0x6, PT ;  /* 0x000000060000780c */ /* 0x000fda0003f04270 */
[----:B------:R-:W-:Y:S05]  /*82b0*/  @P0 BRA `(.L_x_6464) ;  /* 0x0000000000340947 */ /* 0x000fea0003800000 */
[----:B------:R-:W-:-:S13]  /*82c0*/  ISETP.NE.AND P0, PT, R0, 0x5, PT ;  /* 0x000000050000780c */ /* 0x000fda0003f05270 */
[----:B------:R-:W-:Y:S05]  /*82d0*/  @!P0 BRA `(.L_x_6465) ;  /* 0x0000000000188947 */ /* 0x000fea0003800000 */
[----:B------:R-:W-:-:S13]  /*82e0*/  ISETP.NE.AND P0, PT, R0, 0x6, PT ;  /* 0x000000060000780c */ /* 0x000fda0003f05270 */
[----:B------:R-:W-:Y:S05]  /*82f0*/  @P0 BRA `(.L_x_6461) ;  /* 0x0000000800fc0947 */ /* 0x000fea0003800000 */
[----:B------:R-:W-:Y:S02]  /*8300*/  IMAD.U32 R3, R3, 0x10000, RZ ;  /* 0x0001000003037824 */ /* 0x000fe400078e00ff */
[----:B------:R-:W-:-:S03]  /*8310*/  IMAD.MOV.U32 R23, RZ, RZ, R25 ;  /* 0x000000ffff177224 */ /* 0x000fc600078e0019 */
[----:B------:R3:W-:Y:S01]  /*8320*/  STG.E desc[UR36][R8.64], R3 ;  /* 0x0000000308007986 */ /* 0x0007e2000c101924 */
[----:B------:R-:W-:Y:S05]  /*8330*/  BRA `(.L_x_6456) ;  /* 0x0000000c00587947 */ /* 0x000fea0003800000 */
.L_x_6465:
[----:B------:R-:W-:Y:S02]  /*8340*/  IMAD.U32 R0, R3, 0x10000, RZ ;  /* 0x0001000003007824 */ /* 0x000fe400078e00ff */
[----:B------:R-:W-:-:S03]  /*8350*/  IMAD.MOV.U32 R23, RZ, RZ, R25 ;  /* 0x000000ffff177224 */ /* 0x000fc600078e0019 */
[----:B------:R-:W-:-:S05]  /*8360*/  F2FP.F16.F32.PACK_AB R0, RZ, R0 ;  /* 0x00000000ff00723e */ /* 0x000fca00000000ff */
[----:B------:R1:W-:Y:S01]  /*8370*/  STG.E.U16 desc[UR36][R8.64], R0 ;  /* 0x0000000008007986 */ /* 0x0003e2000c101524 */
[----:B------:R-:W-:Y:S05]  /*8380*/  BRA `(.L_x_6456) ;  /* 0x0000000c00447947 */ /* 0x000fea0003800000 */
.L_x_6464:
[----:B------:R-:W-:-:S13]  /*8390*/  ISETP.NE.AND P0, PT, R0, 0x7, PT ;  /* 0x000000070000780c */ /* 0x000fda0003f05270 */
[----:B------:R-:W-:Y:S05]  /*83a0*/  @!P0 BRA `(.L_x_6466) ;  /* 0x00000000003c8947 */ /* 0x000fea0003800000 */
[----:B------:R-:W-:-:S13]  /*83b0*/  ISETP.NE.AND P0, PT, R0, 0x8, PT ;  /* 0x000000080000780c */ /* 0x000fda0003f05270 */
[----:B------:R-:W-:Y:S05]  /*83c0*/  @!P0 BRA `(.L_x_6467) ;  /* 0x00000000001c8947 */ /* 0x000fea0003800000 */
[----:B------:R-:W-:-:S13]  /*83d0*/  ISETP.NE.AND P0, PT, R0, 0x9, PT ;  /* 0x000000090000780c */ /* 0x000fda0003f05270 */
[----:B------:R-:W-:Y:S05]  /*83e0*/  @P0 BRA `(.L_x_6461) ;  /* 0x0000000800c00947 */ /* 0x000fea0003800000 */
[----:B------:R-:W-:Y:S02]  /*83f0*/  IMAD.U32 R4, R3, 0x10000, RZ ;  /* 0x0001000003047824 */ /* 0x000fe400078e00ff */
[----:B------:R-:W-:Y:S02]  /*8400*/  IMAD.MOV.U32 R5, RZ, RZ, RZ ;  /* 0x000000ffff057224 */ /* 0x000fe400078e00ff */
[----:B------:R-:W-:-:S03]  /*8410*/  IMAD.MOV.U32 R23, RZ, RZ, R25 ;  /* 0x000000ffff177224 */ /* 0x000fc600078e0019 */
[----:B------:R0:W-:Y:S01]  /*8420*/  STG.E.64 desc[UR36][R8.64], R4 ;  /* 0x0000000408007986 */ /* 0x0001e2000c101b24 */
[----:B------:R-:W-:Y:S05]  /*8430*/  BRA `(.L_x_6456) ;  /* 0x0000000c00187947 */ /* 0x000fea0003800000 */
.L_x_6467:
[----:B------:R-:W-:Y:S02]  /*8440*/  IMAD.U32 R3, R3, 0x10000, RZ ;  /* 0x0001000003037824 */ /* 0x000fe400078e00ff */
[----:B------:R-:W-:-:S03]  /*8450*/  IMAD.MOV.U32 R23, RZ, RZ, R25 ;  /* 0x000000ffff177224 */ /* 0x000fc600078e0019 */
[----:B------:R-:W-:-:S04]  /*8460*/  F2FP.F16.F32.PACK_AB R3, RZ, R3 ;  /* 0x00000003ff03723e */ /* 0x000fc800000000ff */
[----:B------:R-:W-:-:S05]  /*8470*/  PRMT R3, R3, 0x5410, RZ ;  /* 0x0000541003037816 */ /* 0x000fca00000000ff */
[----:B------:R0:W-:Y:S01]  /*8480*/  STG.E desc[UR36][R8.64], R3 ;  /* 0x0000000308007986 */ /* 0x0001e2000c101924 */
[----:B------:R-:W-:Y:S05]  /*8490*/  BRA `(.L_x_6456) ;  /* 0x0000000c00007947 */ /* 0x000fea0003800000 */
.L_x_6466:
[----:B------:R-:W-:Y:S02]  /*84a0*/  IMAD.U32 R4, R3, 0x10000, RZ ;  /* 0x0001000003047824 */ /* 0x000fe400078e00ff */
[----:B------:R-:W-:Y:S02]  /*84b0*/  IMAD.MOV.U32 R23, RZ, RZ, R25 ;  /* 0x000000ffff177224 */ /* 0x000fe400078e0019 */
[----:B------:R-:W-:-:S06]  /*84c0*/  FMUL.FTZ R4, R4, 1 ;  /* 0x3f80000004047820 */ /* 0x000fcc0000410000 */
[----:B------:R-:W0:Y:S02]  /*84d0*/  F2F.F64.F32 R4, R4 ;  /* 0x0000000400047310 */ /* 0x000e240000201800 */
[----:B0-----:R0:W-:Y:S01]  /*84e0*/  STG.E.64 desc[UR36][R8.64], R4 ;  /* 0x0000000408007986 */ /* 0x0011e2000c101b24 */
[----:B------:R-:W-:Y:S05]  /*84f0*/  BRA `(.L_x_6456) ;  /* 0x0000000800e87947 */ /* 0x000fea0003800000 */
.L_x_6457:
        /* <DEDUP_REMOVED lines=10> */
[----:B------:R-:W-:-:S04]  /*85a0*/  FSETP.NEU.FTZ.AND P0, PT, R3, RZ, PT ;  /* 0x000000ff0300720b */ /* 0x000fc80003f1d000 */
[----:B------:R-:W-:-:S05]  /*85b0*/  SEL R3, RZ, 0x1, !P0 ;  /* 0x00000001ff037807 */ /* 0x000fca0004000000 */
[----:B------:R0:W-:Y:S01]  /*85c0*/  STG.E.U8 desc[UR36][R8.64], R3 ;  /* 0x0000000308007986 */ /* 0x0001e2000c101124 */
[----:B------:R-:W-:Y:S05]  /*85d0*/  BRA `(.L_x_6456) ;  /* 0x0000000800b07947 */ /* 0x000fea0003800000 */
.L_x_6470:
[----:B------:R-:W-:Y:S01]  /*85e0*/  IMAD.U32 R3, R3, 0x10000, RZ ;  /* 0x0001000003037824 */ /* 0x000fe200078e00ff */
[----:B------:R-:W-:Y:S01]  /*85f0*/  CS2R R6, SRZ ;  /* 0x0000000000067805 */ /* 0x000fe2000001ff00 */
[----:B------:R-:W-:Y:S02]  /*8600*/  IMAD.MOV.U32 R23, RZ, RZ, R25 ;  /* 0x000000ffff177224 */ /* 0x000fe400078e0019 */
[----:B------:R-:W-:-:S04]  /*8610*/  FMUL.FTZ R3, R3, 1 ;  /* 0x3f80000003037820 */ /* 0x000fc80000410000 */
[----:B------:R-:W0:Y:S02]  /*8620*/  F2F.F64.F32 R4, R3 ;  /* 0x0000000300047310 */ /* 0x000e240000201800 */
[----:B0-----:R0:W-:Y:S01]  /*8630*/  STG.E.128 desc[UR36][R8.64], R4 ;  /* 0x0000000408007986 */ /* 0x0011e2000c101d24 */
[----:B------:R-:W-:Y:S05]  /*8640*/  BRA `(.L_x_6456) ;  /* 0x0000000800947947 */ /* 0x000fea0003800000 */
.L_x_6469:
        /* <DEDUP_REMOVED lines=21> */
.L_x_6474:
[----:B------:R-:W-:Y:S05]  /*87a0*/  BSYNC B0 ;  /* 0x0000000000007941 */ /* 0x000fea0003800000 */
.L_x_6473:
[----:B------:R-:W-:Y:S01]  /*87b0*/  LOP3.LUT R5, R0, R5, RZ, 0xfc, !PT ;  /* 0x0000000500057212 */ /* 0x000fe200078efcff */
[----:B------:R-:W-:-:S04]  /*87c0*/  IMAD.MOV.U32 R23, RZ, RZ, R25 ;  /* 0x000000ffff177224 */ /* 0x000fc800078e0019 */
[----:B------:R0:W-:Y:S01]  /*87d0*/  STG.E.U8 desc[UR36][R8.64], R5 ;  /* 0x0000000508007986 */ /* 0x0001e2000c101124 */
[----:B------:R-:W-:Y:S05]  /*87e0*/  BRA `(.L_x_6456) ;  /* 0x00000008002c7947 */ /* 0x000fea0003800000 */
.L_x_6472:
        /* <DEDUP_REMOVED lines=13> */
.L_x_6476:
[----:B------:R-:W-:Y:S01]  /*88c0*/  IMAD.MOV.U32 R0, RZ, RZ, 0x7f ;  /* 0x0000007fff007424 */ /* 0x000fe200078e00ff */
[----:B------:R-:W-:-:S04]  /*88d0*/  ISETP.GT.U32.AND P0, PT, R3, 0x7f800000, PT ;  /* 0x7f8000000300780c */ /* 0x000fc80003f04070 */
[----:B------:R-:W-:-:S09]  /*88e0*/  SEL R0, R0, 0x7c, P0 ;  /* 0x0000007c00007807 */ /* 0x000fd20000000000 */
.L_x_6477:
[----:B------:R-:W-:Y:S05]  /*88f0*/  BSYNC B0 ;  /* 0x0000000000007941 */ /* 0x000fea0003800000 */
.L_x_6475:
[----:B------:R-:W-:Y:S01]  /*8900*/  LOP3.LUT R3, R5, 0x80000000, RZ, 0xc0, !PT ;  /* 0x8000000005037812 */ /* 0x000fe200078ec0ff */
[----:B------:R-:W-:-:S03]  /*8910*/  IMAD.MOV.U32 R23, RZ, RZ, R25 ;  /* 0x000000ffff177224 */ /* 0x000fc600078e0019 */
[----:B------:R-:W-:-:S04]  /*8920*/  SHF.R.U32.HI R3, RZ, 0x18, R3 ;  /* 0x00000018ff037819 */ /* 0x000fc80000011603 */
[----:B------:R-:W-:-:S05]  /*8930*/  LOP3.LUT R3, R0, R3, RZ, 0xfc, !PT ;  /* 0x0000000300037212 */ /* 0x000fca00078efcff */
[----:B------:R0:W-:Y:S01]  /*8940*/  STG.E.U8 desc[UR36][R8.64], R3 ;  /* 0x0000000308007986 */ /* 0x0001e2000c101124 */
[----:B------:R-:W-:Y:S05]  /*8950*/  BRA `(.L_x_6456) ;  /* 0x0000000400d07947 */ /* 0x000fea0003800000 */
.L_x_6471:
[----:B------:R0:W-:Y:S01]  /*8960*/  STG.E.U16 desc[UR36][R8.64], R3 ;  /* 0x0000000308007986 */ /* 0x0001e2000c101524 */
[----:B------:R-:W-:Y:S01]  /*8970*/  IMAD.MOV.U32 R23, RZ, RZ, R25 ;  /* 0x000000ffff177224 */ /* 0x000fe200078e0019 */
[----:B------:R-:W-:Y:S06]  /*8980*/  BRA `(.L_x_6456) ;  /* 0x0000000400c47947 */ /* 0x000fec0003800000 */
.L_x_6468:
        /* <DEDUP_REMOVED lines=10> */
[----:B------:R-:W0:Y:S02]  /*8a30*/  F2I.FTZ.U32.TRUNC.NTZ R3, R3 ;  /* 0x0000000300037305 */ /* 0x000e24000021f000 */
[----:B0-----:R0:W-:Y:S01]  /*8a40*/  STG.E.U16 desc[UR36][R8.64], R3 ;  /* 0x0000000308007986 */ /* 0x0011e2000c101524 */
[----:B------:R-:W-:Y:S05]  /*8a50*/  BRA `(.L_x_6456) ;  /* 0x0000000400907947 */ /* 0x000fea0003800000 */
.L_x_6480:
        /* <DEDUP_REMOVED lines=17> */
.L_x_6483:
[----:B------:R-:W-:-:S04]  /*8b70*/  LOP3.LUT R3, R5, 0x80000000, RZ, 0xc0, !PT ;  /* 0x8000000005037812 */ /* 0x000fc800078ec0ff */
[----:B------:R-:W-:-:S04]  /*8b80*/  SHF.R.U32.HI R3, RZ, 0x18, R3 ;  /* 0x00000018ff037819 */ /* 0x000fc80000011603 */
[----:B------:R-:W-:-:S04]  /*8b90*/  LOP3.LUT R0, R0, R3, RZ, 0xfc, !PT ;  /* 0x0000000300007212 */ /* 0x000fc800078efcff */
[----:B------:R-:W-:-:S07]  /*8ba0*/  PRMT R4, R0, 0x7610, R4 ;  /* 0x0000761000047816 */ /* 0x000fce0000000004 */
.L_x_6482:
[----:B------:R-:W-:Y:S05]  /*8bb0*/  BSYNC B0 ;  /* 0x0000000000007941 */ /* 0x000fea0003800000 */
.L_x_6481:
[----:B------:R0:W-:Y:S01]  /*8bc0*/  STG.E.U8 desc[UR36][R8.64], R4 ;  /* 0x0000000408007986 */ /* 0x0001e2000c101124 */
[----:B------:R-:W-:Y:S01]  /*8bd0*/  IMAD.MOV.U32 R23, RZ, RZ, R25 ;  /* 0x000000ffff177224 */ /* 0x000fe200078e0019 */
[----:B------:R-:W-:Y:S06]  /*8be0*/  BRA `(.L_x_6456) ;  /* 0x00000004002c7947 */ /* 0x000fec0003800000 */
.L_x_6479:
        /* <DEDUP_REMOVED lines=17> */
.L_x_6486:
[----:B------:R-:W-:-:S04]  /*8d00*/  LOP3.LUT R3, R5, 0x80000000, RZ, 0xc0, !PT ;  /* 0x8000000005037812 */ /* 0x000fc800078ec0ff */
[----:B------:R-:W-:-:S04]  /*8d10*/  SHF.R.U32.HI R3, RZ, 0x18, R3 ;  /* 0x00000018ff037819 */ /* 0x000fc80000011603 */
[----:B------:R-:W-:-:S04]  /*8d20*/  LOP3.LUT R0, R0, R3, RZ, 0xfc, !PT ;  /* 0x0000000300007212 */ /* 0x000fc800078efcff */
[----:B------:R-:W-:-:S07]  /*8d30*/  PRMT R4, R0, 0x7610, R4 ;  /* 0x0000761000047816 */ /* 0x000fce0000000004 */
.L_x_6485:
[----:B------:R-:W-:Y:S05]  /*8d40*/  BSYNC B0 ;  /* 0x0000000000007941 */ /* 0x000fea0003800000 */
.L_x_6484:
[----:B------:R0:W-:Y:S01]  /*8d50*/  STG.E.U8 desc[UR36][R8.64], R4 ;  /* 0x0000000408007986 */ /* 0x0001e2000c101124 */
[----:B------:R-:W-:Y:S01]  /*8d60*/  IMAD.MOV.U32 R23, RZ, RZ, R25 ;  /* 0x000000ffff177224 */ /* 0x000fe200078e0019 */
[----:B------:R-:W-:Y:S06]  /*8d70*/  BRA `(.L_x_6456) ;  /* 0x0000000000c87947 */ /* 0x000fec0003800000 */
.L_x_6478:
[----:B------:R-:W-:-:S13]  /*8d80*/  ISETP.NE.AND P0, PT, R0, 0x1c, PT ;  /* 0x0000001c0000780c */ /* 0x000fda0003f05270 */
[----:B------:R-:W-:Y:S05]  /*8d90*/  @!P0 BRA `(.L_x_6487) ;  /* 0x0000000000b08947 */ /* 0x000fea0003800000 */
[----:B------:R-:W-:-:S13]  /*8da0*/  ISETP.NE.AND P0, PT, R0, 0x1d, PT ;  /* 0x0000001d0000780c */ /* 0x000fda0003f05270 */
[----:B------:R-:W-:Y:S05]  /*8db0*/  @!P0 BRA `(.L_x_6488) ;  /* 0x0000000000948947 */ /* 0x000fea0003800000 */
[----:B------:R-:W-:-:S13]  /*8dc0*/  ISETP.NE.AND P0, PT, R0, 0x2c, PT ;  /* 0x0000002c0000780c */ /* 0x000fda0003f05270 */
[----:B------:R-:W-:Y:S05]  /*8dd0*/  @P0 BRA `(.L_x_6461) ;  /* 0x0000000000440947 */ /* 0x000fea0003800000 */
[----:B------:R-:W-:Y:S02]  /*8de0*/  IMAD.U32 R4, R3, 0x10000, RZ ;  /* 0x0001000003047824 */ /* 0x000fe400078e00ff */
[----:B------:R-:W-:-:S03]  /*8df0*/  IMAD.MOV.U32 R23, RZ, RZ, R25 ;  /* 0x000000ffff177224 */ /* 0x000fc600078e0019 */
        /* <DEDUP_REMOVED lines=15> */
.L_x_6461:
        /* <DEDUP_REMOVED lines=15> */
[----:B0-2---:R-:W-:Y:S05]  /*8fe0*/  CALL.ABS.NOINC R14 ;  /* 0x000000000e007343 */ /* 0x005fea0003c00000 */
.L_x_6489:
[----:B------:R-:W-:Y:S01]  /*8ff0*/  IMAD.MOV.U32 R23, RZ, RZ, R25 ;  /* 0x000000ffff177224 */ /* 0x000fe200078e0019 */
[----:B------:R-:W-:Y:S06]  /*9000*/  BRA `(.L_x_6456) ;  /* 0x0000000000247947 */ /* 0x000fec0003800000 */
.L_x_6488:
[----:B------:R-:W-:Y:S02]  /*9010*/  IMAD.U32 R4, R3, 0x10000, RZ ;  /* 0x0001000003047824 */ /* 0x000fe400078e00ff */
[----:B------:R-:W-:-:S04]  /*9020*/  IMAD.MOV.U32 R23, RZ, RZ, R25 ;  /* 0x000000ffff177224 */ /* 0x000fc800078e0019 */
[----:B------:R-:W0:Y:S02]  /*9030*/  F2I.U64.TRUNC R4, R4 ;  /* 0x0000000400047311 */ /* 0x000e24000020d800 */
[----:B0-----:R0:W-:Y:S01]  /*9040*/  STG.E.64 desc[UR36][R8.64], R4 ;  /* 0x0000000408007986 */ /* 0x0011e2000c101b24 */
[----:B------:R-:W-:Y:S05]  /*9050*/  BRA `(.L_x_6456) ;  /* 0x0000000000107947 */ /* 0x000fea0003800000 */
.L_x_6487:
[----:B------:R-:W-:Y:S02]  /*9060*/  IMAD.U32 R3, R3, 0x10000, RZ ;  /* 0x0001000003037824 */ /* 0x000fe400078e00ff */
[----:B------:R-:W-:-:S04]  /*9070*/  IMAD.MOV.U32 R23, RZ, RZ, R25 ;  /* 0x000000ffff177224 */ /* 0x000fc800078e0019 */
[----:B------:R-:W0:Y:S02]  /*9080*/  F2I.FTZ.U32.TRUNC.NTZ R3, R3 ;  /* 0x0000000300037305 */ /* 0x000e24000021f000 */
[----:B0-----:R0:W-:Y:S02]  /*9090*/  STG.E desc[UR36][R8.64], R3 ;  /* 0x0000000308007986 */ /* 0x0011e4000c101924 */
.L_x_6456:
[----:B------:R-:W-:Y:S05]  /*90a0*/  BSYNC B6 ;  /* 0x0000000000067941 */ /* 0x000fea0003800000 */
.L_x_6455:
[----:B------:R-:W-:Y:S01]  /*90b0*/  ISETP.GE.AND P0, PT, R23, R16, PT ;  /* 0x000000101700720c */ /* 0x000fe20003f06270 */
[----:B------:R-:W-:-:S12]  /*90c0*/  BSSY B6, `(.L_x_6490) ;  /* 0x00001fc000067945 */ /* 0x000fd80003800000 */
[----:B------:R-:W-:Y:S05]  /*90d0*/  @P0 BRA `(.L_x_6491) ;  /* 0x0000001c00e80947 */ /* 0x000fea0003800000 */
[----:B01-3--:R-:W0:Y:S01]  /*90e0*/  LDC.64 R8, c[0x0][0x218] ;  /* 0x00008600ff087b82 */ /* 0x00be220000000a00 */
[----:B------:R-:W-:Y:S01]  /*90f0*/  IMAD R0, R2, 0x200, R23 ;  /* 0x0000020002007824 */ /* 0x000fe200078e0217 */
[----:B----4-:R-:W-:Y:S01]  /*9100*/  PRMT R4, R18, 0x9910, RZ ;  /* 0x0000991012047816 */ /* 0x010fe200000000ff */
        /* <DEDUP_REMOVED lines=19> */
.L_x_6495:
[----:B------:R-:W-:-:S06]  /*9240*/  IMAD.U32 R5, R22, 0x10000, RZ ;  /* 0x0001000016057824 */ /* 0x000fcc00078e00ff */
[----:B------:R-:W0:Y:S02]  /*9250*/  F2I.S64.TRUNC R4, R5 ;  /* 0x0000000500047311 */ /* 0x000e24000020d900 */
[----:B0-----:R0:W-:Y:S01]  /*9260*/  STG.E.U8 desc[UR36][R8.64], R4 ;  /* 0x0000000408007986 */ /* 0x0011e2000c101124 */
[----:B------:R-:W-:Y:S05]  /*9270*/  BRA `(.L_x_6497) ;  /* 0x0000000c00847947 */ /* 0x000fea0003800000 */
.L_x_6494:
        /* <DEDUP_REMOVED lines=10> */
.L_x_6499:
[----:B------:R-:W-:-:S04]  /*9320*/  IMAD.U32 R22, R22, 0x10000, RZ ;  /* 0x0001000016167824 */ /* 0x000fc800078e00ff */
[----:B------:R-:W0:Y:S02]  /*9330*/  F2I.FTZ.TRUNC.NTZ R3, R22 ;  /* 0x0000001600037305 */ /* 0x000e24000021f100 */
[----:B0-----:R0:W-:Y:S01]  /*9340*/  STG.E desc[UR36][R8.64], R3 ;  /* 0x0000000308007986 */ /* 0x0011e2000c101924 */
[----:B------:R-:W-:Y:S05]  /*9350*/  BRA `(.L_x_6497) ;  /* 0x0000000c004c7947 */ /* 0x000fea0003800000 */
.L_x_6498:
[----:B------:R-:W-:-:S04]  /*9360*/  IMAD.U32 R22, R22, 0x10000, RZ ;  /* 0x0001000016167824 */ /* 0x000fc800078e00ff */
[----:B------:R-:W0:Y:S02]  /*9370*/  F2I.FTZ.TRUNC.NTZ R3, R22 ;  /* 0x0000001600037305 */ /* 0x000e24000021f100 */
[----:B0-----:R0:W-:Y:S01]  /*9380*/  STG.E.U16 desc[UR36][R8.64], R3 ;  /* 0x0000000308007986 */ /* 0x0011e2000c101524 */
[----:B------:R-:W-:Y:S05]  /*9390*/  BRA `(.L_x_6497) ;  /* 0x0000000c003c7947 */ /* 0x000fea0003800000 */
.L_x_6493:
        /* <DEDUP_REMOVED lines=9> */
.L_x_6501:
[----:B------:R-:W-:-:S05]  /*9430*/  IMAD.U32 R0, R22, 0x10000, RZ ;  /* 0x0001000016007824 */ /* 0x000fca00078e00ff */
[----:B------:R-:W-:-:S05]  /*9440*/  F2FP.F16.F32.PACK_AB R0, RZ, R0 ;  /* 0x00000000ff00723e */ /* 0x000fca00000000ff */
[----:B------:R0:W-:Y:S01]  /*9450*/  STG.E.U16 desc[UR36][R8.64], R0 ;  /* 0x0000000008007986 */ /* 0x0001e2000c101524 */
[----:B------:R-:W-:Y:S05]  /*9460*/  BRA `(.L_x_6497) ;  /* 0x0000000c00087947 */ /* 0x000fea0003800000 */
.L_x_6500:
        /* <DEDUP_REMOVED lines=10> */
.L_x_6503:
[----:B------:R-:W-:-:S05]  /*9510*/  IMAD.U32 R22, R22, 0x10000, RZ ;  /* 0x0001000016167824 */ /* 0x000fca00078e00ff */
[----:B------:R-:W-:-:S04]  /*9520*/  F2FP.F16.F32.PACK_AB R3, RZ, R22 ;  /* 0x00000016ff03723e */ /* 0x000fc800000000ff */
[----:B------:R-:W-:-:S05]  /*9530*/  PRMT R3, R3, 0x5410, RZ ;  /* 0x0000541003037816 */ /* 0x000fca00000000ff */
[----:B------:R3:W-:Y:S01]  /*9540*/  STG.E desc[UR36][R8.64], R3 ;  /* 0x0000000308007986 */ /* 0x0007e2000c101924 */
[----:B------:R-:W-:Y:S05]  /*9550*/  BRA `(.L_x_6497) ;  /* 0x0000000800cc7947 */ /* 0x000fea0003800000 */
.L_x_6502:
[----:B------:R-:W-:-:S04]  /*9560*/  IMAD.U32 R4, R22, 0x10000, RZ ;  /* 0x0001000016047824 */ /* 0x000fc800078e00ff */
[----:B------:R-:W-:-:S06]  /*9570*/  FMUL.FTZ R4, R4, 1 ;  /* 0x3f80000004047820 */ /* 0x000fcc0000410000 */
[----:B------:R-:W0:Y:S02]  /*9580*/  F2F.F64.F32 R4, R4 ;  /* 0x0000000400047310 */ /* 0x000e240000201800 */
[----:B0-----:R0:W-:Y:S01]  /*9590*/  STG.E.64 desc[UR36][R8.64], R4 ;  /* 0x0000000408007986 */ /* 0x0011e2000c101b24 */
[----:B------:R-:W-:Y:S05]  /*95a0*/  BRA `(.L_x_6497) ;  /* 0x0000000800b87947 */ /* 0x000fea0003800000 */
.L_x_6492:
        /* <DEDUP_REMOVED lines=13> */
.L_x_6506:
[----:B------:R-:W-:Y:S01]  /*9680*/  IMAD.U32 R22, R22, 0x10000, RZ ;  /* 0x0001000016167824 */ /* 0x000fe200078e00ff */
[----:B------:R-:W-:-:S03]  /*9690*/  CS2R R6, SRZ ;  /* 0x0000000000067805 */ /* 0x000fc6000001ff00 */
[----:B------:R-:W-:-:S06]  /*96a0*/  FMUL.FTZ R4, R22, 1 ;  /* 0x3f80000016047820 */ /* 0x000fcc0000410000 */
[----:B------:R-:W0:Y:S02]  /*96b0*/  F2F.F64.F32 R4, R4 ;  /* 0x0000000400047310 */ /* 0x000e240000201800 */
[----:B0-----:R0:W-:Y:S01]  /*96c0*/  STG.E.128 desc[UR36][R8.64], R4 ;  /* 0x0000000408007986 */ /* 0x0011e2000c101d24 */
[----:B------:R-:W-:Y:S05]  /*96d0*/  BRA `(.L_x_6497) ;  /* 0x00000008006c7947 */ /* 0x000fea0003800000 */
.L_x_6505:
        /* <DEDUP_REMOVED lines=21> */
.L_x_6510:
[----:B------:R-:W-:Y:S05]  /*9830*/  BSYNC B0 ;  /* 0x0000000000007941 */ /* 0x000fea0003800000 */
.L_x_6509:
[----:B------:R-:W-:-:S05]  /*9840*/  LOP3.LUT R5, R0, R5, RZ, 0xfc, !PT ;  /* 0x0000000500057212 */ /* 0x000fca00078efcff */
[----:B------:R0:W-:Y:S01]  /*9850*/  STG.E.U8 desc[UR36][R8.64], R5 ;  /* 0x0000000508007986 */ /* 0x0001e2000c101124 */
[----:B------:R-:W-:Y:S05]  /*9860*/  BRA `(.L_x_6497) ;  /* 0x0000000800087947 */ /* 0x000fea0003800000 */
.L_x_6508:
        /* <DEDUP_REMOVED lines=13> */
.L_x_6512:
[----:B------:R-:W-:Y:S01]  /*9940*/  IMAD.MOV.U32 R0, RZ, RZ, 0x7f ;  /* 0x0000007fff007424 */ /* 0x000fe200078e00ff */
[----:B------:R-:W-:-:S04]  /*9950*/  ISETP.GT.U32.AND P0, PT, R3, 0x7f800000, PT ;  /* 0x7f8000000300780c */ /* 0x000fc80003f04070 */
[----:B------:R-:W-:-:S09]  /*9960*/  SEL R0, R0, 0x7c, P0 ;  /* 0x0000007c00007807 */ /* 0x000fd20000000000 */
.L_x_6513:
[----:B------:R-:W-:Y:S05]  /*9970*/  BSYNC B0 ;  /* 0x0000000000007941 */ /* 0x000fea0003800000 */
.L_x_6511:
[----:B------:R-:W-:-:S04]  /*9980*/  LOP3.LUT R3, R5, 0x80000000, RZ, 0xc0, !PT ;  /* 0x8000000005037812 */ /* 0x000fc800078ec0ff */
[----:B------:R-:W-:-:S04]  /*9990*/  SHF.R.U32.HI R3, RZ, 0x18, R3 ;  /* 0x00000018ff037819 */ /* 0x000fc80000011603 */
[----:B------:R-:W-:-:S05]  /*99a0*/  LOP3.LUT R3, R0, R3, RZ, 0xfc, !PT ;  /* 0x0000000300037212 */ /* 0x000fca00078efcff */
[----:B------:R0:W-:Y:S01]  /*99b0*/  STG.E.U8 desc[UR36][R8.64], R3 ;  /* 0x0000000308007986 */ /* 0x0001e2000c101124 */
[----:B------:R-:W-:Y:S05]  /*99c0*/  BRA `(.L_x_6497) ;  /* 0x0000000400b07947 */ /* 0x000fea0003800000 */
.L_x_6507:
[----:B------:R0:W-:Y:S01]  /*99d0*/  STG.E.U16 desc[UR36][R8.64], R22 ;  /* 0x0000001608007986 */ /* 0x0001e2000c101524 */
[----:B------:R-:W-:Y:S05]  /*99e0*/  BRA `(.L_x_6497) ;  /* 0x0000000400a87947 */ /* 0x000fea0003800000 */
.L_x_6504:
        /* <DEDUP_REMOVED lines=12> */
.L_x_6516:
        /* <DEDUP_REMOVED lines=17> */
.L_x_6519:
[----:B------:R-:W-:-:S04]  /*9bc0*/  LOP3.LUT R3, R5, 0x80000000, RZ, 0xc0, !PT ;  /* 0x8000000005037812 */ /* 0x000fc800078ec0ff */
[----:B------:R-:W-:-:S04]  /*9bd0*/  SHF.R.U32.HI R3, RZ, 0x18, R3 ;  /* 0x00000018ff037819 */ /* 0x000fc80000011603 */
[----:B------:R-:W-:-:S04]  /*9be0*/  LOP3.LUT R0, R0, R3, RZ, 0xfc, !PT ;  /* 0x0000000300007212 */ /* 0x000fc800078efcff */
[----:B------:R-:W-:-:S07]  /*9bf0*/  PRMT R4, R0, 0x7610, R4 ;  /* 0x0000761000047816 */ /* 0x000fce0000000004 */
.L_x_6518:
[----:B------:R-:W-:Y:S05]  /*9c00*/  BSYNC B0 ;  /* 0x0000000000007941 */ /* 0x000fea0003800000 */
.L_x_6517:
[----:B------:R0:W-:Y:S01]  /*9c10*/  STG.E.U8 desc[UR36][R8.64], R4 ;  /* 0x0000000408007986 */ /* 0x0001e2000c101124 */
[----:B------:R-:W-:Y:S05]  /*9c20*/  BRA `(.L_x_6497) ;  /* 0x0000000400187947 */ /* 0x000fea0003800000 */
.L_x_6515:
        /* <DEDUP_REMOVED lines=17> */
.L_x_6522:
[----:B------:R-:W-:-:S04]  /*9d40*/  LOP3.LUT R3, R5, 0x80000000, RZ, 0xc0, !PT ;  /* 0x8000000005037812 */ /* 0x000fc800078ec0ff */
[----:B------:R-:W-:-:S04]  /*9d50*/  SHF.R.U32.HI R3, RZ, 0x18, R3 ;  /* 0x00000018ff037819 */ /* 0x000fc80000011603 */
[----:B------:R-:W-:-:S04]  /*9d60*/  LOP3.LUT R0, R0, R3, RZ, 0xfc, !PT ;  /* 0x0000000300007212 */ /* 0x000fc800078efcff */
[----:B------:R-:W-:-:S07]  /*9d70*/  PRMT R4, R0, 0x7610, R4 ;  /* 0x0000761000047816 */ /* 0x000fce0000000004 */
.L_x_6521:
[----:B------:R-:W-:Y:S05]  /*9d80*/  BSYNC B0 ;  /* 0x0000000000007941 */ /* 0x000fea0003800000 */
.L_x_6520:
[----:B------:R0:W-:Y:S01]  /*9d90*/  STG.E.U8 desc[UR36][R8.64], R4 ;  /* 0x0000000408007986 */ /* 0x0001e2000c101124 */
[----:B------:R-:W-:Y:S05]  /*9da0*/  BRA `(.L_x_6497) ;  /* 0x0000000000b87947 */ /* 0x000fea0003800000 */
.L_x_6514:
        /* <DEDUP_REMOVED lines=22> */
.L_x_6496:
        /* <DEDUP_REMOVED lines=16> */
.L_x_6525:
[----:B------:R-:W-:Y:S05]  /*a010*/  BRA `(.L_x_6497) ;  /* 0x00000000001c7947 */ /* 0x000fea0003800000 */
.L_x_6524:
[----:B------:R-:W-:-:S06]  /*a020*/  IMAD.U32 R4, R22, 0x10000, RZ ;  /* 0x0001000016047824 */ /* 0x000fcc00078e00ff */
[----:B------:R-:W0:Y:S02]  /*a030*/  F2I.U64.TRUNC R4, R4 ;  /* 0x0000000400047311 */ /* 0x000e24000020d800 */
[----:B0-----:R0:W-:Y:S01]  /*a040*/  STG.E.64 desc[UR36][R8.64], R4 ;  /* 0x0000000408007986 */ /* 0x0011e2000c101b24 */
[----:B------:R-:W-:Y:S05]  /*a050*/  BRA `(.L_x_6497) ;  /* 0x00000000000c7947 */ /* 0x000fea0003800000 */
.L_x_6523:
[----:B------:R-:W-:-:S04]  /*a060*/  IMAD.U32 R22, R22, 0x10000, RZ ;  /* 0x0001000016167824 */ /* 0x000fc800078e00ff */
[----:B------:R-:W0:Y:S02]  /*a070*/  F2I.FTZ.U32.TRUNC.NTZ R3, R22 ;  /* 0x0000001600037305 */ /* 0x000e24000021f000 */
[----:B0-----:R0:W-:Y:S02]  /*a080*/  STG.E desc[UR36][R8.64], R3 ;  /* 0x0000000308007986 */ /* 0x0011e4000c101924 */
.L_x_6497:
[----:B------:R-:W-:-:S05]  /*a090*/  VIADD R23, R23, 0x80 ;  /* 0x0000008017177836 */ /* 0x000fca0000000000 */
[----:B------:R-:W-:-:S13]  /*a0a0*/  ISETP.GE.AND P0, PT, R23, R16, PT ;  /* 0x000000101700720c */ /* 0x000fda0003f06270 */
[----:B------:R-:W-:Y:S05]  /*a0b0*/  @P0 BRA `(.L_x_6491) ;  /* 0x0000000c00f00947 */ /* 0x000fea0003800000 */
[----:B01-34-:R-:W0:Y:S01]  /*a0c0*/  LDC.64 R8, c[0x0][0x218] ;  /* 0x00008600ff087b82 */ /* 0x01be220000000a00 */
        /* <DEDUP_REMOVED lines=17> */
[----:B------:R-:W-:-:S06]  /*a1e0*/  IMAD.U32 R17, R17, 0x10000, RZ ;  /* 0x0001000011117824 */ /* 0x000fcc00078e00ff */
[----:B------:R-:W0:Y:S02]  /*a1f0*/  F2I.FTZ.TRUNC.NTZ R17, R17 ;  /* 0x0000001100117305 */ /* 0x000e24000021f100 */
[----:B0-----:R4:W-:Y:S01]  /*a200*/  STG.E.U8 desc[UR36][R8.64], R17 ;  /* 0x0000001108007986 */ /* 0x0019e2000c101124 */
[----:B------:R-:W-:Y:S05]  /*a210*/  BRA `(.L_x_6531) ;  /* 0x0000000c00947947 */ /* 0x000fea0003800000 */
.L_x_6529:
[----:B------:R-:W-:-:S06]  /*a220*/  IMAD.U32 R5, R17, 0x10000, RZ ;  /* 0x0001000011057824 */ /* 0x000fcc00078e00ff */
[----:B------:R-:W0:Y:S02]  /*a230*/  F2I.S64.TRUNC R4, R5 ;  /* 0x0000000500047311 */ /* 0x000e24000020d900 */
[----:B0-----:R0:W-:Y:S01]  /*a240*/  STG.E.U8 desc[UR36][R8.64], R4 ;  /* 0x0000000408007986 */ /* 0x0011e2000c101124 */
[----:B------:R-:W-:Y:S05]  /*a250*/  BRA `(.L_x_6531) ;  /* 0x0000000c00847947 */ /* 0x000fea0003800000 */
.L_x_6528:
        /* <DEDUP_REMOVED lines=10> */
.L_x_6533:
[----:B------:R-:W-:-:S06]  /*a300*/  IMAD.U32 R17, R17, 0x10000, RZ ;  /* 0x0001000011117824 */ /* 0x000fcc00078e00ff */
[----:B------:R-:W0:Y:S02]  /*a310*/  F2I.FTZ.TRUNC.NTZ R17, R17 ;  /* 0x0000001100117305 */ /* 0x000e24000021f100 */
[----:B0-----:R3:W-:Y:S01]  /*a320*/  STG.E desc[UR36][R8.64], R17 ;  /* 0x0000001108007986 */ /* 0x0017e2000c101924 */
[----:B------:R-:W-:Y:S05]  /*a330*/  BRA `(.L_x_6531) ;  /* 0x0000000c004c7947 */ /* 0x000fea0003800000 */
.L_x_6532:
[----:B------:R-:W-:-:S06]  /*a340*/  IMAD.U32 R17, R17, 0x10000, RZ ;  /* 0x0001000011117824 */ /* 0x000fcc00078e00ff */
[----:B------:R-:W0:Y:S02]  /*a350*/  F2I.FTZ.TRUNC.NTZ R17, R17 ;  /* 0x0000001100117305 */ /* 0x000e24000021f100 */
[----:B0-----:R0:W-:Y:S01]  /*a360*/  STG.E.U16 desc[UR36][R8.64], R17 ;  /* 0x0000001108007986 */ /* 0x0011e2000c101524 */
[----:B------:R-:W-:Y:S05]  /*a370*/  BRA `(.L_x_6531) ;  /* 0x0000000c003c7947 */ /* 0x000fea0003800000 */
.L_x_6527:
        /* <DEDUP_REMOVED lines=9> */
.L_x_6535:
[----:B------:R-:W-:-:S05]  /*a410*/  IMAD.U32 R0, R17, 0x10000, RZ ;  /* 0x0001000011007824 */ /* 0x000fca00078e00ff */
[----:B------:R-:W-:-:S05]  /*a420*/  F2FP.F16.F32.PACK_AB R0, RZ, R0 ;  /* 0x00000000ff00723e */ /* 0x000fca00000000ff */
[----:B------:R0:W-:Y:S01]  /*a430*/  STG.E.U16 desc[UR36][R8.64], R0 ;  /* 0x0000000008007986 */ /* 0x0001e2000c101524 */
[----:B------:R-:W-:Y:S05]  /*a440*/  BRA `(.L_x_6531) ;  /* 0x0000000c00087947 */ /* 0x000fea0003800000 */
.L_x_6534:
        /* <DEDUP_REMOVED lines=10> */
.L_x_6537:
[----:B------:R-:W-:-:S05]  /*a4f0*/  IMAD.U32 R17, R17, 0x10000, RZ ;  /* 0x0001000011117824 */ /* 0x000fca00078e00ff */
[----:B------:R-:W-:-:S04]  /*a500*/  F2FP.F16.F32.PACK_AB R3, RZ, R17 ;  /* 0x00000011ff03723e */ /* 0x000fc800000000ff */
[----:B------:R-:W-:-:S05]  /*a510*/  PRMT R3, R3, 0x5410, RZ ;  /* 0x0000541003037816 */ /* 0x000fca00000000ff */
[----:B------:R0:W-:Y:S01]  /*a520*/  STG.E desc[UR36][R8.64], R3 ;  /* 0x0000000308007986 */ /* 0x0001e2000c101924 */
[----:B------:R-:W-:Y:S05]  /*a530*/  BRA `(.L_x_6531) ;  /* 0x0000000800cc7947 */ /* 0x000fea0003800000 */
.L_x_6536:
[----:B------:R-:W-:-:S04]  /*a540*/  IMAD.U32 R4, R17, 0x10000, RZ ;  /* 0x0001000011047824 */ /* 0x000fc800078e00ff */
[----:B------:R-:W-:-:S06]  /*a550*/  FMUL.FTZ R4, R4, 1 ;  /* 0x3f80000004047820 */ /* 0x000fcc0000410000 */
[----:B------:R-:W0:Y:S02]  /*a560*/  F2F.F64.F32 R4, R4 ;  /* 0x0000000400047310 */ /* 0x000e240000201800 */
[----:B0-----:R0:W-:Y:S01]  /*a570*/  STG.E.64 desc[UR36][R8.64], R4 ;  /* 0x0000000408007986 */ /* 0x0011e2000c101b24 */
[----:B------:R-:W-:Y:S05]  /*a580*/  BRA `(.L_x_6531) ;  /* 0x0000000800b87947 */ /* 0x000fea0003800000 */
.L_x_6526:
        /* <DEDUP_REMOVED lines=13> */
.L_x_6540:
[----:B------:R-:W-:Y:S01]  /*a660*/  IMAD.U32 R17, R17, 0x10000, RZ ;  /* 0x0001000011117824 */ /* 0x000fe200078e00ff */
[----:B------:R-:W-:-:S03]  /*a670*/  CS2R R6, SRZ ;  /* 0x0000000000067805 */ /* 0x000fc6000001ff00 */
[----:B------:R-:W-:-:S06]  /*a680*/  FMUL.FTZ R4, R17, 1 ;  /* 0x3f80000011047820 */ /* 0x000fcc0000410000 */
[----:B------:R-:W0:Y:S02]  /*a690*/  F2F.F64.F32 R4, R4 ;  /* 0x0000000400047310 */ /* 0x000e240000201800 */
[----:B0-----:R0:W-:Y:S01]  /*a6a0*/  STG.E.128 desc[UR36][R8.64], R4 ;  /* 0x0000000408007986 */ /* 0x0011e2000c101d24 */
[----:B------:R-:W-:Y:S05]  /*a6b0*/  BRA `(.L_x_6531) ;  /* 0x00000008006c7947 */ /* 0x000fea0003800000 */
.L_x_6539:
        /* <DEDUP_REMOVED lines=21> */
.L_x_6544:
[----:B------:R-:W-:Y:S05]  /*a810*/  BSYNC B0 ;  /* 0x0000000000007941 */ /* 0x000fea0003800000 */
.L_x_6543:
[----:B------:R-:W-:-:S05]  /*a820*/  LOP3.LUT R5, R0, R5, RZ, 0xfc, !PT ;  /* 0x0000000500057212 */ /* 0x000fca00078efcff */
[----:B------:R0:W-:Y:S01]  /*a830*/  STG.E.U8 desc[UR36][R8.64], R5 ;  /* 0x0000000508007986 */ /* 0x0001e2000c101124 */
[----:B------:R-:W-:Y:S05]  /*a840*/  BRA `(.L_x_6531) ;  /* 0x0000000800087947 */ /* 0x000fea0003800000 */
.L_x_6542:
        /* <DEDUP_REMOVED lines=13> */
.L_x_6546:
[----:B------:R-:W-:Y:S01]  /*a920*/  IMAD.MOV.U32 R0, RZ, RZ, 0x7f ;  /* 0x0000007fff007424 */ /* 0x000fe200078e00ff */
[----:B------:R-:W-:-:S04]  /*a930*/  ISETP.GT.U32.AND P0, PT, R3, 0x7f800000, PT ;  /* 0x7f8000000300780c */ /* 0x000fc80003f04070 */
[----:B------:R-:W-:-:S09]  /*a940*/  SEL R0, R0, 0x7c, P0 ;  /* 0x0000007c00007807 */ /* 0x000fd20000000000 */
.L_x_6547:
[----:B------:R-:W-:Y:S05]  /*a950*/  BSYNC B0 ;  /* 0x0000000000007941 */ /* 0x000fea0003800000 */
.L_x_6545:
[----:B------:R-:W-:-:S04]  /*a960*/  LOP3.LUT R3, R17, 0x80000000, RZ, 0xc0, !PT ;  /* 0x8000000011037812 */ /* 0x000fc800078ec0ff */
[----:B------:R-:W-:-:S04]  /*a970*/  SHF.R.U32.HI R3, RZ, 0x18, R3 ;  /* 0x00000018ff037819 */ /* 0x000fc80000011603 */
[----:B------:R-:W-:-:S05]  /*a980*/  LOP3.LUT R3, R0, R3, RZ, 0xfc, !PT ;  /* 0x0000000300037212 */ /* 0x000fca00078efcff */
[----:B------:R0:W-:Y:S01]  /*a990*/  STG.E.U8 desc[UR36][R8.64], R3 ;  /* 0x0000000308007986 */ /* 0x0001e2000c101124 */
[----:B------:R-:W-:Y:S05]  /*a9a0*/  BRA `(.L_x_6531) ;  /* 0x0000000400b07947 */ /* 0x000fea0003800000 */
.L_x_6541:
[----:B------:R0:W-:Y:S01]  /*a9b0*/  STG.E.U16 desc[UR36][R8.64], R17 ;  /* 0x0000001108007986 */ /* 0x0001e2000c101524 */
[----:B------:R-:W-:Y:S05]  /*a9c0*/  BRA `(.L_x_6531) ;  /* 0x0000000400a87947 */ /* 0x000fea0003800000 */
.L_x_6538:
        /* <DEDUP_REMOVED lines=12> */
.L_x_6550:
        /* <DEDUP_REMOVED lines=17> */
.L_x_6553:
[----:B------:R-:W-:-:S04]  /*aba0*/  LOP3.LUT R3, R17, 0x80000000, RZ, 0xc0, !PT ;  /* 0x8000000011037812 */ /* 0x000fc800078ec0ff */
[----:B------:R-:W-:-:S04]  /*abb0*/  SHF.R.U32.HI R3, RZ, 0x18, R3 ;  /* 0x00000018ff037819 */ /* 0x000fc80000011603 */
[----:B------:R-:W-:-:S04]  /*abc0*/  LOP3.LUT R0, R0, R3, RZ, 0xfc, !PT ;  /* 0x0000000300007212 */ /* 0x000fc800078efcff */
[----:B------:R-:W-:-:S07]  /*abd0*/  PRMT R4, R0, 0x7610, R4 ;  /* 0x0000761000047816 */ /* 0x000fce0000000004 */
.L_x_6552:
[----:B------:R-:W-:Y:S05]  /*abe0*/  BSYNC B0 ;  /* 0x0000000000007941 */ /* 0x000fea0003800000 */
.L_x_6551:
[----:B------:R0:W-:Y:S01]  /*abf0*/  STG.E.U8 desc[UR36][R8.64], R4 ;  /* 0x0000000408007986 */ /* 0x0001e2000c101124 */
[----:B------:R-:W-:Y:S05]  /*ac00*/  BRA `(.L_x_6531) ;  /* 0x0000000400187947 */ /* 0x000fea0003800000 */
.L_x_6549:
        /* <DEDUP_REMOVED lines=17> */
.L_x_6556:
[----:B------:R-:W-:-:S04]  /*ad20*/  LOP3.LUT R3, R17, 0x80000000, RZ, 0xc0, !PT ;  /* 0x8000000011037812 */ /* 0x000fc800078ec0ff */
[----:B------:R-:W-:-:S04]  /*ad30*/  SHF.R.U32.HI R3, RZ, 0x18, R3 ;  /* 0x00000018ff037819 */ /* 0x000fc80000011603 */
[----:B------:R-:W-:-:S04]  /*ad40*/  LOP3.LUT R0, R0, R3, RZ, 0xfc, !PT ;  /* 0x0000000300007212 */ /* 0x000fc800078efcff */
[----:B------:R-:W-:-:S07]  /*ad50*/  PRMT R4, R0, 0x7610, R4 ;  /* 0x0000761000047816 */ /* 0x000fce0000000004 */
.L_x_6555:
[----:B------:R-:W-:Y:S05]  /*ad60*/  BSYNC B0 ;  /* 0x0000000000007941 */ /* 0x000fea0003800000 */
.L_x_6554:
[----:B------:R0:W-:Y:S01]  /*ad70*/  STG.E.U8 desc[UR36][R8.64], R4 ;  /* 0x0000000408007986 */ /* 0x0001e2000c101124 */
[----:B------:R-:W-:Y:S05]  /*ad80*/  BRA `(.L_x_6531) ;  /* 0x0000000000b87947 */ /* 0x000fea0003800000 */
.L_x_6548:
        /* <DEDUP_REMOVED lines=22> */
.L_x_6530:
        /* <DEDUP_REMOVED lines=16> */
.L_x_6559:
[----:B------:R-:W-:Y:S05]  /*aff0*/  BRA `(.L_x_6531) ;  /* 0x00000000001c7947 */ /* 0x000fea0003800000 */
.L_x_6558:
[----:B------:R-:W-:-:S06]  /*b000*/  IMAD.U32 R4, R17, 0x10000, RZ ;  /* 0x0001000011047824 */ /* 0x000fcc00078e00ff */
[----:B------:R-:W0:Y:S02]  /*b010*/  F2I.U64.TRUNC R4, R4 ;  /* 0x0000000400047311 */ /* 0x000e24000020d800 */
[----:B0-----:R0:W-:Y:S01]  /*b020*/  STG.E.64 desc[UR36][R8.64], R4 ;  /* 0x0000000408007986 */ /* 0x0011e2000c101b24 */
[----:B------:R-:W-:Y:S05]  /*b030*/  BRA `(.L_x_6531) ;  /* 0x00000000000c7947 */ /* 0x000fea0003800000 */
.L_x_6557:
[----:B------:R-:W-:-:S06]  /*b040*/  IMAD.U32 R17, R17, 0x10000, RZ ;  /* 0x0001000011117824 */ /* 0x000fcc00078e00ff */
[----:B------:R-:W0:Y:S02]  /*b050*/  F2I.FTZ.U32.TRUNC.NTZ R17, R17 ;  /* 0x0000001100117305 */ /* 0x000e24000021f000 */
[----:B0-----:R0:W-:Y:S02]  /*b060*/  STG.E desc[UR36][R8.64], R17 ;  /* 0x0000001108007986 */ /* 0x0011e4000c101924 */
.L_x_6531:
[----:B------:R-:W-:-:S07]  /*b070*/  VIADD R23, R23, 0x80 ;  /* 0x0000008017177836 */ /* 0x000fce0000000000 */
.L_x_6491:
[----:B------:R-:W-:Y:S05]  /*b080*/  BSYNC B6 ;  /* 0x0000000000067941 */ /* 0x000fea0003800000 */
.L_x_6490:
[----:B------:R-:W-:-:S13]  /*b090*/  ISETP.GE.AND P0, PT, R23, R16, PT ;  /* 0x000000101700720c */ /* 0x000fda0003f06270 */
[----:B------:R-:W-:Y:S05]  /*b0a0*/  @P0 EXIT ;  /* 0x000000000000094d */ /* 0x000fea0003800000 */
[----:B01--4-:R-:W0:Y:S01]  /*b0b0*/  LDC.64 R4, c[0x0][0x218] ;  /* 0x00008600ff047b82 */ /* 0x013e220000000a00 */
[----:B------:R-:W-:Y:S01]  /*b0c0*/  PRMT R0, R18, 0x9910, RZ ;  /* 0x0000991012007816 */ /* 0x000fe200000000ff */
[----:B------:R-:W-:Y:S01]  /*b0d0*/  IMAD R2, R2, 0x200, R23 ;  /* 0x0000020002027824 */ /* 0x000fe200078e0217 */
[----:B------:R-:W-:Y:S02]  /*b0e0*/  ULDC UR4, c[0x0][0x244] ;  /* 0x0000910000047ab9 */ /* 0x000fe40000000800 */
[----:B------:R-:W-:Y:S01]  /*b0f0*/  ISETP.GT.AND P1, PT, R0, 0x9, PT ;  /* 0x000000090000780c */ /* 0x000fe20003f24270 */
[----:B---3--:R-:W-:-:S05]  /*b100*/  IMAD R3, R2, UR4, RZ ;  /* 0x0000000402037c24 */ /* 0x008fca000f8e02ff */
        /* <DEDUP_REMOVED lines=11> */
[----:B--2---:R-:W-:-:S06]  /*b1c0*/  IMAD.U32 R19, R19, 0x10000, RZ ;  /* 0x0001000013137824 */ /* 0x004fcc00078e00ff */
[----:B------:R-:W0:Y:S02]  /*b1d0*/  F2I.FTZ.TRUNC.NTZ R19, R19 ;  /* 0x0000001300137305 */ /* 0x000e24000021f100 */
[----:B0-----:R-:W-:Y:S01]  /*b1e0*/  STG.E.U8 desc[UR36][R2.64], R19 ;  /* 0x0000001302007986 */ /* 0x001fe2000c101124 */
[----:B------:R-:W-:Y:S05]  /*b1f0*/  EXIT ;  /* 0x000000000000794d */ /* 0x000fea0003800000 */
.L_x_6563:
[----:B--2---:R-:W-:-:S06]  /*b200*/  IMAD.U32 R5, R19, 0x10000, RZ ;  /* 0x0001000013057824 */ /* 0x004fcc00078e00ff */
[----:B------:R-:W0:Y:S02]  /*b210*/  F2I.S64.TRUNC R4, R5 ;  /* 0x0000000500047311 */ /* 0x000e24000020d900 */
[----:B0-----:R-:W-:Y:S01]  /*b220*/  STG.E.U8 desc[UR36][R2.64], R4 ;  /* 0x0000000402007986 */ /* 0x001fe2000c101124 */
[----:B------:R-:W-:Y:S05]  /*b230*/  EXIT ;  /* 0x000000000000794d */ /* 0x000fea0003800000 */
.L_x_6562:
[----:B------:R-:W-:-:S13]  /*b240*/  ISETP.NE.AND P0, PT, R0, 0x2, PT ;  /* 0x000000020000780c */ /* 0x000fda0003f05270 */
[----:B------:R-:W-:Y:S05]  /*b250*/  @!P0 BRA `(.L_x_6565) ;  /* 0x0000000000308947 */ /* 0x000fea0003800000 */
[----:B------:R-:W-:-:S13]  /*b260*/  ISETP.NE.AND P0, PT, R0, 0x3, PT ;  /* 0x000000030000780c */ /* 0x000fda0003f05270 */
[----:B------:R-:W-:Y:S05]  /*b270*/  @!P0 BRA `(.L_x_6566) ;  /* 0x0000000000188947 */ /* 0x000fea0003800000 */
[----:B------:R-:W-:-:S13]  /*b280*/  ISETP.NE.AND P0, PT, R0, 0x4, PT ;  /* 0x000000040000780c */ /* 0x000fda0003f05270 */
[----:B------:R-:W-:Y:S05]  /*b290*/  @P0 BRA `(.L_x_6564) ;  /* 0x0000000c000c0947 */ /* 0x000fea0003800000 */
[----:B--2---:R-:W-:-:S06]  /*b2a0*/  IMAD.U32 R4, R19, 0x10000, RZ ;  /* 0x0001000013047824 */ /* 0x004fcc00078e00ff */
[----:B------:R-:W0:Y:S02]  /*b2b0*/  F2I.S64.TRUNC R4, R4 ;  /* 0x0000000400047311 */ /* 0x000e24000020d900 */
[----:B0-----:R-:W-:Y:S01]  /*b2c0*/  STG.E.64 desc[UR36][R2.64], R4 ;  /* 0x0000000402007986 */ /* 0x001fe2000c101b24 */
[----:B------:R-:W-:Y:S05]  /*b2d0*/  EXIT ;  /* 0x000000000000794d */ /* 0x000fea0003800000 */
.L_x_6566:
[----:B--2---:R-:W-:-:S06]  /*b2e0*/  IMAD.U32 R19, R19, 0x10000, RZ ;  /* 0x0001000013137824 */ /* 0x004fcc00078e00ff */
[----:B------:R-:W0:Y:S02]  /*b2f0*/  F2I.FTZ.TRUNC.NTZ R19, R19 ;  /* 0x0000001300137305 */ /* 0x000e24000021f100 */
[----:B0-----:R-:W-:Y:S01]  /*b300*/  STG.E desc[UR36][R2.64], R19 ;  /* 0x0000001302007986 */ /* 0x001fe2000c101924 */
[----:B------:R-:W-:Y:S05]  /*b310*/  EXIT ;  /* 0x000000000000794d */ /* 0x000fea0003800000 */
.L_x_6565:
[----:B--2---:R-:W-:-:S06]  /*b320*/  IMAD.U32 R19, R19, 0x10000, RZ ;  /* 0x0001000013137824 */ /* 0x004fcc00078e00ff */
[----:B------:R-:W0:Y:S02]  /*b330*/  F2I.FTZ.TRUNC.NTZ R19, R19 ;  /* 0x0000001300137305 */ /* 0x000e24000021f100 */
[----:B0-----:R-:W-:Y:S01]  /*b340*/  STG.E.U16 desc[UR36][R2.64], R19 ;  /* 0x0000001302007986 */ /* 0x001fe2000c101524 */
[----:B------:R-:W-:Y:S05]  /*b350*/  EXIT ;  /* 0x000000000000794d */ /* 0x000fea0003800000 */
.L_x_6561:
[----:B------:R-:W-:-:S13]  /*b360*/  ISETP.GT.AND P0, PT, R0, 0x6, PT ;  /* 0x000000060000780c */ /* 0x000fda0003f04270 */
[----:B------:R-:W-:Y:S05]  /*b370*/  @P0 BRA `(.L_x_6567) ;  /* 0x00000000002c0947 */ /* 0x000fea0003800000 */
[----:B------:R-:W-:-:S13]  /*b380*/  ISETP.NE.AND P0, PT, R0, 0x5, PT ;  /* 0x000000050000780c */ /* 0x000fda0003f05270 */
[----:B------:R-:W-:Y:S05]  /*b390*/  @!P0 BRA `(.L_x_6568) ;  /* 0x0000000000148947 */ /* 0x000fea0003800000 */
[----:B------:R-:W-:-:S13]  /*b3a0*/  ISETP.NE.AND P0, PT, R0, 0x6, PT ;  /* 0x000000060000780c */ /* 0x000fda0003f05270 */
[----:B------:R-:W-:Y:S05]  /*b3b0*/  @P0 BRA `(.L_x_6564) ;  /* 0x0000000800c40947 */ /* 0x000fea0003800000 */
[----:B--2---:R-:W-:-:S05]  /*b3c0*/  IMAD.U32 R19, R19, 0x10000, RZ ;  /* 0x0001000013137824 */ /* 0x004fca00078e00ff */
[----:B------:R-:W-:Y:S01]  /*b3d0*/  STG.E desc[UR36][R2.64], R19 ;  /* 0x0000001302007986 */ /* 0x000fe2000c101924 */
[----:B------:R-:W-:Y:S05]  /*b3e0*/  EXIT ;  /* 0x000000000000794d */ /* 0x000fea0003800000 */
.L_x_6568:
[----:B--2---:R-:W-:-:S05]  /*b3f0*/  IMAD.U32 R0, R19, 0x10000, RZ ;  /* 0x0001000013007824 */ /* 0x004fca00078e00ff */
[----:B------:R-:W-:-:S05]  /*b400*/  F2FP.F16.F32.PACK_AB R0, RZ, R0 ;  /* 0x00000000ff00723e */ /* 0x000fca00000000ff */
[----:B------:R-:W-:Y:S01]  /*b410*/  STG.E.U16 desc[UR36][R2.64], R0 ;  /* 0x0000000002007986 */ /* 0x000fe2000c101524 */
[----:B------:R-:W-:Y:S05]  /*b420*/  EXIT ;  /* 0x000000000000794d */ /* 0x000fea0003800000 */
.L_x_6567:
[----:B------:R-:W-:-:S13]  /*b430*/  ISETP.NE.AND P0, PT, R0, 0x7, PT ;  /* 0x000000070000780c */ /* 0x000fda0003f05270 */
[----:B------:R-:W-:Y:S05]  /*b440*/  @!P0 BRA `(.L_x_6569) ;  /* 0x0000000000348947 */ /* 0x000fea0003800000 */
[----:B------:R-:W-:-:S13]  /*b450*/  ISETP.NE.AND P0, PT, R0, 0x8, PT ;  /* 0x000000080000780c */ /* 0x000fda0003f05270 */
[----:B------:R-:W-:Y:S05]  /*b460*/  @!P0 BRA `(.L_x_6570) ;  /* 0x0000000000188947 */ /* 0x000fea0003800000 */
[----:B------:R-:W-:-:S13]  /*b470*/  ISETP.NE.AND P0, PT, R0, 0x9, PT ;  /* 0x000000090000780c */ /* 0x000fda0003f05270 */
[----:B------:R-:W-:Y:S05]  /*b480*/  @P0 BRA `(.L_x_6564) ;  /* 0x0000000800900947 */ /* 0x000fea0003800000 */
[----:B--2---:R-:W-:Y:S02]  /*b490*/  IMAD.U32 R4, R19, 0x10000, RZ ;  /* 0x0001000013047824 */ /* 0x004fe400078e00ff */
[----:B------:R-:W-:-:S05]  /*b4a0*/  IMAD.MOV.U32 R5, RZ, RZ, RZ ;  /* 0x000000ffff057224 */ /* 0x000fca00078e00ff */
[----:B------:R-:W-:Y:S01]  /*b4b0*/  STG.E.64 desc[UR36][R2.64], R4 ;  /* 0x0000000402007986 */ /* 0x000fe2000c101b24 */
[----:B------:R-:W-:Y:S05]  /*b4c0*/  EXIT ;  /* 0x000000000000794d */ /* 0x000fea0003800000 */
.L_x_6570:
[----:B--2---:R-:W-:-:S05]  /*b4d0*/  IMAD.U32 R19, R19, 0x10000, RZ ;  /* 0x0001000013137824 */ /* 0x004fca00078e00ff */
[----:B------:R-:W-:-:S04]  /*b4e0*/  F2FP.F16.F32.PACK_AB R5, RZ, R19 ;  /* 0x00000013ff05723e */ /* 0x000fc800000000ff */
[----:B------:R-:W-:-:S05]  /*b4f0*/  PRMT R5, R5, 0x5410, RZ ;  /* 0x0000541005057816 */ /* 0x000fca00000000ff */
[----:B------:R-:W-:Y:S01]  /*b500*/  STG.E desc[UR36][R2.64], R5 ;  /* 0x0000000502007986 */ /* 0x000fe2000c101924 */
[----:B------:R-:W-:Y:S05]  /*b510*/  EXIT ;  /* 0x000000000000794d */ /* 0x000fea0003800000 */
.L_x_6569:
[----:B--2---:R-:W-:-:S04]  /*b520*/  IMAD.U32 R4, R19, 0x10000, RZ ;  /* 0x0001000013047824 */ /* 0x004fc800078e00ff */
[----:B------:R-:W-:-:S06]  /*b530*/  FMUL.FTZ R4, R4, 1 ;  /* 0x3f80000004047820 */ /* 0x000fcc0000410000 */
[----:B------:R-:W0:Y:S02]  /*b540*/  F2F.F64.F32 R4, R4 ;  /* 0x0000000400047310 */ /* 0x000e240000201800 */
[----:B0-----:R-:W-:Y:S01]  /*b550*/  STG.E.64 desc[UR36][R2.64], R4 ;  /* 0x0000000402007986 */ /* 0x001fe2000c101b24 */
[----:B------:R-:W-:Y:S05]  /*b560*/  EXIT ;  /* 0x000000000000794d */ /* 0x000fea0003800000 */
.L_x_6560:
        /* <DEDUP_REMOVED lines=8> */
[----:B--2---:R-:W-:-:S05]  /*b5f0*/  IMAD.U32 R19, R19, 0x10000, RZ ;  /* 0x0001000013137824 */ /* 0x004fca00078e00ff */
[----:B------:R-:W-:-:S04]  /*b600*/  FSETP.NEU.FTZ.AND P0, PT, R19, RZ, PT ;  /* 0x000000ff1300720b */ /* 0x000fc80003f1d000 */
[----:B------:R-:W-:-:S05]  /*b610*/  SEL R5, RZ, 0x1, !P0 ;  /* 0x00000001ff057807 */ /* 0x000fca0004000000 */
[----:B------:R-:W-:Y:S01]  /*b620*/  STG.E.U8 desc[UR36][R2.64], R5 ;  /* 0x0000000502007986 */ /* 0x000fe2000c101124 */
[----:B------:R-:W-:Y:S05]  /*b630*/  EXIT ;  /* 0x000000000000794d */ /* 0x000fea0003800000 */
.L_x_6573:
[----:B--2---:R-:W-:Y:S01]  /*b640*/  IMAD.U32 R19, R19, 0x10000, RZ ;  /* 0x0001000013137824 */ /* 0x004fe200078e00ff */
[----:B------:R-:W-:-:S03]  /*b650*/  CS2R R6, SRZ ;  /* 0x0000000000067805 */ /* 0x000fc6000001ff00 */
[----:B------:R-:W-:-:S06]  /*b660*/  FMUL.FTZ R4, R19, 1 ;  /* 0x3f80000013047820 */ /* 0x000fcc0000410000 */
[----:B------:R-:W0:Y:S02]  /*b670*/  F2F.F64.F32 R4, R4 ;  /* 0x0000000400047310 */ /* 0x000e240000201800 */
[----:B0-----:R-:W-:Y:S01]  /*b680*/  STG.E.128 desc[UR36][R2.64], R4 ;  /* 0x0000000402007986 */ /* 0x001fe2000c101d24 */
[----:B------:R-:W-:Y:S05]  /*b690*/  EXIT ;  /* 0x000000000000794d */ /* 0x000fea0003800000 */
.L_x_6572:
[----:B------:R-:W-:-:S13]  /*b6a0*/  ISETP.NE.AND P0, PT, R0, 0xf, PT ;  /* 0x0000000f0000780c */ /* 0x000fda0003f05270 */
[----:B------:R-:W-:Y:S05]  /*b6b0*/  @!P0 BRA `(.L_x_6574) ;  /* 0x0000000000b48947 */ /* 0x000fea0003800000 */
[----:B------:R-:W-:-:S13]  /*b6c0*/  ISETP.NE.AND P0, PT, R0, 0x17, PT ;  /* 0x000000170000780c */ /* 0x000fda0003f05270 */
[----:B------:R-:W-:Y:S05]  /*b6d0*/  @!P0 BRA `(.L_x_6575) ;  /* 0x0000000000548947 */ /* 0x000fea0003800000 */
[----:B------:R-:W-:-:S13]  /*b6e0*/  ISETP.NE.AND P0, PT, R0, 0x18, PT ;  /* 0x000000180000780c */ /* 0x000fda0003f05270 */
[----:B------:R-:W-:Y:S05]  /*b6f0*/  @P0 BRA `(.L_x_6564) ;  /* 0x0000000400f40947 */ /* 0x000fea0003800000 */
[----:B--2---:R-:W-:Y:S01]  /*b700*/  IMAD.U32 R19, R19, 0x10000, RZ ;  /* 0x0001000013137824 */ /* 0x004fe200078e00ff */
        /* <DEDUP_REMOVED lines=14> */
.L_x_6577:
[----:B------:R-:W-:Y:S05]  /*b7f0*/  BSYNC B0 ;  /* 0x0000000000007941 */ /* 0x000fea0003800000 */
.L_x_6576:
[----:B------:R-:W-:-:S05]  /*b800*/  LOP3.LUT R5, R0, R5, RZ, 0xfc, !PT ;  /* 0x0000000500057212 */ /* 0x000fca00078efcff */
[----:B------:R-:W-:Y:S01]  /*b810*/  STG.E.U8 desc[UR36][R2.64], R5 ;  /* 0x0000000502007986 */ /* 0x000fe2000c101124 */
[----:B------:R-:W-:Y:S05]  /*b820*/  EXIT ;  /* 0x000000000000794d */ /* 0x000fea0003800000 */
.L_x_6575:
[----:B--2---:R-:W-:Y:S01]  /*b830*/  IMAD.U32 R19, R19, 0x10000, RZ ;  /* 0x0001000013137824 */ /* 0x004fe200078e00ff */
        /* <DEDUP_REMOVED lines=12> */
.L_x_6579:
[----:B------:R-:W-:Y:S01]  /*b900*/  IMAD.MOV.U32 R0, RZ, RZ, 0x7f ;  /* 0x0000007fff007424 */ /* 0x000fe200078e00ff */
[----:B------:R-:W-:-:S04]  /*b910*/  ISETP.GT.U32.AND P0, PT, R4, 0x7f800000, PT ;  /* 0x7f8000000400780c */ /* 0x000fc80003f04070 */
[----:B------:R-:W-:-:S09]  /*b920*/  SEL R0, R0, 0x7c, P0 ;  /* 0x0000007c00007807 */ /* 0x000fd20000000000 */
.L_x_6580:
[----:B------:R-:W-:Y:S05]  /*b930*/  BSYNC B0 ;  /* 0x0000000000007941 */ /* 0x000fea0003800000 */
.L_x_6578:
[----:B------:R-:W-:-:S04]  /*b940*/  LOP3.LUT R4, R19, 0x80000000, RZ, 0xc0, !PT ;  /* 0x8000000013047812 */ /* 0x000fc800078ec0ff */
[----:B------:R-:W-:-:S04]  /*b950*/  SHF.R.U32.HI R5, RZ, 0x18, R4 ;  /* 0x00000018ff057819 */ /* 0x000fc80000011604 */
[----:B------:R-:W-:-:S05]  /*b960*/  LOP3.LUT R5, R0, R5, RZ, 0xfc, !PT ;  /* 0x0000000500057212 */ /* 0x000fca00078efcff */
[----:B------:R-:W-:Y:S01]  /*b970*/  STG.E.U8 desc[UR36][R2.64], R5 ;  /* 0x0000000502007986 */ /* 0x000fe2000c101124 */
[----:B------:R-:W-:Y:S05]  /*b980*/  EXIT ;  /* 0x000000000000794d */ /* 0x000fea0003800000 */
.L_x_6574:
[----:B--2---:R-:W-:Y:S01]  /*b990*/  STG.E.U16 desc[UR36][R2.64], R19 ;  /* 0x0000001302007986 */ /* 0x004fe2000c101524 */
[----:B------:R-:W-:Y:S05]  /*b9a0*/  EXIT ;  /* 0x000000000000794d */ /* 0x000fea0003800000 */
.L_x_6571:
        /* <DEDUP_REMOVED lines=8> */
[----:B--2---:R-:W-:-:S06]  /*ba30*/  IMAD.U32 R5, R19, 0x10000, RZ ;  /* 0x0001000013057824 */ /* 0x004fcc00078e00ff */
[----:B------:R-:W0:Y:S02]  /*ba40*/  F2I.FTZ.U32.TRUNC.NTZ R5, R5 ;  /* 0x0000000500057305 */ /* 0x000e24000021f000 */
[----:B0-----:R-:W-:Y:S01]  /*ba50*/  STG.E.U16 desc[UR36][R2.64], R5 ;  /* 0x0000000502007986 */ /* 0x001fe2000c101524 */
[----:B------:R-:W-:Y:S05]  /*ba60*/  EXIT ;  /* 0x000000000000794d */ /* 0x000fea0003800000 */
.L_x_6583:
[----:B--2---:R-:W-:Y:S01]  /*ba70*/  IMAD.U32 R19, R19, 0x10000, RZ ;  /* 0x0001000013137824 */ /* 0x004fe200078e00ff */
        /* <DEDUP_REMOVED lines=16> */
.L_x_6586:
[----:B------:R-:W-:-:S04]  /*bb80*/  LOP3.LUT R0, R19, 0x80000000, RZ, 0xc0, !PT ;  /* 0x8000000013007812 */ /* 0x000fc800078ec0ff */
[----:B------:R-:W-:-:S04]  /*bb90*/  SHF.R.U32.HI R5, RZ, 0x18, R0 ;  /* 0x00000018ff057819 */ /* 0x000fc80000011600 */
[----:B------:R-:W-:-:S04]  /*bba0*/  LOP3.LUT R4, R4, R5, RZ, 0xfc, !PT ;  /* 0x0000000504047212 */ /* 0x000fc800078efcff */
[----:B------:R-:W-:-:S07]  /*bbb0*/  PRMT R0, R4, 0x7610, R0 ;  /* 0x0000761004007816 */ /* 0x000fce0000000000 */
.L_x_6585:
[----:B------:R-:W-:Y:S05]  /*bbc0*/  BSYNC B0 ;  /* 0x0000000000007941 */ /* 0x000fea0003800000 */
.L_x_6584:
[----:B------:R-:W-:Y:S01]  /*bbd0*/  STG.E.U8 desc[UR36][R2.64], R0 ;  /* 0x0000000002007986 */ /* 0x000fe2000c101124 */
[----:B------:R-:W-:Y:S05]  /*bbe0*/  EXIT ;  /* 0x000000000000794d */ /* 0x000fea0003800000 */
.L_x_6582:
        /* <DEDUP_REMOVED lines=17> */
.L_x_6589:
[----:B------:R-:W-:-:S04]  /*bd00*/  LOP3.LUT R0, R19, 0x80000000, RZ, 0xc0, !PT ;  /* 0x8000000013007812 */ /* 0x000fc800078ec0ff */
[----:B------:R-:W-:-:S04]  /*bd10*/  SHF.R.U32.HI R5, RZ, 0x18, R0 ;  /* 0x00000018ff057819 */ /* 0x000fc80000011600 */
[----:B------:R-:W-:-:S04]  /*bd20*/  LOP3.LUT R4, R4, R5, RZ, 0xfc, !PT ;  /* 0x0000000504047212 */ /* 0x000fc800078efcff */
[----:B------:R-:W-:-:S07]  /*bd30*/  PRMT R0, R4, 0x7610, R0 ;  /* 0x0000761004007816 */ /* 0x000fce0000000000 */
.L_x_6588:
[----:B------:R-:W-:Y:S05]  /*bd40*/  BSYNC B0 ;  /* 0x0000000000007941 */ /* 0x000fea0003800000 */
.L_x_6587:
[----:B------:R-:W-:Y:S01]  /*bd50*/  STG.E.U8 desc[UR36][R2.64], R0 ;  /* 0x0000000002007986 */ /* 0x000fe2000c101124 */
[----:B------:R-:W-:Y:S05]  /*bd60*/  EXIT ;  /* 0x000000000000794d */ /* 0x000fea0003800000 */
.L_x_6581:
[----:B------:R-:W-:-:S13]  /*bd70*/  ISETP.NE.AND P0, PT, R0, 0x1c, PT ;  /* 0x0000001c0000780c */ /* 0x000fda0003f05270 */
[----:B------:R-:W-:Y:S05]  /*bd80*/  @!P0 BRA `(.L_x_6590) ;  /* 0x0000000000a48947 */ /* 0x000fea0003800000 */
[----:B------:R-:W-:-:S13]  /*bd90*/  ISETP.NE.AND P0, PT, R0, 0x1d, PT ;  /* 0x0000001d0000780c */ /* 0x000fda0003f05270 */
[----:B------:R-:W-:Y:S05]  /*bda0*/  @!P0 BRA `(.L_x_6591) ;  /* 0x00000000008c8947 */ /* 0x000fea0003800000 */
[----:B------:R-:W-:-:S13]  /*bdb0*/  ISETP.NE.AND P0, PT, R0, 0x2c, PT ;  /* 0x0000002c0000780c */ /* 0x000fda0003f05270 */
[----:B------:R-:W-:Y:S05]  /*bdc0*/  @P0 BRA `(.L_x_6564) ;  /* 0x0000000000400947 */ /* 0x000fea0003800000 */
[----:B--2---:R-:W-:Y:S02]  /*bdd0*/  IMAD.U32 R19, R19, 0x10000, RZ ;  /* 0x0001000013137824 */ /* 0x004fe400078e00ff */
        /* <DEDUP_REMOVED lines=15> */
.L_x_6564:
        /* <DEDUP_REMOVED lines=15> */
[----:B-12---:R-:W-:Y:S05]  /*bfc0*/  CALL.ABS.NOINC R2 ;  /* 0x0000000002007343 */ /* 0x006fea0003c00000 */
.L_x_6592:
[----:B------:R-:W-:Y:S05]  /*bfd0*/  EXIT ;  /* 0x000000000000794d */ /* 0x000fea0003800000 */
.L_x_6591:
[----:B--2---:R-:W-:-:S06]  /*bfe0*/  IMAD.U32 R4, R19, 0x10000, RZ ;  /* 0x0001000013047824 */ /* 0x004fcc00078e00ff */
[----:B------:R-:W0:Y:S02]  /*bff0*/  F2I.U64.TRUNC R4, R4 ;  /* 0x0000000400047311 */ /* 0x000e24000020d800 */
[----:B0-----:R-:W-:Y:S01]  /*c000*/  STG.E.64 desc[UR36][R2.64], R4 ;  /* 0x0000000402007986 */ /* 0x001fe2000c101b24 */
[----:B------:R-:W-:Y:S05]  /*c010*/  EXIT ;  /* 0x000000000000794d */ /* 0x000fea0003800000 */
.L_x_6590:
[----:B--2---:R-:W-:-:S06]  /*c020*/  IMAD.U32 R19, R19, 0x10000, RZ ;  /* 0x0001000013137824 */ /* 0x004fcc00078e00ff */
[----:B------:R-:W0:Y:S02]  /*c030*/  F2I.FTZ.U32.TRUNC.NTZ R19, R19 ;  /* 0x0000001300137305 */ /* 0x000e24000021f000 */
[----:B0-----:R-:W-:Y:S01]  /*c040*/  STG.E desc[UR36][R2.64], R19 ;  /* 0x0000001302007986 */ /* 0x001fe2000c101924 */
[----:B------:R-:W-:Y:S05]  /*c050*/  EXIT ;  /* 0x000000000000794d */ /* 0x000fea0003800000 */
.L_x_6593:
        /* <DEDUP_REMOVED lines=10> */
.L_x_28363:


//--------------------- .text._ZN2at6native18elementwise_kernelILi128ELi4EZNS0_22gpu_kernel_impl_nocastIZZZNS0_49_GLOBAL__N__b919a28f_16_Normalization_cu_5c38458736batch_norm_elementwise_backward_evalERKNS_6TensorES6_S6_S6_ENKUlvE0_clEvENKUlvE2_clEvEUlN3c108BFloat16EfE_EEvRNS_18TensorIteratorBaseERKT_EUliE_EEviT1_ --------------------------
	.section	.text._ZN2at6native18elementwise_kernelILi128ELi4EZNS0_22gpu_kernel_impl_nocastIZZZNS0_49_GLOBAL__N__b919a28f_16_Normalization_cu_5c38458736batch_norm_elementwise_backward_evalERKNS_6TensorES6_S6_S6_ENKUlvE0_clEvENKUlvE2_clEvEUlN3c108BFloat16EfE_EEvRNS_18TensorIteratorBaseERKT_EUliE_EEviT1_,"ax",@progbits
	.align	128
        .global         _ZN2at6native18elementwise_kernelILi128ELi4EZNS0_22gpu_kernel_impl_nocastIZZZNS0_49_GLOBAL__N__b919a28f_16_Normalization_cu_5c38458736batch_norm_elementwise_backward_evalERKNS_6TensorES6_S6_S6_ENKUlvE0_clEvENKUlvE2_clEvEUlN3c108BFloat16EfE_EEvRNS_18TensorIteratorBaseERKT_EUliE_EEviT1_
        .type           _ZN2at6native18elementwise_kernelILi128ELi4EZNS0_22gpu_kernel_impl_nocastIZZZNS0_49_GLOBAL__N__b919a28f_16_Normalization_cu_5c38458736batch_norm_elementwise_backward_evalERKNS_6TensorES6_S6_S6_ENKUlvE0_clEvENKUlvE2_clEvEUlN3c108BFloat16EfE_EEvRNS_18TensorIteratorBaseERKT_EUliE_EEviT1_,@function
        .size           _ZN2at6native18elementwise_kernelILi128ELi4EZNS0_22gpu_kernel_impl_nocastIZZZNS0_49_GLOBAL__N__b919a28f_16_Normalization_cu_5c38458736batch_norm_elementwise_backward_evalERKNS_6TensorES6_S6_S6_ENKUlvE0_clEvENKUlvE2_clEvEUlN3c108BFloat16EfE_EEvRNS_18TensorIteratorBaseERKT_EUliE_EEviT1_,(.L_x_28364 - _ZN2at6native18elementwise_kernelILi128ELi4EZNS0_22gpu_kernel_impl_nocastIZZZNS0_49_GLOBAL__N__b919a28f_16_Normalization_cu_5c38458736batch_norm_elementwise_backward_evalERKNS_6TensorES6_S6_S6_ENKUlvE0_clEvENKUlvE2_clEvEUlN3c108BFloat16EfE_EEvRNS_18TensorIteratorBaseERKT_EUliE_EEviT1_)
        .other          _ZN2at6native18elementwise_kernelILi128ELi4EZNS0_22gpu_kernel_impl_nocastIZZZNS0_49_GLOBAL__N__b919a28f_16_Normalization_cu_5c38458736batch_norm_elementwise_backward_evalERKNS_6TensorES6_S6_S6_ENKUlvE0_clEvENKUlvE2_clEvEUlN3c108BFloat16EfE_EEvRNS_18TensorIteratorBaseERKT_EUliE_EEviT1_,@"STO_CUDA_ENTRY STV_DEFAULT"
_ZN2at6native18elementwise_kernelILi128ELi4EZNS0_22gpu_kernel_impl_nocastIZZZNS0_49_GLOBAL__N__b919a28f_16_Normalization_cu_5c38458736batch_norm_elementwise_backward_evalERKNS_6TensorES6_S6_S6_ENKUlvE0_clEvENKUlvE2_clEvEUlN3c108BFloat16EfE_EEvRNS_18TensorIteratorBaseERKT_EUliE_EEviT1_:
.text._ZN2at6native18elementwise_kernelILi128ELi4EZNS0_22gpu_kernel_impl_nocastIZZZNS0_49_GLOBAL__N__b919a28f_16_Normalization_cu_5c38458736batch_norm_elementwise_backward_evalERKNS_6TensorES6_S6_S6_ENKUlvE0_clEvENKUlvE2_clEvEUlN3c108BFloat16EfE_EEvRNS_18TensorIteratorBaseERKT_EUliE_EEviT1_:
[----:B------:R-:W-:Y:S01]  /*0000*/  LDC R1, c[0x0][0x28] ;  /* 0x00000a00ff017b82 */ /* 0x000fe20000000800 */
[----:B------:R-:W0:Y:S01]  /*0010*/  S2R R3, SR_CTAID.X ;  /* 0x0000000000037919 */ /* 0x000e220000002500 */
[----:B------:R-:W-:Y:S01]  /*0020*/  ULDC UR6, c[0x0][0x210] ;  /* 0x0000840000067ab9 */ /* 0x000fe20000000800 */
[----:B------:R-:W-:Y:S01]  /*0030*/  ULDC.64 UR4, c[0x0][0x208] ;  /* 0x0000820000047ab9 */ /* 0x000fe20000000a00 */
[----:B------:R-:W-:Y:S01]  /*0040*/  BSSY B0, `(.L_x_6594) ;  /* 0x0000177000007945 */ /* 0x000fe20003800000 */
[----:B------:R-:W0:Y:S02]  /*0050*/  S2R R0, SR_TID.X ;  /* 0x0000000000007919 */ /* 0x000e240000002100 */
[----:B0-----:R-:W-:-:S04]  /*0060*/  LEA R3, R3, R0, 0x9 ;  /* 0x0000000003037211 */ /* 0x001fc800078e48ff */
[----:B------:R-:W-:-:S13]  /*0070*/  ISETP.GE.AND P0, PT, R3, UR6, PT ;  /* 0x0000000603007c0c */ /* 0x000fda000bf06270 */
[----:B------:R-:W-:Y:S05]  /*0080*/  @P0 BRA `(.L_x_6595) ;  /* 0x0000001400c80947 */ /* 0x000fea0003800000 */
[----:B------:R-:W0:Y:S01]  /*0090*/  LDC R10, c[0x0][0x218] ;  /* 0x00008600ff0a7b82 */ /* 0x000e220000000800 */
[----:B------:R-:W-:Y:S01]  /*00a0*/  HFMA2.MMA R0, -RZ, RZ, 0, 0 ;  /* 0x00000000ff007435 */ /* 0x000fe200000001ff */
[----:B------:R-:W-:Y:S01]  /*00b0*/  MOV R2, RZ ;  /* 0x000000ff00027202 */ /* 0x000fe20000000f00 */
[----:B------:R-:W-:Y:S01]  /*00c0*/  HFMA2.MMA R5, -RZ, RZ, 0, 0 ;  /* 0x00000000ff057435 */ /* 0x000fe200000001ff */
[----:B0-----:R-:W-:-:S13]  /*00d0*/  ISETP.NE.AND P0, PT, R10, RZ, PT ;  /* 0x000000ff0a00720c */ /* 0x001fda0003f05270 */
[----:B------:R-:W-:Y:S05]  /*00e0*/  @!P0 BRA `(.L_x_6596) ;  /* 0x0000001400708947 */ /* 0x000fea0003800000 */
[----:B------:R-:W-:Y:S01]  /*00f0*/  MOV R4, RZ ;  /* 0x000000ff00047202 */ /* 0x000fe20000000f00 */
[----:B------:R-:W-:Y:S01]  /*0100*/  ULDC.64 UR8, c[0x0][0x220] ;  /* 0x0000880000087ab9 */ /* 0x000fe20000000a00 */
[----:B------:R-:W-:Y:S01]  /*0110*/  MOV R5, R3 ;  /* 0x0000000300057202 */ /* 0x000fe20000000f00 */
[----:B------:R-:W-:Y:S01]  /*0120*/  ULDC UR7, c[0x0][0x21c] ;  /* 0x0000870000077ab9 */ /* 0x000fe20000000800 */
[----:B------:R-:W-:Y:S01]  /*0130*/  ISETP.NE.AND P0, PT, R10, 0x1, PT ;  /* 0x000000010a00780c */ /* 0x000fe20003f05270 */
[----:B------:R-:W-:-:S05]  /*0140*/  IMAD.HI.U32 R6, R3, UR8, R4 ;  /* 0x0000000803067c27 */ /* 0x000fca000f8e0004 */
[----:B------:R-:W-:Y:S01]  /*0150*/  SHF.R.U32.HI R7, RZ, UR9, R6 ;  /* 0x00000009ff077c19 */ /* 0x000fe20008011606 */
[----:B------:R-:W-:-:S03]  /*0160*/  ULDC.64 UR8, c[0x0][0x348] ;  /* 0x0000d20000087ab9 */ /* 0x000fc60000000a00 */
[----:B------:R-:W-:-:S05]  /*0170*/  IADD3 R0, -R7, RZ, RZ ;  /* 0x000000ff07007210 */ /* 0x000fca0007ffe1ff */
[----:B------:R-:W-:Y:S01]  /*0180*/  IMAD R0, R0, UR7, R3 ;  /* 0x0000000700007c24 */ /* 0x000fe2000f8e0203 */
[----:B------:R-:W-:-:S03]  /*0190*/  ULDC UR7, c[0x0][0x350] ;  /* 0x0000d40000077ab9 */ /* 0x000fc60000000800 */
        /* <DEDUP_REMOVED lines=26> */
[----:B------:R-:W-:Y:S01]  /*0340*/  IMAD R9, R8, UR7, R9 ;  /* 0x0000000708097c24 */ /* 0x000fe2000f8e0209 */
[----:B------:R-:W-:-:S03]  /*0350*/  ULDC UR7, c[0x0][0x368] ;  /* 0x0000da0000077ab9 */ /* 0x000fc60000000800 */
        /* <DEDUP_REMOVED lines=291> */
[----:B------:R-:W-:Y:S01]  /*1590*/  ULDC UR7, c[0x0][0x45c] ;  /* 0x0001170000077ab9 */ /* 0x000fe20000000800 */
        /* <DEDUP_REMOVED lines=8> */
[----:B------:R-:W-:-:S03]  /*1620*/  IMAD R0, R7, UR9, R0 ;  /* 0x0000000907007c24 */ /* 0x000fc6000f8e0200 */
[----:B------:R-:W3:Y:S01]  /*1630*/  @P0 LDC R14, c[0x0][0x470] ;  /* 0x00011c00ff0e0b82 */ /* 0x000ee20000000800 */
[----:B0-----:R-:W-:-:S05]  /*1640*/  @P0 IMAD.HI.U32 R4, R11, R12, R10 ;  /* 0x0000000c0b040227 */ /* 0x001fca00078e000a */
[----:B------:R-:W-:-:S04]  /*1650*/  @P0 SHF.R.U32.HI R4, RZ, R13, R4 ;  /* 0x0000000dff040219 */ /* 0x000fc80000011604 */
[----:B------:R-:W-:-:S05]  /*1660*/  @P0 IADD3 R10, -R4, RZ, RZ ;  /* 0x000000ff040a0210 */ /* 0x000fca0007ffe1ff */
[----:B-1----:R-:W-:-:S04]  /*1670*/  @P0 IMAD R11, R10, R15, R11 ;  /* 0x0000000f0a0b0224 */ /* 0x002fc800078e020b */
[C---:B--2---:R-:W-:Y:S02]  /*1680*/  @P0 IMAD R5, R11.reuse, R8, R5 ;  /* 0x000000080b050224 */ /* 0x044fe400078e0205 */
[C---:B------:R-:W-:Y:S02]  /*1690*/  @P0 IMAD R2, R11.reuse, R9, R2 ;  /* 0x000000090b020224 */ /* 0x040fe400078e0202 */
[----:B---3--:R-:W-:-:S07]  /*16a0*/  @P0 IMAD R0, R11, R14, R0 ;  /* 0x0000000e0b000224 */ /* 0x008fce00078e0200 */
.L_x_6596:
[----:B------:R-:W-:Y:S01]  /*16b0*/  ULDC.64 UR8, c[0x0][0x480] ;  /* 0x0001200000087ab9 */ /* 0x000fe20000000a00 */
[----:B------:R-:W-:Y:S01]  /*16c0*/  ULDC.64 UR10, c[0x0][0x488] ;  /* 0x00012200000a7ab9 */ /* 0x000fe20000000a00 */
[----:B------:R-:W-:Y:S02]  /*16d0*/  IADD3 R6, P0, R2, UR8, RZ ;  /* 0x0000000802067c10 */ /* 0x000fe4000ff1e0ff */
[----:B------:R-:W-:Y:S02]  /*16e0*/  IADD3 R8, P1, R0, UR10, RZ ;  /* 0x0000000a00087c10 */ /* 0x000fe4000ff3e0ff */
[----:B------:R-:W-:Y:S01]  /*16f0*/  IADD3.X R7, RZ, UR9, RZ, P0, !PT ;  /* 0x00000009ff077c10 */ /* 0x000fe200087fe4ff */
[----:B------:R-:W-:Y:S01]  /*1700*/  ULDC.64 UR8, c[0x0][0x478] ;  /* 0x00011e0000087ab9 */ /* 0x000fe20000000a00 */
[----:B------:R-:W-:-:S03]  /*1710*/  IADD3.X R9, RZ, UR11, RZ, P1, !PT ;  /* 0x0000000bff097c10 */ /* 0x000fc60008ffe4ff */
[----:B------:R-:W2:Y:S04]  /*1720*/  LDG.E.U16 R6, desc[UR4][R6.64] ;  /* 0x0000000406067981 */ /* 0x000ea8000c1e1500 */
[----:B------:R-:W3:Y:S01]  /*1730*/  LDG.E R8, desc[UR4][R8.64] ;  /* 0x0000000408087981 */ /* 0x000ee2000c1e1900 */
[----:B------:R-:W-:Y:S02]  /*1740*/  IADD3 R4, P0, R5, UR8, RZ ;  /* 0x0000000805047c10 */ /* 0x000fe4000ff1e0ff */
[----:B------:R-:W-:Y:S02]  /*1750*/  IADD3 R3, R3, 0x80, RZ ;  /* 0x0000008003037810 */ /* 0x000fe40007ffe0ff */
[----:B------:R-:W-:Y:S02]  /*1760*/  IADD3.X R5, RZ, UR9, RZ, P0, !PT ;  /* 0x00000009ff057c10 */ /* 0x000fe400087fe4ff */
[----:B--2---:R-:W-:-:S05]  /*1770*/  SHF.L.U32 R11, R6, 0x10, RZ ;  /* 0x00000010060b7819 */ /* 0x004fca00000006ff */
[----:B---3--:R-:W-:-:S05]  /*1780*/  FMUL.FTZ R11, R8, R11 ;  /* 0x0000000b080b7220 */ /* 0x008fca0000410000 */
[----:B------:R-:W-:-:S05]  /*1790*/  F2FP.BF16.F32.PACK_AB R11, RZ, R11 ;  /* 0x0000000bff0b723e */ /* 0x000fca00000010ff */
[----:B------:R0:W-:Y:S02]  /*17a0*/  STG.E.U16 desc[UR4][R4.64], R11 ;  /* 0x0000000b04007986 */ /* 0x0001e4000c101504 */
.L_x_6595:
[----:B------:R-:W-:Y:S05]  /*17b0*/  BSYNC B0 ;  /* 0x0000000000007941 */ /* 0x000fea0003800000 */
.L_x_6594:
[----:B------:R-:W-:Y:S01]  /*17c0*/  ISETP.GE.AND P0, PT, R3, UR6, PT ;  /* 0x0000000603007c0c */ /* 0x000fe2000bf06270 */
[----:B------:R-:W-:-:S12]  /*17d0*/  BSSY B0, `(.L_x_6597) ;  /* 0x00002e6000007945 */ /* 0x000fd80003800000 */
[----:B------:R-:W-:Y:S05]  /*17e0*/  @P0 BRA `(.L_x_6598) ;  /* 0x0000002c00900947 */ /* 0x000fea0003800000 */
[----:B0-----:R-:W0:Y:S01]  /*17f0*/  LDC R4, c[0x0][0x218] ;  /* 0x00008600ff047b82 */ /* 0x001e220000000800 */
[----:B------:R-:W-:Y:S01]  /*1800*/  HFMA2.MMA R0, -RZ, RZ, 0, 0 ;  /* 0x00000000ff007435 */ /* 0x000fe200000001ff */
[----:B------:R-:W-:Y:S01]  /*1810*/  MOV R2, RZ ;  /* 0x000000ff00027202 */ /* 0x000fe20000000f00 */
[----:B------:R-:W-:Y:S01]  /*1820*/  HFMA2.MMA R5, -RZ, RZ, 0, 0 ;  /* 0x00000000ff057435 */ /* 0x000fe200000001ff */
[----:B0-----:R-:W-:-:S13]  /*1830*/  ISETP.NE.AND P0, PT, R4, RZ, PT ;  /* 0x000000ff0400720c */ /* 0x001fda0003f05270 */
[----:B------:R-:W-:Y:S05]  /*1840*/  @!P0 BRA `(.L_x_6599) ;  /* 0x00000014006c8947 */ /* 0x000fea0003800000 */
        /* <DEDUP_REMOVED lines=347> */
.L_x_6599:
        /* <DEDUP_REMOVED lines=12> */
[----:B------:R-:W-:-:S02]  /*2ec0*/  ISETP.GE.AND P0, PT, R3, UR6, PT ;  /* 0x0000000603007c0c */ /* 0x000fc4000bf06270 */
[----:B--2---:R-:W-:-:S05]  /*2ed0*/  SHF.L.U32 R11, R6, 0x10, RZ ;  /* 0x00000010060b7819 */ /* 0x004fca00000006ff */
[----:B---3--:R-:W-:-:S05]  /*2ee0*/  FMUL.FTZ R11, R8, R11 ;  /* 0x0000000b080b7220 */ /* 0x008fca0000410000 */
[----:B------:R-:W-:-:S05]  /*2ef0*/  F2FP.BF16.F32.PACK_AB R11, RZ, R11 ;  /* 0x0000000bff0b723e */ /* 0x000fca00000010ff */
[----:B------:R1:W-:Y:S01]  /*2f00*/  STG.E.U16 desc[UR4][R4.64], R11 ;  /* 0x0000000b04007986 */ /* 0x0003e2000c101504 */
[----:B------:R-:W-:Y:S05]  /*2f10*/  @P0 BRA `(.L_x_6598) ;  /* 0x0000001400c40947 */ /* 0x000fea0003800000 */
[----:B-1----:R-:W0:Y:S01]  /*2f20*/  LDC R4, c[0x0][0x218] ;  /* 0x00008600ff047b82 */ /* 0x002e220000000800 */
        /* <DEDUP_REMOVED lines=352> */
.L_x_6600:
        /* <DEDUP_REMOVED lines=16> */
.L_x_6598:
[----:B------:R-:W-:Y:S05]  /*4630*/  BSYNC B0 ;  /* 0x0000000000007941 */ /* 0x000fea0003800000 */
.L_x_6597:
[----:B------:R-:W-:-:S13]  /*4640*/  ISETP.GE.AND P0, PT, R3, UR6, PT ;  /* 0x0000000603007c0c */ /* 0x000fda000bf06270 */
[----:B------:R-:W-:Y:S05]  /*4650*/  @P0 EXIT ;  /* 0x000000000000094d */ /* 0x000fea0003800000 */
[----:B012---:R-:W0:Y:S01]  /*4660*/  LDC R4, c[0x0][0x218] ;  /* 0x00008600ff047b82 */ /* 0x007e220000000800 */
        /* <DEDUP_REMOVED lines=352> */
.L_x_6601:
        /* <DEDUP_REMOVED lines=9> */
[----:B------:R-:W-:-:S04]  /*5d00*/  IADD3 R4, P0, R5, UR6, RZ ;  /* 0x0000000605047c10 */ /* 0x000fc8000ff1e0ff */
[----:B------:R-:W-:Y:S02]  /*5d10*/  IADD3.X R5, RZ, UR7, RZ, P0, !PT ;  /* 0x00000007ff057c10 */ /* 0x000fe400087fe4ff */
[----:B--2---:R-:W-:-:S05]  /*5d20*/  SHF.L.U32 R9, R2, 0x10, RZ ;  /* 0x0000001002097819 */ /* 0x004fca00000006ff */
[----:B---3--:R-:W-:-:S05]  /*5d30*/  FMUL.FTZ R9, R6, R9 ;  /* 0x0000000906097220 */ /* 0x008fca0000410000 */
[----:B------:R-:W-:-:S05]  /*5d40*/  F2FP.BF16.F32.PACK_AB R9, RZ, R9 ;  /* 0x00000009ff09723e */ /* 0x000fca00000010ff */
[----:B------:R-:W-:Y:S01]  /*5d50*/  STG.E.U16 desc[UR4][R4.64], R9 ;  /* 0x0000000904007986 */ /* 0x000fe2000c101504 */
[----:B------:R-:W-:Y:S05]  /*5d60*/  EXIT ;  /* 0x000000000000794d */ /* 0x000fea0003800000 */
.L_x_6602:
        /* <DEDUP_REMOVED lines=9> */
.L_x_28364:


//--------------------- .text._ZN2at6native27unrolled_elementwise_kernelIZZZNS0_49_GLOBAL__N__b919a28f_16_Normalization_cu_5c38458736batch_norm_elementwise_backward_evalERKNS_6TensorES5_S5_S5_ENKUlvE0_clEvENKUlvE2_clEvEUlN3c108BFloat16EfE_St5arrayIPcLm3EELi4E23TrivialOffsetCalculatorILi2EjESE_ILi1EjENS0_6memory15LoadWithoutCastENSH_16StoreWithoutCastEEEviT_T0_T2_T3_T4_T5_ --------------------------
	.section	.text._ZN2at6native27unrolled_elementwise_kernelIZZZNS0_49_GLOBAL__N__b919a28f_16_Normalization_cu_5c38458736batch_norm_elementwise_backward_evalERKNS_6TensorES5_S5_S5_ENKUlvE0_clEvENKUlvE2_clEvEUlN3c108BFloat16EfE_St5arrayIPcLm3EELi4E23TrivialOffsetCalculatorILi2EjESE_ILi1EjENS0_6memory15LoadWithoutCastENSH_16StoreWithoutCastEEEviT_T0_T2_T3_T4_T5_,"ax",@progbits
	.align	128
        .global         _ZN2at6native27unrolled_elementwise_kernelIZZZNS0_49_GLOBAL__N__b919a28f_16_Normalization_cu_5c38458736batch_norm_elementwise_backward_evalERKNS_6TensorES5_S5_S5_ENKUlvE0_clEvENKUlvE2_clEvEUlN3c108BFloat16EfE_St5arrayIPcLm3EELi4E23TrivialOffsetCalculatorILi2EjESE_ILi1EjENS0_6memory15LoadWithoutCastENSH_16StoreWithoutCastEEEviT_T0_T2_T3_T4_T5_
        .type           _ZN2at6native27unrolled_elementwise_kernelIZZZNS0_49_GLOBAL__N__b919a28f_16_Normalization_cu_5c38458736batch_norm_elementwise_backward_evalERKNS_6TensorES5_S5_S5_ENKUlvE0_clEvENKUlvE2_clEvEUlN3c108BFloat16EfE_St5arrayIPcLm3EELi4E23TrivialOffsetCalculatorILi2EjESE_ILi1EjENS0_6memory15LoadWithoutCastENSH_16StoreWithoutCastEEEviT_T0_T2_T3_T4_T5_,@function
        .size           _ZN2at6native27unrolled_elementwise_kernelIZZZNS0_49_GLOBAL__N__b919a28f_16_Normalization_cu_5c38458736batch_norm_elementwise_backward_evalERKNS_6TensorES5_S5_S5_ENKUlvE0_clEvENKUlvE2_clEvEUlN3c108BFloat16EfE_St5arrayIPcLm3EELi4E23TrivialOffsetCalculatorILi2EjESE_ILi1EjENS0_6memory15LoadWithoutCastENSH_16StoreWithoutCastEEEviT_T0_T2_T3_T4_T5_,(.L_x_28365 - _ZN2at6native27unrolled_elementwise_kernelIZZZNS0_49_GLOBAL__N__b919a28f_16_Normalization_cu_5c38458736batch_norm_elementwise_backward_evalERKNS_6TensorES5_S5_S5_ENKUlvE0_clEvENKUlvE2_clEvEUlN3c108BFloat16EfE_St5arrayIPcLm3EELi4E23TrivialOffsetCalculatorILi2EjESE_ILi1EjENS0_6memory15LoadWithoutCastENSH_16StoreWithoutCastEEEviT_T0_T2_T3_T4_T5_)
        .other          _ZN2at6native27unrolled_elementwise_kernelIZZZNS0_49_GLOBAL__N__b919a28f_16_Normalization_cu_5c38458736batch_norm_elementwise_backward_evalERKNS_6TensorES5_S5_S5_ENKUlvE0_clEvENKUlvE2_clEvEUlN3c108BFloat16EfE_St5arrayIPcLm3EELi4E23TrivialOffsetCalculatorILi2EjESE_ILi1EjENS0_6memory15LoadWithoutCastENSH_16StoreWithoutCastEEEviT_T0_T2_T3_T4_T5_,@"STO_CUDA_ENTRY STV_DEFAULT"
_ZN2at6native27unrolled_elementwise_kernelIZZZNS0_49_GLOBAL__N__b919a28f_16_Normalization_cu_5c38458736batch_norm_elementwise_backward_evalERKNS_6TensorES5_S5_S5_ENKUlvE0_clEvENKUlvE2_clEvEUlN3c108BFloat16EfE_St5arrayIPcLm3EELi4E23TrivialOffsetCalculatorILi2EjESE_ILi1EjENS0_6memory15LoadWithoutCastENSH_16StoreWithoutCastEEEviT_T0_T2_T3_T4_T5_:
.text._ZN2at6native27unrolled_elementwise_kernelIZZZNS0_49_GLOBAL__N__b919a28f_16_Normalization_cu_5c38458736batch_norm_elementwise_backward_evalERKNS_6TensorES5_S5_S5_ENKUlvE0_clEvENKUlvE2_clEvEUlN3c108BFloat16EfE_St5arrayIPcLm3EELi4E23TrivialOffsetCalculatorILi2EjESE_ILi1EjENS0_6memory15LoadWithoutCastENSH_16StoreWithoutCastEEEviT_T0_T2_T3_T4_T5_:
        /* <DEDUP_REMOVED lines=12> */
[----:B------:R-:W-:-:S05]  /*00c0*/  ISETP.GE.AND P1, PT, R15, R14, PT ;  /* 0x0000000e0f00720c */ /* 0x000fca0003f26270 */
[----:B------:R-:W1:Y:S08]  /*00d0*/  @!P0 LDC.64 R10, c[0x0][0x228] ;  /* 0x00008a00ff0a8b82 */ /* 0x000e700000000a00 */
[----:B------:R-:W-:Y:S01]  /*00e0*/  @!P1 IMAD R21, R0, 0x200, R15 ;  /* 0x0000020000159824 */ /* 0x000fe200078e020f */
[----:B------:R-:W-:Y:S01]  /*00f0*/  @!P1 IADD3 R15, R15, 0x80, RZ ;  /* 0x000000800f0f9810 */ /* 0x000fe20007ffe0ff */
[----:B------:R-:W2:Y:S03]  /*0100*/  @!P1 LDC.64 R8, c[0x0][0x220] ;  /* 0x00008800ff089b82 */ /* 0x000ea60000000a00 */
[----:B------:R-:W-:Y:S01]  /*0110*/  ISETP.GE.AND P3, PT, R15, R14, PT ;  /* 0x0000000e0f00720c */ /* 0x000fe20003f66270 */
[----:B0-----:R-:W-:-:S04]  /*0120*/  @!P0 IMAD.WIDE.U32 R12, R23, 0x2, R12 ;  /* 0x00000002170c8825 */ /* 0x001fc800078e000c */
[----:B------:R-:W0:Y:S01]  /*0130*/  @!P1 LDC.64 R4, c[0x0][0x228] ;  /* 0x00008a00ff049b82 */ /* 0x000e220000000a00 */
[----:B------:R-:W-:Y:S01]  /*0140*/  IMAD.MOV.U32 R22, RZ, RZ, RZ ;  /* 0x000000ffff167224 */ /* 0x000fe200078e00ff */
[----:B------:R3:W4:Y:S06]  /*0150*/  @!P0 LDG.E.U16 R16, desc[UR4][R12.64] ;  /* 0x000000040c108981 */ /* 0x00072c000c1e1500 */
[----:B------:R-:W3:Y:S01]  /*0160*/  @!P3 LDC.64 R2, c[0x0][0x220] ;  /* 0x00008800ff02bb82 */ /* 0x000ee20000000a00 */
[----:B-1----:R-:W-:-:S05]  /*0170*/  @!P0 IMAD.WIDE.U32 R10, R23, 0x4, R10 ;  /* 0x00000004170a8825 */ /* 0x002fca00078e000a */
[----:B------:R-:W4:Y:S02]  /*0180*/  @!P0 LDG.E R22, desc[UR4][R10.64] ;  /* 0x000000040a168981 */ /* 0x000f24000c1e1900 */
[----:B------:R-:W1:Y:S01]  /*0190*/  @!P3 LDC.64 R6, c[0x0][0x228] ;  /* 0x00008a00ff06bb82 */ /* 0x000e620000000a00 */
[----:B------:R-:W-:Y:S01]  /*01a0*/  @!P3 LEA R25, R0, R15, 0x9 ;  /* 0x0000000f0019b211 */ /* 0x000fe200078e48ff */
[C---:B--2---:R-:W-:Y:S01]  /*01b0*/  @!P1 IMAD.WIDE.U32 R8, R21.reuse, 0x2, R8 ;  /* 0x0000000215089825 */ /* 0x044fe200078e0008 */
[----:B------:R-:W-:Y:S02]  /*01c0*/  PRMT R23, RZ, 0x7610, R23 ;  /* 0x00007610ff177816 */ /* 0x000fe40000000017 */
[----:B------:R-:W-:Y:S01]  /*01d0*/  PRMT R24, RZ, 0x7610, R24 ;  /* 0x00007610ff187816 */ /* 0x000fe20000000018 */
[----:B0-----:R-:W-:Y:S01]  /*01e0*/  @!P1 IMAD.WIDE.U32 R4, R21, 0x4, R4 ;  /* 0x0000000415049825 */ /* 0x001fe200078e0004 */
[----:B------:R-:W-:Y:S02]  /*01f0*/  HFMA2.MMA R21, -RZ, RZ, 0, 0 ;  /* 0x00000000ff157435 */ /* 0x000fe400000001ff */
[----:B------:R-:W2:Y:S01]  /*0200*/  @!P1 LDG.E.U16 R23, desc[UR4][R8.64] ;  /* 0x0000000408179981 */ /* 0x000ea2000c1e1500 */
[----:B---3--:R-:W-:-:S07]  /*0210*/  @!P3 IMAD.WIDE.U32 R2, R25, 0x2, R2 ;  /* 0x000000021902b825 */ /* 0x008fce00078e0002 */
[----:B------:R-:W3:Y:S04]  /*0220*/  @!P1 LDG.E R21, desc[UR4][R4.64] ;  /* 0x0000000404159981 */ /* 0x000ee8000c1e1900 */
[----:B------:R0:W3:Y:S01]  /*0230*/  @!P3 LDG.E.U16 R24, desc[UR4][R2.64] ;  /* 0x000000040218b981 */ /* 0x0000e2000c1e1500 */
[----:B-1----:R-:W-:-:S04]  /*0240*/  @!P3 IMAD.WIDE.U32 R12, R25, 0x4, R6 ;  /* 0x00000004190cb825 */ /* 0x002fc800078e0006 */
[----:B------:R-:W-:Y:S02]  /*0250*/  IMAD.MOV.U32 R25, RZ, RZ, RZ ;  /* 0x000000ffff197224 */ /* 0x000fe400078e00ff */
[----:B------:R-:W-:Y:S01]  /*0260*/  @!P3 VIADD R15, R15, 0x80 ;  /* 0x000000800f0fb836 */ /* 0x000fe20000000000 */
[----:B0-----:R-:W0:Y:S03]  /*0270*/  @!P0 LDC.64 R2, c[0x0][0x218] ;  /* 0x00008600ff028b82 */ /* 0x001e260000000a00 */
[----:B------:R1:W3:Y:S01]  /*0280*/  @!P3 LDG.E R25, desc[UR4][R12.64] ;  /* 0x000000040c19b981 */ /* 0x0002e2000c1e1900 */
[----:B------:R-:W-:-:S13]  /*0290*/  ISETP.GE.AND P2, PT, R15, R14, PT ;  /* 0x0000000e0f00720c */ /* 0x000fda0003f46270 */
[----:B------:R-:W1:Y:S08]  /*02a0*/  @!P2 LDC.64 R26, c[0x0][0x220] ;  /* 0x00008800ff1aab82 */ /* 0x000e700000000a00 */
[----:B------:R-:W0:Y:S01]  /*02b0*/  @!P2 LDC.64 R6, c[0x0][0x228] ;  /* 0x00008a00ff06ab82 */ /* 0x000e220000000a00 */
[----:B------:R-:W-:Y:S02]  /*02c0*/  @!P2 LEA R9, R0, R15, 0x9 ;  /* 0x0000000f0009a211 */ /* 0x000fe400078e48ff */
[----:B------:R-:W-:Y:S01]  /*02d0*/  PRMT R8, RZ, 0x7610, R8 ;  /* 0x00007610ff087816 */ /* 0x000fe20000000008 */
[----:B------:R-:W-:-:S02]  /*02e0*/  VIADD R5, R17, 0x100 ;  /* 0x0000010011057836 */ /* 0x000fc40000000000 */
[----:B-1----:R-:W-:-:S05]  /*02f0*/  @!P2 IMAD.WIDE.U32 R26, R9, 0x2, R26 ;  /* 0x00000002091aa825 */ /* 0x002fca00078e001a */
[----:B------:R1:W5:Y:S01]  /*0300*/  @!P2 LDG.E.U16 R8, desc[UR4][R26.64] ;  /* 0x000000041a08a981 */ /* 0x000362000c1e1500 */
[----:B0-----:R-:W-:-:S04]  /*0310*/  @!P2 IMAD.WIDE.U32 R6, R9, 0x4, R6 ;  /* 0x000000040906a825 */ /* 0x001fc800078e0006 */
[----:B------:R-:W-:-:S06]  /*0320*/  IMAD.MOV.U32 R9, RZ, RZ, RZ ;  /* 0x000000ffff097224 */ /* 0x000fcc00078e00ff */
[----:B------:R1:W5:Y:S01]  /*0330*/  @!P2 LDG.E R9, desc[UR4][R6.64] ;  /* 0x000000040609a981 */ /* 0x000362000c1e1900 */
[----:B------:R-:W-:Y:S02]  /*0340*/  ISETP.GE.AND P2, PT, R5, R14, PT ;  /* 0x0000000e0500720c */ /* 0x000fe40003f46270 */
[----:B------:R-:W-:Y:S02]  /*0350*/  @!P0 LEA R11, R0, R17, 0x9 ;  /* 0x00000011000b8211 */ /* 0x000fe400078e48ff */
[----:B------:R-:W-:-:S03]  /*0360*/  IADD3 R13, R17, 0x80, RZ ;  /* 0x00000080110d7810 */ /* 0x000fc60007ffe0ff */
[----:B------:R-:W-:Y:S01]  /*0370*/  @!P0 IMAD.WIDE.U32 R2, R11, 0x2, R2 ;  /* 0x000000020b028825 */ /* 0x000fe200078e0002 */
[----:B------:R-:W-:Y:S01]  /*0380*/  ISETP.GE.AND P1, PT, R13, R14, PT ;  /* 0x0000000e0d00720c */ /* 0x000fe20003f26270 */
[----:B------:R-:W-:Y:S01]  /*0390*/  BSSY B0, `(.L_x_6603) ;  /* 0x0000019000007945 */ /* 0x000fe20003800000 */
[----:B----4-:R-:W-:-:S05]  /*03a0*/  @!P0 SHF.L.U32 R5, R16, 0x10, RZ ;  /* 0x0000001010058819 */ /* 0x010fca00000006ff */
[----:B------:R-:W-:Y:S01]  /*03b0*/  @!P0 FMUL.FTZ R22, R5, R22 ;  /* 0x0000001605168220 */ /* 0x000fe20000410000 */
[----:B------:R-:W-:-:S04]  /*03c0*/  VIADD R5, R17, 0x180 ;  /* 0x0000018011057836 */ /* 0x000fc80000000000 */
[----:B------:R-:W-:Y:S01]  /*03d0*/  @!P0 F2FP.BF16.F32.PACK_AB R20, RZ, R22 ;  /* 0x00000016ff14823e */ /* 0x000fe200000010ff */
[----:B------:R-:W-:-:S04]  /*03e0*/  @!P0 IMAD.MOV.U32 R17, RZ, RZ, R13 ;  /* 0x000000ffff118224 */ /* 0x000fc800078e000d */
[----:B------:R1:W-:Y:S01]  /*03f0*/  @!P0 STG.E.U16 desc[UR4][R2.64], R20 ;  /* 0x0000001402008986 */ /* 0x0003e2000c101504 */
[----:B------:R-:W-:Y:S02]  /*0400*/  ISETP.GE.AND P3, PT, R17, R14, PT ;  /* 0x0000000e1100720c */ /* 0x000fe40003f66270 */
[----:B--2---:R-:W-:-:S05]  /*0410*/  @!P1 SHF.L.U32 R4, R23, 0x10, RZ ;  /* 0x0000001017049819 */ /* 0x004fca00000006ff */
[----:B---3--:R-:W-:Y:S01]  /*0420*/  @!P1 FMUL.FTZ R4, R4, R21 ;  /* 0x0000001504049220 */ /* 0x008fe20000410000 */
[----:B------:R-:W-:-:S04]  /*0430*/  @!P2 IMAD.U32 R24, R24, 0x10000, RZ ;  /* 0x000100001818a824 */ /* 0x000fc800078e00ff */
[----:B------:R-:W-:Y:S01]  /*0440*/  @!P1 F2FP.BF16.F32.PACK_AB R18, RZ, R4 ;  /* 0x00000004ff12923e */ /* 0x000fe200000010ff */
[----:B------:R-:W-:-:S05]  /*0450*/  @!P2 FMUL.FTZ R24, R24, R25 ;  /* 0x000000191818a220 */ /* 0x000fca0000410000 */
[----:B------:R-:W-:Y:S01]  /*0460*/  @!P2 F2FP.BF16.F32.PACK_AB R19, RZ, R24 ;  /* 0x00000018ff13a23e */ /* 0x000fe200000010ff */
[----:B-1----:R-:W-:Y:S06]  /*0470*/  @P3 BRA `(.L_x_6604) ;  /* 0x0000000000283947 */ /* 0x002fec0003800000 */
[----:B------:R-:W0:Y:S01]  /*0480*/  LDC.64 R6, c[0x0][0x218] ;  /* 0x00008600ff067b82 */ /* 0x000e220000000a00 */
[----:B------:R-:W-:Y:S01]  /*0490*/  LEA R3, R0, R17, 0x9 ;  /* 0x0000001100037211 */ /* 0x000fe200078e48ff */
[----:B------:R-:W-:-:S05]  /*04a0*/  VIADD R17, R17, 0x80 ;  /* 0x0000008011117836 */ /* 0x000fca0000000000 */
[----:B------:R-:W-:-:S13]  /*04b0*/  ISETP.GE.AND P0, PT, R17, R14, PT ;  /* 0x0000000e1100720c */ /* 0x000fda0003f06270 */
[----:B------:R-:W-:Y:S01]  /*04c0*/  @!P0 LEA R11, R0, R17, 0x9 ;  /* 0x00000011000b8211 */ /* 0x000fe200078e48ff */
[----:B------:R-:W-:Y:S02]  /*04d0*/  @!P0 VIADD R17, R17, 0x80 ;  /* 0x0000008011118836 */ /* 0x000fe40000000000 */
[----:B0-----:R-:W-:-:S04]  /*04e0*/  IMAD.WIDE.U32 R2, R3, 0x2, R6 ;  /* 0x0000000203027825 */ /* 0x001fc800078e0006 */
[----:B------:R-:W-:Y:S01]  /*04f0*/  @!P0 IMAD.WIDE.U32 R6, R11, 0x2, R6 ;  /* 0x000000020b068825 */ /* 0x000fe200078e0006 */
[----:B------:R0:W-:Y:S04]  /*0500*/  STG.E.U16 desc[UR4][R2.64], R18 ;  /* 0x0000001202007986 */ /* 0x0001e8000c101504 */
[----:B------:R0:W-:Y:S02]  /*0510*/  @!P0 STG.E.U16 desc[UR4][R6.64], R19 ;  /* 0x0000001306008986 */ /* 0x0001e4000c101504 */
.L_x_6604:
[----:B------:R-:W-:Y:S05]  /*0520*/  BSYNC B0 ;  /* 0x0000000000007941 */ /* 0x000fea0003800000 */
.L_x_6603:
[-C--:B------:R-:W-:Y:S02]  /*0530*/  ISETP.GE.AND P1, PT, R17, R14.reuse, PT ;  /* 0x0000000e1100720c */ /* 0x080fe40003f26270 */
[----:B------:R-:W-:-:S11]  /*0540*/  ISETP.GE.AND P0, PT, R5, R14, PT ;  /* 0x0000000e0500720c */ /* 0x000fd60003f06270 */
[----:B------:R-:W-:Y:S05]  /*0550*/  @P1 EXIT ;  /* 0x000000000000194d */ /* 0x000fea0003800000 */
[----:B0-----:R-:W0:Y:S01]  /*0560*/  LDC.64 R2, c[0x0][0x218] ;  /* 0x00008600ff027b82 */ /* 0x001e220000000a00 */
[----:B-----5:R-:W-:Y:S02]  /*0570*/  @!P0 SHF.L.U32 R8, R8, 0x10, RZ ;  /* 0x0000001008088819 */ /* 0x020fe400000006ff */
[----:B------:R-:W-:-:S03]  /*0580*/  LEA R17, R0, R17, 0x9 ;  /* 0x0000001100117211 */ /* 0x000fc600078e48ff */
[----:B------:R-:W-:-:S05]  /*0590*/  @!P0 FMUL.FTZ R8, R8, R9 ;  /* 0x0000000908088220 */ /* 0x000fca0000410000 */
[----:B------:R-:W-:Y:S01]  /*05a0*/  @!P0 F2FP.BF16.F32.PACK_AB R4, RZ, R8 ;  /* 0x00000008ff04823e */ /* 0x000fe200000010ff */
[----:B0-----:R-:W-:-:S05]  /*05b0*/  IMAD.WIDE.U32 R2, R17, 0x2, R2 ;  /* 0x0000000211027825 */ /* 0x001fca00078e0002 */
[----:B------:R-:W-:Y:S01]  /*05c0*/  STG.E.U16 desc[UR4][R2.64], R4 ;  /* 0x0000000402007986 */ /* 0x000fe2000c101504 */
[----:B------:R-:W-:Y:S05]  /*05d0*/  EXIT ;  /* 0x000000000000794d */ /* 0x000fea0003800000 */
.L_x_6605:
        /* <DEDUP_REMOVED lines=10> */
.L_x_28365:


//--------------------- .text._ZN2at6native29vectorized_elementwise_kernelILi2EZZZNS0_49_GLOBAL__N__b919a28f_16_Normalization_cu_5c38458736batch_norm_elementwise_backward_evalERKNS_6TensorES5_S5_S5_ENKUlvE0_clEvENKUlvE2_clEvEUlN3c108BFloat16EfE_St5arrayIPcLm3EEEEviT0_T1_ --------------------------
	.section	.text._ZN2at6native29vectorized_elementwise_kernelILi2EZZZNS0_49_GLOBAL__N__b919a28f_16_Normalization_cu_5c38458736batch_norm_elementwise_backward_evalERKNS_6TensorES5_S5_S5_ENKUlvE0_clEvENKUlvE2_clEvEUlN3c108BFloat16EfE_St5arrayIPcLm3EEEEviT0_T1_,"ax",@progbits
	.align	128
        .global         _ZN2at6native29vectorized_elementwise_kernelILi2EZZZNS0_49_GLOBAL__N__b919a28f_16_Normalization_cu_5c38458736batch_norm_elementwise_backward_evalERKNS_6TensorES5_S5_S5_ENKUlvE0_clEvENKUlvE2_clEvEUlN3c108BFloat16EfE_St5arrayIPcLm3EEEEviT0_T1_
        .type           _ZN2at6native29vectorized_elementwise_kernelILi2EZZZNS0_49_GLOBAL__N__b919a28f_16_Normalization_cu_5c38458736batch_norm_elementwise_backward_evalERKNS_6TensorES5_S5_S5_ENKUlvE0_clEvENKUlvE2_clEvEUlN3c108BFloat16EfE_St5arrayIPcLm3EEEEviT0_T1_,@function
        .size           _ZN2at6native29vectorized_elementwise_kernelILi2EZZZNS0_49_GLOBAL__N__b919a28f_16_Normalization_cu_5c38458736batch_norm_elementwise_backward_evalERKNS_6TensorES5_S5_S5_ENKUlvE0_clEvENKUlvE2_clEvEUlN3c108BFloat16EfE_St5arrayIPcLm3EEEEviT0_T1_,(.L_x_28366 - _ZN2at6native29vectorized_elementwise_kernelILi2EZZZNS0_49_GLOBAL__N__b919a28f_16_Normalization_cu_5c38458736batch_norm_elementwise_backward_evalERKNS_6TensorES5_S5_S5_ENKUlvE0_clEvENKUlvE2_clEvEUlN3c108BFloat16EfE_St5arrayIPcLm3EEEEviT0_T1_)
        .other          _ZN2at6native29vectorized_elementwise_kernelILi2EZZZNS0_49_GLOBAL__N__b919a28f_16_Normalization_cu_5c38458736batch_norm_elementwise_backward_evalERKNS_6TensorES5_S5_S5_ENKUlvE0_clEvENKUlvE2_clEvEUlN3c108BFloat16EfE_St5arrayIPcLm3EEEEviT0_T1_,@"STO_CUDA_ENTRY STV_DEFAULT"
_ZN2at6native29vectorized_elementwise_kernelILi2EZZZNS0_49_GLOBAL__N__b919a28f_16_Normalization_cu_5c38458736batch_norm_elementwise_backward_evalERKNS_6TensorES5_S5_S5_ENKUlvE0_clEvENKUlvE2_clEvEUlN3c108BFloat16EfE_St5arrayIPcLm3EEEEviT0_T1_:
.text._ZN2at6native29vectorized_elementwise_kernelILi2EZZZNS0_49_GLOBAL__N__b919a28f_16_Normalization_cu_5c38458736batch_norm_elementwise_backward_evalERKNS_6TensorES5_S5_S5_ENKUlvE0_clEvENKUlvE2_clEvEUlN3c108BFloat16EfE_St5arrayIPcLm3EEEEviT0_T1_:
        /* <DEDUP_REMOVED lines=9> */
[----:B------:R-:W1:Y:S08]  /*0090*/  LDC.64 R4, c[0x0][0x220] ;  /* 0x00008800ff047b82 */ /* 0x000e700000000a00 */
[----:B------:R-:W2:Y:S08]  /*00a0*/  LDC.64 R6, c[0x0][0x228] ;  /* 0x00008a00ff067b82 */ /* 0x000eb00000000a00 */
[----:B------:R-:W3:Y:S01]  /*00b0*/  LDC.64 R10, c[0x0][0x218] ;  /* 0x00008600ff0a7b82 */ /* 0x000ee20000000a00 */
[----:B-1----:R-:W-:-:S04]  /*00c0*/  IMAD.WIDE R4, R0, 0x2, R4 ;  /* 0x0000000200047825 */ /* 0x002fc800078e0204 */
[----:B0-----:R-:W-:-:S04]  /*00d0*/  IMAD.WIDE.U32 R16, R2, 0x4, R4 ;  /* 0x0000000402107825 */ /* 0x001fc800078e0004 */
[----:B--2---:R-:W-:Y:S01]  /*00e0*/  IMAD.WIDE R4, R0, 0x4, R6 ;  /* 0x0000000400047825 */ /* 0x004fe200078e0206 */
[----:B------:R-:W2:Y:S04]  /*00f0*/  LDG.E R21, desc[UR4][R16.64] ;  /* 0x0000000410157981 */ /* 0x000ea8000c1e1900 */
[----:B------:R-:W4:Y:S01]  /*0100*/  LDG.E R23, desc[UR4][R16.64+0x200] ;  /* 0x0002000410177981 */ /* 0x000f22000c1e1900 */
[----:B------:R-:W-:-:S03]  /*0110*/  IMAD.WIDE.U32 R18, R2, 0x8, R4 ;  /* 0x0000000802127825 */ /* 0x000fc600078e0004 */
[----:B------:R-:W5:Y:S04]  /*0120*/  LDG.E R3, desc[UR4][R16.64+0x400] ;  /* 0x0004000410037981 */ /* 0x000f68000c1e1900 */
[----:B------:R-:W5:Y:S04]  /*0130*/  LDG.E.64 R6, desc[UR4][R18.64+0x400] ;  /* 0x0004000412067981 */ /* 0x000f68000c1e1b00 */
[----:B------:R0:W5:Y:S04]  /*0140*/  LDG.E R14, desc[UR4][R16.64+0x600] ;  /* 0x00060004100e7981 */ /* 0x000168000c1e1900 */
[----:B------:R-:W5:Y:S04]  /*0150*/  LDG.E.64 R12, desc[UR4][R18.64] ;  /* 0x00000004120c7981 */ /* 0x000f68000c1e1b00 */
[----:B------:R-:W5:Y:S04]  /*0160*/  LDG.E.64 R4, desc[UR4][R18.64+0x800] ;  /* 0x0008000412047981 */ /* 0x000f68000c1e1b00 */
[----:B------:R-:W5:Y:S01]  /*0170*/  LDG.E.64 R8, desc[UR4][R18.64+0xc00] ;  /* 0x000c000412087981 */ /* 0x000f62000c1e1b00 */
[----:B---3--:R-:W-:-:S04]  /*0180*/  IMAD.WIDE.U32 R10, R0, 0x2, R10 ;  /* 0x00000002000a7825 */ /* 0x008fc800078e000a */
[----:B------:R-:W-:Y:S01]  /*0190*/  IMAD.WIDE R10, R2, 0x4, R10 ;  /* 0x00000004020a7825 */ /* 0x000fe200078e020a */
[----:B--2---:R-:W-:Y:S02]  /*01a0*/  PRMT R15, R21, 0x7632, R15 ;  /* 0x00007632150f7816 */ /* 0x004fe4000000000f */
[----:B----4-:R-:W-:Y:S02]  /*01b0*/  PRMT R20, R23, 0x7632, R20 ;  /* 0x0000763217147816 */ /* 0x010fe40000000014 */
[----:B------:R-:W-:Y:S01]  /*01c0*/  SHF.L.U32 R22, R15, 0x10, RZ ;  /* 0x000000100f167819 */ /* 0x000fe200000006ff */
[----:B------:R-:W-:Y:S01]  /*01d0*/  IMAD.U32 R15, R23, 0x10000, RZ ;  /* 0x00010000170f7824 */ /* 0x000fe200078e00ff */
[----:B------:R-:W-:-:S03]  /*01e0*/  SHF.L.U32 R20, R20, 0x10, RZ ;  /* 0x0000001014147819 */ /* 0x000fc600000006ff */
[----:B-----5:R-:W-:Y:S01]  /*01f0*/  FMUL.FTZ R6, R6, R15 ;  /* 0x0000000f06067220 */ /* 0x020fe20000410000 */
[----:B------:R-:W-:Y:S01]  /*0200*/  PRMT R15, R3, 0x7632, R15 ;  /* 0x00007632030f7816 */ /* 0x000fe2000000000f */
[----:B0-----:R-:W-:Y:S01]  /*0210*/  FMUL.FTZ R17, R7, R20 ;  /* 0x0000001407117220 */ /* 0x001fe20000410000 */
[C---:B------:R-:W-:Y:S02]  /*0220*/  PRMT R7, R14.reuse, 0x7632, R7 ;  /* 0x000076320e077816 */ /* 0x040fe40000000007 */
[----:B------:R-:W-:Y:S01]  /*0230*/  SHF.L.U32 R16, R15, 0x10, RZ ;  /* 0x000000100f107819 */ /* 0x000fe200000006ff */
[----:B------:R-:W-:Y:S01]  /*0240*/  IMAD.U32 R15, R14, 0x10000, RZ ;  /* 0x000100000e0f7824 */ /* 0x000fe200078e00ff */
[----:B------:R-:W-:Y:S01]  /*0250*/  SHF.L.U32 R14, R7, 0x10, RZ ;  /* 0x00000010070e7819 */ /* 0x000fe200000006ff */
[----:B------:R-:W-:Y:S02]  /*0260*/  IMAD.U32 R21, R21, 0x10000, RZ ;  /* 0x0001000015157824 */ /* 0x000fe400078e00ff */
[----:B------:R-:W-:-:S02]  /*0270*/  IMAD.U32 R3, R3, 0x10000, RZ ;  /* 0x0001000003037824 */ /* 0x000fc400078e00ff */
[----:B------:R-:W-:Y:S01]  /*0280*/  FMUL.FTZ R13, R13, R22 ;  /* 0x000000160d0d7220 */ /* 0x000fe20000410000 */
[----:B------:R-:W-:Y:S01]  /*0290*/  FMUL.FTZ R12, R12, R21 ;  /* 0x000000150c0c7220 */ /* 0x000fe20000410000 */
[----:B------:R-:W-:Y:S01]  /*02a0*/  FMUL.FTZ R16, R5, R16 ;  /* 0x0000001005107220 */ /* 0x000fe20000410000 */
[----:B------:R-:W-:Y:S01]  /*02b0*/  FMUL.FTZ R3, R4, R3 ;  /* 0x0000000304037220 */ /* 0x000fe20000410000 */
[----:B------:R-:W-:Y:S01]  /*02c0*/  FMUL.FTZ R8, R8, R15 ;  /* 0x0000000f08087220 */ /* 0x000fe20000410000 */
[----:B------:R-:W-:Y:S01]  /*02d0*/  FMUL.FTZ R9, R9, R14 ;  /* 0x0000000e09097220 */ /* 0x000fe20000410000 */
[----:B------:R-:W-:Y:S02]  /*02e0*/  F2FP.BF16.F32.PACK_AB R13, R13, R12 ;  /* 0x0000000c0d0d723e */ /* 0x000fe400000010ff */
[----:B------:R-:W-:Y:S02]  /*02f0*/  F2FP.BF16.F32.PACK_AB R17, R17, R6 ;  /* 0x000000061111723e */ /* 0x000fe400000010ff */
[----:B------:R-:W-:-:S02]  /*0300*/  F2FP.BF16.F32.PACK_AB R3, R16, R3 ;  /* 0x000000031003723e */ /* 0x000fc400000010ff */
[----:B------:R-:W-:Y:S01]  /*0310*/  F2FP.BF16.F32.PACK_AB R9, R9, R8 ;  /* 0x000000080909723e */ /* 0x000fe200000010ff */
[----:B------:R-:W-:Y:S04]  /*0320*/  STG.E desc[UR4][R10.64], R13 ;  /* 0x0000000d0a007986 */ /* 0x000fe8000c101904 */
[----:B------:R-:W-:Y:S04]  /*0330*/  STG.E desc[UR4][R10.64+0x200], R17 ;  /* 0x000200110a007986 */ /* 0x000fe8000c101904 */
[----:B------:R-:W-:Y:S04]  /*0340*/  STG.E desc[UR4][R10.64+0x400], R3 ;  /* 0x000400030a007986 */ /* 0x000fe8000c101904 */
[----:B------:R-:W-:Y:S01]  /*0350*/  STG.E desc[UR4][R10.64+0x600], R9 ;  /* 0x000600090a007986 */ /* 0x000fe2000c101904 */
[----:B------:R-:W-:Y:S05]  /*0360*/  EXIT ;  /* 0x000000000000794d */ /* 0x000fea0003800000 */
.L_x_6606:
[----:B------:R-:W0:Y:S01]  /*0370*/  S2R R23, SR_TID.X ;  /* 0x0000000000177919 */ /* 0x000e220000002100 */
[----:B------:R-:W-:Y:S01]  /*0380*/  PRMT R15, RZ, 0x7610, R15 ;  /* 0x00007610ff0f7816 */ /* 0x000fe2000000000f */
[----:B------:R-:W-:Y:S01]  /*0390*/  IMAD.MOV.U32 R27, RZ, RZ, RZ ;  /* 0x000000ffff1b7224 */ /* 0x000fe200078e00ff */
[----:B------:R-:W-:Y:S02]  /*03a0*/  PRMT R14, RZ, 0x7610, R14 ;  /* 0x00007610ff0e7816 */ /* 0x000fe4000000000e */
[----:B0-----:R-:W-:-:S13]  /*03b0*/  ISETP.GE.AND P0, PT, R23, R2, PT ;  /* 0x000000021700720c */ /* 0x001fda0003f06270 */
[----:B------:R-:W-:Y:S01]  /*03c0*/  @!P0 IMAD.IADD R11, R0, 0x1, R23 ;  /* 0x00000001000b8824 */ /* 0x000fe200078e0217 */
[----:B------:R-:W-:Y:S01]  /*03d0*/  @!P0 IADD3 R23, R23, 0x80, RZ ;  /* 0x0000008017178810 */ /* 0x000fe20007ffe0ff */
[----:B------:R-:W0:Y:S03]  /*03e0*/  @!P0 LDC.64 R32, c[0x0][0x220] ;  /* 0x00008800ff208b82 */ /* 0x000e260000000a00 */
[----:B------:R-:W-:-:S05]  /*03f0*/  ISETP.GE.AND P1, PT, R23, R2, PT ;  /* 0x000000021700720c */ /* 0x000fca0003f26270 */
[----:B------:R-:W1:Y:S08]  /*0400*/  @!P0 LDC.64 R30, c[0x0][0x228] ;  /* 0x00008a00ff1e8b82 */ /* 0x000e700000000a00 */
[----:B------:R-:W-:Y:S01]  /*0410*/  @!P1 IMAD.IADD R9, R0, 0x1, R23 ;  /* 0x0000000100099824 */ /* 0x000fe200078e0217 */
[----:B------:R-:W-:Y:S01]  /*0420*/  @!P1 IADD3 R23, R23, 0x80, RZ ;  /* 0x0000008017179810 */ /* 0x000fe20007ffe0ff */
[----:B------:R-:W2:Y:S03]  /*0430*/  @!P1 LDC.64 R20, c[0x0][0x220] ;  /* 0x00008800ff149b82 */ /* 0x000ea60000000a00 */
[----:B------:R-:W-:Y:S01]  /*0440*/  ISETP.GE.AND P2, PT, R23, R2, PT ;  /* 0x000000021700720c */ /* 0x000fe20003f46270 */
[----:B------:R-:W-:Y:S01]  /*0450*/  HFMA2.MMA R24, -RZ, RZ, 0, 0 ;  /* 0x00000000ff187435 */ /* 0x000fe200000001ff */
[----:B0-----:R-:W-:-:S03]  /*0460*/  @!P0 IMAD.WIDE.U32 R32, R11, 0x2, R32 ;  /* 0x000000020b208825 */ /* 0x001fc600078e0020 */
[----:B------:R-:W0:Y:S01]  /*0470*/  @!P1 LDC.64 R36, c[0x0][0x228] ;  /* 0x00008a00ff249b82 */ /* 0x000e220000000a00 */
[----:B------:R-:W-:Y:S01]  /*0480*/  PRMT R22, RZ, 0x7610, R22 ;  /* 0x00007610ff167816 */ /* 0x000fe20000000016 */
[----:B------:R3:W4:Y:S01]  /*0490*/  @!P0 LDG.E.U16 R15, desc[UR4][R32.64] ;  /* 0x00000004200f8981 */ /* 0x000722000c1e1500 */
[----:B-1----:R-:W-:-:S05]  /*04a0*/  @!P0 IMAD.WIDE.U32 R30, R11, 0x4, R30 ;  /* 0x000000040b1e8825 */ /* 0x002fca00078e001e */
[----:B------:R-:W1:Y:S01]  /*04b0*/  @!P2 LDC.64 R16, c[0x0][0x220] ;  /* 0x00008800ff10ab82 */ /* 0x000e620000000a00 */
[----:B------:R-:W-:Y:S01]  /*04c0*/  @!P2 IMAD.IADD R19, R0, 0x1, R23 ;  /* 0x000000010013a824 */ /* 0x000fe200078e0217 */
[----:B------:R-:W-:Y:S01]  /*04d0*/  @!P2 IADD3 R23, R23, 0x80, RZ ;  /* 0x000000801717a810 */ /* 0x000fe20007ffe0ff */
[----:B------:R5:W4:Y:S03]  /*04e0*/  @!P0 LDG.E R27, desc[UR4][R30.64] ;  /* 0x000000041e1b8981 */ /* 0x000b26000c1e1900 */
[----:B------:R-:W-:Y:S02]  /*04f0*/  ISETP.GE.AND P3, PT, R23, R2, PT ;  /* 0x000000021700720c */ /* 0x000fe40003f66270 */
[----:B------:R-:W3:Y:S01]  /*0500*/  @!P2 LDC.64 R28, c[0x0][0x228] ;  /* 0x00008a00ff1cab82 */ /* 0x000ee20000000a00 */
[----:B--2---:R-:W-:-:S05]  /*0510*/  @!P1 IMAD.WIDE.U32 R20, R9, 0x2, R20 ;  /* 0x0000000209149825 */ /* 0x004fca00078e0014 */
[----:B------:R-:W2:Y:S05]  /*0520*/  @!P1 LDG.E.U16 R14, desc[UR4][R20.64] ;  /* 0x00000004140e9981 */ /* 0x000eaa000c1e1500 */
[C---:B------:R-:W-:Y:S01]  /*0530*/  @!P3 IMAD.IADD R13, R0.reuse, 0x1, R23 ;  /* 0x00000001000db824 */ /* 0x040fe200078e0217 */
[----:B------:R-:W-:Y:S01]  /*0540*/  @!P3 IADD3 R23, R23, 0x80, RZ ;  /* 0x000000801717b810 */ /* 0x000fe20007ffe0ff */
[----:B0-----:R-:W-:Y:S01]  /*0550*/  @!P1 IMAD.WIDE.U32 R36, R9, 0x4, R36 ;  /* 0x0000000409249825 */ /* 0x001fe200078e0024 */
[----:B------:R-:W0:Y:S02]  /*0560*/  @!P3 LDC.64 R10, c[0x0][0x228] ;  /* 0x00008a00ff0abb82 */ /* 0x000e240000000a00 */
[-C--:B------:R-:W-:Y:S01]  /*0570*/  ISETP.GE.AND P4, PT, R23, R2.reuse, PT ;  /* 0x000000021700720c */ /* 0x080fe20003f86270 */
[----:B-1----:R-:W-:Y:S01]  /*0580*/  @!P2 IMAD.WIDE.U32 R16, R19, 0x2, R16 ;  /* 0x000000021310a825 */ /* 0x002fe200078e0010 */
[----:B------:R1:W2:Y:S04]  /*0590*/  @!P1 LDG.E R24, desc[UR4][R36.64] ;  /* 0x0000000424189981 */ /* 0x0002a8000c1e1900 */
[----:B------:R1:W2:Y:S01]  /*05a0*/  @!P2 LDG.E.U16 R22, desc[UR4][R16.64] ;  /* 0x000000041016a981 */ /* 0x0002a2000c1e1500 */
[----:B------:R-:W0:Y:S06]  /*05b0*/  @!P3 LDC.64 R34, c[0x0][0x220] ;  /* 0x00008800ff22bb82 */ /* 0x000e2c0000000a00 */
[----:B------:R-:W-:Y:S01]  /*05c0*/  @!P4 IMAD.IADD R9, R0, 0x1, R23 ;  /* 0x000000010009c824 */ /* 0x000fe200078e0217 */
[----:B------:R-:W-:Y:S01]  /*05d0*/  @!P4 IADD3 R23, R23, 0x80, RZ ;  /* 0x000000801717c810 */ /* 0x000fe20007ffe0ff */
[----:B---3--:R-:W-:Y:S01]  /*05e0*/  @!P2 IMAD.WIDE.U32 R28, R19, 0x4, R28 ;  /* 0x00000004131ca825 */ /* 0x008fe200078e001c */
[----:B------:R-:W3:Y:S02]  /*05f0*/  @!P4 LDC.64 R32, c[0x0][0x220] ;  /* 0x00008800ff20cb82 */ /* 0x000ee40000000a00 */
[----:B------:R-:W-:Y:S01]  /*0600*/  ISETP.GE.AND P5, PT, R23, R2, PT ;  /* 0x000000021700720c */ /* 0x000fe20003fa6270 */
[----:B------:R-:W-:-:S05]  /*0610*/  IMAD.MOV.U32 R19, RZ, RZ, RZ ;  /* 0x000000ffff137224 */ /* 0x000fca00078e00ff */
[----:B-----5:R-:W5:Y:S01]  /*0620*/  @!P4 LDC.64 R30, c[0x0][0x228] ;  /* 0x00008a00ff1ecb82 */ /* 0x020f620000000a00 */
[----:B------:R0:W2:Y:S06]  /*0630*/  @!P2 LDG.E R19, desc[UR4][R28.64] ;  /* 0x000000041c13a981 */ /* 0x0000ac000c1e1900 */
[----:B-1----:R-:W-:Y:S01]  /*0640*/  @!P5 IADD3 R36, R0, R23, RZ ;  /* 0x000000170024d210 */ /* 0x002fe20007ffe0ff */
[----:B------:R-:W-:Y:S01]  /*0650*/  @!P5 VIADD R23, R23, 0x80 ;  /* 0x000000801717d836 */ /* 0x000fe20000000000 */
[----:B------:R-:W-:Y:S01]  /*0660*/  CS2R R16, SRZ ;  /* 0x0000000000107805 */ /* 0x000fe2000001ff00 */
[----:B0-----:R-:W-:Y:S01]  /*0670*/  @!P3 IMAD.WIDE.U32 R10, R13, 0x4, R10 ;  /* 0x000000040d0ab825 */ /* 0x001fe200078e000a */
[----:B------:R-:W0:Y:S02]  /*0680*/  @!P5 LDC.64 R28, c[0x0][0x220] ;  /* 0x00008800ff1cdb82 */ /* 0x000e240000000a00 */
[----:B------:R-:W-:-:S02]  /*0690*/  ISETP.GE.AND P2, PT, R23, R2, PT ;  /* 0x000000021700720c */ /* 0x000fc40003f46270 */
[----:B------:R1:W2:Y:S01]  /*06a0*/  @!P3 LDG.E R17, desc[UR4][R10.64] ;  /* 0x000000040a11b981 */ /* 0x0002a2000c1e1900 */
[----:B------:R-:W-:-:S10]  /*06b0*/  PRMT R21, RZ, 0x7610, R21 ;  /* 0x00007610ff157816 */ /* 0x000fd40000000015 */
[----:B-1----:R-:W-:Y:S01]  /*06c0*/  @!P2 IMAD.IADD R11, R0, 0x1, R23 ;  /* 0x00000001000ba824 */ /* 0x002fe200078e0217 */
[----:B------:R-:W-:-:S04]  /*06d0*/  @!P2 IADD3 R23, R23, 0x80, RZ ;  /* 0x000000801717a810 */ /* 0x000fc80007ffe0ff */
[----:B------:R-:W-:Y:S01]  /*06e0*/  ISETP.GE.AND P1, PT, R23, R2, PT ;  /* 0x000000021700720c */ /* 0x000fe20003f26270 */
[----:B---3--:R-:W-:Y:S01]  /*06f0*/  @!P4 IMAD.WIDE.U32 R32, R9, 0x2, R32 ;  /* 0x000000020920c825 */ /* 0x008fe200078e0020 */
[----:B------:R-:W-:-:S03]  /*0700*/  PRMT R20, RZ, 0x7610, R20 ;  /* 0x00007610ff147816 */ /* 0x000fc60000000014 */
[----:B-----5:R-:W-:Y:S01]  /*0710*/  @!P4 IMAD.WIDE.U32 R30, R9, 0x4, R30 ;  /* 0x00000004091ec825 */ /* 0x020fe200078e001e */
[----:B------:R-:W-:Y:S02]  /*0720*/  MOV R9, RZ ;  /* 0x000000ff00097202 */ /* 0x000fe40000000f00 */
[----:B------:R1:W3:Y:S01]  /*0730*/  @!P4 LDG.E.U16 R20, desc[UR4][R32.64] ;  /* 0x000000042014c981 */ /* 0x0002e2000c1e1500 */
[----:B------:R-:W-:Y:S01]  /*0740*/  @!P3 IMAD.WIDE.U32 R34, R13, 0x2, R34 ;  /* 0x000000020d22b825 */ /* 0x000fe200078e0022 */
[----:B------:R-:W-:Y:S01]  /*0750*/  PRMT R10, RZ, 0x7610, R10 ;  /* 0x00007610ff0a7816 */ /* 0x000fe2000000000a */
[----:B------:R-:W5:Y:S01]  /*0760*/  @!P5 LDC.64 R12, c[0x0][0x228] ;  /* 0x00008a00ff0cdb82 */ /* 0x000f620000000a00 */
[----:B------:R-:W3:Y:S01]  /*0770*/  @!P4 LDG.E R9, desc[UR4][R30.64] ;  /* 0x000000041e09c981 */ /* 0x000ee2000c1e1900 */
[----:B0-----:R-:W-:-:S03]  /*0780*/  @!P5 IMAD.WIDE.U32 R28, R36, 0x2, R28 ;  /* 0x00000002241cd825 */ /* 0x001fc600078e001c */
[----:B------:R0:W3:Y:S03]  /*0790*/  @!P3 LDG.E.U16 R21, desc[UR4][R34.64] ;  /* 0x000000042215b981 */ /* 0x0000e6000c1e1500 */
[----:B-1----:R-:W1:Y:S01]  /*07a0*/  @!P2 LDC.64 R32, c[0x0][0x228] ;  /* 0x00008a00ff20ab82 */ /* 0x002e620000000a00 */
[----:B------:R5:W3:Y:S07]  /*07b0*/  @!P5 LDG.E.U16 R10, desc[UR4][R28.64] ;  /* 0x000000041c0ad981 */ /* 0x000aee000c1e1500 */
[----:B0-----:R-:W0:Y:S08]  /*07c0*/  @!P2 LDC.64 R34, c[0x0][0x220] ;  /* 0x00008800ff22ab82 */ /* 0x001e300000000a00 */
[----:B------:R-:W1:Y:S08]  /*07d0*/  @!P1 LDC.64 R30, c[0x0][0x220] ;  /* 0x00008800ff1e9b82 */ /* 0x000e700000000a00 */
[----:B-----5:R-:W5:Y:S01]  /*07e0*/  @!P1 LDC.64 R28, c[0x0][0x228] ;  /* 0x00008a00ff1c9b82 */ /* 0x020f620000000a00 */
[----:B------:R-:W-:-:S02]  /*07f0*/  @!P1 IMAD.IADD R23, R0, 0x1, R23 ;  /* 0x0000000100179824 */ /* 0x000fc400078e0217 */
[----:B------:R-:W-:Y:S01]  /*0800*/  @!P5 IMAD.WIDE.U32 R36, R36, 0x4, R12 ;  /* 0x000000042424d825 */ /* 0x000fe200078e000c */
[----:B------:R-:W-:-:S03]  /*0810*/  PRMT R12, RZ, 0x7610, R12 ;  /* 0x00007610ff0c7816 */ /* 0x000fc6000000000c */
[----:B------:R-:W-:Y:S01]  /*0820*/  IMAD.MOV.U32 R13, RZ, RZ, RZ ;  /* 0x000000ffff0d7224 */ /* 0x000fe200078e00ff */
[----:B------:R-:W-:Y:S01]  /*0830*/  PRMT R18, RZ, 0x7610, R18 ;  /* 0x00007610ff127816 */ /* 0x000fe20000000012 */
[----:B0-----:R-:W-:-:S04]  /*0840*/  @!P2 IMAD.WIDE.U32 R34, R11, 0x2, R34 ;  /* 0x000000020b22a825 */ /* 0x001fc800078e0022 */
[----:B-1----:R-:W-:Y:S01]  /*0850*/  @!P2 IMAD.WIDE.U32 R32, R11, 0x4, R32 ;  /* 0x000000040b20a825 */ /* 0x002fe200078e0020 */
[----:B------:R-:W-:Y:S01]  /*0860*/  HFMA2.MMA R11, -RZ, RZ, 0, 0 ;  /* 0x00000000ff0b7435 */ /* 0x000fe200000001ff */
[----:B------:R5:W3:Y:S02]  /*0870*/  @!P5 LDG.E R13, desc[UR4][R36.64] ;  /* 0x00000004240dd981 */ /* 0x000ae4000c1e1900 */
[C---:B------:R-:W-:Y:S02]  /*0880*/  @!P1 IMAD.WIDE.U32 R30, R23.reuse, 0x2, R30 ;  /* 0x00000002171e9825 */ /* 0x040fe400078e001e */
[----:B------:R-:W3:Y:S04]  /*0890*/  @!P2 LDG.E.U16 R18, desc[UR4][R34.64] ;  /* 0x000000042212a981 */ /* 0x000ee8000c1e1500 */
[----:B------:R0:W3:Y:S01]  /*08a0*/  @!P1 LDG.E.U16 R12, desc[UR4][R30.64] ;  /* 0x000000041e0c9981 */ /* 0x0000e2000c1e1500 */
[----:B-----5:R-:W-:-:S03]  /*08b0*/  @!P1 IMAD.WIDE.U32 R36, R23, 0x4, R28 ;  /* 0x0000000417249825 */ /* 0x020fc600078e001c */
[----:B------:R-:W5:Y:S04]  /*08c0*/  @!P2 LDG.E R11, desc[UR4][R32.64] ;  /* 0x00000004200ba981 */ /* 0x000f68000c1e1900 */
[----:B------:R-:W5:Y:S01]  /*08d0*/  @!P1 LDG.E R16, desc[UR4][R36.64] ;  /* 0x0000000424109981 */ /* 0x000f62000c1e1900 */
[----:B------:R-:W1:Y:S02]  /*08e0*/  S2R R28, SR_TID.X ;  /* 0x00000000001c7919 */ /* 0x000e640000002100 */
[----:B-1----:R-:W-:-:S05]  /*08f0*/  VIADD R23, R28, 0x80 ;  /* 0x000000801c177836 */ /* 0x002fca0000000000 */
[----:B------:R-:W-:Y:S01]  /*0900*/  ISETP.GE.AND P4, PT, R23, R2, PT ;  /* 0x000000021700720c */ /* 0x000fe20003f86270 */
[C---:B------:R-:W-:Y:S01]  /*0910*/  VIADD R29, R28.reuse, 0x200 ;  /* 0x000002001c1d7836 */ /* 0x040fe20000000000 */
[----:B0-----:R-:W-:-:S04]  /*0920*/  IADD3 R31, R28, 0x300, RZ ;  /* 0x000003001c1f7810 */ /* 0x001fc80007ffe0ff */
[-C--:B------:R-:W-:Y:S01]  /*0930*/  ISETP.GE.AND P3, PT, R29, R2.reuse, PT ;  /* 0x000000021d00720c */ /* 0x080fe20003f66270 */
[----:B------:R-:W-:Y:S01]  /*0940*/  @!P0 IMAD.IADD R29, R0, 0x1, R28 ;  /* 0x00000001001d8824 */ /* 0x000fe200078e021c */
[----:B------:R-:W-:Y:S01]  /*0950*/  ISETP.GE.AND P5, PT, R31, R2, PT ;  /* 0x000000021f00720c */ /* 0x000fe20003fa6270 */
[----:B------:R-:W-:Y:S04]  /*0960*/  BSSY B0, `(.L_x_6607) ;  /* 0x0000051000007945 */ /* 0x000fe80003800000 */
[----:B------:R-:W-:Y:S01]  /*0970*/  BSSY B1, `(.L_x_6608) ;  /* 0x0000049000017945 */ /* 0x000fe20003800000 */
[----:B----4-:R-:W-:-:S05]  /*0980*/  @!P0 SHF.L.U32 R34, R15, 0x10, RZ ;  /* 0x000000100f228819 */ /* 0x010fca00000006ff */
[----:B------:R-:W-:Y:S01]  /*0990*/  @!P0 FMUL.FTZ R27, R34, R27 ;  /* 0x0000001b221b8220 */ /* 0x000fe20000410000 */
[----:B--2---:R-:W-:-:S04]  /*09a0*/  @!P4 SHF.L.U32 R15, R14, 0x10, RZ ;  /* 0x000000100e0fc819 */ /* 0x004fc800000006ff */
[----:B------:R-:W-:Y:S01]  /*09b0*/  @!P0 F2FP.BF16.F32.PACK_AB R25, RZ, R27 ;  /* 0x0000001bff19823e */ /* 0x000fe200000010ff */
[C---:B------:R-:W-:Y:S02]  /*09c0*/  VIADD R27, R28.reuse, 0x100 ;  /* 0x000001001c1b7836 */ /* 0x040fe40000000000 */
[----:B------:R-:W-:Y:S02]  /*09d0*/  @!P4 FMUL.FTZ R24, R15, R24 ;  /* 0x000000180f18c220 */ /* 0x000fe40000410000 */
[----:B------:R-:W0:Y:S01]  /*09e0*/  @!P0 LDC.64 R14, c[0x0][0x218] ;  /* 0x00008600ff0e8b82 */ /* 0x000e220000000a00 */
[----:B------:R-:W-:Y:S02]  /*09f0*/  ISETP.GE.AND P1, PT, R27, R2, PT ;  /* 0x000000021b00720c */ /* 0x000fe40003f26270 */
[----:B------:R-:W-:-:S04]  /*0a00*/  IADD3 R27, R28, 0x180, RZ ;  /* 0x000001801c1b7810 */ /* 0x000fc80007ffe0ff */
[----:B------:R-:W-:Y:S02]  /*0a10*/  ISETP.GE.AND P2, PT, R27, R2, PT ;  /* 0x000000021b00720c */ /* 0x000fe40003f46270 */
[----:B------:R-:W-:-:S04]  /*0a20*/  IADD3 R27, R28, 0x280, RZ ;  /* 0x000002801c1b7810 */ /* 0x000fc80007ffe0ff */
[----:B------:R-:W-:Y:S01]  /*0a30*/  ISETP.GE.AND P6, PT, R27, R2, PT ;  /* 0x000000021b00720c */ /* 0x000fe20003fc6270 */
[----:B------:R-:W-:Y:S01]  /*0a40*/  VIADD R27, R28, 0x380 ;  /* 0x000003801c1b7836 */ /* 0x000fe20000000000 */
[----:B------:R-:W-:Y:S01]  /*0a50*/  @!P4 F2FP.BF16.F32.PACK_AB R26, RZ, R24 ;  /* 0x00000018ff1ac23e */ /* 0x000fe200000010ff */
[----:B------:R-:W-:-:S03]  /*0a60*/  @!P0 IMAD.MOV.U32 R28, RZ, RZ, R23 ;  /* 0x000000ffff1c8224 */ /* 0x000fc600078e0017 */
[----:B------:R-:W-:Y:S01]  /*0a70*/  ISETP.GE.AND P4, PT, R27, R2, PT ;  /* 0x000000021b00720c */ /* 0x000fe20003f86270 */
[----:B0-----:R-:W-:-:S05]  /*0a80*/  @!P0 IMAD.WIDE.U32 R14, R29, 0x2, R14 ;  /* 0x000000021d0e8825 */ /* 0x001fca00078e000e */
[----:B------:R0:W-:Y:S01]  /*0a90*/  @!P0 STG.E.U16 desc[UR4][R14.64], R25 ;  /* 0x000000190e008986 */ /* 0x0001e2000c101504 */
[----:B------:R-:W-:Y:S02]  /*0aa0*/  ISETP.GE.AND P0, PT, R28, R2, PT ;  /* 0x000000021c00720c */ /* 0x000fe40003f06270 */
[----:B------:R-:W-:-:S05]  /*0ab0*/  @!P1 SHF.L.U32 R22, R22, 0x10, RZ ;  /* 0x0000001016169819 */ /* 0x000fca00000006ff */
[----:B------:R-:W-:-:S05]  /*0ac0*/  @!P1 FMUL.FTZ R19, R22, R19 ;  /* 0x0000001316139220 */ /* 0x000fca0000410000 */
[----:B------:R-:W-:Y:S01]  /*0ad0*/  @!P1 F2FP.BF16.F32.PACK_AB R3, RZ, R19 ;  /* 0x00000013ff03923e */ /* 0x000fe200000010ff */
[----:B---3--:R-:W-:Y:S01]  /*0ae0*/  @!P3 IMAD.U32 R20, R20, 0x10000, RZ ;  /* 0x000100001414b824 */ /* 0x008fe200078e00ff */
[----:B------:R-:W-:Y:S02]  /*0af0*/  @!P2 SHF.L.U32 R24, R21, 0x10, RZ ;  /* 0x000000101518a819 */ /* 0x000fe400000006ff */
[----:B------:R-:W-:-:S03]  /*0b00*/  @!P6 SHF.L.U32 R10, R10, 0x10, RZ ;  /* 0x000000100a0ae819 */ /* 0x000fc600000006ff */
[----:B------:R-:W-:Y:S01]  /*0b10*/  @!P2 FMUL.FTZ R17, R24, R17 ;  /* 0x000000111811a220 */ /* 0x000fe20000410000 */
[----:B------:R-:W-:-:S04]  /*0b20*/  @!P3 FMUL.FTZ R9, R20, R9 ;  /* 0x000000091409b220 */ /* 0x000fc80000410000 */
[----:B------:R-:W-:Y:S02]  /*0b30*/  @!P2 F2FP.BF16.F32.PACK_AB R4, RZ, R17 ;  /* 0x00000011ff04a23e */ /* 0x000fe400000010ff */
[----:B------:R-:W-:Y:S01]  /*0b40*/  @!P3 F2FP.BF16.F32.PACK_AB R5, RZ, R9 ;  /* 0x00000009ff05b23e */ /* 0x000fe200000010ff */
[----:B------:R-:W-:Y:S01]  /*0b50*/  @!P6 FMUL.FTZ R10, R10, R13 ;  /* 0x0000000d0a0ae220 */ /* 0x000fe20000410000 */
[----:B------:R-:W-:Y:S01]  /*0b60*/  @!P5 IMAD.U32 R18, R18, 0x10000, RZ ;  /* 0x000100001212d824 */ /* 0x000fe200078e00ff */
[----:B------:R-:W-:-:S03]  /*0b70*/  @!P4 SHF.L.U32 R21, R12, 0x10, RZ ;  /* 0x000000100c15c819 */ /* 0x000fc600000006ff */
[----:B-----5:R-:W-:Y:S02]  /*0b80*/  @!P5 FMUL.FTZ R11, R18, R11 ;  /* 0x0000000b120bd220 */ /* 0x020fe40000410000 */
[----:B------:R-:W-:Y:S01]  /*0b90*/  @!P4 FMUL.FTZ R16, R21, R16 ;  /* 0x000000101510c220 */ /* 0x000fe20000410000 */
[----:B------:R-:W-:Y:S02]  /*0ba0*/  @!P6 F2FP.BF16.F32.PACK_AB R6, RZ, R10 ;  /* 0x0000000aff06e23e */ /* 0x000fe400000010ff */
[----:B------:R-:W-:Y:S02]  /*0bb0*/  @!P5 F2FP.BF16.F32.PACK_AB R7, RZ, R11 ;  /* 0x0000000bff07d23e */ /* 0x000fe400000010ff */
[----:B------:R-:W-:Y:S01]  /*0bc0*/  @!P4 F2FP.BF16.F32.PACK_AB R8, RZ, R16 ;  /* 0x00000010ff08c23e */ /* 0x000fe200000010ff */
[----:B0-----:R-:W-:Y:S06]  /*0bd0*/  @P0 BRA `(.L_x_6609) ;  /* 0x0000000000300947 */ /* 0x001fec0003800000 */
[----:B------:R-:W0:Y:S01]  /*0be0*/  LDC.64 R10, c[0x0][0x218] ;  /* 0x00008600ff0a7b82 */ /* 0x000e220000000a00 */
[----:B------:R-:W-:Y:S01]  /*0bf0*/  IMAD.IADD R9, R0, 0x1, R28 ;  /* 0x0000000100097824 */ /* 0x000fe200078e021c */
[----:B------:R-:W-:-:S04]  /*0c00*/  IADD3 R28, R28, 0x80, RZ ;  /* 0x000000801c1c7810 */ /* 0x000fc80007ffe0ff */
[----:B------:R-:W-:Y:S01]  /*0c10*/  ISETP.GE.AND P0, PT, R28, R2, PT ;  /* 0x000000021c00720c */ /* 0x000fe20003f06270 */
[----:B0-----:R-:W-:-:S05]  /*0c20*/  IMAD.WIDE.U32 R10, R9, 0x2, R10 ;  /* 0x00000002090a7825 */ /* 0x001fca00078e000a */
[----:B------:R0:W-:Y:S07]  /*0c30*/  STG.E.U16 desc[UR4][R10.64], R26 ;  /* 0x0000001a0a007986 */ /* 0x0001ee000c101504 */
[----:B------:R-:W-:Y:S05]  /*0c40*/  @P0 BRA `(.L_x_6610) ;  /* 0x0000000000300947 */ /* 0x000fea0003800000 */
[----:B0-----:R-:W0:Y:S01]  /*0c50*/  LDC.64 R10, c[0x0][0x218] ;  /* 0x00008600ff0a7b82 */ /* 0x001e220000000a00 */
[----:B------:R-:W-:Y:S01]  /*0c60*/  IMAD.IADD R9, R0, 0x1, R28 ;  /* 0x0000000100097824 */ /* 0x000fe200078e021c */
[----:B------:R-:W-:-:S03]  /*0c70*/  IADD3 R28, R28, 0x80, RZ ;  /* 0x000000801c1c7810 */ /* 0x000fc60007ffe0ff */
[----:B0-----:R-:W-:-:S05]  /*0c80*/  IMAD.WIDE.U32 R10, R9, 0x2, R10 ;  /* 0x00000002090a7825 */ /* 0x001fca00078e000a */
[----:B------:R0:W-:Y:S02]  /*0c90*/  STG.E.U16 desc[UR4][R10.64], R3 ;  /* 0x000000030a007986 */ /* 0x0001e4000c101504 */
.L_x_6609:
[----:B------:R-:W-:-:S13]  /*0ca0*/  ISETP.GE.AND P0, PT, R28, R2, PT ;  /* 0x000000021c00720c */ /* 0x000fda0003f06270 */
[----:B------:R-:W-:Y:S05]  /*0cb0*/  @P0 BRA `(.L_x_6611) ;  /* 0x0000000000300947 */ /* 0x000fea0003800000 */
[----:B0-----:R-:W0:Y:S01]  /*0cc0*/  LDC.64 R10, c[0x0][0x218] ;  /* 0x00008600ff0a7b82 */ /* 0x001e220000000a00 */
[----:B------:R-:W-:Y:S01]  /*0cd0*/  IMAD.IADD R3, R0, 0x1, R28 ;  /* 0x0000000100037824 */ /* 0x000fe200078e021c */
[----:B------:R-:W-:-:S03]  /*0ce0*/  IADD3 R28, R28, 0x80, RZ ;  /* 0x000000801c1c7810 */ /* 0x000fc60007ffe0ff */
[----:B0-----:R-:W-:-:S05]  /*0cf0*/  IMAD.WIDE.U32 R10, R3, 0x2, R10 ;  /* 0x00000002030a7825 */ /* 0x001fca00078e000a */
[----:B------:R1:W-:Y:S02]  /*0d00*/  STG.E.U16 desc[UR4][R10.64], R4 ;  /* 0x000000040a007986 */ /* 0x0003e4000c101504 */
.L_x_6610:
[----:B------:R-:W-:-:S13]  /*0d10*/  ISETP.GE.AND P0, PT, R28, R2, PT ;  /* 0x000000021c00720c */ /* 0x000fda0003f06270 */
[----:B------:R-:W-:Y:S05]  /*0d20*/  @P0 BRA `(.L_x_6612) ;  /* 0x0000000000340947 */ /* 0x000fea0003800000 */
[----:B01----:R-:W0:Y:S01]  /*0d30*/  LDC.64 R10, c[0x0][0x218] ;  /* 0x00008600ff0a7b82 */ /* 0x003e220000000a00 */
[----:B------:R-:W-:Y:S01]  /*0d40*/  IMAD.IADD R3, R0, 0x1, R28 ;  /* 0x0000000100037824 */ /* 0x000fe200078e021c */
[----:B------:R-:W-:-:S03]  /*0d50*/  IADD3 R28, R28, 0x80, RZ ;  /* 0x000000801c1c7810 */ /* 0x000fc60007ffe0ff */
[----:B0-----:R-:W-:-:S05]  /*0d60*/  IMAD.WIDE.U32 R10, R3, 0x2, R10 ;  /* 0x00000002030a7825 */ /* 0x001fca00078e000a */
[----:B------:R1:W-:Y:S02]  /*0d70*/  STG.E.U16 desc[UR4][R10.64], R5 ;  /* 0x000000050a007986 */ /* 0x0003e4000c101504 */
.L_x_6611:
[----:B------:R-:W-:-:S13]  /*0d80*/  ISETP.GE.AND P0, PT, R28, R2, PT ;  /* 0x000000021c00720c */ /* 0x000fda0003f06270 */
[----:B------:R-:W-:Y:S05]  /*0d90*/  @P0 BREAK B1 ;  /* 0x0000000000010942 */ /* 0x000fea0003800000 */
[----:B------:R-:W-:Y:S05]  /*0da0*/  @P0 BRA `(.L_x_6613) ;  /* 0x0000000000300947 */ /* 0x000fea0003800000 */
[----:B-1----:R-:W1:Y:S01]  /*0db0*/  LDC.64 R4, c[0x0][0x218] ;  /* 0x00008600ff047b82 */ /* 0x002e620000000a00 */
[----:B0-----:R-:W-:Y:S01]  /*0dc0*/  IMAD.IADD R3, R0, 0x1, R28 ;  /* 0x0000000100037824 */ /* 0x001fe200078e021c */
[----:B------:R-:W-:-:S03]  /*0dd0*/  IADD3 R28, R28, 0x80, RZ ;  /* 0x000000801c1c7810 */ /* 0x000fc60007ffe0ff */
[----:B-1----:R-:W-:-:S05]  /*0de0*/  IMAD.WIDE.U32 R4, R3, 0x2, R4 ;  /* 0x0000000203047825 */ /* 0x002fca00078e0004 */
[----:B------:R2:W-:Y:S02]  /*0df0*/  STG.E.U16 desc[UR4][R4.64], R6 ;  /* 0x0000000604007986 */ /* 0x0005e4000c101504 */
.L_x_6612:
[----:B------:R-:W-:Y:S05]  /*0e00*/  BSYNC B1 ;  /* 0x0000000000017941 */ /* 0x000fea0003800000 */
.L_x_6608:
[----:B------:R-:W-:-:S13]  /*0e10*/  ISETP.GE.AND P0, PT, R28, R2, PT ;  /* 0x000000021c00720c */ /* 0x000fda0003f06270 */
[----:B-12---:R-:W1:Y:S01]  /*0e20*/  @!P0 LDC.64 R4, c[0x0][0x218] ;  /* 0x00008600ff048b82 */ /* 0x006e620000000a00 */
[----:B------:R-:W-:Y:S01]  /*0e30*/  @!P0 IMAD.IADD R3, R0, 0x1, R28 ;  /* 0x0000000100038824 */ /* 0x000fe200078e021c */
[----:B------:R-:W-:-:S03]  /*0e40*/  @!P0 IADD3 R28, R28, 0x80, RZ ;  /* 0x000000801c1c8810 */ /* 0x000fc60007ffe0ff */
[----:B-1----:R-:W-:-:S05]  /*0e50*/  @!P0 IMAD.WIDE.U32 R4, R3, 0x2, R4 ;  /* 0x0000000203048825 */ /* 0x002fca00078e0004 */
[----:B------:R2:W-:Y:S02]  /*0e60*/  @!P0 STG.E.U16 desc[UR4][R4.64], R7 ;  /* 0x0000000704008986 */ /* 0x0005e4000c101504 */
.L_x_6613:
[----:B------:R-:W-:Y:S05]  /*0e70*/  BSYNC B0 ;  /* 0x0000000000007941 */ /* 0x000fea0003800000 */
.L_x_6607:
[----:B------:R-:W-:Y:S05]  /*0e80*/  WARPSYNC.ALL ;  /* 0x0000000000007948 */ /* 0x000fea0003800000 */
[----:B------:R-:W-:-:S13]  /*0e90*/  ISETP.GE.AND P0, PT, R28, R2, PT ;  /* 0x000000021c00720c */ /* 0x000fda0003f06270 */
[----:B------:R-:W-:Y:S05]  /*0ea0*/  @P0 EXIT ;  /* 0x000000000000094d */ /* 0x000fea0003800000 */
[----:B0-----:R-:W0:Y:S01]  /*0eb0*/  LDC.64 R2, c[0x0][0x218] ;  /* 0x00008600ff027b82 */ /* 0x001e220000000a00 */
[----:B-12---:R-:W-:-:S04]  /*0ec0*/  IMAD.IADD R5, R0, 0x1, R28 ;  /* 0x0000000100057824 */ /* 0x006fc800078e021c */
[----:B0-----:R-:W-:-:S05]  /*0ed0*/  IMAD.WIDE.U32 R2, R5, 0x2, R2 ;  /* 0x0000000205027825 */ /* 0x001fca00078e0002 */
[----:B------:R-:W-:Y:S01]  /*0ee0*/  STG.E.U16 desc[UR4][R2.64], R8 ;  /* 0x0000000802007986 */ /* 0x000fe2000c101504 */
[----:B------:R-:W-:Y:S05]  /*0ef0*/  EXIT ;  /* 0x000000000000794d */ /* 0x000fea0003800000 */
.L_x_6614:
        /* <DEDUP_REMOVED lines=16> */
.L_x_28366:


//--------------------- .text._ZN2at6native29vectorized_elementwise_kernelILi4EZZZNS0_49_GLOBAL__N__b919a28f_16_Normalization_cu_5c38458736batch_norm_elementwise_backward_evalERKNS_6TensorES5_S5_S5_ENKUlvE0_clEvENKUlvE2_clEvEUlN3c108BFloat16EfE_St5arrayIPcLm3EEEEviT0_T1_ --------------------------
	.section	.text._ZN2at6native29vectorized_elementwise_kernelILi4EZZZNS0_49_GLOBAL__N__b919a28f_16_Normalization_cu_5c38458736batch_norm_elementwise_backward_evalERKNS_6TensorES5_S5_S5_ENKUlvE0_clEvENKUlvE2_clEvEUlN3c108BFloat16EfE_St5arrayIPcLm3EEEEviT0_T1_,"ax",@progbits
	.align	128
        .global         _ZN2at6native29vectorized_elementwise_kernelILi4EZZZNS0_49_GLOBAL__N__b919a28f_16_Normalization_cu_5c38458736batch_norm_elementwise_backward_evalERKNS_6TensorES5_S5_S5_ENKUlvE0_clEvENKUlvE2_clEvEUlN3c108BFloat16EfE_St5arrayIPcLm3EEEEviT0_T1_
        .type           _ZN2at6native29vectorized_elementwise_kernelILi4EZZZNS0_49_GLOBAL__N__b919a28f_16_Normalization_cu_5c38458736batch_norm_elementwise_backward_evalERKNS_6TensorES5_S5_S5_ENKUlvE0_clEvENKUlvE2_clEvEUlN3c108BFloat16EfE_St5arrayIPcLm3EEEEviT0_T1_,@function
        .size           _ZN2at6native29vectorized_elementwise_kernelILi4EZZZNS0_49_GLOBAL__N__b919a28f_16_Normalization_cu_5c38458736batch_norm_elementwise_backward_evalERKNS_6TensorES5_S5_S5_ENKUlvE0_clEvENKUlvE2_clEvEUlN3c108BFloat16EfE_St5arrayIPcLm3EEEEviT0_T1_,(.L_x_28367 - _ZN2at6native29vectorized_elementwise_kernelILi4EZZZNS0_49_GLOBAL__N__b919a28f_16_Normalization_cu_5c38458736batch_norm_elementwise_backward_evalERKNS_6TensorES5_S5_S5_ENKUlvE0_clEvENKUlvE2_clEvEUlN3c108BFloat16EfE_St5arrayIPcLm3EEEEviT0_T1_)
        .other          _ZN2at6native29vectorized_elementwise_kernelILi4EZZZNS0_49_GLOBAL__N__b919a28f_16_Normalization_cu_5c38458736batch_norm_elementwise_backward_evalERKNS_6TensorES5_S5_S5_ENKUlvE0_clEvENKUlvE2_clEvEUlN3c108BFloat16EfE_St5arrayIPcLm3EEEEviT0_T1_,@"STO_CUDA_ENTRY STV_DEFAULT"
_ZN2at6native29vectorized_elementwise_kernelILi4EZZZNS0_49_GLOBAL__N__b919a28f_16_Normalization_cu_5c38458736batch_norm_elementwise_backward_evalERKNS_6TensorES5_S5_S5_ENKUlvE0_clEvENKUlvE2_clEvEUlN3c108BFloat16EfE_St5arrayIPcLm3EEEEviT0_T1_:
.text._ZN2at6native29vectorized_elementwise_kernelILi4EZZZNS0_49_GLOBAL__N__b919a28f_16_Normalization_cu_5c38458736batch_norm_elementwise_backward_evalERKNS_6TensorES5_S5_S5_ENKUlvE0_clEvENKUlvE2_clEvEUlN3c108BFloat16EfE_St5arrayIPcLm3EEEEviT0_T1_:
        /* <DEDUP_REMOVED lines=15> */
[----:B------:R-:W2:Y:S04]  /*00f0*/  LDG.E.64 R2, desc[UR4][R18.64] ;  /* 0x0000000412027981 */ /* 0x000ea8000c1e1b00 */
[----:B------:R-:W4:Y:S01]  /*0100*/  LDG.E.64 R14, desc[UR4][R18.64+0x400] ;  /* 0x00040004120e7981 */ /* 0x000f22000c1e1b00 */
[----:B------:R-:W-:-:S05]  /*0110*/  IMAD.WIDE.U32 R20, R12, 0x10, R4 ;  /* 0x000000100c147825 */ /* 0x000fca00078e0004 */
[----:B------:R-:W5:Y:S04]  /*0120*/  LDG.E.128 R8, desc[UR4][R20.64] ;  /* 0x0000000414087981 */ /* 0x000f68000c1e1d00 */
[----:B------:R-:W5:Y:S01]  /*0130*/  LDG.E.128 R4, desc[UR4][R20.64+0x800] ;  /* 0x0008000414047981 */ /* 0x000f62000c1e1d00 */
[----:B---3--:R-:W-:-:S04]  /*0140*/  IMAD.WIDE.U32 R16, R0, 0x2, R16 ;  /* 0x0000000200107825 */ /* 0x008fc800078e0010 */
[----:B------:R-:W-:Y:S01]  /*0150*/  IMAD.WIDE R16, R12, 0x8, R16 ;  /* 0x000000080c107825 */ /* 0x000fe200078e0210 */
[----:B--2---:R-:W-:-:S03]  /*0160*/  PRMT R13, R2, 0x7632, R13 ;  /* 0x00007632020d7816 */ /* 0x004fc6000000000d */
[----:B------:R-:W-:Y:S01]  /*0170*/  IMAD.U32 R23, R2, 0x10000, RZ ;  /* 0x0001000002177824 */ /* 0x000fe200078e00ff */
[----:B------:R-:W-:Y:S01]  /*0180*/  SHF.L.U32 R25, R3, 0x10, RZ ;  /* 0x0000001003197819 */ /* 0x000fe200000006ff */
[----:B------:R-:W-:Y:S01]  /*0190*/  IMAD.U32 R2, R13, 0x10000, RZ ;  /* 0x000100000d027824 */ /* 0x000fe200078e00ff */
[----:B------:R-:W-:Y:S02]  /*01a0*/  PRMT R3, R3, 0x7632, R3 ;  /* 0x0000763203037816 */ /* 0x000fe40000000003 */
[C---:B----4-:R-:W-:Y:S01]  /*01b0*/  PRMT R0, R14.reuse, 0x7632, R0 ;  /* 0x000076320e007816 */ /* 0x050fe20000000000 */
[----:B-----5:R-:W-:Y:S01]  /*01c0*/  FMUL.FTZ R9, R9, R2 ;  /* 0x0000000209097220 */ /* 0x020fe20000410000 */
[----:B------:R-:W-:Y:S02]  /*01d0*/  PRMT R2, R15, 0x7632, R2 ;  /* 0x000076320f027816 */ /* 0x000fe40000000002 */
[----:B------:R-:W-:Y:S01]  /*01e0*/  SHF.L.U32 R18, R3, 0x10, RZ ;  /* 0x0000001003127819 */ /* 0x000fe200000006ff */
[----:B------:R-:W-:Y:S01]  /*01f0*/  IMAD.U32 R3, R14, 0x10000, RZ ;  /* 0x000100000e037824 */ /* 0x000fe200078e00ff */
[----:B------:R-:W-:Y:S01]  /*0200*/  SHF.L.U32 R15, R15, 0x10, RZ ;  /* 0x000000100f0f7819 */ /* 0x000fe200000006ff */
[----:B------:R-:W-:Y:S01]  /*0210*/  IMAD.U32 R0, R0, 0x10000, RZ ;  /* 0x0001000000007824 */ /* 0x000fe200078e00ff */
[----:B------:R-:W-:Y:S01]  /*0220*/  SHF.L.U32 R2, R2, 0x10, RZ ;  /* 0x0000001002027819 */ /* 0x000fe200000006ff */
[----:B------:R-:W-:Y:S01]  /*0230*/  FMUL.FTZ R8, R8, R23 ;  /* 0x0000001708087220 */ /* 0x000fe20000410000 */
[----:B------:R-:W-:Y:S01]  /*0240*/  FMUL.FTZ R3, R4, R3 ;  /* 0x0000000304037220 */ /* 0x000fe20000410000 */
[----:B------:R-:W-:Y:S01]  /*0250*/  FMUL.FTZ R0, R5, R0 ;  /* 0x0000000005007220 */ /* 0x000fe20000410000 */
[----:B------:R-:W-:Y:S01]  /*0260*/  FMUL.FTZ R10, R10, R25 ;  /* 0x000000190a0a7220 */ /* 0x000fe20000410000 */
[----:B------:R-:W-:Y:S01]  /*0270*/  FMUL.FTZ R11, R11, R18 ;  /* 0x000000120b0b7220 */ /* 0x000fe20000410000 */
[----:B------:R-:W-:Y:S01]  /*0280*/  FMUL.FTZ R6, R6, R15 ;  /* 0x0000000f06067220 */ /* 0x000fe20000410000 */
[----:B------:R-:W-:Y:S01]  /*0290*/  FMUL.FTZ R7, R7, R2 ;  /* 0x0000000207077220 */ /* 0x000fe20000410000 */
[----:B------:R-:W-:-:S02]  /*02a0*/  F2FP.BF16.F32.PACK_AB R8, R9, R8 ;  /* 0x000000080908723e */ /* 0x000fc400000010ff */
[----:B------:R-:W-:Y:S02]  /*02b0*/  F2FP.BF16.F32.PACK_AB R2, R0, R3 ;  /* 0x000000030002723e */ /* 0x000fe400000010ff */
[----:B------:R-:W-:Y:S02]  /*02c0*/  F2FP.BF16.F32.PACK_AB R9, R11, R10 ;  /* 0x0000000a0b09723e */ /* 0x000fe400000010ff */
[----:B------:R-:W-:-:S03]  /*02d0*/  F2FP.BF16.F32.PACK_AB R3, R7, R6 ;  /* 0x000000060703723e */ /* 0x000fc600000010ff */
[----:B------:R-:W-:Y:S04]  /*02e0*/  STG.E.64 desc[UR4][R16.64], R8 ;  /* 0x0000000810007986 */ /* 0x000fe8000c101b04 */
[----:B------:R-:W-:Y:S01]  /*02f0*/  STG.E.64 desc[UR4][R16.64+0x400], R2 ;  /* 0x0004000210007986 */ /* 0x000fe2000c101b04 */
[----:B------:R-:W-:Y:S05]  /*0300*/  EXIT ;  /* 0x000000000000794d */ /* 0x000fea0003800000 */
.L_x_6615:
        /* <DEDUP_REMOVED lines=147> */
.L_x_6618:
[----:B------:R-:W-:-:S13]  /*0c40*/  ISETP.GE.AND P0, PT, R28, R2, PT ;  /* 0x000000021c00720c */ /* 0x000fda0003f06270 */
[----:B------:R-:W-:Y:S05]  /*0c50*/  @P0 BRA `(.L_x_6620) ;  /* 0x0000000000300947 */ /* 0x000fea0003800000 */
[----:B0-----:R-:W0:Y:S01]  /*0c60*/  LDC.64 R10, c[0x0][0x218] ;  /* 0x00008600ff0a7b82 */ /* 0x001e220000000a00 */
[----:B------:R-:W-:Y:S01]  /*0c70*/  IMAD.IADD R3, R0, 0x1, R28 ;  /* 0x0000000100037824 */ /* 0x000fe200078e021c */
[----:B------:R-:W-:-:S03]  /*0c80*/  IADD3 R28, R28, 0x80, RZ ;  /* 0x000000801c1c7810 */ /* 0x000fc60007ffe0ff */
[----:B0-----:R-:W-:-:S05]  /*0c90*/  IMAD.WIDE.U32 R10, R3, 0x2, R10 ;  /* 0x00000002030a7825 */ /* 0x001fca00078e000a */
[----:B------:R1:W-:Y:S02]  /*0ca0*/  STG.E.U16 desc[UR4][R10.64], R4 ;  /* 0x000000040a007986 */ /* 0x0003e4000c101504 */
.L_x_6619:
[----:B------:R-:W-:-:S13]  /*0cb0*/  ISETP.GE.AND P0, PT, R28, R2, PT ;  /* 0x000000021c00720c */ /* 0x000fda0003f06270 */
[----:B------:R-:W-:Y:S05]  /*0cc0*/  @P0 BRA `(.L_x_6621) ;  /* 0x0000000000340947 */ /* 0x000fea0003800000 */
[----:B01----:R-:W0:Y:S01]  /*0cd0*/  LDC.64 R10, c[0x0][0x218] ;  /* 0x00008600ff0a7b82 */ /* 0x003e220000000a00 */
[----:B------:R-:W-:Y:S01]  /*0ce0*/  IMAD.IADD R3, R0, 0x1, R28 ;  /* 0x0000000100037824 */ /* 0x000fe200078e021c */
[----:B------:R-:W-:-:S03]  /*0cf0*/  IADD3 R28, R28, 0x80, RZ ;  /* 0x000000801c1c7810 */ /* 0x000fc60007ffe0ff */
[----:B0-----:R-:W-:-:S05]  /*0d00*/  IMAD.WIDE.U32 R10, R3, 0x2, R10 ;  /* 0x00000002030a7825 */ /* 0x001fca00078e000a */
[----:B------:R1:W-:Y:S02]  /*0d10*/  STG.E.U16 desc[UR4][R10.64], R5 ;  /* 0x000000050a007986 */ /* 0x0003e4000c101504 */
.L_x_6620:
        /* <DEDUP_REMOVED lines=8> */
.L_x_6621:
[----:B------:R-:W-:Y:S05]  /*0da0*/  BSYNC B1 ;  /* 0x0000000000017941 */ /* 0x000fea0003800000 */
.L_x_6617:
[----:B------:R-:W-:-:S13]  /*0db0*/  ISETP.GE.AND P0, PT, R28, R2, PT ;  /* 0x000000021c00720c */ /* 0x000fda0003f06270 */
[----:B-12---:R-:W1:Y:S01]  /*0dc0*/  @!P0 LDC.64 R4, c[0x0][0x218] ;  /* 0x00008600ff048b82 */ /* 0x006e620000000a00 */
[----:B------:R-:W-:Y:S01]  /*0dd0*/  @!P0 IMAD.IADD R3, R0, 0x1, R28 ;  /* 0x0000000100038824 */ /* 0x000fe200078e021c */
[----:B------:R-:W-:-:S03]  /*0de0*/  @!P0 IADD3 R28, R28, 0x80, RZ ;  /* 0x000000801c1c8810 */ /* 0x000fc60007ffe0ff */
[----:B-1----:R-:W-:-:S05]  /*0df0*/  @!P0 IMAD.WIDE.U32 R4, R3, 0x2, R4 ;  /* 0x0000000203048825 */ /* 0x002fca00078e0004 */
[----:B------:R2:W-:Y:S02]  /*0e00*/  @!P0 STG.E.U16 desc[UR4][R4.64], R7 ;  /* 0x0000000704008986 */ /* 0x0005e4000c101504 */
.L_x_6622:
[----:B------:R-:W-:Y:S05]  /*0e10*/  BSYNC B0 ;  /* 0x0000000000007941 */ /* 0x000fea0003800000 */
.L_x_6616:
        /* <DEDUP_REMOVED lines=8> */
.L_x_6623:
        /* <DEDUP_REMOVED lines=14> */
.L_x_28367:


//--------------------- .text._ZN2at6native29vectorized_elementwise_kernelILi8EZZZNS0_49_GLOBAL__N__b919a28f_16_Normalization_cu_5c38458736batch_norm_elementwise_backward_evalERKNS_6TensorES5_S5_S5_ENKUlvE0_clEvENKUlvE2_clEvEUlN3c108BFloat16EfE_St5arrayIPcLm3EEEEviT0_T1_ --------------------------
	.section	.text._ZN2at6native29vectorized_elementwise_kernelILi8EZZZNS0_49_GLOBAL__N__b919a28f_16_Normalization_cu_5c38458736batch_norm_elementwise_backward_evalERKNS_6TensorES5_S5_S5_ENKUlvE0_clEvENKUlvE2_clEvEUlN3c108BFloat16EfE_St5arrayIPcLm3EEEEviT0_T1_,"ax",@progbits
	.align	128
        .global         _ZN2at6native29vectorized_elementwise_kernelILi8EZZZNS0_49_GLOBAL__N__b919a28f_16_Normalization_cu_5c38458736batch_norm_elementwise_backward_evalERKNS_6TensorES5_S5_S5_ENKUlvE0_clEvENKUlvE2_clEvEUlN3c108BFloat16EfE_St5arrayIPcLm3EEEEviT0_T1_
        .type           _ZN2at6native29vectorized_elementwise_kernelILi8EZZZNS0_49_GLOBAL__N__b919a28f_16_Normalization_cu_5c38458736batch_norm_elementwise_backward_evalERKNS_6TensorES5_S5_S5_ENKUlvE0_clEvENKUlvE2_clEvEUlN3c108BFloat16EfE_St5arrayIPcLm3EEEEviT0_T1_,@function
        .size           _ZN2at6native29vectorized_elementwise_kernelILi8EZZZNS0_49_GLOBAL__N__b919a28f_16_Normalization_cu_5c38458736batch_norm_elementwise_backward_evalERKNS_6TensorES5_S5_S5_ENKUlvE0_clEvENKUlvE2_clEvEUlN3c108BFloat16EfE_St5arrayIPcLm3EEEEviT0_T1_,(.L_x_28368 - _ZN2at6native29vectorized_elementwise_kernelILi8EZZZNS0_49_GLOBAL__N__b919a28f_16_Normalization_cu_5c38458736batch_norm_elementwise_backward_evalERKNS_6TensorES5_S5_S5_ENKUlvE0_clEvENKUlvE2_clEvEUlN3c108BFloat16EfE_St5arrayIPcLm3EEEEviT0_T1_)
        .other          _ZN2at6native29vectorized_elementwise_kernelILi8EZZZNS0_49_GLOBAL__N__b919a28f_16_Normalization_cu_5c38458736batch_norm_elementwise_backward_evalERKNS_6TensorES5_S5_S5_ENKUlvE0_clEvENKUlvE2_clEvEUlN3c108BFloat16EfE_St5arrayIPcLm3EEEEviT0_T1_,@"STO_CUDA_ENTRY STV_DEFAULT"
_ZN2at6native29vectorized_elementwise_kernelILi8EZZZNS0_49_GLOBAL__N__b919a28f_16_Normalization_cu_5c38458736batch_norm_elementwise_backward_evalERKNS_6TensorES5_S5_S5_ENKUlvE0_clEvENKUlvE2_clEvEUlN3c108BFloat16EfE_St5arrayIPcLm3EEEEviT0_T1_:
.text._ZN2at6native29vectorized_elementwise_kernelILi8EZZZNS0_49_GLOBAL__N__b919a28f_16_Normalization_cu_5c38458736batch_norm_elementwise_backward_evalERKNS_6TensorES5_S5_S5_ENKUlvE0_clEvENKUlvE2_clEvEUlN3c108BFloat16EfE_St5arrayIPcLm3EEEEviT0_T1_:
        /* <DEDUP_REMOVED lines=14> */
[----:B--2---:R-:W-:Y:S02]  /*00e0*/  IMAD.WIDE R4, R0, 0x4, R6 ;  /* 0x0000000400047825 */ /* 0x004fe400078e0206 */
[----:B------:R-:W2:Y:S02]  /*00f0*/  LDG.E.128 R12, desc[UR4][R12.64] ;  /* 0x000000040c0c7981 */ /* 0x000ea4000c1e1d00 */
[----:B------:R-:W-:-:S05]  /*0100*/  IMAD.WIDE.U32 R18, R2, 0x20, R4 ;  /* 0x0000002002127825 */ /* 0x000fca00078e0004 */
[----:B------:R-:W4:Y:S04]  /*0110*/  LDG.E.128 R8, desc[UR4][R18.64] ;  /* 0x0000000412087981 */ /* 0x000f28000c1e1d00 */
[----:B------:R-:W5:Y:S01]  /*0120*/  LDG.E.128 R4, desc[UR4][R18.64+0x10] ;  /* 0x0000100412047981 */ /* 0x000f62000c1e1d00 */
[----:B---3--:R-:W-:-:S04]  /*0130*/  IMAD.WIDE.U32 R16, R0, 0x2, R16 ;  /* 0x0000000200107825 */ /* 0x008fc800078e0010 */
[----:B------:R-:W-:Y:S01]  /*0140*/  IMAD.WIDE R16, R2, 0x10, R16 ;  /* 0x0000001002107825 */ /* 0x000fe200078e0210 */
[----:B--2---:R-:W-:-:S03]  /*0150*/  PRMT R20, R12, 0x7632, R20 ;  /* 0x000076320c147816 */ /* 0x004fc60000000014 */
[----:B------:R-:W-:Y:S01]  /*0160*/  IMAD.U32 R23, R12, 0x10000, RZ ;  /* 0x000100000c177824 */ /* 0x000fe200078e00ff */
[----:B------:R-:W-:Y:S01]  /*0170*/  PRMT R21, R13, 0x7632, R21 ;  /* 0x000076320d157816 */ /* 0x000fe20000000015 */
[C---:B------:R-:W-:Y:S01]  /*0180*/  IMAD.U32 R3, R14.reuse, 0x10000, RZ ;  /* 0x000100000e037824 */ /* 0x040fe200078e00ff */
[----:B------:R-:W-:Y:S02]  /*0190*/  PRMT R22, R14, 0x7632, R22 ;  /* 0x000076320e167816 */ /* 0x000fe40000000016 */
[C---:B------:R-:W-:Y:S01]  /*01a0*/  PRMT R12, R15.reuse, 0x7632, R12 ;  /* 0x000076320f0c7816 */ /* 0x040fe2000000000c */
[----:B------:R-:W-:Y:S01]  /*01b0*/  IMAD.U32 R15, R15, 0x10000, RZ ;  /* 0x000100000f0f7824 */ /* 0x000fe200078e00ff */
[----:B------:R-:W-:Y:S01]  /*01c0*/  SHF.L.U32 R20, R20, 0x10, RZ ;  /* 0x0000001014147819 */ /* 0x000fe200000006ff */
[----:B------:R-:W-:Y:S01]  /*01d0*/  IMAD.U32 R22, R22, 0x10000, RZ ;  /* 0x0001000016167824 */ /* 0x000fe200078e00ff */
[----:B------:R-:W-:Y:S01]  /*01e0*/  SHF.L.U32 R25, R13, 0x10, RZ ;  /* 0x000000100d197819 */ /* 0x000fe200000006ff */
[----:B----4-:R-:W-:Y:S01]  /*01f0*/  FMUL.FTZ R8, R8, R23 ;  /* 0x0000001708087220 */ /* 0x010fe20000410000 */
[----:B------:R-:W-:Y:S01]  /*0200*/  SHF.L.U32 R14, R21, 0x10, RZ ;  /* 0x00000010150e7819 */ /* 0x000fe200000006ff */
[----:B------:R-:W-:Y:S01]  /*0210*/  FMUL.FTZ R13, R9, R20 ;  /* 0x00000014090d7220 */ /* 0x000fe20000410000 */
[----:B------:R-:W-:Y:S01]  /*0220*/  SHF.L.U32 R12, R12, 0x10, RZ ;  /* 0x000000100c0c7819 */ /* 0x000fe200000006ff */
[----:B------:R-:W-:Y:S01]  /*0230*/  FMUL.FTZ R10, R10, R25 ;  /* 0x000000190a0a7220 */ /* 0x000fe20000410000 */
[----:B-----5:R-:W-:Y:S01]  /*0240*/  FMUL.FTZ R3, R4, R3 ;  /* 0x0000000304037220 */ /* 0x020fe20000410000 */
[----:B------:R-:W-:Y:S01]  /*0250*/  FMUL.FTZ R9, R11, R14 ;  /* 0x0000000e0b097220 */ /* 0x000fe20000410000 */
[----:B------:R-:W-:Y:S01]  /*0260*/  FMUL.FTZ R6, R6, R15 ;  /* 0x0000000f06067220 */ /* 0x000fe20000410000 */
[----:B------:R-:W-:Y:S01]  /*0270*/  FMUL.FTZ R22, R5, R22 ;  /* 0x0000001605167220 */ /* 0x000fe20000410000 */
[----:B------:R-:W-:Y:S01]  /*0280*/  FMUL.FTZ R7, R7, R12 ;  /* 0x0000000c07077220 */ /* 0x000fe20000410000 */
[----:B------:R-:W-:-:S02]  /*0290*/  F2FP.BF16.F32.PACK_AB R8, R13, R8 ;  /* 0x000000080d08723e */ /* 0x000fc400000010ff */
[----:B------:R-:W-:Y:S02]  /*02a0*/  F2FP.BF16.F32.PACK_AB R9, R9, R10 ;  /* 0x0000000a0909723e */ /* 0x000fe400000010ff */
[----:B------:R-:W-:Y:S02]  /*02b0*/  F2FP.BF16.F32.PACK_AB R10, R22, R3 ;  /* 0x00000003160a723e */ /* 0x000fe400000010ff */
[----:B------:R-:W-:-:S05]  /*02c0*/  F2FP.BF16.F32.PACK_AB R11, R7, R6 ;  /* 0x00000006070b723e */ /* 0x000fca00000010ff */
[----:B------:R-:W-:Y:S01]  /*02d0*/  STG.E.128 desc[UR4][R16.64], R8 ;  /* 0x0000000810007986 */ /* 0x000fe2000c101d04 */
[----:B------:R-:W-:Y:S05]  /*02e0*/  EXIT ;  /* 0x000000000000794d */ /* 0x000fea0003800000 */
.L_x_6624:
        /* <DEDUP_REMOVED lines=147> */
.L_x_6627:
[----:B------:R-:W-:-:S13]  /*0c20*/  ISETP.GE.AND P0, PT, R28, R2, PT ;  /* 0x000000021c00720c */ /* 0x000fda0003f06270 */
[----:B------:R-:W-:Y:S05]  /*0c30*/  @P0 BRA `(.L_x_6629) ;  /* 0x0000000000300947 */ /* 0x000fea0003800000 */
[----:B0-----:R-:W0:Y:S01]  /*0c40*/  LDC.64 R10, c[0x0][0x218] ;  /* 0x00008600ff0a7b82 */ /* 0x001e220000000a00 */
[----:B------:R-:W-:Y:S01]  /*0c50*/  IMAD.IADD R3, R0, 0x1, R28 ;  /* 0x0000000100037824 */ /* 0x000fe200078e021c */
[----:B------:R-:W-:-:S03]  /*0c60*/  IADD3 R28, R28, 0x80, RZ ;  /* 0x000000801c1c7810 */ /* 0x000fc60007ffe0ff */
[----:B0-----:R-:W-:-:S05]  /*0c70*/  IMAD.WIDE.U32 R10, R3, 0x2, R10 ;  /* 0x00000002030a7825 */ /* 0x001fca00078e000a */
[----:B------:R1:W-:Y:S02]  /*0c80*/  STG.E.U16 desc[UR4][R10.64], R4 ;  /* 0x000000040a007986 */ /* 0x0003e4000c101504 */
.L_x_6628:
[----:B------:R-:W-:-:S13]  /*0c90*/  ISETP.GE.AND P0, PT, R28, R2, PT ;  /* 0x000000021c00720c */ /* 0x000fda0003f06270 */
[----:B------:R-:W-:Y:S05]  /*0ca0*/  @P0 BRA `(.L_x_6630) ;  /* 0x0000000000340947 */ /* 0x000fea0003800000 */
[----:B01----:R-:W0:Y:S01]  /*0cb0*/  LDC.64 R10, c[0x0][0x218] ;  /* 0x00008600ff0a7b82 */ /* 0x003e220000000a00 */
[----:B------:R-:W-:Y:S01]  /*0cc0*/  IMAD.IADD R3, R0, 0x1, R28 ;  /* 0x0000000100037824 */ /* 0x000fe200078e021c */
[----:B------:R-:W-:-:S03]  /*0cd0*/  IADD3 R28, R28, 0x80, RZ ;  /* 0x000000801c1c7810 */ /* 0x000fc60007ffe0ff */
[----:B0-----:R-:W-:-:S05]  /*0ce0*/  IMAD.WIDE.U32 R10, R3, 0x2, R10 ;  /* 0x00000002030a7825 */ /* 0x001fca00078e000a */
[----:B------:R1:W-:Y:S02]  /*0cf0*/  STG.E.U16 desc[UR4][R10.64], R5 ;  /* 0x000000050a007986 */ /* 0x0003e4000c101504 */
.L_x_6629:
        /* <DEDUP_REMOVED lines=8> */
.L_x_6630:
[----:B------:R-:W-:Y:S05]  /*0d80*/  BSYNC B1 ;  /* 0x0000000000017941 */ /* 0x000fea0003800000 */
.L_x_6626:
[----:B------:R-:W-:-:S13]  /*0d90*/  ISETP.GE.AND P0, PT, R28, R2, PT ;  /* 0x000000021c00720c */ /* 0x000fda0003f06270 */
[----:B-12---:R-:W1:Y:S01]  /*0da0*/  @!P0 LDC.64 R4, c[0x0][0x218] ;  /* 0x00008600ff048b82 */ /* 0x006e620000000a00 */
[----:B------:R-:W-:Y:S01]  /*0db0*/  @!P0 IMAD.IADD R3, R0, 0x1, R28 ;  /* 0x0000000100038824 */ /* 0x000fe200078e021c */
[----:B------:R-:W-:-:S03]  /*0dc0*/  @!P0 IADD3 R28, R28, 0x80, RZ ;  /* 0x000000801c1c8810 */ /* 0x000fc60007ffe0ff */
[----:B-1----:R-:W-:-:S05]  /*0dd0*/  @!P0 IMAD.WIDE.U32 R4, R3, 0x2, R4 ;  /* 0x0000000203048825 */ /* 0x002fca00078e0004 */
[----:B------:R2:W-:Y:S02]  /*0de0*/  @!P0 STG.E.U16 desc[UR4][R4.64], R7 ;  /* 0x0000000704008986 */ /* 0x0005e4000c101504 */
.L_x_6631:
[----:B------:R-:W-:Y:S05]  /*0df0*/  BSYNC B0 ;  /* 0x0000000000007941 */ /* 0x000fea0003800000 */
.L_x_6625:
        /* <DEDUP_REMOVED lines=8> */
.L_x_6632:
        /* <DEDUP_REMOVED lines=16> */
.L_x_28368:


//--------------------- .text._ZN2at6native18elementwise_kernelILi128ELi4EZNS0_15gpu_kernel_implIZZZNS0_49_GLOBAL__N__b919a28f_16_Normalization_cu_5c38458736batch_norm_elementwise_backward_evalERKNS_6TensorES6_S6_S6_ENKUlvE0_clEvENKUlvE1_clEvEUlN3c104HalfEfE_EEvRNS_18TensorIteratorBaseERKT_EUliE_EEviT1_ --------------------------
	.section	.text._ZN2at6native18elementwise_kernelILi128ELi4EZNS0_15gpu_kernel_implIZZZNS0_49_GLOBAL__N__b919a28f_16_Normalization_cu_5c38458736batch_norm_elementwise_backward_evalERKNS_6TensorES6_S6_S6_ENKUlvE0_clEvENKUlvE1_clEvEUlN3c104HalfEfE_EEvRNS_18TensorIteratorBaseERKT_EUliE_EEviT1_,"ax",@progbits
	.align	128
        .global         _ZN2at6native18elementwise_kernelILi128ELi4EZNS0_15gpu_kernel_implIZZZNS0_49_GLOBAL__N__b919a28f_16_Normalization_cu_5c38458736batch_norm_elementwise_backward_evalERKNS_6TensorES6_S6_S6_ENKUlvE0_clEvENKUlvE1_clEvEUlN3c104HalfEfE_EEvRNS_18TensorIteratorBaseERKT_EUliE_EEviT1_
        .type           _ZN2at6native18elementwise_kernelILi128ELi4EZNS0_15gpu_kernel_implIZZZNS0_49_GLOBAL__N__b919a28f_16_Normalization_cu_5c38458736batch_norm_elementwise_backward_evalERKNS_6TensorES6_S6_S6_ENKUlvE0_clEvENKUlvE1_clEvEUlN3c104HalfEfE_EEvRNS_18TensorIteratorBaseERKT_EUliE_EEviT1_,@function
        .size           _ZN2at6native18elementwise_kernelILi128ELi4EZNS0_15gpu_kernel_implIZZZNS0_49_GLOBAL__N__b919a28f_16_Normalization_cu_5c38458736batch_norm_elementwise_backward_evalERKNS_6TensorES6_S6_S6_ENKUlvE0_clEvENKUlvE1_clEvEUlN3c104HalfEfE_EEvRNS_18TensorIteratorBaseERKT_EUliE_EEviT1_,(.L_x_28369 - _ZN2at6native18elementwise_kernelILi128ELi4EZNS0_15gpu_kernel_implIZZZNS0_49_GLOBAL__N__b919a28f_16_Normalization_cu_5c38458736batch_norm_elementwise_backward_evalERKNS_6TensorES6_S6_S6_ENKUlvE0_clEvENKUlvE1_clEvEUlN3c104HalfEfE_EEvRNS_18TensorIteratorBaseERKT_EUliE_EEviT1_)
        .other          _ZN2at6native18elementwise_kernelILi128ELi4EZNS0_15gpu_kernel_implIZZZNS0_49_GLOBAL__N__b919a28f_16_Normalization_cu_5c38458736batch_norm_elementwise_backward_evalERKNS_6TensorES6_S6_S6_ENKUlvE0_clEvENKUlvE1_clEvEUlN3c104HalfEfE_EEvRNS_18TensorIteratorBaseERKT_EUliE_EEviT1_,@"STO_CUDA_ENTRY STV_DEFAULT"
_ZN2at6native18elementwise_kernelILi128ELi4EZNS0_15gpu_kernel_implIZZZNS0_49_GLOBAL__N__b919a28f_16_Normalization_cu_5c38458736batch_norm_elementwise_backward_evalERKNS_6TensorES6_S6_S6_ENKUlvE0_clEvENKUlvE1_clEvEUlN3c104HalfEfE_EEvRNS_18TensorIteratorBaseERKT_EUliE_EEviT1_:
.text._ZN2at6native18elementwise_kernelILi128ELi4EZNS0_15gpu_kernel_implIZZZNS0_49_GLOBAL__N__b919a28f_16_Normalization_cu_5c38458736batch_norm_elementwise_backward_evalERKNS_6TensorES6_S6_S6_ENKUlvE0_clEvENKUlvE1_clEvEUlN3c104HalfEfE_EEvRNS_18TensorIteratorBaseERKT_EUliE_EEviT1_:
        /* <DEDUP_REMOVED lines=365> */
.L_x_6635:
        /* <DEDUP_REMOVED lines=23> */
.L_x_6639:
[----:B------:R-:W2:Y:S02]  /*1840*/  LDG.E.U8 R2, desc[UR36][R2.64] ;  /* 0x0000002402027981 */ /* 0x000ea4000c1e1100 */
[----:B--2---:R-:W-:-:S04]  /*1850*/  I2FP.F32.U32 R0, R2 ;  /* 0x0000000200007245 */ /* 0x004fc80000201000 */
[----:B------:R-:W-:-:S04]  /*1860*/  F2FP.F16.F32.PACK_AB R0, RZ, R0 ;  /* 0x00000000ff00723e */ /* 0x000fc800000000ff */
[----:B------:R-:W-:Y:S01]  /*1870*/  PRMT R19, R0, 0x7610, R19 ;  /* 0x0000761000137816 */ /* 0x000fe20000000013 */
[----:B------:R-:W-:Y:S06]  /*1880*/  BRA `(.L_x_6641) ;  /* 0x0000000c00bc7947 */ /* 0x000fec0003800000 */
.L_x_6638:
        /* <DEDUP_REMOVED lines=11> */
.L_x_6643:
[----:B------:R-:W2:Y:S02]  /*1940*/  LDG.E R2, desc[UR36][R2.64] ;  /* 0x0000002402027981 */ /* 0x000ea4000c1e1900 */
[----:B--2---:R-:W-:-:S04]  /*1950*/  I2FP.F32.S32 R0, R2 ;  /* 0x0000000200007245 */ /* 0x004fc80000201400 */
[----:B------:R-:W-:-:S04]  /*1960*/  F2FP.F16.F32.PACK_AB R0, RZ, R0 ;  /* 0x00000000ff00723e */ /* 0x000fc800000000ff */
[----:B------:R-:W-:Y:S01]  /*1970*/  PRMT R19, R0, 0x7610, R19 ;  /* 0x0000761000137816 */ /* 0x000fe20000000013 */
[----:B------:R-:W-:Y:S06]  /*1980*/  BRA `(.L_x_6641) ;  /* 0x0000000c007c7947 */ /* 0x000fec0003800000 */
.L_x_6642:
[----:B------:R-:W2:Y:S02]  /*1990*/  LDG.E.U16 R2, desc[UR36][R2.64] ;  /* 0x0000002402027981 */ /* 0x000ea4000c1e1500 */
[----:B--2---:R-:W0:Y:S02]  /*19a0*/  I2F.S16 R0, R2 ;  /* 0x0000000200007306 */ /* 0x004e240000101400 */
[----:B0-----:R-:W-:-:S04]  /*19b0*/  F2FP.F16.F32.PACK_AB R0, RZ, R0 ;  /* 0x00000000ff00723e */ /* 0x001fc800000000ff */
[----:B------:R-:W-:Y:S01]  /*19c0*/  PRMT R19, R0, 0x7610, R19 ;  /* 0x0000761000137816 */ /* 0x000fe20000000013 */
[----:B------:R-:W-:Y:S06]  /*19d0*/  BRA `(.L_x_6641) ;  /* 0x0000000c00687947 */ /* 0x000fec0003800000 */
.L_x_6637:
        /* <DEDUP_REMOVED lines=9> */
.L_x_6645:
[----:B------:R0:W5:Y:S01]  /*1a70*/  LDG.E.U16 R19, desc[UR36][R2.64] ;  /* 0x0000002402137981 */ /* 0x000162000c1e1500 */
[----:B------:R-:W-:Y:S05]  /*1a80*/  BRA `(.L_x_6641) ;  /* 0x0000000c003c7947 */ /* 0x000fea0003800000 */
.L_x_6644:
        /* <DEDUP_REMOVED lines=9> */
.L_x_6647:
[----:B------:R1:W5:Y:S01]  /*1b20*/  LDG.E.U16 R19, desc[UR36][R2.64] ;  /* 0x0000002402137981 */ /* 0x000362000c1e1500 */
[----:B------:R-:W-:Y:S05]  /*1b30*/  BRA `(.L_x_6641) ;  /* 0x0000000c00107947 */ /* 0x000fea0003800000 */
.L_x_6646:
        /* <DEDUP_REMOVED lines=9> */
.L_x_6636:
        /* <DEDUP_REMOVED lines=14> */
.L_x_6650:
        /* <DEDUP_REMOVED lines=9> */
.L_x_6649:
        /* <DEDUP_REMOVED lines=28> */
.L_x_6652:
        /* <DEDUP_REMOVED lines=15> */
.L_x_6651:
[----:B------:R-:W2:Y:S02]  /*1ff0*/  LDG.E.U16 R0, desc[UR36][R2.64] ;  /* 0x0000002402007981 */ /* 0x000ea4000c1e1500 */
[----:B--2---:R-:W-:-:S05]  /*2000*/  IMAD.U32 R0, R0, 0x10000, RZ ;  /* 0x0001000000007824 */ /* 0x004fca00078e00ff */
[----:B------:R-:W-:-:S04]  /*2010*/  F2FP.F16.F32.PACK_AB R0, RZ, R0 ;  /* 0x00000000ff00723e */ /* 0x000fc800000000ff */
[----:B------:R-:W-:Y:S01]  /*2020*/  PRMT R19, R0, 0x7610, R19 ;  /* 0x0000761000137816 */ /* 0x000fe20000000013 */
[----:B------:R-:W-:Y:S06]  /*2030*/  BRA `(.L_x_6641) ;  /* 0x0000000400d07947 */ /* 0x000fec0003800000 */
.L_x_6648:
        /* <DEDUP_REMOVED lines=13> */
.L_x_6655:
        /* <DEDUP_REMOVED lines=21> */
.L_x_6659:
[----:B------:R-:W-:Y:S05]  /*2260*/  BSYNC B1 ;  /* 0x0000000000017941 */ /* 0x000fea0003800000 */
.L_x_6658:
[----:B------:R-:W-:Y:S01]  /*2270*/  LEA R3, R0, 0x3b800000, 0x17 ;  /* 0x3b80000000037811 */ /* 0x000fe200078eb8ff */
[----:B------:R-:W-:-:S05]  /*2280*/  IMAD.SHL.U32 R0, R2, 0x100000, RZ ;  /* 0x0010000002007824 */ /* 0x000fca00078e00ff */
[----:B------:R-:W-:-:S07]  /*2290*/  LOP3.LUT R0, R3, R0, R4, 0xfe, !PT ;  /* 0x0000000003007212 */ /* 0x000fce00078efe04 */
.L_x_6657:
[----:B------:R-:W-:Y:S05]  /*22a0*/  BSYNC B0 ;  /* 0x0000000000007941 */ /* 0x000fea0003800000 */
.L_x_6656:
[----:B------:R-:W-:-:S04]  /*22b0*/  F2FP.F16.F32.PACK_AB R0, RZ, R0 ;  /* 0x00000000ff00723e */ /* 0x000fc800000000ff */
[----:B------:R-:W-:Y:S01]  /*22c0*/  PRMT R19, R0, 0x7610, R19 ;  /* 0x0000761000137816 */ /* 0x000fe20000000013 */
[----:B------:R-:W-:Y:S06]  /*22d0*/  BRA `(.L_x_6641) ;  /* 0x0000000400287947 */ /* 0x000fec0003800000 */
.L_x_6654:
        /* <DEDUP_REMOVED lines=21> */
.L_x_6663:
[----:B------:R-:W-:Y:S05]  /*2430*/  BSYNC B1 ;  /* 0x0000000000017941 */ /* 0x000fea0003800000 */
.L_x_6662:
[----:B------:R-:W-:Y:S01]  /*2440*/  LEA R3, R0, 0x37800000, 0x17 ;  /* 0x3780000000037811 */ /* 0x000fe200078eb8ff */
[----:B------:R-:W-:-:S05]  /*2450*/  IMAD.SHL.U32 R0, R2, 0x200000, RZ ;  /* 0x0020000002007824 */ /* 0x000fca00078e00ff */
[----:B------:R-:W-:-:S07]  /*2460*/  LOP3.LUT R0, R3, R0, R4, 0xfe, !PT ;  /* 0x0000000003007212 */ /* 0x000fce00078efe04 */
.L_x_6661:
[----:B------:R-:W-:Y:S05]  /*2470*/  BSYNC B0 ;  /* 0x0000000000007941 */ /* 0x000fea0003800000 */
.L_x_6660:
[----:B------:R-:W-:-:S04]  /*2480*/  F2FP.F16.F32.PACK_AB R0, RZ, R0 ;  /* 0x00000000ff00723e */ /* 0x000fc800000000ff */
[----:B------:R-:W-:Y:S01]  /*2490*/  PRMT R19, R0, 0x7610, R19 ;  /* 0x0000761000137816 */ /* 0x000fe20000000013 */
[----:B------:R-:W-:Y:S06]  /*24a0*/  BRA `(.L_x_6641) ;  /* 0x0000000000b47947 */ /* 0x000fec0003800000 */
.L_x_6653:
        /* <DEDUP_REMOVED lines=14> */
.L_x_6667:
[----:B------:R-:W-:Y:S05]  /*2590*/  BSYNC B0 ;  /* 0x0000000000007941 */ /* 0x000fea0003800000 */
.L_x_6666:
[----:B------:R-:W-:-:S04]  /*25a0*/  F2FP.F16.F32.PACK_AB R0, RZ, R0 ;  /* 0x00000000ff00723e */ /* 0x000fc800000000ff */
[----:B------:R-:W-:Y:S01]  /*25b0*/  PRMT R19, R0, 0x7610, R19 ;  /* 0x0000761000137816 */ /* 0x000fe20000000013 */
[----:B------:R-:W-:Y:S06]  /*25c0*/  BRA `(.L_x_6641) ;  /* 0x00000000006c7947 */ /* 0x000fec0003800000 */
.L_x_6640:
        /* <DEDUP_REMOVED lines=16> */
.L_x_6668:
[----:B------:R-:W-:Y:S01]  /*26d0*/  PRMT R19, RZ, 0x7610, R19 ;  /* 0x00007610ff137816 */ /* 0x000fe20000000013 */
[----:B------:R-:W-:Y:S06]  /*26e0*/  BRA `(.L_x_6641) ;  /* 0x0000000000247947 */ /* 0x000fec0003800000 */
.L_x_6665:
[----:B------:R-:W2:Y:S02]  /*26f0*/  LDG.E.64 R2, desc[UR36][R2.64] ;  /* 0x0000002402027981 */ /* 0x000ea4000c1e1b00 */
[----:B--2---:R-:W0:Y:S02]  /*2700*/  I2F.U64 R0, R2 ;  /* 0x0000000200007312 */ /* 0x004e240000301000 */
[----:B0-----:R-:W-:-:S04]  /*2710*/  F2FP.F16.F32.PACK_AB R0, RZ, R0 ;  /* 0x00000000ff00723e */ /* 0x001fc800000000ff */
[----:B------:R-:W-:Y:S01]  /*2720*/  PRMT R19, R0, 0x7610, R19 ;  /* 0x0000761000137816 */ /* 0x000fe20000000013 */
[----:B------:R-:W-:Y:S06]  /*2730*/  BRA `(.L_x_6641) ;  /* 0x0000000000107947 */ /* 0x000fec0003800000 */
.L_x_6664:
[----:B------:R-:W2:Y:S02]  /*2740*/  LDG.E R2, desc[UR36][R2.64] ;  /* 0x0000002402027981 */ /* 0x000ea4000c1e1900 */
[----:B--2---:R-:W-:-:S04]  /*2750*/  I2FP.F32.U32 R0, R2 ;  /* 0x0000000200007245 */ /* 0x004fc80000201000 */
[----:B------:R-:W-:-:S04]  /*2760*/  F2FP.F16.F32.PACK_AB R0, RZ, R0 ;  /* 0x00000000ff00723e */ /* 0x000fc800000000ff */
[----:B------:R-:W-:-:S07]  /*2770*/  PRMT R19, R0, 0x7610, R19 ;  /* 0x0000761000137816 */ /* 0x000fce0000000013 */
.L_x_6641:
[----:B------:R-:W2:Y:S01]  /*2780*/  LDC.U8 R4, c[0x0][0x493] ;  /* 0x000124c0ff047b82 */ /* 0x000ea20000000000 */
[----:B------:R-:W-:Y:S01]  /*2790*/  ULDC.64 UR4, c[0x0][0x488] ;  /* 0x0001220000047ab9 */ /* 0x000fe20000000a00 */
[----:B------:R-:W-:Y:S01]  /*27a0*/  BSSY B6, `(.L_x_6669) ;  /* 0x00000df000067945 */ /* 0x000fe20003800000 */
[----:B01----:R-:W-:-:S05]  /*27b0*/  IADD3 R2, P1, R22, UR4, RZ ;  /* 0x0000000416027c10 */ /* 0x003fca000ff3e0ff */
[----:B------:R-:W-:Y:S01]  /*27c0*/  IMAD.X R3, RZ, RZ, UR5, P1 ;  /* 0x00000005ff037e24 */ /* 0x000fe200088e06ff */
[----:B--2---:R-:W-:-:S04]  /*27d0*/  PRMT R0, R4, 0x9910, RZ ;  /* 0x0000991004007816 */ /* 0x004fc800000000ff */
        /* <DEDUP_REMOVED lines=13> */
.L_x_6673:
[----:B------:R-:W2:Y:S02]  /*28b0*/  LDG.E.U8 R0, desc[UR36][R2.64] ;  /* 0x0000002402007981 */ /* 0x000ea4000c1e1100 */
[----:B--2---:R-:W-:Y:S01]  /*28c0*/  I2FP.F32.U32 R0, R0 ;  /* 0x0000000000007245 */ /* 0x004fe20000201000 */
[----:B------:R-:W-:Y:S06]  /*28d0*/  BRA `(.L_x_6675) ;  /* 0x0000000c002c7947 */ /* 0x000fec0003800000 */
.L_x_6672:
        /* <DEDUP_REMOVED lines=9> */
.L_x_6677:
[----:B------:R-:W2:Y:S02]  /*2970*/  LDG.E R0, desc[UR36][R2.64] ;  /* 0x0000002402007981 */ /* 0x000ea4000c1e1900 */
[----:B--2---:R-:W-:Y:S01]  /*2980*/  I2FP.F32.S32 R0, R0 ;  /* 0x0000000000007245 */ /* 0x004fe20000201400 */
[----:B------:R-:W-:Y:S06]  /*2990*/  BRA `(.L_x_6675) ;  /* 0x0000000800fc7947 */ /* 0x000fec0003800000 */
.L_x_6676:
[----:B------:R-:W2:Y:S02]  /*29a0*/  LDG.E.U16 R0, desc[UR36][R2.64] ;  /* 0x0000002402007981 */ /* 0x000ea4000c1e1500 */
[----:B--2---:R-:W2:Y:S01]  /*29b0*/  I2F.S16 R0, R0 ;  /* 0x0000000000007306 */ /* 0x004ea20000101400 */
[----:B------:R-:W-:Y:S05]  /*29c0*/  BRA `(.L_x_6675) ;  /* 0x0000000800f07947 */ /* 0x000fea0003800000 */
.L_x_6671:
        /* <DEDUP_REMOVED lines=8> */
.L_x_6679:
[----:B------:R-:W2:Y:S02]  /*2a50*/  LDG.E.U16 R0, desc[UR36][R2.64] ;  /* 0x0000002402007981 */ /* 0x000ea4000c1e1500 */
[----:B--2---:R-:W-:Y:S01]  /*2a60*/  HADD2.F32 R0, -RZ, R0.H0_H0 ;  /* 0x20000000ff007230 */ /* 0x004fe20000004100 */
[----:B------:R-:W-:Y:S06]  /*2a70*/  BRA `(.L_x_6675) ;  /* 0x0000000800c47947 */ /* 0x000fec0003800000 */
.L_x_6678:
        /* <DEDUP_REMOVED lines=8> */
.L_x_6681:
[----:B------:R-:W2:Y:S02]  /*2b00*/  LDG.E.U16 R0, desc[UR36][R2.64] ;  /* 0x0000002402007981 */ /* 0x000ea4000c1e1500 */
[----:B--2---:R-:W-:Y:S01]  /*2b10*/  HADD2.F32 R0, -RZ, R0.H0_H0 ;  /* 0x20000000ff007230 */ /* 0x004fe20000004100 */
[----:B------:R-:W-:Y:S06]  /*2b20*/  BRA `(.L_x_6675) ;  /* 0x0000000800987947 */ /* 0x000fec0003800000 */
.L_x_6680:
[----:B------:R-:W2:Y:S01]  /*2b30*/  LDG.E.64 R2, desc[UR36][R2.64] ;  /* 0x0000002402027981 */ /* 0x000ea2000c1e1b00 */
[----:B------:R-:W-:Y:S01]  /*2b40*/  UMOV UR4, 0xf0000000 ;  /* 0xf000000000047882 */ /* 0x000fe20000000000 */
[----:B------:R-:W-:Y:S01]  /*2b50*/  UMOV UR5, 0x380fffff ;  /* 0x380fffff00057882 */ /* 0x000fe20000000000 */
[----:B--2---:R-:W0:Y:S01]  /*2b60*/  F2F.F32.F64 R0, R2 ;  /* 0x0000000200007310 */ /* 0x004e220000301000 */
[----:B------:R-:W-:-:S14]  /*2b70*/  DSETP.GEU.AND P0, PT, |R2|, UR4, PT ;  /* 0x0000000402007e2a */ /* 0x000fdc000bf0e200 */
[----:B0-----:R-:W-:Y:S01]  /*2b80*/  @!P0 FMUL R0, R0, 1.175494350822287508e-38 ;  /* 0x0080000000008820 */ /* 0x001fe20000400000 */
[----:B------:R-:W-:Y:S06]  /*2b90*/  BRA `(.L_x_6675) ;  /* 0x00000008007c7947 */ /* 0x000fec0003800000 */
.L_x_6670:
        /* <DEDUP_REMOVED lines=12> */
.L_x_6684:
[----:B------:R-:W2:Y:S01]  /*2c60*/  LDG.E.64 R2, desc[UR36][R2.64] ;  /* 0x0000002402027981 */ /* 0x000ea2000c1e1b00 */
[----:B------:R-:W-:Y:S01]  /*2c70*/  UMOV UR4, 0xf0000000 ;  /* 0xf000000000047882 */ /* 0x000fe20000000000 */
[----:B------:R-:W-:Y:S01]  /*2c80*/  UMOV UR5, 0x380fffff ;  /* 0x380fffff00057882 */ /* 0x000fe20000000000 */
[----:B--2---:R-:W0:Y:S01]  /*2c90*/  F2F.F32.F64 R0, R2 ;  /* 0x0000000200007310 */ /* 0x004e220000301000 */
[----:B------:R-:W-:-:S14]  /*2ca0*/  DSETP.GEU.AND P0, PT, |R2|, UR4, PT ;  /* 0x0000000402007e2a */ /* 0x000fdc000bf0e200 */
[----:B0-----:R-:W-:Y:S01]  /*2cb0*/  @!P0 FMUL R0, R0, 1.175494350822287508e-38 ;  /* 0x0080000000008820 */ /* 0x001fe20000400000 */
[----:B------:R-:W-:Y:S06]  /*2cc0*/  BRA `(.L_x_6675) ;  /* 0x0000000800307947 */ /* 0x000fec0003800000 */
.L_x_6683:
        /* <DEDUP_REMOVED lines=26> */
.L_x_6686:
        /* <DEDUP_REMOVED lines=13> */
.L_x_6685:
[----:B------:R-:W2:Y:S02]  /*2f40*/  LDG.E.U16 R0, desc[UR36][R2.64] ;  /* 0x0000002402007981 */ /* 0x000ea4000c1e1500 */
[----:B--2---:R-:W-:Y:S01]  /*2f50*/  IMAD.U32 R0, R0, 0x10000, RZ ;  /* 0x0001000000007824 */ /* 0x004fe200078e00ff */
[----:B------:R-:W-:Y:S06]  /*2f60*/  BRA `(.L_x_6675) ;  /* 0x0000000400887947 */ /* 0x000fec0003800000 */
.L_x_6682:
        /* <DEDUP_REMOVED lines=11> */
.L_x_6689:
        /* <DEDUP_REMOVED lines=20> */
.L_x_6691:
[----:B------:R-:W-:Y:S05]  /*3160*/  BSYNC B0 ;  /* 0x0000000000007941 */ /* 0x000fea0003800000 */
.L_x_6690:
[----:B------:R-:W-:Y:S01]  /*3170*/  LEA R3, R0, 0x3b800000, 0x17 ;  /* 0x3b80000000037811 */ /* 0x000fe200078eb8ff */
[----:B------:R-:W-:-:S05]  /*3180*/  IMAD.SHL.U32 R0, R2, 0x100000, RZ ;  /* 0x0010000002007824 */ /* 0x000fca00078e00ff */
[----:B------:R-:W-:Y:S01]  /*3190*/  LOP3.LUT R0, R3, R0, R4, 0xfe, !PT ;  /* 0x0000000003007212 */ /* 0x000fe200078efe04 */
[----:B------:R-:W-:Y:S06]  /*31a0*/  BRA `(.L_x_6675) ;  /* 0x0000000000f87947 */ /* 0x000fec0003800000 */
.L_x_6688:
        /* <DEDUP_REMOVED lines=20> */
.L_x_6693:
[----:B------:R-:W-:Y:S05]  /*32f0*/  BSYNC B0 ;  /* 0x0000000000007941 */ /* 0x000fea0003800000 */
.L_x_6692:
[----:B------:R-:W-:Y:S01]  /*3300*/  LEA R3, R0, 0x37800000, 0x17 ;  /* 0x3780000000037811 */ /* 0x000fe200078eb8ff */
[----:B------:R-:W-:-:S05]  /*3310*/  IMAD.SHL.U32 R0, R2, 0x200000, RZ ;  /* 0x0020000002007824 */ /* 0x000fca00078e00ff */
[----:B------:R-:W-:Y:S01]  /*3320*/  LOP3.LUT R0, R3, R0, R4, 0xfe, !PT ;  /* 0x0000000003007212 */ /* 0x000fe200078efe04 */
[----:B------:R-:W-:Y:S06]  /*3330*/  BRA `(.L_x_6675) ;  /* 0x0000000000947947 */ /* 0x000fec0003800000 */
.L_x_6687:
        /* <DEDUP_REMOVED lines=14> */
.L_x_6674:
        /* <DEDUP_REMOVED lines=16> */
.L_x_6696:
[----:B------:R-:W-:Y:S01]  /*3520*/  IMAD.MOV.U32 R0, RZ, RZ, RZ ;  /* 0x000000ffff007224 */ /* 0x000fe200078e00ff */
[----:B------:R-:W-:Y:S06]  /*3530*/  BRA `(.L_x_6675) ;  /* 0x0000000000147947 */ /* 0x000fec0003800000 */
.L_x_6695:
[----:B------:R-:W2:Y:S02]  /*3540*/  LDG.E.64 R2, desc[UR36][R2.64] ;  /* 0x0000002402027981 */ /* 0x000ea4000c1e1b00 */
[----:B--2---:R0:W1:Y:S01]  /*3550*/  I2F.U64 R0, R2 ;  /* 0x0000000200007312 */ /* 0x0040620000301000 */
[----:B------:R-:W-:Y:S05]  /*3560*/  BRA `(.L_x_6675) ;  /* 0x0000000000087947 */ /* 0x000fea0003800000 */
.L_x_6694:
[----:B------:R-:W2:Y:S02]  /*3570*/  LDG.E R0, desc[UR36][R2.64] ;  /* 0x0000002402007981 */ /* 0x000ea4000c1e1900 */
[----:B--2---:R-:W-:-:S07]  /*3580*/  I2FP.F32.U32 R0, R0 ;  /* 0x0000000000007245 */ /* 0x004fce0000201000 */
.L_x_6675:
[----:B------:R-:W-:Y:S05]  /*3590*/  BSYNC B6 ;  /* 0x0000000000067941 */ /* 0x000fea0003800000 */
.L_x_6669:
[----:B0---4-:R-:W0:Y:S01]  /*35a0*/  LDC.U8 R3, c[0x0][0x491] ;  /* 0x00012440ff037b82 */ /* 0x011e220000000000 */
[----:B-----5:R-:W-:-:S05]  /*35b0*/  HADD2.F32 R19, -RZ, R19.H0_H0 ;  /* 0x20000013ff137230 */ /* 0x020fca0000004100 */
[----:B-123--:R-:W-:-:S05]  /*35c0*/  FMUL.FTZ R19, R19, R0 ;  /* 0x0000000013137220 */ /* 0x00efca0000410000 */
[----:B------:R-:W-:Y:S02]  /*35d0*/  F2FP.F16.F32.PACK_AB R19, RZ, R19 ;  /* 0x00000013ff13723e */ /* 0x000fe400000000ff */
        /* <DEDUP_REMOVED lines=11> */
[----:B------:R-:W-:-:S04]  /*3690*/  HADD2.F32 R0, -RZ, R19.H0_H0 ;  /* 0x20000013ff007230 */ /* 0x000fc80000004100 */
[----:B------:R-:W0:Y:S02]  /*36a0*/  F2I.FTZ.TRUNC.NTZ R3, R0 ;  /* 0x0000000000037305 */ /* 0x000e24000021f100 */
[----:B0-----:R0:W-:Y:S01]  /*36b0*/  STG.E.U8 desc[UR36][R16.64], R3 ;  /* 0x0000000310007986 */ /* 0x0011e2000c101124 */
[----:B------:R-:W-:Y:S05]  /*36c0*/  BRA `(.L_x_6702) ;  /* 0x0000000c00947947 */ /* 0x000fea0003800000 */
.L_x_6700:
[----:B------:R-:W-:-:S06]  /*36d0*/  HADD2.F32 R3, -RZ, R19.H0_H0 ;  /* 0x20000013ff037230 */ /* 0x000fcc0000004100 */
[----:B------:R-:W0:Y:S02]  /*36e0*/  F2I.S64.TRUNC R2, R3 ;  /* 0x0000000300027311 */ /* 0x000e24000020d900 */
[----:B0-----:R0:W-:Y:S01]  /*36f0*/  STG.E.U8 desc[UR36][R16.64], R2 ;  /* 0x0000000210007986 */ /* 0x0011e2000c101124 */
[----:B------:R-:W-:Y:S05]  /*3700*/  BRA `(.L_x_6702) ;  /* 0x0000000c00847947 */ /* 0x000fea0003800000 */
.L_x_6699:
[----:B------:R-:W-:-:S13]  /*3710*/  ISETP.NE.AND P0, PT, R2, 0x2, PT ;  /* 0x000000020200780c */ /* 0x000fda0003f05270 */
[----:B------:R-:W-:Y:S05]  /*3720*/  @!P0 BRA `(.L_x_6703) ;  /* 0x0000000000308947 */ /* 0x000fea0003800000 */
[----:B------:R-:W-:-:S13]  /*3730*/  ISETP.NE.AND P0, PT, R2, 0x3, PT ;  /* 0x000000030200780c */ /* 0x000fda0003f05270 */
[----:B------:R-:W-:Y:S05]  /*3740*/  @!P0 BRA `(.L_x_6704) ;  /* 0x0000000000188947 */ /* 0x000fea0003800000 */
[----:B------:R-:W-:-:S13]  /*3750*/  ISETP.NE.AND P0, PT, R2, 0x4, PT ;  /* 0x000000040200780c */ /* 0x000fda0003f05270 */
[----:B------:R-:W-:Y:S05]  /*3760*/  @P0 BRA `(.L_x_6701) ;  /* 0x0000000c000c0947 */ /* 0x000fea0003800000 */
[----:B------:R-:W-:-:S06]  /*3770*/  HADD2.F32 R2, -RZ, R19.H0_H0 ;  /* 0x20000013ff027230 */ /* 0x000fcc0000004100 */
[----:B------:R-:W0:Y:S02]  /*3780*/  F2I.S64.TRUNC R2, R2 ;  /* 0x0000000200027311 */ /* 0x000e24000020d900 */
[----:B0-----:R0:W-:Y:S01]  /*3790*/  STG.E.64 desc[UR36][R16.64], R2 ;  /* 0x0000000210007986 */ /* 0x0011e2000c101b24 */
[----:B------:R-:W-:Y:S05]  /*37a0*/  BRA `(.L_x_6702) ;  /* 0x0000000c005c7947 */ /* 0x000fea0003800000 */
.L_x_6704:
[----:B------:R-:W-:-:S06]  /*37b0*/  HADD2.F32 R19, -RZ, R19.H0_H0 ;  /* 0x20000013ff137230 */ /* 0x000fcc0000004100 */
[----:B------:R-:W0:Y:S02]  /*37c0*/  F2I.FTZ.TRUNC.NTZ R19, R19 ;  /* 0x0000001300137305 */ /* 0x000e24000021f100 */
[----:B0-----:R0:W-:Y:S01]  /*37d0*/  STG.E desc[UR36][R16.64], R19 ;  /* 0x0000001310007986 */ /* 0x0011e2000c101924 */
[----:B------:R-:W-:Y:S05]  /*37e0*/  BRA `(.L_x_6702) ;  /* 0x0000000c004c7947 */ /* 0x000fea0003800000 */
.L_x_6703:
[----:B------:R-:W-:-:S06]  /*37f0*/  HADD2.F32 R19, -RZ, R19.H0_H0 ;  /* 0x20000013ff137230 */ /* 0x000fcc0000004100 */
[----:B------:R-:W0:Y:S02]  /*3800*/  F2I.FTZ.TRUNC.NTZ R19, R19 ;  /* 0x0000001300137305 */ /* 0x000e24000021f100 */
[----:B0-----:R0:W-:Y:S01]  /*3810*/  STG.E.U16 desc[UR36][R16.64], R19 ;  /* 0x0000001310007986 */ /* 0x0011e2000c101524 */
[----:B------:R-:W-:Y:S05]  /*3820*/  BRA `(.L_x_6702) ;  /* 0x0000000c003c7947 */ /* 0x000fea0003800000 */
.L_x_6698:
[----:B------:R-:W-:-:S13]  /*3830*/  ISETP.GT.AND P0, PT, R2, 0x6, PT ;  /* 0x000000060200780c */ /* 0x000fda0003f04270 */
[----:B------:R-:W-:Y:S05]  /*3840*/  @P0 BRA `(.L_x_6705) ;  /* 0x0000000000240947 */ /* 0x000fea0003800000 */
[----:B------:R-:W-:-:S13]  /*3850*/  ISETP.NE.AND P0, PT, R2, 0x5, PT ;  /* 0x000000050200780c */ /* 0x000fda0003f05270 */
[----:B------:R-:W-:Y:S05]  /*3860*/  @!P0 BRA `(.L_x_6706) ;  /* 0x0000000000148947 */ /* 0x000fea0003800000 */
[----:B------:R-:W-:-:S13]  /*3870*/  ISETP.NE.AND P0, PT, R2, 0x6, PT ;  /* 0x000000060200780c */ /* 0x000fda0003f05270 */
[----:B------:R-:W-:Y:S05]  /*3880*/  @P0 BRA `(.L_x_6701) ;  /* 0x0000000800c40947 */ /* 0x000fea0003800000 */
[----:B------:R-:W-:-:S05]  /*3890*/  HADD2.F32 R19, -RZ, R19.H0_H0 ;  /* 0x20000013ff137230 */ /* 0x000fca0000004100 */
[----:B------:R0:W-:Y:S01]  /*38a0*/  STG.E desc[UR36][R16.64], R19 ;  /* 0x0000001310007986 */ /* 0x0001e2000c101924 */
[----:B------:R-:W-:Y:S05]  /*38b0*/  BRA `(.L_x_6702) ;  /* 0x0000000c00187947 */ /* 0x000fea0003800000 */
.L_x_6706:
[----:B------:R0:W-:Y:S01]  /*38c0*/  STG.E.U16 desc[UR36][R16.64], R19 ;  /* 0x0000001310007986 */ /* 0x0001e2000c101524 */
[----:B------:R-:W-:Y:S05]  /*38d0*/  BRA `(.L_x_6702) ;  /* 0x0000000c00107947 */ /* 0x000fea0003800000 */
.L_x_6705:
[----:B------:R-:W-:-:S13]  /*38e0*/  ISETP.NE.AND P0, PT, R2, 0x7, PT ;  /* 0x000000070200780c */ /* 0x000fda0003f05270 */
[----:B------:R-:W-:Y:S05]  /*38f0*/  @!P0 BRA `(.L_x_6707) ;  /* 0x0000000000348947 */ /* 0x000fea0003800000 */
[----:B------:R-:W-:-:S13]  /*3900*/  ISETP.NE.AND P0, PT, R2, 0x8, PT ;  /* 0x000000080200780c */ /* 0x000fda0003f05270 */
[----:B------:R-:W-:Y:S05]  /*3910*/  @!P0 BRA `(.L_x_6708) ;  /* 0x0000000000188947 */ /* 0x000fea0003800000 */
[----:B------:R-:W-:-:S13]  /*3920*/  ISETP.NE.AND P0, PT, R2, 0x9, PT ;  /* 0x000000090200780c */ /* 0x000fda0003f05270 */
[----:B------:R-:W-:Y:S05]  /*3930*/  @P0 BRA `(.L_x_6701) ;  /* 0x0000000800980947 */ /* 0x000fea0003800000 */
[----:B------:R-:W-:Y:S02]  /*3940*/  HADD2.F32 R2, -RZ, R19.H0_H0 ;  /* 0x20000013ff027230 */ /* 0x000fe40000004100 */
[----:B------:R-:W-:-:S05]  /*3950*/  IMAD.MOV.U32 R3, RZ, RZ, RZ ;  /* 0x000000ffff037224 */ /* 0x000fca00078e00ff */
[----:B------:R0:W-:Y:S01]  /*3960*/  STG.E.64 desc[UR36][R16.64], R2 ;  /* 0x0000000210007986 */ /* 0x0001e2000c101b24 */
[----:B------:R-:W-:Y:S05]  /*3970*/  BRA `(.L_x_6702) ;  /* 0x0000000800e87947 */ /* 0x000fea0003800000 */
.L_x_6708:
[----:B------:R-:W-:-:S05]  /*3980*/  HADD2.F32 R0, -RZ, R19.H0_H0 ;  /* 0x20000013ff007230 */ /* 0x000fca0000004100 */
[----:B------:R-:W-:-:S04]  /*3990*/  F2FP.F16.F32.PACK_AB R0, RZ, R0 ;  /* 0x00000000ff00723e */ /* 0x000fc800000000ff */
[----:B------:R-:W-:-:S05]  /*39a0*/  PRMT R0, R0, 0x5410, RZ ;  /* 0x0000541000007816 */ /* 0x000fca00000000ff */
[----:B------:R0:W-:Y:S01]  /*39b0*/  STG.E desc[UR36][R16.64], R0 ;  /* 0x0000000010007986 */ /* 0x0001e2000c101924 */
[----:B------:R-:W-:Y:S05]  /*39c0*/  BRA `(.L_x_6702) ;  /* 0x0000000800d47947 */ /* 0x000fea0003800000 */
.L_x_6707:
[----:B------:R-:W-:-:S05]  /*39d0*/  HADD2.F32 R2, -RZ, R19.H0_H0 ;  /* 0x20000013ff027230 */ /* 0x000fca0000004100 */
[----:B------:R-:W-:-:S06]  /*39e0*/  FMUL.FTZ R2, R2, 1 ;  /* 0x3f80000002027820 */ /* 0x000fcc0000410000 */
[----:B------:R-:W0:Y:S02]  /*39f0*/  F2F.F64.F32 R2, R2 ;  /* 0x0000000200027310 */ /* 0x000e240000201800 */
[----:B0-----:R0:W-:Y:S01]  /*3a00*/  STG.E.64 desc[UR36][R16.64], R2 ;  /* 0x0000000210007986 */ /* 0x0011e2000c101b24 */
[----:B------:R-:W-:Y:S05]  /*3a10*/  BRA `(.L_x_6702) ;  /* 0x0000000800c07947 */ /* 0x000fea0003800000 */
.L_x_6697:
        /* <DEDUP_REMOVED lines=8> */
[----:B------:R-:W-:-:S05]  /*3aa0*/  HADD2.F32 R19, -RZ, R19.H0_H0 ;  /* 0x20000013ff137230 */ /* 0x000fca0000004100 */
[----:B------:R-:W-:-:S04]  /*3ab0*/  FSETP.NEU.FTZ.AND P0, PT, R19, RZ, PT ;  /* 0x000000ff1300720b */ /* 0x000fc80003f1d000 */
[----:B------:R-:W-:-:S05]  /*3ac0*/  SEL R3, RZ, 0x1, !P0 ;  /* 0x00000001ff037807 */ /* 0x000fca0004000000 */
[----:B------:R4:W-:Y:S01]  /*3ad0*/  STG.E.U8 desc[UR36][R16.64], R3 ;  /* 0x0000000310007986 */ /* 0x0009e2000c101124 */
[----:B------:R-:W-:Y:S05]  /*3ae0*/  BRA `(.L_x_6702) ;  /* 0x00000008008c7947 */ /* 0x000fea0003800000 */
.L_x_6711:
[----:B------:R-:W-:Y:S01]  /*3af0*/  HADD2.F32 R19, -RZ, R19.H0_H0 ;  /* 0x20000013ff137230 */ /* 0x000fe20000004100 */
[----:B------:R-:W-:-:S04]  /*3b00*/  CS2R R6, SRZ ;  /* 0x0000000000067805 */ /* 0x000fc8000001ff00 */
[----:B------:R-:W-:-:S06]  /*3b10*/  FMUL.FTZ R4, R19, 1 ;  /* 0x3f80000013047820 */ /* 0x000fcc0000410000 */
[----:B------:R-:W0:Y:S02]  /*3b20*/  F2F.F64.F32 R4, R4 ;  /* 0x0000000400047310 */ /* 0x000e240000201800 */
[----:B0-----:R3:W-:Y:S01]  /*3b30*/  STG.E.128 desc[UR36][R16.64], R4 ;  /* 0x0000000410007986 */ /* 0x0017e2000c101d24 */
[----:B------:R-:W-:Y:S05]  /*3b40*/  BRA `(.L_x_6702) ;  /* 0x0000000800747947 */ /* 0x000fea0003800000 */
.L_x_6710:
[----:B------:R-:W-:-:S13]  /*3b50*/  ISETP.NE.AND P0, PT, R2, 0xf, PT ;  /* 0x0000000f0200780c */ /* 0x000fda0003f05270 */
[----:B------:R-:W-:Y:S05]  /*3b60*/  @!P0 BRA `(.L_x_6712) ;  /* 0x0000000000b48947 */ /* 0x000fea0003800000 */
[----:B------:R-:W-:-:S13]  /*3b70*/  ISETP.NE.AND P0, PT, R2, 0x17, PT ;  /* 0x000000170200780c */ /* 0x000fda0003f05270 */
[----:B------:R-:W-:Y:S05]  /*3b80*/  @!P0 BRA `(.L_x_6713) ;  /* 0x0000000000548947 */ /* 0x000fea0003800000 */
[----:B------:R-:W-:-:S13]  /*3b90*/  ISETP.NE.AND P0, PT, R2, 0x18, PT ;  /* 0x000000180200780c */ /* 0x000fda0003f05270 */
[----:B------:R-:W-:Y:S05]  /*3ba0*/  @P0 BRA `(.L_x_6701) ;  /* 0x0000000400fc0947 */ /* 0x000fea0003800000 */
[----:B------:R-:W-:Y:S01]  /*3bb0*/  HADD2.F32 R19, -RZ, R19.H0_H0 ;  /* 0x20000013ff137230 */ /* 0x000fe20000004100 */
        /* <DEDUP_REMOVED lines=14> */
.L_x_6715:
[----:B------:R-:W-:Y:S05]  /*3ca0*/  BSYNC B0 ;  /* 0x0000000000007941 */ /* 0x000fea0003800000 */
.L_x_6714:
[----:B------:R-:W-:-:S05]  /*3cb0*/  LOP3.LUT R3, R0, R3, RZ, 0xfc, !PT ;  /* 0x0000000300037212 */ /* 0x000fca00078efcff */
[----:B------:R0:W-:Y:S01]  /*3cc0*/  STG.E.U8 desc[UR36][R16.64], R3 ;  /* 0x0000000310007986 */ /* 0x0001e2000c101124 */
[----:B------:R-:W-:Y:S05]  /*3cd0*/  BRA `(.L_x_6702) ;  /* 0x0000000800107947 */ /* 0x000fea0003800000 */
.L_x_6713:
[----:B------:R-:W-:Y:S01]  /*3ce0*/  HADD2.F32 R19, -RZ, R19.H0_H0 ;  /* 0x20000013ff137230 */ /* 0x000fe20000004100 */
        /* <DEDUP_REMOVED lines=12> */
.L_x_6717:
[----:B------:R-:W-:Y:S01]  /*3db0*/  IMAD.MOV.U32 R0, RZ, RZ, 0x7f ;  /* 0x0000007fff007424 */ /* 0x000fe200078e00ff */
[----:B------:R-:W-:-:S04]  /*3dc0*/  ISETP.GT.U32.AND P0, PT, R2, 0x7f800000, PT ;  /* 0x7f8000000200780c */ /* 0x000fc80003f04070 */
[----:B------:R-:W-:-:S09]  /*3dd0*/  SEL R0, R0, 0x7c, P0 ;  /* 0x0000007c00007807 */ /* 0x000fd20000000000 */
.L_x_6718:
[----:B------:R-:W-:Y:S05]  /*3de0*/  BSYNC B0 ;  /* 0x0000000000007941 */ /* 0x000fea0003800000 */
.L_x_6716:
[----:B------:R-:W-:-:S04]  /*3df0*/  LOP3.LUT R2, R19, 0x80000000, RZ, 0xc0, !PT ;  /* 0x8000000013027812 */ /* 0x000fc800078ec0ff */
[----:B------:R-:W-:-:S04]  /*3e00*/  SHF.R.U32.HI R3, RZ, 0x18, R2 ;  /* 0x00000018ff037819 */ /* 0x000fc80000011602 */
[----:B------:R-:W-:-:S05]  /*3e10*/  LOP3.LUT R3, R0, R3, RZ, 0xfc, !PT ;  /* 0x0000000300037212 */ /* 0x000fca00078efcff */
[----:B------:R1:W-:Y:S01]  /*3e20*/  STG.E.U8 desc[UR36][R16.64], R3 ;  /* 0x0000000310007986 */ /* 0x0003e2000c101124 */
[----:B------:R-:W-:Y:S05]  /*3e30*/  BRA `(.L_x_6702) ;  /* 0x0000000400b87947 */ /* 0x000fea0003800000 */
.L_x_6712:
[----:B------:R-:W-:-:S05]  /*3e40*/  HADD2.F32 R0, -RZ, R19.H0_H0 ;  /* 0x20000013ff007230 */ /* 0x000fca0000004100 */
[----:B------:R-:W-:-:S05]  /*3e50*/  F2FP.BF16.F32.PACK_AB R0, RZ, R0 ;  /* 0x00000000ff00723e */ /* 0x000fca00000010ff */
[----:B------:R2:W-:Y:S01]  /*3e60*/  STG.E.U16 desc[UR36][R16.64], R0 ;  /* 0x0000000010007986 */ /* 0x0005e2000c101524 */
[----:B------:R-:W-:Y:S05]  /*3e70*/  BRA `(.L_x_6702) ;  /* 0x0000000400a87947 */ /* 0x000fea0003800000 */
.L_x_6709:
        /* <DEDUP_REMOVED lines=8> */
[----:B------:R-:W-:-:S06]  /*3f00*/  HADD2.F32 R3, -RZ, R19.H0_H0 ;  /* 0x20000013ff037230 */ /* 0x000fcc0000004100 */
[----:B------:R-:W0:Y:S02]  /*3f10*/  F2I.FTZ.U32.TRUNC.NTZ R3, R3 ;  /* 0x0000000300037305 */ /* 0x000e24000021f000 */
[----:B0-----:R0:W-:Y:S01]  /*3f20*/  STG.E.U16 desc[UR36][R16.64], R3 ;  /* 0x0000000310007986 */ /* 0x0011e2000c101524 */
[----:B------:R-:W-:Y:S05]  /*3f30*/  BRA `(.L_x_6702) ;  /* 0x0000000400787947 */ /* 0x000fea0003800000 */
.L_x_6721:
[----:B------:R-:W-:Y:S01]  /*3f40*/  HADD2.F32 R19, -RZ, R19.H0_H0 ;  /* 0x20000013ff137230 */ /* 0x000fe20000004100 */
        /* <DEDUP_REMOVED lines=16> */
.L_x_6724:
[----:B------:R-:W-:-:S04]  /*4050*/  LOP3.LUT R2, R19, 0x80000000, RZ, 0xc0, !PT ;  /* 0x8000000013027812 */ /* 0x000fc800078ec0ff */
[----:B------:R-:W-:-:S04]  /*4060*/  SHF.R.U32.HI R3, RZ, 0x18, R2 ;  /* 0x00000018ff037819 */ /* 0x000fc80000011602 */
[----:B------:R-:W-:-:S04]  /*4070*/  LOP3.LUT R0, R0, R3, RZ, 0xfc, !PT ;  /* 0x0000000300007212 */ /* 0x000fc800078efcff */
[----:B------:R-:W-:-:S07]  /*4080*/  PRMT R8, R0, 0x7610, R8 ;  /* 0x0000761000087816 */ /* 0x000fce0000000008 */
.L_x_6723:
[----:B------:R-:W-:Y:S05]  /*4090*/  BSYNC B0 ;  /* 0x0000000000007941 */ /* 0x000fea0003800000 */
.L_x_6722:
[----:B------:R0:W-:Y:S01]  /*40a0*/  STG.E.U8 desc[UR36][R16.64], R8 ;  /* 0x0000000810007986 */ /* 0x0001e2000c101124 */
[----:B------:R-:W-:Y:S05]  /*40b0*/  BRA `(.L_x_6702) ;  /* 0x0000000400187947 */ /* 0x000fea0003800000 */
.L_x_6720:
        /* <DEDUP_REMOVED lines=17> */
.L_x_6727:
[----:B------:R-:W-:-:S04]  /*41d0*/  LOP3.LUT R2, R19, 0x80000000, RZ, 0xc0, !PT ;  /* 0x8000000013027812 */ /* 0x000fc800078ec0ff */
[----:B------:R-:W-:-:S04]  /*41e0*/  SHF.R.U32.HI R3, RZ, 0x18, R2 ;  /* 0x00000018ff037819 */ /* 0x000fc80000011602 */
[----:B------:R-:W-:-:S04]  /*41f0*/  LOP3.LUT R0, R0, R3, RZ, 0xfc, !PT ;  /* 0x0000000300007212 */ /* 0x000fc800078efcff */
[----:B------:R-:W-:-:S07]  /*4200*/  PRMT R8, R0, 0x7610, R8 ;  /* 0x0000761000087816 */ /* 0x000fce0000000008 */
.L_x_6726:
[----:B------:R-:W-:Y:S05]  /*4210*/  BSYNC B0 ;  /* 0x0000000000007941 */ /* 0x000fea0003800000 */
.L_x_6725:
[----:B------:R0:W-:Y:S01]  /*4220*/  STG.E.U8 desc[UR36][R16.64], R8 ;  /* 0x0000000810007986 */ /* 0x0001e2000c101124 */
[----:B------:R-:W-:Y:S05]  /*4230*/  BRA `(.L_x_6702) ;  /* 0x0000000000b87947 */ /* 0x000fea0003800000 */
.L_x_6719:
[----:B------:R-:W-:-:S13]  /*4240*/  ISETP.NE.AND P0, PT, R2, 0x1c, PT ;  /* 0x0000001c0200780c */ /* 0x000fda0003f05270 */
[----:B------:R-:W-:Y:S05]  /*4250*/  @!P0 BRA `(.L_x_6728) ;  /* 0x0000000000a48947 */ /* 0x000fea0003800000 */
[----:B------:R-:W-:-:S13]  /*4260*/  ISETP.NE.AND P0, PT, R2, 0x1d, PT ;  /* 0x0000001d0200780c */ /* 0x000fda0003f05270 */
[----:B------:R-:W-:Y:S05]  /*4270*/  @!P0 BRA `(.L_x_6729) ;  /* 0x00000000008c8947 */ /* 0x000fea0003800000 */
[----:B------:R-:W-:-:S13]  /*4280*/  ISETP.NE.AND P0, PT, R2, 0x2c, PT ;  /* 0x0000002c0200780c */ /* 0x000fda0003f05270 */
[----:B------:R-:W-:Y:S05]  /*4290*/  @P0 BRA `(.L_x_6701) ;  /* 0x0000000000400947 */ /* 0x000fea0003800000 */
[----:B------:R-:W-:Y:S02]  /*42a0*/  HADD2.F32 R19, -RZ, R19.H0_H0 ;  /* 0x20000013ff137230 */ /* 0x000fe40000004100 */
        /* <DEDUP_REMOVED lines=15> */
.L_x_6701:
        /* <DEDUP_REMOVED lines=16> */
.L_x_6730:
[----:B------:R-:W-:Y:S05]  /*44a0*/  BRA `(.L_x_6702) ;  /* 0x00000000001c7947 */ /* 0x000fea0003800000 */
.L_x_6729:
[----:B------:R-:W-:-:S06]  /*44b0*/  HADD2.F32 R2, -RZ, R19.H0_H0 ;  /* 0x20000013ff027230 */ /* 0x000fcc0000004100 */
[----:B------:R-:W0:Y:S02]  /*44c0*/  F2I.U64.TRUNC R2, R2 ;  /* 0x0000000200027311 */ /* 0x000e24000020d800 */
[----:B0-----:R0:W-:Y:S01]  /*44d0*/  STG.E.64 desc[UR36][R16.64], R2 ;  /* 0x0000000210007986 */ /* 0x0011e2000c101b24 */
[----:B------:R-:W-:Y:S05]  /*44e0*/  BRA `(.L_x_6702) ;  /* 0x00000000000c7947 */ /* 0x000fea0003800000 */
.L_x_6728:
[----:B------:R-:W-:-:S06]  /*44f0*/  HADD2.F32 R19, -RZ, R19.H0_H0 ;  /* 0x20000013ff137230 */ /* 0x000fcc0000004100 */
[----:B------:R-:W0:Y:S02]  /*4500*/  F2I.FTZ.U32.TRUNC.NTZ R19, R19 ;  /* 0x0000001300137305 */ /* 0x000e24000021f000 */
[----:B0-----:R0:W-:Y:S02]  /*4510*/  STG.E desc[UR36][R16.64], R19 ;  /* 0x0000001310007986 */ /* 0x0011e4000c101924 */
.L_x_6702:
[----:B------:R-:W-:-:S04]  /*4520*/  IMAD R18, R18, 0x200, R23 ;  /* 0x0000020012127824 */ /* 0x000fc800078e0217 */
[----:B0-----:R-:W-:-:S07]  /*4530*/  VIADD R19, R18, 0x80 ;  /* 0x0000008012137836 */ /* 0x001fce0000000000 */
.L_x_6634:
[----:B------:R-:W-:Y:S05]  /*4540*/  BSYNC B7 ;  /* 0x0000000000077941 */ /* 0x000fea0003800000 */
.L_x_6633:
[----:B------:R-:W-:Y:S01]  /*4550*/  ULDC UR4, c[0x0][0x210] ;  /* 0x0000840000047ab9 */ /* 0x000fe20000000800 */
[----:B------:R-:W-:Y:S01]  /*4560*/  BSSY B7, `(.L_x_6731) ;  /* 0x000044b000077945 */ /* 0x000fe20003800000 */
[----:B------:R-:W-:-:S13]  /*4570*/  ISETP.GE.AND P0, PT, R19, UR4, PT ;  /* 0x0000000413007c0c */ /* 0x000fda000bf06270 */
[----:B------:R-:W-:Y:S05]  /*4580*/  @P0 BRA `(.L_x_6732) ;  /* 0x0000004400200947 */ /* 0x000fea0003800000 */
[----:B---3--:R-:W0:Y:S01]  /*4590*/  LDC R6, c[0x0][0x218] ;  /* 0x00008600ff067b82 */ /* 0x008e220000000800 */
[----:B------:R-:W-:Y:S02]  /*45a0*/  IMAD.MOV.U32 R18, RZ, RZ, RZ ;  /* 0x000000ffff127224 */ /* 0x000fe400078e00ff */
[----:B--2---:R-:W-:Y:S02]  /*45b0*/  IMAD.MOV.U32 R0, RZ, RZ, RZ ;  /* 0x000000ffff007224 */ /* 0x004fe400078e00ff */
        /* <DEDUP_REMOVED lines=351> */
.L_x_6733:
        /* <DEDUP_REMOVED lines=23> */
.L_x_6737:
[----:B------:R-:W2:Y:S02]  /*5d20*/  LDG.E.U8 R2, desc[UR36][R2.64] ;  /* 0x0000002402027981 */ /* 0x000ea4000c1e1100 */
[----:B--2---:R-:W-:-:S04]  /*5d30*/  I2FP.F32.U32 R0, R2 ;  /* 0x0000000200007245 */ /* 0x004fc80000201000 */
[----:B------:R-:W-:-:S04]  /*5d40*/  F2FP.F16.F32.PACK_AB R0, RZ, R0 ;  /* 0x00000000ff00723e */ /* 0x000fc800000000ff */
[----:B------:R-:W-:Y:S01]  /*5d50*/  PRMT R22, R0, 0x7610, R22 ;  /* 0x0000761000167816 */ /* 0x000fe20000000016 */
[----:B------:R-:W-:Y:S06]  /*5d60*/  BRA `(.L_x_6739) ;  /* 0x0000000c00bc7947 */ /* 0x000fec0003800000 */
.L_x_6736:
        /* <DEDUP_REMOVED lines=11> */
.L_x_6741:
[----:B------:R-:W2:Y:S02]  /*5e20*/  LDG.E R2, desc[UR36][R2.64] ;  /* 0x0000002402027981 */ /* 0x000ea4000c1e1900 */
[----:B--2---:R-:W-:-:S04]  /*5e30*/  I2FP.F32.S32 R0, R2 ;  /* 0x0000000200007245 */ /* 0x004fc80000201400 */
[----:B------:R-:W-:-:S04]  /*5e40*/  F2FP.F16.F32.PACK_AB R0, RZ, R0 ;  /* 0x00000000ff00723e */ /* 0x000fc800000000ff */
[----:B------:R-:W-:Y:S01]  /*5e50*/  PRMT R22, R0, 0x7610, R22 ;  /* 0x0000761000167816 */ /* 0x000fe20000000016 */
[----:B------:R-:W-:Y:S06]  /*5e60*/  BRA `(.L_x_6739) ;  /* 0x0000000c007c7947 */ /* 0x000fec0003800000 */
.L_x_6740:
[----:B------:R-:W2:Y:S02]  /*5e70*/  LDG.E.U16 R2, desc[UR36][R2.64] ;  /* 0x0000002402027981 */ /* 0x000ea4000c1e1500 */
[----:B--2---:R-:W0:Y:S02]  /*5e80*/  I2F.S16 R0, R2 ;  /* 0x0000000200007306 */ /* 0x004e240000101400 */
[----:B0-----:R-:W-:-:S04]  /*5e90*/  F2FP.F16.F32.PACK_AB R0, RZ, R0 ;  /* 0x00000000ff00723e */ /* 0x001fc800000000ff */
[----:B------:R-:W-:Y:S01]  /*5ea0*/  PRMT R22, R0, 0x7610, R22 ;  /* 0x0000761000167816 */ /* 0x000fe20000000016 */
[----:B------:R-:W-:Y:S06]  /*5eb0*/  BRA `(.L_x_6739) ;  /* 0x0000000c00687947 */ /* 0x000fec0003800000 */
.L_x_6735:
        /* <DEDUP_REMOVED lines=9> */
.L_x_6743:
[----:B------:R1:W5:Y:S01]  /*5f50*/  LDG.E.U16 R22, desc[UR36][R2.64] ;  /* 0x0000002402167981 */ /* 0x000362000c1e1500 */
[----:B------:R-:W-:Y:S05]  /*5f60*/  BRA `(.L_x_6739) ;  /* 0x0000000c003c7947 */ /* 0x000fea0003800000 */
.L_x_6742:
        /* <DEDUP_REMOVED lines=9> */
.L_x_6745:
[----:B------:R0:W5:Y:S01]  /*6000*/  LDG.E.U16 R22, desc[UR36][R2.64] ;  /* 0x0000002402167981 */ /* 0x000162000c1e1500 */
[----:B------:R-:W-:Y:S05]  /*6010*/  BRA `(.L_x_6739) ;  /* 0x0000000c00107947 */ /* 0x000fea0003800000 */
.L_x_6744:
        /* <DEDUP_REMOVED lines=9> */
.L_x_6734:
        /* <DEDUP_REMOVED lines=14> */
.L_x_6748:
        /* <DEDUP_REMOVED lines=9> */
.L_x_6747:
        /* <DEDUP_REMOVED lines=28> */
.L_x_6750:
        /* <DEDUP_REMOVED lines=15> */
.L_x_6749:
[----:B------:R-:W2:Y:S02]  /*64d0*/  LDG.E.U16 R0, desc[UR36][R2.64] ;  /* 0x0000002402007981 */ /* 0x000ea4000c1e1500 */
[----:B--2---:R-:W-:-:S05]  /*64e0*/  IMAD.U32 R0, R0, 0x10000, RZ ;  /* 0x0001000000007824 */ /* 0x004fca00078e00ff */
[----:B------:R-:W-:-:S04]  /*64f0*/  F2FP.F16.F32.PACK_AB R0, RZ, R0 ;  /* 0x00000000ff00723e */ /* 0x000fc800000000ff */
[----:B------:R-:W-:Y:S01]  /*6500*/  PRMT R22, R0, 0x7610, R22 ;  /* 0x0000761000167816 */ /* 0x000fe20000000016 */
[----:B------:R-:W-:Y:S06]  /*6510*/  BRA `(.L_x_6739) ;  /* 0x0000000400d07947 */ /* 0x000fec0003800000 */
.L_x_6746:
        /* <DEDUP_REMOVED lines=13> */
.L_x_6753:
        /* <DEDUP_REMOVED lines=21> */
.L_x_6757:
[----:B------:R-:W-:Y:S05]  /*6740*/  BSYNC B1 ;  /* 0x0000000000017941 */ /* 0x000fea0003800000 */
.L_x_6756:
[----:B------:R-:W-:Y:S01]  /*6750*/  LEA R3, R0, 0x3b800000, 0x17 ;  /* 0x3b80000000037811 */ /* 0x000fe200078eb8ff */
[----:B------:R-:W-:-:S05]  /*6760*/  IMAD.SHL.U32 R0, R2, 0x100000, RZ ;  /* 0x0010000002007824 */ /* 0x000fca00078e00ff */
[----:B------:R-:W-:-:S07]  /*6770*/  LOP3.LUT R0, R3, R0, R4, 0xfe, !PT ;  /* 0x0000000003007212 */ /* 0x000fce00078efe04 */
.L_x_6755:
[----:B------:R-:W-:Y:S05]  /*6780*/  BSYNC B0 ;  /* 0x0000000000007941 */ /* 0x000fea0003800000 */
.L_x_6754:
[----:B------:R-:W-:-:S04]  /*6790*/  F2FP.F16.F32.PACK_AB R0, RZ, R0 ;  /* 0x00000000ff00723e */ /* 0x000fc800000000ff */
[----:B------:R-:W-:Y:S01]  /*67a0*/  PRMT R22, R0, 0x7610, R22 ;  /* 0x0000761000167816 */ /* 0x000fe20000000016 */
[----:B------:R-:W-:Y:S06]  /*67b0*/  BRA `(.L_x_6739) ;  /* 0x0000000400287947 */ /* 0x000fec0003800000 */
.L_x_6752:
        /* <DEDUP_REMOVED lines=21> */
.L_x_6761:
[----:B------:R-:W-:Y:S05]  /*6910*/  BSYNC B1 ;  /* 0x0000000000017941 */ /* 0x000fea0003800000 */
.L_x_6760:
[----:B------:R-:W-:Y:S01]  /*6920*/  LEA R3, R0, 0x37800000, 0x17 ;  /* 0x3780000000037811 */ /* 0x000fe200078eb8ff */
[----:B------:R-:W-:-:S05]  /*6930*/  IMAD.SHL.U32 R0, R2, 0x200000, RZ ;  /* 0x0020000002007824 */ /* 0x000fca00078e00ff */
[----:B------:R-:W-:-:S07]  /*6940*/  LOP3.LUT R0, R3, R0, R4, 0xfe, !PT ;  /* 0x0000000003007212 */ /* 0x000fce00078efe04 */
.L_x_6759:
[----:B------:R-:W-:Y:S05]  /*6950*/  BSYNC B0 ;  /* 0x0000000000007941 */ /* 0x000fea0003800000 */
.L_x_6758:
[----:B------:R-:W-:-:S04]  /*6960*/  F2FP.F16.F32.PACK_AB R0, RZ, R0 ;  /* 0x00000000ff00723e */ /* 0x000fc800000000ff */
[----:B------:R-:W-:Y:S01]  /*6970*/  PRMT R22, R0, 0x7610, R22 ;  /* 0x0000761000167816 */ /* 0x000fe20000000016 */
[----:B------:R-:W-:Y:S06]  /*6980*/  BRA `(.L_x_6739) ;  /* 0x0000000000b47947 */ /* 0x000fec0003800000 */
.L_x_6751:
        /* <DEDUP_REMOVED lines=14> */
.L_x_6765:
[----:B------:R-:W-:Y:S05]  /*6a70*/  BSYNC B0 ;  /* 0x0000000000007941 */ /* 0x000fea0003800000 */
.L_x_6764:
[----:B------:R-:W-:-:S04]  /*6a80*/  F2FP.F16.F32.PACK_AB R0, RZ, R0 ;  /* 0x00000000ff00723e */ /* 0x000fc800000000ff */
[----:B------:R-:W-:Y:S01]  /*6a90*/  PRMT R22, R0, 0x7610, R22 ;  /* 0x0000761000167816 */ /* 0x000fe20000000016 */
[----:B------:R-:W-:Y:S06]  /*6aa0*/  BRA `(.L_x_6739) ;  /* 0x00000000006c7947 */ /* 0x000fec0003800000 */
.L_x_6738:
        /* <DEDUP_REMOVED lines=16> */
.L_x_6766:
[----:B------:R-:W-:Y:S01]  /*6bb0*/  PRMT R22, RZ, 0x7610, R22 ;  /* 0x00007610ff167816 */ /* 0x000fe20000000016 */
[----:B------:R-:W-:Y:S06]  /*6bc0*/  BRA `(.L_x_6739) ;  /* 0x0000000000247947 */ /* 0x000fec0003800000 */
.L_x_6763:
[----:B------:R-:W2:Y:S02]  /*6bd0*/  LDG.E.64 R2, desc[UR36][R2.64] ;  /* 0x0000002402027981 */ /* 0x000ea4000c1e1b00 */
[----:B--2---:R-:W0:Y:S02]  /*6be0*/  I2F.U64 R0, R2 ;  /* 0x0000000200007312 */ /* 0x004e240000301000 */
[----:B0-----:R-:W-:-:S04]  /*6bf0*/  F2FP.F16.F32.PACK_AB R0, RZ, R0 ;  /* 0x00000000ff00723e */ /* 0x001fc800000000ff */
[----:B------:R-:W-:Y:S01]  /*6c00*/  PRMT R22, R0, 0x7610, R22 ;  /* 0x0000761000167816 */ /* 0x000fe20000000016 */
[----:B------:R-:W-:Y:S06]  /*6c10*/  BRA `(.L_x_6739) ;  /* 0x0000000000107947 */ /* 0x000fec0003800000 */
.L_x_6762:
[----:B------:R-:W2:Y:S02]  /*6c20*/  LDG.E R2, desc[UR36][R2.64] ;  /* 0x0000002402027981 */ /* 0x000ea4000c1e1900 */
[----:B--2---:R-:W-:-:S04]  /*6c30*/  I2FP.F32.U32 R0, R2 ;  /* 0x0000000200007245 */ /* 0x004fc80000201000 */
[----:B------:R-:W-:-:S04]  /*6c40*/  F2FP.F16.F32.PACK_AB R0, RZ, R0 ;  /* 0x00000000ff00723e */ /* 0x000fc800000000ff */
[----:B------:R-:W-:-:S07]  /*6c50*/  PRMT R22, R0, 0x7610, R22 ;  /* 0x0000761000167816 */ /* 0x000fce0000000016 */
.L_x_6739:
        /* <DEDUP_REMOVED lines=19> */
.L_x_6771:
[----:B------:R-:W2:Y:S02]  /*6d90*/  LDG.E.U8 R0, desc[UR36][R2.64] ;  /* 0x0000002402007981 */ /* 0x000ea4000c1e1100 */
[----:B--2---:R-:W-:Y:S01]  /*6da0*/  I2FP.F32.U32 R0, R0 ;  /* 0x0000000000007245 */ /* 0x004fe20000201000 */
[----:B------:R-:W-:Y:S06]  /*6db0*/  BRA `(.L_x_6773) ;  /* 0x0000000c002c7947 */ /* 0x000fec0003800000 */
.L_x_6770:
        /* <DEDUP_REMOVED lines=9> */
.L_x_6775:
[----:B------:R-:W2:Y:S02]  /*6e50*/  LDG.E R0, desc[UR36][R2.64] ;  /* 0x0000002402007981 */ /* 0x000ea4000c1e1900 */
[----:B--2---:R-:W-:Y:S01]  /*6e60*/  I2FP.F32.S32 R0, R0 ;  /* 0x0000000000007245 */ /* 0x004fe20000201400 */
[----:B------:R-:W-:Y:S06]  /*6e70*/  BRA `(.L_x_6773) ;  /* 0x0000000800fc7947 */ /* 0x000fec0003800000 */
.L_x_6774:
[----:B------:R-:W2:Y:S02]  /*6e80*/  LDG.E.U16 R0, desc[UR36][R2.64] ;  /* 0x0000002402007981 */ /* 0x000ea4000c1e1500 */
[----:B--2---:R-:W0:Y:S01]  /*6e90*/  I2F.S16 R0, R0 ;  /* 0x0000000000007306 */ /* 0x004e220000101400 */
[----:B------:R-:W-:Y:S05]  /*6ea0*/  BRA `(.L_x_6773) ;  /* 0x0000000800f07947 */ /* 0x000fea0003800000 */
.L_x_6769:
        /* <DEDUP_REMOVED lines=8> */
.L_x_6777:
[----:B------:R-:W2:Y:S02]  /*6f30*/  LDG.E.U16 R0, desc[UR36][R2.64] ;  /* 0x0000002402007981 */ /* 0x000ea4000c1e1500 */
[----:B--2---:R-:W-:Y:S01]  /*6f40*/  HADD2.F32 R0, -RZ, R0.H0_H0 ;  /* 0x20000000ff007230 */ /* 0x004fe20000004100 */
[----:B------:R-:W-:Y:S06]  /*6f50*/  BRA `(.L_x_6773) ;  /* 0x0000000800c47947 */ /* 0x000fec0003800000 */
.L_x_6776:
        /* <DEDUP_REMOVED lines=8> */
.L_x_6779:
[----:B------:R-:W2:Y:S02]  /*6fe0*/  LDG.E.U16 R0, desc[UR36][R2.64] ;  /* 0x0000002402007981 */ /* 0x000ea4000c1e1500 */
[----:B--2---:R-:W-:Y:S01]  /*6ff0*/  HADD2.F32 R0, -RZ, R0.H0_H0 ;  /* 0x20000000ff007230 */ /* 0x004fe20000004100 */
[----:B------:R-:W-:Y:S06]  /*7000*/  BRA `(.L_x_6773) ;  /* 0x0000000800987947 */ /* 0x000fec0003800000 */
.L_x_6778:
[----:B------:R-:W2:Y:S01]  /*7010*/  LDG.E.64 R2, desc[UR36][R2.64] ;  /* 0x0000002402027981 */ /* 0x000ea2000c1e1b00 */
[----:B------:R-:W-:Y:S01]  /*7020*/  UMOV UR4, 0xf0000000 ;  /* 0xf000000000047882 */ /* 0x000fe20000000000 */
[----:B------:R-:W-:Y:S01]  /*7030*/  UMOV UR5, 0x380fffff ;  /* 0x380fffff00057882 */ /* 0x000fe20000000000 */
[----:B--2---:R-:W0:Y:S01]  /*7040*/  F2F.F32.F64 R0, R2 ;  /* 0x0000000200007310 */ /* 0x004e220000301000 */
[----:B------:R-:W-:-:S14]  /*7050*/  DSETP.GEU.AND P0, PT, |R2|, UR4, PT ;  /* 0x0000000402007e2a */ /* 0x000fdc000bf0e200 */
[----:B0-----:R-:W-:Y:S01]  /*7060*/  @!P0 FMUL R0, R0, 1.175494350822287508e-38 ;  /* 0x0080000000008820 */ /* 0x001fe20000400000 */
[----:B------:R-:W-:Y:S06]  /*7070*/  BRA `(.L_x_6773) ;  /* 0x00000008007c7947 */ /* 0x000fec0003800000 */
.L_x_6768:
        /* <DEDUP_REMOVED lines=12> */
.L_x_6782:
[----:B------:R-:W2:Y:S01]  /*7140*/  LDG.E.64 R2, desc[UR36][R2.64] ;  /* 0x0000002402027981 */ /* 0x000ea2000c1e1b00 */
[----:B------:R-:W-:Y:S01]  /*7150*/  UMOV UR4, 0xf0000000 ;  /* 0xf000000000047882 */ /* 0x000fe20000000000 */
[----:B------:R-:W-:Y:S01]  /*7160*/  UMOV UR5, 0x380fffff ;  /* 0x380fffff00057882 */ /* 0x000fe20000000000 */
[----:B--2---:R-:W0:Y:S01]  /*7170*/  F2F.F32.F64 R0, R2 ;  /* 0x0000000200007310 */ /* 0x004e220000301000 */
[----:B------:R-:W-:-:S14]  /*7180*/  DSETP.GEU.AND P0, PT, |R2|, UR4, PT ;  /* 0x0000000402007e2a */ /* 0x000fdc000bf0e200 */
[----:B0-----:R-:W-:Y:S01]  /*7190*/  @!P0 FMUL R0, R0, 1.175494350822287508e-38 ;  /* 0x0080000000008820 */ /* 0x001fe20000400000 */
[----:B------:R-:W-:Y:S06]  /*71a0*/  BRA `(.L_x_6773) ;  /* 0x0000000800307947 */ /* 0x000fec0003800000 */
.L_x_6781:
        /* <DEDUP_REMOVED lines=26> */
.L_x_6784:
        /* <DEDUP_REMOVED lines=13> */
.L_x_6783:
[----:B------:R-:W2:Y:S02]  /*7420*/  LDG.E.U16 R0, desc[UR36][R2.64] ;  /* 0x0000002402007981 */ /* 0x000ea4000c1e1500 */
[----:B--2---:R-:W-:Y:S01]  /*7430*/  IMAD.U32 R0, R0, 0x10000, RZ ;  /* 0x0001000000007824 */ /* 0x004fe200078e00ff */
[----:B------:R-:W-:Y:S06]  /*7440*/  BRA `(.L_x_6773) ;  /* 0x0000000400887947 */ /* 0x000fec0003800000 */
.L_x_6780:
        /* <DEDUP_REMOVED lines=11> */
.L_x_6787:
        /* <DEDUP_REMOVED lines=20> */
.L_x_6789:
[----:B------:R-:W-:Y:S05]  /*7640*/  BSYNC B0 ;  /* 0x0000000000007941 */ /* 0x000fea0003800000 */
.L_x_6788:
[----:B------:R-:W-:Y:S01]  /*7650*/  LEA R3, R0, 0x3b800000, 0x17 ;  /* 0x3b80000000037811 */ /* 0x000fe200078eb8ff */
[----:B------:R-:W-:-:S05]  /*7660*/  IMAD.SHL.U32 R0, R2, 0x100000, RZ ;  /* 0x0010000002007824 */ /* 0x000fca00078e00ff */
[----:B------:R-:W-:Y:S01]  /*7670*/  LOP3.LUT R0, R3, R0, R4, 0xfe, !PT ;  /* 0x0000000003007212 */ /* 0x000fe200078efe04 */
[----:B------:R-:W-:Y:S06]  /*7680*/  BRA `(.L_x_6773) ;  /* 0x0000000000f87947 */ /* 0x000fec0003800000 */
.L_x_6786:
        /* <DEDUP_REMOVED lines=20> */
.L_x_6791:
[----:B------:R-:W-:Y:S05]  /*77d0*/  BSYNC B0 ;  /* 0x0000000000007941 */ /* 0x000fea0003800000 */
.L_x_6790:
[----:B------:R-:W-:Y:S01]  /*77e0*/  LEA R3, R0, 0x37800000, 0x17 ;  /* 0x3780000000037811 */ /* 0x000fe200078eb8ff */
[----:B------:R-:W-:-:S05]  /*77f0*/  IMAD.SHL.U32 R0, R2, 0x200000, RZ ;  /* 0x0020000002007824 */ /* 0x000fca00078e00ff */
[----:B------:R-:W-:Y:S01]  /*7800*/  LOP3.LUT R0, R3, R0, R4, 0xfe, !PT ;  /* 0x0000000003007212 */ /* 0x000fe200078efe04 */
[----:B------:R-:W-:Y:S06]  /*7810*/  BRA `(.L_x_6773) ;  /* 0x0000000000947947 */ /* 0x000fec0003800000 */
.L_x_6785:
        /* <DEDUP_REMOVED lines=14> */
.L_x_6772:
        /* <DEDUP_REMOVED lines=16> */
.L_x_6794:
[----:B------:R-:W-:Y:S01]  /*7a00*/  IMAD.MOV.U32 R0, RZ, RZ, RZ ;  /* 0x000000ffff007224 */ /* 0x000fe200078e00ff */
[----:B------:R-:W-:Y:S06]  /*7a10*/  BRA `(.L_x_6773) ;  /* 0x0000000000147947 */ /* 0x000fec0003800000 */
.L_x_6793:
[----:B------:R-:W2:Y:S02]  /*7a20*/  LDG.E.64 R2, desc[UR36][R2.64] ;  /* 0x0000002402027981 */ /* 0x000ea4000c1e1b00 */
[----:B--2---:R0:W1:Y:S01]  /*7a30*/  I2F.U64 R0, R2 ;  /* 0x0000000200007312 */ /* 0x0040620000301000 */
[----:B------:R-:W-:Y:S05]  /*7a40*/  BRA `(.L_x_6773) ;  /* 0x0000000000087947 */ /* 0x000fea0003800000 */
.L_x_6792:
[----:B------:R-:W2:Y:S02]  /*7a50*/  LDG.E R0, desc[UR36][R2.64] ;  /* 0x0000002402007981 */ /* 0x000ea4000c1e1900 */
[----:B--2---:R-:W-:-:S07]  /*7a60*/  I2FP.F32.U32 R0, R0 ;  /* 0x0000000000007245 */ /* 0x004fce0000201000 */
.L_x_6773:
[----:B------:R-:W-:Y:S05]  /*7a70*/  BSYNC B6 ;  /* 0x0000000000067941 */ /* 0x000fea0003800000 */
.L_x_6767:
[----:B------:R-:W2:Y:S01]  /*7a80*/  LDC.U8 R4, c[0x0][0x491] ;  /* 0x00012440ff047b82 */ /* 0x000ea20000000000 */
[----:B01--45:R-:W-:-:S05]  /*7a90*/  HADD2.F32 R3, -RZ, R22.H0_H0 ;  /* 0x20000016ff037230 */ /* 0x033fca0000004100 */
[----:B--23--:R-:W-:-:S05]  /*7aa0*/  FMUL.FTZ R3, R3, R0 ;  /* 0x0000000003037220 */ /* 0x00cfca0000410000 */
[----:B------:R-:W-:Y:S02]  /*7ab0*/  F2FP.F16.F32.PACK_AB R3, RZ, R3 ;  /* 0x00000003ff03723e */ /* 0x000fe400000000ff */
[----:B------:R-:W-:-:S04]  /*7ac0*/  PRMT R2, R4, 0x9910, RZ ;  /* 0x0000991004027816 */ /* 0x000fc800000000ff */
        /* <DEDUP_REMOVED lines=14> */
.L_x_6798:
[----:B------:R-:W-:-:S06]  /*7bb0*/  HADD2.F32 R3, -RZ, R3.H0_H0 ;  /* 0x20000003ff037230 */ /* 0x000fcc0000004100 */
[----:B------:R-:W0:Y:S02]  /*7bc0*/  F2I.S64.TRUNC R2, R3 ;  /* 0x0000000300027311 */ /* 0x000e24000020d900 */
[----:B0-----:R0:W-:Y:S01]  /*7bd0*/  STG.E.U8 desc[UR36][R16.64], R2 ;  /* 0x0000000210007986 */ /* 0x0011e2000c101124 */
[----:B------:R-:W-:Y:S05]  /*7be0*/  BRA `(.L_x_6800) ;  /* 0x0000000c00847947 */ /* 0x000fea0003800000 */
.L_x_6797:
        /* <DEDUP_REMOVED lines=10> */
.L_x_6802:
[----:B------:R-:W-:-:S06]  /*7c90*/  HADD2.F32 R3, -RZ, R3.H0_H0 ;  /* 0x20000003ff037230 */ /* 0x000fcc0000004100 */
[----:B------:R-:W0:Y:S02]  /*7ca0*/  F2I.FTZ.TRUNC.NTZ R3, R3 ;  /* 0x0000000300037305 */ /* 0x000e24000021f100 */
[----:B0-----:R0:W-:Y:S01]  /*7cb0*/  STG.E desc[UR36][R16.64], R3 ;  /* 0x0000000310007986 */ /* 0x0011e2000c101924 */
[----:B------:R-:W-:Y:S05]  /*7cc0*/  BRA `(.L_x_6800) ;  /* 0x0000000c004c7947 */ /* 0x000fea0003800000 */
.L_x_6801:
[----:B------:R-:W-:-:S06]  /*7cd0*/  HADD2.F32 R3, -RZ, R3.H0_H0 ;  /* 0x20000003ff037230 */ /* 0x000fcc0000004100 */
[----:B------:R-:W0:Y:S02]  /*7ce0*/  F2I.FTZ.TRUNC.NTZ R3, R3 ;  /* 0x0000000300037305 */ /* 0x000e24000021f100 */
[----:B0-----:R0:W-:Y:S01]  /*7cf0*/  STG.E.U16 desc[UR36][R16.64], R3 ;  /* 0x0000000310007986 */ /* 0x0011e2000c101524 */
[----:B------:R-:W-:Y:S05]  /*7d00*/  BRA `(.L_x_6800) ;  /* 0x0000000c003c7947 */ /* 0x000fea0003800000 */
.L_x_6796:
        /* <DEDUP_REMOVED lines=9> */
.L_x_6804:
[----:B------:R0:W-:Y:S01]  /*7da0*/  STG.E.U16 desc[UR36][R16.64], R3 ;  /* 0x0000000310007986 */ /* 0x0001e2000c101524 */
[----:B------:R-:W-:Y:S05]  /*7db0*/  BRA `(.L_x_6800) ;  /* 0x0000000c00107947 */ /* 0x000fea0003800000 */
.L_x_6803:
        /* <DEDUP_REMOVED lines=10> */
.L_x_6806:
[----:B------:R-:W-:-:S05]  /*7e60*/  HADD2.F32 R0, -RZ, R3.H0_H0 ;  /* 0x20000003ff007230 */ /* 0x000fca0000004100 */
[----:B------:R-:W-:-:S04]  /*7e70*/  F2FP.F16.F32.PACK_AB R0, RZ, R0 ;  /* 0x00000000ff00723e */ /* 0x000fc800000000ff */
[----:B------:R-:W-:-:S05]  /*7e80*/  PRMT R0, R0, 0x5410, RZ ;  /* 0x0000541000007816 */ /* 0x000fca00000000ff */
[----:B------:R0:W-:Y:S01]  /*7e90*/  STG.E desc[UR36][R16.64], R0 ;  /* 0x0000000010007986 */ /* 0x0001e2000c101924 */
[----:B------:R-:W-:Y:S05]  /*7ea0*/  BRA `(.L_x_6800) ;  /* 0x0000000800d47947 */ /* 0x000fea0003800000 */
.L_x_6805:
[----:B------:R-:W-:-:S05]  /*7eb0*/  HADD2.F32 R2, -RZ, R3.H0_H0 ;  /* 0x20000003ff027230 */ /* 0x000fca0000004100 */
[----:B------:R-:W-:-:S06]  /*7ec0*/  FMUL.FTZ R2, R2, 1 ;  /* 0x3f80000002027820 */ /* 0x000fcc0000410000 */
[----:B------:R-:W0:Y:S02]  /*7ed0*/  F2F.F64.F32 R2, R2 ;  /* 0x0000000200027310 */ /* 0x000e240000201800 */
[----:B0-----:R0:W-:Y:S01]  /*7ee0*/  STG.E.64 desc[UR36][R16.64], R2 ;  /* 0x0000000210007986 */ /* 0x0011e2000c101b24 */
[----:B------:R-:W-:Y:S05]  /*7ef0*/  BRA `(.L_x_6800) ;  /* 0x0000000800c07947 */ /* 0x000fea0003800000 */
.L_x_6795:
        /* <DEDUP_REMOVED lines=13> */
.L_x_6809:
[----:B------:R-:W-:Y:S01]  /*7fd0*/  HADD2.F32 R3, -RZ, R3.H0_H0 ;  /* 0x20000003ff037230 */ /* 0x000fe20000004100 */
[----:B------:R-:W-:-:S04]  /*7fe0*/  CS2R R6, SRZ ;  /* 0x0000000000067805 */ /* 0x000fc8000001ff00 */
[----:B------:R-:W-:-:S04]  /*7ff0*/  FMUL.FTZ R3, R3, 1 ;  /* 0x3f80000003037820 */ /* 0x000fc80000410000 */
[----:B------:R-:W0:Y:S02]  /*8000*/  F2F.F64.F32 R4, R3 ;  /* 0x0000000300047310 */ /* 0x000e240000201800 */
[----:B0-----:R0:W-:Y:S01]  /*8010*/  STG.E.128 desc[UR36][R16.64], R4 ;  /* 0x0000000410007986 */ /* 0x0011e2000c101d24 */
[----:B------:R-:W-:Y:S05]  /*8020*/  BRA `(.L_x_6800) ;  /* 0x0000000800747947 */ /* 0x000fea0003800000 */
.L_x_6808:
        /* <DEDUP_REMOVED lines=21> */
.L_x_6813:
[----:B------:R-:W-:Y:S05]  /*8180*/  BSYNC B0 ;  /* 0x0000000000007941 */ /* 0x000fea0003800000 */
.L_x_6812:
[----:B------:R-:W-:-:S05]  /*8190*/  LOP3.LUT R3, R0, R3, RZ, 0xfc, !PT ;  /* 0x0000000300037212 */ /* 0x000fca00078efcff */
[----:B------:R0:W-:Y:S01]  /*81a0*/  STG.E.U8 desc[UR36][R16.64], R3 ;  /* 0x0000000310007986 */ /* 0x0001e2000c101124 */
[----:B------:R-:W-:Y:S05]  /*81b0*/  BRA `(.L_x_6800) ;  /* 0x0000000800107947 */ /* 0x000fea0003800000 */
.L_x_6811:
        /* <DEDUP_REMOVED lines=13> */
.L_x_6815:
[----:B------:R-:W-:Y:S01]  /*8290*/  IMAD.MOV.U32 R0, RZ, RZ, 0x7f ;  /* 0x0000007fff007424 */ /* 0x000fe200078e00ff */
[----:B------:R-:W-:-:S04]  /*82a0*/  ISETP.GT.U32.AND P0, PT, R2, 0x7f800000, PT ;  /* 0x7f8000000200780c */ /* 0x000fc80003f04070 */
[----:B------:R-:W-:-:S09]  /*82b0*/  SEL R0, R0, 0x7c, P0 ;  /* 0x0000007c00007807 */ /* 0x000fd20000000000 */
.L_x_6816:
[----:B------:R-:W-:Y:S05]  /*82c0*/  BSYNC B0 ;  /* 0x0000000000007941 */ /* 0x000fea0003800000 */
.L_x_6814:
[----:B------:R-:W-:-:S04]  /*82d0*/  LOP3.LUT R2, R3, 0x80000000, RZ, 0xc0, !PT ;  /* 0x8000000003027812 */ /* 0x000fc800078ec0ff */
[----:B------:R-:W-:-:S04]  /*82e0*/  SHF.R.U32.HI R3, RZ, 0x18, R2 ;  /* 0x00000018ff037819 */ /* 0x000fc80000011602 */
[----:B------:R-:W-:-:S05]  /*82f0*/  LOP3.LUT R3, R0, R3, RZ, 0xfc, !PT ;  /* 0x0000000300037212 */ /* 0x000fca00078efcff */
[----:B------:R0:W-:Y:S01]  /*8300*/  STG.E.U8 desc[UR36][R16.64], R3 ;  /* 0x0000000310007986 */ /* 0x0001e2000c101124 */
[----:B------:R-:W-:Y:S05]  /*8310*/  BRA `(.L_x_6800) ;  /* 0x0000000400b87947 */ /* 0x000fea0003800000 */
.L_x_6810:
[----:B------:R-:W-:-:S05]  /*8320*/  HADD2.F32 R0, -RZ, R3.H0_H0 ;  /* 0x20000003ff007230 */ /* 0x000fca0000004100 */
[----:B------:R-:W-:-:S05]  /*8330*/  F2FP.BF16.F32.PACK_AB R0, RZ, R0 ;  /* 0x00000000ff00723e */ /* 0x000fca00000010ff */
[----:B------:R0:W-:Y:S01]  /*8340*/  STG.E.U16 desc[UR36][R16.64], R0 ;  /* 0x0000000010007986 */ /* 0x0001e2000c101524 */
[----:B------:R-:W-:Y:S05]  /*8350*/  BRA `(.L_x_6800) ;  /* 0x0000000400a87947 */ /* 0x000fea0003800000 */
.L_x_6807:
        /* <DEDUP_REMOVED lines=12> */
.L_x_6819:
        /* <DEDUP_REMOVED lines=17> */
.L_x_6822:
[----:B------:R-:W-:-:S04]  /*8530*/  LOP3.LUT R2, R3, 0x80000000, RZ, 0xc0, !PT ;  /* 0x8000000003027812 */ /* 0x000fc800078ec0ff */
[----:B------:R-:W-:-:S04]  /*8540*/  SHF.R.U32.HI R3, RZ, 0x18, R2 ;  /* 0x00000018ff037819 */ /* 0x000fc80000011602 */
[----:B------:R-:W-:-:S04]  /*8550*/  LOP3.LUT R0, R0, R3, RZ, 0xfc, !PT ;  /* 0x0000000300007212 */ /* 0x000fc800078efcff */
[----:B------:R-:W-:-:S07]  /*8560*/  PRMT R8, R0, 0x7610, R8 ;  /* 0x0000761000087816 */ /* 0x000fce0000000008 */
.L_x_6821:
[----:B------:R-:W-:Y:S05]  /*8570*/  BSYNC B0 ;  /* 0x0000000000007941 */ /* 0x000fea0003800000 */
.L_x_6820:
[----:B------:R3:W-:Y:S01]  /*8580*/  STG.E.U8 desc[UR36][R16.64], R8 ;  /* 0x0000000810007986 */ /* 0x0007e2000c101124 */
[----:B------:R-:W-:Y:S05]  /*8590*/  BRA `(.L_x_6800) ;  /* 0x0000000400187947 */ /* 0x000fea0003800000 */
.L_x_6818:
        /* <DEDUP_REMOVED lines=17> */
.L_x_6825:
[----:B------:R-:W-:-:S04]  /*86b0*/  LOP3.LUT R2, R3, 0x80000000, RZ, 0xc0, !PT ;  /* 0x8000000003027812 */ /* 0x000fc800078ec0ff */
[----:B------:R-:W-:-:S04]  /*86c0*/  SHF.R.U32.HI R3, RZ, 0x18, R2 ;  /* 0x00000018ff037819 */ /* 0x000fc80000011602 */
[----:B------:R-:W-:-:S04]  /*86d0*/  LOP3.LUT R0, R0, R3, RZ, 0xfc, !PT ;  /* 0x0000000300007212 */ /* 0x000fc800078efcff */
[----:B------:R-:W-:-:S07]  /*86e0*/  PRMT R8, R0, 0x7610, R8 ;  /* 0x0000761000087816 */ /* 0x000fce0000000008 */
.L_x_6824:
[----:B------:R-:W-:Y:S05]  /*86f0*/  BSYNC B0 ;  /* 0x0000000000007941 */ /* 0x000fea0003800000 */
.L_x_6823:
[----:B------:R0:W-:Y:S01]  /*8700*/  STG.E.U8 desc[UR36][R16.64], R8 ;  /* 0x0000000810007986 */ /* 0x0001e2000c101124 */
[----:B------:R-:W-:Y:S05]  /*8710*/  BRA `(.L_x_6800) ;  /* 0x0000000000b87947 */ /* 0x000fea0003800000 */
.L_x_6817:
[----:B------:R-:W-:-:S13]  /*8720*/  ISETP.NE.AND P0, PT, R2, 0x1c, PT ;  /* 0x0000001c0200780c */ /* 0x000fda0003f05270 */
[----:B------:R-:W-:Y:S05]  /*8730*/  @!P0 BRA `(.L_x_6826) ;  /* 0x0000000000a48947 */ /* 0x000fea0003800000 */
[----:B------:R-:W-:-:S13]  /*8740*/  ISETP.NE.AND P0, PT, R2, 0x1d, PT ;  /* 0x0000001d0200780c */ /* 0x000fda0003f05270 */
[----:B------:R-:W-:Y:S05]  /*8750*/  @!P0 BRA `(.L_x_6827) ;  /* 0x00000000008c8947 */ /* 0x000fea0003800000 */
[----:B------:R-:W-:-:S13]  /*8760*/  ISETP.NE.AND P0, PT, R2, 0x2c, PT ;  /* 0x0000002c0200780c */ /* 0x000fda0003f05270 */
[----:B------:R-:W-:Y:S05]  /*8770*/  @P0 BRA `(.L_x_6799) ;  /* 0x0000000000400947 */ /* 0x000fea0003800000 */
[----:B------:R-:W-:-:S05]  /*8780*/  HADD2.F32 R3, -RZ, R3.H0_H0 ;  /* 0x20000003ff037230 */ /* 0x000fca0000004100 */
        /* <DEDUP_REMOVED lines=15> */
.L_x_6799:
        /* <DEDUP_REMOVED lines=16> */
.L_x_6828:
[----:B------:R-:W-:Y:S05]  /*8980*/  BRA `(.L_x_6800) ;  /* 0x00000000001c7947 */ /* 0x000fea0003800000 */
.L_x_6827:
[----:B------:R-:W-:-:S06]  /*8990*/  HADD2.F32 R3, -RZ, R3.H0_H0 ;  /* 0x20000003ff037230 */ /* 0x000fcc0000004100 */
[----:B------:R-:W0:Y:S02]  /*89a0*/  F2I.U64.TRUNC R2, R3 ;  /* 0x0000000300027311 */ /* 0x000e24000020d800 */
[----:B0-----:R2:W-:Y:S01]  /*89b0*/  STG.E.64 desc[UR36][R16.64], R2 ;  /* 0x0000000210007986 */ /* 0x0015e2000c101b24 */
[----:B------:R-:W-:Y:S05]  /*89c0*/  BRA `(.L_x_6800) ;  /* 0x00000000000c7947 */ /* 0x000fea0003800000 */
.L_x_6826:
[----:B------:R-:W-:-:S06]  /*89d0*/  HADD2.F32 R3, -RZ, R3.H0_H0 ;  /* 0x20000003ff037230 */ /* 0x000fcc0000004100 */
[----:B------:R-:W0:Y:S02]  /*89e0*/  F2I.FTZ.U32.TRUNC.NTZ R3, R3 ;  /* 0x0000000300037305 */ /* 0x000e24000021f000 */
[----:B0-----:R0:W-:Y:S02]  /*89f0*/  STG.E desc[UR36][R16.64], R3 ;  /* 0x0000000310007986 */ /* 0x0011e4000c101924 */
.L_x_6800:
[----:B------:R-:W-:-:S07]  /*8a00*/  VIADD R19, R19, 0x80 ;  /* 0x0000008013137836 */ /* 0x000fce0000000000 */
.L_x_6732:
[----:B------:R-:W-:Y:S05]  /*8a10*/  BSYNC B7 ;  /* 0x0000000000077941 */ /* 0x000fea0003800000 */
.L_x_6731:
[----:B------:R-:W-:Y:S01]  /*8a20*/  ULDC UR4, c[0x0][0x210] ;  /* 0x0000840000047ab9 */ /* 0x000fe20000000800 */
[----:B------:R-:W-:Y:S01]  /*8a30*/  BSSY B7, `(.L_x_6829) ;  /* 0x000044b000077945 */ /* 0x000fe20003800000 */
[----:B------:R-:W-:-:S13]  /*8a40*/  ISETP.GE.AND P0, PT, R19, UR4, PT ;  /* 0x0000000413007c0c */ /* 0x000fda000bf06270 */
[----:B------:R-:W-:Y:S05]  /*8a50*/  @P0 BRA `(.L_x_6830) ;  /* 0x0000004400200947 */ /* 0x000fea0003800000 */
[----:B0--3--:R-:W0:Y:S01]  /*8a60*/  LDC R6, c[0x0][0x218] ;  /* 0x00008600ff067b82 */ /* 0x009e220000000800 */
        /* <DEDUP_REMOVED lines=353> */
.L_x_6831:
        /* <DEDUP_REMOVED lines=23> */
.L_x_6835:
[----:B------:R-:W2:Y:S02]  /*a1f0*/  LDG.E.U8 R2, desc[UR36][R2.64] ;  /* 0x0000002402027981 */ /* 0x000ea4000c1e1100 */
[----:B--2---:R-:W-:-:S04]  /*a200*/  I2FP.F32.U32 R0, R2 ;  /* 0x0000000200007245 */ /* 0x004fc80000201000 */
[----:B------:R-:W-:-:S04]  /*a210*/  F2FP.F16.F32.PACK_AB R0, RZ, R0 ;  /* 0x00000000ff00723e */ /* 0x000fc800000000ff */
[----:B------:R-:W-:Y:S01]  /*a220*/  PRMT R22, R0, 0x7610, R22 ;  /* 0x0000761000167816 */ /* 0x000fe20000000016 */
[----:B------:R-:W-:Y:S06]  /*a230*/  BRA `(.L_x_6837) ;  /* 0x0000000c00bc7947 */ /* 0x000fec0003800000 */
.L_x_6834:
        /* <DEDUP_REMOVED lines=11> */
.L_x_6839:
[----:B------:R-:W2:Y:S02]  /*a2f0*/  LDG.E R2, desc[UR36][R2.64] ;  /* 0x0000002402027981 */ /* 0x000ea4000c1e1900 */
[----:B--2---:R-:W-:-:S04]  /*a300*/  I2FP.F32.S32 R0, R2 ;  /* 0x0000000200007245 */ /* 0x004fc80000201400 */
[----:B------:R-:W-:-:S04]  /*a310*/  F2FP.F16.F32.PACK_AB R0, RZ, R0 ;  /* 0x00000000ff00723e */ /* 0x000fc800000000ff */
[----:B------:R-:W-:Y:S01]  /*a320*/  PRMT R22, R0, 0x7610, R22 ;  /* 0x0000761000167816 */ /* 0x000fe20000000016 */
[----:B------:R-:W-:Y:S06]  /*a330*/  BRA `(.L_x_6837) ;  /* 0x0000000c007c7947 */ /* 0x000fec0003800000 */
.L_x_6838:
[----:B------:R-:W2:Y:S02]  /*a340*/  LDG.E.U16 R2, desc[UR36][R2.64] ;  /* 0x0000002402027981 */ /* 0x000ea4000c1e1500 */
[----:B--2---:R-:W0:Y:S02]  /*a350*/  I2F.S16 R0, R2 ;  /* 0x0000000200007306 */ /* 0x004e240000101400 */
[----:B0-----:R-:W-:-:S04]  /*a360*/  F2FP.F16.F32.PACK_AB R0, RZ, R0 ;  /* 0x00000000ff00723e */ /* 0x001fc800000000ff */
[----:B------:R-:W-:Y:S01]  /*a370*/  PRMT R22, R0, 0x7610, R22 ;  /* 0x0000761000167816 */ /* 0x000fe20000000016 */
[----:B------:R-:W-:Y:S06]  /*a380*/  BRA `(.L_x_6837) ;  /* 0x0000000c00687947 */ /* 0x000fec0003800000 */
.L_x_6833:
        /* <DEDUP_REMOVED lines=9> */
.L_x_6841:
[----:B------:R0:W5:Y:S01]  /*a420*/  LDG.E.U16 R22, desc[UR36][R2.64] ;  /* 0x0000002402167981 */ /* 0x000162000c1e1500 */
[----:B------:R-:W-:Y:S05]  /*a430*/  BRA `(.L_x_6837) ;  /* 0x0000000c003c7947 */ /* 0x000fea0003800000 */
.L_x_6840:
        /* <DEDUP_REMOVED lines=9> */
.L_x_6843:
[----:B------:R1:W5:Y:S01]  /*a4d0*/  LDG.E.U16 R22, desc[UR36][R2.64] ;  /* 0x0000002402167981 */ /* 0x000362000c1e1500 */
[----:B------:R-:W-:Y:S05]  /*a4e0*/  BRA `(.L_x_6837) ;  /* 0x0000000c00107947 */ /* 0x000fea0003800000 */
.L_x_6842:
        /* <DEDUP_REMOVED lines=9> */
.L_x_6832:
        /* <DEDUP_REMOVED lines=14> */
.L_x_6846:
        /* <DEDUP_REMOVED lines=9> */
.L_x_6845:
        /* <DEDUP_REMOVED lines=28> */
.L_x_6848:
        /* <DEDUP_REMOVED lines=15> */
.L_x_6847:
[----:B------:R-:W2:Y:S02]  /*a9a0*/  LDG.E.U16 R0, desc[UR36][R2.64] ;  /* 0x0000002402007981 */ /* 0x000ea4000c1e1500 */
[----:B--2---:R-:W-:-:S05]  /*a9b0*/  IMAD.U32 R0, R0, 0x10000, RZ ;  /* 0x0001000000007824 */ /* 0x004fca00078e00ff */
[----:B------:R-:W-:-:S04]  /*a9c0*/  F2FP.F16.F32.PACK_AB R0, RZ, R0 ;  /* 0x00000000ff00723e */ /* 0x000fc800000000ff */
[----:B------:R-:W-:Y:S01]  /*a9d0*/  PRMT R22, R0, 0x7610, R22 ;  /* 0x0000761000167816 */ /* 0x000fe20000000016 */
[----:B------:R-:W-:Y:S06]  /*a9e0*/  BRA `(.L_x_6837) ;  /* 0x0000000400d07947 */ /* 0x000fec0003800000 */
.L_x_6844:
        /* <DEDUP_REMOVED lines=13> */
.L_x_6851:
        /* <DEDUP_REMOVED lines=21> */
.L_x_6855:
[----:B------:R-:W-:Y:S05]  /*ac10*/  BSYNC B1 ;  /* 0x0000000000017941 */ /* 0x000fea0003800000 */
.L_x_6854:
[----:B------:R-:W-:Y:S01]  /*ac20*/  LEA R3, R0, 0x3b800000, 0x17 ;  /* 0x3b80000000037811 */ /* 0x000fe200078eb8ff */
[----:B------:R-:W-:-:S05]  /*ac30*/  IMAD.SHL.U32 R0, R2, 0x100000, RZ ;  /* 0x0010000002007824 */ /* 0x000fca00078e00ff */
[----:B------:R-:W-:-:S07]  /*ac40*/  LOP3.LUT R0, R3, R0, R4, 0xfe, !PT ;  /* 0x0000000003007212 */ /* 0x000fce00078efe04 */
.L_x_6853:
[----:B------:R-:W-:Y:S05]  /*ac50*/  BSYNC B0 ;  /* 0x0000000000007941 */ /* 0x000fea0003800000 */
.L_x_6852:
[----:B------:R-:W-:-:S04]  /*ac60*/  F2FP.F16.F32.PACK_AB R0, RZ, R0 ;  /* 0x00000000ff00723e */ /* 0x000fc800000000ff */
[----:B------:R-:W-:Y:S01]  /*ac70*/  PRMT R22, R0, 0x7610, R22 ;  /* 0x0000761000167816 */ /* 0x000fe20000000016 */
[----:B------:R-:W-:Y:S06]  /*ac80*/  BRA `(.L_x_6837) ;  /* 0x0000000400287947 */ /* 0x000fec0003800000 */
.L_x_6850:
        /* <DEDUP_REMOVED lines=21> */
.L_x_6859:
[----:B------:R-:W-:Y:S05]  /*ade0*/  BSYNC B1 ;  /* 0x0000000000017941 */ /* 0x000fea0003800000 */
.L_x_6858:
[----:B------:R-:W-:Y:S01]  /*adf0*/  LEA R3, R0, 0x37800000, 0x17 ;  /* 0x3780000000037811 */ /* 0x000fe200078eb8ff */
[----:B------:R-:W-:-:S05]  /*ae00*/  IMAD.SHL.U32 R0, R2, 0x200000, RZ ;  /* 0x0020000002007824 */ /* 0x000fca00078e00ff */
[----:B------:R-:W-:-:S07]  /*ae10*/  LOP3.LUT R0, R3, R0, R4, 0xfe, !PT ;  /* 0x0000000003007212 */ /* 0x000fce00078efe04 */
.L_x_6857:
[----:B------:R-:W-:Y:S05]  /*ae20*/  BSYNC B0 ;  /* 0x0000000000007941 */ /* 0x000fea0003800000 */
.L_x_6856:
[----:B------:R-:W-:-:S04]  /*ae30*/  F2FP.F16.F32.PACK_AB R0, RZ, R0 ;  /* 0x00000000ff00723e */ /* 0x000fc800000000ff */
[----:B------:R-:W-:Y:S01]  /*ae40*/  PRMT R22, R0, 0x7610, R22 ;  /* 0x0000761000167816 */ /* 0x000fe20000000016 */
[----:B------:R-:W-:Y:S06]  /*ae50*/  BRA `(.L_x_6837) ;  /* 0x0000000000b47947 */ /* 0x000fec0003800000 */
.L_x_6849:
        /* <DEDUP_REMOVED lines=14> */
.L_x_6863:
[----:B------:R-:W-:Y:S05]  /*af40*/  BSYNC B0 ;  /* 0x0000000000007941 */ /* 0x000fea0003800000 */
.L_x_6862:
[----:B------:R-:W-:-:S04]  /*af50*/  F2FP.F16.F32.PACK_AB R0, RZ, R0 ;  /* 0x00000000ff00723e */ /* 0x000fc800000000ff */
[----:B------:R-:W-:Y:S01]  /*af60*/  PRMT R22, R0, 0x7610, R22 ;  /* 0x0000761000167816 */ /* 0x000fe20000000016 */
[----:B------:R-:W-:Y:S06]  /*af70*/  BRA `(.L_x_6837) ;  /* 0x00000000006c7947 */ /* 0x000fec0003800000 */
.L_x_6836:
        /* <DEDUP_REMOVED lines=16> */
.L_x_6864:
[----:B------:R-:W-:Y:S01]  /*b080*/  PRMT R22, RZ, 0x7610, R22 ;  /* 0x00007610ff167816 */ /* 0x000fe20000000016 */
[----:B------:R-:W-:Y:S06]  /*b090*/  BRA `(.L_x_6837) ;  /* 0x0000000000247947 */ /* 0x000fec0003800000 */
.L_x_6861:
[----:B------:R-:W2:Y:S02]  /*b0a0*/  LDG.E.64 R2, desc[UR36][R2.64] ;  /* 0x0000002402027981 */ /* 0x000ea4000c1e1b00 */
[----:B--2---:R-:W0:Y:S02]  /*b0b0*/  I2F.U64 R0, R2 ;  /* 0x0000000200007312 */ /* 0x004e240000301000 */
[----:B0-----:R-:W-:-:S04]  /*b0c0*/  F2FP.F16.F32.PACK_AB R0, RZ, R0 ;  /* 0x00000000ff00723e */ /* 0x001fc800000000ff */
[----:B------:R-:W-:Y:S01]  /*b0d0*/  PRMT R22, R0, 0x7610, R22 ;  /* 0x0000761000167816 */ /* 0x000fe20000000016 */
[----:B------:R-:W-:Y:S06]  /*b0e0*/  BRA `(.L_x_6837) ;  /* 0x0000000000107947 */ /* 0x000fec0003800000 */
.L_x_6860:
[----:B------:R-:W2:Y:S02]  /*b0f0*/  LDG.E R2, desc[UR36][R2.64] ;  /* 0x0000002402027981 */ /* 0x000ea4000c1e1900 */
[----:B--2---:R-:W-:-:S04]  /*b100*/  I2FP.F32.U32 R0, R2 ;  /* 0x0000000200007245 */ /* 0x004fc80000201000 */
[----:B------:R-:W-:-:S04]  /*b110*/  F2FP.F16.F32.PACK_AB R0, RZ, R0 ;  /* 0x00000000ff00723e */ /* 0x000fc800000000ff */
[----:B------:R-:W-:-:S07]  /*b120*/  PRMT R22, R0, 0x7610, R22 ;  /* 0x0000761000167816 */ /* 0x000fce0000000016 */
.L_x_6837:
        /* <DEDUP_REMOVED lines=19> */
.L_x_6869:
[----:B------:R-:W2:Y:S02]  /*b260*/  LDG.E.U8 R0, desc[UR36][R2.64] ;  /* 0x0000002402007981 */ /* 0x000ea4000c1e1100 */
[----:B--2---:R-:W-:Y:S01]  /*b270*/  I2FP.F32.U32 R0, R0 ;  /* 0x0000000000007245 */ /* 0x004fe20000201000 */
[----:B------:R-:W-:Y:S06]  /*b280*/  BRA `(.L_x_6871) ;  /* 0x0000000c002c7947 */ /* 0x000fec0003800000 */
.L_x_6868:
        /* <DEDUP_REMOVED lines=9> */
.L_x_6873:
[----:B------:R-:W2:Y:S02]  /*b320*/  LDG.E R0, desc[UR36][R2.64] ;  /* 0x0000002402007981 */ /* 0x000ea4000c1e1900 */
[----:B--2---:R-:W-:Y:S01]  /*b330*/  I2FP.F32.S32 R0, R0 ;  /* 0x0000000000007245 */ /* 0x004fe20000201400 */
[----:B------:R-:W-:Y:S06]  /*b340*/  BRA `(.L_x_6871) ;  /* 0x0000000800fc7947 */ /* 0x000fec0003800000 */
.L_x_6872:
[----:B------:R-:W2:Y:S02]  /*b350*/  LDG.E.U16 R0, desc[UR36][R2.64] ;  /* 0x0000002402007981 */ /* 0x000ea4000c1e1500 */
[----:B--2---:R-:W0:Y:S01]  /*b360*/  I2F.S16 R0, R0 ;  /* 0x0000000000007306 */ /* 0x004e220000101400 */
[----:B------:R-:W-:Y:S05]  /*b370*/  BRA `(.L_x_6871) ;  /* 0x0000000800f07947 */ /* 0x000fea0003800000 */
.L_x_6867:
        /* <DEDUP_REMOVED lines=8> */
.L_x_6875:
[----:B------:R-:W2:Y:S02]  /*b400*/  LDG.E.U16 R0, desc[UR36][R2.64] ;  /* 0x0000002402007981 */ /* 0x000ea4000c1e1500 */
[----:B--2---:R-:W-:Y:S01]  /*b410*/  HADD2.F32 R0, -RZ, R0.H0_H0 ;  /* 0x20000000ff007230 */ /* 0x004fe20000004100 */
[----:B------:R-:W-:Y:S06]  /*b420*/  BRA `(.L_x_6871) ;  /* 0x0000000800c47947 */ /* 0x000fec0003800000 */
.L_x_6874:
        /* <DEDUP_REMOVED lines=8> */
.L_x_6877:
[----:B------:R-:W2:Y:S02]  /*b4b0*/  LDG.E.U16 R0, desc[UR36][R2.64] ;  /* 0x0000002402007981 */ /* 0x000ea4000c1e1500 */
[----:B--2---:R-:W-:Y:S01]  /*b4c0*/  HADD2.F32 R0, -RZ, R0.H0_H0 ;  /* 0x20000000ff007230 */ /* 0x004fe20000004100 */
[----:B------:R-:W-:Y:S06]  /*b4d0*/  BRA `(.L_x_6871) ;  /* 0x0000000800987947 */ /* 0x000fec0003800000 */
.L_x_6876:
[----:B------:R-:W2:Y:S01]  /*b4e0*/  LDG.E.64 R2, desc[UR36][R2.64] ;  /* 0x0000002402027981 */ /* 0x000ea2000c1e1b00 */
[----:B------:R-:W-:Y:S01]  /*b4f0*/  UMOV UR4, 0xf0000000 ;  /* 0xf000000000047882 */ /* 0x000fe20000000000 */
[----:B------:R-:W-:Y:S01]  /*b500*/  UMOV UR5, 0x380fffff ;  /* 0x380fffff00057882 */ /* 0x000fe20000000000 */
[----:B--2---:R-:W0:Y:S01]  /*b510*/  F2F.F32.F64 R0, R2 ;  /* 0x0000000200007310 */ /* 0x004e220000301000 */
[----:B------:R-:W-:-:S14]  /*b520*/  DSETP.GEU.AND P0, PT, |R2|, UR4, PT ;  /* 0x0000000402007e2a */ /* 0x000fdc000bf0e200 */
[----:B0-----:R-:W-:Y:S01]  /*b530*/  @!P0 FMUL R0, R0, 1.175494350822287508e-38 ;  /* 0x0080000000008820 */ /* 0x001fe20000400000 */
[----:B------:R-:W-:Y:S06]  /*b540*/  BRA `(.L_x_6871) ;  /* 0x00000008007c7947 */ /* 0x000fec0003800000 */
.L_x_6866:
        /* <DEDUP_REMOVED lines=12> */
.L_x_6880:
[----:B------:R-:W2:Y:S01]  /*b610*/  LDG.E.64 R2, desc[UR36][R2.64] ;  /* 0x0000002402027981 */ /* 0x000ea2000c1e1b00 */
[----:B------:R-:W-:Y:S01]  /*b620*/  UMOV UR4, 0xf0000000 ;  /* 0xf000000000047882 */ /* 0x000fe20000000000 */
[----:B------:R-:W-:Y:S01]  /*b630*/  UMOV UR5, 0x380fffff ;  /* 0x380fffff00057882 */ /* 0x000fe20000000000 */
[----:B--2---:R-:W0:Y:S01]  /*b640*/  F2F.F32.F64 R0, R2 ;  /* 0x0000000200007310 */ /* 0x004e220000301000 */
[----:B------:R-:W-:-:S14]  /*b650*/  DSETP.GEU.AND P0, PT, |R2|, UR4, PT ;  /* 0x0000000402007e2a */ /* 0x000fdc000bf0e200 */
[----:B0-----:R-:W-:Y:S01]  /*b660*/  @!P0 FMUL R0, R0, 1.175494350822287508e-38 ;  /* 0x0080000000008820 */ /* 0x001fe20000400000 */
[----:B------:R-:W-:Y:S06]  /*b670*/  BRA `(.L_x_6871) ;  /* 0x0000000800307947 */ /* 0x000fec0003800000 */
.L_x_6879:
        /* <DEDUP_REMOVED lines=26> */
.L_x_6882:
        /* <DEDUP_REMOVED lines=13> */
.L_x_6881:
[----:B------:R-:W2:Y:S02]  /*b8f0*/  LDG.E.U16 R0, desc[UR36][R2.64] ;  /* 0x0000002402007981 */ /* 0x000ea4000c1e1500 */
[----:B--2---:R-:W-:Y:S01]  /*b900*/  IMAD.U32 R0, R0, 0x10000, RZ ;  /* 0x0001000000007824 */ /* 0x004fe200078e00ff */
[----:B------:R-:W-:Y:S06]  /*b910*/  BRA `(.L_x_6871) ;  /* 0x0000000400887947 */ /* 0x000fec0003800000 */
.L_x_6878:
        /* <DEDUP_REMOVED lines=11> */
.L_x_6885:
        /* <DEDUP_REMOVED lines=20> */
.L_x_6887:
[----:B------:R-:W-:Y:S05]  /*bb10*/  BSYNC B0 ;  /* 0x0000000000007941 */ /* 0x000fea0003800000 */
.L_x_6886:
[----:B------:R-:W-:Y:S01]  /*bb20*/  LEA R3, R0, 0x3b800000, 0x17 ;  /* 0x3b80000000037811 */ /* 0x000fe200078eb8ff */
[----:B------:R-:W-:-:S05]  /*bb30*/  IMAD.SHL.U32 R0, R2, 0x100000, RZ ;  /* 0x0010000002007824 */ /* 0x000fca00078e00ff */
[----:B------:R-:W-:Y:S01]  /*bb40*/  LOP3.LUT R0, R3, R0, R4, 0xfe, !PT ;  /* 0x0000000003007212 */ /* 0x000fe200078efe04 */
[----:B------:R-:W-:Y:S06]  /*bb50*/  BRA `(.L_x_6871) ;  /* 0x0000000000f87947 */ /* 0x000fec0003800000 */
.L_x_6884:
        /* <DEDUP_REMOVED lines=20> */
.L_x_6889:
[----:B------:R-:W-:Y:S05]  /*bca0*/  BSYNC B0 ;  /* 0x0000000000007941 */ /* 0x000fea0003800000 */
.L_x_6888:
[----:B------:R-:W-:Y:S01]  /*bcb0*/  LEA R3, R0, 0x37800000, 0x17 ;  /* 0x3780000000037811 */ /* 0x000fe200078eb8ff */
[----:B------:R-:W-:-:S05]  /*bcc0*/  IMAD.SHL.U32 R0, R2, 0x200000, RZ ;  /* 0x0020000002007824 */ /* 0x000fca00078e00ff */
[----:B------:R-:W-:Y:S01]  /*bcd0*/  LOP3.LUT R0, R3, R0, R4, 0xfe, !PT ;  /* 0x0000000003007212 */ /* 0x000fe200078efe04 */
[----:B------:R-:W-:Y:S06]  /*bce0*/  BRA `(.L_x_6871) ;  /* 0x0000000000947947 */ /* 0x000fec0003800000 */
.L_x_6883:
        /* <DEDUP_REMOVED lines=14> */
.L_x_6870:
        /* <DEDUP_REMOVED lines=16> */
.L_x_6892:
[----:B------:R-:W-:Y:S01]  /*bed0*/  IMAD.MOV.U32 R0, RZ, RZ, RZ ;  /* 0x000000ffff007224 */ /* 0x000fe200078e00ff */
[----:B------:R-:W-:Y:S06]  /*bee0*/  BRA `(.L_x_6871) ;  /* 0x0000000000147947 */ /* 0x000fec0003800000 */
.L_x_6891:
[----:B------:R-:W2:Y:S02]  /*bef0*/  LDG.E.64 R2, desc[UR36][R2.64] ;  /* 0x0000002402027981 */ /* 0x000ea4000c1e1b00 */
[----:B--2---:R0:W1:Y:S01]  /*bf00*/  I2F.U64 R0, R2 ;  /* 0x0000000200007312 */ /* 0x0040620000301000 */
[----:B------:R-:W-:Y:S05]  /*bf10*/  BRA `(.L_x_6871) ;  /* 0x0000000000087947 */ /* 0x000fea0003800000 */
.L_x_6890:
[----:B------:R-:W2:Y:S02]  /*bf20*/  LDG.E R0, desc[UR36][R2.64] ;  /* 0x0000002402007981 */ /* 0x000ea4000c1e1900 */
[----:B--2---:R-:W-:-:S07]  /*bf30*/  I2FP.F32.U32 R0, R0 ;  /* 0x0000000000007245 */ /* 0x004fce0000201000 */
.L_x_6871:
[----:B------:R-:W-:Y:S05]  /*bf40*/  BSYNC B6 ;  /* 0x0000000000067941 */ /* 0x000fea0003800000 */
.L_x_6865:
[----:B------:R-:W1:Y:S01]  /*bf50*/  LDC.U8 R4, c[0x0][0x491] ;  /* 0x00012440ff047b82 */ /* 0x000e620000000000 */
[----:B0-23-5:R-:W-:-:S05]  /*bf60*/  HADD2.F32 R3, -RZ, R22.H0_H0 ;  /* 0x20000016ff037230 */ /* 0x02dfca0000004100 */
[----:B-1--4-:R-:W-:-:S05]  /*bf70*/  FMUL.FTZ R3, R3, R0 ;  /* 0x0000000003037220 */ /* 0x012fca0000410000 */
        /* <DEDUP_REMOVED lines=16> */
.L_x_6896:
[----:B------:R-:W-:-:S06]  /*c080*/  HADD2.F32 R3, -RZ, R3.H0_H0 ;  /* 0x20000003ff037230 */ /* 0x000fcc0000004100 */
[----:B------:R-:W0:Y:S02]  /*c090*/  F2I.S64.TRUNC R2, R3 ;  /* 0x0000000300027311 */ /* 0x000e24000020d900 */
[----:B0-----:R4:W-:Y:S01]  /*c0a0*/  STG.E.U8 desc[UR36][R16.64], R2 ;  /* 0x0000000210007986 */ /* 0x0019e2000c101124 */
[----:B------:R-:W-:Y:S05]  /*c0b0*/  BRA `(.L_x_6898) ;  /* 0x0000000c00847947 */ /* 0x000fea0003800000 */
.L_x_6895:
        /* <DEDUP_REMOVED lines=10> */
.L_x_6900:
[----:B------:R-:W-:-:S06]  /*c160*/  HADD2.F32 R3, -RZ, R3.H0_H0 ;  /* 0x20000003ff037230 */ /* 0x000fcc0000004100 */
[----:B------:R-:W0:Y:S02]  /*c170*/  F2I.FTZ.TRUNC.NTZ R3, R3 ;  /* 0x0000000300037305 */ /* 0x000e24000021f100 */
[----:B0-----:R2:W-:Y:S01]  /*c180*/  STG.E desc[UR36][R16.64], R3 ;  /* 0x0000000310007986 */ /* 0x0015e2000c101924 */
[----:B------:R-:W-:Y:S05]  /*c190*/  BRA `(.L_x_6898) ;  /* 0x0000000c004c7947 */ /* 0x000fea0003800000 */
.L_x_6899:
[----:B------:R-:W-:-:S06]  /*c1a0*/  HADD2.F32 R3, -RZ, R3.H0_H0 ;  /* 0x20000003ff037230 */ /* 0x000fcc0000004100 */
[----:B------:R-:W0:Y:S02]  /*c1b0*/  F2I.FTZ.TRUNC.NTZ R3, R3 ;  /* 0x0000000300037305 */ /* 0x000e24000021f100 */
[----:B0-----:R0:W-:Y:S01]  /*c1c0*/  STG.E.U16 desc[UR36][R16.64], R3 ;  /* 0x0000000310007986 */ /* 0x0011e2000c101524 */
[----:B------:R-:W-:Y:S05]  /*c1d0*/  BRA `(.L_x_6898) ;  /* 0x0000000c003c7947 */ /* 0x000fea0003800000 */
.L_x_6894:
        /* <DEDUP_REMOVED lines=9> */
.L_x_6902:
[----:B------:R0:W-:Y:S01]  /*c270*/  STG.E.U16 desc[UR36][R16.64], R3 ;  /* 0x0000000310007986 */ /* 0x0001e2000c101524 */
[----:B------:R-:W-:Y:S05]  /*c280*/  BRA `(.L_x_6898) ;  /* 0x0000000c00107947 */ /* 0x000fea0003800000 */
.L_x_6901:
        /* <DEDUP_REMOVED lines=10> */
.L_x_6904:
[----:B------:R-:W-:-:S05]  /*c330*/  HADD2.F32 R0, -RZ, R3.H0_H0 ;  /* 0x20000003ff007230 */ /* 0x000fca0000004100 */
[----:B------:R-:W-:-:S04]  /*c340*/  F2FP.F16.F32.PACK_AB R0, RZ, R0 ;  /* 0x00000000ff00723e */ /* 0x000fc800000000ff */
[----:B------:R-:W-:-:S05]  /*c350*/  PRMT R0, R0, 0x5410, RZ ;  /* 0x0000541000007816 */ /* 0x000fca00000000ff */
[----:B------:R0:W-:Y:S01]  /*c360*/  STG.E desc[UR36][R16.64], R0 ;  /* 0x0000000010007986 */ /* 0x0001e2000c101924 */
[----:B------:R-:W-:Y:S05]  /*c370*/  BRA `(.L_x_6898) ;  /* 0x0000000800d47947 */ /* 0x000fea0003800000 */
.L_x_6903:
[----:B------:R-:W-:-:S05]  /*c380*/  HADD2.F32 R2, -RZ, R3.H0_H0 ;  /* 0x20000003ff027230 */ /* 0x000fca0000004100 */
[----:B------:R-:W-:-:S06]  /*c390*/  FMUL.FTZ R2, R2, 1 ;  /* 0x3f80000002027820 */ /* 0x000fcc0000410000 */
[----:B------:R-:W0:Y:S02]  /*c3a0*/  F2F.F64.F32 R2, R2 ;  /* 0x0000000200027310 */ /* 0x000e240000201800 */
[----:B0-----:R0:W-:Y:S01]  /*c3b0*/  STG.E.64 desc[UR36][R16.64], R2 ;  /* 0x0000000210007986 */ /* 0x0011e2000c101b24 */
[----:B------:R-:W-:Y:S05]  /*c3c0*/  BRA `(.L_x_6898) ;  /* 0x0000000800c07947 */ /* 0x000fea0003800000 */
.L_x_6893:
        /* <DEDUP_REMOVED lines=13> */
.L_x_6907:
[----:B------:R-:W-:Y:S01]  /*c4a0*/  HADD2.F32 R3, -RZ, R3.H0_H0 ;  /* 0x20000003ff037230 */ /* 0x000fe20000004100 */
[----:B------:R-:W-:-:S04]  /*c4b0*/  CS2R R6, SRZ ;  /* 0x0000000000067805 */ /* 0x000fc8000001ff00 */
[----:B------:R-:W-:-:S04]  /*c4c0*/  FMUL.FTZ R3, R3, 1 ;  /* 0x3f80000003037820 */ /* 0x000fc80000410000 */
[----:B------:R-:W0:Y:S02]  /*c4d0*/  F2F.F64.F32 R4, R3 ;  /* 0x0000000300047310 */ /* 0x000e240000201800 */
[----:B0-----:R0:W-:Y:S01]  /*c4e0*/  STG.E.128 desc[UR36][R16.64], R4 ;  /* 0x0000000410007986 */ /* 0x0011e2000c101d24 */
[----:B------:R-:W-:Y:S05]  /*c4f0*/  BRA `(.L_x_6898) ;  /* 0x0000000800747947 */ /* 0x000fea0003800000 */
.L_x_6906:
        /* <DEDUP_REMOVED lines=21> */
.L_x_6911:
[----:B------:R-:W-:Y:S05]  /*c650*/  BSYNC B0 ;  /* 0x0000000000007941 */ /* 0x000fea0003800000 */
.L_x_6910:
[----:B------:R-:W-:-:S05]  /*c660*/  LOP3.LUT R3, R0, R3, RZ, 0xfc, !PT ;  /* 0x0000000300037212 */ /* 0x000fca00078efcff */
[----:B------:R0:W-:Y:S01]  /*c670*/  STG.E.U8 desc[UR36][R16.64], R3 ;  /* 0x0000000310007986 */ /* 0x0001e2000c101124 */
[----:B------:R-:W-:Y:S05]  /*c680*/  BRA `(.L_x_6898) ;  /* 0x0000000800107947 */ /* 0x000fea0003800000 */
.L_x_6909:
        /* <DEDUP_REMOVED lines=13> */
.L_x_6913:
[----:B------:R-:W-:Y:S01]  /*c760*/  IMAD.MOV.U32 R0, RZ, RZ, 0x7f ;  /* 0x0000007fff007424 */ /* 0x000fe200078e00ff */
[----:B------:R-:W-:-:S04]  /*c770*/  ISETP.GT.U32.AND P0, PT, R2, 0x7f800000, PT ;  /* 0x7f8000000200780c */ /* 0x000fc80003f04070 */
[----:B------:R-:W-:-:S09]  /*c780*/  SEL R0, R0, 0x7c, P0 ;  /* 0x0000007c00007807 */ /* 0x000fd20000000000 */
.L_x_6914:
[----:B------:R-:W-:Y:S05]  /*c790*/  BSYNC B0 ;  /* 0x0000000000007941 */ /* 0x000fea0003800000 */
.L_x_6912:
[----:B------:R-:W-:-:S04]  /*c7a0*/  LOP3.LUT R2, R3, 0x80000000, RZ, 0xc0, !PT ;  /* 0x8000000003027812 */ /* 0x000fc800078ec0ff */
[----:B------:R-:W-:-:S04]  /*c7b0*/  SHF.R.U32.HI R3, RZ, 0x18, R2 ;  /* 0x00000018ff037819 */ /* 0x000fc80000011602 */
[----:B------:R-:W-:-:S05]  /*c7c0*/  LOP3.LUT R3, R0, R3, RZ, 0xfc, !PT ;  /* 0x0000000300037212 */ /* 0x000fca00078efcff */
[----:B------:R0:W-:Y:S01]  /*c7d0*/  STG.E.U8 desc[UR36][R16.64], R3 ;  /* 0x0000000310007986 */ /* 0x0001e2000c101124 */
[----:B------:R-:W-:Y:S05]  /*c7e0*/  BRA `(.L_x_6898) ;  /* 0x0000000400b87947 */ /* 0x000fea0003800000 */
.L_x_6908:
[----:B------:R-:W-:-:S05]  /*c7f0*/  HADD2.F32 R0, -RZ, R3.H0_H0 ;  /* 0x20000003ff007230 */ /* 0x000fca0000004100 */
[----:B------:R-:W-:-:S05]  /*c800*/  F2FP.BF16.F32.PACK_AB R0, RZ, R0 ;  /* 0x00000000ff00723e */ /* 0x000fca00000010ff */
[----:B------:R0:W-:Y:S01]  /*c810*/  STG.E.U16 desc[UR36][R16.64], R0 ;  /* 0x0000000010007986 */ /* 0x0001e2000c101524 */
[----:B------:R-:W-:Y:S05]  /*c820*/  BRA `(.L_x_6898) ;  /* 0x0000000400a87947 */ /* 0x000fea0003800000 */
.L_x_6905:
        /* <DEDUP_REMOVED lines=12> */
.L_x_6917:
        /* <DEDUP_REMOVED lines=17> */
.L_x_6920:
[----:B------:R-:W-:-:S04]  /*ca00*/  LOP3.LUT R2, R3, 0x80000000, RZ, 0xc0, !PT ;  /* 0x8000000003027812 */ /* 0x000fc800078ec0ff */
[----:B------:R-:W-:-:S04]  /*ca10*/  SHF.R.U32.HI R3, RZ, 0x18, R2 ;  /* 0x00000018ff037819 */ /* 0x000fc80000011602 */
[----:B------:R-:W-:-:S04]  /*ca20*/  LOP3.LUT R0, R0, R3, RZ, 0xfc, !PT ;  /* 0x0000000300007212 */ /* 0x000fc800078efcff */
[----:B------:R-:W-:-:S07]  /*ca30*/  PRMT R8, R0, 0x7610, R8 ;  /* 0x0000761000087816 */ /* 0x000fce0000000008 */
.L_x_6919:
[----:B------:R-:W-:Y:S05]  /*ca40*/  BSYNC B0 ;  /* 0x0000000000007941 */ /* 0x000fea0003800000 */
.L_x_6918:
[----:B------:R0:W-:Y:S01]  /*ca50*/  STG.E.U8 desc[UR36][R16.64], R8 ;  /* 0x0000000810007986 */ /* 0x0001e2000c101124 */
[----:B------:R-:W-:Y:S05]  /*ca60*/  BRA `(.L_x_6898) ;  /* 0x0000000400187947 */ /* 0x000fea0003800000 */
.L_x_6916:
        /* <DEDUP_REMOVED lines=17> */
.L_x_6923:
[----:B------:R-:W-:-:S04]  /*cb80*/  LOP3.LUT R2, R3, 0x80000000, RZ, 0xc0, !PT ;  /* 0x8000000003027812 */ /* 0x000fc800078ec0ff */
[----:B------:R-:W-:-:S04]  /*cb90*/  SHF.R.U32.HI R3, RZ, 0x18, R2 ;  /* 0x00000018ff037819 */ /* 0x000fc80000011602 */
[----:B------:R-:W-:-:S04]  /*cba0*/  LOP3.LUT R0, R0, R3, RZ, 0xfc, !PT ;  /* 0x0000000300007212 */ /* 0x000fc800078efcff */
[----:B------:R-:W-:-:S07]  /*cbb0*/  PRMT R8, R0, 0x7610, R8 ;  /* 0x0000761000087816 */ /* 0x000fce0000000008 */
.L_x_6922:
[----:B------:R-:W-:Y:S05]  /*cbc0*/  BSYNC B0 ;  /* 0x0000000000007941 */ /* 0x000fea0003800000 */
.L_x_6921:
[----:B------:R0:W-:Y:S01]  /*cbd0*/  STG.E.U8 desc[UR36][R16.64], R8 ;  /* 0x0000000810007986 */ /* 0x0001e2000c101124 */
[----:B------:R-:W-:Y:S05]  /*cbe0*/  BRA `(.L_x_6898) ;  /* 0x0000000000b87947 */ /* 0x000fea0003800000 */
.L_x_6915:
        /* <DEDUP_REMOVED lines=22> */
.L_x_6897:
        /* <DEDUP_REMOVED lines=16> */
.L_x_6926:
[----:B------:R-:W-:Y:S05]  /*ce50*/  BRA `(.L_x_6898) ;  /* 0x00000000001c7947 */ /* 0x000fea0003800000 */
.L_x_6925:
[----:B------:R-:W-:-:S06]  /*ce60*/  HADD2.F32 R3, -RZ, R3.H0_H0 ;  /* 0x20000003ff037230 */ /* 0x000fcc0000004100 */
[----:B------:R-:W0:Y:S02]  /*ce70*/  F2I.U64.TRUNC R2, R3 ;  /* 0x0000000300027311 */ /* 0x000e24000020d800 */
[----:B0-----:R0:W-:Y:S01]  /*ce80*/  STG.E.64 desc[UR36][R16.64], R2 ;  /* 0x0000000210007986 */ /* 0x0011e2000c101b24 */
[----:B------:R-:W-:Y:S05]  /*ce90*/  BRA `(.L_x_6898) ;  /* 0x00000000000c7947 */ /* 0x000fea0003800000 */
.L_x_6924:
[----:B------:R-:W-:-:S06]  /*cea0*/  HADD2.F32 R3, -RZ, R3.H0_H0 ;  /* 0x20000003ff037230 */ /* 0x000fcc0000004100 */
[----:B------:R-:W0:Y:S02]  /*ceb0*/  F2I.FTZ.U32.TRUNC.NTZ R3, R3 ;  /* 0x0000000300037305 */ /* 0x000e24000021f000 */
[----:B0-----:R0:W-:Y:S02]  /*cec0*/  STG.E desc[UR36][R16.64], R3 ;  /* 0x0000000310007986 */ /* 0x0011e4000c101924 */
.L_x_6898:
[----:B------:R-:W-:-:S07]  /*ced0*/  VIADD R19, R19, 0x80 ;  /* 0x0000008013137836 */ /* 0x000fce0000000000 */
.L_x_6830:
[----:B------:R-:W-:Y:S05]  /*cee0*/  BSYNC B7 ;  /* 0x0000000000077941 */ /* 0x000fea0003800000 */
.L_x_6829:
[----:B------:R-:W-:Y:S02]  /*cef0*/  ULDC UR4, c[0x0][0x210] ;  /* 0x0000840000047ab9 */ /* 0x000fe40000000800 */
[----:B------:R-:W-:-:S13]  /*cf00*/  ISETP.GE.AND P0, PT, R19, UR4, PT ;  /* 0x0000000413007c0c */ /* 0x000fda000bf06270 */
[----:B------:R-:W-:Y:S05]  /*cf10*/  @P0 EXIT ;  /* 0x000000000000094d */ /* 0x000fea0003800000 */
        /* <DEDUP_REMOVED lines=354> */
.L_x_6927:
        /* <DEDUP_REMOVED lines=23> */
.L_x_6931:
[----:B------:R-:W2:Y:S02]  /*e6b0*/  LDG.E.U8 R2, desc[UR36][R2.64] ;  /* 0x0000002402027981 */ /* 0x000ea4000c1e1100 */
[----:B--2---:R-:W-:-:S04]  /*e6c0*/  I2FP.F32.U32 R0, R2 ;  /* 0x0000000200007245 */ /* 0x004fc80000201000 */
[----:B------:R-:W-:-:S04]  /*e6d0*/  F2FP.F16.F32.PACK_AB R0, RZ, R0 ;  /* 0x00000000ff00723e */ /* 0x000fc800000000ff */
[----:B------:R-:W-:Y:S01]  /*e6e0*/  PRMT R19, R0, 0x7610, R19 ;  /* 0x0000761000137816 */ /* 0x000fe20000000013 */
[----:B------:R-:W-:Y:S06]  /*e6f0*/  BRA `(.L_x_6933) ;  /* 0x0000000c00bc7947 */ /* 0x000fec0003800000 */
.L_x_6930:
        /* <DEDUP_REMOVED lines=11> */
.L_x_6935:
[----:B------:R-:W2:Y:S02]  /*e7b0*/  LDG.E R2, desc[UR36][R2.64] ;  /* 0x0000002402027981 */ /* 0x000ea4000c1e1900 */
[----:B--2---:R-:W-:-:S04]  /*e7c0*/  I2FP.F32.S32 R0, R2 ;  /* 0x0000000200007245 */ /* 0x004fc80000201400 */
[----:B------:R-:W-:-:S04]  /*e7d0*/  F2FP.F16.F32.PACK_AB R0, RZ, R0 ;  /* 0x00000000ff00723e */ /* 0x000fc800000000ff */
[----:B------:R-:W-:Y:S01]  /*e7e0*/  PRMT R19, R0, 0x7610, R19 ;  /* 0x0000761000137816 */ /* 0x000fe20000000013 */
[----:B------:R-:W-:Y:S06]  /*e7f0*/  BRA `(.L_x_6933) ;  /* 0x0000000c007c7947 */ /* 0x000fec0003800000 */
.L_x_6934:
[----:B------:R-:W2:Y:S02]  /*e800*/  LDG.E.U16 R2, desc[UR36][R2.64] ;  /* 0x0000002402027981 */ /* 0x000ea4000c1e1500 */
[----:B--2---:R-:W0:Y:S02]  /*e810*/  I2F.S16 R0, R2 ;  /* 0x0000000200007306 */ /* 0x004e240000101400 */
[----:B0-----:R-:W-:-:S04]  /*e820*/  F2FP.F16.F32.PACK_AB R0, RZ, R0 ;  /* 0x00000000ff00723e */ /* 0x001fc800000000ff */
[----:B------:R-:W-:Y:S01]  /*e830*/  PRMT R19, R0, 0x7610, R19 ;  /* 0x0000761000137816 */ /* 0x000fe20000000013 */
[----:B------:R-:W-:Y:S06]  /*e840*/  BRA `(.L_x_6933) ;  /* 0x0000000c00687947 */ /* 0x000fec0003800000 */
.L_x_6929:
        /* <DEDUP_REMOVED lines=9> */
.L_x_6937:
[----:B------:R0:W5:Y:S01]  /*e8e0*/  LDG.E.U16 R19, desc[UR36][R2.64] ;  /* 0x0000002402137981 */ /* 0x000162000c1e1500 */
[----:B------:R-:W-:Y:S05]  /*e8f0*/  BRA `(.L_x_6933) ;  /* 0x0000000c003c7947 */ /* 0x000fea0003800000 */
.L_x_6936:
        /* <DEDUP_REMOVED lines=9> */
.L_x_6939:
[----:B------:R1:W5:Y:S01]  /*e990*/  LDG.E.U16 R19, desc[UR36][R2.64] ;  /* 0x0000002402137981 */ /* 0x000362000c1e1500 */
[----:B------:R-:W-:Y:S05]  /*e9a0*/  BRA `(.L_x_6933) ;  /* 0x0000000c00107947 */ /* 0x000fea0003800000 */
.L_x_6938:
        /* <DEDUP_REMOVED lines=9> */
.L_x_6928:
        /* <DEDUP_REMOVED lines=14> */
.L_x_6942:
        /* <DEDUP_REMOVED lines=9> */
.L_x_6941:
        /* <DEDUP_REMOVED lines=28> */
.L_x_6944:
        /* <DEDUP_REMOVED lines=15> */
.L_x_6943:
[----:B------:R-:W2:Y:S02]  /*ee60*/  LDG.E.U16 R0, desc[UR36][R2.64] ;  /* 0x0000002402007981 */ /* 0x000ea4000c1e1500 */
[----:B--2---:R-:W-:-:S05]  /*ee70*/  IMAD.U32 R0, R0, 0x10000, RZ ;  /* 0x0001000000007824 */ /* 0x004fca00078e00ff */
[----:B------:R-:W-:-:S04]  /*ee80*/  F2FP.F16.F32.PACK_AB R0, RZ, R0 ;  /* 0x00000000ff00723e */ /* 0x000fc800000000ff */
[----:B------:R-:W-:Y:S01]  /*ee90*/  PRMT R19, R0, 0x7610, R19 ;  /* 0x0000761000137816 */ /* 0x000fe20000000013 */
[----:B------:R-:W-:Y:S06]  /*eea0*/  BRA `(.L_x_6933) ;  /* 0x0000000400d07947 */ /* 0x000fec0003800000 */
.L_x_6940:
        /* <DEDUP_REMOVED lines=13> */
.L_x_6947:
        /* <DEDUP_REMOVED lines=21> */
.L_x_6951:
[----:B------:R-:W-:Y:S05]  /*f0d0*/  BSYNC B1 ;  /* 0x0000000000017941 */ /* 0x000fea0003800000 */
.L_x_6950:
[----:B------:R-:W-:Y:S01]  /*f0e0*/  LEA R3, R0, 0x3b800000, 0x17 ;  /* 0x3b80000000037811 */ /* 0x000fe200078eb8ff */
[----:B------:R-:W-:-:S05]  /*f0f0*/  IMAD.SHL.U32 R0, R2, 0x100000, RZ ;  /* 0x0010000002007824 */ /* 0x000fca00078e00ff */
[----:B------:R-:W-:-:S07]  /*f100*/  LOP3.LUT R0, R3, R0, R4, 0xfe, !PT ;  /* 0x0000000003007212 */ /* 0x000fce00078efe04 */
.L_x_6949:
[----:B------:R-:W-:Y:S05]  /*f110*/  BSYNC B0 ;  /* 0x0000000000007941 */ /* 0x000fea0003800000 */
.L_x_6948:
[----:B------:R-:W-:-:S04]  /*f120*/  F2FP.F16.F32.PACK_AB R0, RZ, R0 ;  /* 0x00000000ff00723e */ /* 0x000fc800000000ff */
[----:B------:R-:W-:Y:S01]  /*f130*/  PRMT R19, R0, 0x7610, R19 ;  /* 0x0000761000137816 */ /* 0x000fe20000000013 */
[----:B------:R-:W-:Y:S06]  /*f140*/  BRA `(.L_x_6933) ;  /* 0x0000000400287947 */ /* 0x000fec0003800000 */
.L_x_6946:
        /* <DEDUP_REMOVED lines=21> */
.L_x_6955:
[----:B------:R-:W-:Y:S05]  /*f2a0*/  BSYNC B1 ;  /* 0x0000000000017941 */ /* 0x000fea0003800000 */
.L_x_6954:
[----:B------:R-:W-:Y:S01]  /*f2b0*/  LEA R3, R0, 0x37800000, 0x17 ;  /* 0x3780000000037811 */ /* 0x000fe200078eb8ff */
[----:B------:R-:W-:-:S05]  /*f2c0*/  IMAD.SHL.U32 R0, R2, 0x200000, RZ ;  /* 0x0020000002007824 */ /* 0x000fca00078e00ff */
[----:B------:R-:W-:-:S07]  /*f2d0*/  LOP3.LUT R0, R3, R0, R4, 0xfe, !PT ;  /* 0x0000000003007212 */ /* 0x000fce00078efe04 */
.L_x_6953:
[----:B------:R-:W-:Y:S05]  /*f2e0*/  BSYNC B0 ;  /* 0x0000000000007941 */ /* 0x000fea0003800000 */
.L_x_6952:
[----:B------:R-:W-:-:S04]  /*f2f0*/  F2FP.F16.F32.PACK_AB R0, RZ, R0 ;  /* 0x00000000ff00723e */ /* 0x000fc800000000ff */
[----:B------:R-:W-:Y:S01]  /*f300*/  PRMT R19, R0, 0x7610, R19 ;  /* 0x0000761000137816 */ /* 0x000fe20000000013 */
[----:B------:R-:W-:Y:S06]  /*f310*/  BRA `(.L_x_6933) ;  /* 0x0000000000b47947 */ /* 0x000fec0003800000 */
.L_x_6945:
        /* <DEDUP_REMOVED lines=14> */
.L_x_6959:
[----:B------:R-:W-:Y:S05]  /*f400*/  BSYNC B0 ;  /* 0x0000000000007941 */ /* 0x000fea0003800000 */
.L_x_6958:
[----:B------:R-:W-:-:S04]  /*f410*/  F2FP.F16.F32.PACK_AB R0, RZ, R0 ;  /* 0x00000000ff00723e */ /* 0x000fc800000000ff */
[----:B------:R-:W-:Y:S01]  /*f420*/  PRMT R19, R0, 0x7610, R19 ;  /* 0x0000761000137816 */ /* 0x000fe20000000013 */
[----:B------:R-:W-:Y:S06]  /*f430*/  BRA `(.L_x_6933) ;  /* 0x00000000006c7947 */ /* 0x000fec0003800000 */
.L_x_6932:
        /* <DEDUP_REMOVED lines=16> */
.L_x_6960:
[----:B------:R-:W-:Y:S01]  /*f540*/  PRMT R19, RZ, 0x7610, R19 ;  /* 0x00007610ff137816 */ /* 0x000fe20000000013 */
[----:B------:R-:W-:Y:S06]  /*f550*/  BRA `(.L_x_6933) ;  /* 0x0000000000247947 */ /* 0x000fec0003800000 */
.L_x_6957:
[----:B------:R-:W2:Y:S02]  /*f560*/  LDG.E.64 R2, desc[UR36][R2.64] ;  /* 0x0000002402027981 */ /* 0x000ea4000c1e1b00 */
[----:B--2---:R-:W0:Y:S02]  /*f570*/  I2F.U64 R0, R2 ;  /* 0x0000000200007312 */ /* 0x004e240000301000 */
[----:B0-----:R-:W-:-:S04]  /*f580*/  F2FP.F16.F32.PACK_AB R0, RZ, R0 ;  /* 0x00000000ff00723e */ /* 0x001fc800000000ff */
[----:B------:R-:W-:Y:S01]  /*f590*/  PRMT R19, R0, 0x7610, R19 ;  /* 0x0000761000137816 */ /* 0x000fe20000000013 */
[----:B------:R-:W-:Y:S06]  /*f5a0*/  BRA `(.L_x_6933) ;  /* 0x0000000000107947 */ /* 0x000fec0003800000 */
.L_x_6956:
[----:B------:R-:W2:Y:S02]  /*f5b0*/  LDG.E R2, desc[UR36][R2.64] ;  /* 0x0000002402027981 */ /* 0x000ea4000c1e1900 */
[----:B--2---:R-:W-:-:S04]  /*f5c0*/  I2FP.F32.U32 R0, R2 ;  /* 0x0000000200007245 */ /* 0x004fc80000201000 */
[----:B------:R-:W-:-:S04]  /*f5d0*/  F2FP.F16.F32.PACK_AB R0, RZ, R0 ;  /* 0x00000000ff00723e */ /* 0x000fc800000000ff */
[----:B------:R-:W-:-:S07]  /*f5e0*/  PRMT R19, R0, 0x7610, R19 ;  /* 0x0000761000137816 */ /* 0x000fce0000000013 */
.L_x_6933:
        /* <DEDUP_REMOVED lines=19> */
.L_x_6965:
[----:B------:R-:W2:Y:S02]  /*f720*/  LDG.E.U8 R0, desc[UR36][R2.64] ;  /* 0x0000002402007981 */ /* 0x000ea4000c1e1100 */
[----:B--2---:R-:W-:Y:S01]  /*f730*/  I2FP.F32.U32 R0, R0 ;  /* 0x0000000000007245 */ /* 0x004fe20000201000 */
[----:B------:R-:W-:Y:S06]  /*f740*/  BRA `(.L_x_6967) ;  /* 0x0000000c002c7947 */ /* 0x000fec0003800000 */
.L_x_6964:
        /* <DEDUP_REMOVED lines=9> */
.L_x_6969:
[----:B------:R-:W2:Y:S02]  /*f7e0*/  LDG.E R0, desc[UR36][R2.64] ;  /* 0x0000002402007981 */ /* 0x000ea4000c1e1900 */
[----:B--2---:R-:W-:Y:S01]  /*f7f0*/  I2FP.F32.S32 R0, R0 ;  /* 0x0000000000007245 */ /* 0x004fe20000201400 */
[----:B------:R-:W-:Y:S06]  /*f800*/  BRA `(.L_x_6967) ;  /* 0x0000000800fc7947 */ /* 0x000fec0003800000 */
.L_x_6968:
[----:B------:R-:W2:Y:S02]  /*f810*/  LDG.E.U16 R0, desc[UR36][R2.64] ;  /* 0x0000002402007981 */ /* 0x000ea4000c1e1500 */
[----:B--2---:R-:W4:Y:S01]  /*f820*/  I2F.S16 R0, R0 ;  /* 0x0000000000007306 */ /* 0x004f220000101400 */
[----:B------:R-:W-:Y:S05]  /*f830*/  BRA `(.L_x_6967) ;  /* 0x0000000800f07947 */ /* 0x000fea0003800000 */
.L_x_6963:
        /* <DEDUP_REMOVED lines=8> */
.L_x_6971:
[----:B------:R-:W2:Y:S02]  /*f8c0*/  LDG.E.U16 R0, desc[UR36][R2.64] ;  /* 0x0000002402007981 */ /* 0x000ea4000c1e1500 */
[----:B--2---:R-:W-:Y:S01]  /*f8d0*/  HADD2.F32 R0, -RZ, R0.H0_H0 ;  /* 0x20000000ff007230 */ /* 0x004fe20000004100 */
[----:B------:R-:W-:Y:S06]  /*f8e0*/  BRA `(.L_x_6967) ;  /* 0x0000000800c47947 */ /* 0x000fec0003800000 */
.L_x_6970:
        /* <DEDUP_REMOVED lines=8> */
.L_x_6973:
[----:B------:R-:W2:Y:S02]  /*f970*/  LDG.E.U16 R0, desc[UR36][R2.64] ;  /* 0x0000002402007981 */ /* 0x000ea4000c1e1500 */
[----:B--2---:R-:W-:Y:S01]  /*f980*/  HADD2.F32 R0, -RZ, R0.H0_H0 ;  /* 0x20000000ff007230 */ /* 0x004fe20000004100 */
[----:B------:R-:W-:Y:S06]  /*f990*/  BRA `(.L_x_6967) ;  /* 0x0000000800987947 */ /* 0x000fec0003800000 */
.L_x_6972:
[----:B------:R-:W2:Y:S01]  /*f9a0*/  LDG.E.64 R2, desc[UR36][R2.64] ;  /* 0x0000002402027981 */ /* 0x000ea2000c1e1b00 */
[----:B------:R-:W-:Y:S01]  /*f9b0*/  UMOV UR4, 0xf0000000 ;  /* 0xf000000000047882 */ /* 0x000fe20000000000 */
[----:B------:R-:W-:Y:S01]  /*f9c0*/  UMOV UR5, 0x380fffff ;  /* 0x380fffff00057882 */ /* 0x000fe20000000000 */
[----:B--2---:R-:W0:Y:S01]  /*f9d0*/  F2F.F32.F64 R0, R2 ;  /* 0x0000000200007310 */ /* 0x004e220000301000 */
[----:B------:R-:W-:-:S14]  /*f9e0*/  DSETP.GEU.AND P0, PT, |R2|, UR4, PT ;  /* 0x0000000402007e2a */ /* 0x000fdc000bf0e200 */
[----:B0-----:R-:W-:Y:S01]  /*f9f0*/  @!P0 FMUL R0, R0, 1.175494350822287508e-38 ;  /* 0x0080000000008820 */ /* 0x001fe20000400000 */
[----:B------:R-:W-:Y:S06]  /*fa00*/  BRA `(.L_x_6967) ;  /* 0x00000008007c7947 */ /* 0x000fec0003800000 */
.L_x_6962:
        /* <DEDUP_REMOVED lines=12> */
.L_x_6976:
[----:B------:R-:W2:Y:S01]  /*fad0*/  LDG.E.64 R2, desc[UR36][R2.64] ;  /* 0x0000002402027981 */ /* 0x000ea2000c1e1b00 */
[----:B------:R-:W-:Y:S01]  /*fae0*/  UMOV UR4, 0xf0000000 ;  /* 0xf000000000047882 */ /* 0x000fe20000000000 */
[----:B------:R-:W-:Y:S01]  /*faf0*/  UMOV UR5, 0x380fffff ;  /* 0x380fffff00057882 */ /* 0x000fe20000000000 */
[----:B--2---:R-:W0:Y:S01]  /*fb00*/  F2F.F32.F64 R0, R2 ;  /* 0x0000000200007310 */ /* 0x004e220000301000 */
[----:B------:R-:W-:-:S14]  /*fb10*/  DSETP.GEU.AND P0, PT, |R2|, UR4, PT ;  /* 0x0000000402007e2a */ /* 0x000fdc000bf0e200 */
[----:B0-----:R-:W-:Y:S01]  /*fb20*/  @!P0 FMUL R0, R0, 1.175494350822287508e-38 ;  /* 0x0080000000008820 */ /* 0x001fe20000400000 */
[----:B------:R-:W-:Y:S06]  /*fb30*/  BRA `(.L_x_6967) ;  /* 0x0000000800307947 */ /* 0x000fec0003800000 */
.L_x_6975:
        /* <DEDUP_REMOVED lines=26> */
.L_x_6978:
        /* <DEDUP_REMOVED lines=13> */
.L_x_6977:
[----:B------:R-:W2:Y:S02]  /*fdb0*/  LDG.E.U16 R0, desc[UR36][R2.64] ;  /* 0x0000002402007981 */ /* 0x000ea4000c1e1500 */
[----:B--2---:R-:W-:Y:S01]  /*fdc0*/  IMAD.U32 R0, R0, 0x10000, RZ ;  /* 0x0001000000007824 */ /* 0x004fe200078e00ff */
[----:B------:R-:W-:Y:S06]  /*fdd0*/  BRA `(.L_x_6967) ;  /* 0x0000000400887947 */ /* 0x000fec0003800000 */
.L_x_6974:
        /* <DEDUP_REMOVED lines=11> */
.L_x_6981:
        /* <DEDUP_REMOVED lines=20> */
.L_x_6983:
[----:B------:R-:W-:Y:S05]  /*ffd0*/  BSYNC B0 ;  /* 0x0000000000007941 */ /* 0x000fea0003800000 */
.L_x_6982:
[----:B------:R-:W-:Y:S01]  /*ffe0*/  LEA R3, R0, 0x3b800000, 0x17 ;  /* 0x3b80000000037811 */ /* 0x000fe200078eb8ff */
[----:B------:R-:W-:-:S05]  /*fff0*/  IMAD.SHL.U32 R0, R2, 0x100000, RZ ;  /* 0x0010000002007824 */ /* 0x000fca00078e00ff */
[----:B------:R-:W-:Y:S01]  /*10000*/  LOP3.LUT R0, R3, R0, R4, 0xfe, !PT ;  /* 0x0000000003007212 */ /* 0x000fe200078efe04 */
[----:B------:R-:W-:Y:S06]  /*10010*/  BRA `(.L_x_6967) ;  /* 0x0000000000f87947 */ /* 0x000fec0003800000 */
.L_x_6980:
        /* <DEDUP_REMOVED lines=20> */
.L_x_6985:
[----:B------:R-:W-:Y:S05]  /*10160*/  BSYNC B0 ;  /* 0x0000000000007941 */ /* 0x000fea0003800000 */
.L_x_6984:
[----:B------:R-:W-:Y:S01]  /*10170*/  LEA R3, R0, 0x37800000, 0x17 ;  /* 0x3780000000037811 */ /* 0x000fe200078eb8ff */
[----:B------:R-:W-:-:S05]  /*10180*/  IMAD.SHL.U32 R0, R2, 0x200000, RZ ;  /* 0x0020000002007824 */ /* 0x000fca00078e00ff */
[----:B------:R-:W-:Y:S01]  /*10190*/  LOP3.LUT R0, R3, R0, R4, 0xfe, !PT ;  /* 0x0000000003007212 */ /* 0x000fe200078efe04 */
[----:B------:R-:W-:Y:S06]  /*101a0*/  BRA `(.L_x_6967) ;  /* 0x0000000000947947 */ /* 0x000fec0003800000 */
.L_x_6979:
        /* <DEDUP_REMOVED lines=14> */
.L_x_6966:
        /* <DEDUP_REMOVED lines=16> */
.L_x_6988:
[----:B------:R-:W-:Y:S01]  /*10390*/  IMAD.MOV.U32 R0, RZ, RZ, RZ ;  /* 0x000000ffff007224 */ /* 0x000fe200078e00ff */
[----:B------:R-:W-:Y:S06]  /*103a0*/  BRA `(.L_x_6967) ;  /* 0x0000000000147947 */ /* 0x000fec0003800000 */
.L_x_6987:
[----:B------:R-:W2:Y:S02]  /*103b0*/  LDG.E.64 R2, desc[UR36][R2.64] ;  /* 0x0000002402027981 */ /* 0x000ea4000c1e1b00 */
[----:B--2---:R0:W1:Y:S01]  /*103c0*/  I2F.U64 R0, R2 ;  /* 0x0000000200007312 */ /* 0x0040620000301000 */
[----:B------:R-:W-:Y:S05]  /*103d0*/  BRA `(.L_x_6967) ;  /* 0x0000000000087947 */ /* 0x000fea0003800000 */
.L_x_6986:
[----:B------:R-:W2:Y:S02]  /*103e0*/  LDG.E R0, desc[UR36][R2.64] ;  /* 0x0000002402007981 */ /* 0x000ea4000c1e1900 */
[----:B--2---:R-:W-:-:S07]  /*103f0*/  I2FP.F32.U32 R0, R0 ;  /* 0x0000000000007245 */ /* 0x004fce0000201000 */
.L_x_6967:
[----:B------:R-:W-:Y:S05]  /*10400*/  BSYNC B6 ;  /* 0x0000000000067941 */ /* 0x000fea0003800000 */
.L_x_6961:
[----:B0-2---:R-:W0:Y:S01]  /*10410*/  LDC.U8 R3, c[0x0][0x491] ;  /* 0x00012440ff037b82 */ /* 0x005e220000000000 */
[----:B-----5:R-:W-:-:S05]  /*10420*/  HADD2.F32 R19, -RZ, R19.H0_H0 ;  /* 0x20000013ff137230 */ /* 0x020fca0000004100 */
[----:B-1-34-:R-:W-:-:S05]  /*10430*/  FMUL.FTZ R19, R19, R0 ;  /* 0x0000000013137220 */ /* 0x01afca0000410000 */
        /* <DEDUP_REMOVED lines=14> */
[----:B0-----:R-:W-:Y:S01]  /*10520*/  STG.E.U8 desc[UR36][R16.64], R3 ;  /* 0x0000000310007986 */ /* 0x001fe2000c101124 */
[----:B------:R-:W-:Y:S05]  /*10530*/  EXIT ;  /* 0x000000000000794d */ /* 0x000fea0003800000 */
.L_x_6992:
[----:B------:R-:W-:-:S06]  /*10540*/  HADD2.F32 R3, -RZ, R19.H0_H0 ;  /* 0x20000013ff037230 */ /* 0x000fcc0000004100 */
[----:B------:R-:W0:Y:S02]  /*10550*/  F2I.S64.TRUNC R2, R3 ;  /* 0x0000000300027311 */ /* 0x000e24000020d900 */
[----:B0-----:R-:W-:Y:S01]  /*10560*/  STG.E.U8 desc[UR36][R16.64], R2 ;  /* 0x0000000210007986 */ /* 0x001fe2000c101124 */
[----:B------:R-:W-:Y:S05]  /*10570*/  EXIT ;  /* 0x000000000000794d */ /* 0x000fea0003800000 */
.L_x_6991:
        /* <DEDUP_REMOVED lines=8> */
[----:B0-----:R-:W-:Y:S01]  /*10600*/  STG.E.64 desc[UR36][R16.64], R2 ;  /* 0x0000000210007986 */ /* 0x001fe2000c101b24 */
[----:B------:R-:W-:Y:S05]  /*10610*/  EXIT ;  /* 0x000000000000794d */ /* 0x000fea0003800000 */
.L_x_6995:
[----:B------:R-:W-:-:S06]  /*10620*/  HADD2.F32 R19, -RZ, R19.H0_H0 ;  /* 0x20000013ff137230 */ /* 0x000fcc0000004100 */
[----:B------:R-:W0:Y:S02]  /*10630*/  F2I.FTZ.TRUNC.NTZ R19, R19 ;  /* 0x0000001300137305 */ /* 0x000e24000021f100 */
[----:B0-----:R-:W-:Y:S01]  /*10640*/  STG.E desc[UR36][R16.64], R19 ;  /* 0x0000001310007986 */ /* 0x001fe2000c101924 */
[----:B------:R-:W-:Y:S05]  /*10650*/  EXIT ;  /* 0x000000000000794d */ /* 0x000fea0003800000 */
.L_x_6994:
[----:B------:R-:W-:-:S06]  /*10660*/  HADD2.F32 R19, -RZ, R19.H0_H0 ;  /* 0x20000013ff137230 */ /* 0x000fcc0000004100 */
[----:B------:R-:W0:Y:S02]  /*10670*/  F2I.FTZ.TRUNC.NTZ R19, R19 ;  /* 0x0000001300137305 */ /* 0x000e24000021f100 */
[----:B0-----:R-:W-:Y:S01]  /*10680*/  STG.E.U16 desc[UR36][R16.64], R19 ;  /* 0x0000001310007986 */ /* 0x001fe2000c101524 */
[----:B------:R-:W-:Y:S05]  /*10690*/  EXIT ;  /* 0x000000000000794d */ /* 0x000fea0003800000 */
.L_x_6990:
[----:B------:R-:W-:-:S13]  /*106a0*/  ISETP.GT.AND P0, PT, R2, 0x6, PT ;  /* 0x000000060200780c */ /* 0x000fda0003f04270 */
[----:B------:R-:W-:Y:S05]  /*106b0*/  @P0 BRA `(.L_x_6996) ;  /* 0x0000000000240947 */ /* 0x000fea0003800000 */
[----:B------:R-:W-:-:S13]  /*106c0*/  ISETP.NE.AND P0, PT, R2, 0x5, PT ;  /* 0x000000050200780c */ /* 0x000fda0003f05270 */
[----:B------:R-:W-:Y:S05]  /*106d0*/  @!P0 BRA `(.L_x_6997) ;  /* 0x0000000000148947 */ /* 0x000fea0003800000 */
[----:B------:R-:W-:-:S13]  /*106e0*/  ISETP.NE.AND P0, PT, R2, 0x6, PT ;  /* 0x000000060200780c */ /* 0x000fda0003f05270 */
[----:B------:R-:W-:Y:S05]  /*106f0*/  @P0 BRA `(.L_x_6993) ;  /* 0x0000000800c40947 */ /* 0x000fea0003800000 */
[----:B------:R-:W-:-:S05]  /*10700*/  HADD2.F32 R19, -RZ, R19.H0_H0 ;  /* 0x20000013ff137230 */ /* 0x000fca0000004100 */
[----:B------:R-:W-:Y:S01]  /*10710*/  STG.E desc[UR36][R16.64], R19 ;  /* 0x0000001310007986 */ /* 0x000fe2000c101924 */
[----:B------:R-:W-:Y:S05]  /*10720*/  EXIT ;  /* 0x000000000000794d */ /* 0x000fea0003800000 */
.L_x_6997:
[----:B------:R-:W-:Y:S01]  /*10730*/  STG.E.U16 desc[UR36][R16.64], R19 ;  /* 0x0000001310007986 */ /* 0x000fe2000c101524 */
[----:B------:R-:W-:Y:S05]  /*10740*/  EXIT ;  /* 0x000000000000794d */ /* 0x000fea0003800000 */
.L_x_6996:
        /* <DEDUP_REMOVED lines=8> */
[----:B------:R-:W-:Y:S01]  /*107d0*/  STG.E.64 desc[UR36][R16.64], R2 ;  /* 0x0000000210007986 */ /* 0x000fe2000c101b24 */
[----:B------:R-:W-:Y:S05]  /*107e0*/  EXIT ;  /* 0x000000000000794d */ /* 0x000fea0003800000 */
.L_x_6999:
[----:B------:R-:W-:-:S05]  /*107f0*/  HADD2.F32 R0, -RZ, R19.H0_H0 ;  /* 0x20000013ff007230 */ /* 0x000fca0000004100 */
[----:B------:R-:W-:-:S04]  /*10800*/  F2FP.F16.F32.PACK_AB R0, RZ, R0 ;  /* 0x00000000ff00723e */ /* 0x000fc800000000ff */
[----:B------:R-:W-:-:S05]  /*10810*/  PRMT R0, R0, 0x5410, RZ ;  /* 0x0000541000007816 */ /* 0x000fca00000000ff */
[----:B------:R-:W-:Y:S01]  /*10820*/  STG.E desc[UR36][R16.64], R0 ;  /* 0x0000000010007986 */ /* 0x000fe2000c101924 */
[----:B------:R-:W-:Y:S05]  /*10830*/  EXIT ;  /* 0x000000000000794d */ /* 0x000fea0003800000 */
.L_x_6998:
[----:B------:R-:W-:-:S05]  /*10840*/  HADD2.F32 R2, -RZ, R19.H0_H0 ;  /* 0x20000013ff027230 */ /* 0x000fca0000004100 */
[----:B------:R-:W-:-:S06]  /*10850*/  FMUL.FTZ R2, R2, 1 ;  /* 0x3f80000002027820 */ /* 0x000fcc0000410000 */
[----:B------:R-:W0:Y:S02]  /*10860*/  F2F.F64.F32 R2, R2 ;  /* 0x0000000200027310 */ /* 0x000e240000201800 */
[----:B0-----:R-:W-:Y:S01]  /*10870*/  STG.E.64 desc[UR36][R16.64], R2 ;  /* 0x0000000210007986 */ /* 0x001fe2000c101b24 */
[----:B------:R-:W-:Y:S05]  /*10880*/  EXIT ;  /* 0x000000000000794d */ /* 0x000fea0003800000 */
.L_x_6989:
        /* <DEDUP_REMOVED lines=11> */
[----:B------:R-:W-:Y:S01]  /*10940*/  STG.E.U8 desc[UR36][R16.64], R3 ;  /* 0x0000000310007986 */ /* 0x000fe2000c101124 */
[----:B------:R-:W-:Y:S05]  /*10950*/  EXIT ;  /* 0x000000000000794d */ /* 0x000fea0003800000 */
.L_x_7002:
[----:B------:R-:W-:Y:S01]  /*10960*/  HADD2.F32 R19, -RZ, R19.H0_H0 ;  /* 0x20000013ff137230 */ /* 0x000fe20000004100 */
[----:B------:R-:W-:-:S04]  /*10970*/  CS2R R6, SRZ ;  /* 0x0000000000067805 */ /* 0x000fc8000001ff00 */
[----:B------:R-:W-:-:S06]  /*10980*/  FMUL.FTZ R4, R19, 1 ;  /* 0x3f80000013047820 */ /* 0x000fcc0000410000 */
[----:B------:R-:W0:Y:S02]  /*10990*/  F2F.F64.F32 R4, R4 ;  /* 0x0000000400047310 */ /* 0x000e240000201800 */
[----:B0-----:R-:W-:Y:S01]  /*109a0*/  STG.E.128 desc[UR36][R16.64], R4 ;  /* 0x0000000410007986 */ /* 0x001fe2000c101d24 */
[----:B------:R-:W-:Y:S05]  /*109b0*/  EXIT ;  /* 0x000000000000794d */ /* 0x000fea0003800000 */
.L_x_7001:
        /* <DEDUP_REMOVED lines=21> */
.L_x_7006:
[----:B------:R-:W-:Y:S05]  /*10b10*/  BSYNC B0 ;  /* 0x0000000000007941 */ /* 0x000fea0003800000 */
.L_x_7005:
[----:B------:R-:W-:-:S05]  /*10b20*/  LOP3.LUT R3, R0, R3, RZ, 0xfc, !PT ;  /* 0x0000000300037212 */ /* 0x000fca00078efcff */
[----:B------:R-:W-:Y:S01]  /*10b30*/  STG.E.U8 desc[UR36][R16.64], R3 ;  /* 0x0000000310007986 */ /* 0x000fe2000c101124 */
[----:B------:R-:W-:Y:S05]  /*10b40*/  EXIT ;  /* 0x000000000000794d */ /* 0x000fea0003800000 */
.L_x_7004:
        /* <DEDUP_REMOVED lines=13> */
.L_x_7008:
[----:B------:R-:W-:Y:S01]  /*10c20*/  IMAD.MOV.U32 R0, RZ, RZ, 0x7f ;  /* 0x0000007fff007424 */ /* 0x000fe200078e00ff */
[----:B------:R-:W-:-:S04]  /*10c30*/  ISETP.GT.U32.AND P0, PT, R2, 0x7f800000, PT ;  /* 0x7f8000000200780c */ /* 0x000fc80003f04070 */
[----:B------:R-:W-:-:S09]  /*10c40*/  SEL R0, R0, 0x7c, P0 ;  /* 0x0000007c00007807 */ /* 0x000fd20000000000 */
.L_x_7009:
[----:B------:R-:W-:Y:S05]  /*10c50*/  BSYNC B0 ;  /* 0x0000000000007941 */ /* 0x000fea0003800000 */
.L_x_7007:
[----:B------:R-:W-:-:S04]  /*10c60*/  LOP3.LUT R2, R19, 0x80000000, RZ, 0xc0, !PT ;  /* 0x8000000013027812 */ /* 0x000fc800078ec0ff */
[----:B------:R-:W-:-:S04]  /*10c70*/  SHF.R.U32.HI R3, RZ, 0x18, R2 ;  /* 0x00000018ff037819 */ /* 0x000fc80000011602 */
[----:B------:R-:W-:-:S05]  /*10c80*/  LOP3.LUT R3, R0, R3, RZ, 0xfc, !PT ;  /* 0x0000000300037212 */ /* 0x000fca00078efcff */
[----:B------:R-:W-:Y:S01]  /*10c90*/  STG.E.U8 desc[UR36][R16.64], R3 ;  /* 0x0000000310007986 */ /* 0x000fe2000c101124 */
[----:B------:R-:W-:Y:S05]  /*10ca0*/  EXIT ;  /* 0x000000000000794d */ /* 0x000fea0003800000 */
.L_x_7003:
[----:B------:R-:W-:-:S05]  /*10cb0*/  HADD2.F32 R0, -RZ, R19.H0_H0 ;  /* 0x20000013ff007230 */ /* 0x000fca0000004100 */
[----:B------:R-:W-:-:S05]  /*10cc0*/  F2FP.BF16.F32.PACK_AB R0, RZ, R0 ;  /* 0x00000000ff00723e */ /* 0x000fca00000010ff */
[----:B------:R-:W-:Y:S01]  /*10cd0*/  STG.E.U16 desc[UR36][R16.64], R0 ;  /* 0x0000000010007986 */ /* 0x000fe2000c101524 */
[----:B------:R-:W-:Y:S05]  /*10ce0*/  EXIT ;  /* 0x000000000000794d */ /* 0x000fea0003800000 */
.L_x_7000:
        /* <DEDUP_REMOVED lines=10> */
[----:B0-----:R-:W-:Y:S01]  /*10d90*/  STG.E.U16 desc[UR36][R16.64], R3 ;  /* 0x0000000310007986 */ /* 0x001fe2000c101524 */
[----:B------:R-:W-:Y:S05]  /*10da0*/  EXIT ;  /* 0x000000000000794d */ /* 0x000fea0003800000 */
.L_x_7012:
        /* <DEDUP_REMOVED lines=17> */
.L_x_7015:
[----:B------:R-:W-:-:S04]  /*10ec0*/  LOP3.LUT R2, R19, 0x80000000, RZ, 0xc0, !PT ;  /* 0x8000000013027812 */ /* 0x000fc800078ec0ff */
[----:B------:R-:W-:-:S04]  /*10ed0*/  SHF.R.U32.HI R3, RZ, 0x18, R2 ;  /* 0x00000018ff037819 */ /* 0x000fc80000011602 */
[----:B------:R-:W-:-:S04]  /*10ee0*/  LOP3.LUT R0, R0, R3, RZ, 0xfc, !PT ;  /* 0x0000000300007212 */ /* 0x000fc800078efcff */
[----:B------:R-:W-:-:S07]  /*10ef0*/  PRMT R8, R0, 0x7610, R8 ;  /* 0x0000761000087816 */ /* 0x000fce0000000008 */
.L_x_7014:
[----:B------:R-:W-:Y:S05]  /*10f00*/  BSYNC B0 ;  /* 0x0000000000007941 */ /* 0x000fea0003800000 */
.L_x_7013:
[----:B------:R-:W-:Y:S01]  /*10f10*/  STG.E.U8 desc[UR36][R16.64], R8 ;  /* 0x0000000810007986 */ /* 0x000fe2000c101124 */
[----:B------:R-:W-:Y:S05]  /*10f20*/  EXIT ;  /* 0x000000000000794d */ /* 0x000fea0003800000 */
.L_x_7011:
        /* <DEDUP_REMOVED lines=17> */
.L_x_7018:
[----:B------:R-:W-:-:S04]  /*11040*/  LOP3.LUT R2, R19, 0x80000000, RZ, 0xc0, !PT ;  /* 0x8000000013027812 */ /* 0x000fc800078ec0ff */
[----:B------:R-:W-:-:S04]  /*11050*/  SHF.R.U32.HI R3, RZ, 0x18, R2 ;  /* 0x00000018ff037819 */ /* 0x000fc80000011602 */
[----:B------:R-:W-:-:S04]  /*11060*/  LOP3.LUT R0, R0, R3, RZ, 0xfc, !PT ;  /* 0x0000000300007212 */ /* 0x000fc800078efcff */
[----:B------:R-:W-:-:S07]  /*11070*/  PRMT R8, R0, 0x7610, R8 ;  /* 0x0000761000087816 */ /* 0x000fce0000000008 */
.L_x_7017:
[----:B------:R-:W-:Y:S05]  /*11080*/  BSYNC B0 ;  /* 0x0000000000007941 */ /* 0x000fea0003800000 */
.L_x_7016:
[----:B------:R-:W-:Y:S01]  /*11090*/  STG.E.U8 desc[UR36][R16.64], R8 ;  /* 0x0000000810007986 */ /* 0x000fe2000c101124 */
[----:B------:R-:W-:Y:S05]  /*110a0*/  EXIT ;  /* 0x000000000000794d */ /* 0x000fea0003800000 */
.L_x_7010:
        /* <DEDUP_REMOVED lines=22> */
.L_x_6993:
        /* <DEDUP_REMOVED lines=16> */
.L_x_7021:
[----:B------:R-:W-:Y:S05]  /*11310*/  EXIT ;  /* 0x000000000000794d */ /* 0x000fea0003800000 */
.L_x_7020:
[----:B------:R-:W-:-:S06]  /*11320*/  HADD2.F32 R2, -RZ, R19.H0_H0 ;  /* 0x20000013ff027230 */ /* 0x000fcc0000004100 */
[----:B------:R-:W0:Y:S02]  /*11330*/  F2I.U64.TRUNC R2, R2 ;  /* 0x0000000200027311 */ /* 0x000e24000020d800 */
[----:B0-----:R-:W-:Y:S01]  /*11340*/  STG.E.64 desc[UR36][R16.64], R2 ;  /* 0x0000000210007986 */ /* 0x001fe2000c101b24 */
[----:B------:R-:W-:Y:S05]  /*11350*/  EXIT ;  /* 0x000000000000794d */ /* 0x000fea0003800000 */
.L_x_7019:
[----:B------:R-:W-:-:S06]  /*11360*/  HADD2.F32 R19, -RZ, R19.H0_H0 ;  /* 0x20000013ff137230 */ /* 0x000fcc0000004100 */
[----:B------:R-:W0:Y:S02]  /*11370*/  F2I.FTZ.U32.TRUNC.NTZ R19, R19 ;  /* 0x0000001300137305 */ /* 0x000e24000021f000 */
[----:B0-----:R-:W-:Y:S01]  /*11380*/  STG.E desc[UR36][R16.64], R19 ;  /* 0x0000001310007986 */ /* 0x001fe2000c101924 */
[----:B------:R-:W-:Y:S05]  /*11390*/  EXIT ;  /* 0x000000000000794d */ /* 0x000fea0003800000 */
.L_x_7022:
        /* <DEDUP_REMOVED lines=14> */
.L_x_28369:


//--------------------- .text._ZN2at6native27unrolled_elementwise_kernelIZZZNS0_49_GLOBAL__N__b919a28f_16_Normalization_cu_5c38458736batch_norm_elementwise_backward_evalERKNS_6TensorES5_S5_S5_ENKUlvE0_clEvENKUlvE1_clEvEUlN3c104HalfEfE_St5arrayIPcLm3EELi4E23TrivialOffsetCalculatorILi2EjESE_ILi1EjENS0_6memory12LoadWithCastILi2EEENSH_13StoreWithCastILi1EEEEEviT_T0_T2_T3_T4_T5_ --------------------------
	.section	.text._ZN2at6native27unrolled_elementwise_kernelIZZZNS0_49_GLOBAL__N__b919a28f_16_Normalization_cu_5c38458736batch_norm_elementwise_backward_evalERKNS_6TensorES5_S5_S5_ENKUlvE0_clEvENKUlvE1_clEvEUlN3c104HalfEfE_St5arrayIPcLm3EELi4E23TrivialOffsetCalculatorILi2EjESE_ILi1EjENS0_6memory12LoadWithCastILi2EEENSH_13StoreWithCastILi1EEEEEviT_T0_T2_T3_T4_T5_,"ax",@progbits
	.align	128
        .global         _ZN2at6native27unrolled_elementwise_kernelIZZZNS0_49_GLOBAL__N__b919a28f_16_Normalization_cu_5c38458736batch_norm_elementwise_backward_evalERKNS_6TensorES5_S5_S5_ENKUlvE0_clEvENKUlvE1_clEvEUlN3c104HalfEfE_St5arrayIPcLm3EELi4E23TrivialOffsetCalculatorILi2EjESE_ILi1EjENS0_6memory12LoadWithCastILi2EEENSH_13StoreWithCastILi1EEEEEviT_T0_T2_T3_T4_T5_
        .type           _ZN2at6native27unrolled_elementwise_kernelIZZZNS0_49_GLOBAL__N__b919a28f_16_Normalization_cu_5c38458736batch_norm_elementwise_backward_evalERKNS_6TensorES5_S5_S5_ENKUlvE0_clEvENKUlvE1_clEvEUlN3c104HalfEfE_St5arrayIPcLm3EELi4E23TrivialOffsetCalculatorILi2EjESE_ILi1EjENS0_6memory12LoadWithCastILi2EEENSH_13StoreWithCastILi1EEEEEviT_T0_T2_T3_T4_T5_,@function
        .size           _ZN2at6native27unrolled_elementwise_kernelIZZZNS0_49_GLOBAL__N__b919a28f_16_Normalization_cu_5c38458736batch_norm_elementwise_backward_evalERKNS_6TensorES5_S5_S5_ENKUlvE0_clEvENKUlvE1_clEvEUlN3c104HalfEfE_St5arrayIPcLm3EELi4E23TrivialOffsetCalculatorILi2EjESE_ILi1EjENS0_6memory12LoadWithCastILi2EEENSH_13StoreWithCastILi1EEEEEviT_T0_T2_T3_T4_T5_,(.L_x_28370 - _ZN2at6native27unrolled_elementwise_kernelIZZZNS0_49_GLOBAL__N__b919a28f_16_Normalization_cu_5c38458736batch_norm_elementwise_backward_evalERKNS_6TensorES5_S5_S5_ENKUlvE0_clEvENKUlvE1_clEvEUlN3c104HalfEfE_St5arrayIPcLm3EELi4E23TrivialOffsetCalculatorILi2EjESE_ILi1EjENS0_6memory12LoadWithCastILi2EEENSH_13StoreWithCastILi1EEEEEviT_T0_T2_T3_T4_T5_)
        .other          _ZN2at6native27unrolled_elementwise_kernelIZZZNS0_49_GLOBAL__N__b919a28f_16_Normalization_cu_5c38458736batch_norm_elementwise_backward_evalERKNS_6TensorES5_S5_S5_ENKUlvE0_clEvENKUlvE1_clEvEUlN3c104HalfEfE_St5arrayIPcLm3EELi4E23TrivialOffsetCalculatorILi2EjESE_ILi1EjENS0_6memory12LoadWithCastILi2EEENSH_13StoreWithCastILi1EEEEEviT_T0_T2_T3_T4_T5_,@"STO_CUDA_ENTRY STV_DEFAULT"
_ZN2at6native27unrolled_elementwise_kernelIZZZNS0_49_GLOBAL__N__b919a28f_16_Normalization_cu_5c38458736batch_norm_elementwise_backward_evalERKNS_6TensorES5_S5_S5_ENKUlvE0_clEvENKUlvE1_clEvEUlN3c104HalfEfE_St5arrayIPcLm3EELi4E23TrivialOffsetCalculatorILi2EjESE_ILi1EjENS0_6memory12LoadWithCastILi2EEENSH_13StoreWithCastILi1EEEEEviT_T0_T2_T3_T4_T5_:
.text._ZN2at6native27unrolled_elementwise_kernelIZZZNS0_49_GLOBAL__N__b919a28f_16_Normalization_cu_5c38458736batch_norm_elementwise_backward_evalERKNS_6TensorES5_S5_S5_ENKUlvE0_clEvENKUlvE1_clEvEUlN3c104HalfEfE_St5arrayIPcLm3EELi4E23TrivialOffsetCalculatorILi2EjESE_ILi1EjENS0_6memory12LoadWithCastILi2EEENSH_13StoreWithCastILi1EEEEEviT_T0_T2_T3_T4_T5_:
        /* <DEDUP_REMOVED lines=37> */
.L_x_7028:
[----:B------:R-:W2:Y:S02]  /*0250*/  LDG.E.U8 R4, desc[UR36][R4.64] ;  /* 0x0000002404047981 */ /* 0x000ea4000c1e1100 */
[----:B--2---:R-:W-:-:S04]  /*0260*/  I2FP.F32.U32 R0, R4 ;  /* 0x0000000400007245 */ /* 0x004fc80000201000 */
[----:B------:R-:W-:-:S04]  /*0270*/  F2FP.F16.F32.PACK_AB R0, RZ, R0 ;  /* 0x00000000ff00723e */ /* 0x000fc800000000ff */
[----:B------:R-:W-:Y:S01]  /*0280*/  PRMT R17, R0, 0x7610, R17 ;  /* 0x0000761000117816 */ /* 0x000fe20000000011 */
[----:B------:R-:W-:Y:S06]  /*0290*/  BRA `(.L_x_7030) ;  /* 0x0000000c00c07947 */ /* 0x000fec0003800000 */
.L_x_7027:
        /* <DEDUP_REMOVED lines=11> */
.L_x_7032:
[----:B------:R-:W2:Y:S02]  /*0350*/  LDG.E R4, desc[UR36][R4.64] ;  /* 0x0000002404047981 */ /* 0x000ea4000c1e1900 */
[----:B--2---:R-:W-:-:S04]  /*0360*/  I2FP.F32.S32 R0, R4 ;  /* 0x0000000400007245 */ /* 0x004fc80000201400 */
[----:B------:R-:W-:-:S04]  /*0370*/  F2FP.F16.F32.PACK_AB R0, RZ, R0 ;  /* 0x00000000ff00723e */ /* 0x000fc800000000ff */
[----:B------:R-:W-:Y:S01]  /*0380*/  PRMT R17, R0, 0x7610, R17 ;  /* 0x0000761000117816 */ /* 0x000fe20000000011 */
[----:B------:R-:W-:Y:S06]  /*0390*/  BRA `(.L_x_7030) ;  /* 0x0000000c00807947 */ /* 0x000fec0003800000 */
.L_x_7031:
[----:B------:R-:W2:Y:S02]  /*03a0*/  LDG.E.U16 R4, desc[UR36][R4.64] ;  /* 0x0000002404047981 */ /* 0x000ea4000c1e1500 */
[----:B--2---:R-:W0:Y:S02]  /*03b0*/  I2F.S16 R0, R4 ;  /* 0x0000000400007306 */ /* 0x004e240000101400 */
[----:B0-----:R-:W-:-:S04]  /*03c0*/  F2FP.F16.F32.PACK_AB R0, RZ, R0 ;  /* 0x00000000ff00723e */ /* 0x001fc800000000ff */
[----:B------:R-:W-:Y:S01]  /*03d0*/  PRMT R17, R0, 0x7610, R17 ;  /* 0x0000761000117816 */ /* 0x000fe20000000011 */
[----:B------:R-:W-:Y:S06]  /*03e0*/  BRA `(.L_x_7030) ;  /* 0x0000000c006c7947 */ /* 0x000fec0003800000 */
.L_x_7026:
        /* <DEDUP_REMOVED lines=9> */
.L_x_7034:
[----:B------:R1:W5:Y:S01]  /*0480*/  LDG.E.U16 R17, desc[UR36][R4.64] ;  /* 0x0000002404117981 */ /* 0x000362000c1e1500 */
[----:B------:R-:W-:Y:S05]  /*0490*/  BRA `(.L_x_7030) ;  /* 0x0000000c00407947 */ /* 0x000fea0003800000 */
.L_x_7033:
        /* <DEDUP_REMOVED lines=9> */
.L_x_7036:
[----:B------:R0:W5:Y:S01]  /*0530*/  LDG.E.U16 R17, desc[UR36][R4.64] ;  /* 0x0000002404117981 */ /* 0x000162000c1e1500 */
[----:B------:R-:W-:Y:S05]  /*0540*/  BRA `(.L_x_7030) ;  /* 0x0000000c00147947 */ /* 0x000fea0003800000 */
.L_x_7035:
        /* <DEDUP_REMOVED lines=9> */
.L_x_7025:
        /* <DEDUP_REMOVED lines=14> */
.L_x_7039:
        /* <DEDUP_REMOVED lines=9> */
.L_x_7038:
        /* <DEDUP_REMOVED lines=28> */
.L_x_7041:
        /* <DEDUP_REMOVED lines=16> */
.L_x_7040:
[----:B------:R-:W2:Y:S02]  /*0a10*/  LDG.E.U16 R0, desc[UR36][R4.64] ;  /* 0x0000002404007981 */ /* 0x000ea4000c1e1500 */
[----:B--2---:R-:W-:-:S05]  /*0a20*/  IMAD.U32 R0, R0, 0x10000, RZ ;  /* 0x0001000000007824 */ /* 0x004fca00078e00ff */
[----:B------:R-:W-:-:S04]  /*0a30*/  F2FP.F16.F32.PACK_AB R0, RZ, R0 ;  /* 0x00000000ff00723e */ /* 0x000fc800000000ff */
[----:B------:R-:W-:Y:S01]  /*0a40*/  PRMT R17, R0, 0x7610, R17 ;  /* 0x0000761000117816 */ /* 0x000fe20000000011 */
[----:B------:R-:W-:Y:S06]  /*0a50*/  BRA `(.L_x_7030) ;  /* 0x0000000400d07947 */ /* 0x000fec0003800000 */
.L_x_7037:
        /* <DEDUP_REMOVED lines=13> */
.L_x_7044:
        /* <DEDUP_REMOVED lines=21> */
.L_x_7048:
[----:B------:R-:W-:Y:S05]  /*0c80*/  BSYNC B1 ;  /* 0x0000000000017941 */ /* 0x000fea0003800000 */
.L_x_7047:
[----:B------:R-:W-:Y:S01]  /*0c90*/  LEA R5, R0, 0x3b800000, 0x17 ;  /* 0x3b80000000057811 */ /* 0x000fe200078eb8ff */
[----:B------:R-:W-:-:S05]  /*0ca0*/  IMAD.SHL.U32 R0, R3, 0x100000, RZ ;  /* 0x0010000003007824 */ /* 0x000fca00078e00ff */
[----:B------:R-:W-:-:S07]  /*0cb0*/  LOP3.LUT R0, R5, R0, R6, 0xfe, !PT ;  /* 0x0000000005007212 */ /* 0x000fce00078efe06 */
.L_x_7046:
[----:B------:R-:W-:Y:S05]  /*0cc0*/  BSYNC B0 ;  /* 0x0000000000007941 */ /* 0x000fea0003800000 */
.L_x_7045:
[----:B------:R-:W-:-:S04]  /*0cd0*/  F2FP.F16.F32.PACK_AB R0, RZ, R0 ;  /* 0x00000000ff00723e */ /* 0x000fc800000000ff */
[----:B------:R-:W-:Y:S01]  /*0ce0*/  PRMT R17, R0, 0x7610, R17 ;  /* 0x0000761000117816 */ /* 0x000fe20000000011 */
[----:B------:R-:W-:Y:S06]  /*0cf0*/  BRA `(.L_x_7030) ;  /* 0x0000000400287947 */ /* 0x000fec0003800000 */
.L_x_7043:
        /* <DEDUP_REMOVED lines=21> */
.L_x_7052:
[----:B------:R-:W-:Y:S05]  /*0e50*/  BSYNC B1 ;  /* 0x0000000000017941 */ /* 0x000fea0003800000 */
.L_x_7051:
[----:B------:R-:W-:Y:S01]  /*0e60*/  LEA R5, R0, 0x37800000, 0x17 ;  /* 0x3780000000057811 */ /* 0x000fe200078eb8ff */
[----:B------:R-:W-:-:S05]  /*0e70*/  IMAD.SHL.U32 R0, R3, 0x200000, RZ ;  /* 0x0020000003007824 */ /* 0x000fca00078e00ff */
[----:B------:R-:W-:-:S07]  /*0e80*/  LOP3.LUT R0, R5, R0, R6, 0xfe, !PT ;  /* 0x0000000005007212 */ /* 0x000fce00078efe06 */
.L_x_7050:
[----:B------:R-:W-:Y:S05]  /*0e90*/  BSYNC B0 ;  /* 0x0000000000007941 */ /* 0x000fea0003800000 */
.L_x_7049:
[----:B------:R-:W-:-:S04]  /*0ea0*/  F2FP.F16.F32.PACK_AB R0, RZ, R0 ;  /* 0x00000000ff00723e */ /* 0x000fc800000000ff */
[----:B------:R-:W-:Y:S01]  /*0eb0*/  PRMT R17, R0, 0x7610, R17 ;  /* 0x0000761000117816 */ /* 0x000fe20000000011 */
[----:B------:R-:W-:Y:S06]  /*0ec0*/  BRA `(.L_x_7030) ;  /* 0x0000000000b47947 */ /* 0x000fec0003800000 */
.L_x_7042:
        /* <DEDUP_REMOVED lines=14> */
.L_x_7056:
[----:B------:R-:W-:Y:S05]  /*0fb0*/  BSYNC B0 ;  /* 0x0000000000007941 */ /* 0x000fea0003800000 */
.L_x_7055:
[----:B------:R-:W-:-:S04]  /*0fc0*/  F2FP.F16.F32.PACK_AB R0, RZ, R0 ;  /* 0x00000000ff00723e */ /* 0x000fc800000000ff */
[----:B------:R-:W-:Y:S01]  /*0fd0*/  PRMT R17, R0, 0x7610, R17 ;  /* 0x0000761000117816 */ /* 0x000fe20000000011 */
[----:B------:R-:W-:Y:S06]  /*0fe0*/  BRA `(.L_x_7030) ;  /* 0x00000000006c7947 */ /* 0x000fec0003800000 */
.L_x_7029:
        /* <DEDUP_REMOVED lines=16> */
.L_x_7057:
[----:B------:R-:W-:Y:S01]  /*10f0*/  PRMT R17, RZ, 0x7610, R17 ;  /* 0x00007610ff117816 */ /* 0x000fe20000000011 */
[----:B------:R-:W-:Y:S06]  /*1100*/  BRA `(.L_x_7030) ;  /* 0x0000000000247947 */ /* 0x000fec0003800000 */
.L_x_7054:
[----:B------:R-:W2:Y:S02]  /*1110*/  LDG.E.64 R4, desc[UR36][R4.64] ;  /* 0x0000002404047981 */ /* 0x000ea4000c1e1b00 */
[----:B--2---:R-:W0:Y:S02]  /*1120*/  I2F.U64 R0, R4 ;  /* 0x0000000400007312 */ /* 0x004e240000301000 */
[----:B0-----:R-:W-:-:S04]  /*1130*/  F2FP.F16.F32.PACK_AB R0, RZ, R0 ;  /* 0x00000000ff00723e */ /* 0x001fc800000000ff */
[----:B------:R-:W-:Y:S01]  /*1140*/  PRMT R17, R0, 0x7610, R17 ;  /* 0x0000761000117816 */ /* 0x000fe20000000011 */
[----:B------:R-:W-:Y:S06]  /*1150*/  BRA `(.L_x_7030) ;  /* 0x0000000000107947 */ /* 0x000fec0003800000 */
.L_x_7053:
[----:B------:R-:W2:Y:S02]  /*1160*/  LDG.E R4, desc[UR36][R4.64] ;  /* 0x0000002404047981 */ /* 0x000ea4000c1e1900 */
[----:B--2---:R-:W-:-:S04]  /*1170*/  I2FP.F32.U32 R0, R4 ;  /* 0x0000000400007245 */ /* 0x004fc80000201000 */
[----:B------:R-:W-:-:S04]  /*1180*/  F2FP.F16.F32.PACK_AB R0, RZ, R0 ;  /* 0x00000000ff00723e */ /* 0x000fc800000000ff */
[----:B------:R-:W-:-:S07]  /*1190*/  PRMT R17, R0, 0x7610, R17 ;  /* 0x0000761000117816 */ /* 0x000fce0000000011 */
.L_x_7030:
[----:B01----:R-:W0:Y:S01]  /*11a0*/  LDC.64 R4, c[0x0][0x228] ;  /* 0x00008a00ff047b82 */ /* 0x003e220000000a00 */
        /* <DEDUP_REMOVED lines=19> */
.L_x_7062:
[----:B------:R-:W2:Y:S02]  /*12e0*/  LDG.E.U8 R4, desc[UR36][R4.64] ;  /* 0x0000002404047981 */ /* 0x000ea4000c1e1100 */
[----:B--2---:R-:W-:Y:S01]  /*12f0*/  I2FP.F32.U32 R18, R4 ;  /* 0x0000000400127245 */ /* 0x004fe20000201000 */
[----:B------:R-:W-:Y:S06]  /*1300*/  BRA `(.L_x_7064) ;  /* 0x0000000c002c7947 */ /* 0x000fec0003800000 */
.L_x_7061:
        /* <DEDUP_REMOVED lines=9> */
.L_x_7066:
[----:B------:R-:W2:Y:S02]  /*13a0*/  LDG.E R4, desc[UR36][R4.64] ;  /* 0x0000002404047981 */ /* 0x000ea4000c1e1900 */
[----:B--2---:R-:W-:Y:S01]  /*13b0*/  I2FP.F32.S32 R18, R4 ;  /* 0x0000000400127245 */ /* 0x004fe20000201400 */
[----:B------:R-:W-:Y:S06]  /*13c0*/  BRA `(.L_x_7064) ;  /* 0x0000000800fc7947 */ /* 0x000fec0003800000 */
.L_x_7065:
[----:B------:R-:W2:Y:S02]  /*13d0*/  LDG.E.U16 R4, desc[UR36][R4.64] ;  /* 0x0000002404047981 */ /* 0x000ea4000c1e1500 */
[----:B--2---:R2:W3:Y:S01]  /*13e0*/  I2F.S16 R18, R4 ;  /* 0x0000000400127306 */ /* 0x0044e20000101400 */
[----:B------:R-:W-:Y:S05]  /*13f0*/  BRA `(.L_x_7064) ;  /* 0x0000000800f07947 */ /* 0x000fea0003800000 */
.L_x_7060:
        /* <DEDUP_REMOVED lines=8> */
.L_x_7068:
[----:B------:R-:W2:Y:S02]  /*1480*/  LDG.E.U16 R4, desc[UR36][R4.64] ;  /* 0x0000002404047981 */ /* 0x000ea4000c1e1500 */
[----:B--2---:R-:W-:Y:S01]  /*1490*/  HADD2.F32 R18, -RZ, R4.H0_H0 ;  /* 0x20000004ff127230 */ /* 0x004fe20000004100 */
[----:B------:R-:W-:Y:S06]  /*14a0*/  BRA `(.L_x_7064) ;  /* 0x0000000800c47947 */ /* 0x000fec0003800000 */
.L_x_7067:
        /* <DEDUP_REMOVED lines=8> */
.L_x_7070:
[----:B------:R-:W2:Y:S02]  /*1530*/  LDG.E.U16 R4, desc[UR36][R4.64] ;  /* 0x0000002404047981 */ /* 0x000ea4000c1e1500 */
[----:B--2---:R-:W-:Y:S01]  /*1540*/  HADD2.F32 R18, -RZ, R4.H0_H0 ;  /* 0x20000004ff127230 */ /* 0x004fe20000004100 */
[----:B------:R-:W-:Y:S06]  /*1550*/  BRA `(.L_x_7064) ;  /* 0x0000000800987947 */ /* 0x000fec0003800000 */
.L_x_7069:
[----:B------:R-:W2:Y:S01]  /*1560*/  LDG.E.64 R4, desc[UR36][R4.64] ;  /* 0x0000002404047981 */ /* 0x000ea2000c1e1b00 */
[----:B------:R-:W-:Y:S01]  /*1570*/  UMOV UR4, 0xf0000000 ;  /* 0xf000000000047882 */ /* 0x000fe20000000000 */
[----:B------:R-:W-:Y:S01]  /*1580*/  UMOV UR5, 0x380fffff ;  /* 0x380fffff00057882 */ /* 0x000fe20000000000 */
[----:B--2---:R-:W0:Y:S01]  /*1590*/  F2F.F32.F64 R18, R4 ;  /* 0x0000000400127310 */ /* 0x004e220000301000 */
[----:B------:R-:W-:-:S14]  /*15a0*/  DSETP.GEU.AND P0, PT, |R4|, UR4, PT ;  /* 0x0000000404007e2a */ /* 0x000fdc000bf0e200 */
[----:B0-----:R-:W-:Y:S01]  /*15b0*/  @!P0 FMUL R18, R18, 1.175494350822287508e-38 ;  /* 0x0080000012128820 */ /* 0x001fe20000400000 */
[----:B------:R-:W-:Y:S06]  /*15c0*/  BRA `(.L_x_7064) ;  /* 0x00000008007c7947 */ /* 0x000fec0003800000 */
.L_x_7059:
        /* <DEDUP_REMOVED lines=12> */
.L_x_7073:
[----:B------:R-:W2:Y:S01]  /*1690*/  LDG.E.64 R4, desc[UR36][R4.64] ;  /* 0x0000002404047981 */ /* 0x000ea2000c1e1b00 */
[----:B------:R-:W-:Y:S01]  /*16a0*/  UMOV UR4, 0xf0000000 ;  /* 0xf000000000047882 */ /* 0x000fe20000000000 */
[----:B------:R-:W-:Y:S01]  /*16b0*/  UMOV UR5, 0x380fffff ;  /* 0x380fffff00057882 */ /* 0x000fe20000000000 */
[----:B--2---:R-:W0:Y:S01]  /*16c0*/  F2F.F32.F64 R18, R4 ;  /* 0x0000000400127310 */ /* 0x004e220000301000 */
[----:B------:R-:W-:-:S14]  /*16d0*/  DSETP.GEU.AND P0, PT, |R4|, UR4, PT ;  /* 0x0000000404007e2a */ /* 0x000fdc000bf0e200 */
[----:B0-----:R-:W-:Y:S01]  /*16e0*/  @!P0 FMUL R18, R18, 1.175494350822287508e-38 ;  /* 0x0080000012128820 */ /* 0x001fe20000400000 */
[----:B------:R-:W-:Y:S06]  /*16f0*/  BRA `(.L_x_7064) ;  /* 0x0000000800307947 */ /* 0x000fec0003800000 */
.L_x_7072:
        /* <DEDUP_REMOVED lines=26> */
.L_x_7075:
        /* <DEDUP_REMOVED lines=13> */
.L_x_7074:
[----:B------:R-:W2:Y:S02]  /*1970*/  LDG.E.U16 R4, desc[UR36][R4.64] ;  /* 0x0000002404047981 */ /* 0x000ea4000c1e1500 */
[----:B--2---:R-:W-:Y:S01]  /*1980*/  IMAD.U32 R18, R4, 0x10000, RZ ;  /* 0x0001000004127824 */ /* 0x004fe200078e00ff */
[----:B------:R-:W-:Y:S06]  /*1990*/  BRA `(.L_x_7064) ;  /* 0x0000000400887947 */ /* 0x000fec0003800000 */
.L_x_7071:
        /* <DEDUP_REMOVED lines=11> */
.L_x_7078:
        /* <DEDUP_REMOVED lines=20> */
.L_x_7080:
[----:B------:R-:W-:Y:S05]  /*1b90*/  BSYNC B0 ;  /* 0x0000000000007941 */ /* 0x000fea0003800000 */
.L_x_7079:
[----:B------:R-:W-:Y:S01]  /*1ba0*/  IMAD.SHL.U32 R3, R3, 0x100000, RZ ;  /* 0x0010000003037824 */ /* 0x000fe200078e00ff */
[----:B------:R-:W-:-:S04]  /*1bb0*/  LEA R5, R0, 0x3b800000, 0x17 ;  /* 0x3b80000000057811 */ /* 0x000fc800078eb8ff */
[----:B------:R-:W-:Y:S01]  /*1bc0*/  LOP3.LUT R18, R5, R3, R18, 0xfe, !PT ;  /* 0x0000000305127212 */ /* 0x000fe200078efe12 */
[----:B------:R-:W-:Y:S06]  /*1bd0*/  BRA `(.L_x_7064) ;  /* 0x0000000000f87947 */ /* 0x000fec0003800000 */
.L_x_7077:
        /* <DEDUP_REMOVED lines=20> */
.L_x_7082:
[----:B------:R-:W-:Y:S05]  /*1d20*/  BSYNC B0 ;  /* 0x0000000000007941 */ /* 0x000fea0003800000 */
.L_x_7081:
[----:B------:R-:W-:Y:S01]  /*1d30*/  IMAD.SHL.U32 R3, R3, 0x200000, RZ ;  /* 0x0020000003037824 */ /* 0x000fe200078e00ff */
[----:B------:R-:W-:-:S04]  /*1d40*/  LEA R5, R0, 0x37800000, 0x17 ;  /* 0x3780000000057811 */ /* 0x000fc800078eb8ff */
[----:B------:R-:W-:Y:S01]  /*1d50*/  LOP3.LUT R18, R5, R3, R18, 0xfe, !PT ;  /* 0x0000000305127212 */ /* 0x000fe200078efe12 */
[----:B------:R-:W-:Y:S06]  /*1d60*/  BRA `(.L_x_7064) ;  /* 0x0000000000947947 */ /* 0x000fec0003800000 */
.L_x_7076:
        /* <DEDUP_REMOVED lines=14> */
.L_x_7063:
        /* <DEDUP_REMOVED lines=16> */
.L_x_7085:
[----:B------:R-:W-:Y:S01]  /*1f50*/  IMAD.MOV.U32 R18, RZ, RZ, RZ ;  /* 0x000000ffff127224 */ /* 0x000fe200078e00ff */
[----:B------:R-:W-:Y:S06]  /*1f60*/  BRA `(.L_x_7064) ;  /* 0x0000000000147947 */ /* 0x000fec0003800000 */
.L_x_7084:
[----:B------:R-:W2:Y:S02]  /*1f70*/  LDG.E.64 R4, desc[UR36][R4.64] ;  /* 0x0000002404047981 */ /* 0x000ea4000c1e1b00 */
[----:B--2---:R0:W1:Y:S01]  /*1f80*/  I2F.U64 R18, R4 ;  /* 0x0000000400127312 */ /* 0x0040620000301000 */
[----:B------:R-:W-:Y:S05]  /*1f90*/  BRA `(.L_x_7064) ;  /* 0x0000000000087947 */ /* 0x000fea0003800000 */
.L_x_7083:
[----:B------:R-:W2:Y:S02]  /*1fa0*/  LDG.E R4, desc[UR36][R4.64] ;  /* 0x0000002404047981 */ /* 0x000ea4000c1e1900 */
[----:B--2---:R-:W-:-:S07]  /*1fb0*/  I2FP.F32.U32 R18, R4 ;  /* 0x0000000400127245 */ /* 0x004fce0000201000 */
.L_x_7064:
[----:B------:R-:W-:Y:S05]  /*1fc0*/  BSYNC B6 ;  /* 0x0000000000067941 */ /* 0x000fea0003800000 */
.L_x_7058:
[----:B------:R-:W2:Y:S02]  /*1fd0*/  S2R R26, SR_TID.X ;  /* 0x00000000001a7919 */ /* 0x000ea40000002100 */
[----:B--2---:R-:W-:-:S07]  /*1fe0*/  VIADD R26, R26, 0x80 ;  /* 0x000000801a1a7836 */ /* 0x004fce0000000000 */
.L_x_7024:
[----:B------:R-:W-:Y:S05]  /*1ff0*/  BSYNC B7 ;  /* 0x0000000000077941 */ /* 0x000fea0003800000 */
.L_x_7023:
        /* <DEDUP_REMOVED lines=25> */
.L_x_7091:
[----:B------:R-:W2:Y:S02]  /*2190*/  LDG.E.U8 R4, desc[UR36][R4.64] ;  /* 0x0000002404047981 */ /* 0x000ea4000c1e1100 */
[----:B--2---:R-:W-:-:S04]  /*21a0*/  I2FP.F32.U32 R0, R4 ;  /* 0x0000000400007245 */ /* 0x004fc80000201000 */
[----:B------:R-:W-:-:S04]  /*21b0*/  F2FP.F16.F32.PACK_AB R0, RZ, R0 ;  /* 0x00000000ff00723e */ /* 0x000fc800000000ff */
[----:B------:R-:W-:Y:S01]  /*21c0*/  PRMT R16, R0, 0x7610, R16 ;  /* 0x0000761000107816 */ /* 0x000fe20000000010 */
[----:B------:R-:W-:Y:S06]  /*21d0*/  BRA `(.L_x_7093) ;  /* 0x0000000c00bc7947 */ /* 0x000fec0003800000 */
.L_x_7090:
        /* <DEDUP_REMOVED lines=11> */
.L_x_7095:
[----:B------:R-:W2:Y:S02]  /*2290*/  LDG.E R4, desc[UR36][R4.64] ;  /* 0x0000002404047981 */ /* 0x000ea4000c1e1900 */
[----:B--2---:R-:W-:-:S04]  /*22a0*/  I2FP.F32.S32 R0, R4 ;  /* 0x0000000400007245 */ /* 0x004fc80000201400 */
[----:B------:R-:W-:-:S04]  /*22b0*/  F2FP.F16.F32.PACK_AB R0, RZ, R0 ;  /* 0x00000000ff00723e */ /* 0x000fc800000000ff */
[----:B------:R-:W-:Y:S01]  /*22c0*/  PRMT R16, R0, 0x7610, R16 ;  /* 0x0000761000107816 */ /* 0x000fe20000000010 */
[----:B------:R-:W-:Y:S06]  /*22d0*/  BRA `(.L_x_7093) ;  /* 0x0000000c007c7947 */ /* 0x000fec0003800000 */
.L_x_7094:
[----:B------:R-:W2:Y:S02]  /*22e0*/  LDG.E.U16 R4, desc[UR36][R4.64] ;  /* 0x0000002404047981 */ /* 0x000ea4000c1e1500 */
[----:B--2---:R-:W0:Y:S02]  /*22f0*/  I2F.S16 R0, R4 ;  /* 0x0000000400007306 */ /* 0x004e240000101400 */
[----:B0-----:R-:W-:-:S04]  /*2300*/  F2FP.F16.F32.PACK_AB R0, RZ, R0 ;  /* 0x00000000ff00723e */ /* 0x001fc800000000ff */
[----:B------:R-:W-:Y:S01]  /*2310*/  PRMT R16, R0, 0x7610, R16 ;  /* 0x0000761000107816 */ /* 0x000fe20000000010 */
[----:B------:R-:W-:Y:S06]  /*2320*/  BRA `(.L_x_7093) ;  /* 0x0000000c00687947 */ /* 0x000fec0003800000 */
.L_x_7089:
        /* <DEDUP_REMOVED lines=9> */
.L_x_7097:
[----:B------:R0:W5:Y:S01]  /*23c0*/  LDG.E.U16 R16, desc[UR36][R4.64] ;  /* 0x0000002404107981 */ /* 0x000162000c1e1500 */
[----:B------:R-:W-:Y:S05]  /*23d0*/  BRA `(.L_x_7093) ;  /* 0x0000000c003c7947 */ /* 0x000fea0003800000 */
.L_x_7096:
        /* <DEDUP_REMOVED lines=9> */
.L_x_7099:
[----:B------:R2:W5:Y:S01]  /*2470*/  LDG.E.U16 R16, desc[UR36][R4.64] ;  /* 0x0000002404107981 */ /* 0x000562000c1e1500 */
[----:B------:R-:W-:Y:S05]  /*2480*/  BRA `(.L_x_7093) ;  /* 0x0000000c00107947 */ /* 0x000fea0003800000 */
.L_x_7098:
        /* <DEDUP_REMOVED lines=9> */
.L_x_7088:
        /* <DEDUP_REMOVED lines=14> */
.L_x_7102:
        /* <DEDUP_REMOVED lines=9> */
.L_x_7101:
        /* <DEDUP_REMOVED lines=28> */
.L_x_7104:
        /* <DEDUP_REMOVED lines=15> */
.L_x_7103:
[----:B------:R-:W2:Y:S02]  /*2940*/  LDG.E.U16 R0, desc[UR36][R4.64] ;  /* 0x0000002404007981 */ /* 0x000ea4000c1e1500 */
[----:B--2---:R-:W-:-:S05]  /*2950*/  IMAD.U32 R0, R0, 0x10000, RZ ;  /* 0x0001000000007824 */ /* 0x004fca00078e00ff */
[----:B------:R-:W-:-:S04]  /*2960*/  F2FP.F16.F32.PACK_AB R0, RZ, R0 ;  /* 0x00000000ff00723e */ /* 0x000fc800000000ff */
[----:B------:R-:W-:Y:S01]  /*2970*/  PRMT R16, R0, 0x7610, R16 ;  /* 0x0000761000107816 */ /* 0x000fe20000000010 */
[----:B------:R-:W-:Y:S06]  /*2980*/  BRA `(.L_x_7093) ;  /* 0x0000000400d07947 */ /* 0x000fec0003800000 */
.L_x_7100:
        /* <DEDUP_REMOVED lines=13> */
.L_x_7107:
        /* <DEDUP_REMOVED lines=21> */
.L_x_7111:
[----:B------:R-:W-:Y:S05]  /*2bb0*/  BSYNC B1 ;  /* 0x0000000000017941 */ /* 0x000fea0003800000 */
.L_x_7110:
[----:B------:R-:W-:Y:S01]  /*2bc0*/  LEA R5, R0, 0x3b800000, 0x17 ;  /* 0x3b80000000057811 */ /* 0x000fe200078eb8ff */
[----:B------:R-:W-:-:S05]  /*2bd0*/  IMAD.SHL.U32 R0, R3, 0x100000, RZ ;  /* 0x0010000003007824 */ /* 0x000fca00078e00ff */
[----:B------:R-:W-:-:S07]  /*2be0*/  LOP3.LUT R0, R5, R0, R6, 0xfe, !PT ;  /* 0x0000000005007212 */ /* 0x000fce00078efe06 */
.L_x_7109:
[----:B------:R-:W-:Y:S05]  /*2bf0*/  BSYNC B0 ;  /* 0x0000000000007941 */ /* 0x000fea0003800000 */
.L_x_7108:
[----:B------:R-:W-:-:S04]  /*2c00*/  F2FP.F16.F32.PACK_AB R0, RZ, R0 ;  /* 0x00000000ff00723e */ /* 0x000fc800000000ff */
[----:B------:R-:W-:Y:S01]  /*2c10*/  PRMT R16, R0, 0x7610, R16 ;  /* 0x0000761000107816 */ /* 0x000fe20000000010 */
[----:B------:R-:W-:Y:S06]  /*2c20*/  BRA `(.L_x_7093) ;  /* 0x0000000400287947 */ /* 0x000fec0003800000 */
.L_x_7106:
        /* <DEDUP_REMOVED lines=21> */
.L_x_7115:
[----:B------:R-:W-:Y:S05]  /*2d80*/  BSYNC B1 ;  /* 0x0000000000017941 */ /* 0x000fea0003800000 */
.L_x_7114:
[----:B------:R-:W-:Y:S01]  /*2d90*/  LEA R5, R0, 0x37800000, 0x17 ;  /* 0x3780000000057811 */ /* 0x000fe200078eb8ff */
[----:B------:R-:W-:-:S05]  /*2da0*/  IMAD.SHL.U32 R0, R3, 0x200000, RZ ;  /* 0x0020000003007824 */ /* 0x000fca00078e00ff */
[----:B------:R-:W-:-:S07]  /*2db0*/  LOP3.LUT R0, R5, R0, R6, 0xfe, !PT ;  /* 0x0000000005007212 */ /* 0x000fce00078efe06 */
.L_x_7113:
[----:B------:R-:W-:Y:S05]  /*2dc0*/  BSYNC B0 ;  /* 0x0000000000007941 */ /* 0x000fea0003800000 */
.L_x_7112:
[----:B------:R-:W-:-:S04]  /*2dd0*/  F2FP.F16.F32.PACK_AB R0, RZ, R0 ;  /* 0x00000000ff00723e */ /* 0x000fc800000000ff */
[----:B------:R-:W-:Y:S01]  /*2de0*/  PRMT R16, R0, 0x7610, R16 ;  /* 0x0000761000107816 */ /* 0x000fe20000000010 */
[----:B------:R-:W-:Y:S06]  /*2df0*/  BRA `(.L_x_7093) ;  /* 0x0000000000b47947 */ /* 0x000fec0003800000 */
.L_x_7105:
        /* <DEDUP_REMOVED lines=14> */
.L_x_7119:
[----:B------:R-:W-:Y:S05]  /*2ee0*/  BSYNC B0 ;  /* 0x0000000000007941 */ /* 0x000fea0003800000 */
.L_x_7118:
[----:B------:R-:W-:-:S04]  /*2ef0*/  F2FP.F16.F32.PACK_AB R0, RZ, R0 ;  /* 0x00000000ff00723e */ /* 0x000fc800000000ff */
[----:B------:R-:W-:Y:S01]  /*2f00*/  PRMT R16, R0, 0x7610, R16 ;  /* 0x0000761000107816 */ /* 0x000fe20000000010 */
[----:B------:R-:W-:Y:S06]  /*2f10*/  BRA `(.L_x_7093) ;  /* 0x00000000006c7947 */ /* 0x000fec0003800000 */
.L_x_7092:
        /* <DEDUP_REMOVED lines=16> */
.L_x_7120:
[----:B------:R-:W-:Y:S01]  /*3020*/  PRMT R16, RZ, 0x7610, R16 ;  /* 0x00007610ff107816 */ /* 0x000fe20000000010 */
[----:B------:R-:W-:Y:S06]  /*3030*/  BRA `(.L_x_7093) ;  /* 0x0000000000247947 */ /* 0x000fec0003800000 */
.L_x_7117:
[----:B------:R-:W2:Y:S02]  /*3040*/  LDG.E.64 R4, desc[UR36][R4.64] ;  /* 0x0000002404047981 */ /* 0x000ea4000c1e1b00 */
[----:B--2---:R-:W0:Y:S02]  /*3050*/  I2F.U64 R0, R4 ;  /* 0x0000000400007312 */ /* 0x004e240000301000 */
[----:B0-----:R-:W-:-:S04]  /*3060*/  F2FP.F16.F32.PACK_AB R0, RZ, R0 ;  /* 0x00000000ff00723e */ /* 0x001fc800000000ff */
[----:B------:R-:W-:Y:S01]  /*3070*/  PRMT R16, R0, 0x7610, R16 ;  /* 0x0000761000107816 */ /* 0x000fe20000000010 */
[----:B------:R-:W-:Y:S06]  /*3080*/  BRA `(.L_x_7093) ;  /* 0x0000000000107947 */ /* 0x000fec0003800000 */
.L_x_7116:
[----:B------:R-:W2:Y:S02]  /*3090*/  LDG.E R4, desc[UR36][R4.64] ;  /* 0x0000002404047981 */ /* 0x000ea4000c1e1900 */
[----:B--2---:R-:W-:-:S04]  /*30a0*/  I2FP.F32.U32 R0, R4 ;  /* 0x0000000400007245 */ /* 0x004fc80000201000 */
[----:B------:R-:W-:-:S04]  /*30b0*/  F2FP.F16.F32.PACK_AB R0, RZ, R0 ;  /* 0x00000000ff00723e */ /* 0x000fc800000000ff */
[----:B------:R-:W-:-:S07]  /*30c0*/  PRMT R16, R0, 0x7610, R16 ;  /* 0x0000761000107816 */ /* 0x000fce0000000010 */
.L_x_7093:
[----:B0-2---:R-:W0:Y:S01]  /*30d0*/  LDC.64 R4, c[0x0][0x228] ;  /* 0x00008a00ff047b82 */ /* 0x005e220000000a00 */
        /* <DEDUP_REMOVED lines=19> */
.L_x_7125:
[----:B------:R-:W2:Y:S02]  /*3210*/  LDG.E.U8 R4, desc[UR36][R4.64] ;  /* 0x0000002404047981 */ /* 0x000ea4000c1e1100 */
[----:B--2---:R-:W-:Y:S01]  /*3220*/  I2FP.F32.U32 R28, R4 ;  /* 0x00000004001c7245 */ /* 0x004fe20000201000 */
[----:B------:R-:W-:Y:S06]  /*3230*/  BRA `(.L_x_7127) ;  /* 0x0000000c002c7947 */ /* 0x000fec0003800000 */
.L_x_7124:
        /* <DEDUP_REMOVED lines=9> */
.L_x_7129:
[----:B------:R-:W2:Y:S02]  /*32d0*/  LDG.E R4, desc[UR36][R4.64] ;  /* 0x0000002404047981 */ /* 0x000ea4000c1e1900 */
[----:B--2---:R-:W-:Y:S01]  /*32e0*/  I2FP.F32.S32 R28, R4 ;  /* 0x00000004001c7245 */ /* 0x004fe20000201400 */
[----:B------:R-:W-:Y:S06]  /*32f0*/  BRA `(.L_x_7127) ;  /* 0x0000000800fc7947 */ /* 0x000fec0003800000 */
.L_x_7128:
[----:B------:R-:W2:Y:S02]  /*3300*/  LDG.E.U16 R4, desc[UR36][R4.64] ;  /* 0x0000002404047981 */ /* 0x000ea4000c1e1500 */
[----:B--2---:R4:W0:Y:S01]  /*3310*/  I2F.S16 R28, R4 ;  /* 0x00000004001c7306 */ /* 0x0048220000101400 */
[----:B------:R-:W-:Y:S05]  /*3320*/  BRA `(.L_x_7127) ;  /* 0x0000000800f07947 */ /* 0x000fea0003800000 */
.L_x_7123:
        /* <DEDUP_REMOVED lines=8> */
.L_x_7131:
[----:B------:R-:W2:Y:S02]  /*33b0*/  LDG.E.U16 R4, desc[UR36][R4.64] ;  /* 0x0000002404047981 */ /* 0x000ea4000c1e1500 */
[----:B--2---:R-:W-:Y:S01]  /*33c0*/  HADD2.F32 R28, -RZ, R4.H0_H0 ;  /* 0x20000004ff1c7230 */ /* 0x004fe20000004100 */
[----:B------:R-:W-:Y:S06]  /*33d0*/  BRA `(.L_x_7127) ;  /* 0x0000000800c47947 */ /* 0x000fec0003800000 */
.L_x_7130:
        /* <DEDUP_REMOVED lines=8> */
.L_x_7133:
[----:B------:R-:W2:Y:S02]  /*3460*/  LDG.E.U16 R4, desc[UR36][R4.64] ;  /* 0x0000002404047981 */ /* 0x000ea4000c1e1500 */
[----:B--2---:R-:W-:Y:S01]  /*3470*/  HADD2.F32 R28, -RZ, R4.H0_H0 ;  /* 0x20000004ff1c7230 */ /* 0x004fe20000004100 */
[----:B------:R-:W-:Y:S06]  /*3480*/  BRA `(.L_x_7127) ;  /* 0x0000000800987947 */ /* 0x000fec0003800000 */
.L_x_7132:
[----:B------:R-:W2:Y:S01]  /*3490*/  LDG.E.64 R4, desc[UR36][R4.64] ;  /* 0x0000002404047981 */ /* 0x000ea2000c1e1b00 */
[----:B------:R-:W-:Y:S01]  /*34a0*/  UMOV UR4, 0xf0000000 ;  /* 0xf000000000047882 */ /* 0x000fe20000000000 */
[----:B------:R-:W-:Y:S01]  /*34b0*/  UMOV UR5, 0x380fffff ;  /* 0x380fffff00057882 */ /* 0x000fe20000000000 */
[----:B--2---:R-:W0:Y:S01]  /*34c0*/  F2F.F32.F64 R28, R4 ;  /* 0x00000004001c7310 */ /* 0x004e220000301000 */
[----:B------:R-:W-:-:S14]  /*34d0*/  DSETP.GEU.AND P0, PT, |R4|, UR4, PT ;  /* 0x0000000404007e2a */ /* 0x000fdc000bf0e200 */
[----:B0-----:R-:W-:Y:S01]  /*34e0*/  @!P0 FMUL R28, R28, 1.175494350822287508e-38 ;  /* 0x008000001c1c8820 */ /* 0x001fe20000400000 */
[----:B------:R-:W-:Y:S06]  /*34f0*/  BRA `(.L_x_7127) ;  /* 0x00000008007c7947 */ /* 0x000fec0003800000 */
.L_x_7122:
        /* <DEDUP_REMOVED lines=12> */
.L_x_7136:
[----:B------:R-:W2:Y:S01]  /*35c0*/  LDG.E.64 R4, desc[UR36][R4.64] ;  /* 0x0000002404047981 */ /* 0x000ea2000c1e1b00 */
[----:B------:R-:W-:Y:S01]  /*35d0*/  UMOV UR4, 0xf0000000 ;  /* 0xf000000000047882 */ /* 0x000fe20000000000 */
[----:B------:R-:W-:Y:S01]  /*35e0*/  UMOV UR5, 0x380fffff ;  /* 0x380fffff00057882 */ /* 0x000fe20000000000 */
[----:B--2---:R-:W0:Y:S01]  /*35f0*/  F2F.F32.F64 R28, R4 ;  /* 0x00000004001c7310 */ /* 0x004e220000301000 */
[----:B------:R-:W-:-:S14]  /*3600*/  DSETP.GEU.AND P0, PT, |R4|, UR4, PT ;  /* 0x0000000404007e2a */ /* 0x000fdc000bf0e200 */
[----:B0-----:R-:W-:Y:S01]  /*3610*/  @!P0 FMUL R28, R28, 1.175494350822287508e-38 ;  /* 0x008000001c1c8820 */ /* 0x001fe20000400000 */
[----:B------:R-:W-:Y:S06]  /*3620*/  BRA `(.L_x_7127) ;  /* 0x0000000800307947 */ /* 0x000fec0003800000 */
.L_x_7135:
        /* <DEDUP_REMOVED lines=26> */
.L_x_7138:
        /* <DEDUP_REMOVED lines=13> */
.L_x_7137:
[----:B------:R-:W2:Y:S02]  /*38a0*/  LDG.E.U16 R4, desc[UR36][R4.64] ;  /* 0x0000002404047981 */ /* 0x000ea4000c1e1500 */
[----:B--2---:R-:W-:Y:S01]  /*38b0*/  IMAD.U32 R28, R4, 0x10000, RZ ;  /* 0x00010000041c7824 */ /* 0x004fe200078e00ff */
[----:B------:R-:W-:Y:S06]  /*38c0*/  BRA `(.L_x_7127) ;  /* 0x0000000400887947 */ /* 0x000fec0003800000 */
.L_x_7134:
        /* <DEDUP_REMOVED lines=11> */
.L_x_7141:
        /* <DEDUP_REMOVED lines=20> */
.L_x_7143:
[----:B------:R-:W-:Y:S05]  /*3ac0*/  BSYNC B0 ;  /* 0x0000000000007941 */ /* 0x000fea0003800000 */
.L_x_7142:
[----:B------:R-:W-:Y:S01]  /*3ad0*/  IMAD.SHL.U32 R3, R3, 0x100000, RZ ;  /* 0x0010000003037824 */ /* 0x000fe200078e00ff */
[----:B------:R-:W-:-:S04]  /*3ae0*/  LEA R5, R0, 0x3b800000, 0x17 ;  /* 0x3b80000000057811 */ /* 0x000fc800078eb8ff */
[----:B------:R-:W-:Y:S01]  /*3af0*/  LOP3.LUT R28, R5, R3, R28, 0xfe, !PT ;  /* 0x00000003051c7212 */ /* 0x000fe200078efe1c */
[----:B------:R-:W-:Y:S06]  /*3b00*/  BRA `(.L_x_7127) ;  /* 0x0000000000f87947 */ /* 0x000fec0003800000 */
.L_x_7140:
        /* <DEDUP_REMOVED lines=20> */
.L_x_7145:
[----:B------:R-:W-:Y:S05]  /*3c50*/  BSYNC B0 ;  /* 0x0000000000007941 */ /* 0x000fea0003800000 */
.L_x_7144:
[----:B------:R-:W-:Y:S01]  /*3c60*/  IMAD.SHL.U32 R3, R3, 0x200000, RZ ;  /* 0x0020000003037824 */ /* 0x000fe200078e00ff */
[----:B------:R-:W-:-:S04]  /*3c70*/  LEA R5, R0, 0x37800000, 0x17 ;  /* 0x3780000000057811 */ /* 0x000fc800078eb8ff */
[----:B------:R-:W-:Y:S01]  /*3c80*/  LOP3.LUT R28, R5, R3, R28, 0xfe, !PT ;  /* 0x00000003051c7212 */ /* 0x000fe200078efe1c */
[----:B------:R-:W-:Y:S06]  /*3c90*/  BRA `(.L_x_7127) ;  /* 0x0000000000947947 */ /* 0x000fec0003800000 */
.L_x_7139:
        /* <DEDUP_REMOVED lines=14> */
.L_x_7126:
        /* <DEDUP_REMOVED lines=16> */
.L_x_7148:
[----:B------:R-:W-:Y:S01]  /*3e80*/  IMAD.MOV.U32 R28, RZ, RZ, RZ ;  /* 0x000000ffff1c7224 */ /* 0x000fe200078e00ff */
[----:B------:R-:W-:Y:S06]  /*3e90*/  BRA `(.L_x_7127) ;  /* 0x0000000000147947 */ /* 0x000fec0003800000 */
.L_x_7147:
[----:B------:R-:W2:Y:S02]  /*3ea0*/  LDG.E.64 R4, desc[UR36][R4.64] ;  /* 0x0000002404047981 */ /* 0x000ea4000c1e1b00 */
[----:B--2---:R0:W2:Y:S01]  /*3eb0*/  I2F.U64 R28, R4 ;  /* 0x00000004001c7312 */ /* 0x0040a20000301000 */
[----:B------:R-:W-:Y:S05]  /*3ec0*/  BRA `(.L_x_7127) ;  /* 0x0000000000087947 */ /* 0x000fea0003800000 */
.L_x_7146:
[----:B------:R-:W2:Y:S02]  /*3ed0*/  LDG.E R4, desc[UR36][R4.64] ;  /* 0x0000002404047981 */ /* 0x000ea4000c1e1900 */
[----:B--2---:R-:W-:-:S07]  /*3ee0*/  I2FP.F32.U32 R28, R4 ;  /* 0x00000004001c7245 */ /* 0x004fce0000201000 */
.L_x_7127:
[----:B------:R-:W-:Y:S05]  /*3ef0*/  BSYNC B6 ;  /* 0x0000000000067941 */ /* 0x000fea0003800000 */
.L_x_7121:
[----:B------:R-:W-:-:S07]  /*3f00*/  VIADD R26, R26, 0x80 ;  /* 0x000000801a1a7836 */ /* 0x000fce0000000000 */
.L_x_7087:
[----:B------:R-:W-:Y:S05]  /*3f10*/  BSYNC B7 ;  /* 0x0000000000077941 */ /* 0x000fea0003800000 */
.L_x_7086:
        /* <DEDUP_REMOVED lines=26> */
[----:B0-----:R-:W-:-:S04]  /*40c0*/  F2FP.F16.F32.PACK_AB R0, RZ, R0 ;  /* 0x00000000ff00723e */ /* 0x001fc800000000ff */
[----:B------:R-:W-:Y:S01]  /*40d0*/  PRMT R23, R0, 0x7610, R23 ;  /* 0x0000761000177816 */ /* 0x000fe20000000017 */
[----:B------:R-:W-:Y:S06]  /*40e0*/  BRA `(.L_x_7156) ;  /* 0x0000000c00d07947 */ /* 0x000fec0003800000 */
.L_x_7154:
[----:B------:R-:W4:Y:S02]  /*40f0*/  LDG.E.U8 R4, desc[UR36][R4.64] ;  /* 0x0000002404047981 */ /* 0x000f24000c1e1100 */
[----:B----4-:R-:W-:-:S04]  /*4100*/  I2FP.F32.U32 R0, R4 ;  /* 0x0000000400007245 */ /* 0x010fc80000201000 */
[----:B------:R-:W-:-:S04]  /*4110*/  F2FP.F16.F32.PACK_AB R0, RZ, R0 ;  /* 0x00000000ff00723e */ /* 0x000fc800000000ff */
[----:B------:R-:W-:Y:S01]  /*4120*/  PRMT R23, R0, 0x7610, R23 ;  /* 0x0000761000177816 */ /* 0x000fe20000000017 */
[----:B------:R-:W-:Y:S06]  /*4130*/  BRA `(.L_x_7156) ;  /* 0x0000000c00bc7947 */ /* 0x000fec0003800000 */
.L_x_7153:
        /* <DEDUP_REMOVED lines=8> */
[----:B0-----:R-:W-:-:S04]  /*41c0*/  F2FP.F16.F32.PACK_AB R0, RZ, R0 ;  /* 0x00000000ff00723e */ /* 0x001fc800000000ff */
[----:B------:R-:W-:Y:S01]  /*41d0*/  PRMT R23, R0, 0x7610, R23 ;  /* 0x0000761000177816 */ /* 0x000fe20000000017 */
[----:B------:R-:W-:Y:S06]  /*41e0*/  BRA `(.L_x_7156) ;  /* 0x0000000c00907947 */ /* 0x000fec0003800000 */
.L_x_7158:
[----:B------:R-:W4:Y:S02]  /*41f0*/  LDG.E R4, desc[UR36][R4.64] ;  /* 0x0000002404047981 */ /* 0x000f24000c1e1900 */
[----:B----4-:R-:W-:-:S04]  /*4200*/  I2FP.F32.S32 R0, R4 ;  /* 0x0000000400007245 */ /* 0x010fc80000201400 */
[----:B------:R-:W-:-:S04]  /*4210*/  F2FP.F16.F32.PACK_AB R0, RZ, R0 ;  /* 0x00000000ff00723e */ /* 0x000fc800000000ff */
[----:B------:R-:W-:Y:S01]  /*4220*/  PRMT R23, R0, 0x7610, R23 ;  /* 0x0000761000177816 */ /* 0x000fe20000000017 */
[----:B------:R-:W-:Y:S06]  /*4230*/  BRA `(.L_x_7156) ;  /* 0x0000000c007c7947 */ /* 0x000fec0003800000 */
.L_x_7157:
[----:B------:R-:W4:Y:S02]  /*4240*/  LDG.E.U16 R4, desc[UR36][R4.64] ;  /* 0x0000002404047981 */ /* 0x000f24000c1e1500 */
[----:B----4-:R-:W0:Y:S02]  /*4250*/  I2F.S16 R0, R4 ;  /* 0x0000000400007306 */ /* 0x010e240000101400 */
[----:B0-----:R-:W-:-:S04]  /*4260*/  F2FP.F16.F32.PACK_AB R0, RZ, R0 ;  /* 0x00000000ff00723e */ /* 0x001fc800000000ff */
[----:B------:R-:W-:Y:S01]  /*4270*/  PRMT R23, R0, 0x7610, R23 ;  /* 0x0000761000177816 */ /* 0x000fe20000000017 */
[----:B------:R-:W-:Y:S06]  /*4280*/  BRA `(.L_x_7156) ;  /* 0x0000000c00687947 */ /* 0x000fec0003800000 */
.L_x_7152:
[----:B------:R-:W-:-:S13]  /*4290*/  ISETP.GT.AND P0, PT, R0, 0x6, PT ;  /* 0x000000060000780c */ /* 0x000fda0003f04270 */
[----:B------:R-:W-:Y:S05]  /*42a0*/  @P0 BRA `(.L_x_7159) ;  /* 0x0000000000240947 */ /* 0x000fea0003800000 */
[----:B------:R-:W-:-:S13]  /*42b0*/  ISETP.NE.AND P0, PT, R0, 0x5, PT ;  /* 0x000000050000780c */ /* 0x000fda0003f05270 */
[----:B------:R-:W-:Y:S05]  /*42c0*/  @!P0 BRA `(.L_x_7160) ;  /* 0x0000000000148947 */ /* 0x000fea0003800000 */
[----:B------:R-:W-:-:S13]  /*42d0*/  ISETP.NE.AND P0, PT, R0, 0x6, PT ;  /* 0x000000060000780c */ /* 0x000fda0003f05270 */
[----:B------:R-:W-:Y:S05]  /*42e0*/  @P0 BRA `(.L_x_7155) ;  /* 0x0000000800e40947 */ /* 0x000fea0003800000 */
[----:B------:R-:W4:Y:S02]  /*42f0*/  LDG.E R4, desc[UR36][R4.64] ;  /* 0x0000002404047981 */ /* 0x000f24000c1e1900 */
[----:B----4-:R-:W-:Y:S01]  /*4300*/  F2FP.F16.F32.PACK_AB R23, RZ, R4 ;  /* 0x00000004ff17723e */ /* 0x010fe200000000ff */
[----:B------:R-:W-:Y:S06]  /*4310*/  BRA `(.L_x_7156) ;  /* 0x0000000c00447947 */ /* 0x000fec0003800000 */
.L_x_7160:
[----:B------:R4:W5:Y:S01]  /*4320*/  LDG.E.U16 R23, desc[UR36][R4.64] ;  /* 0x0000002404177981 */ /* 0x000962000c1e1500 */
[----:B------:R-:W-:Y:S05]  /*4330*/  BRA `(.L_x_7156) ;  /* 0x0000000c003c7947 */ /* 0x000fea0003800000 */
.L_x_7159:
[----:B------:R-:W-:-:S13]  /*4340*/  ISETP.NE.AND P0, PT, R0, 0x7, PT ;  /* 0x000000070000780c */ /* 0x000fda0003f05270 */
[----:B------:R-:W-:Y:S05]  /*4350*/  @!P0 BRA `(.L_x_7161) ;  /* 0x0000000000248947 */ /* 0x000fea0003800000 */
[----:B------:R-:W-:-:S13]  /*4360*/  ISETP.NE.AND P0, PT, R0, 0x8, PT ;  /* 0x000000080000780c */ /* 0x000fda0003f05270 */
[----:B------:R-:W-:Y:S05]  /*4370*/  @!P0 BRA `(.L_x_7162) ;  /* 0x0000000000148947 */ /* 0x000fea0003800000 */
[----:B------:R-:W-:-:S13]  /*4380*/  ISETP.NE.AND P0, PT, R0, 0x9, PT ;  /* 0x000000090000780c */ /* 0x000fda0003f05270 */
[----:B------:R-:W-:Y:S05]  /*4390*/  @P0 BRA `(.L_x_7155) ;  /* 0x0000000800b80947 */ /* 0x000fea0003800000 */
[----:B------:R-:W4:Y:S02]  /*43a0*/  LDG.E R4, desc[UR36][R4.64] ;  /* 0x0000002404047981 */ /* 0x000f24000c1e1900 */
[----:B----4-:R-:W-:Y:S01]  /*43b0*/  F2FP.F16.F32.PACK_AB R23, RZ, R4 ;  /* 0x00000004ff17723e */ /* 0x010fe200000000ff */
[----:B------:R-:W-:Y:S06]  /*43c0*/  BRA `(.L_x_7156) ;  /* 0x0000000c00187947 */ /* 0x000fec0003800000 */
.L_x_7162:
[----:B------:R0:W5:Y:S01]  /*43d0*/  LDG.E.U16 R23, desc[UR36][R4.64] ;  /* 0x0000002404177981 */ /* 0x000162000c1e1500 */
[----:B------:R-:W-:Y:S05]  /*43e0*/  BRA `(.L_x_7156) ;  /* 0x0000000c00107947 */ /* 0x000fea0003800000 */
.L_x_7161:
[----:B------:R-:W4:Y:S01]  /*43f0*/  LDG.E.64 R4, desc[UR36][R4.64] ;  /* 0x0000002404047981 */ /* 0x000f22000c1e1b00 */
[----:B------:R-:W-:Y:S01]  /*4400*/  UMOV UR4, 0xf0000000 ;  /* 0xf000000000047882 */ /* 0x000fe20000000000 */
[----:B------:R-:W-:Y:S01]  /*4410*/  UMOV UR5, 0x380fffff ;  /* 0x380fffff00057882 */ /* 0x000fe20000000000 */
[----:B----4-:R-:W0:Y:S01]  /*4420*/  F2F.F32.F64 R0, R4 ;  /* 0x0000000400007310 */ /* 0x010e220000301000 */
[----:B------:R-:W-:-:S14]  /*4430*/  DSETP.GEU.AND P0, PT, |R4|, UR4, PT ;  /* 0x0000000404007e2a */ /* 0x000fdc000bf0e200 */
[----:B0-----:R-:W-:-:S05]  /*4440*/  @!P0 FMUL R0, R0, 1.175494350822287508e-38 ;  /* 0x0080000000008820 */ /* 0x001fca0000400000 */
[----:B------:R-:W-:-:S04]  /*4450*/  F2FP.F16.F32.PACK_AB R0, RZ, R0 ;  /* 0x00000000ff00723e */ /* 0x000fc800000000ff */
[----:B------:R-:W-:Y:S01]  /*4460*/  PRMT R23, R0, 0x7610, R23 ;  /* 0x0000761000177816 */ /* 0x000fe20000000017 */
[----:B------:R-:W-:Y:S06]  /*4470*/  BRA `(.L_x_7156) ;  /* 0x0000000800ec7947 */ /* 0x000fec0003800000 */
.L_x_7151:
        /* <DEDUP_REMOVED lines=11> */
[----:B------:R-:W-:-:S04]  /*4530*/  F2FP.F16.F32.PACK_AB R0, RZ, R0 ;  /* 0x00000000ff00723e */ /* 0x000fc800000000ff */
[----:B------:R-:W-:Y:S01]  /*4540*/  PRMT R23, R0, 0x7610, R23 ;  /* 0x0000761000177816 */ /* 0x000fe20000000017 */
[----:B------:R-:W-:Y:S06]  /*4550*/  BRA `(.L_x_7156) ;  /* 0x0000000800b47947 */ /* 0x000fec0003800000 */
.L_x_7165:
        /* <DEDUP_REMOVED lines=9> */
.L_x_7164:
        /* <DEDUP_REMOVED lines=28> */
.L_x_7167:
        /* <DEDUP_REMOVED lines=15> */
.L_x_7166:
[----:B------:R-:W4:Y:S02]  /*48a0*/  LDG.E.U16 R0, desc[UR36][R4.64] ;  /* 0x0000002404007981 */ /* 0x000f24000c1e1500 */
[----:B----4-:R-:W-:-:S05]  /*48b0*/  IMAD.U32 R0, R0, 0x10000, RZ ;  /* 0x0001000000007824 */ /* 0x010fca00078e00ff */
[----:B------:R-:W-:-:S04]  /*48c0*/  F2FP.F16.F32.PACK_AB R0, RZ, R0 ;  /* 0x00000000ff00723e */ /* 0x000fc800000000ff */
[----:B------:R-:W-:Y:S01]  /*48d0*/  PRMT R23, R0, 0x7610, R23 ;  /* 0x0000761000177816 */ /* 0x000fe20000000017 */
[----:B------:R-:W-:Y:S06]  /*48e0*/  BRA `(.L_x_7156) ;  /* 0x0000000400d07947 */ /* 0x000fec0003800000 */
.L_x_7163:
        /* <DEDUP_REMOVED lines=10> */
[----:B------:R-:W-:-:S04]  /*4990*/  F2FP.F16.F32.PACK_AB R0, RZ, R0 ;  /* 0x00000000ff00723e */ /* 0x000fc800000000ff */
[----:B------:R-:W-:Y:S01]  /*49a0*/  PRMT R23, R0, 0x7610, R23 ;  /* 0x0000761000177816 */ /* 0x000fe20000000017 */
[----:B------:R-:W-:Y:S06]  /*49b0*/  BRA `(.L_x_7156) ;  /* 0x00000004009c7947 */ /* 0x000fec0003800000 */
.L_x_7170:
        /* <DEDUP_REMOVED lines=21> */
.L_x_7174:
[----:B------:R-:W-:Y:S05]  /*4b10*/  BSYNC B1 ;  /* 0x0000000000017941 */ /* 0x000fea0003800000 */
.L_x_7173:
[----:B------:R-:W-:Y:S01]  /*4b20*/  LEA R5, R0, 0x3b800000, 0x17 ;  /* 0x3b80000000057811 */ /* 0x000fe200078eb8ff */
[----:B------:R-:W-:-:S05]  /*4b30*/  IMAD.SHL.U32 R0, R3, 0x100000, RZ ;  /* 0x0010000003007824 */ /* 0x000fca00078e00ff */
[----:B------:R-:W-:-:S07]  /*4b40*/  LOP3.LUT R0, R5, R0, R6, 0xfe, !PT ;  /* 0x0000000005007212 */ /* 0x000fce00078efe06 */
.L_x_7172:
[----:B------:R-:W-:Y:S05]  /*4b50*/  BSYNC B0 ;  /* 0x0000000000007941 */ /* 0x000fea0003800000 */
.L_x_7171:
[----:B------:R-:W-:-:S04]  /*4b60*/  F2FP.F16.F32.PACK_AB R0, RZ, R0 ;  /* 0x00000000ff00723e */ /* 0x000fc800000000ff */
[----:B------:R-:W-:Y:S01]  /*4b70*/  PRMT R23, R0, 0x7610, R23 ;  /* 0x0000761000177816 */ /* 0x000fe20000000017 */
[----:B------:R-:W-:Y:S06]  /*4b80*/  BRA `(.L_x_7156) ;  /* 0x0000000400287947 */ /* 0x000fec0003800000 */
.L_x_7169:
        /* <DEDUP_REMOVED lines=21> */
.L_x_7178:
[----:B------:R-:W-:Y:S05]  /*4ce0*/  BSYNC B1 ;  /* 0x0000000000017941 */ /* 0x000fea0003800000 */
.L_x_7177:
[----:B------:R-:W-:Y:S01]  /*4cf0*/  LEA R5, R0, 0x37800000, 0x17 ;  /* 0x3780000000057811 */ /* 0x000fe200078eb8ff */
[----:B------:R-:W-:-:S05]  /*4d00*/  IMAD.SHL.U32 R0, R3, 0x200000, RZ ;  /* 0x0020000003007824 */ /* 0x000fca00078e00ff */
[----:B------:R-:W-:-:S07]  /*4d10*/  LOP3.LUT R0, R5, R0, R6, 0xfe, !PT ;  /* 0x0000000005007212 */ /* 0x000fce00078efe06 */
.L_x_7176:
[----:B------:R-:W-:Y:S05]  /*4d20*/  BSYNC B0 ;  /* 0x0000000000007941 */ /* 0x000fea0003800000 */
.L_x_7175:
[----:B------:R-:W-:-:S04]  /*4d30*/  F2FP.F16.F32.PACK_AB R0, RZ, R0 ;  /* 0x00000000ff00723e */ /* 0x000fc800000000ff */
[----:B------:R-:W-:Y:S01]  /*4d40*/  PRMT R23, R0, 0x7610, R23 ;  /* 0x0000761000177816 */ /* 0x000fe20000000017 */
[----:B------:R-:W-:Y:S06]  /*4d50*/  BRA `(.L_x_7156) ;  /* 0x0000000000b47947 */ /* 0x000fec0003800000 */
.L_x_7168:
        /* <DEDUP_REMOVED lines=14> */
.L_x_7182:
[----:B------:R-:W-:Y:S05]  /*4e40*/  BSYNC B0 ;  /* 0x0000000000007941 */ /* 0x000fea0003800000 */
.L_x_7181:
[----:B------:R-:W-:-:S04]  /*4e50*/  F2FP.F16.F32.PACK_AB R0, RZ, R0 ;  /* 0x00000000ff00723e */ /* 0x000fc800000000ff */
[----:B------:R-:W-:Y:S01]  /*4e60*/  PRMT R23, R0, 0x7610, R23 ;  /* 0x0000761000177816 */ /* 0x000fe20000000017 */
[----:B------:R-:W-:Y:S06]  /*4e70*/  BRA `(.L_x_7156) ;  /* 0x00000000006c7947 */ /* 0x000fec0003800000 */
.L_x_7155:
        /* <DEDUP_REMOVED lines=16> */
.L_x_7183:
[----:B------:R-:W-:Y:S01]  /*4f80*/  PRMT R23, RZ, 0x7610, R23 ;  /* 0x00007610ff177816 */ /* 0x000fe20000000017 */
[----:B------:R-:W-:Y:S06]  /*4f90*/  BRA `(.L_x_7156) ;  /* 0x0000000000247947 */ /* 0x000fec0003800000 */
.L_x_7180:
[----:B------:R-:W4:Y:S02]  /*4fa0*/  LDG.E.64 R4, desc[UR36][R4.64] ;  /* 0x0000002404047981 */ /* 0x000f24000c1e1b00 */
[----:B----4-:R-:W0:Y:S02]  /*4fb0*/  I2F.U64 R0, R4 ;  /* 0x0000000400007312 */ /* 0x010e240000301000 */
[----:B0-----:R-:W-:-:S04]  /*4fc0*/  F2FP.F16.F32.PACK_AB R0, RZ, R0 ;  /* 0x00000000ff00723e */ /* 0x001fc800000000ff */
[----:B------:R-:W-:Y:S01]  /*4fd0*/  PRMT R23, R0, 0x7610, R23 ;  /* 0x0000761000177816 */ /* 0x000fe20000000017 */
[----:B------:R-:W-:Y:S06]  /*4fe0*/  BRA `(.L_x_7156) ;  /* 0x0000000000107947 */ /* 0x000fec0003800000 */
.L_x_7179:
[----:B------:R-:W4:Y:S02]  /*4ff0*/  LDG.E R4, desc[UR36][R4.64] ;  /* 0x0000002404047981 */ /* 0x000f24000c1e1900 */
[----:B----4-:R-:W-:-:S04]  /*5000*/  I2FP.F32.U32 R0, R4 ;  /* 0x0000000400007245 */ /* 0x010fc80000201000 */
[----:B------:R-:W-:-:S04]  /*5010*/  F2FP.F16.F32.PACK_AB R0, RZ, R0 ;  /* 0x00000000ff00723e */ /* 0x000fc800000000ff */
[----:B------:R-:W-:-:S07]  /*5020*/  PRMT R23, R0, 0x7610, R23 ;  /* 0x0000761000177816 */ /* 0x000fce0000000017 */
.L_x_7156:
[----:B------:R-:W1:Y:S01]  /*5030*/  LDC.U8 R6, c[0x0][0x235] ;  /* 0x00008d40ff067b82 */ /* 0x000e620000000000 */
[----:B------:R-:W-:Y:S01]  /*5040*/  ULDC UR4, c[0x0][0x23c] ;  /* 0x00008f0000047ab9 */ /* 0x000fe20000000800 */
[----:B------:R-:W-:Y:S01]  /*5050*/  BSSY B6, `(.L_x_7184) ;  /* 0x00000e1000067945 */ /* 0x000fe20003800000 */
[----:B------:R-:W-:-:S05]  /*5060*/  IMAD R3, R24, UR4, RZ ;  /* 0x0000000418037c24 */ /* 0x000fca000f8e02ff */
[----:B0---4-:R-:W0:Y:S01]  /*5070*/  LDC.64 R4, c[0x0][0x228] ;  /* 0x00008a00ff047b82 */ /* 0x011e220000000a00 */
[----:B-1----:R-:W-:-:S04]  /*5080*/  PRMT R0, R6, 0x9910, RZ ;  /* 0x0000991006007816 */ /* 0x002fc800000000ff */
        /* <DEDUP_REMOVED lines=13> */
[----:B----4-:R0:W1:Y:S01]  /*5160*/  I2F.S16 R24, R4 ;  /* 0x0000000400187306 */ /* 0x0100620000101400 */
[----:B------:R-:W-:Y:S05]  /*5170*/  BRA `(.L_x_7190) ;  /* 0x0000000c00387947 */ /* 0x000fea0003800000 */
.L_x_7188:
[----:B------:R-:W4:Y:S02]  /*5180*/  LDG.E.U8 R4, desc[UR36][R4.64] ;  /* 0x0000002404047981 */ /* 0x000f24000c1e1100 */
[----:B----4-:R-:W-:Y:S01]  /*5190*/  I2FP.F32.U32 R24, R4 ;  /* 0x0000000400187245 */ /* 0x010fe20000201000 */
[----:B------:R-:W-:Y:S06]  /*51a0*/  BRA `(.L_x_7190) ;  /* 0x0000000c002c7947 */ /* 0x000fec0003800000 */
.L_x_7187:
[----:B------:R-:W-:-:S13]  /*51b0*/  ISETP.NE.AND P0, PT, R0, 0x2, PT ;  /* 0x000000020000780c */ /* 0x000fda0003f05270 */
[----:B------:R-:W-:Y:S05]  /*51c0*/  @!P0 BRA `(.L_x_7191) ;  /* 0x0000000000288947 */ /* 0x000fea0003800000 */
[----:B------:R-:W-:-:S13]  /*51d0*/  ISETP.NE.AND P0, PT, R0, 0x3, PT ;  /* 0x000000030000780c */ /* 0x000fda0003f05270 */
[----:B------:R-:W-:Y:S05]  /*51e0*/  @!P0 BRA `(.L_x_7192) ;  /* 0x0000000000148947 */ /* 0x000fea0003800000 */
[----:B------:R-:W-:-:S13]  /*51f0*/  ISETP.NE.AND P0, PT, R0, 0x4, PT ;  /* 0x000000040000780c */ /* 0x000fda0003f05270 */
[----:B------:R-:W-:Y:S05]  /*5200*/  @P0 BRA `(.L_x_7189) ;  /* 0x0000000800b80947 */ /* 0x000fea0003800000 */
[----:B------:R-:W4:Y:S02]  /*5210*/  LDG.E.64 R4, desc[UR36][R4.64] ;  /* 0x0000002404047981 */ /* 0x000f24000c1e1b00 */
[----:B----4-:R4:W0:Y:S01]  /*5220*/  I2F.S64 R24, R4 ;  /* 0x0000000400187312 */ /* 0x0108220000301400 */
[----:B------:R-:W-:Y:S05]  /*5230*/  BRA `(.L_x_7190) ;  /* 0x0000000c00087947 */ /* 0x000fea0003800000 */
.L_x_7192:
[----:B------:R-:W4:Y:S02]  /*5240*/  LDG.E R4, desc[UR36][R4.64] ;  /* 0x0000002404047981 */ /* 0x000f24000c1e1900 */
[----:B----4-:R-:W-:Y:S01]  /*5250*/  I2FP.F32.S32 R24, R4 ;  /* 0x0000000400187245 */ /* 0x010fe20000201400 */
[----:B------:R-:W-:Y:S06]  /*5260*/  BRA `(.L_x_7190) ;  /* 0x0000000800fc7947 */ /* 0x000fec0003800000 */
.L_x_7191:
[----:B------:R-:W4:Y:S02]  /*5270*/  LDG.E.U16 R4, desc[UR36][R4.64] ;  /* 0x0000002404047981 */ /* 0x000f24000c1e1500 */
[----:B----4-:R0:W1:Y:S01]  /*5280*/  I2F.S16 R24, R4 ;  /* 0x0000000400187306 */ /* 0x0100620000101400 */
[----:B------:R-:W-:Y:S05]  /*5290*/  BRA `(.L_x_7190) ;  /* 0x0000000800f07947 */ /* 0x000fea0003800000 */
.L_x_7186:
        /* <DEDUP_REMOVED lines=8> */
.L_x_7194:
[----:B------:R-:W4:Y:S02]  /*5320*/  LDG.E.U16 R4, desc[UR36][R4.64] ;  /* 0x0000002404047981 */ /* 0x000f24000c1e1500 */
[----:B----4-:R-:W-:Y:S01]  /*5330*/  HADD2.F32 R24, -RZ, R4.H0_H0 ;  /* 0x20000004ff187230 */ /* 0x010fe20000004100 */
[----:B------:R-:W-:Y:S06]  /*5340*/  BRA `(.L_x_7190) ;  /* 0x0000000800c47947 */ /* 0x000fec0003800000 */
.L_x_7193:
        /* <DEDUP_REMOVED lines=8> */
.L_x_7196:
[----:B------:R-:W4:Y:S02]  /*53d0*/  LDG.E.U16 R4, desc[UR36][R4.64] ;  /* 0x0000002404047981 */ /* 0x000f24000c1e1500 */
[----:B----4-:R-:W-:Y:S01]  /*53e0*/  HADD2.F32 R24, -RZ, R4.H0_H0 ;  /* 0x20000004ff187230 */ /* 0x010fe20000004100 */
[----:B------:R-:W-:Y:S06]  /*53f0*/  BRA `(.L_x_7190) ;  /* 0x0000000800987947 */ /* 0x000fec0003800000 */
.L_x_7195:
[----:B------:R-:W4:Y:S01]  /*5400*/  LDG.E.64 R4, desc[UR36][R4.64] ;  /* 0x0000002404047981 */ /* 0x000f22000c1e1b00 */
[----:B------:R-:W-:Y:S01]  /*5410*/  UMOV UR4, 0xf0000000 ;  /* 0xf000000000047882 */ /* 0x000fe20000000000 */
[----:B------:R-:W-:Y:S01]  /*5420*/  UMOV UR5, 0x380fffff ;  /* 0x380fffff00057882 */ /* 0x000fe20000000000 */
[----:B----4-:R-:W0:Y:S01]  /*5430*/  F2F.F32.F64 R24, R4 ;  /* 0x0000000400187310 */ /* 0x010e220000301000 */
[----:B------:R-:W-:-:S14]  /*5440*/  DSETP.GEU.AND P0, PT, |R4|, UR4, PT ;  /* 0x0000000404007e2a */ /* 0x000fdc000bf0e200 */
[----:B0-----:R-:W-:Y:S01]  /*5450*/  @!P0 FMUL R24, R24, 1.175494350822287508e-38 ;  /* 0x0080000018188820 */ /* 0x001fe20000400000 */
[----:B------:R-:W-:Y:S06]  /*5460*/  BRA `(.L_x_7190) ;  /* 0x00000008007c7947 */ /* 0x000fec0003800000 */
.L_x_7185:
        /* <DEDUP_REMOVED lines=12> */
.L_x_7199:
[----:B------:R-:W4:Y:S01]  /*5530*/  LDG.E.64 R4, desc[UR36][R4.64] ;  /* 0x0000002404047981 */ /* 0x000f22000c1e1b00 */
[----:B------:R-:W-:Y:S01]  /*5540*/  UMOV UR4, 0xf0000000 ;  /* 0xf000000000047882 */ /* 0x000fe20000000000 */
[----:B------:R-:W-:Y:S01]  /*5550*/  UMOV UR5, 0x380fffff ;  /* 0x380fffff00057882 */ /* 0x000fe20000000000 */
[----:B----4-:R-:W0:Y:S01]  /*5560*/  F2F.F32.F64 R24, R4 ;  /* 0x0000000400187310 */ /* 0x010e220000301000 */
[----:B------:R-:W-:-:S14]  /*5570*/  DSETP.GEU.AND P0, PT, |R4|, UR4, PT ;  /* 0x0000000404007e2a */ /* 0x000fdc000bf0e200 */
[----:B0-----:R-:W-:Y:S01]  /*5580*/  @!P0 FMUL R24, R24, 1.175494350822287508e-38 ;  /* 0x0080000018188820 */ /* 0x001fe20000400000 */
[----:B------:R-:W-:Y:S06]  /*5590*/  BRA `(.L_x_7190) ;  /* 0x0000000800307947 */ /* 0x000fec0003800000 */
.L_x_7198:
        /* <DEDUP_REMOVED lines=26> */
.L_x_7201:
        /* <DEDUP_REMOVED lines=13> */
.L_x_7200:
[----:B------:R-:W4:Y:S02]  /*5810*/  LDG.E.U16 R4, desc[UR36][R4.64] ;  /* 0x0000002404047981 */ /* 0x000f24000c1e1500 */
[----:B----4-:R-:W-:Y:S01]  /*5820*/  IMAD.U32 R24, R4, 0x10000, RZ ;  /* 0x0001000004187824 */ /* 0x010fe200078e00ff */
[----:B------:R-:W-:Y:S06]  /*5830*/  BRA `(.L_x_7190) ;  /* 0x0000000400887947 */ /* 0x000fec0003800000 */
.L_x_7197:
        /* <DEDUP_REMOVED lines=11> */
.L_x_7204:
        /* <DEDUP_REMOVED lines=20> */
.L_x_7206:
[----:B------:R-:W-:Y:S05]  /*5a30*/  BSYNC B0 ;  /* 0x0000000000007941 */ /* 0x000fea0003800000 */
.L_x_7205:
[----:B------:R-:W-:Y:S01]  /*5a40*/  IMAD.SHL.U32 R3, R3, 0x100000, RZ ;  /* 0x0010000003037824 */ /* 0x000fe200078e00ff */
[----:B------:R-:W-:-:S04]  /*5a50*/  LEA R5, R0, 0x3b800000, 0x17 ;  /* 0x3b80000000057811 */ /* 0x000fc800078eb8ff */
[----:B------:R-:W-:Y:S01]  /*5a60*/  LOP3.LUT R24, R5, R3, R24, 0xfe, !PT ;  /* 0x0000000305187212 */ /* 0x000fe200078efe18 */
[----:B------:R-:W-:Y:S06]  /*5a70*/  BRA `(.L_x_7190) ;  /* 0x0000000000f87947 */ /* 0x000fec0003800000 */
.L_x_7203:
        /* <DEDUP_REMOVED lines=20> */
.L_x_7208:
[----:B------:R-:W-:Y:S05]  /*5bc0*/  BSYNC B0 ;  /* 0x0000000000007941 */ /* 0x000fea0003800000 */
.L_x_7207:
[----:B------:R-:W-:Y:S01]  /*5bd0*/  IMAD.SHL.U32 R3, R3, 0x200000, RZ ;  /* 0x0020000003037824 */ /* 0x000fe200078e00ff */
[----:B------:R-:W-:-:S04]  /*5be0*/  LEA R5, R0, 0x37800000, 0x17 ;  /* 0x3780000000057811 */ /* 0x000fc800078eb8ff */
[----:B------:R-:W-:Y:S01]  /*5bf0*/  LOP3.LUT R24, R5, R3, R24, 0xfe, !PT ;  /* 0x0000000305187212 */ /* 0x000fe200078efe18 */
[----:B------:R-:W-:Y:S06]  /*5c00*/  BRA `(.L_x_7190) ;  /* 0x0000000000947947 */ /* 0x000fec0003800000 */
.L_x_7202:
        /* <DEDUP_REMOVED lines=14> */
.L_x_7189:
        /* <DEDUP_REMOVED lines=16> */
.L_x_7211:
[----:B------:R-:W-:Y:S01]  /*5df0*/  IMAD.MOV.U32 R24, RZ, RZ, RZ ;  /* 0x000000ffff187224 */ /* 0x000fe200078e00ff */
[----:B------:R-:W-:Y:S06]  /*5e00*/  BRA `(.L_x_7190) ;  /* 0x0000000000147947 */ /* 0x000fec0003800000 */
.L_x_7210:
[----:B------:R-:W4:Y:S02]  /*5e10*/  LDG.E.64 R4, desc[UR36][R4.64] ;  /* 0x0000002404047981 */ /* 0x000f24000c1e1b00 */
[----:B----4-:R0:W1:Y:S01]  /*5e20*/  I2F.U64 R24, R4 ;  /* 0x0000000400187312 */ /* 0x0100620000301000 */
[----:B------:R-:W-:Y:S05]  /*5e30*/  BRA `(.L_x_7190) ;  /* 0x0000000000087947 */ /* 0x000fea0003800000 */
.L_x_7209:
[----:B------:R-:W4:Y:S02]  /*5e40*/  LDG.E R4, desc[UR36][R4.64] ;  /* 0x0000002404047981 */ /* 0x000f24000c1e1900 */
[----:B----4-:R-:W-:-:S07]  /*5e50*/  I2FP.F32.U32 R24, R4 ;  /* 0x0000000400187245 */ /* 0x010fce0000201000 */
.L_x_7190:
[----:B------:R-:W-:Y:S05]  /*5e60*/  BSYNC B6 ;  /* 0x0000000000067941 */ /* 0x000fea0003800000 */
.L_x_7184:
[----:B------:R-:W-:-:S07]  /*5e70*/  VIADD R26, R26, 0x80 ;  /* 0x000000801a1a7836 */ /* 0x000fce0000000000 */
.L_x_7150:
[----:B------:R-:W-:Y:S05]  /*5e80*/  BSYNC B7 ;  /* 0x0000000000077941 */ /* 0x000fea0003800000 */
.L_x_7149:
        /* <DEDUP_REMOVED lines=25> */
.L_x_7217:
[----:B------:R-:W4:Y:S02]  /*6020*/  LDG.E.U8 R4, desc[UR36][R4.64] ;  /* 0x0000002404047981 */ /* 0x000f24000c1e1100 */
[----:B----4-:R-:W-:-:S04]  /*6030*/  I2FP.F32.U32 R0, R4 ;  /* 0x0000000400007245 */ /* 0x010fc80000201000 */
[----:B------:R-:W-:-:S04]  /*6040*/  F2FP.F16.F32.PACK_AB R0, RZ, R0 ;  /* 0x00000000ff00723e */ /* 0x000fc800000000ff */
[----:B------:R-:W-:Y:S01]  /*6050*/  PRMT R22, R0, 0x7610, R22 ;  /* 0x0000761000167816 */ /* 0x000fe20000000016 */
[----:B------:R-:W-:Y:S06]  /*6060*/  BRA `(.L_x_7219) ;  /* 0x0000000c00bc7947 */ /* 0x000fec0003800000 */
.L_x_7216:
        /* <DEDUP_REMOVED lines=11> */
.L_x_7221:
[----:B------:R-:W4:Y:S02]  /*6120*/  LDG.E R4, desc[UR36][R4.64] ;  /* 0x0000002404047981 */ /* 0x000f24000c1e1900 */
[----:B----4-:R-:W-:-:S04]  /*6130*/  I2FP.F32.S32 R0, R4 ;  /* 0x0000000400007245 */ /* 0x010fc80000201400 */
[----:B------:R-:W-:-:S04]  /*6140*/  F2FP.F16.F32.PACK_AB R0, RZ, R0 ;  /* 0x00000000ff00723e */ /* 0x000fc800000000ff */
[----:B------:R-:W-:Y:S01]  /*6150*/  PRMT R22, R0, 0x7610, R22 ;  /* 0x0000761000167816 */ /* 0x000fe20000000016 */
[----:B------:R-:W-:Y:S06]  /*6160*/  BRA `(.L_x_7219) ;  /* 0x0000000c007c7947 */ /* 0x000fec0003800000 */
.L_x_7220:
[----:B------:R-:W4:Y:S02]  /*6170*/  LDG.E.U16 R4, desc[UR36][R4.64] ;  /* 0x0000002404047981 */ /* 0x000f24000c1e1500 */
[----:B----4-:R-:W0:Y:S02]  /*6180*/  I2F.S16 R0, R4 ;  /* 0x0000000400007306 */ /* 0x010e240000101400 */
[----:B0-----:R-:W-:-:S04]  /*6190*/  F2FP.F16.F32.PACK_AB R0, RZ, R0 ;  /* 0x00000000ff00723e */ /* 0x001fc800000000ff */
[----:B------:R-:W-:Y:S01]  /*61a0*/  PRMT R22, R0, 0x7610, R22 ;  /* 0x0000761000167816 */ /* 0x000fe20000000016 */
[----:B------:R-:W-:Y:S06]  /*61b0*/  BRA `(.L_x_7219) ;  /* 0x0000000c00687947 */ /* 0x000fec0003800000 */
.L_x_7215:
        /* <DEDUP_REMOVED lines=9> */
.L_x_7223:
[----:B------:R4:W5:Y:S01]  /*6250*/  LDG.E.U16 R22, desc[UR36][R4.64] ;  /* 0x0000002404167981 */ /* 0x000962000c1e1500 */
[----:B------:R-:W-:Y:S05]  /*6260*/  BRA `(.L_x_7219) ;  /* 0x0000000c003c7947 */ /* 0x000fea0003800000 */
.L_x_7222:
        /* <DEDUP_REMOVED lines=9> */
.L_x_7225:
[----:B------:R0:W5:Y:S01]  /*6300*/  LDG.E.U16 R22, desc[UR36][R4.64] ;  /* 0x0000002404167981 */ /* 0x000162000c1e1500 */
[----:B------:R-:W-:Y:S05]  /*6310*/  BRA `(.L_x_7219) ;  /* 0x0000000c00107947 */ /* 0x000fea0003800000 */
.L_x_7224:
        /* <DEDUP_REMOVED lines=9> */
.L_x_7214:
        /* <DEDUP_REMOVED lines=14> */
.L_x_7228:
        /* <DEDUP_REMOVED lines=9> */
.L_x_7227:
        /* <DEDUP_REMOVED lines=28> */
.L_x_7230:
        /* <DEDUP_REMOVED lines=15> */
.L_x_7229:
[----:B------:R-:W4:Y:S02]  /*67d0*/  LDG.E.U16 R0, desc[UR36][R4.64] ;  /* 0x0000002404007981 */ /* 0x000f24000c1e1500 */
[----:B----4-:R-:W-:-:S05]  /*67e0*/  IMAD.U32 R0, R0, 0x10000, RZ ;  /* 0x0001000000007824 */ /* 0x010fca00078e00ff */
[----:B------:R-:W-:-:S04]  /*67f0*/  F2FP.F16.F32.PACK_AB R0, RZ, R0 ;  /* 0x00000000ff00723e */ /* 0x000fc800000000ff */
[----:B------:R-:W-:Y:S01]  /*6800*/  PRMT R22, R0, 0x7610, R22 ;  /* 0x0000761000167816 */ /* 0x000fe20000000016 */
[----:B------:R-:W-:Y:S06]  /*6810*/  BRA `(.L_x_7219) ;  /* 0x0000000400d07947 */ /* 0x000fec0003800000 */
.L_x_7226:
        /* <DEDUP_REMOVED lines=13> */
.L_x_7233:
        /* <DEDUP_REMOVED lines=21> */
.L_x_7237:
[----:B------:R-:W-:Y:S05]  /*6a40*/  BSYNC B1 ;  /* 0x0000000000017941 */ /* 0x000fea0003800000 */
.L_x_7236:
[----:B------:R-:W-:Y:S01]  /*6a50*/  LEA R5, R0, 0x3b800000, 0x17 ;  /* 0x3b80000000057811 */ /* 0x000fe200078eb8ff */
[----:B------:R-:W-:-:S05]  /*6a60*/  IMAD.SHL.U32 R0, R3, 0x100000, RZ ;  /* 0x0010000003007824 */ /* 0x000fca00078e00ff */
[----:B------:R-:W-:-:S07]  /*6a70*/  LOP3.LUT R0, R5, R0, R6, 0xfe, !PT ;  /* 0x0000000005007212 */ /* 0x000fce00078efe06 */
.L_x_7235:
[----:B------:R-:W-:Y:S05]  /*6a80*/  BSYNC B0 ;  /* 0x0000000000007941 */ /* 0x000fea0003800000 */
.L_x_7234:
[----:B------:R-:W-:-:S04]  /*6a90*/  F2FP.F16.F32.PACK_AB R0, RZ, R0 ;  /* 0x00000000ff00723e */ /* 0x000fc800000000ff */
[----:B------:R-:W-:Y:S01]  /*6aa0*/  PRMT R22, R0, 0x7610, R22 ;  /* 0x0000761000167816 */ /* 0x000fe20000000016 */
[----:B------:R-:W-:Y:S06]  /*6ab0*/  BRA `(.L_x_7219) ;  /* 0x0000000400287947 */ /* 0x000fec0003800000 */
.L_x_7232:
        /* <DEDUP_REMOVED lines=21> */
.L_x_7241:
[----:B------:R-:W-:Y:S05]  /*6c10*/  BSYNC B1 ;  /* 0x0000000000017941 */ /* 0x000fea0003800000 */
.L_x_7240:
[----:B------:R-:W-:Y:S01]  /*6c20*/  LEA R5, R0, 0x37800000, 0x17 ;  /* 0x3780000000057811 */ /* 0x000fe200078eb8ff */
[----:B------:R-:W-:-:S05]  /*6c30*/  IMAD.SHL.U32 R0, R3, 0x200000, RZ ;  /* 0x0020000003007824 */ /* 0x000fca00078e00ff */
[----:B------:R-:W-:-:S07]  /*6c40*/  LOP3.LUT R0, R5, R0, R6, 0xfe, !PT ;  /* 0x0000000005007212 */ /* 0x000fce00078efe06 */
.L_x_7239:
[----:B------:R-:W-:Y:S05]  /*6c50*/  BSYNC B0 ;  /* 0x0000000000007941 */ /* 0x000fea0003800000 */
.L_x_7238:
[----:B------:R-:W-:-:S04]  /*6c60*/  F2FP.F16.F32.PACK_AB R0, RZ, R0 ;  /* 0x00000000ff00723e */ /* 0x000fc800000000ff */
[----:B------:R-:W-:Y:S01]  /*6c70*/  PRMT R22, R0, 0x7610, R22 ;  /* 0x0000761000167816 */ /* 0x000fe20000000016 */
[----:B------:R-:W-:Y:S06]  /*6c80*/  BRA `(.L_x_7219) ;  /* 0x0000000000b47947 */ /* 0x000fec0003800000 */
.L_x_7231:
        /* <DEDUP_REMOVED lines=14> */
.L_x_7245:
[----:B------:R-:W-:Y:S05]  /*6d70*/  BSYNC B0 ;  /* 0x0000000000007941 */ /* 0x000fea0003800000 */
.L_x_7244:
[----:B------:R-:W-:-:S04]  /*6d80*/  F2FP.F16.F32.PACK_AB R0, RZ, R0 ;  /* 0x00000000ff00723e */ /* 0x000fc800000000ff */
[----:B------:R-:W-:Y:S01]  /*6d90*/  PRMT R22, R0, 0x7610, R22 ;  /* 0x0000761000167816 */ /* 0x000fe20000000016 */
[----:B------:R-:W-:Y:S06]  /*6da0*/  BRA `(.L_x_7219) ;  /* 0x00000000006c7947 */ /* 0x000fec0003800000 */
.L_x_7218:
        /* <DEDUP_REMOVED lines=16> */
.L_x_7246:
[----:B------:R-:W-:Y:S01]  /*6eb0*/  PRMT R22, RZ, 0x7610, R22 ;  /* 0x00007610ff167816 */ /* 0x000fe20000000016 */
[----:B------:R-:W-:Y:S06]  /*6ec0*/  BRA `(.L_x_7219) ;  /* 0x0000000000247947 */ /* 0x000fec0003800000 */
.L_x_7243:
[----:B------:R-:W4:Y:S02]  /*6ed0*/  LDG.E.64 R4, desc[UR36][R4.64] ;  /* 0x0000002404047981 */ /* 0x000f24000c1e1b00 */
[----:B----4-:R-:W0:Y:S02]  /*6ee0*/  I2F.U64 R0, R4 ;  /* 0x0000000400007312 */ /* 0x010e240000301000 */
[----:B0-----:R-:W-:-:S04]  /*6ef0*/  F2FP.F16.F32.PACK_AB R0, RZ, R0 ;  /* 0x00000000ff00723e */ /* 0x001fc800000000ff */
[----:B------:R-:W-:Y:S01]  /*6f00*/  PRMT R22, R0, 0x7610, R22 ;  /* 0x0000761000167816 */ /* 0x000fe20000000016 */
[----:B------:R-:W-:Y:S06]  /*6f10*/  BRA `(.L_x_7219) ;  /* 0x0000000000107947 */ /* 0x000fec0003800000 */
.L_x_7242:
[----:B------:R-:W4:Y:S02]  /*6f20*/  LDG.E R4, desc[UR36][R4.64] ;  /* 0x0000002404047981 */ /* 0x000f24000c1e1900 */
[----:B----4-:R-:W-:-:S04]  /*6f30*/  I2FP.F32.U32 R0, R4 ;  /* 0x0000000400007245 */ /* 0x010fc80000201000 */
[----:B------:R-:W-:-:S04]  /*6f40*/  F2FP.F16.F32.PACK_AB R0, RZ, R0 ;  /* 0x00000000ff00723e */ /* 0x000fc800000000ff */
[----:B------:R-:W-:-:S07]  /*6f50*/  PRMT R22, R0, 0x7610, R22 ;  /* 0x0000761000167816 */ /* 0x000fce0000000016 */
.L_x_7219:
[----:B------:R-:W1:Y:S01]  /*6f60*/  LDC.U8 R6, c[0x0][0x235] ;  /* 0x00008d40ff067b82 */ /* 0x000e620000000000 */
[----:B------:R-:W-:Y:S02]  /*6f70*/  ULDC UR4, c[0x0][0x23c] ;  /* 0x00008f0000047ab9 */ /* 0x000fe40000000800 */
        /* <DEDUP_REMOVED lines=18> */
.L_x_7250:
[----:B------:R-:W4:Y:S02]  /*70a0*/  LDG.E.U8 R4, desc[UR36][R4.64] ;  /* 0x0000002404047981 */ /* 0x000f24000c1e1100 */
[----:B----4-:R-:W-:Y:S01]  /*70b0*/  I2FP.F32.U32 R19, R4 ;  /* 0x0000000400137245 */ /* 0x010fe20000201000 */
[----:B------:R-:W-:Y:S06]  /*70c0*/  BRA `(.L_x_7213) ;  /* 0x0000000c00207947 */ /* 0x000fec0003800000 */
.L_x_7249:
[----:B------:R-:W-:-:S13]  /*70d0*/  ISETP.NE.AND P0, PT, R0, 0x2, PT ;  /* 0x000000020000780c */ /* 0x000fda0003f05270 */
[----:B------:R-:W-:Y:S05]  /*70e0*/  @!P0 BRA `(.L_x_7252) ;  /* 0x0000000000288947 */ /* 0x000fea0003800000 */
[----:B------:R-:W-:-:S13]  /*70f0*/  ISETP.NE.AND P0, PT, R0, 0x3, PT ;  /* 0x000000030000780c */ /* 0x000fda0003f05270 */
[----:B------:R-:W-:Y:S05]  /*7100*/  @!P0 BRA `(.L_x_7253) ;  /* 0x0000000000148947 */ /* 0x000fea0003800000 */
[----:B------:R-:W-:-:S13]  /*7110*/  ISETP.NE.AND P0, PT, R0, 0x4, PT ;  /* 0x000000040000780c */ /* 0x000fda0003f05270 */
[----:B------:R-:W-:Y:S05]  /*7120*/  @P0 BRA `(.L_x_7251) ;  /* 0x0000000800b00947 */ /* 0x000fea0003800000 */
[----:B------:R-:W4:Y:S02]  /*7130*/  LDG.E.64 R4, desc[UR36][R4.64] ;  /* 0x0000002404047981 */ /* 0x000f24000c1e1b00 */
[----:B----4-:R0:W1:Y:S01]  /*7140*/  I2F.S64 R19, R4 ;  /* 0x0000000400137312 */ /* 0x0100620000301400 */
[----:B------:R-:W-:Y:S05]  /*7150*/  BRA `(.L_x_7213) ;  /* 0x0000000800fc7947 */ /* 0x000fea0003800000 */
.L_x_7253:
[----:B------:R-:W4:Y:S02]  /*7160*/  LDG.E R4, desc[UR36][R4.64] ;  /* 0x0000002404047981 */ /* 0x000f24000c1e1900 */
[----:B----4-:R-:W-:Y:S01]  /*7170*/  I2FP.F32.S32 R19, R4 ;  /* 0x0000000400137245 */ /* 0x010fe20000201400 */
[----:B------:R-:W-:Y:S06]  /*7180*/  BRA `(.L_x_7213) ;  /* 0x0000000800f07947 */ /* 0x000fec0003800000 */
.L_x_7252:
[----:B------:R-:W4:Y:S02]  /*7190*/  LDG.E.U16 R4, desc[UR36][R4.64] ;  /* 0x0000002404047981 */ /* 0x000f24000c1e1500 */
[----:B----4-:R0:W1:Y:S01]  /*71a0*/  I2F.S16 R19, R4 ;  /* 0x0000000400137306 */ /* 0x0100620000101400 */
[----:B------:R-:W-:Y:S05]  /*71b0*/  BRA `(.L_x_7213) ;  /* 0x0000000800e47947 */ /* 0x000fea0003800000 */
.L_x_7248:
        /* <DEDUP_REMOVED lines=8> */
.L_x_7255:
[----:B------:R-:W4:Y:S02]  /*7240*/  LDG.E.U16 R4, desc[UR36][R4.64] ;  /* 0x0000002404047981 */ /* 0x000f24000c1e1500 */
[----:B----4-:R-:W-:Y:S01]  /*7250*/  HADD2.F32 R19, -RZ, R4.H0_H0 ;  /* 0x20000004ff137230 */ /* 0x010fe20000004100 */
[----:B------:R-:W-:Y:S06]  /*7260*/  BRA `(.L_x_7213) ;  /* 0x0000000800b87947 */ /* 0x000fec0003800000 */
.L_x_7254:
        /* <DEDUP_REMOVED lines=8> */
.L_x_7257:
[----:B------:R-:W4:Y:S02]  /*72f0*/  LDG.E.U16 R4, desc[UR36][R4.64] ;  /* 0x0000002404047981 */ /* 0x000f24000c1e1500 */
[----:B----4-:R-:W-:Y:S01]  /*7300*/  HADD2.F32 R19, -RZ, R4.H0_H0 ;  /* 0x20000004ff137230 */ /* 0x010fe20000004100 */
[----:B------:R-:W-:Y:S06]  /*7310*/  BRA `(.L_x_7213) ;  /* 0x00000008008c7947 */ /* 0x000fec0003800000 */
.L_x_7256:
[----:B------:R-:W4:Y:S01]  /*7320*/  LDG.E.64 R4, desc[UR36][R4.64] ;  /* 0x0000002404047981 */ /* 0x000f22000c1e1b00 */
[----:B------:R-:W-:Y:S01]  /*7330*/  UMOV UR4, 0xf0000000 ;  /* 0xf000000000047882 */ /* 0x000fe20000000000 */
[----:B------:R-:W-:Y:S01]  /*7340*/  UMOV UR5, 0x380fffff ;  /* 0x380fffff00057882 */ /* 0x000fe20000000000 */
[----:B----4-:R-:W0:Y:S01]  /*7350*/  F2F.F32.F64 R19, R4 ;  /* 0x0000000400137310 */ /* 0x010e220000301000 */
[----:B------:R-:W-:-:S14]  /*7360*/  DSETP.GEU.AND P0, PT, |R4|, UR4, PT ;  /* 0x0000000404007e2a */ /* 0x000fdc000bf0e200 */
[----:B0-----:R-:W-:Y:S01]  /*7370*/  @!P0 FMUL R19, R19, 1.175494350822287508e-38 ;  /* 0x0080000013138820 */ /* 0x001fe20000400000 */
[----:B------:R-:W-:Y:S06]  /*7380*/  BRA `(.L_x_7213) ;  /* 0x0000000800707947 */ /* 0x000fec0003800000 */
.L_x_7247:
        /* <DEDUP_REMOVED lines=12> */
.L_x_7260:
[----:B------:R-:W4:Y:S01]  /*7450*/  LDG.E.64 R4, desc[UR36][R4.64] ;  /* 0x0000002404047981 */ /* 0x000f22000c1e1b00 */
[----:B------:R-:W-:Y:S01]  /*7460*/  UMOV UR4, 0xf0000000 ;  /* 0xf000000000047882 */ /* 0x000fe20000000000 */
[----:B------:R-:W-:Y:S01]  /*7470*/  UMOV UR5, 0x380fffff ;  /* 0x380fffff00057882 */ /* 0x000fe20000000000 */
[----:B----4-:R-:W0:Y:S01]  /*7480*/  F2F.F32.F64 R19, R4 ;  /* 0x0000000400137310 */ /* 0x010e220000301000 */
[----:B------:R-:W-:-:S14]  /*7490*/  DSETP.GEU.AND P0, PT, |R4|, UR4, PT ;  /* 0x0000000404007e2a */ /* 0x000fdc000bf0e200 */
[----:B0-----:R-:W-:Y:S01]  /*74a0*/  @!P0 FMUL R19, R19, 1.175494350822287508e-38 ;  /* 0x0080000013138820 */ /* 0x001fe20000400000 */
[----:B------:R-:W-:Y:S06]  /*74b0*/  BRA `(.L_x_7213) ;  /* 0x0000000800247947 */ /* 0x000fec0003800000 */
.L_x_7259:
        /* <DEDUP_REMOVED lines=26> */
.L_x_7262:
        /* <DEDUP_REMOVED lines=13> */
.L_x_7261:
[----:B------:R-:W4:Y:S02]  /*7730*/  LDG.E.U16 R4, desc[UR36][R4.64] ;  /* 0x0000002404047981 */ /* 0x000f24000c1e1500 */
[----:B----4-:R-:W-:Y:S01]  /*7740*/  IMAD.U32 R19, R4, 0x10000, RZ ;  /* 0x0001000004137824 */ /* 0x010fe200078e00ff */
[----:B------:R-:W-:Y:S06]  /*7750*/  BRA `(.L_x_7213) ;  /* 0x00000004007c7947 */ /* 0x000fec0003800000 */
.L_x_7258:
        /* <DEDUP_REMOVED lines=11> */
.L_x_7265:
        /* <DEDUP_REMOVED lines=19> */
.L_x_7267:
[----:B------:R-:W-:Y:S05]  /*7940*/  BSYNC B0 ;  /* 0x0000000000007941 */ /* 0x000fea0003800000 */
.L_x_7266:
[----:B------:R-:W-:Y:S01]  /*7950*/  IMAD.SHL.U32 R3, R3, 0x100000, RZ ;  /* 0x0010000003037824 */ /* 0x000fe200078e00ff */
[----:B------:R-:W-:-:S04]  /*7960*/  LEA R0, R0, 0x3b800000, 0x17 ;  /* 0x3b80000000007811 */ /* 0x000fc800078eb8ff */
[----:B------:R-:W-:Y:S01]  /*7970*/  LOP3.LUT R19, R0, R3, R19, 0xfe, !PT ;  /* 0x0000000300137212 */ /* 0x000fe200078efe13 */
[----:B------:R-:W-:Y:S06]  /*7980*/  BRA `(.L_x_7213) ;  /* 0x0000000000f07947 */ /* 0x000fec0003800000 */
.L_x_7264:
        /* <DEDUP_REMOVED lines=19> */
.L_x_7269:
[----:B------:R-:W-:Y:S05]  /*7ac0*/  BSYNC B0 ;  /* 0x0000000000007941 */ /* 0x000fea0003800000 */
.L_x_7268:
[----:B------:R-:W-:Y:S01]  /*7ad0*/  IMAD.SHL.U32 R3, R3, 0x200000, RZ ;  /* 0x0020000003037824 */ /* 0x000fe200078e00ff */
[----:B------:R-:W-:-:S04]  /*7ae0*/  LEA R0, R0, 0x37800000, 0x17 ;  /* 0x3780000000007811 */ /* 0x000fc800078eb8ff */
[----:B------:R-:W-:Y:S01]  /*7af0*/  LOP3.LUT R19, R0, R3, R19, 0xfe, !PT ;  /* 0x0000000300137212 */ /* 0x000fe200078efe13 */
[----:B------:R-:W-:Y:S06]  /*7b00*/  BRA `(.L_x_7213) ;  /* 0x0000000000907947 */ /* 0x000fec0003800000 */
.L_x_7263:
        /* <DEDUP_REMOVED lines=14> */
.L_x_7251:
        /* <DEDUP_REMOVED lines=16> */
.L_x_7272:
[----:B------:R-:W-:Y:S05]  /*7cf0*/  BRA `(.L_x_7213) ;  /* 0x0000000000147947 */ /* 0x000fea0003800000 */
.L_x_7271:
[----:B------:R-:W4:Y:S02]  /*7d00*/  LDG.E.64 R4, desc[UR36][R4.64] ;  /* 0x0000002404047981 */ /* 0x000f24000c1e1b00 */
[----:B----4-:R0:W1:Y:S01]  /*7d10*/  I2F.U64 R19, R4 ;  /* 0x0000000400137312 */ /* 0x0100620000301000 */
[----:B------:R-:W-:Y:S05]  /*7d20*/  BRA `(.L_x_7213) ;  /* 0x0000000000087947 */ /* 0x000fea0003800000 */
.L_x_7270:
[----:B------:R-:W4:Y:S02]  /*7d30*/  LDG.E R4, desc[UR36][R4.64] ;  /* 0x0000002404047981 */ /* 0x000f24000c1e1900 */
[----:B----4-:R-:W-:-:S07]  /*7d40*/  I2FP.F32.U32 R19, R4 ;  /* 0x0000000400137245 */ /* 0x010fce0000201000 */
.L_x_7213:
[----:B------:R-:W-:Y:S05]  /*7d50*/  BSYNC B6 ;  /* 0x0000000000067941 */ /* 0x000fea0003800000 */
.L_x_7212:
[----:B------:R-:W0:Y:S01]  /*7d60*/  S2R R25, SR_TID.X ;  /* 0x0000000000197919 */ /* 0x000e220000002100 */
[----:B------:R-:W1:Y:S01]  /*7d70*/  LDC.U8 R27, c[0x0][0x240] ;  /* 0x00009000ff1b7b82 */ /* 0x000e620000000000 */
[----:B------:R-:W-:Y:S01]  /*7d80*/  BSSY B6, `(.L_x_7273) ;  /* 0x0000126000067945 */ /* 0x000fe20003800000 */
[C---:B0---4-:R-:W-:Y:S01]  /*7d90*/  VIADD R4, R25.reuse, 0x100 ;  /* 0x0000010019047836 */ /* 0x051fe20000000000 */
[CC--:B------:R-:W-:Y:S01]  /*7da0*/  ISETP.GE.AND P3, PT, R25.reuse, R29.reuse, PT ;  /* 0x0000001d1900720c */ /* 0x0c0fe20003f66270 */
[C---:B------:R-:W-:Y:S02]  /*7db0*/  VIADD R6, R25.reuse, 0x180 ;  /* 0x0000018019067836 */ /* 0x040fe40000000000 */
[----:B------:R-:W-:Y:S01]  /*7dc0*/  VIADD R26, R25, 0x80 ;  /* 0x00000080191a7836 */ /* 0x000fe20000000000 */
[-C--:B------:R-:W-:Y:S02]  /*7dd0*/  ISETP.GE.AND P1, PT, R4, R29.reuse, PT ;  /* 0x0000001d0400720c */ /* 0x080fe40003f26270 */
[----:B------:R-:W-:-:S02]  /*7de0*/  ISETP.GE.AND P2, PT, R6, R29, PT ;  /* 0x0000001d0600720c */ /* 0x000fc40003f46270 */
[----:B------:R-:W-:-:S05]  /*7df0*/  ISETP.GE.AND P0, PT, R26, R29, PT ;  /* 0x0000001d1a00720c */ /* 0x000fca0003f06270 */
[----:B-----5:R-:W-:-:S04]  /*7e00*/  @!P3 HADD2.F32 R3, -RZ, R17.H0_H0 ;  /* 0x20000011ff03b230 */ /* 0x020fc80000004100 */
[----:B------:R-:W-:Y:S02]  /*7e10*/  @!P1 HADD2.F32 R23, -RZ, R23.H0_H0 ;  /* 0x20000017ff179230 */ /* 0x000fe40000004100 */
[----:B-1-3--:R-:W-:Y:S01]  /*7e20*/  @!P3 FMUL.FTZ R3, R3, R18 ;  /* 0x000000120303b220 */ /* 0x00afe20000410000 */
[----:B------:R-:W-:Y:S02]  /*7e30*/  @!P2 HADD2.F32 R22, -RZ, R22.H0_H0 ;  /* 0x20000016ff16a230 */ /* 0x000fe40000004100 */
[----:B------:R-:W-:Y:S02]  /*7e40*/  @!P0 HADD2.F32 R5, -RZ, R16.H0_H0 ;  /* 0x20000010ff058230 */ /* 0x000fe40000004100 */
[----:B------:R-:W-:Y:S01]  /*7e50*/  @!P1 FMUL.FTZ R23, R23, R24 ;  /* 0x0000001817179220 */ /* 0x000fe20000410000 */
[----:B------:R-:W-:Y:S01]  /*7e60*/  @!P3 F2FP.F16.F32.PACK_AB R0, RZ, R3 ;  /* 0x00000003ff00b23e */ /* 0x000fe200000000ff */
[----:B------:R-:W-:Y:S01]  /*7e70*/  @!P2 FMUL.FTZ R22, R22, R19 ;  /* 0x000000131616a220 */ /* 0x000fe20000410000 */
[----:B--2---:R-:W-:-:S02]  /*7e80*/  @!P0 FMUL.FTZ R5, R5, R28 ;  /* 0x0000001c05058220 */ /* 0x004fc40000410000 */
[----:B------:R-:W-:Y:S02]  /*7e90*/  @!P1 F2FP.F16.F32.PACK_AB R17, RZ, R23 ;  /* 0x00000017ff11923e */ /* 0x000fe400000000ff */
[----:B------:R-:W-:Y:S02]  /*7ea0*/  @!P2 F2FP.F16.F32.PACK_AB R16, RZ, R22 ;  /* 0x00000016ff10a23e */ /* 0x000fe400000000ff */
[----:B------:R-:W-:Y:S01]  /*7eb0*/  @!P0 F2FP.F16.F32.PACK_AB R18, RZ, R5 ;  /* 0x00000005ff12823e */ /* 0x000fe200000000ff */
[----:B------:R-:W-:Y:S06]  /*7ec0*/  @P3 BRA `(.L_x_7274) ;  /* 0x0000001000443947 */ /* 0x000fec0003800000 */
[----:B------:R-:W0:Y:S01]  /*7ed0*/  LDC.64 R8, c[0x0][0x218] ;  /* 0x00008600ff087b82 */ /* 0x000e220000000a00 */
        /* <DEDUP_REMOVED lines=17> */
[----:B------:R-:W-:Y:S02]  /*7ff0*/  HADD2.F32 R0, -RZ, R0.H0_H0 ;  /* 0x20000000ff007230 */ /* 0x000fe40000004100 */
[----:B------:R-:W-:Y:S02]  /*8000*/  IMAD.MOV.U32 R25, RZ, RZ, R26 ;  /* 0x000000ffff197224 */ /* 0x000fe400078e001a */
[----:B------:R-:W0:Y:S02]  /*8010*/  F2I.FTZ.TRUNC.NTZ R3, R0 ;  /* 0x0000000000037305 */ /* 0x000e24000021f100 */
[----:B0-----:R0:W-:Y:S01]  /*8020*/  STG.E.U8 desc[UR36][R8.64], R3 ;  /* 0x0000000308007986 */ /* 0x0011e2000c101124 */
[----:B------:R-:W-:Y:S05]  /*8030*/  BRA `(.L_x_7274) ;  /* 0x0000000c00e87947 */ /* 0x000fea0003800000 */
.L_x_7278:
[----:B------:R-:W-:Y:S02]  /*8040*/  HADD2.F32 R5, -RZ, R0.H0_H0 ;  /* 0x20000000ff057230 */ /* 0x000fe40000004100 */
[----:B------:R-:W-:-:S04]  /*8050*/  IMAD.MOV.U32 R25, RZ, RZ, R26 ;  /* 0x000000ffff197224 */ /* 0x000fc800078e001a */
[----:B------:R-:W0:Y:S02]  /*8060*/  F2I.S64.TRUNC R4, R5 ;  /* 0x0000000500047311 */ /* 0x000e24000020d900 */
[----:B0-----:R0:W-:Y:S01]  /*8070*/  STG.E.U8 desc[UR36][R8.64], R4 ;  /* 0x0000000408007986 */ /* 0x0011e2000c101124 */
[----:B------:R-:W-:Y:S05]  /*8080*/  BRA `(.L_x_7274) ;  /* 0x0000000c00d47947 */ /* 0x000fea0003800000 */
.L_x_7277:
[----:B------:R-:W-:-:S13]  /*8090*/  ISETP.NE.AND P0, PT, R3, 0x2, PT ;  /* 0x000000020300780c */ /* 0x000fda0003f05270 */
[----:B------:R-:W-:Y:S05]  /*80a0*/  @!P0 BRA `(.L_x_7280) ;  /* 0x0000000000388947 */ /* 0x000fea0003800000 */
[----:B------:R-:W-:-:S13]  /*80b0*/  ISETP.NE.AND P0, PT, R3, 0x3, PT ;  /* 0x000000030300780c */ /* 0x000fda0003f05270 */
[----:B------:R-:W-:Y:S05]  /*80c0*/  @!P0 BRA `(.L_x_7281) ;  /* 0x00000000001c8947 */ /* 0x000fea0003800000 */
[----:B------:R-:W-:-:S13]  /*80d0*/  ISETP.NE.AND P0, PT, R3, 0x4, PT ;  /* 0x000000040300780c */ /* 0x000fda0003f05270 */
[----:B------:R-:W-:Y:S05]  /*80e0*/  @P0 BRA `(.L_x_7279) ;  /* 0x0000000c00500947 */ /* 0x000fea0003800000 */
[----:B------:R-:W-:Y:S02]  /*80f0*/  HADD2.F32 R4, -RZ, R0.H0_H0 ;  /* 0x20000000ff047230 */ /* 0x000fe40000004100 */
[----:B------:R-:W-:-:S04]  /*8100*/  IMAD.MOV.U32 R25, RZ, RZ, R26 ;  /* 0x000000ffff197224 */ /* 0x000fc800078e001a */
[----:B------:R-:W0:Y:S02]  /*8110*/  F2I.S64.TRUNC R4, R4 ;  /* 0x0000000400047311 */ /* 0x000e24000020d900 */
[----:B0-----:R0:W-:Y:S01]  /*8120*/  STG.E.64 desc[UR36][R8.64], R4 ;  /* 0x0000000408007986 */ /* 0x0011e2000c101b24 */
[----:B------:R-:W-:Y:S05]  /*8130*/  BRA `(.L_x_7274) ;  /* 0x0000000c00a87947 */ /* 0x000fea0003800000 */
.L_x_7281:
[----:B------:R-:W-:Y:S02]  /*8140*/  HADD2.F32 R0, -RZ, R0.H0_H0 ;  /* 0x20000000ff007230 */ /* 0x000fe40000004100 */
[----:B------:R-:W-:Y:S02]  /*8150*/  IMAD.MOV.U32 R25, RZ, RZ, R26 ;  /* 0x000000ffff197224 */ /* 0x000fe400078e001a */
[----:B------:R-:W0:Y:S02]  /*8160*/  F2I.FTZ.TRUNC.NTZ R3, R0 ;  /* 0x0000000000037305 */ /* 0x000e24000021f100 */
[----:B0-----:R0:W-:Y:S01]  /*8170*/  STG.E desc[UR36][R8.64], R3 ;  /* 0x0000000308007986 */ /* 0x0011e2000c101924 */
[----:B------:R-:W-:Y:S05]  /*8180*/  BRA `(.L_x_7274) ;  /* 0x0000000c00947947 */ /* 0x000fea0003800000 */
.L_x_7280:
[----:B------:R-:W-:Y:S02]  /*8190*/  HADD2.F32 R0, -RZ, R0.H0_H0 ;  /* 0x20000000ff007230 */ /* 0x000fe40000004100 */
[----:B------:R-:W-:Y:S02]  /*81a0*/  IMAD.MOV.U32 R25, RZ, RZ, R26 ;  /* 0x000000ffff197224 */ /* 0x000fe400078e001a */
[----:B------:R-:W0:Y:S02]  /*81b0*/  F2I.FTZ.TRUNC.NTZ R3, R0 ;  /* 0x0000000000037305 */ /* 0x000e24000021f100 */
[----:B0-----:R0:W-:Y:S01]  /*81c0*/  STG.E.U16 desc[UR36][R8.64], R3 ;  /* 0x0000000308007986 */ /* 0x0011e2000c101524 */
[----:B------:R-:W-:Y:S05]  /*81d0*/  BRA `(.L_x_7274) ;  /* 0x0000000c00807947 */ /* 0x000fea0003800000 */
.L_x_7276:
[----:B------:R-:W-:-:S13]  /*81e0*/  ISETP.GT.AND P0, PT, R3, 0x6, PT ;  /* 0x000000060300780c */ /* 0x000fda0003f04270 */
[----:B------:R-:W-:Y:S05]  /*81f0*/  @P0 BRA `(.L_x_7282) ;  /* 0x00000000002c0947 */ /* 0x000fea0003800000 */
[----:B------:R-:W-:-:S13]  /*8200*/  ISETP.NE.AND P0, PT, R3, 0x5, PT ;  /* 0x000000050300780c */ /* 0x000fda0003f05270 */
[----:B------:R-:W-:Y:S05]  /*8210*/  @!P0 BRA `(.L_x_7283) ;  /* 0x0000000000188947 */ /* 0x000fea0003800000 */
[----:B------:R-:W-:-:S13]  /*8220*/  ISETP.NE.AND P0, PT, R3, 0x6, PT ;  /* 0x000000060300780c */ /* 0x000fda0003f05270 */
[----:B------:R-:W-:Y:S05]  /*8230*/  @P0 BRA `(.L_x_7279) ;  /* 0x0000000800fc0947 */ /* 0x000fea0003800000 */
[----:B------:R-:W-:Y:S02]  /*8240*/  HADD2.F32 R3, -RZ, R0.H0_H0 ;  /* 0x20000000ff037230 */ /* 0x000fe40000004100 */
[----:B------:R-:W-:-:S03]  /*8250*/  IMAD.MOV.U32 R25, RZ, RZ, R26 ;  /* 0x000000ffff197224 */ /* 0x000fc600078e001a */
[----:B------:R1:W-:Y:S01]  /*8260*/  STG.E desc[UR36][R8.64], R3 ;  /* 0x0000000308007986 */ /* 0x0003e2000c101924 */
[----:B------:R-:W-:Y:S05]  /*8270*/  BRA `(.L_x_7274) ;  /* 0x0000000c00587947 */ /* 0x000fea0003800000 */
.L_x_7283:
[----:B------:R0:W-:Y:S01]  /*8280*/  STG.E.U16 desc[UR36][R8.64], R0 ;  /* 0x0000000008007986 */ /* 0x0001e2000c101524 */
[----:B------:R-:W-:Y:S01]  /*8290*/  IMAD.MOV.U32 R25, RZ, RZ, R26 ;  /* 0x000000ffff197224 */ /* 0x000fe200078e001a */
[----:B------:R-:W-:Y:S06]  /*82a0*/  BRA `(.L_x_7274) ;  /* 0x0000000c004c7947 */ /* 0x000fec0003800000 */
.L_x_7282:
[----:B------:R-:W-:-:S13]  /*82b0*/  ISETP.NE.AND P0, PT, R3, 0x7, PT ;  /* 0x000000070300780c */ /* 0x000fda0003f05270 */
[----:B------:R-:W-:Y:S05]  /*82c0*/  @!P0 BRA `(.L_x_7284) ;  /* 0x00000000003c8947 */ /* 0x000fea0003800000 */
[----:B------:R-:W-:-:S13]  /*82d0*/  ISETP.NE.AND P0, PT, R3, 0x8, PT ;  /* 0x000000080300780c */ /* 0x000fda0003f05270 */
[----:B------:R-:W-:Y:S05]  /*82e0*/  @!P0 BRA `(.L_x_7285) ;  /* 0x00000000001c8947 */ /* 0x000fea0003800000 */
[----:B------:R-:W-:-:S13]  /*82f0*/  ISETP.NE.AND P0, PT, R3, 0x9, PT ;  /* 0x000000090300780c */ /* 0x000fda0003f05270 */
[----:B------:R-:W-:Y:S05]  /*8300*/  @P0 BRA `(.L_x_7279) ;  /* 0x0000000800c80947 */ /* 0x000fea0003800000 */
[----:B------:R-:W-:Y:S02]  /*8310*/  HADD2.F32 R4, -RZ, R0.H0_H0 ;  /* 0x20000000ff047230 */ /* 0x000fe40000004100 */
[----:B------:R-:W-:Y:S02]  /*8320*/  IMAD.MOV.U32 R5, RZ, RZ, RZ ;  /* 0x000000ffff057224 */ /* 0x000fe400078e00ff */
[----:B------:R-:W-:-:S03]  /*8330*/  IMAD.MOV.U32 R25, RZ, RZ, R26 ;  /* 0x000000ffff197224 */ /* 0x000fc600078e001a */
[----:B------:R3:W-:Y:S01]  /*8340*/  STG.E.64 desc[UR36][R8.64], R4 ;  /* 0x0000000408007986 */ /* 0x0007e2000c101b24 */
[----:B------:R-:W-:Y:S05]  /*8350*/  BRA `(.L_x_7274) ;  /* 0x0000000c00207947 */ /* 0x000fea0003800000 */
.L_x_7285:
[----:B------:R-:W-:Y:S02]  /*8360*/  HADD2.F32 R0, -RZ, R0.H0_H0 ;  /* 0x20000000ff007230 */ /* 0x000fe40000004100 */
[----:B------:R-:W-:-:S03]  /*8370*/  IMAD.MOV.U32 R25, RZ, RZ, R26 ;  /* 0x000000ffff197224 */ /* 0x000fc600078e001a */
[----:B------:R-:W-:-:S04]  /*8380*/  F2FP.F16.F32.PACK_AB R0, RZ, R0 ;  /* 0x00000000ff00723e */ /* 0x000fc800000000ff */
[----:B------:R-:W-:-:S05]  /*8390*/  PRMT R0, R0, 0x5410, RZ ;  /* 0x0000541000007816 */ /* 0x000fca00000000ff */
[----:B------:R2:W-:Y:S01]  /*83a0*/  STG.E desc[UR36][R8.64], R0 ;  /* 0x0000000008007986 */ /* 0x0005e2000c101924 */
[----:B------:R-:W-:Y:S05]  /*83b0*/  BRA `(.L_x_7274) ;  /* 0x0000000c00087947 */ /* 0x000fea0003800000 */
.L_x_7284:
[----:B------:R-:W-:Y:S02]  /*83c0*/  HADD2.F32 R4, -RZ, R0.H0_H0 ;  /* 0x20000000ff047230 */ /* 0x000fe40000004100 */
[----:B------:R-:W-:-:S03]  /*83d0*/  IMAD.MOV.U32 R25, RZ, RZ, R26 ;  /* 0x000000ffff197224 */ /* 0x000fc600078e001a */
[----:B------:R-:W-:-:S06]  /*83e0*/  FMUL.FTZ R4, R4, 1 ;  /* 0x3f80000004047820 */ /* 0x000fcc0000410000 */
[----:B------:R-:W0:Y:S02]  /*83f0*/  F2F.F64.F32 R4, R4 ;  /* 0x0000000400047310 */ /* 0x000e240000201800 */
[----:B0-----:R4:W-:Y:S01]  /*8400*/  STG.E.64 desc[UR36][R8.64], R4 ;  /* 0x0000000408007986 */ /* 0x0019e2000c101b24 */
[----:B------:R-:W-:Y:S05]  /*8410*/  BRA `(.L_x_7274) ;  /* 0x0000000800f07947 */ /* 0x000fea0003800000 */
.L_x_7275:
        /* <DEDUP_REMOVED lines=10> */
[----:B------:R-:W-:-:S04]  /*84c0*/  FSETP.NEU.FTZ.AND P0, PT, R0, RZ, PT ;  /* 0x000000ff0000720b */ /* 0x000fc80003f1d000 */
[----:B------:R-:W-:-:S05]  /*84d0*/  SEL R3, RZ, 0x1, !P0 ;  /* 0x00000001ff037807 */ /* 0x000fca0004000000 */
[----:B------:R0:W-:Y:S01]  /*84e0*/  STG.E.U8 desc[UR36][R8.64], R3 ;  /* 0x0000000308007986 */ /* 0x0001e2000c101124 */
[----:B------:R-:W-:Y:S05]  /*84f0*/  BRA `(.L_x_7274) ;  /* 0x0000000800b87947 */ /* 0x000fea0003800000 */
.L_x_7288:
[----:B------:R-:W-:Y:S01]  /*8500*/  HADD2.F32 R0, -RZ, R0.H0_H0 ;  /* 0x20000000ff007230 */ /* 0x000fe20000004100 */
[----:B------:R-:W-:Y:S01]  /*8510*/  CS2R R6, SRZ ;  /* 0x0000000000067805 */ /* 0x000fe2000001ff00 */
[----:B------:R-:W-:-:S03]  /*8520*/  IMAD.MOV.U32 R25, RZ, RZ, R26 ;  /* 0x000000ffff197224 */ /* 0x000fc600078e001a */
[----:B------:R-:W-:-:S04]  /*8530*/  FMUL.FTZ R0, R0, 1 ;  /* 0x3f80000000007820 */ /* 0x000fc80000410000 */
[----:B------:R-:W0:Y:S02]  /*8540*/  F2F.F64.F32 R4, R0 ;  /* 0x0000000000047310 */ /* 0x000e240000201800 */
[----:B0-----:R0:W-:Y:S01]  /*8550*/  STG.E.128 desc[UR36][R8.64], R4 ;  /* 0x0000000408007986 */ /* 0x0011e2000c101d24 */
[----:B------:R-:W-:Y:S05]  /*8560*/  BRA `(.L_x_7274) ;  /* 0x00000008009c7947 */ /* 0x000fea0003800000 */
.L_x_7287:
        /* <DEDUP_REMOVED lines=21> */
.L_x_7292:
[----:B------:R-:W-:Y:S05]  /*86c0*/  BSYNC B0 ;  /* 0x0000000000007941 */ /* 0x000fea0003800000 */
.L_x_7291:
[----:B------:R-:W-:Y:S01]  /*86d0*/  LOP3.LUT R5, R0, R5, RZ, 0xfc, !PT ;  /* 0x0000000500057212 */ /* 0x000fe200078efcff */
[----:B------:R-:W-:-:S04]  /*86e0*/  IMAD.MOV.U32 R25, RZ, RZ, R26 ;  /* 0x000000ffff197224 */ /* 0x000fc800078e001a */
[----:B------:R0:W-:Y:S01]  /*86f0*/  STG.E.U8 desc[UR36][R8.64], R5 ;  /* 0x0000000508007986 */ /* 0x0001e2000c101124 */
[----:B------:R-:W-:Y:S05]  /*8700*/  BRA `(.L_x_7274) ;  /* 0x0000000800347947 */ /* 0x000fea0003800000 */
.L_x_7290:
        /* <DEDUP_REMOVED lines=13> */
.L_x_7294:
[----:B------:R-:W-:Y:S01]  /*87e0*/  IMAD.MOV.U32 R0, RZ, RZ, 0x7f ;  /* 0x0000007fff007424 */ /* 0x000fe200078e00ff */
[----:B------:R-:W-:-:S04]  /*87f0*/  ISETP.GT.U32.AND P0, PT, R3, 0x7f800000, PT ;  /* 0x7f8000000300780c */ /* 0x000fc80003f04070 */
[----:B------:R-:W-:-:S09]  /*8800*/  SEL R0, R0, 0x7c, P0 ;  /* 0x0000007c00007807 */ /* 0x000fd20000000000 */
.L_x_7295:
[----:B------:R-:W-:Y:S05]  /*8810*/  BSYNC B0 ;  /* 0x0000000000007941 */ /* 0x000fea0003800000 */
.L_x_7293:
[----:B------:R-:W-:Y:S01]  /*8820*/  LOP3.LUT R3, R5, 0x80000000, RZ, 0xc0, !PT ;  /* 0x8000000005037812 */ /* 0x000fe200078ec0ff */
[----:B------:R-:W-:-:S03]  /*8830*/  IMAD.MOV.U32 R25, RZ, RZ, R26 ;  /* 0x000000ffff197224 */ /* 0x000fc600078e001a */
[----:B------:R-:W-:-:S04]  /*8840*/  SHF.R.U32.HI R3, RZ, 0x18, R3 ;  /* 0x00000018ff037819 */ /* 0x000fc80000011603 */
[----:B------:R-:W-:-:S05]  /*8850*/  LOP3.LUT R3, R0, R3, RZ, 0xfc, !PT ;  /* 0x0000000300037212 */ /* 0x000fca00078efcff */
[----:B------:R0:W-:Y:S01]  /*8860*/  STG.E.U8 desc[UR36][R8.64], R3 ;  /* 0x0000000308007986 */ /* 0x0001e2000c101124 */
[----:B------:R-:W-:Y:S05]  /*8870*/  BRA `(.L_x_7274) ;  /* 0x0000000400d87947 */ /* 0x000fea0003800000 */
.L_x_7289:
[----:B------:R-:W-:Y:S02]  /*8880*/  HADD2.F32 R0, -RZ, R0.H0_H0 ;  /* 0x20000000ff007230 */ /* 0x000fe40000004100 */
[----:B------:R-:W-:-:S03]  /*8890*/  IMAD.MOV.U32 R25, RZ, RZ, R26 ;  /* 0x000000ffff197224 */ /* 0x000fc600078e001a */
[----:B------:R-:W-:-:S05]  /*88a0*/  F2FP.BF16.F32.PACK_AB R0, RZ, R0 ;  /* 0x00000000ff00723e */ /* 0x000fca00000010ff */
[----:B------:R0:W-:Y:S01]  /*88b0*/  STG.E.U16 desc[UR36][R8.64], R0 ;  /* 0x0000000008007986 */ /* 0x0001e2000c101524 */
[----:B------:R-:W-:Y:S05]  /*88c0*/  BRA `(.L_x_7274) ;  /* 0x0000000400c47947 */ /* 0x000fea0003800000 */
.L_x_7286:
        /* <DEDUP_REMOVED lines=10> */
[----:B------:R-:W0:Y:S02]  /*8970*/  F2I.FTZ.U32.TRUNC.NTZ R3, R3 ;  /* 0x0000000300037305 */ /* 0x000e24000021f000 */
[----:B0-----:R0:W-:Y:S01]  /*8980*/  STG.E.U16 desc[UR36][R8.64], R3 ;  /* 0x0000000308007986 */ /* 0x0011e2000c101524 */
[----:B------:R-:W-:Y:S05]  /*8990*/  BRA `(.L_x_7274) ;  /* 0x0000000400907947 */ /* 0x000fea0003800000 */
.L_x_7298:
        /* <DEDUP_REMOVED lines=17> */
.L_x_7301:
[----:B------:R-:W-:-:S04]  /*8ab0*/  LOP3.LUT R3, R5, 0x80000000, RZ, 0xc0, !PT ;  /* 0x8000000005037812 */ /* 0x000fc800078ec0ff */
[----:B------:R-:W-:-:S04]  /*8ac0*/  SHF.R.U32.HI R3, RZ, 0x18, R3 ;  /* 0x00000018ff037819 */ /* 0x000fc80000011603 */
[----:B------:R-:W-:-:S04]  /*8ad0*/  LOP3.LUT R0, R0, R3, RZ, 0xfc, !PT ;  /* 0x0000000300007212 */ /* 0x000fc800078efcff */
[----:B------:R-:W-:-:S07]  /*8ae0*/  PRMT R4, R0, 0x7610, R4 ;  /* 0x0000761000047816 */ /* 0x000fce0000000004 */
.L_x_7300:
[----:B------:R-:W-:Y:S05]  /*8af0*/  BSYNC B0 ;  /* 0x0000000000007941 */ /* 0x000fea0003800000 */
.L_x_7299:
[----:B------:R0:W-:Y:S01]  /*8b00*/  STG.E.U8 desc[UR36][R8.64], R4 ;  /* 0x0000000408007986 */ /* 0x0001e2000c101124 */
[----:B------:R-:W-:Y:S01]  /*8b10*/  IMAD.MOV.U32 R25, RZ, RZ, R26 ;  /* 0x000000ffff197224 */ /* 0x000fe200078e001a */
[----:B------:R-:W-:Y:S06]  /*8b20*/  BRA `(.L_x_7274) ;  /* 0x00000004002c7947 */ /* 0x000fec0003800000 */
.L_x_7297:
        /* <DEDUP_REMOVED lines=17> */
.L_x_7304:
[----:B------:R-:W-:-:S04]  /*8c40*/  LOP3.LUT R3, R5, 0x80000000, RZ, 0xc0, !PT ;  /* 0x8000000005037812 */ /* 0x000fc800078ec0ff */
[----:B------:R-:W-:-:S04]  /*8c50*/  SHF.R.U32.HI R3, RZ, 0x18, R3 ;  /* 0x00000018ff037819 */ /* 0x000fc80000011603 */
[----:B------:R-:W-:-:S04]  /*8c60*/  LOP3.LUT R0, R0, R3, RZ, 0xfc, !PT ;  /* 0x0000000300007212 */ /* 0x000fc800078efcff */
[----:B------:R-:W-:-:S07]  /*8c70*/  PRMT R4, R0, 0x7610, R4 ;  /* 0x0000761000047816 */ /* 0x000fce0000000004 */
.L_x_7303:
[----:B------:R-:W-:Y:S05]  /*8c80*/  BSYNC B0 ;  /* 0x0000000000007941 */ /* 0x000fea0003800000 */
.L_x_7302:
[----:B------:R0:W-:Y:S01]  /*8c90*/  STG.E.U8 desc[UR36][R8.64], R4 ;  /* 0x0000000408007986 */ /* 0x0001e2000c101124 */
[----:B------:R-:W-:Y:S01]  /*8ca0*/  IMAD.MOV.U32 R25, RZ, RZ, R26 ;  /* 0x000000ffff197224 */ /* 0x000fe200078e001a */
[----:B------:R-:W-:Y:S06]  /*8cb0*/  BRA `(.L_x_7274) ;  /* 0x0000000000c87947 */ /* 0x000fec0003800000 */
.L_x_7296:
[----:B------:R-:W-:-:S13]  /*8cc0*/  ISETP.NE.AND P0, PT, R3, 0x1c, PT ;  /* 0x0000001c0300780c */ /* 0x000fda0003f05270 */
[----:B------:R-:W-:Y:S05]  /*8cd0*/  @!P0 BRA `(.L_x_7305) ;  /* 0x0000000000b08947 */ /* 0x000fea0003800000 */
[----:B------:R-:W-:-:S13]  /*8ce0*/  ISETP.NE.AND P0, PT, R3, 0x1d, PT ;  /* 0x0000001d0300780c */ /* 0x000fda0003f05270 */
[----:B------:R-:W-:Y:S05]  /*8cf0*/  @!P0 BRA `(.L_x_7306) ;  /* 0x0000000000948947 */ /* 0x000fea0003800000 */
[----:B------:R-:W-:-:S13]  /*8d00*/  ISETP.NE.AND P0, PT, R3, 0x2c, PT ;  /* 0x0000002c0300780c */ /* 0x000fda0003f05270 */
[----:B------:R-:W-:Y:S05]  /*8d10*/  @P0 BRA `(.L_x_7279) ;  /* 0x0000000000440947 */ /* 0x000fea0003800000 */
[----:B------:R-:W-:Y:S02]  /*8d20*/  HADD2.F32 R4, -RZ, R0.H0_H0 ;  /* 0x20000000ff047230 */ /* 0x000fe40000004100 */
        /* <DEDUP_REMOVED lines=16> */
.L_x_7279:
        /* <DEDUP_REMOVED lines=16> */
.L_x_7307:
[----:B------:R-:W-:Y:S01]  /*8f30*/  IMAD.MOV.U32 R25, RZ, RZ, R26 ;  /* 0x000000ffff197224 */ /* 0x000fe200078e001a */
[----:B------:R-:W-:Y:S06]  /*8f40*/  BRA `(.L_x_7274) ;  /* 0x0000000000247947 */ /* 0x000fec0003800000 */
.L_x_7306:
[----:B------:R-:W-:Y:S02]  /*8f50*/  HADD2.F32 R4, -RZ, R0.H0_H0 ;  /* 0x20000000ff047230 */ /* 0x000fe40000004100 */
[----:B------:R-:W-:-:S04]  /*8f60*/  IMAD.MOV.U32 R25, RZ, RZ, R26 ;  /* 0x000000ffff197224 */ /* 0x000fc800078e001a */
[----:B------:R-:W0:Y:S02]  /*8f70*/  F2I.U64.TRUNC R4, R4 ;  /* 0x0000000400047311 */ /* 0x000e24000020d800 */
[----:B0-----:R0:W-:Y:S01]  /*8f80*/  STG.E.64 desc[UR36][R8.64], R4 ;  /* 0x0000000408007986 */ /* 0x0011e2000c101b24 */
[----:B------:R-:W-:Y:S05]  /*8f90*/  BRA `(.L_x_7274) ;  /* 0x0000000000107947 */ /* 0x000fea0003800000 */
.L_x_7305:
[----:B------:R-:W-:Y:S02]  /*8fa0*/  HADD2.F32 R0, -RZ, R0.H0_H0 ;  /* 0x20000000ff007230 */ /* 0x000fe40000004100 */
[----:B------:R-:W-:Y:S02]  /*8fb0*/  IMAD.MOV.U32 R25, RZ, RZ, R26 ;  /* 0x000000ffff197224 */ /* 0x000fe400078e001a */
[----:B------:R-:W0:Y:S02]  /*8fc0*/  F2I.FTZ.U32.TRUNC.NTZ R3, R0 ;  /* 0x0000000000037305 */ /* 0x000e24000021f000 */
[----:B0-----:R0:W-:Y:S03]  /*8fd0*/  STG.E desc[UR36][R8.64], R3 ;  /* 0x0000000308007986 */ /* 0x0011e6000c101924 */
.L_x_7274:
[----:B------:R-:W-:Y:S05]  /*8fe0*/  BSYNC B6 ;  /* 0x0000000000067941 */ /* 0x000fea0003800000 */
.L_x_7273:
[----:B------:R-:W-:Y:S01]  /*8ff0*/  ISETP.GE.AND P0, PT, R25, R29, PT ;  /* 0x0000001d1900720c */ /* 0x000fe20003f06270 */
[----:B------:R-:W-:-:S12]  /*9000*/  BSSY B6, `(.L_x_7308) ;  /* 0x00001fc000067945 */ /* 0x000fd80003800000 */
        /* <DEDUP_REMOVED lines=23> */
.L_x_7313:
[----:B------:R-:W-:-:S06]  /*9180*/  HADD2.F32 R5, -RZ, R18.H0_H0 ;  /* 0x20000012ff057230 */ /* 0x000fcc0000004100 */
[----:B------:R-:W0:Y:S02]  /*9190*/  F2I.S64.TRUNC R4, R5 ;  /* 0x0000000500047311 */ /* 0x000e24000020d900 */
[----:B0-----:R0:W-:Y:S01]  /*91a0*/  STG.E.U8 desc[UR36][R8.64], R4 ;  /* 0x0000000408007986 */ /* 0x0011e2000c101124 */
[----:B------:R-:W-:Y:S05]  /*91b0*/  BRA `(.L_x_7315) ;  /* 0x0000000c00847947 */ /* 0x000fea0003800000 */
.L_x_7312:
        /* <DEDUP_REMOVED lines=10> */
.L_x_7317:
[----:B------:R-:W-:-:S04]  /*9260*/  HADD2.F32 R18, -RZ, R18.H0_H0 ;  /* 0x20000012ff127230 */ /* 0x000fc80000004100 */
[----:B------:R-:W0:Y:S02]  /*9270*/  F2I.FTZ.TRUNC.NTZ R3, R18 ;  /* 0x0000001200037305 */ /* 0x000e24000021f100 */
[----:B0-----:R0:W-:Y:S01]  /*9280*/  STG.E desc[UR36][R8.64], R3 ;  /* 0x0000000308007986 */ /* 0x0011e2000c101924 */
[----:B------:R-:W-:Y:S05]  /*9290*/  BRA `(.L_x_7315) ;  /* 0x0000000c004c7947 */ /* 0x000fea0003800000 */
.L_x_7316:
[----:B------:R-:W-:-:S04]  /*92a0*/  HADD2.F32 R18, -RZ, R18.H0_H0 ;  /* 0x20000012ff127230 */ /* 0x000fc80000004100 */
[----:B------:R-:W0:Y:S02]  /*92b0*/  F2I.FTZ.TRUNC.NTZ R3, R18 ;  /* 0x0000001200037305 */ /* 0x000e24000021f100 */
[----:B0-----:R0:W-:Y:S01]  /*92c0*/  STG.E.U16 desc[UR36][R8.64], R3 ;  /* 0x0000000308007986 */ /* 0x0011e2000c101524 */
[----:B------:R-:W-:Y:S05]  /*92d0*/  BRA `(.L_x_7315) ;  /* 0x0000000c003c7947 */ /* 0x000fea0003800000 */
.L_x_7311:
        /* <DEDUP_REMOVED lines=9> */
.L_x_7319:
[----:B------:R0:W-:Y:S01]  /*9370*/  STG.E.U16 desc[UR36][R8.64], R18 ;  /* 0x0000001208007986 */ /* 0x0001e2000c101524 */
[----:B------:R-:W-:Y:S05]  /*9380*/  BRA `(.L_x_7315) ;  /* 0x0000000c00107947 */ /* 0x000fea0003800000 */
.L_x_7318:
        /* <DEDUP_REMOVED lines=10> */
.L_x_7321:
[----:B------:R-:W-:-:S05]  /*9430*/  HADD2.F32 R0, -RZ, R18.H0_H0 ;  /* 0x20000012ff007230 */ /* 0x000fca0000004100 */
[----:B------:R-:W-:-:S04]  /*9440*/  F2FP.F16.F32.PACK_AB R0, RZ, R0 ;  /* 0x00000000ff00723e */ /* 0x000fc800000000ff */
[----:B------:R-:W-:-:S05]  /*9450*/  PRMT R0, R0, 0x5410, RZ ;  /* 0x0000541000007816 */ /* 0x000fca00000000ff */
[----:B------:R2:W-:Y:S01]  /*9460*/  STG.E desc[UR36][R8.64], R0 ;  /* 0x0000000008007986 */ /* 0x0005e2000c101924 */
[----:B------:R-:W-:Y:S05]  /*9470*/  BRA `(.L_x_7315) ;  /* 0x0000000800d47947 */ /* 0x000fea0003800000 */
.L_x_7320:
[----:B------:R-:W-:-:S05]  /*9480*/  HADD2.F32 R4, -RZ, R18.H0_H0 ;  /* 0x20000012ff047230 */ /* 0x000fca0000004100 */
[----:B------:R-:W-:-:S06]  /*9490*/  FMUL.FTZ R4, R4, 1 ;  /* 0x3f80000004047820 */ /* 0x000fcc0000410000 */
[----:B------:R-:W0:Y:S02]  /*94a0*/  F2F.F64.F32 R4, R4 ;  /* 0x0000000400047310 */ /* 0x000e240000201800 */
[----:B0-----:R4:W-:Y:S01]  /*94b0*/  STG.E.64 desc[UR36][R8.64], R4 ;  /* 0x0000000408007986 */ /* 0x0019e2000c101b24 */
[----:B------:R-:W-:Y:S05]  /*94c0*/  BRA `(.L_x_7315) ;  /* 0x0000000800c07947 */ /* 0x000fea0003800000 */
.L_x_7310:
        /* <DEDUP_REMOVED lines=13> */
.L_x_7324:
[----:B------:R-:W-:Y:S01]  /*95a0*/  HADD2.F32 R18, -RZ, R18.H0_H0 ;  /* 0x20000012ff127230 */ /* 0x000fe20000004100 */
[----:B------:R-:W-:-:S04]  /*95b0*/  CS2R R6, SRZ ;  /* 0x0000000000067805 */ /* 0x000fc8000001ff00 */
[----:B------:R-:W-:-:S06]  /*95c0*/  FMUL.FTZ R4, R18, 1 ;  /* 0x3f80000012047820 */ /* 0x000fcc0000410000 */
[----:B------:R-:W0:Y:S02]  /*95d0*/  F2F.F64.F32 R4, R4 ;  /* 0x0000000400047310 */ /* 0x000e240000201800 */
[----:B0-----:R0:W-:Y:S01]  /*95e0*/  STG.E.128 desc[UR36][R8.64], R4 ;  /* 0x0000000408007986 */ /* 0x0011e2000c101d24 */
[----:B------:R-:W-:Y:S05]  /*95f0*/  BRA `(.L_x_7315) ;  /* 0x0000000800747947 */ /* 0x000fea0003800000 */
.L_x_7323:
        /* <DEDUP_REMOVED lines=21> */
.L_x_7328:
[----:B------:R-:W-:Y:S05]  /*9750*/  BSYNC B0 ;  /* 0x0000000000007941 */ /* 0x000fea0003800000 */
.L_x_7327:
[----:B------:R-:W-:-:S05]  /*9760*/  LOP3.LUT R5, R0, R5, RZ, 0xfc, !PT ;  /* 0x0000000500057212 */ /* 0x000fca00078efcff */
[----:B------:R0:W-:Y:S01]  /*9770*/  STG.E.U8 desc[UR36][R8.64], R5 ;  /* 0x0000000508007986 */ /* 0x0001e2000c101124 */
[----:B------:R-:W-:Y:S05]  /*9780*/  BRA `(.L_x_7315) ;  /* 0x0000000800107947 */ /* 0x000fea0003800000 */
.L_x_7326:
        /* <DEDUP_REMOVED lines=13> */
.L_x_7330:
[----:B------:R-:W-:Y:S01]  /*9860*/  IMAD.MOV.U32 R0, RZ, RZ, 0x7f ;  /* 0x0000007fff007424 */ /* 0x000fe200078e00ff */
[----:B------:R-:W-:-:S04]  /*9870*/  ISETP.GT.U32.AND P0, PT, R3, 0x7f800000, PT ;  /* 0x7f8000000300780c */ /* 0x000fc80003f04070 */
[----:B------:R-:W-:-:S09]  /*9880*/  SEL R0, R0, 0x7c, P0 ;  /* 0x0000007c00007807 */ /* 0x000fd20000000000 */
.L_x_7331:
[----:B------:R-:W-:Y:S05]  /*9890*/  BSYNC B0 ;  /* 0x0000000000007941 */ /* 0x000fea0003800000 */
.L_x_7329:
[----:B------:R-:W-:-:S04]  /*98a0*/  LOP3.LUT R3, R5, 0x80000000, RZ, 0xc0, !PT ;  /* 0x8000000005037812 */ /* 0x000fc800078ec0ff */
[----:B------:R-:W-:-:S04]  /*98b0*/  SHF.R.U32.HI R3, RZ, 0x18, R3 ;  /* 0x00000018ff037819 */ /* 0x000fc80000011603 */
[----:B------:R-:W-:-:S05]  /*98c0*/  LOP3.LUT R3, R0, R3, RZ, 0xfc, !PT ;  /* 0x0000000300037212 */ /* 0x000fca00078efcff */
[----:B------:R0:W-:Y:S01]  /*98d0*/  STG.E.U8 desc[UR36][R8.64], R3 ;  /* 0x0000000308007986 */ /* 0x0001e2000c101124 */
[----:B------:R-:W-:Y:S05]  /*98e0*/  BRA `(.L_x_7315) ;  /* 0x0000000400b87947 */ /* 0x000fea0003800000 */
.L_x_7325:
[----:B------:R-:W-:-:S05]  /*98f0*/  HADD2.F32 R0, -RZ, R18.H0_H0 ;  /* 0x20000012ff007230 */ /* 0x000fca0000004100 */
[----:B------:R-:W-:-:S05]  /*9900*/  F2FP.BF16.F32.PACK_AB R0, RZ, R0 ;  /* 0x00000000ff00723e */ /* 0x000fca00000010ff */
[----:B------:R0:W-:Y:S01]  /*9910*/  STG.E.U16 desc[UR36][R8.64], R0 ;  /* 0x0000000008007986 */ /* 0x0001e2000c101524 */
[----:B------:R-:W-:Y:S05]  /*9920*/  BRA `(.L_x_7315) ;  /* 0x0000000400a87947 */ /* 0x000fea0003800000 */
.L_x_7322:
        /* <DEDUP_REMOVED lines=12> */
.L_x_7334:
        /* <DEDUP_REMOVED lines=17> */
.L_x_7337:
[----:B------:R-:W-:-:S04]  /*9b00*/  LOP3.LUT R3, R5, 0x80000000, RZ, 0xc0, !PT ;  /* 0x8000000005037812 */ /* 0x000fc800078ec0ff */
[----:B------:R-:W-:-:S04]  /*9b10*/  SHF.R.U32.HI R3, RZ, 0x18, R3 ;  /* 0x00000018ff037819 */ /* 0x000fc80000011603 */
[----:B------:R-:W-:-:S04]  /*9b20*/  LOP3.LUT R0, R0, R3, RZ, 0xfc, !PT ;  /* 0x0000000300007212 */ /* 0x000fc800078efcff */
[----:B------:R-:W-:-:S07]  /*9b30*/  PRMT R4, R0, 0x7610, R4 ;  /* 0x0000761000047816 */ /* 0x000fce0000000004 */
.L_x_7336:
[----:B------:R-:W-:Y:S05]  /*9b40*/  BSYNC B0 ;  /* 0x0000000000007941 */ /* 0x000fea0003800000 */
.L_x_7335:
[----:B------:R0:W-:Y:S01]  /*9b50*/  STG.E.U8 desc[UR36][R8.64], R4 ;  /* 0x0000000408007986 */ /* 0x0001e2000c101124 */
[----:B------:R-:W-:Y:S05]  /*9b60*/  BRA `(.L_x_7315) ;  /* 0x0000000400187947 */ /* 0x000fea0003800000 */
.L_x_7333:
        /* <DEDUP_REMOVED lines=17> */
.L_x_7340:
[----:B------:R-:W-:-:S04]  /*9c80*/  LOP3.LUT R3, R5, 0x80000000, RZ, 0xc0, !PT ;  /* 0x8000000005037812 */ /* 0x000fc800078ec0ff */
[----:B------:R-:W-:-:S04]  /*9c90*/  SHF.R.U32.HI R3, RZ, 0x18, R3 ;  /* 0x00000018ff037819 */ /* 0x000fc80000011603 */
[----:B------:R-:W-:-:S04]  /*9ca0*/  LOP3.LUT R0, R0, R3, RZ, 0xfc, !PT ;  /* 0x0000000300007212 */ /* 0x000fc800078efcff */
[----:B------:R-:W-:-:S07]  /*9cb0*/  PRMT R4, R0, 0x7610, R4 ;  /* 0x0000761000047816 */ /* 0x000fce0000000004 */
.L_x_7339:
[----:B------:R-:W-:Y:S05]  /*9cc0*/  BSYNC B0 ;  /* 0x0000000000007941 */ /* 0x000fea0003800000 */
.L_x_7338:
[----:B------:R0:W-:Y:S01]  /*9cd0*/  STG.E.U8 desc[UR36][R8.64], R4 ;  /* 0x0000000408007986 */ /* 0x0001e2000c101124 */
[----:B------:R-:W-:Y:S05]  /*9ce0*/  BRA `(.L_x_7315) ;  /* 0x0000000000b87947 */ /* 0x000fea0003800000 */
.L_x_7332:
        /* <DEDUP_REMOVED lines=22> */
.L_x_7314:
        /* <DEDUP_REMOVED lines=16> */
.L_x_7343:
[----:B------:R-:W-:Y:S05]  /*9f50*/  BRA `(.L_x_7315) ;  /* 0x00000000001c7947 */ /* 0x000fea0003800000 */
.L_x_7342:
[----:B------:R-:W-:-:S06]  /*9f60*/  HADD2.F32 R4, -RZ, R18.H0_H0 ;  /* 0x20000012ff047230 */ /* 0x000fcc0000004100 */
[----:B------:R-:W0:Y:S02]  /*9f70*/  F2I.U64.TRUNC R4, R4 ;  /* 0x0000000400047311 */ /* 0x000e24000020d800 */
[----:B0-----:R0:W-:Y:S01]  /*9f80*/  STG.E.64 desc[UR36][R8.64], R4 ;  /* 0x0000000408007986 */ /* 0x0011e2000c101b24 */
[----:B------:R-:W-:Y:S05]  /*9f90*/  BRA `(.L_x_7315) ;  /* 0x00000000000c7947 */ /* 0x000fea0003800000 */
.L_x_7341:
[----:B------:R-:W-:-:S04]  /*9fa0*/  HADD2.F32 R18, -RZ, R18.H0_H0 ;  /* 0x20000012ff127230 */ /* 0x000fc80000004100 */
[----:B------:R-:W0:Y:S02]  /*9fb0*/  F2I.FTZ.U32.TRUNC.NTZ R3, R18 ;  /* 0x0000001200037305 */ /* 0x000e24000021f000 */
[----:B0-----:R0:W-:Y:S02]  /*9fc0*/  STG.E desc[UR36][R8.64], R3 ;  /* 0x0000000308007986 */ /* 0x0011e4000c101924 */
.L_x_7315:
        /* <DEDUP_REMOVED lines=21> */
[----:B------:R-:W-:-:S06]  /*a120*/  HADD2.F32 R17, -RZ, R17.H0_H0 ;  /* 0x20000011ff117230 */ /* 0x000fcc0000004100 */
[----:B------:R-:W0:Y:S02]  /*a130*/  F2I.FTZ.TRUNC.NTZ R17, R17 ;  /* 0x0000001100117305 */ /* 0x000e24000021f100 */
[----:B0-----:R3:W-:Y:S01]  /*a140*/  STG.E.U8 desc[UR36][R8.64], R17 ;  /* 0x0000001108007986 */ /* 0x0017e2000c101124 */
[----:B------:R-:W-:Y:S05]  /*a150*/  BRA `(.L_x_7349) ;  /* 0x0000000c00947947 */ /* 0x000fea0003800000 */
.L_x_7347:
[----:B------:R-:W-:-:S06]  /*a160*/  HADD2.F32 R5, -RZ, R17.H0_H0 ;  /* 0x20000011ff057230 */ /* 0x000fcc0000004100 */
[----:B------:R-:W0:Y:S02]  /*a170*/  F2I.S64.TRUNC R4, R5 ;  /* 0x0000000500047311 */ /* 0x000e24000020d900 */
[----:B0-----:R4:W-:Y:S01]  /*a180*/  STG.E.U8 desc[UR36][R8.64], R4 ;  /* 0x0000000408007986 */ /* 0x0019e2000c101124 */
[----:B------:R-:W-:Y:S05]  /*a190*/  BRA `(.L_x_7349) ;  /* 0x0000000c00847947 */ /* 0x000fea0003800000 */
.L_x_7346:
        /* <DEDUP_REMOVED lines=10> */
.L_x_7351:
[----:B------:R-:W-:-:S06]  /*a240*/  HADD2.F32 R17, -RZ, R17.H0_H0 ;  /* 0x20000011ff117230 */ /* 0x000fcc0000004100 */
[----:B------:R-:W0:Y:S02]  /*a250*/  F2I.FTZ.TRUNC.NTZ R17, R17 ;  /* 0x0000001100117305 */ /* 0x000e24000021f100 */
[----:B0-----:R2:W-:Y:S01]  /*a260*/  STG.E desc[UR36][R8.64], R17 ;  /* 0x0000001108007986 */ /* 0x0015e2000c101924 */
[----:B------:R-:W-:Y:S05]  /*a270*/  BRA `(.L_x_7349) ;  /* 0x0000000c004c7947 */ /* 0x000fea0003800000 */
.L_x_7350:
[----:B------:R-:W-:-:S06]  /*a280*/  HADD2.F32 R17, -RZ, R17.H0_H0 ;  /* 0x20000011ff117230 */ /* 0x000fcc0000004100 */
[----:B------:R-:W0:Y:S02]  /*a290*/  F2I.FTZ.TRUNC.NTZ R17, R17 ;  /* 0x0000001100117305 */ /* 0x000e24000021f100 */
[----:B0-----:R0:W-:Y:S01]  /*a2a0*/  STG.E.U16 desc[UR36][R8.64], R17 ;  /* 0x0000001108007986 */ /* 0x0011e2000c101524 */
[----:B------:R-:W-:Y:S05]  /*a2b0*/  BRA `(.L_x_7349) ;  /* 0x0000000c003c7947 */ /* 0x000fea0003800000 */
.L_x_7345:
        /* <DEDUP_REMOVED lines=9> */
.L_x_7353:
[----:B------:R0:W-:Y:S01]  /*a350*/  STG.E.U16 desc[UR36][R8.64], R17 ;  /* 0x0000001108007986 */ /* 0x0001e2000c101524 */
[----:B------:R-:W-:Y:S05]  /*a360*/  BRA `(.L_x_7349) ;  /* 0x0000000c00107947 */ /* 0x000fea0003800000 */
.L_x_7352:
        /* <DEDUP_REMOVED lines=10> */
.L_x_7355:
[----:B------:R-:W-:-:S05]  /*a410*/  HADD2.F32 R0, -RZ, R17.H0_H0 ;  /* 0x20000011ff007230 */ /* 0x000fca0000004100 */
[----:B------:R-:W-:-:S04]  /*a420*/  F2FP.F16.F32.PACK_AB R0, RZ, R0 ;  /* 0x00000000ff00723e */ /* 0x000fc800000000ff */
[----:B------:R-:W-:-:S05]  /*a430*/  PRMT R0, R0, 0x5410, RZ ;  /* 0x0000541000007816 */ /* 0x000fca00000000ff */
[----:B------:R0:W-:Y:S01]  /*a440*/  STG.E desc[UR36][R8.64], R0 ;  /* 0x0000000008007986 */ /* 0x0001e2000c101924 */
[----:B------:R-:W-:Y:S05]  /*a450*/  BRA `(.L_x_7349) ;  /* 0x0000000800d47947 */ /* 0x000fea0003800000 */
.L_x_7354:
[----:B------:R-:W-:-:S05]  /*a460*/  HADD2.F32 R4, -RZ, R17.H0_H0 ;  /* 0x20000011ff047230 */ /* 0x000fca0000004100 */
[----:B------:R-:W-:-:S06]  /*a470*/  FMUL.FTZ R4, R4, 1 ;  /* 0x3f80000004047820 */ /* 0x000fcc0000410000 */
[----:B------:R-:W0:Y:S02]  /*a480*/  F2F.F64.F32 R4, R4 ;  /* 0x0000000400047310 */ /* 0x000e240000201800 */
[----:B0-----:R0:W-:Y:S01]  /*a490*/  STG.E.64 desc[UR36][R8.64], R4 ;  /* 0x0000000408007986 */ /* 0x0011e2000c101b24 */
[----:B------:R-:W-:Y:S05]  /*a4a0*/  BRA `(.L_x_7349) ;  /* 0x0000000800c07947 */ /* 0x000fea0003800000 */
.L_x_7344:
        /* <DEDUP_REMOVED lines=13> */
.L_x_7358:
[----:B------:R-:W-:Y:S01]  /*a580*/  HADD2.F32 R17, -RZ, R17.H0_H0 ;  /* 0x20000011ff117230 */ /* 0x000fe20000004100 */
[----:B------:R-:W-:-:S04]  /*a590*/  CS2R R6, SRZ ;  /* 0x0000000000067805 */ /* 0x000fc8000001ff00 */
[----:B------:R-:W-:-:S06]  /*a5a0*/  FMUL.FTZ R4, R17, 1 ;  /* 0x3f80000011047820 */ /* 0x000fcc0000410000 */
[----:B------:R-:W0:Y:S02]  /*a5b0*/  F2F.F64.F32 R4, R4 ;  /* 0x0000000400047310 */ /* 0x000e240000201800 */
[----:B0-----:R0:W-:Y:S01]  /*a5c0*/  STG.E.128 desc[UR36][R8.64], R4 ;  /* 0x0000000408007986 */ /* 0x0011e2000c101d24 */
[----:B------:R-:W-:Y:S05]  /*a5d0*/  BRA `(.L_x_7349) ;  /* 0x0000000800747947 */ /* 0x000fea0003800000 */
.L_x_7357:
        /* <DEDUP_REMOVED lines=21> */
.L_x_7362:
[----:B------:R-:W-:Y:S05]  /*a730*/  BSYNC B0 ;  /* 0x0000000000007941 */ /* 0x000fea0003800000 */
.L_x_7361:
[----:B------:R-:W-:-:S05]  /*a740*/  LOP3.LUT R5, R0, R5, RZ, 0xfc, !PT ;  /* 0x0000000500057212 */ /* 0x000fca00078efcff */
[----:B------:R0:W-:Y:S01]  /*a750*/  STG.E.U8 desc[UR36][R8.64], R5 ;  /* 0x0000000508007986 */ /* 0x0001e2000c101124 */
[----:B------:R-:W-:Y:S05]  /*a760*/  BRA `(.L_x_7349) ;  /* 0x0000000800107947 */ /* 0x000fea0003800000 */
.L_x_7360:
        /* <DEDUP_REMOVED lines=13> */
.L_x_7364:
[----:B------:R-:W-:Y:S01]  /*a840*/  IMAD.MOV.U32 R0, RZ, RZ, 0x7f ;  /* 0x0000007fff007424 */ /* 0x000fe200078e00ff */
[----:B------:R-:W-:-:S04]  /*a850*/  ISETP.GT.U32.AND P0, PT, R3, 0x7f800000, PT ;  /* 0x7f8000000300780c */ /* 0x000fc80003f04070 */
[----:B------:R-:W-:-:S09]  /*a860*/  SEL R0, R0, 0x7c, P0 ;  /* 0x0000007c00007807 */ /* 0x000fd20000000000 */
.L_x_7365:
[----:B------:R-:W-:Y:S05]  /*a870*/  BSYNC B0 ;  /* 0x0000000000007941 */ /* 0x000fea0003800000 */
.L_x_7363:
[----:B------:R-:W-:-:S04]  /*a880*/  LOP3.LUT R3, R17, 0x80000000, RZ, 0xc0, !PT ;  /* 0x8000000011037812 */ /* 0x000fc800078ec0ff */
[----:B------:R-:W-:-:S04]  /*a890*/  SHF.R.U32.HI R3, RZ, 0x18, R3 ;  /* 0x00000018ff037819 */ /* 0x000fc80000011603 */
[----:B------:R-:W-:-:S05]  /*a8a0*/  LOP3.LUT R3, R0, R3, RZ, 0xfc, !PT ;  /* 0x0000000300037212 */ /* 0x000fca00078efcff */
[----:B------:R0:W-:Y:S01]  /*a8b0*/  STG.E.U8 desc[UR36][R8.64], R3 ;  /* 0x0000000308007986 */ /* 0x0001e2000c101124 */
[----:B------:R-:W-:Y:S05]  /*a8c0*/  BRA `(.L_x_7349) ;  /* 0x0000000400b87947 */ /* 0x000fea0003800000 */
.L_x_7359:
[----:B------:R-:W-:-:S05]  /*a8d0*/  HADD2.F32 R0, -RZ, R17.H0_H0 ;  /* 0x20000011ff007230 */ /* 0x000fca0000004100 */
[----:B------:R-:W-:-:S05]  /*a8e0*/  F2FP.BF16.F32.PACK_AB R0, RZ, R0 ;  /* 0x00000000ff00723e */ /* 0x000fca00000010ff */
[----:B------:R0:W-:Y:S01]  /*a8f0*/  STG.E.U16 desc[UR36][R8.64], R0 ;  /* 0x0000000008007986 */ /* 0x0001e2000c101524 */
[----:B------:R-:W-:Y:S05]  /*a900*/  BRA `(.L_x_7349) ;  /* 0x0000000400a87947 */ /* 0x000fea0003800000 */
.L_x_7356:
        /* <DEDUP_REMOVED lines=12> */
.L_x_7368:
        /* <DEDUP_REMOVED lines=17> */
.L_x_7371:
[----:B------:R-:W-:-:S04]  /*aae0*/  LOP3.LUT R3, R17, 0x80000000, RZ, 0xc0, !PT ;  /* 0x8000000011037812 */ /* 0x000fc800078ec0ff */
[----:B------:R-:W-:-:S04]  /*aaf0*/  SHF.R.U32.HI R3, RZ, 0x18, R3 ;  /* 0x00000018ff037819 */ /* 0x000fc80000011603 */
[----:B------:R-:W-:-:S04]  /*ab00*/  LOP3.LUT R0, R0, R3, RZ, 0xfc, !PT ;  /* 0x0000000300007212 */ /* 0x000fc800078efcff */
[----:B------:R-:W-:-:S07]  /*ab10*/  PRMT R4, R0, 0x7610, R4 ;  /* 0x0000761000047816 */ /* 0x000fce0000000004 */
.L_x_7370:
[----:B------:R-:W-:Y:S05]  /*ab20*/  BSYNC B0 ;  /* 0x0000000000007941 */ /* 0x000fea0003800000 */
.L_x_7369:
[----:B------:R0:W-:Y:S01]  /*ab30*/  STG.E.U8 desc[UR36][R8.64], R4 ;  /* 0x0000000408007986 */ /* 0x0001e2000c101124 */
[----:B------:R-:W-:Y:S05]  /*ab40*/  BRA `(.L_x_7349) ;  /* 0x0000000400187947 */ /* 0x000fea0003800000 */
.L_x_7367:
        /* <DEDUP_REMOVED lines=17> */
.L_x_7374:
[----:B------:R-:W-:-:S04]  /*ac60*/  LOP3.LUT R3, R17, 0x80000000, RZ, 0xc0, !PT ;  /* 0x8000000011037812 */ /* 0x000fc800078ec0ff */
[----:B------:R-:W-:-:S04]  /*ac70*/  SHF.R.U32.HI R3, RZ, 0x18, R3 ;  /* 0x00000018ff037819 */ /* 0x000fc80000011603 */
[----:B------:R-:W-:-:S04]  /*ac80*/  LOP3.LUT R0, R0, R3, RZ, 0xfc, !PT ;  /* 0x0000000300007212 */ /* 0x000fc800078efcff */
[----:B------:R-:W-:-:S07]  /*ac90*/  PRMT R4, R0, 0x7610, R4 ;  /* 0x0000761000047816 */ /* 0x000fce0000000004 */
.L_x_7373:
[----:B------:R-:W-:Y:S05]  /*aca0*/  BSYNC B0 ;  /* 0x0000000000007941 */ /* 0x000fea0003800000 */
.L_x_7372:
[----:B------:R0:W-:Y:S01]  /*acb0*/  STG.E.U8 desc[UR36][R8.64], R4 ;  /* 0x0000000408007986 */ /* 0x0001e2000c101124 */
[----:B------:R-:W-:Y:S05]  /*acc0*/  BRA `(.L_x_7349) ;  /* 0x0000000000b87947 */ /* 0x000fea0003800000 */
.L_x_7366:
        /* <DEDUP_REMOVED lines=22> */
.L_x_7348:
        /* <DEDUP_REMOVED lines=16> */
.L_x_7377:
[----:B------:R-:W-:Y:S05]  /*af30*/  BRA `(.L_x_7349) ;  /* 0x00000000001c7947 */ /* 0x000fea0003800000 */
.L_x_7376:
[----:B------:R-:W-:-:S06]  /*af40*/  HADD2.F32 R4, -RZ, R17.H0_H0 ;  /* 0x20000011ff047230 */ /* 0x000fcc0000004100 */
[----:B------:R-:W0:Y:S02]  /*af50*/  F2I.U64.TRUNC R4, R4 ;  /* 0x0000000400047311 */ /* 0x000e24000020d800 */
[----:B0-----:R0:W-:Y:S01]  /*af60*/  STG.E.64 desc[UR36][R8.64], R4 ;  /* 0x0000000408007986 */ /* 0x0011e2000c101b24 */
[----:B------:R-:W-:Y:S05]  /*af70*/  BRA `(.L_x_7349) ;  /* 0x00000000000c7947 */ /* 0x000fea0003800000 */
.L_x_7375:
[----:B------:R-:W-:-:S06]  /*af80*/  HADD2.F32 R17, -RZ, R17.H0_H0 ;  /* 0x20000011ff117230 */ /* 0x000fcc0000004100 */
[----:B------:R-:W0:Y:S02]  /*af90*/  F2I.FTZ.U32.TRUNC.NTZ R17, R17 ;  /* 0x0000001100117305 */ /* 0x000e24000021f000 */
[----:B0-----:R0:W-:Y:S02]  /*afa0*/  STG.E desc[UR36][R8.64], R17 ;  /* 0x0000001108007986 */ /* 0x0011e4000c101924 */
.L_x_7349:
[----:B------:R-:W-:-:S07]  /*afb0*/  VIADD R25, R25, 0x80 ;  /* 0x0000008019197836 */ /* 0x000fce0000000000 */
.L_x_7309:
[----:B------:R-:W-:Y:S05]  /*afc0*/  BSYNC B6 ;  /* 0x0000000000067941 */ /* 0x000fea0003800000 */
.L_x_7308:
[----:B------:R-:W-:-:S13]  /*afd0*/  ISETP.GE.AND P0, PT, R25, R29, PT ;  /* 0x0000001d1900720c */ /* 0x000fda0003f06270 */
[----:B------:R-:W-:Y:S05]  /*afe0*/  @P0 EXIT ;  /* 0x000000000000094d */ /* 0x000fea0003800000 */
[----:B01-34-:R-:W0:Y:S01]  /*aff0*/  LDC.64 R4, c[0x0][0x218] ;  /* 0x00008600ff047b82 */ /* 0x01be220000000a00 */
        /* <DEDUP_REMOVED lines=20> */
.L_x_7381:
[----:B------:R-:W-:-:S06]  /*b140*/  HADD2.F32 R5, -RZ, R16.H0_H0 ;  /* 0x20000010ff057230 */ /* 0x000fcc0000004100 */
[----:B------:R-:W0:Y:S02]  /*b150*/  F2I.S64.TRUNC R4, R5 ;  /* 0x0000000500047311 */ /* 0x000e24000020d900 */
[----:B0-----:R-:W-:Y:S01]  /*b160*/  STG.E.U8 desc[UR36][R2.64], R4 ;  /* 0x0000000402007986 */ /* 0x001fe2000c101124 */
[----:B------:R-:W-:Y:S05]  /*b170*/  EXIT ;  /* 0x000000000000794d */ /* 0x000fea0003800000 */
.L_x_7380:
        /* <DEDUP_REMOVED lines=10> */
.L_x_7384:
[----:B------:R-:W-:-:S04]  /*b220*/  HADD2.F32 R16, -RZ, R16.H0_H0 ;  /* 0x20000010ff107230 */ /* 0x000fc80000004100 */
[----:B------:R-:W0:Y:S02]  /*b230*/  F2I.FTZ.TRUNC.NTZ R5, R16 ;  /* 0x0000001000057305 */ /* 0x000e24000021f100 */
[----:B0-----:R-:W-:Y:S01]  /*b240*/  STG.E desc[UR36][R2.64], R5 ;  /* 0x0000000502007986 */ /* 0x001fe2000c101924 */
[----:B------:R-:W-:Y:S05]  /*b250*/  EXIT ;  /* 0x000000000000794d */ /* 0x000fea0003800000 */
.L_x_7383:
[----:B------:R-:W-:-:S04]  /*b260*/  HADD2.F32 R16, -RZ, R16.H0_H0 ;  /* 0x20000010ff107230 */ /* 0x000fc80000004100 */
[----:B------:R-:W0:Y:S02]  /*b270*/  F2I.FTZ.TRUNC.NTZ R5, R16 ;  /* 0x0000001000057305 */ /* 0x000e24000021f100 */
[----:B0-----:R-:W-:Y:S01]  /*b280*/  STG.E.U16 desc[UR36][R2.64], R5 ;  /* 0x0000000502007986 */ /* 0x001fe2000c101524 */
[----:B------:R-:W-:Y:S05]  /*b290*/  EXIT ;  /* 0x000000000000794d */ /* 0x000fea0003800000 */
.L_x_7379:
        /* <DEDUP_REMOVED lines=9> */
.L_x_7386:
[----:B------:R-:W-:Y:S01]  /*b330*/  STG.E.U16 desc[UR36][R2.64], R16 ;  /* 0x0000001002007986 */ /* 0x000fe2000c101524 */
[----:B------:R-:W-:Y:S05]  /*b340*/  EXIT ;  /* 0x000000000000794d */ /* 0x000fea0003800000 */
.L_x_7385:
        /* <DEDUP_REMOVED lines=10> */
.L_x_7388:
[----:B------:R-:W-:-:S05]  /*b3f0*/  HADD2.F32 R0, -RZ, R16.H0_H0 ;  /* 0x20000010ff007230 */ /* 0x000fca0000004100 */
[----:B------:R-:W-:-:S04]  /*b400*/  F2FP.F16.F32.PACK_AB R0, RZ, R0 ;  /* 0x00000000ff00723e */ /* 0x000fc800000000ff */
[----:B------:R-:W-:-:S05]  /*b410*/  PRMT R0, R0, 0x5410, RZ ;  /* 0x0000541000007816 */ /* 0x000fca00000000ff */
[----:B------:R-:W-:Y:S01]  /*b420*/  STG.E desc[UR36][R2.64], R0 ;  /* 0x0000000002007986 */ /* 0x000fe2000c101924 */
[----:B------:R-:W-:Y:S05]  /*b430*/  EXIT ;  /* 0x000000000000794d */ /* 0x000fea0003800000 */
.L_x_7387:
[----:B------:R-:W-:-:S05]  /*b440*/  HADD2.F32 R4, -RZ, R16.H0_H0 ;  /* 0x20000010ff047230 */ /* 0x000fca0000004100 */
[----:B------:R-:W-:-:S06]  /*b450*/  FMUL.FTZ R4, R4, 1 ;  /* 0x3f80000004047820 */ /* 0x000fcc0000410000 */
[----:B------:R-:W0:Y:S02]  /*b460*/  F2F.F64.F32 R4, R4 ;  /* 0x0000000400047310 */ /* 0x000e240000201800 */
[----:B0-----:R-:W-:Y:S01]  /*b470*/  STG.E.64 desc[UR36][R2.64], R4 ;  /* 0x0000000402007986 */ /* 0x001fe2000c101b24 */
[----:B------:R-:W-:Y:S05]  /*b480*/  EXIT ;  /* 0x000000000000794d */ /* 0x000fea0003800000 */
.L_x_7378:
        /* <DEDUP_REMOVED lines=13> */
.L_x_7391:
[----:B------:R-:W-:Y:S01]  /*b560*/  HADD2.F32 R16, -RZ, R16.H0_H0 ;  /* 0x20000010ff107230 */ /* 0x000fe20000004100 */
[----:B------:R-:W-:-:S04]  /*b570*/  CS2R R6, SRZ ;  /* 0x0000000000067805 */ /* 0x000fc8000001ff00 */
[----:B------:R-:W-:-:S06]  /*b580*/  FMUL.FTZ R4, R16, 1 ;  /* 0x3f80000010047820 */ /* 0x000fcc0000410000 */
[----:B------:R-:W0:Y:S02]  /*b590*/  F2F.F64.F32 R4, R4 ;  /* 0x0000000400047310 */ /* 0x000e240000201800 */
[----:B0-----:R-:W-:Y:S01]  /*b5a0*/  STG.E.128 desc[UR36][R2.64], R4 ;  /* 0x0000000402007986 */ /* 0x001fe2000c101d24 */
[----:B------:R-:W-:Y:S05]  /*b5b0*/  EXIT ;  /* 0x000000000000794d */ /* 0x000fea0003800000 */
.L_x_7390:
        /* <DEDUP_REMOVED lines=21> */
.L_x_7395:
[----:B------:R-:W-:Y:S05]  /*b710*/  BSYNC B0 ;  /* 0x0000000000007941 */ /* 0x000fea0003800000 */
.L_x_7394:
[----:B------:R-:W-:-:S05]  /*b720*/  LOP3.LUT R5, R0, R5, RZ, 0xfc, !PT ;  /* 0x0000000500057212 */ /* 0x000fca00078efcff */
[----:B------:R-:W-:Y:S01]  /*b730*/  STG.E.U8 desc[UR36][R2.64], R5 ;  /* 0x0000000502007986 */ /* 0x000fe2000c101124 */
[----:B------:R-:W-:Y:S05]  /*b740*/  EXIT ;  /* 0x000000000000794d */ /* 0x000fea0003800000 */
.L_x_7393:
        /* <DEDUP_REMOVED lines=13> */
.L_x_7397:
[----:B------:R-:W-:Y:S01]  /*b820*/  IMAD.MOV.U32 R0, RZ, RZ, 0x7f ;  /* 0x0000007fff007424 */ /* 0x000fe200078e00ff */
[----:B------:R-:W-:-:S04]  /*b830*/  ISETP.GT.U32.AND P0, PT, R4, 0x7f800000, PT ;  /* 0x7f8000000400780c */ /* 0x000fc80003f04070 */
[----:B------:R-:W-:-:S09]  /*b840*/  SEL R0, R0, 0x7c, P0 ;  /* 0x0000007c00007807 */ /* 0x000fd20000000000 */
.L_x_7398:
[----:B------:R-:W-:Y:S05]  /*b850*/  BSYNC B0 ;  /* 0x0000000000007941 */ /* 0x000fea0003800000 */
.L_x_7396:
[----:B------:R-:W-:-:S04]  /*b860*/  LOP3.LUT R4, R5, 0x80000000, RZ, 0xc0, !PT ;  /* 0x8000000005047812 */ /* 0x000fc800078ec0ff */
[----:B------:R-:W-:-:S04]  /*b870*/  SHF.R.U32.HI R5, RZ, 0x18, R4 ;  /* 0x00000018ff057819 */ /* 0x000fc80000011604 */
[----:B------:R-:W-:-:S05]  /*b880*/  LOP3.LUT R5, R0, R5, RZ, 0xfc, !PT ;  /* 0x0000000500057212 */ /* 0x000fca00078efcff */
[----:B------:R-:W-:Y:S01]  /*b890*/  STG.E.U8 desc[UR36][R2.64], R5 ;  /* 0x0000000502007986 */ /* 0x000fe2000c101124 */
[----:B------:R-:W-:Y:S05]  /*b8a0*/  EXIT ;  /* 0x000000000000794d */ /* 0x000fea0003800000 */
.L_x_7392:
[----:B------:R-:W-:-:S05]  /*b8b0*/  HADD2.F32 R0, -RZ, R16.H0_H0 ;  /* 0x20000010ff007230 */ /* 0x000fca0000004100 */
[----:B------:R-:W-:-:S05]  /*b8c0*/  F2FP.BF16.F32.PACK_AB R0, RZ, R0 ;  /* 0x00000000ff00723e */ /* 0x000fca00000010ff */
[----:B------:R-:W-:Y:S01]  /*b8d0*/  STG.E.U16 desc[UR36][R2.64], R0 ;  /* 0x0000000002007986 */ /* 0x000fe2000c101524 */
[----:B------:R-:W-:Y:S05]  /*b8e0*/  EXIT ;  /* 0x000000000000794d */ /* 0x000fea0003800000 */
.L_x_7389:
        /* <DEDUP_REMOVED lines=12> */
.L_x_7401:
        /* <DEDUP_REMOVED lines=17> */
.L_x_7404:
[----:B------:R-:W-:-:S04]  /*bac0*/  LOP3.LUT R0, R7, 0x80000000, RZ, 0xc0, !PT ;  /* 0x8000000007007812 */ /* 0x000fc800078ec0ff */
[----:B------:R-:W-:-:S04]  /*bad0*/  SHF.R.U32.HI R5, RZ, 0x18, R0 ;  /* 0x00000018ff057819 */ /* 0x000fc80000011600 */
[----:B------:R-:W-:-:S04]  /*bae0*/  LOP3.LUT R4, R4, R5, RZ, 0xfc, !PT ;  /* 0x0000000504047212 */ /* 0x000fc800078efcff */
[----:B------:R-:W-:-:S07]  /*baf0*/  PRMT R0, R4, 0x7610, R0 ;  /* 0x0000761004007816 */ /* 0x000fce0000000000 */
.L_x_7403:
[----:B------:R-:W-:Y:S05]  /*bb00*/  BSYNC B0 ;  /* 0x0000000000007941 */ /* 0x000fea0003800000 */
.L_x_7402:
[----:B------:R-:W-:Y:S01]  /*bb10*/  STG.E.U8 desc[UR36][R2.64], R0 ;  /* 0x0000000002007986 */ /* 0x000fe2000c101124 */
[----:B------:R-:W-:Y:S05]  /*bb20*/  EXIT ;  /* 0x000000000000794d */ /* 0x000fea0003800000 */
.L_x_7400:
        /* <DEDUP_REMOVED lines=17> */
.L_x_7407:
[----:B------:R-:W-:-:S04]  /*bc40*/  LOP3.LUT R0, R7, 0x80000000, RZ, 0xc0, !PT ;  /* 0x8000000007007812 */ /* 0x000fc800078ec0ff */
[----:B------:R-:W-:-:S04]  /*bc50*/  SHF.R.U32.HI R5, RZ, 0x18, R0 ;  /* 0x00000018ff057819 */ /* 0x000fc80000011600 */
[----:B------:R-:W-:-:S04]  /*bc60*/  LOP3.LUT R4, R4, R5, RZ, 0xfc, !PT ;  /* 0x0000000504047212 */ /* 0x000fc800078efcff */
[----:B------:R-:W-:-:S07]  /*bc70*/  PRMT R0, R4, 0x7610, R0 ;  /* 0x0000761004007816 */ /* 0x000fce0000000000 */
.L_x_7406:
[----:B------:R-:W-:Y:S05]  /*bc80*/  BSYNC B0 ;  /* 0x0000000000007941 */ /* 0x000fea0003800000 */
.L_x_7405:
[----:B------:R-:W-:Y:S01]  /*bc90*/  STG.E.U8 desc[UR36][R2.64], R0 ;  /* 0x0000000002007986 */ /* 0x000fe2000c101124 */
[----:B------:R-:W-:Y:S05]  /*bca0*/  EXIT ;  /* 0x000000000000794d */ /* 0x000fea0003800000 */
.L_x_7399:
        /* <DEDUP_REMOVED lines=22> */
.L_x_7382:
        /* <DEDUP_REMOVED lines=16> */
.L_x_7410:
[----:B------:R-:W-:Y:S05]  /*bf10*/  EXIT ;  /* 0x000000000000794d */ /* 0x000fea0003800000 */
.L_x_7409:
[----:B------:R-:W-:-:S06]  /*bf20*/  HADD2.F32 R4, -RZ, R16.H0_H0 ;  /* 0x20000010ff047230 */ /* 0x000fcc0000004100 */
[----:B------:R-:W0:Y:S02]  /*bf30*/  F2I.U64.TRUNC R4, R4 ;  /* 0x0000000400047311 */ /* 0x000e24000020d800 */
[----:B0-----:R-:W-:Y:S01]  /*bf40*/  STG.E.64 desc[UR36][R2.64], R4 ;  /* 0x0000000402007986 */ /* 0x001fe2000c101b24 */
[----:B------:R-:W-:Y:S05]  /*bf50*/  EXIT ;  /* 0x000000000000794d */ /* 0x000fea0003800000 */
.L_x_7408:
[----:B------:R-:W-:-:S04]  /*bf60*/  HADD2.F32 R16, -RZ, R16.H0_H0 ;  /* 0x20000010ff107230 */ /* 0x000fc80000004100 */
[----:B------:R-:W0:Y:S02]  /*bf70*/  F2I.FTZ.U32.TRUNC.NTZ R5, R16 ;  /* 0x0000001000057305 */ /* 0x000e24000021f000 */
[----:B0-----:R-:W-:Y:S01]  /*bf80*/  STG.E desc[UR36][R2.64], R5 ;  /* 0x0000000502007986 */ /* 0x001fe2000c101924 */
[----:B------:R-:W-:Y:S05]  /*bf90*/  EXIT ;  /* 0x000000000000794d */ /* 0x000fea0003800000 */
.L_x_7411:
        /* <DEDUP_REMOVED lines=14> */
.L_x_28370:


//--------------------- .text._ZN2at6native18elementwise_kernelILi128ELi4EZNS0_22gpu_kernel_impl_nocastIZZZNS0_49_GLOBAL__N__b919a28f_16_Normalization_cu_5c38458736batch_norm_elementwise_backward_evalERKNS_6TensorES6_S6_S6_ENKUlvE0_clEvENKUlvE1_clEvEUlN3c104HalfEfE_EEvRNS_18TensorIteratorBaseERKT_EUliE_EEviT1_ --------------------------
	.section	.text._ZN2at6native18elementwise_kernelILi128ELi4EZNS0_22gpu_kernel_impl_nocastIZZZNS0_49_GLOBAL__N__b919a28f_16_Normalization_cu_5c38458736batch_norm_elementwise_backward_evalERKNS_6TensorES6_S6_S6_ENKUlvE0_clEvENKUlvE1_clEvEUlN3c104HalfEfE_EEvRNS_18TensorIteratorBaseERKT_EUliE_EEviT1_,"ax",@progbits
	.align	128
        .global         _ZN2at6native18elementwise_kernelILi128ELi4EZNS0_22gpu_kernel_impl_nocastIZZZNS0_49_GLOBAL__N__b919a28f_16_Normalization_cu_5c38458736batch_norm_elementwise_backward_evalERKNS_6TensorES6_S6_S6_ENKUlvE0_clEvENKUlvE1_clEvEUlN3c104HalfEfE_EEvRNS_18TensorIteratorBaseERKT_EUliE_EEviT1_
        .type           _ZN2at6native18elementwise_kernelILi128ELi4EZNS0_22gpu_kernel_impl_nocastIZZZNS0_49_GLOBAL__N__b919a28f_16_Normalization_cu_5c38458736batch_norm_elementwise_backward_evalERKNS_6TensorES6_S6_S6_ENKUlvE0_clEvENKUlvE1_clEvEUlN3c104HalfEfE_EEvRNS_18TensorIteratorBaseERKT_EUliE_EEviT1_,@function
        .size           _ZN2at6native18elementwise_kernelILi128ELi4EZNS0_22gpu_kernel_impl_nocastIZZZNS0_49_GLOBAL__N__b919a28f_16_Normalization_cu_5c38458736batch_norm_elementwise_backward_evalERKNS_6TensorES6_S6_S6_ENKUlvE0_clEvENKUlvE1_clEvEUlN3c104HalfEfE_EEvRNS_18TensorIteratorBaseERKT_EUliE_EEviT1_,(.L_x_28371 - _ZN2at6native18elementwise_kernelILi128ELi4EZNS0_22gpu_kernel_impl_nocastIZZZNS0_49_GLOBAL__N__b919a28f_16_Normalization_cu_5c38458736batch_norm_elementwise_backward_evalERKNS_6TensorES6_S6_S6_ENKUlvE0_clEvENKUlvE1_clEvEUlN3c104HalfEfE_EEvRNS_18TensorIteratorBaseERKT_EUliE_EEviT1_)
        .other          _ZN2at6native18elementwise_kernelILi128ELi4EZNS0_22gpu_kernel_impl_nocastIZZZNS0_49_GLOBAL__N__b919a28f_16_Normalization_cu_5c38458736batch_norm_elementwise_backward_evalERKNS_6TensorES6_S6_S6_ENKUlvE0_clEvENKUlvE1_clEvEUlN3c104HalfEfE_EEvRNS_18TensorIteratorBaseERKT_EUliE_EEviT1_,@"STO_CUDA_ENTRY STV_DEFAULT"
_ZN2at6native18elementwise_kernelILi128ELi4EZNS0_22gpu_kernel_impl_nocastIZZZNS0_49_GLOBAL__N__b919a28f_16_Normalization_cu_5c38458736batch_norm_elementwise_backward_evalERKNS_6TensorES6_S6_S6_ENKUlvE0_clEvENKUlvE1_clEvEUlN3c104HalfEfE_EEvRNS_18TensorIteratorBaseERKT_EUliE_EEviT1_:
.text._ZN2at6native18elementwise_kernelILi128ELi4EZNS0_22gpu_kernel_impl_nocastIZZZNS0_49_GLOBAL__N__b919a28f_16_Normalization_cu_5c38458736batch_norm_elementwise_backward_evalERKNS_6TensorES6_S6_S6_ENKUlvE0_clEvENKUlvE1_clEvEUlN3c104HalfEfE_EEvRNS_18TensorIteratorBaseERKT_EUliE_EEviT1_:
        /* <DEDUP_REMOVED lines=363> */
.L_x_7414:
        /* <DEDUP_REMOVED lines=11> */
[----:B------:R-:W-:Y:S01]  /*1760*/  IADD3.X R5, RZ, UR9, RZ, P0, !PT ;  /* 0x00000009ff057c10 */ /* 0x000fe200087fe4ff */
[----:B--2---:R-:W-:-:S05]  /*1770*/  HADD2.F32 R11, -RZ, R6.H0_H0 ;  /* 0x20000006ff0b7230 */ /* 0x004fca0000004100 */
[----:B---3--:R-:W-:-:S05]  /*1780*/  FMUL.FTZ R11, R8, R11 ;  /* 0x0000000b080b7220 */ /* 0x008fca0000410000 */
[----:B------:R-:W-:-:S05]  /*1790*/  F2FP.F16.F32.PACK_AB R11, RZ, R11 ;  /* 0x0000000bff0b723e */ /* 0x000fca00000000ff */
[----:B------:R0:W-:Y:S02]  /*17a0*/  STG.E.U16 desc[UR4][R4.64], R11 ;  /* 0x0000000b04007986 */ /* 0x0001e4000c101504 */
.L_x_7413:
[----:B------:R-:W-:Y:S05]  /*17b0*/  BSYNC B0 ;  /* 0x0000000000007941 */ /* 0x000fea0003800000 */
.L_x_7412:
        /* <DEDUP_REMOVED lines=356> */
.L_x_7417:
        /* <DEDUP_REMOVED lines=12> */
[----:B------:R-:W-:Y:S01]  /*2ec0*/  ISETP.GE.AND P0, PT, R3, UR6, PT ;  /* 0x0000000603007c0c */ /* 0x000fe2000bf06270 */
[----:B--2---:R-:W-:-:S05]  /*2ed0*/  HADD2.F32 R11, -RZ, R6.H0_H0 ;  /* 0x20000006ff0b7230 */ /* 0x004fca0000004100 */
[----:B---3--:R-:W-:-:S05]  /*2ee0*/  FMUL.FTZ R11, R8, R11 ;  /* 0x0000000b080b7220 */ /* 0x008fca0000410000 */
[----:B------:R-:W-:-:S05]  /*2ef0*/  F2FP.F16.F32.PACK_AB R11, RZ, R11 ;  /* 0x0000000bff0b723e */ /* 0x000fca00000000ff */
        /* <DEDUP_REMOVED lines=355> */
.L_x_7418:
        /* <DEDUP_REMOVED lines=16> */
.L_x_7416:
[----:B------:R-:W-:Y:S05]  /*4630*/  BSYNC B0 ;  /* 0x0000000000007941 */ /* 0x000fea0003800000 */
.L_x_7415:
        /* <DEDUP_REMOVED lines=355> */
.L_x_7419:
        /* <DEDUP_REMOVED lines=10> */
[----:B------:R-:W-:Y:S01]  /*5d10*/  IADD3.X R5, RZ, UR7, RZ, P0, !PT ;  /* 0x00000007ff057c10 */ /* 0x000fe200087fe4ff */
[----:B--2---:R-:W-:-:S05]  /*5d20*/  HADD2.F32 R9, -RZ, R2.H0_H0 ;  /* 0x20000002ff097230 */ /* 0x004fca0000004100 */
[----:B---3--:R-:W-:-:S05]  /*5d30*/  FMUL.FTZ R9, R6, R9 ;  /* 0x0000000906097220 */ /* 0x008fca0000410000 */
[----:B------:R-:W-:-:S05]  /*5d40*/  F2FP.F16.F32.PACK_AB R9, RZ, R9 ;  /* 0x00000009ff09723e */ /* 0x000fca00000000ff */
[----:B------:R-:W-:Y:S01]  /*5d50*/  STG.E.U16 desc[UR4][R4.64], R9 ;  /* 0x0000000904007986 */ /* 0x000fe2000c101504 */
[----:B------:R-:W-:Y:S05]  /*5d60*/  EXIT ;  /* 0x000000000000794d */ /* 0x000fea0003800000 */
.L_x_7420:
        /* <DEDUP_REMOVED lines=9> */
.L_x_28371:


//--------------------- .text._ZN2at6native27unrolled_elementwise_kernelIZZZNS0_49_GLOBAL__N__b919a28f_16_Normalization_cu_5c38458736batch_norm_elementwise_backward_evalERKNS_6TensorES5_S5_S5_ENKUlvE0_clEvENKUlvE1_clEvEUlN3c104HalfEfE_St5arrayIPcLm3EELi4E23TrivialOffsetCalculatorILi2EjESE_ILi1EjENS0_6memory15LoadWithoutCastENSH_16StoreWithoutCastEEEviT_T0_T2_T3_T4_T5_ --------------------------
	.section	.text._ZN2at6native27unrolled_elementwise_kernelIZZZNS0_49_GLOBAL__N__b919a28f_16_Normalization_cu_5c38458736batch_norm_elementwise_backward_evalERKNS_6TensorES5_S5_S5_ENKUlvE0_clEvENKUlvE1_clEvEUlN3c104HalfEfE_St5arrayIPcLm3EELi4E23TrivialOffsetCalculatorILi2EjESE_ILi1EjENS0_6memory15LoadWithoutCastENSH_16StoreWithoutCastEEEviT_T0_T2_T3_T4_T5_,"ax",@progbits
	.align	128
        .global         _ZN2at6native27unrolled_elementwise_kernelIZZZNS0_49_GLOBAL__N__b919a28f_16_Normalization_cu_5c38458736batch_norm_elementwise_backward_evalERKNS_6TensorES5_S5_S5_ENKUlvE0_clEvENKUlvE1_clEvEUlN3c104HalfEfE_St5arrayIPcLm3EELi4E23TrivialOffsetCalculatorILi2EjESE_ILi1EjENS0_6memory15LoadWithoutCastENSH_16StoreWithoutCastEEEviT_T0_T2_T3_T4_T5_
        .type           _ZN2at6native27unrolled_elementwise_kernelIZZZNS0_49_GLOBAL__N__b919a28f_16_Normalization_cu_5c38458736batch_norm_elementwise_backward_evalERKNS_6TensorES5_S5_S5_ENKUlvE0_clEvENKUlvE1_clEvEUlN3c104HalfEfE_St5arrayIPcLm3EELi4E23TrivialOffsetCalculatorILi2EjESE_ILi1EjENS0_6memory15LoadWithoutCastENSH_16StoreWithoutCastEEEviT_T0_T2_T3_T4_T5_,@function
        .size           _ZN2at6native27unrolled_elementwise_kernelIZZZNS0_49_GLOBAL__N__b919a28f_16_Normalization_cu_5c38458736batch_norm_elementwise_backward_evalERKNS_6TensorES5_S5_S5_ENKUlvE0_clEvENKUlvE1_clEvEUlN3c104HalfEfE_St5arrayIPcLm3EELi4E23TrivialOffsetCalculatorILi2EjESE_ILi1EjENS0_6memory15LoadWithoutCastENSH_16StoreWithoutCastEEEviT_T0_T2_T3_T4_T5_,(.L_x_28372 - _ZN2at6native27unrolled_elementwise_kernelIZZZNS0_49_GLOBAL__N__b919a28f_16_Normalization_cu_5c38458736batch_norm_elementwise_backward_evalERKNS_6TensorES5_S5_S5_ENKUlvE0_clEvENKUlvE1_clEvEUlN3c104HalfEfE_St5arrayIPcLm3EELi4E23TrivialOffsetCalculatorILi2EjESE_ILi1EjENS0_6memory15LoadWithoutCastENSH_16StoreWithoutCastEEEviT_T0_T2_T3_T4_T5_)
        .other          _ZN2at6native27unrolled_elementwise_kernelIZZZNS0_49_GLOBAL__N__b919a28f_16_Normalization_cu_5c38458736batch_norm_elementwise_backward_evalERKNS_6TensorES5_S5_S5_ENKUlvE0_clEvENKUlvE1_clEvEUlN3c104HalfEfE_St5arrayIPcLm3EELi4E23TrivialOffsetCalculatorILi2EjESE_ILi1EjENS0_6memory15LoadWithoutCastENSH_16StoreWithoutCastEEEviT_T0_T2_T3_T4_T5_,@"STO_CUDA_ENTRY STV_DEFAULT"
_ZN2at6native27unrolled_elementwise_kernelIZZZNS0_49_GLOBAL__N__b919a28f_16_Normalization_cu_5c38458736batch_norm_elementwise_backward_evalERKNS_6TensorES5_S5_S5_ENKUlvE0_clEvENKUlvE1_clEvEUlN3c104HalfEfE_St5arrayIPcLm3EELi4E23TrivialOffsetCalculatorILi2EjESE_ILi1EjENS0_6memory15LoadWithoutCastENSH_16StoreWithoutCastEEEviT_T0_T2_T3_T4_T5_:
.text._ZN2at6native27unrolled_elementwise_kernelIZZZNS0_49_GLOBAL__N__b919a28f_16_Normalization_cu_5c38458736batch_norm_elementwise_backward_evalERKNS_6TensorES5_S5_S5_ENKUlvE0_clEvENKUlvE1_clEvEUlN3c104HalfEfE_St5arrayIPcLm3EELi4E23TrivialOffsetCalculatorILi2EjESE_ILi1EjENS0_6memory15LoadWithoutCastENSH_16StoreWithoutCastEEEviT_T0_T2_T3_T4_T5_:
        /* <DEDUP_REMOVED lines=57> */
[----:B------:R-:W-:Y:S02]  /*0390*/  BSSY B0, `(.L_x_7421) ;  /* 0x0000019000007945 */ /* 0x000fe40003800000 */
[----:B----4-:R-:W-:-:S05]  /*03a0*/  @!P0 HADD2.F32 R5, -RZ, R16.H0_H0 ;  /* 0x20000010ff058230 */ /* 0x010fca0000004100 */
[----:B------:R-:W-:Y:S01]  /*03b0*/  @!P0 FMUL.FTZ R22, R5, R22 ;  /* 0x0000001605168220 */ /* 0x000fe20000410000 */
[----:B------:R-:W-:-:S04]  /*03c0*/  IADD3 R5, R17, 0x180, RZ ;  /* 0x0000018011057810 */ /* 0x000fc80007ffe0ff */
[----:B------:R-:W-:Y:S01]  /*03d0*/  @!P0 F2FP.F16.F32.PACK_AB R20, RZ, R22 ;  /* 0x00000016ff14823e */ /* 0x000fe200000000ff */
[----:B------:R-:W-:-:S04]  /*03e0*/  @!P0 IMAD.MOV.U32 R17, RZ, RZ, R13 ;  /* 0x000000ffff118224 */ /* 0x000fc800078e000d */
[----:B------:R1:W-:Y:S01]  /*03f0*/  @!P0 STG.E.U16 desc[UR4][R2.64], R20 ;  /* 0x0000001402008986 */ /* 0x0003e2000c101504 */
[----:B------:R-:W-:Y:S01]  /*0400*/  ISETP.GE.AND P3, PT, R17, R14, PT ;  /* 0x0000000e1100720c */ /* 0x000fe20003f66270 */
[----:B--2---:R-:W-:Y:S02]  /*0410*/  @!P1 HADD2.F32 R4, -RZ, R23.H0_H0 ;  /* 0x20000017ff049230 */ /* 0x004fe40000004100 */
[----:B---3--:R-:W-:-:S03]  /*0420*/  @!P2 HADD2.F32 R24, -RZ, R24.H0_H0 ;  /* 0x20000018ff18a230 */ /* 0x008fc60000004100 */
[----:B------:R-:W-:-:S05]  /*0430*/  @!P1 FMUL.FTZ R4, R4, R21 ;  /* 0x0000001504049220 */ /* 0x000fca0000410000 */
[----:B------:R-:W-:Y:S01]  /*0440*/  @!P1 F2FP.F16.F32.PACK_AB R18, RZ, R4 ;  /* 0x00000004ff12923e */ /* 0x000fe200000000ff */
[----:B------:R-:W-:-:S05]  /*0450*/  @!P2 FMUL.FTZ R24, R24, R25 ;  /* 0x000000191818a220 */ /* 0x000fca0000410000 */
[----:B------:R-:W-:Y:S01]  /*0460*/  @!P2 F2FP.F16.F32.PACK_AB R19, RZ, R24 ;  /* 0x00000018ff13a23e */ /* 0x000fe200000000ff */
[----:B-1----:R-:W-:Y:S06]  /*0470*/  @P3 BRA `(.L_x_7422) ;  /* 0x0000000000283947 */ /* 0x002fec0003800000 */
[----:B------:R-:W0:Y:S01]  /*0480*/  LDC.64 R6, c[0x0][0x218] ;  /* 0x00008600ff067b82 */ /* 0x000e220000000a00 */
[----:B------:R-:W-:Y:S02]  /*0490*/  LEA R3, R0, R17, 0x9 ;  /* 0x0000001100037211 */ /* 0x000fe400078e48ff */
[----:B------:R-:W-:-:S04]  /*04a0*/  IADD3 R17, R17, 0x80, RZ ;  /* 0x0000008011117810 */ /* 0x000fc80007ffe0ff */
[----:B------:R-:W-:-:S13]  /*04b0*/  ISETP.GE.AND P0, PT, R17, R14, PT ;  /* 0x0000000e1100720c */ /* 0x000fda0003f06270 */
[----:B------:R-:W-:Y:S01]  /*04c0*/  @!P0 IMAD R11, R0, 0x200, R17 ;  /* 0x00000200000b8824 */ /* 0x000fe200078e0211 */
[----:B------:R-:W-:Y:S01]  /*04d0*/  @!P0 IADD3 R17, R17, 0x80, RZ ;  /* 0x0000008011118810 */ /* 0x000fe20007ffe0ff */
[----:B0-----:R-:W-:-:S04]  /*04e0*/  IMAD.WIDE.U32 R2, R3, 0x2, R6 ;  /* 0x0000000203027825 */ /* 0x001fc800078e0006 */
[----:B------:R-:W-:Y:S01]  /*04f0*/  @!P0 IMAD.WIDE.U32 R6, R11, 0x2, R6 ;  /* 0x000000020b068825 */ /* 0x000fe200078e0006 */
[----:B------:R0:W-:Y:S04]  /*0500*/  STG.E.U16 desc[UR4][R2.64], R18 ;  /* 0x0000001202007986 */ /* 0x0001e8000c101504 */
[----:B------:R0:W-:Y:S02]  /*0510*/  @!P0 STG.E.U16 desc[UR4][R6.64], R19 ;  /* 0x0000001306008986 */ /* 0x0001e4000c101504 */
.L_x_7422:
[----:B------:R-:W-:Y:S05]  /*0520*/  BSYNC B0 ;  /* 0x0000000000007941 */ /* 0x000fea0003800000 */
.L_x_7421:
[-C--:B------:R-:W-:Y:S02]  /*0530*/  ISETP.GE.AND P1, PT, R17, R14.reuse, PT ;  /* 0x0000000e1100720c */ /* 0x080fe40003f26270 */
[----:B------:R-:W-:-:S11]  /*0540*/  ISETP.GE.AND P0, PT, R5, R14, PT ;  /* 0x0000000e0500720c */ /* 0x000fd60003f06270 */
[----:B------:R-:W-:Y:S05]  /*0550*/  @P1 EXIT ;  /* 0x000000000000194d */ /* 0x000fea0003800000 */
[----:B0-----:R-:W0:Y:S01]  /*0560*/  LDC.64 R2, c[0x0][0x218] ;  /* 0x00008600ff027b82 */ /* 0x001e220000000a00 */
[----:B-----5:R-:W-:Y:S01]  /*0570*/  @!P0 HADD2.F32 R8, -RZ, R8.H0_H0 ;  /* 0x20000008ff088230 */ /* 0x020fe20000004100 */
[----:B------:R-:W-:-:S04]  /*0580*/  LEA R17, R0, R17, 0x9 ;  /* 0x0000001100117211 */ /* 0x000fc800078e48ff */
[----:B------:R-:W-:-:S05]  /*0590*/  @!P0 FMUL.FTZ R8, R8, R9 ;  /* 0x0000000908088220 */ /* 0x000fca0000410000 */
[----:B------:R-:W-:Y:S01]  /*05a0*/  @!P0 F2FP.F16.F32.PACK_AB R4, RZ, R8 ;  /* 0x00000008ff04823e */ /* 0x000fe200000000ff */
[----:B0-----:R-:W-:-:S05]  /*05b0*/  IMAD.WIDE.U32 R2, R17, 0x2, R2 ;  /* 0x0000000211027825 */ /* 0x001fca00078e0002 */
[----:B------:R-:W-:Y:S01]  /*05c0*/  STG.E.U16 desc[UR4][R2.64], R4 ;  /* 0x0000000402007986 */ /* 0x000fe2000c101504 */
[----:B------:R-:W-:Y:S05]  /*05d0*/  EXIT ;  /* 0x000000000000794d */ /* 0x000fea0003800000 */
.L_x_7423:
        /* <DEDUP_REMOVED lines=10> */
.L_x_28372:


//--------------------- .text._ZN2at6native29vectorized_elementwise_kernelILi2EZZZNS0_49_GLOBAL__N__b919a28f_16_Normalization_cu_5c38458736batch_norm_elementwise_backward_evalERKNS_6TensorES5_S5_S5_ENKUlvE0_clEvENKUlvE1_clEvEUlN3c104HalfEfE_St5arrayIPcLm3EEEEviT0_T1_ --------------------------
	.section	.text._ZN2at6native29vectorized_elementwise_kernelILi2EZZZNS0_49_GLOBAL__N__b919a28f_16_Normalization_cu_5c38458736batch_norm_elementwise_backward_evalERKNS_6TensorES5_S5_S5_ENKUlvE0_clEvENKUlvE1_clEvEUlN3c104HalfEfE_St5arrayIPcLm3EEEEviT0_T1_,"ax",@progbits
	.align	128
        .global         _ZN2at6native29vectorized_elementwise_kernelILi2EZZZNS0_49_GLOBAL__N__b919a28f_16_Normalization_cu_5c38458736batch_norm_elementwise_backward_evalERKNS_6TensorES5_S5_S5_ENKUlvE0_clEvENKUlvE1_clEvEUlN3c104HalfEfE_St5arrayIPcLm3EEEEviT0_T1_
        .type           _ZN2at6native29vectorized_elementwise_kernelILi2EZZZNS0_49_GLOBAL__N__b919a28f_16_Normalization_cu_5c38458736batch_norm_elementwise_backward_evalERKNS_6TensorES5_S5_S5_ENKUlvE0_clEvENKUlvE1_clEvEUlN3c104HalfEfE_St5arrayIPcLm3EEEEviT0_T1_,@function
        .size           _ZN2at6native29vectorized_elementwise_kernelILi2EZZZNS0_49_GLOBAL__N__b919a28f_16_Normalization_cu_5c38458736batch_norm_elementwise_backward_evalERKNS_6TensorES5_S5_S5_ENKUlvE0_clEvENKUlvE1_clEvEUlN3c104HalfEfE_St5arrayIPcLm3EEEEviT0_T1_,(.L_x_28373 - _ZN2at6native29vectorized_elementwise_kernelILi2EZZZNS0_49_GLOBAL__N__b919a28f_16_Normalization_cu_5c38458736batch_norm_elementwise_backward_evalERKNS_6TensorES5_S5_S5_ENKUlvE0_clEvENKUlvE1_clEvEUlN3c104HalfEfE_St5arrayIPcLm3EEEEviT0_T1_)
        .other          _ZN2at6native29vectorized_elementwise_kernelILi2EZZZNS0_49_GLOBAL__N__b919a28f_16_Normalization_cu_5c38458736batch_norm_elementwise_backward_evalERKNS_6TensorES5_S5_S5_ENKUlvE0_clEvENKUlvE1_clEvEUlN3c104HalfEfE_St5arrayIPcLm3EEEEviT0_T1_,@"STO_CUDA_ENTRY STV_DEFAULT"
_ZN2at6native29vectorized_elementwise_kernelILi2EZZZNS0_49_GLOBAL__N__b919a28f_16_Normalization_cu_5c38458736batch_norm_elementwise_backward_evalERKNS_6TensorES5_S5_S5_ENKUlvE0_clEvENKUlvE1_clEvEUlN3c104HalfEfE_St5arrayIPcLm3EEEEviT0_T1_:
.text._ZN2at6native29vectorized_elementwise_kernelILi2EZZZNS0_49_GLOBAL__N__b919a28f_16_Normalization_cu_5c38458736batch_norm_elementwise_backward_evalERKNS_6TensorES5_S5_S5_ENKUlvE0_clEvENKUlvE1_clEvEUlN3c104HalfEfE_St5arrayIPcLm3EEEEviT0_T1_:
        /* <DEDUP_REMOVED lines=23> */
[----:B------:R0:W5:Y:S01]  /*0170*/  LDG.E.64 R8, desc[UR4][R16.64+0xc00] ;  /* 0x000c000410087981 */ /* 0x000162000c1e1b00 */
[----:B---3--:R-:W-:-:S04]  /*0180*/  IMAD.WIDE.U32 R10, R0, 0x2, R10 ;  /* 0x00000002000a7825 */ /* 0x008fc800078e000a */
[----:B------:R-:W-:-:S04]  /*0190*/  IMAD.WIDE R10, R2, 0x4, R10 ;  /* 0x00000004020a7825 */ /* 0x000fc800078e020a */
[--C-:B--2---:R-:W-:Y:S02]  /*01a0*/  HADD2.F32 R3, -RZ, R18.reuse.H0_H0 ;  /* 0x20000012ff037230 */ /* 0x104fe40000004100 */
[----:B------:R-:W-:Y:S02]  /*01b0*/  HADD2.F32 R18, -RZ, R18.H1_H1 ;  /* 0x30000012ff127230 */ /* 0x000fe40000004100 */
[--C-:B----4-:R-:W-:Y:S02]  /*01c0*/  HADD2.F32 R19, -RZ, R20.reuse.H0_H0 ;  /* 0x20000014ff137230 */ /* 0x110fe40000004100 */
[----:B------:R-:W-:Y:S02]  /*01d0*/  HADD2.F32 R20, -RZ, R20.H1_H1 ;  /* 0x30000014ff147230 */ /* 0x000fe40000004100 */
[--C-:B-----5:R-:W-:Y:S02]  /*01e0*/  HADD2.F32 R14, -RZ, R21.reuse.H1_H1 ;  /* 0x30000015ff0e7230 */ /* 0x120fe40000004100 */
[----:B------:R-:W-:Y:S01]  /*01f0*/  FMUL.FTZ R12, R12, R3 ;  /* 0x000000030c0c7220 */ /* 0x000fe20000410000 */
[----:B------:R-:W-:-:S02]  /*0200*/  HADD2.F32 R3, -RZ, R21.H0_H0 ;  /* 0x20000015ff037230 */ /* 0x000fc40000004100 */
[--C-:B------:R-:W-:Y:S02]  /*0210*/  HADD2.F32 R15, -RZ, R22.reuse.H0_H0 ;  /* 0x20000016ff0f7230 */ /* 0x100fe40000004100 */
[----:B0-----:R-:W-:Y:S02]  /*0220*/  HADD2.F32 R16, -RZ, R22.H1_H1 ;  /* 0x30000016ff107230 */ /* 0x001fe40000004100 */
[----:B------:R-:W-:Y:S01]  /*0230*/  FMUL.FTZ R13, R13, R18 ;  /* 0x000000120d0d7220 */ /* 0x000fe20000410000 */
[----:B------:R-:W-:Y:S01]  /*0240*/  FMUL.FTZ R6, R6, R19 ;  /* 0x0000001306067220 */ /* 0x000fe20000410000 */
[----:B------:R-:W-:Y:S01]  /*0250*/  FMUL.FTZ R7, R7, R20 ;  /* 0x0000001407077220 */ /* 0x000fe20000410000 */
[----:B------:R-:W-:Y:S01]  /*0260*/  FMUL.FTZ R3, R4, R3 ;  /* 0x0000000304037220 */ /* 0x000fe20000410000 */
[----:B------:R-:W-:Y:S01]  /*0270*/  FMUL.FTZ R14, R5, R14 ;  /* 0x0000000e050e7220 */ /* 0x000fe20000410000 */
[----:B------:R-:W-:Y:S01]  /*0280*/  FMUL.FTZ R8, R8, R15 ;  /* 0x0000000f08087220 */ /* 0x000fe20000410000 */
[----:B------:R-:W-:Y:S01]  /*0290*/  FMUL.FTZ R9, R9, R16 ;  /* 0x0000001009097220 */ /* 0x000fe20000410000 */
[----:B------:R-:W-:-:S02]  /*02a0*/  F2FP.F16.F32.PACK_AB R13, R13, R12 ;  /* 0x0000000c0d0d723e */ /* 0x000fc400000000ff */
[----:B------:R-:W-:Y:S02]  /*02b0*/  F2FP.F16.F32.PACK_AB R7, R7, R6 ;  /* 0x000000060707723e */ /* 0x000fe400000000ff */
[----:B------:R-:W-:Y:S02]  /*02c0*/  F2FP.F16.F32.PACK_AB R3, R14, R3 ;  /* 0x000000030e03723e */ /* 0x000fe400000000ff */
[----:B------:R-:W-:Y:S01]  /*02d0*/  F2FP.F16.F32.PACK_AB R9, R9, R8 ;  /* 0x000000080909723e */ /* 0x000fe200000000ff */
[----:B------:R-:W-:Y:S04]  /*02e0*/  STG.E desc[UR4][R10.64], R13 ;  /* 0x0000000d0a007986 */ /* 0x000fe8000c101904 */
[----:B------:R-:W-:Y:S04]  /*02f0*/  STG.E desc[UR4][R10.64+0x200], R7 ;  /* 0x000200070a007986 */ /* 0x000fe8000c101904 */
[----:B------:R-:W-:Y:S04]  /*0300*/  STG.E desc[UR4][R10.64+0x400], R3 ;  /* 0x000400030a007986 */ /* 0x000fe8000c101904 */
[----:B------:R-:W-:Y:S01]  /*0310*/  STG.E desc[UR4][R10.64+0x600], R9 ;  /* 0x000600090a007986 */ /* 0x000fe2000c101904 */
[----:B------:R-:W-:Y:S05]  /*0320*/  EXIT ;  /* 0x000000000000794d */ /* 0x000fea0003800000 */
.L_x_7424:
[----:B------:R-:W0:Y:S01]  /*0330*/  S2R R23, SR_TID.X ;  /* 0x0000000000177919 */ /* 0x000e220000002100 */
[----:B------:R-:W-:Y:S01]  /*0340*/  HFMA2.MMA R27, -RZ, RZ, 0, 0 ;  /* 0x00000000ff1b7435 */ /* 0x000fe200000001ff */
[----:B------:R-:W-:Y:S02]  /*0350*/  PRMT R15, RZ, 0x7610, R15 ;  /* 0x00007610ff0f7816 */ /* 0x000fe4000000000f */
[----:B------:R-:W-:Y:S02]  /*0360*/  PRMT R14, RZ, 0x7610, R14 ;  /* 0x00007610ff0e7816 */ /* 0x000fe4000000000e */
[----:B0-----:R-:W-:-:S13]  /*0370*/  ISETP.GE.AND P0, PT, R23, R2, PT ;  /* 0x000000021700720c */ /* 0x001fda0003f06270 */
[----:B------:R-:W-:Y:S01]  /*0380*/  @!P0 IADD3 R11, R0, R23, RZ ;  /* 0x00000017000b8210 */ /* 0x000fe20007ffe0ff */
[----:B------:R-:W-:Y:S01]  /*0390*/  @!P0 VIADD R23, R23, 0x80 ;  /* 0x0000008017178836 */ /* 0x000fe20000000000 */
[----:B------:R-:W0:Y:S04]  /*03a0*/  @!P0 LDC.64 R32, c[0x0][0x220] ;  /* 0x00008800ff208b82 */ /* 0x000e280000000a00 */
[----:B------:R-:W-:-:S04]  /*03b0*/  ISETP.GE.AND P1, PT, R23, R2, PT ;  /* 0x000000021700720c */ /* 0x000fc80003f26270 */
[----:B------:R-:W1:Y:S09]  /*03c0*/  @!P0 LDC.64 R30, c[0x0][0x228] ;  /* 0x00008a00ff1e8b82 */ /* 0x000e720000000a00 */
[----:B------:R-:W-:Y:S01]  /*03d0*/  @!P1 IADD3 R9, R0, R23, RZ ;  /* 0x0000001700099210 */ /* 0x000fe20007ffe0ff */
[----:B------:R-:W2:Y:S01]  /*03e0*/  @!P1 LDC.64 R20, c[0x0][0x220] ;  /* 0x00008800ff149b82 */ /* 0x000ea20000000a00 */
[----:B------:R-:W-:-:S04]  /*03f0*/  @!P1 IADD3 R23, R23, 0x80, RZ ;  /* 0x0000008017179810 */ /* 0x000fc80007ffe0ff */
[----:B------:R-:W-:Y:S01]  /*0400*/  ISETP.GE.AND P2, PT, R23, R2, PT ;  /* 0x000000021700720c */ /* 0x000fe20003f46270 */
[C---:B0-----:R-:W-:Y:S02]  /*0410*/  @!P0 IMAD.WIDE.U32 R32, R11.reuse, 0x2, R32 ;  /* 0x000000020b208825 */ /* 0x041fe400078e0020 */
[----:B------:R-:W0:Y:S01]  /*0420*/  @!P1 LDC.64 R36, c[0x0][0x228] ;  /* 0x00008a00ff249b82 */ /* 0x000e220000000a00 */
[----:B------:R-:W-:Y:S02]  /*0430*/  MOV R24, RZ ;  /* 0x000000ff00187202 */ /* 0x000fe40000000f00 */
[----:B------:R-:W-:Y:S01]  /*0440*/  PRMT R22, RZ, 0x7610, R22 ;  /* 0x00007610ff167816 */ /* 0x000fe20000000016 */
[----:B------:R3:W4:Y:S01]  /*0450*/  @!P0 LDG.E.U16 R15, desc[UR4][R32.64] ;  /* 0x00000004200f8981 */ /* 0x000722000c1e1500 */
[----:B-1----:R-:W-:-:S05]  /*0460*/  @!P0 IMAD.WIDE.U32 R30, R11, 0x4, R30 ;  /* 0x000000040b1e8825 */ /* 0x002fca00078e001e */
[----:B------:R-:W-:Y:S01]  /*0470*/  @!P2 IMAD.IADD R19, R0, 0x1, R23 ;  /* 0x000000010013a824 */ /* 0x000fe200078e0217 */
[----:B------:R-:W-:Y:S01]  /*0480*/  @!P2 IADD3 R23, R23, 0x80, RZ ;  /* 0x000000801717a810 */ /* 0x000fe20007ffe0ff */
[----:B------:R-:W1:Y:S01]  /*0490*/  @!P2 LDC.64 R16, c[0x0][0x220] ;  /* 0x00008800ff10ab82 */ /* 0x000e620000000a00 */
[----:B------:R5:W4:Y:S02]  /*04a0*/  @!P0 LDG.E R27, desc[UR4][R30.64] ;  /* 0x000000041e1b8981 */ /* 0x000b24000c1e1900 */
[----:B------:R-:W-:Y:S01]  /*04b0*/  ISETP.GE.AND P3, PT, R23, R2, PT ;  /* 0x000000021700720c */ /* 0x000fe20003f66270 */
[----:B--2---:R-:W-:-:S04]  /*04c0*/  @!P1 IMAD.WIDE.U32 R20, R9, 0x2, R20 ;  /* 0x0000000209149825 */ /* 0x004fc800078e0014 */
[----:B------:R-:W2:Y:S01]  /*04d0*/  @!P2 LDC.64 R28, c[0x0][0x228] ;  /* 0x00008a00ff1cab82 */ /* 0x000ea20000000a00 */
[----:B------:R-:W4:Y:S07]  /*04e0*/  @!P1 LDG.E.U16 R14, desc[UR4][R20.64] ;  /* 0x00000004140e9981 */ /* 0x000f2e000c1e1500 */
[----:B------:R-:W-:Y:S01]  /*04f0*/  @!P3 IADD3 R13, R0, R23, RZ ;  /* 0x00000017000db210 */ /* 0x000fe20007ffe0ff */
[----:B------:R-:W-:Y:S01]  /*0500*/  @!P3 VIADD R23, R23, 0x80 ;  /* 0x000000801717b836 */ /* 0x000fe20000000000 */
[----:B------:R-:W5:Y:S04]  /*0510*/  @!P3 LDC.64 R10, c[0x0][0x228] ;  /* 0x00008a00ff0abb82 */ /* 0x000f680000000a00 */
[----:B------:R-:W-:Y:S01]  /*0520*/  ISETP.GE.AND P4, PT, R23, R2, PT ;  /* 0x000000021700720c */ /* 0x000fe20003f86270 */
[----:B0-----:R-:W-:-:S03]  /*0530*/  @!P1 IMAD.WIDE.U32 R36, R9, 0x4, R36 ;  /* 0x0000000409249825 */ /* 0x001fc600078e0024 */
[----:B------:R-:W0:Y:S01]  /*0540*/  @!P3 LDC.64 R34, c[0x0][0x220] ;  /* 0x00008800ff22bb82 */ /* 0x000e220000000a00 */
[C---:B-1----:R-:W-:Y:S01]  /*0550*/  @!P2 IMAD.WIDE.U32 R16, R19.reuse, 0x2, R16 ;  /* 0x000000021310a825 */ /* 0x042fe200078e0010 */
[----:B------:R1:W4:Y:S03]  /*0560*/  @!P1 LDG.E R24, desc[UR4][R36.64] ;  /* 0x0000000424189981 */ /* 0x000326000c1e1900 */
[----:B--2---:R-:W-:-:S04]  /*0570*/  @!P2 IMAD.WIDE.U32 R28, R19, 0x4, R28 ;  /* 0x00000004131ca825 */ /* 0x004fc800078e001c */
[----:B---3--:R-:W2:Y:S01]  /*0580*/  @!P4 LDC.64 R32, c[0x0][0x220] ;  /* 0x00008800ff20cb82 */ /* 0x008ea20000000a00 */
[----:B------:R-:W-:Y:S01]  /*0590*/  @!P4 IMAD.IADD R9, R0, 0x1, R23 ;  /* 0x000000010009c824 */ /* 0x000fe200078e0217 */
[----:B------:R-:W-:Y:S01]  /*05a0*/  @!P4 IADD3 R23, R23, 0x80, RZ ;  /* 0x000000801717c810 */ /* 0x000fe20007ffe0ff */
[----:B------:R3:W4:Y:S03]  /*05b0*/  @!P2 LDG.E.U16 R22, desc[UR4][R16.64] ;  /* 0x000000041016a981 */ /* 0x000726000c1e1500 */
[----:B------:R-:W-:Y:S01]  /*05c0*/  ISETP.GE.AND P5, PT, R23, R2, PT ;  /* 0x000000021700720c */ /* 0x000fe20003fa6270 */
[----:B------:R-:W-:Y:S01]  /*05d0*/  HFMA2.MMA R19, -RZ, RZ, 0, 0 ;  /* 0x00000000ff137435 */ /* 0x000fe200000001ff */
[----:B-----5:R-:W5:Y:S01]  /*05e0*/  @!P4 LDC.64 R30, c[0x0][0x228] ;  /* 0x00008a00ff1ecb82 */ /* 0x020f620000000a00 */
[----:B------:R-:W-:-:S08]  /*05f0*/  @!P3 IMAD.WIDE.U32 R10, R13, 0x4, R10 ;  /* 0x000000040d0ab825 */ /* 0x000fd000078e000a */
[----:B------:R0:W4:Y:S02]  /*0600*/  @!P2 LDG.E R19, desc[UR4][R28.64] ;  /* 0x000000041c13a981 */ /* 0x000124000c1e1900 */
[----:B-1----:R-:W-:Y:S01]  /*0610*/  @!P5 IMAD.IADD R36, R0, 0x1, R23 ;  /* 0x000000010024d824 */ /* 0x002fe200078e0217 */
[----:B------:R-:W-:-:S04]  /*0620*/  @!P5 IADD3 R23, R23, 0x80, RZ ;  /* 0x000000801717d810 */ /* 0x000fc80007ffe0ff */
[C---:B------:R-:W-:Y:S02]  /*0630*/  ISETP.GE.AND P2, PT, R23.reuse, R2, PT ;  /* 0x000000021700720c */ /* 0x040fe40003f46270 */
[----:B---3--:R-:W-:Y:S01]  /*0640*/  CS2R R16, SRZ ;  /* 0x0000000000107805 */ /* 0x008fe2000001ff00 */
[----:B0-----:R-:W0:Y:S05]  /*0650*/  @!P5 LDC.64 R28, c[0x0][0x220] ;  /* 0x00008800ff1cdb82 */ /* 0x001e2a0000000a00 */
[----:B------:R1:W3:Y:S05]  /*0660*/  @!P3 LDG.E R17, desc[UR4][R10.64] ;  /* 0x000000040a11b981 */ /* 0x0002ea000c1e1900 */
[----:B-1----:R-:W-:Y:S01]  /*0670*/  @!P2 IMAD.IADD R11, R0, 0x1, R23 ;  /* 0x00000001000ba824 */ /* 0x002fe200078e0217 */
[----:B------:R-:W-:-:S04]  /*0680*/  @!P2 IADD3 R23, R23, 0x80, RZ ;  /* 0x000000801717a810 */ /* 0x000fc80007ffe0ff */
[----:B------:R-:W-:Y:S01]  /*0690*/  ISETP.GE.AND P1, PT, R23, R2, PT ;  /* 0x000000021700720c */ /* 0x000fe20003f26270 */
[----:B------:R-:W-:Y:S01]  /*06a0*/  @!P3 IMAD.WIDE.U32 R34, R13, 0x2, R34 ;  /* 0x000000020d22b825 */ /* 0x000fe200078e0022 */
[----:B------:R-:W-:Y:S01]  /*06b0*/  PRMT R21, RZ, 0x7610, R21 ;  /* 0x00007610ff157816 */ /* 0x000fe20000000015 */
[----:B------:R-:W1:Y:S02]  /*06c0*/  @!P5 LDC.64 R12, c[0x0][0x228] ;  /* 0x00008a00ff0cdb82 */ /* 0x000e640000000a00 */
[----:B--2---:R-:W-:-:S04]  /*06d0*/  @!P4 IMAD.WIDE.U32 R32, R9, 0x2, R32 ;  /* 0x000000020920c825 */ /* 0x004fc800078e0020 */
[----:B-----5:R-:W-:Y:S01]  /*06e0*/  @!P4 IMAD.WIDE.U32 R30, R9, 0x4, R30 ;  /* 0x00000004091ec825 */ /* 0x020fe200078e001e */
[----:B------:R-:W-:Y:S01]  /*06f0*/  MOV R9, RZ ;  /* 0x000000ff00097202 */ /* 0x000fe20000000f00 */
[----:B------:R2:W5:Y:S01]  /*0700*/  @!P3 LDG.E.U16 R21, desc[UR4][R34.64] ;  /* 0x000000042215b981 */ /* 0x000562000c1e1500 */
[----:B------:R-:W-:Y:S01]  /*0710*/  PRMT R20, RZ, 0x7610, R20 ;  /* 0x00007610ff147816 */ /* 0x000fe20000000014 */
[C---:B0-----:R-:W-:Y:S01]  /*0720*/  @!P5 IMAD.WIDE.U32 R28, R36.reuse, 0x2, R28 ;  /* 0x00000002241cd825 */ /* 0x041fe200078e001c */
[----:B------:R-:W-:Y:S02]  /*0730*/  PRMT R10, RZ, 0x7610, R10 ;  /* 0x00007610ff0a7816 */ /* 0x000fe4000000000a */
[----:B------:R0:W3:Y:S04]  /*0740*/  @!P4 LDG.E R9, desc[UR4][R30.64] ;  /* 0x000000041e09c981 */ /* 0x0000e8000c1e1900 */
[----:B------:R1:W3:Y:S01]  /*0750*/  @!P4 LDG.E.U16 R20, desc[UR4][R32.64] ;  /* 0x000000042014c981 */ /* 0x0002e2000c1e1500 */
[----:B--2---:R-:W2:Y:S03]  /*0760*/  @!P2 LDC.64 R34, c[0x0][0x220] ;  /* 0x00008800ff22ab82 */ /* 0x004ea60000000a00 */
[----:B------:R1:W3:Y:S05]  /*0770*/  @!P5 LDG.E.U16 R10, desc[UR4][R28.64] ;  /* 0x000000041c0ad981 */ /* 0x0002ea000c1e1500 */
[----:B0-----:R-:W0:Y:S08]  /*0780*/  @!P1 LDC.64 R30, c[0x0][0x220] ;  /* 0x00008800ff1e9b82 */ /* 0x001e300000000a00 */
[----:B-1----:R-:W1:Y:S08]  /*0790*/  @!P2 LDC.64 R32, c[0x0][0x228] ;  /* 0x00008a00ff20ab82 */ /* 0x002e700000000a00 */
[----:B------:R-:W1:Y:S01]  /*07a0*/  @!P1 LDC.64 R28, c[0x0][0x228] ;  /* 0x00008a00ff1c9b82 */ /* 0x000e620000000a00 */
[----:B------:R-:W-:Y:S01]  /*07b0*/  @!P5 IMAD.WIDE.U32 R36, R36, 0x4, R12 ;  /* 0x000000042424d825 */ /* 0x000fe200078e000c */
[----:B------:R-:W-:Y:S01]  /*07c0*/  HFMA2.MMA R13, -RZ, RZ, 0, 0 ;  /* 0x00000000ff0d7435 */ /* 0x000fe200000001ff */
[----:B------:R-:W-:-:S02]  /*07d0*/  @!P1 IADD3 R23, R0, R23, RZ ;  /* 0x0000001700179210 */ /* 0x000fc40007ffe0ff */
[----:B------:R-:W-:Y:S01]  /*07e0*/  PRMT R18, RZ, 0x7610, R18 ;  /* 0x00007610ff127816 */ /* 0x000fe20000000012 */
[----:B--2---:R-:W-:Y:S01]  /*07f0*/  @!P2 IMAD.WIDE.U32 R34, R11, 0x2, R34 ;  /* 0x000000020b22a825 */ /* 0x004fe200078e0022 */
[----:B------:R-:W-:-:S03]  /*0800*/  PRMT R12, RZ, 0x7610, R12 ;  /* 0x00007610ff0c7816 */ /* 0x000fc6000000000c */
[----:B0-----:R-:W-:Y:S01]  /*0810*/  @!P1 IMAD.WIDE.U32 R30, R23, 0x2, R30 ;  /* 0x00000002171e9825 */ /* 0x001fe200078e001e */
[----:B------:R-:W2:Y:S04]  /*0820*/  @!P2 LDG.E.U16 R18, desc[UR4][R34.64] ;  /* 0x000000042212a981 */ /* 0x000ea8000c1e1500 */
[----:B------:R0:W2:Y:S01]  /*0830*/  @!P5 LDG.E R13, desc[UR4][R36.64] ;  /* 0x00000004240dd981 */ /* 0x0000a2000c1e1900 */
[----:B-1----:R-:W-:-:S03]  /*0840*/  @!P2 IMAD.WIDE.U32 R32, R11, 0x4, R32 ;  /* 0x000000040b20a825 */ /* 0x002fc600078e0020 */
[----:B------:R1:W2:Y:S01]  /*0850*/  @!P1 LDG.E.U16 R12, desc[UR4][R30.64] ;  /* 0x000000041e0c9981 */ /* 0x0002a2000c1e1500 */
[----:B------:R-:W-:Y:S02]  /*0860*/  IMAD.MOV.U32 R11, RZ, RZ, RZ ;  /* 0x000000ffff0b7224 */ /* 0x000fe400078e00ff */
[----:B0-----:R-:W-:-:S04]  /*0870*/  @!P1 IMAD.WIDE.U32 R36, R23, 0x4, R28 ;  /* 0x0000000417249825 */ /* 0x001fc800078e001c */
[----:B------:R-:W2:Y:S04]  /*0880*/  @!P2 LDG.E R11, desc[UR4][R32.64] ;  /* 0x00000004200ba981 */ /* 0x000ea8000c1e1900 */
[----:B------:R-:W2:Y:S01]  /*0890*/  @!P1 LDG.E R16, desc[UR4][R36.64] ;  /* 0x0000000424109981 */ /* 0x000ea2000c1e1900 */
[----:B------:R-:W0:Y:S02]  /*08a0*/  S2R R28, SR_TID.X ;  /* 0x00000000001c7919 */ /* 0x000e240000002100 */
[----:B0-----:R-:W-:-:S04]  /*08b0*/  IADD3 R23, R28, 0x80, RZ ;  /* 0x000000801c177810 */ /* 0x001fc80007ffe0ff */
[-C--:B------:R-:W-:Y:S02]  /*08c0*/  ISETP.GE.AND P4, PT, R23, R2.reuse, PT ;  /* 0x000000021700720c */ /* 0x080fe40003f86270 */
[C---:B------:R-:W-:Y:S02]  /*08d0*/  IADD3 R29, R28.reuse, 0x200, RZ ;  /* 0x000002001c1d7810 */ /* 0x040fe40007ffe0ff */
[----:B-1----:R-:W-:Y:S02]  /*08e0*/  IADD3 R31, R28, 0x300, RZ ;  /* 0x000003001c1f7810 */ /* 0x002fe40007ffe0ff */
[----:B------:R-:W-:Y:S02]  /*08f0*/  ISETP.GE.AND P3, PT, R29, R2, PT ;  /* 0x000000021d00720c */ /* 0x000fe40003f66270 */
[----:B------:R-:W-:Y:S02]  /*0900*/  @!P0 IADD3 R29, R0, R28, RZ ;  /* 0x0000001c001d8210 */ /* 0x000fe40007ffe0ff */
[----:B------:R-:W-:Y:S01]  /*0910*/  ISETP.GE.AND P5, PT, R31, R2, PT ;  /* 0x000000021f00720c */ /* 0x000fe20003fa6270 */
[----:B------:R-:W-:Y:S04]  /*0920*/  BSSY B0, `(.L_x_7425) ;  /* 0x0000051000007945 */ /* 0x000fe80003800000 */
[----:B------:R-:W-:Y:S01]  /*0930*/  BSSY B1, `(.L_x_7426) ;  /* 0x0000049000017945 */ /* 0x000fe20003800000 */
[----:B----4-:R-:W-:-:S05]  /*0940*/  @!P0 HADD2.F32 R34, -RZ, R15.H0_H0 ;  /* 0x2000000fff228230 */ /* 0x010fca0000004100 */
[----:B------:R-:W-:Y:S01]  /*0950*/  @!P0 FMUL.FTZ R27, R34, R27 ;  /* 0x0000001b221b8220 */ /* 0x000fe20000410000 */
[----:B------:R-:W-:-:S04]  /*0960*/  @!P4 HADD2.F32 R15, -RZ, R14.H0_H0 ;  /* 0x2000000eff0fc230 */ /* 0x000fc80000004100 */
[----:B------:R-:W-:Y:S01]  /*0970*/  @!P0 F2FP.F16.F32.PACK_AB R25, RZ, R27 ;  /* 0x0000001bff19823e */ /* 0x000fe200000000ff */
[----:B------:R-:W-:-:S05]  /*0980*/  VIADD R27, R28, 0x100 ;  /* 0x000001001c1b7836 */ /* 0x000fca0000000000 */
[----:B------:R-:W-:Y:S02]  /*0990*/  ISETP.GE.AND P1, PT, R27, R2, PT ;  /* 0x000000021b00720c */ /* 0x000fe40003f26270 */
[C---:B------:R-:W-:Y:S01]  /*09a0*/  IADD3 R27, R28.reuse, 0x180, RZ ;  /* 0x000001801c1b7810 */ /* 0x040fe20007ffe0ff */
[----:B------:R-:W-:Y:S02]  /*09b0*/  @!P4 FMUL.FTZ R24, R15, R24 ;  /* 0x000000180f18c220 */ /* 0x000fe40000410000 */
[----:B------:R-:W0:Y:S01]  /*09c0*/  @!P0 LDC.64 R14, c[0x0][0x218] ;  /* 0x00008600ff0e8b82 */ /* 0x000e220000000a00 */
[----:B------:R-:W-:Y:S01]  /*09d0*/  ISETP.GE.AND P2, PT, R27, R2, PT ;  /* 0x000000021b00720c */ /* 0x000fe20003f46270 */
[----:B------:R-:W-:-:S05]  /*09e0*/  VIADD R27, R28, 0x280 ;  /* 0x000002801c1b7836 */ /* 0x000fca0000000000 */
[----:B------:R-:W-:Y:S01]  /*09f0*/  ISETP.GE.AND P6, PT, R27, R2, PT ;  /* 0x000000021b00720c */ /* 0x000fe20003fc6270 */
[----:B------:R-:W-:Y:S01]  /*0a00*/  VIADD R27, R28, 0x380 ;  /* 0x000003801c1b7836 */ /* 0x000fe20000000000 */
[----:B------:R-:W-:-:S04]  /*0a10*/  @!P4 F2FP.F16.F32.PACK_AB R26, RZ, R24 ;  /* 0x00000018ff1ac23e */ /* 0x000fc800000000ff */
[----:B------:R-:W-:Y:S02]  /*0a20*/  ISETP.GE.AND P4, PT, R27, R2, PT ;  /* 0x000000021b00720c */ /* 0x000fe40003f86270 */
[----:B------:R-:W-:Y:S01]  /*0a30*/  @!P0 MOV R28, R23 ;  /* 0x00000017001c8202 */ /* 0x000fe20000000f00 */
[----:B0-----:R-:W-:-:S05]  /*0a40*/  @!P0 IMAD.WIDE.U32 R14, R29, 0x2, R14 ;  /* 0x000000021d0e8825 */ /* 0x001fca00078e000e */
[----:B------:R0:W-:Y:S01]  /*0a50*/  @!P0 STG.E.U16 desc[UR4][R14.64], R25 ;  /* 0x000000190e008986 */ /* 0x0001e2000c101504 */
[----:B------:R-:W-:Y:S01]  /*0a60*/  ISETP.GE.AND P0, PT, R28, R2, PT ;  /* 0x000000021c00720c */ /* 0x000fe20003f06270 */
[----:B------:R-:W-:-:S05]  /*0a70*/  @!P1 HADD2.F32 R22, -RZ, R22.H0_H0 ;  /* 0x20000016ff169230 */ /* 0x000fca0000004100 */
[----:B------:R-:W-:-:S05]  /*0a80*/  @!P1 FMUL.FTZ R19, R22, R19 ;  /* 0x0000001316139220 */ /* 0x000fca0000410000 */
[----:B------:R-:W-:Y:S01]  /*0a90*/  @!P1 F2FP.F16.F32.PACK_AB R3, RZ, R19 ;  /* 0x00000013ff03923e */ /* 0x000fe200000000ff */
[----:B-----5:R-:W-:Y:S02]  /*0aa0*/  @!P2 HADD2.F32 R24, -RZ, R21.H0_H0 ;  /* 0x20000015ff18a230 */ /* 0x020fe40000004100 */
[----:B---3--:R-:W-:Y:S02]  /*0ab0*/  @!P3 HADD2.F32 R20, -RZ, R20.H0_H0 ;  /* 0x20000014ff14b230 */ /* 0x008fe40000004100 */
[----:B------:R-:W-:Y:S02]  /*0ac0*/  @!P6 HADD2.F32 R10, -RZ, R10.H0_H0 ;  /* 0x2000000aff0ae230 */ /* 0x000fe40000004100 */
[----:B------:R-:W-:Y:S01]  /*0ad0*/  @!P2 FMUL.FTZ R17, R24, R17 ;  /* 0x000000111811a220 */ /* 0x000fe20000410000 */
[----:B------:R-:W-:-:S04]  /*0ae0*/  @!P3 FMUL.FTZ R9, R20, R9 ;  /* 0x000000091409b220 */ /* 0x000fc80000410000 */
[----:B------:R-:W-:Y:S02]  /*0af0*/  @!P2 F2FP.F16.F32.PACK_AB R4, RZ, R17 ;  /* 0x00000011ff04a23e */ /* 0x000fe400000000ff */
[----:B------:R-:W-:Y:S01]  /*0b00*/  @!P3 F2FP.F16.F32.PACK_AB R5, RZ, R9 ;  /* 0x00000009ff05b23e */ /* 0x000fe200000000ff */
[----:B--2---:R-:W-:Y:S02]  /*0b10*/  @!P5 HADD2.F32 R18, -RZ, R18.H0_H0 ;  /* 0x20000012ff12d230 */ /* 0x004fe40000004100 */
[----:B------:R-:W-:Y:S02]  /*0b20*/  @!P4 HADD2.F32 R21, -RZ, R12.H0_H0 ;  /* 0x2000000cff15c230 */ /* 0x000fe40000004100 */
[----:B------:R-:W-:Y:S01]  /*0b30*/  @!P6 FMUL.FTZ R10, R10, R13 ;  /* 0x0000000d0a0ae220 */ /* 0x000fe20000410000 */
[----:B------:R-:W-:Y:S02]  /*0b40*/  @!P5 FMUL.FTZ R11, R18, R11 ;  /* 0x0000000b120bd220 */ /* 0x000fe40000410000 */
[----:B------:R-:W-:-:S02]  /*0b50*/  @!P4 FMUL.FTZ R16, R21, R16 ;  /* 0x000000101510c220 */ /* 0x000fc40000410000 */
[----:B------:R-:W-:Y:S02]  /*0b60*/  @!P6 F2FP.F16.F32.PACK_AB R6, RZ, R10 ;  /* 0x0000000aff06e23e */ /* 0x000fe400000000ff */
[----:B------:R-:W-:Y:S02]  /*0b70*/  @!P5 F2FP.F16.F32.PACK_AB R7, RZ, R11 ;  /* 0x0000000bff07d23e */ /* 0x000fe400000000ff */
[----:B------:R-:W-:Y:S01]  /*0b80*/  @!P4 F2FP.F16.F32.PACK_AB R8, RZ, R16 ;  /* 0x00000010ff08c23e */ /* 0x000fe200000000ff */
[----:B0-----:R-:W-:Y:S06]  /*0b90*/  @P0 BRA `(.L_x_7427) ;  /* 0x0000000000300947 */ /* 0x001fec0003800000 */
[----:B------:R-:W0:Y:S01]  /*0ba0*/  LDC.64 R10, c[0x0][0x218] ;  /* 0x00008600ff0a7b82 */ /* 0x000e220000000a00 */
[----:B------:R-:W-:Y:S01]  /*0bb0*/  IADD3 R9, R0, R28, RZ ;  /* 0x0000001c00097210 */ /* 0x000fe20007ffe0ff */
[----:B------:R-:W-:-:S05]  /*0bc0*/  VIADD R28, R28, 0x80 ;  /* 0x000000801c1c7836 */ /* 0x000fca0000000000 */
[----:B------:R-:W-:Y:S01]  /*0bd0*/  ISETP.GE.AND P0, PT, R28, R2, PT ;  /* 0x000000021c00720c */ /* 0x000fe20003f06270 */
[----:B0-----:R-:W-:-:S05]  /*0be0*/  IMAD.WIDE.U32 R10, R9, 0x2, R10 ;  /* 0x00000002090a7825 */ /* 0x001fca00078e000a */
[----:B------:R0:W-:Y:S07]  /*0bf0*/  STG.E.U16 desc[UR4][R10.64], R26 ;  /* 0x0000001a0a007986 */ /* 0x0001ee000c101504 */
[----:B------:R-:W-:Y:S05]  /*0c00*/  @P0 BRA `(.L_x_7428) ;  /* 0x0000000000300947 */ /* 0x000fea0003800000 */
[----:B0-----:R-:W0:Y:S01]  /*0c10*/  LDC.64 R10, c[0x0][0x218] ;  /* 0x00008600ff0a7b82 */ /* 0x001e220000000a00 */
[----:B------:R-:W-:Y:S02]  /*0c20*/  IADD3 R9, R0, R28, RZ ;  /* 0x0000001c00097210 */ /* 0x000fe40007ffe0ff */
[----:B------:R-:W-:-:S03]  /*0c30*/  IADD3 R28, R28, 0x80, RZ ;  /* 0x000000801c1c7810 */ /* 0x000fc60007ffe0ff */
[----:B0-----:R-:W-:-:S05]  /*0c40*/  IMAD.WIDE.U32 R10, R9, 0x2, R10 ;  /* 0x00000002090a7825 */ /* 0x001fca00078e000a */
[----:B------:R0:W-:Y:S02]  /*0c50*/  STG.E.U16 desc[UR4][R10.64], R3 ;  /* 0x000000030a007986 */ /* 0x0001e4000c101504 */
.L_x_7427:
[----:B------:R-:W-:-:S13]  /*0c60*/  ISETP.GE.AND P0, PT, R28, R2, PT ;  /* 0x000000021c00720c */ /* 0x000fda0003f06270 */
[----:B------:R-:W-:Y:S05]  /*0c70*/  @P0 BRA `(.L_x_7429) ;  /* 0x0000000000300947 */ /* 0x000fea0003800000 */
[----:B0-----:R-:W0:Y:S01]  /*0c80*/  LDC.64 R10, c[0x0][0x218] ;  /* 0x00008600ff0a7b82 */ /* 0x001e220000000a00 */
[----:B------:R-:W-:Y:S01]  /*0c90*/  IADD3 R3, R0, R28, RZ ;  /* 0x0000001c00037210 */ /* 0x000fe20007ffe0ff */
[----:B------:R-:W-:-:S04]  /*0ca0*/  VIADD R28, R28, 0x80 ;  /* 0x000000801c1c7836 */ /* 0x000fc80000000000 */
[----:B0-----:R-:W-:-:S05]  /*0cb0*/  IMAD.WIDE.U32 R10, R3, 0x2, R10 ;  /* 0x00000002030a7825 */ /* 0x001fca00078e000a */
[----:B------:R1:W-:Y:S02]  /*0cc0*/  STG.E.U16 desc[UR4][R10.64], R4 ;  /* 0x000000040a007986 */ /* 0x0003e4000c101504 */
.L_x_7428:
[----:B------:R-:W-:-:S13]  /*0cd0*/  ISETP.GE.AND P0, PT, R28, R2, PT ;  /* 0x000000021c00720c */ /* 0x000fda0003f06270 */
[----:B------:R-:W-:Y:S05]  /*0ce0*/  @P0 BRA `(.L_x_7430) ;  /* 0x0000000000340947 */ /* 0x000fea0003800000 */
[----:B01----:R-:W0:Y:S01]  /*0cf0*/  LDC.64 R10, c[0x0][0x218] ;  /* 0x00008600ff0a7b82 */ /* 0x003e220000000a00 */
[----:B------:R-:W-:Y:S02]  /*0d00*/  IADD3 R3, R0, R28, RZ ;  /* 0x0000001c00037210 */ /* 0x000fe40007ffe0ff */
[----:B------:R-:W-:-:S03]  /*0d10*/  IADD3 R28, R28, 0x80, RZ ;  /* 0x000000801c1c7810 */ /* 0x000fc60007ffe0ff */
[----:B0-----:R-:W-:-:S05]  /*0d20*/  IMAD.WIDE.U32 R10, R3, 0x2, R10 ;  /* 0x00000002030a7825 */ /* 0x001fca00078e000a */
[----:B------:R1:W-:Y:S02]  /*0d30*/  STG.E.U16 desc[UR4][R10.64], R5 ;  /* 0x000000050a007986 */ /* 0x0003e4000c101504 */
.L_x_7429:
[----:B------:R-:W-:-:S13]  /*0d40*/  ISETP.GE.AND P0, PT, R28, R2, PT ;  /* 0x000000021c00720c */ /* 0x000fda0003f06270 */
[----:B------:R-:W-:Y:S05]  /*0d50*/  @P0 BREAK B1 ;  /* 0x0000000000010942 */ /* 0x000fea0003800000 */
[----:B------:R-:W-:Y:S05]  /*0d60*/  @P0 BRA `(.L_x_7431) ;  /* 0x0000000000300947 */ /* 0x000fea0003800000 */
[----:B-1----:R-:W1:Y:S01]  /*0d70*/  LDC.64 R4, c[0x0][0x218] ;  /* 0x00008600ff047b82 */ /* 0x002e620000000a00 */
[----:B0-----:R-:W-:Y:S01]  /*0d80*/  IADD3 R3, R0, R28, RZ ;  /* 0x0000001c00037210 */ /* 0x001fe20007ffe0ff */
[----:B------:R-:W-:-:S04]  /*0d90*/  VIADD R28, R28, 0x80 ;  /* 0x000000801c1c7836 */ /* 0x000fc80000000000 */
[----:B-1----:R-:W-:-:S05]  /*0da0*/  IMAD.WIDE.U32 R4, R3, 0x2, R4 ;  /* 0x0000000203047825 */ /* 0x002fca00078e0004 */
[----:B------:R2:W-:Y:S02]  /*0db0*/  STG.E.U16 desc[UR4][R4.64], R6 ;  /* 0x0000000604007986 */ /* 0x0005e4000c101504 */
.L_x_7430:
[----:B------:R-:W-:Y:S05]  /*0dc0*/  BSYNC B1 ;  /* 0x0000000000017941 */ /* 0x000fea0003800000 */
.L_x_7426:
[----:B------:R-:W-:-:S13]  /*0dd0*/  ISETP.GE.AND P0, PT, R28, R2, PT ;  /* 0x000000021c00720c */ /* 0x000fda0003f06270 */
[----:B-12---:R-:W1:Y:S01]  /*0de0*/  @!P0 LDC.64 R4, c[0x0][0x218] ;  /* 0x00008600ff048b82 */ /* 0x006e620000000a00 */
[----:B------:R-:W-:Y:S02]  /*0df0*/  @!P0 IADD3 R3, R0, R28, RZ ;  /* 0x0000001c00038210 */ /* 0x000fe40007ffe0ff */
[----:B------:R-:W-:-:S03]  /*0e00*/  @!P0 IADD3 R28, R28, 0x80, RZ ;  /* 0x000000801c1c8810 */ /* 0x000fc60007ffe0ff */
[----:B-1----:R-:W-:-:S05]  /*0e10*/  @!P0 IMAD.WIDE.U32 R4, R3, 0x2, R4 ;  /* 0x0000000203048825 */ /* 0x002fca00078e0004 */
[----:B------:R2:W-:Y:S02]  /*0e20*/  @!P0 STG.E.U16 desc[UR4][R4.64], R7 ;  /* 0x0000000704008986 */ /* 0x0005e4000c101504 */
.L_x_7431:
[----:B------:R-:W-:Y:S05]  /*0e30*/  BSYNC B0 ;  /* 0x0000000000007941 */ /* 0x000fea0003800000 */
.L_x_7425:
[----:B------:R-:W-:Y:S05]  /*0e40*/  WARPSYNC.ALL ;  /* 0x0000000000007948 */ /* 0x000fea0003800000 */
[----:B------:R-:W-:-:S13]  /*0e50*/  ISETP.GE.AND P0, PT, R28, R2, PT ;  /* 0x000000021c00720c */ /* 0x000fda0003f06270 */
[----:B------:R-:W-:Y:S05]  /*0e60*/  @P0 EXIT ;  /* 0x000000000000094d */ /* 0x000fea0003800000 */
[----:B0-----:R-:W0:Y:S01]  /*0e70*/  LDC.64 R2, c[0x0][0x218] ;  /* 0x00008600ff027b82 */ /* 0x001e220000000a00 */
[----:B-12---:R-:W-:-:S05]  /*0e80*/  IADD3 R5, R0, R28, RZ ;  /* 0x0000001c00057210 */ /* 0x006fca0007ffe0ff */
[----:B0-----:R-:W-:-:S05]  /*0e90*/  IMAD.WIDE.U32 R2, R5, 0x2, R2 ;  /* 0x0000000205027825 */ /* 0x001fca00078e0002 */
[----:B------:R-:W-:Y:S01]  /*0ea0*/  STG.E.U16 desc[UR4][R2.64], R8 ;  /* 0x0000000802007986 */ /* 0x000fe2000c101504 */
[----:B------:R-:W-:Y:S05]  /*0eb0*/  EXIT ;  /* 0x000000000000794d */ /* 0x000fea0003800000 */
.L_x_7432:
        /* <DEDUP_REMOVED lines=12> */
.L_x_28373:


//--------------------- .text._ZN2at6native29vectorized_elementwise_kernelILi4EZZZNS0_49_GLOBAL__N__b919a28f_16_Normalization_cu_5c38458736batch_norm_elementwise_backward_evalERKNS_6TensorES5_S5_S5_ENKUlvE0_clEvENKUlvE1_clEvEUlN3c104HalfEfE_St5arrayIPcLm3EEEEviT0_T1_ --------------------------
	.section	.text._ZN2at6native29vectorized_elementwise_kernelILi4EZZZNS0_49_GLOBAL__N__b919a28f_16_Normalization_cu_5c38458736batch_norm_elementwise_backward_evalERKNS_6TensorES5_S5_S5_ENKUlvE0_clEvENKUlvE1_clEvEUlN3c104HalfEfE_St5arrayIPcLm3EEEEviT0_T1_,"ax",@progbits
	.align	128
        .global         _ZN2at6native29vectorized_elementwise_kernelILi4EZZZNS0_49_GLOBAL__N__b919a28f_16_Normalization_cu_5c38458736batch_norm_elementwise_backward_evalERKNS_6TensorES5_S5_S5_ENKUlvE0_clEvENKUlvE1_clEvEUlN3c104HalfEfE_St5arrayIPcLm3EEEEviT0_T1_
        .type           _ZN2at6native29vectorized_elementwise_kernelILi4EZZZNS0_49_GLOBAL__N__b919a28f_16_Normalization_cu_5c38458736batch_norm_elementwise_backward_evalERKNS_6TensorES5_S5_S5_ENKUlvE0_clEvENKUlvE1_clEvEUlN3c104HalfEfE_St5arrayIPcLm3EEEEviT0_T1_,@function
        .size           _ZN2at6native29vectorized_elementwise_kernelILi4EZZZNS0_49_GLOBAL__N__b919a28f_16_Normalization_cu_5c38458736batch_norm_elementwise_backward_evalERKNS_6TensorES5_S5_S5_ENKUlvE0_clEvENKUlvE1_clEvEUlN3c104HalfEfE_St5arrayIPcLm3EEEEviT0_T1_,(.L_x_28374 - _ZN2at6native29vectorized_elementwise_kernelILi4EZZZNS0_49_GLOBAL__N__b919a28f_16_Normalization_cu_5c38458736batch_norm_elementwise_backward_evalERKNS_6TensorES5_S5_S5_ENKUlvE0_clEvENKUlvE1_clEvEUlN3c104HalfEfE_St5arrayIPcLm3EEEEviT0_T1_)
        .other          _ZN2at6native29vectorized_elementwise_kernelILi4EZZZNS0_49_GLOBAL__N__b919a28f_16_Normalization_cu_5c38458736batch_norm_elementwise_backward_evalERKNS_6TensorES5_S5_S5_ENKUlvE0_clEvENKUlvE1_clEvEUlN3c104HalfEfE_St5arrayIPcLm3EEEEviT0_T1_,@"STO_CUDA_ENTRY STV_DEFAULT"
_ZN2at6native29vectorized_elementwise_kernelILi4EZZZNS0_49_GLOBAL__N__b919a28f_16_Normalization_cu_5c38458736batch_norm_elementwise_backward_evalERKNS_6TensorES5_S5_S5_ENKUlvE0_clEvENKUlvE1_clEvEUlN3c104HalfEfE_St5arrayIPcLm3EEEEviT0_T1_:
.text._ZN2at6native29vectorized_elementwise_kernelILi4EZZZNS0_49_GLOBAL__N__b919a28f_16_Normalization_cu_5c38458736batch_norm_elementwise_backward_evalERKNS_6TensorES5_S5_S5_ENKUlvE0_clEvENKUlvE1_clEvEUlN3c104HalfEfE_St5arrayIPcLm3EEEEviT0_T1_:
        /* <DEDUP_REMOVED lines=21> */
[----:B------:R-:W-:-:S04]  /*0150*/  IMAD.WIDE R16, R12, 0x8, R16 ;  /* 0x000000080c107825 */ /* 0x000fc800078e0210 */
[--C-:B--2---:R-:W-:Y:S02]  /*0160*/  HADD2.F32 R13, -RZ, R2.reuse.H0_H0 ;  /* 0x20000002ff0d7230 */ /* 0x104fe40000004100 */
[----:B------:R-:W-:Y:S02]  /*0170*/  HADD2.F32 R2, -RZ, R2.H1_H1 ;  /* 0x30000002ff027230 */ /* 0x000fe40000004100 */
[--C-:B------:R-:W-:Y:S02]  /*0180*/  HADD2.F32 R23, -RZ, R3.reuse.H0_H0 ;  /* 0x20000003ff177230 */ /* 0x100fe40000004100 */
[----:B------:R-:W-:Y:S02]  /*0190*/  HADD2.F32 R0, -RZ, R3.H1_H1 ;  /* 0x30000003ff007230 */ /* 0x000fe40000004100 */
[--C-:B----4-:R-:W-:Y:S02]  /*01a0*/  HADD2.F32 R3, -RZ, R14.reuse.H0_H0 ;  /* 0x2000000eff037230 */ /* 0x110fe40000004100 */
[----:B-----5:R-:W-:Y:S01]  /*01b0*/  FMUL.FTZ R8, R8, R13 ;  /* 0x0000000d08087220 */ /* 0x020fe20000410000 */
[----:B------:R-:W-:Y:S01]  /*01c0*/  FMUL.FTZ R9, R9, R2 ;  /* 0x0000000209097220 */ /* 0x000fe20000410000 */
[----:B------:R-:W-:-:S02]  /*01d0*/  HADD2.F32 R14, -RZ, R14.H1_H1 ;  /* 0x3000000eff0e7230 */ /* 0x000fc40000004100 */
[--C-:B------:R-:W-:Y:S02]  /*01e0*/  HADD2.F32 R13, -RZ, R15.reuse.H0_H0 ;  /* 0x2000000fff0d7230 */ /* 0x100fe40000004100 */
[----:B------:R-:W-:Y:S02]  /*01f0*/  HADD2.F32 R2, -RZ, R15.H1_H1 ;  /* 0x3000000fff027230 */ /* 0x000fe40000004100 */
        /* <DEDUP_REMOVED lines=10> */
[----:B------:R-:W-:Y:S04]  /*02a0*/  STG.E.64 desc[UR4][R16.64], R8 ;  /* 0x0000000810007986 */ /* 0x000fe8000c101b04 */
[----:B------:R-:W-:Y:S01]  /*02b0*/  STG.E.64 desc[UR4][R16.64+0x400], R14 ;  /* 0x0004000e10007986 */ /* 0x000fe2000c101b04 */
[----:B------:R-:W-:Y:S05]  /*02c0*/  EXIT ;  /* 0x000000000000794d */ /* 0x000fea0003800000 */
.L_x_7433:
        /* <DEDUP_REMOVED lines=147> */
.L_x_7436:
[----:B------:R-:W-:-:S13]  /*0c00*/  ISETP.GE.AND P0, PT, R28, R2, PT ;  /* 0x000000021c00720c */ /* 0x000fda0003f06270 */
[----:B------:R-:W-:Y:S05]  /*0c10*/  @P0 BRA `(.L_x_7438) ;  /* 0x0000000000300947 */ /* 0x000fea0003800000 */
[----:B0-----:R-:W0:Y:S01]  /*0c20*/  LDC.64 R10, c[0x0][0x218] ;  /* 0x00008600ff0a7b82 */ /* 0x001e220000000a00 */
[----:B------:R-:W-:Y:S01]  /*0c30*/  IADD3 R3, R0, R28, RZ ;  /* 0x0000001c00037210 */ /* 0x000fe20007ffe0ff */
[----:B------:R-:W-:-:S04]  /*0c40*/  VIADD R28, R28, 0x80 ;  /* 0x000000801c1c7836 */ /* 0x000fc80000000000 */
[----:B0-----:R-:W-:-:S05]  /*0c50*/  IMAD.WIDE.U32 R10, R3, 0x2, R10 ;  /* 0x00000002030a7825 */ /* 0x001fca00078e000a */
[----:B------:R1:W-:Y:S02]  /*0c60*/  STG.E.U16 desc[UR4][R10.64], R4 ;  /* 0x000000040a007986 */ /* 0x0003e4000c101504 */
.L_x_7437:
[----:B------:R-:W-:-:S13]  /*0c70*/  ISETP.GE.AND P0, PT, R28, R2, PT ;  /* 0x000000021c00720c */ /* 0x000fda0003f06270 */
[----:B------:R-:W-:Y:S05]  /*0c80*/  @P0 BRA `(.L_x_7439) ;  /* 0x0000000000340947 */ /* 0x000fea0003800000 */
[----:B01----:R-:W0:Y:S01]  /*0c90*/  LDC.64 R10, c[0x0][0x218] ;  /* 0x00008600ff0a7b82 */ /* 0x003e220000000a00 */
[----:B------:R-:W-:Y:S02]  /*0ca0*/  IADD3 R3, R0, R28, RZ ;  /* 0x0000001c00037210 */ /* 0x000fe40007ffe0ff */
[----:B------:R-:W-:-:S03]  /*0cb0*/  IADD3 R28, R28, 0x80, RZ ;  /* 0x000000801c1c7810 */ /* 0x000fc60007ffe0ff */
[----:B0-----:R-:W-:-:S05]  /*0cc0*/  IMAD.WIDE.U32 R10, R3, 0x2, R10 ;  /* 0x00000002030a7825 */ /* 0x001fca00078e000a */
[----:B------:R1:W-:Y:S02]  /*0cd0*/  STG.E.U16 desc[UR4][R10.64], R5 ;  /* 0x000000050a007986 */ /* 0x0003e4000c101504 */
.L_x_7438:
        /* <DEDUP_REMOVED lines=8> */
.L_x_7439:
[----:B------:R-:W-:Y:S05]  /*0d60*/  BSYNC B1 ;  /* 0x0000000000017941 */ /* 0x000fea0003800000 */
.L_x_7435:
[----:B------:R-:W-:-:S13]  /*0d70*/  ISETP.GE.AND P0, PT, R28, R2, PT ;  /* 0x000000021c00720c */ /* 0x000fda0003f06270 */
[----:B-12---:R-:W1:Y:S01]  /*0d80*/  @!P0 LDC.64 R4, c[0x0][0x218] ;  /* 0x00008600ff048b82 */ /* 0x006e620000000a00 */
[----:B------:R-:W-:Y:S02]  /*0d90*/  @!P0 IADD3 R3, R0, R28, RZ ;  /* 0x0000001c00038210 */ /* 0x000fe40007ffe0ff */
[----:B------:R-:W-:-:S03]  /*0da0*/  @!P0 IADD3 R28, R28, 0x80, RZ ;  /* 0x000000801c1c8810 */ /* 0x000fc60007ffe0ff */
[----:B-1----:R-:W-:-:S05]  /*0db0*/  @!P0 IMAD.WIDE.U32 R4, R3, 0x2, R4 ;  /* 0x0000000203048825 */ /* 0x002fca00078e0004 */
[----:B------:R2:W-:Y:S02]  /*0dc0*/  @!P0 STG.E.U16 desc[UR4][R4.64], R7 ;  /* 0x0000000704008986 */ /* 0x0005e4000c101504 */
.L_x_7440:
[----:B------:R-:W-:Y:S05]  /*0dd0*/  BSYNC B0 ;  /* 0x0000000000007941 */ /* 0x000fea0003800000 */
.L_x_7434:
        /* <DEDUP_REMOVED lines=8> */
.L_x_7441:
        /* <DEDUP_REMOVED lines=10> */
.L_x_28374:


//--------------------- .text._ZN2at6native29vectorized_elementwise_kernelILi8EZZZNS0_49_GLOBAL__N__b919a28f_16_Normalization_cu_5c38458736batch_norm_elementwise_backward_evalERKNS_6TensorES5_S5_S5_ENKUlvE0_clEvENKUlvE1_clEvEUlN3c104HalfEfE_St5arrayIPcLm3EEEEviT0_T1_ --------------------------
	.section	.text._ZN2at6native29vectorized_elementwise_kernelILi8EZZZNS0_49_GLOBAL__N__b919a28f_16_Normalization_cu_5c38458736batch_norm_elementwise_backward_evalERKNS_6TensorES5_S5_S5_ENKUlvE0_clEvENKUlvE1_clEvEUlN3c104HalfEfE_St5arrayIPcLm3EEEEviT0_T1_,"ax",@progbits
	.align	128
        .global         _ZN2at6native29vectorized_elementwise_kernelILi8EZZZNS0_49_GLOBAL__N__b919a28f_16_Normalization_cu_5c38458736batch_norm_elementwise_backward_evalERKNS_6TensorES5_S5_S5_ENKUlvE0_clEvENKUlvE1_clEvEUlN3c104HalfEfE_St5arrayIPcLm3EEEEviT0_T1_
        .type           _ZN2at6native29vectorized_elementwise_kernelILi8EZZZNS0_49_GLOBAL__N__b919a28f_16_Normalization_cu_5c38458736batch_norm_elementwise_backward_evalERKNS_6TensorES5_S5_S5_ENKUlvE0_clEvENKUlvE1_clEvEUlN3c104HalfEfE_St5arrayIPcLm3EEEEviT0_T1_,@function
        .size           _ZN2at6native29vectorized_elementwise_kernelILi8EZZZNS0_49_GLOBAL__N__b919a28f_16_Normalization_cu_5c38458736batch_norm_elementwise_backward_evalERKNS_6TensorES5_S5_S5_ENKUlvE0_clEvENKUlvE1_clEvEUlN3c104HalfEfE_St5arrayIPcLm3EEEEviT0_T1_,(.L_x_28375 - _ZN2at6native29vectorized_elementwise_kernelILi8EZZZNS0_49_GLOBAL__N__b919a28f_16_Normalization_cu_5c38458736batch_norm_elementwise_backward_evalERKNS_6TensorES5_S5_S5_ENKUlvE0_clEvENKUlvE1_clEvEUlN3c104HalfEfE_St5arrayIPcLm3EEEEviT0_T1_)
        .other          _ZN2at6native29vectorized_elementwise_kernelILi8EZZZNS0_49_GLOBAL__N__b919a28f_16_Normalization_cu_5c38458736batch_norm_elementwise_backward_evalERKNS_6TensorES5_S5_S5_ENKUlvE0_clEvENKUlvE1_clEvEUlN3c104HalfEfE_St5arrayIPcLm3EEEEviT0_T1_,@"STO_CUDA_ENTRY STV_DEFAULT"
_ZN2at6native29vectorized_elementwise_kernelILi8EZZZNS0_49_GLOBAL__N__b919a28f_16_Normalization_cu_5c38458736batch_norm_elementwise_backward_evalERKNS_6TensorES5_S5_S5_ENKUlvE0_clEvENKUlvE1_clEvEUlN3c104HalfEfE_St5arrayIPcLm3EEEEviT0_T1_:
.text._ZN2at6native29vectorized_elementwise_kernelILi8EZZZNS0_49_GLOBAL__N__b919a28f_16_Normalization_cu_5c38458736batch_norm_elementwise_backward_evalERKNS_6TensorES5_S5_S5_ENKUlvE0_clEvENKUlvE1_clEvEUlN3c104HalfEfE_St5arrayIPcLm3EEEEviT0_T1_:
        /* <DEDUP_REMOVED lines=20> */
[----:B------:R-:W-:-:S04]  /*0140*/  IMAD.WIDE R16, R2, 0x10, R16 ;  /* 0x0000001002107825 */ /* 0x000fc800078e0210 */
[--C-:B--2---:R-:W-:Y:S02]  /*0150*/  HADD2.F32 R3, -RZ, R12.reuse.H0_H0 ;  /* 0x2000000cff037230 */ /* 0x104fe40000004100 */
[----:B------:R-:W-:Y:S02]  /*0160*/  HADD2.F32 R20, -RZ, R12.H1_H1 ;  /* 0x3000000cff147230 */ /* 0x000fe40000004100 */
[--C-:B------:R-:W-:Y:S02]  /*0170*/  HADD2.F32 R21, -RZ, R13.reuse.H0_H0 ;  /* 0x2000000dff157230 */ /* 0x100fe40000004100 */
[----:B------:R-:W-:Y:S02]  /*0180*/  HADD2.F32 R22, -RZ, R13.H1_H1 ;  /* 0x3000000dff167230 */ /* 0x000fe40000004100 */
[--C-:B------:R-:W-:Y:S02]  /*0190*/  HADD2.F32 R23, -RZ, R14.reuse.H0_H0 ;  /* 0x2000000eff177230 */ /* 0x100fe40000004100 */
[----:B----4-:R-:W-:Y:S01]  /*01a0*/  FMUL.FTZ R8, R8, R3 ;  /* 0x0000000308087220 */ /* 0x010fe20000410000 */
[----:B------:R-:W-:-:S02]  /*01b0*/  HADD2.F32 R14, -RZ, R14.H1_H1 ;  /* 0x3000000eff0e7230 */ /* 0x000fc40000004100 */
[----:B------:R-:W-:Y:S01]  /*01c0*/  FMUL.FTZ R9, R9, R20 ;  /* 0x0000001409097220 */ /* 0x000fe20000410000 */
[--C-:B------:R-:W-:Y:S02]  /*01d0*/  HADD2.F32 R13, -RZ, R15.reuse.H0_H0 ;  /* 0x2000000fff0d7230 */ /* 0x100fe40000004100 */
[----:B------:R-:W-:Y:S01]  /*01e0*/  FMUL.FTZ R10, R10, R21 ;  /* 0x000000150a0a7220 */ /* 0x000fe20000410000 */
[----:B------:R-:W-:Y:S02]  /*01f0*/  HADD2.F32 R12, -RZ, R15.H1_H1 ;  /* 0x3000000fff0c7230 */ /* 0x000fe40000004100 */
[----:B------:R-:W-:Y:S01]  /*0200*/  FMUL.FTZ R11, R11, R22 ;  /* 0x000000160b0b7220 */ /* 0x000fe20000410000 */
[----:B-----5:R-:W-:Y:S01]  /*0210*/  FMUL.FTZ R23, R4, R23 ;  /* 0x0000001704177220 */ /* 0x020fe20000410000 */
[----:B------:R-:W-:Y:S01]  /*0220*/  FMUL.FTZ R14, R5, R14 ;  /* 0x0000000e050e7220 */ /* 0x000fe20000410000 */
[----:B------:R-:W-:Y:S01]  /*0230*/  FMUL.FTZ R13, R6, R13 ;  /* 0x0000000d060d7220 */ /* 0x000fe20000410000 */
[----:B------:R-:W-:Y:S01]  /*0240*/  FMUL.FTZ R12, R7, R12 ;  /* 0x0000000c070c7220 */ /* 0x000fe20000410000 */
[----:B------:R-:W-:-:S02]  /*0250*/  F2FP.F16.F32.PACK_AB R5, R11, R10 ;  /* 0x0000000a0b05723e */ /* 0x000fc400000000ff */
[----:B------:R-:W-:Y:S02]  /*0260*/  F2FP.F16.F32.PACK_AB R4, R9, R8 ;  /* 0x000000080904723e */ /* 0x000fe400000000ff */
[----:B------:R-:W-:Y:S02]  /*0270*/  F2FP.F16.F32.PACK_AB R6, R14, R23 ;  /* 0x000000170e06723e */ /* 0x000fe400000000ff */
[----:B------:R-:W-:-:S05]  /*0280*/  F2FP.F16.F32.PACK_AB R7, R12, R13 ;  /* 0x0000000d0c07723e */ /* 0x000fca00000000ff */
[----:B------:R-:W-:Y:S01]  /*0290*/  STG.E.128 desc[UR4][R16.64], R4 ;  /* 0x0000000410007986 */ /* 0x000fe2000c101d04 */
[----:B------:R-:W-:Y:S05]  /*02a0*/  EXIT ;  /* 0x000000000000794d */ /* 0x000fea0003800000 */
.L_x_7442:
        /* <DEDUP_REMOVED lines=147> */
.L_x_7445:
[----:B------:R-:W-:-:S13]  /*0be0*/  ISETP.GE.AND P0, PT, R28, R2, PT ;  /* 0x000000021c00720c */ /* 0x000fda0003f06270 */
[----:B------:R-:W-:Y:S05]  /*0bf0*/  @P0 BRA `(.L_x_7447) ;  /* 0x0000000000300947 */ /* 0x000fea0003800000 */
[----:B0-----:R-:W0:Y:S01]  /*0c00*/  LDC.64 R10, c[0x0][0x218] ;  /* 0x00008600ff0a7b82 */ /* 0x001e220000000a00 */
[----:B------:R-:W-:Y:S01]  /*0c10*/  IADD3 R3, R0, R28, RZ ;  /* 0x0000001c00037210 */ /* 0x000fe20007ffe0ff */
[----:B------:R-:W-:-:S04]  /*0c20*/  VIADD R28, R28, 0x80 ;  /* 0x000000801c1c7836 */ /* 0x000fc80000000000 */
[----:B0-----:R-:W-:-:S05]  /*0c30*/  IMAD.WIDE.U32 R10, R3, 0x2, R10 ;  /* 0x00000002030a7825 */ /* 0x001fca00078e000a */
[----:B------:R1:W-:Y:S02]  /*0c40*/  STG.E.U16 desc[UR4][R10.64], R4 ;  /* 0x000000040a007986 */ /* 0x0003e4000c101504 */
.L_x_7446:
[----:B------:R-:W-:-:S13]  /*0c50*/  ISETP.GE.AND P0, PT, R28, R2, PT ;  /* 0x000000021c00720c */ /* 0x000fda0003f06270 */
[----:B------:R-:W-:Y:S05]  /*0c60*/  @P0 BRA `(.L_x_7448) ;  /* 0x0000000000340947 */ /* 0x000fea0003800000 */
[----:B01----:R-:W0:Y:S01]  /*0c70*/  LDC.64 R10, c[0x0][0x218] ;  /* 0x00008600ff0a7b82 */ /* 0x003e220000000a00 */
[----:B------:R-:W-:Y:S02]  /*0c80*/  IADD3 R3, R0, R28, RZ ;  /* 0x0000001c00037210 */ /* 0x000fe40007ffe0ff */
[----:B------:R-:W-:-:S03]  /*0c90*/  IADD3 R28, R28, 0x80, RZ ;  /* 0x000000801c1c7810 */ /* 0x000fc60007ffe0ff */
[----:B0-----:R-:W-:-:S05]  /*0ca0*/  IMAD.WIDE.U32 R10, R3, 0x2, R10 ;  /* 0x00000002030a7825 */ /* 0x001fca00078e000a */
[----:B------:R1:W-:Y:S02]  /*0cb0*/  STG.E.U16 desc[UR4][R10.64], R5 ;  /* 0x000000050a007986 */ /* 0x0003e4000c101504 */
.L_x_7447:
        /* <DEDUP_REMOVED lines=8> */
.L_x_7448:
[----:B------:R-:W-:Y:S05]  /*0d40*/  BSYNC B1 ;  /* 0x0000000000017941 */ /* 0x000fea0003800000 */
.L_x_7444:
[----:B------:R-:W-:-:S13]  /*0d50*/  ISETP.GE.AND P0, PT, R28, R2, PT ;  /* 0x000000021c00720c */ /* 0x000fda0003f06270 */
[----:B-12---:R-:W1:Y:S01]  /*0d60*/  @!P0 LDC.64 R4, c[0x0][0x218] ;  /* 0x00008600ff048b82 */ /* 0x006e620000000a00 */
[----:B------:R-:W-:Y:S02]  /*0d70*/  @!P0 IADD3 R3, R0, R28, RZ ;  /* 0x0000001c00038210 */ /* 0x000fe40007ffe0ff */
[----:B------:R-:W-:-:S03]  /*0d80*/  @!P0 IADD3 R28, R28, 0x80, RZ ;  /* 0x000000801c1c8810 */ /* 0x000fc60007ffe0ff */
[----:B-1----:R-:W-:-:S05]  /*0d90*/  @!P0 IMAD.WIDE.U32 R4, R3, 0x2, R4 ;  /* 0x0000000203048825 */ /* 0x002fca00078e0004 */
[----:B------:R2:W-:Y:S02]  /*0da0*/  @!P0 STG.E.U16 desc[UR4][R4.64], R7 ;  /* 0x0000000704008986 */ /* 0x0005e4000c101504 */
.L_x_7449:
[----:B------:R-:W-:Y:S05]  /*0db0*/  BSYNC B0 ;  /* 0x0000000000007941 */ /* 0x000fea0003800000 */
.L_x_7443:
        /* <DEDUP_REMOVED lines=8> */
.L_x_7450:
        /* <DEDUP_REMOVED lines=12> */
.L_x_28375:


//--------------------- .text._ZN2at6native18elementwise_kernelILi128ELi4EZNS0_15gpu_kernel_implIZZZNS0_49_GLOBAL__N__b919a28f_16_Normalization_cu_5c38458736batch_norm_elementwise_backward_evalERKNS_6TensorES6_S6_S6_ENKUlvE0_clEvENKUlvE0_clEvEUlffE_EEvRNS_18TensorIteratorBaseERKT_EUliE_EEviT1_ --------------------------
	.section	.text._ZN2at6native18elementwise_kernelILi128ELi4EZNS0_15gpu_kernel_implIZZZNS0_49_GLOBAL__N__b919a28f_16_Normalization_cu_5c38458736batch_norm_elementwise_backward_evalERKNS_6TensorES6_S6_S6_ENKUlvE0_clEvENKUlvE0_clEvEUlffE_EEvRNS_18TensorIteratorBaseERKT_EUliE_EEviT1_,"ax",@progbits
	.align	128
        .global         _ZN2at6native18elementwise_kernelILi128ELi4EZNS0_15gpu_kernel_implIZZZNS0_49_GLOBAL__N__b919a28f_16_Normalization_cu_5c38458736batch_norm_elementwise_backward_evalERKNS_6TensorES6_S6_S6_ENKUlvE0_clEvENKUlvE0_clEvEUlffE_EEvRNS_18TensorIteratorBaseERKT_EUliE_EEviT1_
        .type           _ZN2at6native18elementwise_kernelILi128ELi4EZNS0_15gpu_kernel_implIZZZNS0_49_GLOBAL__N__b919a28f_16_Normalization_cu_5c38458736batch_norm_elementwise_backward_evalERKNS_6TensorES6_S6_S6_ENKUlvE0_clEvENKUlvE0_clEvEUlffE_EEvRNS_18TensorIteratorBaseERKT_EUliE_EEviT1_,@function
        .size           _ZN2at6native18elementwise_kernelILi128ELi4EZNS0_15gpu_kernel_implIZZZNS0_49_GLOBAL__N__b919a28f_16_Normalization_cu_5c38458736batch_norm_elementwise_backward_evalERKNS_6TensorES6_S6_S6_ENKUlvE0_clEvENKUlvE0_clEvEUlffE_EEvRNS_18TensorIteratorBaseERKT_EUliE_EEviT1_,(.L_x_28376 - _ZN2at6native18elementwise_kernelILi128ELi4EZNS0_15gpu_kernel_implIZZZNS0_49_GLOBAL__N__b919a28f_16_Normalization_cu_5c38458736batch_norm_elementwise_backward_evalERKNS_6TensorES6_S6_S6_ENKUlvE0_clEvENKUlvE0_clEvEUlffE_EEvRNS_18TensorIteratorBaseERKT_EUliE_EEviT1_)
        .other          _ZN2at6native18elementwise_kernelILi128ELi4EZNS0_15gpu_kernel_implIZZZNS0_49_GLOBAL__N__b919a28f_16_Normalization_cu_5c38458736batch_norm_elementwise_backward_evalERKNS_6TensorES6_S6_S6_ENKUlvE0_clEvENKUlvE0_clEvEUlffE_EEvRNS_18TensorIteratorBaseERKT_EUliE_EEviT1_,@"STO_CUDA_ENTRY STV_DEFAULT"
_ZN2at6native18elementwise_kernelILi128ELi4EZNS0_15gpu_kernel_implIZZZNS0_49_GLOBAL__N__b919a28f_16_Normalization_cu_5c38458736batch_norm_elementwise_backward_evalERKNS_6TensorES6_S6_S6_ENKUlvE0_clEvENKUlvE0_clEvEUlffE_EEvRNS_18TensorIteratorBaseERKT_EUliE_EEviT1_:
.text._ZN2at6native18elementwise_kernelILi128ELi4EZNS0_15gpu_kernel_implIZZZNS0_49_GLOBAL__N__b919a28f_16_Normalization_cu_5c38458736batch_norm_elementwise_backward_evalERKNS_6TensorES6_S6_S6_ENKUlvE0_clEvENKUlvE0_clEvEUlffE_EEvRNS_18TensorIteratorBaseERKT_EUliE_EEviT1_:
        /* <DEDUP_REMOVED lines=365> */
.L_x_7453:
        /* <DEDUP_REMOVED lines=22> */
.L_x_7458:
[----:B------:R-:W2:Y:S02]  /*1830*/  LDG.E.U8 R2, desc[UR36][R2.64] ;  /* 0x0000002402027981 */ /* 0x000ea4000c1e1100 */
[----:B--2---:R-:W-:Y:S01]  /*1840*/  I2FP.F32.U32 R19, R2 ;  /* 0x0000000200137245 */ /* 0x004fe20000201000 */
[----:B------:R-:W-:Y:S06]  /*1850*/  BRA `(.L_x_7460) ;  /* 0x0000000c002c7947 */ /* 0x000fec0003800000 */
.L_x_7457:
        /* <DEDUP_REMOVED lines=9> */
.L_x_7462:
[----:B------:R-:W2:Y:S02]  /*18f0*/  LDG.E R2, desc[UR36][R2.64] ;  /* 0x0000002402027981 */ /* 0x000ea4000c1e1900 */
[----:B--2---:R-:W-:Y:S01]  /*1900*/  I2FP.F32.S32 R19, R2 ;  /* 0x0000000200137245 */ /* 0x004fe20000201400 */
[----:B------:R-:W-:Y:S06]  /*1910*/  BRA `(.L_x_7460) ;  /* 0x0000000800fc7947 */ /* 0x000fec0003800000 */
.L_x_7461:
[----:B------:R-:W2:Y:S02]  /*1920*/  LDG.E.U16 R2, desc[UR36][R2.64] ;  /* 0x0000002402027981 */ /* 0x000ea4000c1e1500 */
[----:B--2---:R0:W1:Y:S01]  /*1930*/  I2F.S16 R19, R2 ;  /* 0x0000000200137306 */ /* 0x0040620000101400 */
[----:B------:R-:W-:Y:S05]  /*1940*/  BRA `(.L_x_7460) ;  /* 0x0000000800f07947 */ /* 0x000fea0003800000 */
.L_x_7456:
        /* <DEDUP_REMOVED lines=8> */
.L_x_7464:
[----:B------:R-:W2:Y:S02]  /*19d0*/  LDG.E.U16 R2, desc[UR36][R2.64] ;  /* 0x0000002402027981 */ /* 0x000ea4000c1e1500 */
[----:B--2---:R-:W-:Y:S01]  /*19e0*/  HADD2.F32 R19, -RZ, R2.H0_H0 ;  /* 0x20000002ff137230 */ /* 0x004fe20000004100 */
[----:B------:R-:W-:Y:S06]  /*19f0*/  BRA `(.L_x_7460) ;  /* 0x0000000800c47947 */ /* 0x000fec0003800000 */
.L_x_7463:
        /* <DEDUP_REMOVED lines=8> */
.L_x_7466:
[----:B------:R-:W2:Y:S02]  /*1a80*/  LDG.E.U16 R2, desc[UR36][R2.64] ;  /* 0x0000002402027981 */ /* 0x000ea4000c1e1500 */
[----:B--2---:R-:W-:Y:S01]  /*1a90*/  HADD2.F32 R19, -RZ, R2.H0_H0 ;  /* 0x20000002ff137230 */ /* 0x004fe20000004100 */
[----:B------:R-:W-:Y:S06]  /*1aa0*/  BRA `(.L_x_7460) ;  /* 0x0000000800987947 */ /* 0x000fec0003800000 */
.L_x_7465:
[----:B------:R-:W2:Y:S01]  /*1ab0*/  LDG.E.64 R2, desc[UR36][R2.64] ;  /* 0x0000002402027981 */ /* 0x000ea2000c1e1b00 */
[----:B------:R-:W-:Y:S01]  /*1ac0*/  UMOV UR4, 0xf0000000 ;  /* 0xf000000000047882 */ /* 0x000fe20000000000 */
[----:B------:R-:W-:Y:S01]  /*1ad0*/  UMOV UR5, 0x380fffff ;  /* 0x380fffff00057882 */ /* 0x000fe20000000000 */
[----:B--2---:R-:W0:Y:S01]  /*1ae0*/  F2F.F32.F64 R19, R2 ;  /* 0x0000000200137310 */ /* 0x004e220000301000 */
[----:B------:R-:W-:-:S14]  /*1af0*/  DSETP.GEU.AND P0, PT, |R2|, UR4, PT ;  /* 0x0000000402007e2a */ /* 0x000fdc000bf0e200 */
[----:B0-----:R-:W-:Y:S01]  /*1b00*/  @!P0 FMUL R19, R19, 1.175494350822287508e-38 ;  /* 0x0080000013138820 */ /* 0x001fe20000400000 */
[----:B------:R-:W-:Y:S06]  /*1b10*/  BRA `(.L_x_7460) ;  /* 0x00000008007c7947 */ /* 0x000fec0003800000 */
.L_x_7455:
        /* <DEDUP_REMOVED lines=12> */
.L_x_7469:
[----:B------:R-:W2:Y:S01]  /*1be0*/  LDG.E.64 R2, desc[UR36][R2.64] ;  /* 0x0000002402027981 */ /* 0x000ea2000c1e1b00 */
[----:B------:R-:W-:Y:S01]  /*1bf0*/  UMOV UR4, 0xf0000000 ;  /* 0xf000000000047882 */ /* 0x000fe20000000000 */
[----:B------:R-:W-:Y:S01]  /*1c00*/  UMOV UR5, 0x380fffff ;  /* 0x380fffff00057882 */ /* 0x000fe20000000000 */
[----:B--2---:R-:W0:Y:S01]  /*1c10*/  F2F.F32.F64 R19, R2 ;  /* 0x0000000200137310 */ /* 0x004e220000301000 */
[----:B------:R-:W-:-:S14]  /*1c20*/  DSETP.GEU.AND P0, PT, |R2|, UR4, PT ;  /* 0x0000000402007e2a */ /* 0x000fdc000bf0e200 */
[----:B0-----:R-:W-:Y:S01]  /*1c30*/  @!P0 FMUL R19, R19, 1.175494350822287508e-38 ;  /* 0x0080000013138820 */ /* 0x001fe20000400000 */
[----:B------:R-:W-:Y:S06]  /*1c40*/  BRA `(.L_x_7460) ;  /* 0x0000000800307947 */ /* 0x000fec0003800000 */
.L_x_7468:
        /* <DEDUP_REMOVED lines=16> */
[----:B------:R-:W-:Y:S01]  /*1d50*/  SEL R5, R4, RZ, P0 ;  /* 0x000000ff04057207 */ /* 0x000fe20000000000 */
[----:B------:R-:W-:-:S04]  /*1d60*/  VIADD R4, R0, 0x1000000 ;  /* 0x0100000000047836 */ /* 0x000fc80000000000 */
[----:B------:R-:W-:Y:S01]  /*1d70*/  IMAD R6, R5, R6, 0x3c000000 ;  /* 0x3c00000005067424 */ /* 0x000fe200078e0206 */
[----:B------:R-:W-:Y:S02]  /*1d80*/  SHF.L.U32 R5, R0, R5, RZ ;  /* 0x0000000500057219 */ /* 0x000fe400000006ff */
[----:B------:R-:W-:Y:S02]  /*1d90*/  SHF.R.S32.HI R4, RZ, 0x8, R4 ;  /* 0x00000008ff047819 */ /* 0x000fe40000011404 */
[----:B------:R-:W-:-:S04]  /*1da0*/  LEA.HI R5, R5, R6, RZ, 0x1c ;  /* 0x0000000605057211 */ /* 0x000fc800078fe0ff */
[----:B------:R-:W-:-:S04]  /*1db0*/  LOP3.LUT R5, R5, 0x7f800000, R4, 0xf8, !PT ;  /* 0x7f80000005057812 */ /* 0x000fc800078ef804 */
[----:B------:R-:W-:-:S04]  /*1dc0*/  LOP3.LUT R2, R5, R2, RZ, 0x30, !PT ;  /* 0x0000000205027212 */ /* 0x000fc800078e30ff */
[----:B------:R-:W-:Y:S01]  /*1dd0*/  LOP3.LUT R19, R2, 0x80000000, R19, 0xf8, !PT ;  /* 0x8000000002137812 */ /* 0x000fe200078ef813 */
[----:B------:R-:W-:Y:S06]  /*1de0*/  BRA `(.L_x_7460) ;  /* 0x0000000400c87947 */ /* 0x000fec0003800000 */
.L_x_7471:
        /* <DEDUP_REMOVED lines=13> */
.L_x_7470:
[----:B------:R-:W2:Y:S02]  /*1ec0*/  LDG.E.U16 R2, desc[UR36][R2.64] ;  /* 0x0000002402027981 */ /* 0x000ea4000c1e1500 */
[----:B--2---:R-:W-:Y:S01]  /*1ed0*/  IMAD.U32 R19, R2, 0x10000, RZ ;  /* 0x0001000002137824 */ /* 0x004fe200078e00ff */
[----:B------:R-:W-:Y:S06]  /*1ee0*/  BRA `(.L_x_7460) ;  /* 0x0000000400887947 */ /* 0x000fec0003800000 */
.L_x_7467:
        /* <DEDUP_REMOVED lines=11> */
.L_x_7474:
        /* <DEDUP_REMOVED lines=20> */
.L_x_7476:
[----:B------:R-:W-:Y:S05]  /*20e0*/  BSYNC B0 ;  /* 0x0000000000007941 */ /* 0x000fea0003800000 */
.L_x_7475:
[----:B------:R-:W-:Y:S01]  /*20f0*/  IMAD.SHL.U32 R2, R2, 0x100000, RZ ;  /* 0x0010000002027824 */ /* 0x000fe200078e00ff */
[----:B------:R-:W-:-:S04]  /*2100*/  LEA R0, R0, 0x3b800000, 0x17 ;  /* 0x3b80000000007811 */ /* 0x000fc800078eb8ff */
[----:B------:R-:W-:Y:S01]  /*2110*/  LOP3.LUT R19, R0, R2, R19, 0xfe, !PT ;  /* 0x0000000200137212 */ /* 0x000fe200078efe13 */
[----:B------:R-:W-:Y:S06]  /*2120*/  BRA `(.L_x_7460) ;  /* 0x0000000000f87947 */ /* 0x000fec0003800000 */
.L_x_7473:
        /* <DEDUP_REMOVED lines=20> */
.L_x_7478:
[----:B------:R-:W-:Y:S05]  /*2270*/  BSYNC B0 ;  /* 0x0000000000007941 */ /* 0x000fea0003800000 */
.L_x_7477:
[----:B------:R-:W-:Y:S01]  /*2280*/  IMAD.SHL.U32 R2, R2, 0x200000, RZ ;  /* 0x0020000002027824 */ /* 0x000fe200078e00ff */
[----:B------:R-:W-:-:S04]  /*2290*/  LEA R0, R0, 0x37800000, 0x17 ;  /* 0x3780000000007811 */ /* 0x000fc800078eb8ff */
[----:B------:R-:W-:Y:S01]  /*22a0*/  LOP3.LUT R19, R0, R2, R19, 0xfe, !PT ;  /* 0x0000000200137212 */ /* 0x000fe200078efe13 */
[----:B------:R-:W-:Y:S06]  /*22b0*/  BRA `(.L_x_7460) ;  /* 0x0000000000947947 */ /* 0x000fec0003800000 */
.L_x_7472:
        /* <DEDUP_REMOVED lines=14> */
.L_x_7459:
        /* <DEDUP_REMOVED lines=16> */
.L_x_7481:
[----:B------:R-:W-:Y:S01]  /*24a0*/  IMAD.MOV.U32 R19, RZ, RZ, RZ ;  /* 0x000000ffff137224 */ /* 0x000fe200078e00ff */
[----:B------:R-:W-:Y:S06]  /*24b0*/  BRA `(.L_x_7460) ;  /* 0x0000000000147947 */ /* 0x000fec0003800000 */
.L_x_7480:
[----:B------:R-:W2:Y:S02]  /*24c0*/  LDG.E.64 R2, desc[UR36][R2.64] ;  /* 0x0000002402027981 */ /* 0x000ea4000c1e1b00 */
[----:B--2---:R0:W1:Y:S01]  /*24d0*/  I2F.U64 R19, R2 ;  /* 0x0000000200137312 */ /* 0x0040620000301000 */
[----:B------:R-:W-:Y:S05]  /*24e0*/  BRA `(.L_x_7460) ;  /* 0x0000000000087947 */ /* 0x000fea0003800000 */
.L_x_7479:
[----:B------:R-:W2:Y:S02]  /*24f0*/  LDG.E R2, desc[UR36][R2.64] ;  /* 0x0000002402027981 */ /* 0x000ea4000c1e1900 */
[----:B--2---:R-:W-:-:S07]  /*2500*/  I2FP.F32.U32 R19, R2 ;  /* 0x0000000200137245 */ /* 0x004fce0000201000 */
.L_x_7460:
[----:B------:R-:W-:Y:S05]  /*2510*/  BSYNC B6 ;  /* 0x0000000000067941 */ /* 0x000fea0003800000 */
.L_x_7454:
[----:B------:R-:W1:Y:S01]  /*2520*/  LDC.U8 R4, c[0x0][0x493] ;  /* 0x000124c0ff047b82 */ /* 0x000e620000000000 */
[----:B------:R-:W-:Y:S01]  /*2530*/  ULDC.64 UR4, c[0x0][0x488] ;  /* 0x0001220000047ab9 */ /* 0x000fe20000000a00 */
[----:B------:R-:W-:Y:S01]  /*2540*/  BSSY B6, `(.L_x_7482) ;  /* 0x00000df000067945 */ /* 0x000fe20003800000 */
[----:B0-234-:R-:W-:-:S05]  /*2550*/  IADD3 R2, P1, R22, UR4, RZ ;  /* 0x0000000416027c10 */ /* 0x01dfca000ff3e0ff */
        /* <DEDUP_REMOVED lines=15> */
.L_x_7486:
[----:B------:R-:W2:Y:S02]  /*2650*/  LDG.E.U8 R0, desc[UR36][R2.64] ;  /* 0x0000002402007981 */ /* 0x000ea4000c1e1100 */
[----:B--2---:R-:W-:Y:S01]  /*2660*/  I2FP.F32.U32 R0, R0 ;  /* 0x0000000000007245 */ /* 0x004fe20000201000 */
[----:B------:R-:W-:Y:S06]  /*2670*/  BRA `(.L_x_7488) ;  /* 0x0000000c002c7947 */ /* 0x000fec0003800000 */
.L_x_7485:
        /* <DEDUP_REMOVED lines=9> */
.L_x_7490:
[----:B------:R-:W2:Y:S02]  /*2710*/  LDG.E R0, desc[UR36][R2.64] ;  /* 0x0000002402007981 */ /* 0x000ea4000c1e1900 */
[----:B--2---:R-:W-:Y:S01]  /*2720*/  I2FP.F32.S32 R0, R0 ;  /* 0x0000000000007245 */ /* 0x004fe20000201400 */
[----:B------:R-:W-:Y:S06]  /*2730*/  BRA `(.L_x_7488) ;  /* 0x0000000800fc7947 */ /* 0x000fec0003800000 */
.L_x_7489:
[----:B------:R-:W2:Y:S02]  /*2740*/  LDG.E.U16 R0, desc[UR36][R2.64] ;  /* 0x0000002402007981 */ /* 0x000ea4000c1e1500 */
[----:B--2---:R-:W4:Y:S01]  /*2750*/  I2F.S16 R0, R0 ;  /* 0x0000000000007306 */ /* 0x004f220000101400 */
[----:B------:R-:W-:Y:S05]  /*2760*/  BRA `(.L_x_7488) ;  /* 0x0000000800f07947 */ /* 0x000fea0003800000 */
.L_x_7484:
        /* <DEDUP_REMOVED lines=8> */
.L_x_7492:
[----:B------:R-:W2:Y:S02]  /*27f0*/  LDG.E.U16 R0, desc[UR36][R2.64] ;  /* 0x0000002402007981 */ /* 0x000ea4000c1e1500 */
[----:B--2---:R-:W-:Y:S01]  /*2800*/  HADD2.F32 R0, -RZ, R0.H0_H0 ;  /* 0x20000000ff007230 */ /* 0x004fe20000004100 */
[----:B------:R-:W-:Y:S06]  /*2810*/  BRA `(.L_x_7488) ;  /* 0x0000000800c47947 */ /* 0x000fec0003800000 */
.L_x_7491:
        /* <DEDUP_REMOVED lines=8> */
.L_x_7494:
[----:B------:R-:W2:Y:S02]  /*28a0*/  LDG.E.U16 R0, desc[UR36][R2.64] ;  /* 0x0000002402007981 */ /* 0x000ea4000c1e1500 */
[----:B--2---:R-:W-:Y:S01]  /*28b0*/  HADD2.F32 R0, -RZ, R0.H0_H0 ;  /* 0x20000000ff007230 */ /* 0x004fe20000004100 */
[----:B------:R-:W-:Y:S06]  /*28c0*/  BRA `(.L_x_7488) ;  /* 0x0000000800987947 */ /* 0x000fec0003800000 */
.L_x_7493:
[----:B------:R-:W2:Y:S01]  /*28d0*/  LDG.E.64 R2, desc[UR36][R2.64] ;  /* 0x0000002402027981 */ /* 0x000ea2000c1e1b00 */
[----:B------:R-:W-:Y:S01]  /*28e0*/  UMOV UR4, 0xf0000000 ;  /* 0xf000000000047882 */ /* 0x000fe20000000000 */
[----:B------:R-:W-:Y:S01]  /*28f0*/  UMOV UR5, 0x380fffff ;  /* 0x380fffff00057882 */ /* 0x000fe20000000000 */
[----:B--2---:R-:W0:Y:S01]  /*2900*/  F2F.F32.F64 R0, R2 ;  /* 0x0000000200007310 */ /* 0x004e220000301000 */
[----:B------:R-:W-:-:S14]  /*2910*/  DSETP.GEU.AND P0, PT, |R2|, UR4, PT ;  /* 0x0000000402007e2a */ /* 0x000fdc000bf0e200 */
[----:B0-----:R-:W-:Y:S01]  /*2920*/  @!P0 FMUL R0, R0, 1.175494350822287508e-38 ;  /* 0x0080000000008820 */ /* 0x001fe20000400000 */
[----:B------:R-:W-:Y:S06]  /*2930*/  BRA `(.L_x_7488) ;  /* 0x00000008007c7947 */ /* 0x000fec0003800000 */
.L_x_7483:
        /* <DEDUP_REMOVED lines=12> */
.L_x_7497:
[----:B------:R-:W2:Y:S01]  /*2a00*/  LDG.E.64 R2, desc[UR36][R2.64] ;  /* 0x0000002402027981 */ /* 0x000ea2000c1e1b00 */
[----:B------:R-:W-:Y:S01]  /*2a10*/  UMOV UR4, 0xf0000000 ;  /* 0xf000000000047882 */ /* 0x000fe20000000000 */
[----:B------:R-:W-:Y:S01]  /*2a20*/  UMOV UR5, 0x380fffff ;  /* 0x380fffff00057882 */ /* 0x000fe20000000000 */
[----:B--2---:R-:W0:Y:S01]  /*2a30*/  F2F.F32.F64 R0, R2 ;  /* 0x0000000200007310 */ /* 0x004e220000301000 */
[----:B------:R-:W-:-:S14]  /*2a40*/  DSETP.GEU.AND P0, PT, |R2|, UR4, PT ;  /* 0x0000000402007e2a */ /* 0x000fdc000bf0e200 */
[----:B0-----:R-:W-:Y:S01]  /*2a50*/  @!P0 FMUL R0, R0, 1.175494350822287508e-38 ;  /* 0x0080000000008820 */ /* 0x001fe20000400000 */
[----:B------:R-:W-:Y:S06]  /*2a60*/  BRA `(.L_x_7488) ;  /* 0x0000000800307947 */ /* 0x000fec0003800000 */
.L_x_7496:
        /* <DEDUP_REMOVED lines=26> */
.L_x_7499:
        /* <DEDUP_REMOVED lines=13> */
.L_x_7498:
[----:B------:R-:W2:Y:S02]  /*2ce0*/  LDG.E.U16 R0, desc[UR36][R2.64] ;  /* 0x0000002402007981 */ /* 0x000ea4000c1e1500 */
[----:B--2---:R-:W-:Y:S01]  /*2cf0*/  IMAD.U32 R0, R0, 0x10000, RZ ;  /* 0x0001000000007824 */ /* 0x004fe200078e00ff */
[----:B------:R-:W-:Y:S06]  /*2d00*/  BRA `(.L_x_7488) ;  /* 0x0000000400887947 */ /* 0x000fec0003800000 */
.L_x_7495:
        /* <DEDUP_REMOVED lines=11> */
.L_x_7502:
        /* <DEDUP_REMOVED lines=20> */
.L_x_7504:
[----:B------:R-:W-:Y:S05]  /*2f00*/  BSYNC B0 ;  /* 0x0000000000007941 */ /* 0x000fea0003800000 */
.L_x_7503:
[----:B------:R-:W-:Y:S01]  /*2f10*/  LEA R3, R0, 0x3b800000, 0x17 ;  /* 0x3b80000000037811 */ /* 0x000fe200078eb8ff */
[----:B------:R-:W-:-:S05]  /*2f20*/  IMAD.SHL.U32 R0, R2, 0x100000, RZ ;  /* 0x0010000002007824 */ /* 0x000fca00078e00ff */
[----:B------:R-:W-:Y:S01]  /*2f30*/  LOP3.LUT R0, R3, R0, R4, 0xfe, !PT ;  /* 0x0000000003007212 */ /* 0x000fe200078efe04 */
[----:B------:R-:W-:Y:S06]  /*2f40*/  BRA `(.L_x_7488) ;  /* 0x0000000000f87947 */ /* 0x000fec0003800000 */
.L_x_7501:
        /* <DEDUP_REMOVED lines=20> */
.L_x_7506:
[----:B------:R-:W-:Y:S05]  /*3090*/  BSYNC B0 ;  /* 0x0000000000007941 */ /* 0x000fea0003800000 */
.L_x_7505:
[----:B------:R-:W-:Y:S01]  /*30a0*/  LEA R3, R0, 0x37800000, 0x17 ;  /* 0x3780000000037811 */ /* 0x000fe200078eb8ff */
[----:B------:R-:W-:-:S05]  /*30b0*/  IMAD.SHL.U32 R0, R2, 0x200000, RZ ;  /* 0x0020000002007824 */ /* 0x000fca00078e00ff */
[----:B------:R-:W-:Y:S01]  /*30c0*/  LOP3.LUT R0, R3, R0, R4, 0xfe, !PT ;  /* 0x0000000003007212 */ /* 0x000fe200078efe04 */
[----:B------:R-:W-:Y:S06]  /*30d0*/  BRA `(.L_x_7488) ;  /* 0x0000000000947947 */ /* 0x000fec0003800000 */
.L_x_7500:
        /* <DEDUP_REMOVED lines=14> */
.L_x_7487:
        /* <DEDUP_REMOVED lines=16> */
.L_x_7509:
[----:B------:R-:W-:Y:S01]  /*32c0*/  IMAD.MOV.U32 R0, RZ, RZ, RZ ;  /* 0x000000ffff007224 */ /* 0x000fe200078e00ff */
[----:B------:R-:W-:Y:S06]  /*32d0*/  BRA `(.L_x_7488) ;  /* 0x0000000000147947 */ /* 0x000fec0003800000 */
.L_x_7508:
[----:B------:R-:W2:Y:S02]  /*32e0*/  LDG.E.64 R2, desc[UR36][R2.64] ;  /* 0x0000002402027981 */ /* 0x000ea4000c1e1b00 */
[----:B--2---:R0:W1:Y:S01]  /*32f0*/  I2F.U64 R0, R2 ;  /* 0x0000000200007312 */ /* 0x0040620000301000 */
[----:B------:R-:W-:Y:S05]  /*3300*/  BRA `(.L_x_7488) ;  /* 0x0000000000087947 */ /* 0x000fea0003800000 */
.L_x_7507:
[----:B------:R-:W2:Y:S02]  /*3310*/  LDG.E R0, desc[UR36][R2.64] ;  /* 0x0000002402007981 */ /* 0x000ea4000c1e1900 */
[----:B--2---:R-:W-:-:S07]  /*3320*/  I2FP.F32.U32 R0, R0 ;  /* 0x0000000000007245 */ /* 0x004fce0000201000 */
.L_x_7488:
[----:B------:R-:W-:Y:S05]  /*3330*/  BSYNC B6 ;  /* 0x0000000000067941 */ /* 0x000fea0003800000 */
.L_x_7482:
[----:B------:R-:W0:Y:S02]  /*3340*/  LDC.U8 R4, c[0x0][0x491] ;  /* 0x00012440ff047b82 */ /* 0x000e240000000000 */
[----:B012345:R-:W-:Y:S01]  /*3350*/  FMUL.FTZ R2, R0, R19 ;  /* 0x0000001300027220 */ /* 0x03ffe20000410000 */
        /* <DEDUP_REMOVED lines=14> */
.L_x_7513:
[----:B------:R-:W0:Y:S02]  /*3440*/  F2I.S64.TRUNC R2, R2 ;  /* 0x0000000200027311 */ /* 0x000e24000020d900 */
[----:B0-----:R-:W-:-:S05]  /*3450*/  IMAD.MOV.U32 R5, RZ, RZ, R2 ;  /* 0x000000ffff057224 */ /* 0x001fca00078e0002 */
[----:B------:R0:W-:Y:S01]  /*3460*/  STG.E.U8 desc[UR36][R16.64], R5 ;  /* 0x0000000510007986 */ /* 0x0001e2000c101124 */
[----:B------:R-:W-:Y:S05]  /*3470*/  BRA `(.L_x_7515) ;  /* 0x0000000c00407947 */ /* 0x000fea0003800000 */
.L_x_7512:
        /* <DEDUP_REMOVED lines=9> */
.L_x_7517:
[----:B------:R-:W0:Y:S02]  /*3510*/  F2I.FTZ.TRUNC.NTZ R3, R2 ;  /* 0x0000000200037305 */ /* 0x000e24000021f100 */
[----:B0-----:R0:W-:Y:S01]  /*3520*/  STG.E desc[UR36][R16.64], R3 ;  /* 0x0000000310007986 */ /* 0x0011e2000c101924 */
[----:B------:R-:W-:Y:S05]  /*3530*/  BRA `(.L_x_7515) ;  /* 0x0000000c00107947 */ /* 0x000fea0003800000 */
.L_x_7516:
[----:B------:R-:W0:Y:S02]  /*3540*/  F2I.FTZ.TRUNC.NTZ R3, R2 ;  /* 0x0000000200037305 */ /* 0x000e24000021f100 */
[----:B0-----:R0:W-:Y:S01]  /*3550*/  STG.E.U16 desc[UR36][R16.64], R3 ;  /* 0x0000000310007986 */ /* 0x0011e2000c101524 */
[----:B------:R-:W-:Y:S05]  /*3560*/  BRA `(.L_x_7515) ;  /* 0x0000000c00047947 */ /* 0x000fea0003800000 */
.L_x_7511:
        /* <DEDUP_REMOVED lines=8> */
.L_x_7519:
[----:B------:R-:W-:-:S05]  /*35f0*/  F2FP.F16.F32.PACK_AB R2, RZ, R2 ;  /* 0x00000002ff02723e */ /* 0x000fca00000000ff */
[----:B------:R0:W-:Y:S01]  /*3600*/  STG.E.U16 desc[UR36][R16.64], R2 ;  /* 0x0000000210007986 */ /* 0x0001e2000c101524 */
[----:B------:R-:W-:Y:S05]  /*3610*/  BRA `(.L_x_7515) ;  /* 0x0000000800d87947 */ /* 0x000fea0003800000 */
.L_x_7518:
        /* <DEDUP_REMOVED lines=9> */
.L_x_7521:
[----:B------:R-:W-:-:S04]  /*36b0*/  F2FP.F16.F32.PACK_AB R3, RZ, R2 ;  /* 0x00000002ff03723e */ /* 0x000fc800000000ff */
[----:B------:R-:W-:-:S05]  /*36c0*/  PRMT R3, R3, 0x5410, RZ ;  /* 0x0000541003037816 */ /* 0x000fca00000000ff */
[----:B------:R2:W-:Y:S01]  /*36d0*/  STG.E desc[UR36][R16.64], R3 ;  /* 0x0000000310007986 */ /* 0x0005e2000c101924 */
[----:B------:R-:W-:Y:S05]  /*36e0*/  BRA `(.L_x_7515) ;  /* 0x0000000800a47947 */ /* 0x000fea0003800000 */
.L_x_7520:
[----:B------:R-:W-:-:S06]  /*36f0*/  FMUL.FTZ R2, R2, 1 ;  /* 0x3f80000002027820 */ /* 0x000fcc0000410000 */
[----:B------:R-:W0:Y:S02]  /*3700*/  F2F.F64.F32 R2, R2 ;  /* 0x0000000200027310 */ /* 0x000e240000201800 */
[----:B0-----:R4:W-:Y:S01]  /*3710*/  STG.E.64 desc[UR36][R16.64], R2 ;  /* 0x0000000210007986 */ /* 0x0019e2000c101b24 */
[----:B------:R-:W-:Y:S05]  /*3720*/  BRA `(.L_x_7515) ;  /* 0x0000000800947947 */ /* 0x000fea0003800000 */
.L_x_7510:
        /* <DEDUP_REMOVED lines=12> */
.L_x_7524:
[----:B------:R-:W-:Y:S01]  /*37f0*/  FMUL.FTZ R4, R2, 1 ;  /* 0x3f80000002047820 */ /* 0x000fe20000410000 */
[----:B------:R-:W-:-:S05]  /*3800*/  CS2R R6, SRZ ;  /* 0x0000000000067805 */ /* 0x000fca000001ff00 */
[----:B------:R-:W0:Y:S02]  /*3810*/  F2F.F64.F32 R4, R4 ;  /* 0x0000000400047310 */ /* 0x000e240000201800 */
[----:B0-----:R0:W-:Y:S01]  /*3820*/  STG.E.128 desc[UR36][R16.64], R4 ;  /* 0x0000000410007986 */ /* 0x0011e2000c101d24 */
[----:B------:R-:W-:Y:S05]  /*3830*/  BRA `(.L_x_7515) ;  /* 0x0000000800507947 */ /* 0x000fea0003800000 */
.L_x_7523:
        /* <DEDUP_REMOVED lines=20> */
.L_x_7528:
[----:B------:R-:W-:Y:S05]  /*3980*/  BSYNC B0 ;  /* 0x0000000000007941 */ /* 0x000fea0003800000 */
.L_x_7527:
[----:B------:R-:W-:-:S05]  /*3990*/  LOP3.LUT R5, R0, R5, RZ, 0xfc, !PT ;  /* 0x0000000500057212 */ /* 0x000fca00078efcff */
[----:B------:R0:W-:Y:S01]  /*39a0*/  STG.E.U8 desc[UR36][R16.64], R5 ;  /* 0x0000000510007986 */ /* 0x0001e2000c101124 */
[----:B------:R-:W-:Y:S05]  /*39b0*/  BRA `(.L_x_7515) ;  /* 0x0000000400f07947 */ /* 0x000fea0003800000 */
.L_x_7526:
        /* <DEDUP_REMOVED lines=12> */
.L_x_7530:
[----:B------:R-:W-:Y:S01]  /*3a80*/  IMAD.MOV.U32 R0, RZ, RZ, 0x7f ;  /* 0x0000007fff007424 */ /* 0x000fe200078e00ff */
[----:B------:R-:W-:-:S04]  /*3a90*/  ISETP.GT.U32.AND P0, PT, R4, 0x7f800000, PT ;  /* 0x7f8000000400780c */ /* 0x000fc80003f04070 */
[----:B------:R-:W-:-:S09]  /*3aa0*/  SEL R0, R0, 0x7c, P0 ;  /* 0x0000007c00007807 */ /* 0x000fd20000000000 */
.L_x_7531:
[----:B------:R-:W-:Y:S05]  /*3ab0*/  BSYNC B0 ;  /* 0x0000000000007941 */ /* 0x000fea0003800000 */
.L_x_7529:
[----:B------:R-:W-:-:S04]  /*3ac0*/  LOP3.LUT R2, R2, 0x80000000, RZ, 0xc0, !PT ;  /* 0x8000000002027812 */ /* 0x000fc800078ec0ff */
[----:B------:R-:W-:-:S04]  /*3ad0*/  SHF.R.U32.HI R3, RZ, 0x18, R2 ;  /* 0x00000018ff037819 */ /* 0x000fc80000011602 */
[----:B------:R-:W-:-:S05]  /*3ae0*/  LOP3.LUT R3, R0, R3, RZ, 0xfc, !PT ;  /* 0x0000000300037212 */ /* 0x000fca00078efcff */
[----:B------:R0:W-:Y:S01]  /*3af0*/  STG.E.U8 desc[UR36][R16.64], R3 ;  /* 0x0000000310007986 */ /* 0x0001e2000c101124 */
[----:B------:R-:W-:Y:S05]  /*3b00*/  BRA `(.L_x_7515) ;  /* 0x00000004009c7947 */ /* 0x000fea0003800000 */
.L_x_7525:
[----:B------:R-:W-:-:S05]  /*3b10*/  F2FP.BF16.F32.PACK_AB R2, RZ, R2 ;  /* 0x00000002ff02723e */ /* 0x000fca00000010ff */
[----:B------:R0:W-:Y:S01]  /*3b20*/  STG.E.U16 desc[UR36][R16.64], R2 ;  /* 0x0000000210007986 */ /* 0x0001e2000c101524 */
[----:B------:R-:W-:Y:S05]  /*3b30*/  BRA `(.L_x_7515) ;  /* 0x0000000400907947 */ /* 0x000fea0003800000 */
.L_x_7522:
        /* <DEDUP_REMOVED lines=11> */
.L_x_7534:
        /* <DEDUP_REMOVED lines=16> */
.L_x_7537:
[----:B------:R-:W-:-:S04]  /*3cf0*/  LOP3.LUT R2, R2, 0x80000000, RZ, 0xc0, !PT ;  /* 0x8000000002027812 */ /* 0x000fc800078ec0ff */
[----:B------:R-:W-:-:S04]  /*3d00*/  SHF.R.U32.HI R3, RZ, 0x18, R2 ;  /* 0x00000018ff037819 */ /* 0x000fc80000011602 */
[----:B------:R-:W-:-:S04]  /*3d10*/  LOP3.LUT R0, R0, R3, RZ, 0xfc, !PT ;  /* 0x0000000300007212 */ /* 0x000fc800078efcff */
[----:B------:R-:W-:-:S07]  /*3d20*/  PRMT R8, R0, 0x7610, R8 ;  /* 0x0000761000087816 */ /* 0x000fce0000000008 */
.L_x_7536:
[----:B------:R-:W-:Y:S05]  /*3d30*/  BSYNC B0 ;  /* 0x0000000000007941 */ /* 0x000fea0003800000 */
.L_x_7535:
[----:B------:R0:W-:Y:S01]  /*3d40*/  STG.E.U8 desc[UR36][R16.64], R8 ;  /* 0x0000000810007986 */ /* 0x0001e2000c101124 */
[----:B------:R-:W-:Y:S05]  /*3d50*/  BRA `(.L_x_7515) ;  /* 0x0000000400087947 */ /* 0x000fea0003800000 */
.L_x_7533:
        /* <DEDUP_REMOVED lines=16> */
.L_x_7540:
[----:B------:R-:W-:-:S04]  /*3e60*/  LOP3.LUT R2, R2, 0x80000000, RZ, 0xc0, !PT ;  /* 0x8000000002027812 */ /* 0x000fc800078ec0ff */
[----:B------:R-:W-:-:S04]  /*3e70*/  SHF.R.U32.HI R3, RZ, 0x18, R2 ;  /* 0x00000018ff037819 */ /* 0x000fc80000011602 */
[----:B------:R-:W-:-:S04]  /*3e80*/  LOP3.LUT R0, R0, R3, RZ, 0xfc, !PT ;  /* 0x0000000300007212 */ /* 0x000fc800078efcff */
[----:B------:R-:W-:-:S07]  /*3e90*/  PRMT R8, R0, 0x7610, R8 ;  /* 0x0000761000087816 */ /* 0x000fce0000000008 */
.L_x_7539:
[----:B------:R-:W-:Y:S05]  /*3ea0*/  BSYNC B0 ;  /* 0x0000000000007941 */ /* 0x000fea0003800000 */
.L_x_7538:
[----:B------:R0:W-:Y:S01]  /*3eb0*/  STG.E.U8 desc[UR36][R16.64], R8 ;  /* 0x0000000810007986 */ /* 0x0001e2000c101124 */
[----:B------:R-:W-:Y:S05]  /*3ec0*/  BRA `(.L_x_7515) ;  /* 0x0000000000ac7947 */ /* 0x000fea0003800000 */
.L_x_7532:
        /* <DEDUP_REMOVED lines=21> */
.L_x_7514:
        /* <DEDUP_REMOVED lines=16> */
.L_x_7543:
[----:B------:R-:W-:Y:S05]  /*4120*/  BRA `(.L_x_7515) ;  /* 0x0000000000147947 */ /* 0x000fea0003800000 */
.L_x_7542:
[----:B------:R-:W0:Y:S02]  /*4130*/  F2I.U64.TRUNC R2, R2 ;  /* 0x0000000200027311 */ /* 0x000e24000020d800 */
[----:B0-----:R0:W-:Y:S01]  /*4140*/  STG.E.64 desc[UR36][R16.64], R2 ;  /* 0x0000000210007986 */ /* 0x0011e2000c101b24 */
[----:B------:R-:W-:Y:S05]  /*4150*/  BRA `(.L_x_7515) ;  /* 0x0000000000087947 */ /* 0x000fea0003800000 */
.L_x_7541:
[----:B------:R-:W0:Y:S02]  /*4160*/  F2I.FTZ.U32.TRUNC.NTZ R3, R2 ;  /* 0x0000000200037305 */ /* 0x000e24000021f000 */
[----:B0-----:R0:W-:Y:S02]  /*4170*/  STG.E desc[UR36][R16.64], R3 ;  /* 0x0000000310007986 */ /* 0x0011e4000c101924 */
.L_x_7515:
[----:B------:R-:W-:-:S04]  /*4180*/  IMAD R18, R18, 0x200, R23 ;  /* 0x0000020012127824 */ /* 0x000fc800078e0217 */
[----:B------:R-:W-:-:S07]  /*4190*/  VIADD R19, R18, 0x80 ;  /* 0x0000008012137836 */ /* 0x000fce0000000000 */
.L_x_7452:
[----:B------:R-:W-:Y:S05]  /*41a0*/  BSYNC B7 ;  /* 0x0000000000077941 */ /* 0x000fea0003800000 */
.L_x_7451:
[----:B------:R-:W-:Y:S01]  /*41b0*/  ULDC UR4, c[0x0][0x210] ;  /* 0x0000840000047ab9 */ /* 0x000fe20000000800 */
[----:B------:R-:W-:Y:S01]  /*41c0*/  BSSY B7, `(.L_x_7544) ;  /* 0x0000411000077945 */ /* 0x000fe20003800000 */
[----:B------:R-:W-:-:S13]  /*41d0*/  ISETP.GE.AND P0, PT, R19, UR4, PT ;  /* 0x0000000413007c0c */ /* 0x000fda000bf06270 */
[----:B------:R-:W-:Y:S05]  /*41e0*/  @P0 BRA `(.L_x_7545) ;  /* 0x0000004000380947 */ /* 0x000fea0003800000 */
[----:B0-----:R-:W0:Y:S01]  /*41f0*/  LDC R6, c[0x0][0x218] ;  /* 0x00008600ff067b82 */ /* 0x001e220000000800 */
[----:B------:R-:W-:Y:S02]  /*4200*/  IMAD.MOV.U32 R18, RZ, RZ, RZ ;  /* 0x000000ffff127224 */ /* 0x000fe400078e00ff */
[----:B------:R-:W-:Y:S02]  /*4210*/  IMAD.MOV.U32 R0, RZ, RZ, RZ ;  /* 0x000000ffff007224 */ /* 0x000fe400078e00ff */
[----:B-1234-:R-:W-:Y:S01]  /*4220*/  IMAD.MOV.U32 R16, RZ, RZ, RZ ;  /* 0x000000ffff107224 */ /* 0x01efe200078e00ff */
        /* <DEDUP_REMOVED lines=350> */
.L_x_7546:
        /* <DEDUP_REMOVED lines=22> */
.L_x_7551:
[----:B------:R-:W2:Y:S02]  /*5970*/  LDG.E.U8 R2, desc[UR36][R2.64] ;  /* 0x0000002402027981 */ /* 0x000ea4000c1e1100 */
[----:B--2---:R-:W-:Y:S01]  /*5980*/  I2FP.F32.U32 R22, R2 ;  /* 0x0000000200167245 */ /* 0x004fe20000201000 */
[----:B------:R-:W-:Y:S06]  /*5990*/  BRA `(.L_x_7553) ;  /* 0x0000000c002c7947 */ /* 0x000fec0003800000 */
.L_x_7550:
        /* <DEDUP_REMOVED lines=9> */
.L_x_7555:
[----:B------:R-:W2:Y:S02]  /*5a30*/  LDG.E R2, desc[UR36][R2.64] ;  /* 0x0000002402027981 */ /* 0x000ea4000c1e1900 */
[----:B--2---:R-:W-:Y:S01]  /*5a40*/  I2FP.F32.S32 R22, R2 ;  /* 0x0000000200167245 */ /* 0x004fe20000201400 */
[----:B------:R-:W-:Y:S06]  /*5a50*/  BRA `(.L_x_7553) ;  /* 0x0000000800fc7947 */ /* 0x000fec0003800000 */
.L_x_7554:
[----:B------:R-:W2:Y:S02]  /*5a60*/  LDG.E.U16 R2, desc[UR36][R2.64] ;  /* 0x0000002402027981 */ /* 0x000ea4000c1e1500 */
[----:B--2---:R0:W1:Y:S01]  /*5a70*/  I2F.S16 R22, R2 ;  /* 0x0000000200167306 */ /* 0x0040620000101400 */
[----:B------:R-:W-:Y:S05]  /*5a80*/  BRA `(.L_x_7553) ;  /* 0x0000000800f07947 */ /* 0x000fea0003800000 */
.L_x_7549:
        /* <DEDUP_REMOVED lines=8> */
.L_x_7557:
[----:B------:R-:W2:Y:S02]  /*5b10*/  LDG.E.U16 R2, desc[UR36][R2.64] ;  /* 0x0000002402027981 */ /* 0x000ea4000c1e1500 */
[----:B--2---:R-:W-:Y:S01]  /*5b20*/  HADD2.F32 R22, -RZ, R2.H0_H0 ;  /* 0x20000002ff167230 */ /* 0x004fe20000004100 */
[----:B------:R-:W-:Y:S06]  /*5b30*/  BRA `(.L_x_7553) ;  /* 0x0000000800c47947 */ /* 0x000fec0003800000 */
.L_x_7556:
        /* <DEDUP_REMOVED lines=8> */
.L_x_7559:
[----:B------:R-:W2:Y:S02]  /*5bc0*/  LDG.E.U16 R2, desc[UR36][R2.64] ;  /* 0x0000002402027981 */ /* 0x000ea4000c1e1500 */
[----:B--2---:R-:W-:Y:S01]  /*5bd0*/  HADD2.F32 R22, -RZ, R2.H0_H0 ;  /* 0x20000002ff167230 */ /* 0x004fe20000004100 */
[----:B------:R-:W-:Y:S06]  /*5be0*/  BRA `(.L_x_7553) ;  /* 0x0000000800987947 */ /* 0x000fec0003800000 */
.L_x_7558:
[----:B------:R-:W2:Y:S01]  /*5bf0*/  LDG.E.64 R2, desc[UR36][R2.64] ;  /* 0x0000002402027981 */ /* 0x000ea2000c1e1b00 */
[----:B------:R-:W-:Y:S01]  /*5c00*/  UMOV UR4, 0xf0000000 ;  /* 0xf000000000047882 */ /* 0x000fe20000000000 */
[----:B------:R-:W-:Y:S01]  /*5c10*/  UMOV UR5, 0x380fffff ;  /* 0x380fffff00057882 */ /* 0x000fe20000000000 */
[----:B--2---:R-:W0:Y:S01]  /*5c20*/  F2F.F32.F64 R22, R2 ;  /* 0x0000000200167310 */ /* 0x004e220000301000 */
[----:B------:R-:W-:-:S14]  /*5c30*/  DSETP.GEU.AND P0, PT, |R2|, UR4, PT ;  /* 0x0000000402007e2a */ /* 0x000fdc000bf0e200 */
[----:B0-----:R-:W-:Y:S01]  /*5c40*/  @!P0 FMUL R22, R22, 1.175494350822287508e-38 ;  /* 0x0080000016168820 */ /* 0x001fe20000400000 */
[----:B------:R-:W-:Y:S06]  /*5c50*/  BRA `(.L_x_7553) ;  /* 0x00000008007c7947 */ /* 0x000fec0003800000 */
.L_x_7548:
        /* <DEDUP_REMOVED lines=12> */
.L_x_7562:
[----:B------:R-:W2:Y:S01]  /*5d20*/  LDG.E.64 R2, desc[UR36][R2.64] ;  /* 0x0000002402027981 */ /* 0x000ea2000c1e1b00 */
[----:B------:R-:W-:Y:S01]  /*5d30*/  UMOV UR4, 0xf0000000 ;  /* 0xf000000000047882 */ /* 0x000fe20000000000 */
[----:B------:R-:W-:Y:S01]  /*5d40*/  UMOV UR5, 0x380fffff ;  /* 0x380fffff00057882 */ /* 0x000fe20000000000 */
[----:B--2---:R-:W0:Y:S01]  /*5d50*/  F2F.F32.F64 R22, R2 ;  /* 0x0000000200167310 */ /* 0x004e220000301000 */
[----:B------:R-:W-:-:S14]  /*5d60*/  DSETP.GEU.AND P0, PT, |R2|, UR4, PT ;  /* 0x0000000402007e2a */ /* 0x000fdc000bf0e200 */
[----:B0-----:R-:W-:Y:S01]  /*5d70*/  @!P0 FMUL R22, R22, 1.175494350822287508e-38 ;  /* 0x0080000016168820 */ /* 0x001fe20000400000 */
[----:B------:R-:W-:Y:S06]  /*5d80*/  BRA `(.L_x_7553) ;  /* 0x0000000800307947 */ /* 0x000fec0003800000 */
.L_x_7561:
        /* <DEDUP_REMOVED lines=26> */
.L_x_7564:
        /* <DEDUP_REMOVED lines=13> */
.L_x_7563:
[----:B------:R-:W2:Y:S02]  /*6000*/  LDG.E.U16 R2, desc[UR36][R2.64] ;  /* 0x0000002402027981 */ /* 0x000ea4000c1e1500 */
[----:B--2---:R-:W-:Y:S01]  /*6010*/  IMAD.U32 R22, R2, 0x10000, RZ ;  /* 0x0001000002167824 */ /* 0x004fe200078e00ff */
[----:B------:R-:W-:Y:S06]  /*6020*/  BRA `(.L_x_7553) ;  /* 0x0000000400887947 */ /* 0x000fec0003800000 */
.L_x_7560:
        /* <DEDUP_REMOVED lines=11> */
.L_x_7567:
        /* <DEDUP_REMOVED lines=20> */
.L_x_7569:
[----:B------:R-:W-:Y:S05]  /*6220*/  BSYNC B0 ;  /* 0x0000000000007941 */ /* 0x000fea0003800000 */
.L_x_7568:
[----:B------:R-:W-:Y:S01]  /*6230*/  IMAD.SHL.U32 R2, R2, 0x100000, RZ ;  /* 0x0010000002027824 */ /* 0x000fe200078e00ff */
[----:B------:R-:W-:-:S04]  /*6240*/  LEA R3, R0, 0x3b800000, 0x17 ;  /* 0x3b80000000037811 */ /* 0x000fc800078eb8ff */
[----:B------:R-:W-:Y:S01]  /*6250*/  LOP3.LUT R22, R3, R2, R22, 0xfe, !PT ;  /* 0x0000000203167212 */ /* 0x000fe200078efe16 */
[----:B------:R-:W-:Y:S06]  /*6260*/  BRA `(.L_x_7553) ;  /* 0x0000000000f87947 */ /* 0x000fec0003800000 */
.L_x_7566:
        /* <DEDUP_REMOVED lines=20> */
.L_x_7571:
[----:B------:R-:W-:Y:S05]  /*63b0*/  BSYNC B0 ;  /* 0x0000000000007941 */ /* 0x000fea0003800000 */
.L_x_7570:
[----:B------:R-:W-:Y:S01]  /*63c0*/  IMAD.SHL.U32 R2, R2, 0x200000, RZ ;  /* 0x0020000002027824 */ /* 0x000fe200078e00ff */
[----:B------:R-:W-:-:S04]  /*63d0*/  LEA R3, R0, 0x37800000, 0x17 ;  /* 0x3780000000037811 */ /* 0x000fc800078eb8ff */
[----:B------:R-:W-:Y:S01]  /*63e0*/  LOP3.LUT R22, R3, R2, R22, 0xfe, !PT ;  /* 0x0000000203167212 */ /* 0x000fe200078efe16 */
[----:B------:R-:W-:Y:S06]  /*63f0*/  BRA `(.L_x_7553) ;  /* 0x0000000000947947 */ /* 0x000fec0003800000 */
.L_x_7565:
        /* <DEDUP_REMOVED lines=14> */
.L_x_7552:
        /* <DEDUP_REMOVED lines=16> */
.L_x_7574:
[----:B------:R-:W-:Y:S01]  /*65e0*/  IMAD.MOV.U32 R22, RZ, RZ, RZ ;  /* 0x000000ffff167224 */ /* 0x000fe200078e00ff */
[----:B------:R-:W-:Y:S06]  /*65f0*/  BRA `(.L_x_7553) ;  /* 0x0000000000147947 */ /* 0x000fec0003800000 */
.L_x_7573:
[----:B------:R-:W2:Y:S02]  /*6600*/  LDG.E.64 R22, desc[UR36][R2.64] ;  /* 0x0000002402167981 */ /* 0x000ea4000c1e1b00 */
[----:B--2---:R0:W1:Y:S01]  /*6610*/  I2F.U64 R22, R22 ;  /* 0x0000001600167312 */ /* 0x0040620000301000 */
[----:B------:R-:W-:Y:S05]  /*6620*/  BRA `(.L_x_7553) ;  /* 0x0000000000087947 */ /* 0x000fea0003800000 */
.L_x_7572:
[----:B------:R-:W2:Y:S02]  /*6630*/  LDG.E R2, desc[UR36][R2.64] ;  /* 0x0000002402027981 */ /* 0x000ea4000c1e1900 */
[----:B--2---:R-:W-:-:S07]  /*6640*/  I2FP.F32.U32 R22, R2 ;  /* 0x0000000200167245 */ /* 0x004fce0000201000 */
.L_x_7553:
[----:B------:R-:W-:Y:S05]  /*6650*/  BSYNC B6 ;  /* 0x0000000000067941 */ /* 0x000fea0003800000 */
.L_x_7547:
[----:B------:R-:W2:Y:S01]  /*6660*/  LDC.U8 R4, c[0x0][0x493] ;  /* 0x000124c0ff047b82 */ /* 0x000ea20000000000 */
[----:B------:R-:W-:Y:S01]  /*6670*/  ULDC.64 UR4, c[0x0][0x488] ;  /* 0x0001220000047ab9 */ /* 0x000fe20000000a00 */
[----:B------:R-:W-:Y:S01]  /*6680*/  BSSY B6, `(.L_x_7575) ;  /* 0x00000df000067945 */ /* 0x000fe20003800000 */
[----:B0---4-:R-:W-:-:S05]  /*6690*/  IADD3 R2, P0, R18, UR4, RZ ;  /* 0x0000000412027c10 */ /* 0x011fca000ff1e0ff */
        /* <DEDUP_REMOVED lines=15> */
.L_x_7579:
[----:B------:R-:W2:Y:S02]  /*6790*/  LDG.E.U8 R2, desc[UR36][R2.64] ;  /* 0x0000002402027981 */ /* 0x000ea4000c1e1100 */
[----:B--2---:R-:W-:Y:S01]  /*67a0*/  I2FP.F32.U32 R5, R2 ;  /* 0x0000000200057245 */ /* 0x004fe20000201000 */
[----:B------:R-:W-:Y:S06]  /*67b0*/  BRA `(.L_x_7581) ;  /* 0x0000000c002c7947 */ /* 0x000fec0003800000 */
.L_x_7578:
        /* <DEDUP_REMOVED lines=9> */
.L_x_7583:
[----:B------:R-:W2:Y:S02]  /*6850*/  LDG.E R2, desc[UR36][R2.64] ;  /* 0x0000002402027981 */ /* 0x000ea4000c1e1900 */
[----:B--2---:R-:W-:Y:S01]  /*6860*/  I2FP.F32.S32 R5, R2 ;  /* 0x0000000200057245 */ /* 0x004fe20000201400 */
[----:B------:R-:W-:Y:S06]  /*6870*/  BRA `(.L_x_7581) ;  /* 0x0000000800fc7947 */ /* 0x000fec0003800000 */
.L_x_7582:
[----:B------:R-:W2:Y:S02]  /*6880*/  LDG.E.U16 R2, desc[UR36][R2.64] ;  /* 0x0000002402027981 */ /* 0x000ea4000c1e1500 */
[----:B--2---:R0:W2:Y:S01]  /*6890*/  I2F.S16 R5, R2 ;  /* 0x0000000200057306 */ /* 0x0040a20000101400 */
[----:B------:R-:W-:Y:S05]  /*68a0*/  BRA `(.L_x_7581) ;  /* 0x0000000800f07947 */ /* 0x000fea0003800000 */
.L_x_7577:
        /* <DEDUP_REMOVED lines=8> */
.L_x_7585:
[----:B------:R-:W2:Y:S02]  /*6930*/  LDG.E.U16 R2, desc[UR36][R2.64] ;  /* 0x0000002402027981 */ /* 0x000ea4000c1e1500 */
[----:B--2---:R-:W-:Y:S01]  /*6940*/  HADD2.F32 R5, -RZ, R2.H0_H0 ;  /* 0x20000002ff057230 */ /* 0x004fe20000004100 */
[----:B------:R-:W-:Y:S06]  /*6950*/  BRA `(.L_x_7581) ;  /* 0x0000000800c47947 */ /* 0x000fec0003800000 */
.L_x_7584:
        /* <DEDUP_REMOVED lines=8> */
.L_x_7587:
[----:B------:R-:W2:Y:S02]  /*69e0*/  LDG.E.U16 R2, desc[UR36][R2.64] ;  /* 0x0000002402027981 */ /* 0x000ea4000c1e1500 */
[----:B--2---:R-:W-:Y:S01]  /*69f0*/  HADD2.F32 R5, -RZ, R2.H0_H0 ;  /* 0x20000002ff057230 */ /* 0x004fe20000004100 */
[----:B------:R-:W-:Y:S06]  /*6a00*/  BRA `(.L_x_7581) ;  /* 0x0000000800987947 */ /* 0x000fec0003800000 */
.L_x_7586:
[----:B------:R-:W2:Y:S01]  /*6a10*/  LDG.E.64 R2, desc[UR36][R2.64] ;  /* 0x0000002402027981 */ /* 0x000ea2000c1e1b00 */
[----:B------:R-:W-:Y:S01]  /*6a20*/  UMOV UR4, 0xf0000000 ;  /* 0xf000000000047882 */ /* 0x000fe20000000000 */
[----:B------:R-:W-:Y:S01]  /*6a30*/  UMOV UR5, 0x380fffff ;  /* 0x380fffff00057882 */ /* 0x000fe20000000000 */
[----:B--2---:R-:W0:Y:S01]  /*6a40*/  F2F.F32.F64 R5, R2 ;  /* 0x0000000200057310 */ /* 0x004e220000301000 */
[----:B------:R-:W-:-:S14]  /*6a50*/  DSETP.GEU.AND P0, PT, |R2|, UR4, PT ;  /* 0x0000000402007e2a */ /* 0x000fdc000bf0e200 */
[----:B0-----:R-:W-:Y:S01]  /*6a60*/  @!P0 FMUL R5, R5, 1.175494350822287508e-38 ;  /* 0x0080000005058820 */ /* 0x001fe20000400000 */
[----:B------:R-:W-:Y:S06]  /*6a70*/  BRA `(.L_x_7581) ;  /* 0x00000008007c7947 */ /* 0x000fec0003800000 */
.L_x_7576:
        /* <DEDUP_REMOVED lines=12> */
.L_x_7590:
[----:B------:R-:W2:Y:S01]  /*6b40*/  LDG.E.64 R2, desc[UR36][R2.64] ;  /* 0x0000002402027981 */ /* 0x000ea2000c1e1b00 */
[----:B------:R-:W-:Y:S01]  /*6b50*/  UMOV UR4, 0xf0000000 ;  /* 0xf000000000047882 */ /* 0x000fe20000000000 */
[----:B------:R-:W-:Y:S01]  /*6b60*/  UMOV UR5, 0x380fffff ;  /* 0x380fffff00057882 */ /* 0x000fe20000000000 */
[----:B--2---:R-:W0:Y:S01]  /*6b70*/  F2F.F32.F64 R5, R2 ;  /* 0x0000000200057310 */ /* 0x004e220000301000 */
[----:B------:R-:W-:-:S14]  /*6b80*/  DSETP.GEU.AND P0, PT, |R2|, UR4, PT ;  /* 0x0000000402007e2a */ /* 0x000fdc000bf0e200 */
[----:B0-----:R-:W-:Y:S01]  /*6b90*/  @!P0 FMUL R5, R5, 1.175494350822287508e-38 ;  /* 0x0080000005058820 */ /* 0x001fe20000400000 */
[----:B------:R-:W-:Y:S06]  /*6ba0*/  BRA `(.L_x_7581) ;  /* 0x0000000800307947 */ /* 0x000fec0003800000 */
.L_x_7589:
        /* <DEDUP_REMOVED lines=26> */
.L_x_7592:
        /* <DEDUP_REMOVED lines=13> */
.L_x_7591:
[----:B------:R-:W2:Y:S02]  /*6e20*/  LDG.E.U16 R2, desc[UR36][R2.64] ;  /* 0x0000002402027981 */ /* 0x000ea4000c1e1500 */
[----:B--2---:R-:W-:Y:S01]  /*6e30*/  IMAD.U32 R5, R2, 0x10000, RZ ;  /* 0x0001000002057824 */ /* 0x004fe200078e00ff */
[----:B------:R-:W-:Y:S06]  /*6e40*/  BRA `(.L_x_7581) ;  /* 0x0000000400887947 */ /* 0x000fec0003800000 */
.L_x_7588:
        /* <DEDUP_REMOVED lines=11> */
.L_x_7595:
        /* <DEDUP_REMOVED lines=20> */
.L_x_7597:
[----:B------:R-:W-:Y:S05]  /*7040*/  BSYNC B0 ;  /* 0x0000000000007941 */ /* 0x000fea0003800000 */
.L_x_7596:
[----:B------:R-:W-:Y:S01]  /*7050*/  IMAD.SHL.U32 R2, R2, 0x100000, RZ ;  /* 0x0010000002027824 */ /* 0x000fe200078e00ff */
[----:B------:R-:W-:-:S04]  /*7060*/  LEA R5, R0, 0x3b800000, 0x17 ;  /* 0x3b80000000057811 */ /* 0x000fc800078eb8ff */
[----:B------:R-:W-:Y:S01]  /*7070*/  LOP3.LUT R5, R5, R2, R4, 0xfe, !PT ;  /* 0x0000000205057212 */ /* 0x000fe200078efe04 */
[----:B------:R-:W-:Y:S06]  /*7080*/  BRA `(.L_x_7581) ;  /* 0x0000000000f87947 */ /* 0x000fec0003800000 */
.L_x_7594:
        /* <DEDUP_REMOVED lines=20> */
.L_x_7599:
[----:B------:R-:W-:Y:S05]  /*71d0*/  BSYNC B0 ;  /* 0x0000000000007941 */ /* 0x000fea0003800000 */
.L_x_7598:
[----:B------:R-:W-:Y:S01]  /*71e0*/  IMAD.SHL.U32 R2, R2, 0x200000, RZ ;  /* 0x0020000002027824 */ /* 0x000fe200078e00ff */
[----:B------:R-:W-:-:S04]  /*71f0*/  LEA R5, R0, 0x37800000, 0x17 ;  /* 0x3780000000057811 */ /* 0x000fc800078eb8ff */
[----:B------:R-:W-:Y:S01]  /*7200*/  LOP3.LUT R5, R5, R2, R4, 0xfe, !PT ;  /* 0x0000000205057212 */ /* 0x000fe200078efe04 */
[----:B------:R-:W-:Y:S06]  /*7210*/  BRA `(.L_x_7581) ;  /* 0x0000000000947947 */ /* 0x000fec0003800000 */
.L_x_7593:
        /* <DEDUP_REMOVED lines=14> */
.L_x_7580:
        /* <DEDUP_REMOVED lines=16> */
.L_x_7602:
[----:B------:R-:W-:Y:S01]  /*7400*/  IMAD.MOV.U32 R5, RZ, RZ, RZ ;  /* 0x000000ffff057224 */ /* 0x000fe200078e00ff */
[----:B------:R-:W-:Y:S06]  /*7410*/  BRA `(.L_x_7581) ;  /* 0x0000000000147947 */ /* 0x000fec0003800000 */
.L_x_7601:
[----:B------:R-:W2:Y:S02]  /*7420*/  LDG.E.64 R2, desc[UR36][R2.64] ;  /* 0x0000002402027981 */ /* 0x000ea4000c1e1b00 */
[----:B--2---:R0:W2:Y:S01]  /*7430*/  I2F.U64 R5, R2 ;  /* 0x0000000200057312 */ /* 0x0040a20000301000 */
[----:B------:R-:W-:Y:S05]  /*7440*/  BRA `(.L_x_7581) ;  /* 0x0000000000087947 */ /* 0x000fea0003800000 */
.L_x_7600:
[----:B------:R-:W2:Y:S02]  /*7450*/  LDG.E R2, desc[UR36][R2.64] ;  /* 0x0000002402027981 */ /* 0x000ea4000c1e1900 */
[----:B--2---:R-:W-:-:S07]  /*7460*/  I2FP.F32.U32 R5, R2 ;  /* 0x0000000200057245 */ /* 0x004fce0000201000 */
.L_x_7581:
[----:B------:R-:W-:Y:S05]  /*7470*/  BSYNC B6 ;  /* 0x0000000000067941 */ /* 0x000fea0003800000 */
.L_x_7575:
[----:B0---4-:R-:W0:Y:S01]  /*7480*/  LDC.U8 R2, c[0x0][0x491] ;  /* 0x00012440ff027b82 */ /* 0x011e220000000000 */
[----:B-123-5:R-:W-:Y:S01]  /*7490*/  FMUL.FTZ R22, R5, R22 ;  /* 0x0000001605167220 */ /* 0x02efe20000410000 */
        /* <DEDUP_REMOVED lines=14> */
.L_x_7606:
[----:B------:R-:W0:Y:S02]  /*7580*/  F2I.S64.TRUNC R22, R22 ;  /* 0x0000001600167311 */ /* 0x000e24000020d900 */
[----:B0-----:R-:W-:-:S05]  /*7590*/  IMAD.MOV.U32 R3, RZ, RZ, R22 ;  /* 0x000000ffff037224 */ /* 0x001fca00078e0016 */
[----:B------:R0:W-:Y:S01]  /*75a0*/  STG.E.U8 desc[UR36][R16.64], R3 ;  /* 0x0000000310007986 */ /* 0x0001e2000c101124 */
[----:B------:R-:W-:Y:S05]  /*75b0*/  BRA `(.L_x_7608) ;  /* 0x0000000c00407947 */ /* 0x000fea0003800000 */
.L_x_7605:
        /* <DEDUP_REMOVED lines=9> */
.L_x_7610:
[----:B------:R-:W0:Y:S02]  /*7650*/  F2I.FTZ.TRUNC.NTZ R3, R22 ;  /* 0x0000001600037305 */ /* 0x000e24000021f100 */
[----:B0-----:R0:W-:Y:S01]  /*7660*/  STG.E desc[UR36][R16.64], R3 ;  /* 0x0000000310007986 */ /* 0x0011e2000c101924 */
[----:B------:R-:W-:Y:S05]  /*7670*/  BRA `(.L_x_7608) ;  /* 0x0000000c00107947 */ /* 0x000fea0003800000 */
.L_x_7609:
[----:B------:R-:W0:Y:S02]  /*7680*/  F2I.FTZ.TRUNC.NTZ R3, R22 ;  /* 0x0000001600037305 */ /* 0x000e24000021f100 */
[----:B0-----:R0:W-:Y:S01]  /*7690*/  STG.E.U16 desc[UR36][R16.64], R3 ;  /* 0x0000000310007986 */ /* 0x0011e2000c101524 */
[----:B------:R-:W-:Y:S05]  /*76a0*/  BRA `(.L_x_7608) ;  /* 0x0000000c00047947 */ /* 0x000fea0003800000 */
.L_x_7604:
        /* <DEDUP_REMOVED lines=8> */
.L_x_7612:
[----:B------:R-:W-:-:S05]  /*7730*/  F2FP.F16.F32.PACK_AB R22, RZ, R22 ;  /* 0x00000016ff16723e */ /* 0x000fca00000000ff */
[----:B------:R0:W-:Y:S01]  /*7740*/  STG.E.U16 desc[UR36][R16.64], R22 ;  /* 0x0000001610007986 */ /* 0x0001e2000c101524 */
[----:B------:R-:W-:Y:S05]  /*7750*/  BRA `(.L_x_7608) ;  /* 0x0000000800d87947 */ /* 0x000fea0003800000 */
.L_x_7611:
        /* <DEDUP_REMOVED lines=9> */
.L_x_7614:
[----:B------:R-:W-:-:S04]  /*77f0*/  F2FP.F16.F32.PACK_AB R3, RZ, R22 ;  /* 0x00000016ff03723e */ /* 0x000fc800000000ff */
[----:B------:R-:W-:-:S05]  /*7800*/  PRMT R3, R3, 0x5410, RZ ;  /* 0x0000541003037816 */ /* 0x000fca00000000ff */
[----:B------:R0:W-:Y:S01]  /*7810*/  STG.E desc[UR36][R16.64], R3 ;  /* 0x0000000310007986 */ /* 0x0001e2000c101924 */
[----:B------:R-:W-:Y:S05]  /*7820*/  BRA `(.L_x_7608) ;  /* 0x0000000800a47947 */ /* 0x000fea0003800000 */
.L_x_7613:
[----:B------:R-:W-:-:S06]  /*7830*/  FMUL.FTZ R2, R22, 1 ;  /* 0x3f80000016027820 */ /* 0x000fcc0000410000 */
[----:B------:R-:W0:Y:S02]  /*7840*/  F2F.F64.F32 R2, R2 ;  /* 0x0000000200027310 */ /* 0x000e240000201800 */
[----:B0-----:R0:W-:Y:S01]  /*7850*/  STG.E.64 desc[UR36][R16.64], R2 ;  /* 0x0000000210007986 */ /* 0x0011e2000c101b24 */
[----:B------:R-:W-:Y:S05]  /*7860*/  BRA `(.L_x_7608) ;  /* 0x0000000800947947 */ /* 0x000fea0003800000 */
.L_x_7603:
        /* <DEDUP_REMOVED lines=12> */
.L_x_7617:
[----:B------:R-:W-:Y:S01]  /*7930*/  FMUL.FTZ R4, R22, 1 ;  /* 0x3f80000016047820 */ /* 0x000fe20000410000 */
[----:B------:R-:W-:-:S05]  /*7940*/  CS2R R6, SRZ ;  /* 0x0000000000067805 */ /* 0x000fca000001ff00 */
[----:B------:R-:W0:Y:S02]  /*7950*/  F2F.F64.F32 R4, R4 ;  /* 0x0000000400047310 */ /* 0x000e240000201800 */
[----:B0-----:R0:W-:Y:S01]  /*7960*/  STG.E.128 desc[UR36][R16.64], R4 ;  /* 0x0000000410007986 */ /* 0x0011e2000c101d24 */
[----:B------:R-:W-:Y:S05]  /*7970*/  BRA `(.L_x_7608) ;  /* 0x0000000800507947 */ /* 0x000fea0003800000 */
.L_x_7616:
        /* <DEDUP_REMOVED lines=20> */
.L_x_7621:
[----:B------:R-:W-:Y:S05]  /*7ac0*/  BSYNC B0 ;  /* 0x0000000000007941 */ /* 0x000fea0003800000 */
.L_x_7620:
[----:B------:R-:W-:-:S05]  /*7ad0*/  LOP3.LUT R5, R0, R5, RZ, 0xfc, !PT ;  /* 0x0000000500057212 */ /* 0x000fca00078efcff */
[----:B------:R0:W-:Y:S01]  /*7ae0*/  STG.E.U8 desc[UR36][R16.64], R5 ;  /* 0x0000000510007986 */ /* 0x0001e2000c101124 */
[----:B------:R-:W-:Y:S05]  /*7af0*/  BRA `(.L_x_7608) ;  /* 0x0000000400f07947 */ /* 0x000fea0003800000 */
.L_x_7619:
[----:B------:R-:W-:Y:S01]  /*7b00*/  LOP3.LUT R2, R22, 0x7fffffff, RZ, 0xc0, !PT ;  /* 0x7fffffff16027812 */ /* 0x000fe200078ec0ff */
        /* <DEDUP_REMOVED lines=11> */
.L_x_7623:
[----:B------:R-:W-:Y:S01]  /*7bc0*/  IMAD.MOV.U32 R0, RZ, RZ, 0x7f ;  /* 0x0000007fff007424 */ /* 0x000fe200078e00ff */
[----:B------:R-:W-:-:S04]  /*7bd0*/  ISETP.GT.U32.AND P0, PT, R2, 0x7f800000, PT ;  /* 0x7f8000000200780c */ /* 0x000fc80003f04070 */
[----:B------:R-:W-:-:S09]  /*7be0*/  SEL R0, R0, 0x7c, P0 ;  /* 0x0000007c00007807 */ /* 0x000fd20000000000 */
.L_x_7624:
[----:B------:R-:W-:Y:S05]  /*7bf0*/  BSYNC B0 ;  /* 0x0000000000007941 */ /* 0x000fea0003800000 */
.L_x_7622:
[----:B------:R-:W-:-:S04]  /*7c00*/  LOP3.LUT R22, R22, 0x80000000, RZ, 0xc0, !PT ;  /* 0x8000000016167812 */ /* 0x000fc800078ec0ff */
[----:B------:R-:W-:-:S04]  /*7c10*/  SHF.R.U32.HI R3, RZ, 0x18, R22 ;  /* 0x00000018ff037819 */ /* 0x000fc80000011616 */
[----:B------:R-:W-:-:S05]  /*7c20*/  LOP3.LUT R3, R0, R3, RZ, 0xfc, !PT ;  /* 0x0000000300037212 */ /* 0x000fca00078efcff */
[----:B------:R0:W-:Y:S01]  /*7c30*/  STG.E.U8 desc[UR36][R16.64], R3 ;  /* 0x0000000310007986 */ /* 0x0001e2000c101124 */
[----:B------:R-:W-:Y:S05]  /*7c40*/  BRA `(.L_x_7608) ;  /* 0x00000004009c7947 */ /* 0x000fea0003800000 */
.L_x_7618:
[----:B------:R-:W-:-:S05]  /*7c50*/  F2FP.BF16.F32.PACK_AB R22, RZ, R22 ;  /* 0x00000016ff16723e */ /* 0x000fca00000010ff */
[----:B------:R0:W-:Y:S01]  /*7c60*/  STG.E.U16 desc[UR36][R16.64], R22 ;  /* 0x0000001610007986 */ /* 0x0001e2000c101524 */
[----:B------:R-:W-:Y:S05]  /*7c70*/  BRA `(.L_x_7608) ;  /* 0x0000000400907947 */ /* 0x000fea0003800000 */
.L_x_7615:
        /* <DEDUP_REMOVED lines=11> */
.L_x_7627:
        /* <DEDUP_REMOVED lines=16> */
.L_x_7630:
[----:B------:R-:W-:-:S04]  /*7e30*/  LOP3.LUT R22, R22, 0x80000000, RZ, 0xc0, !PT ;  /* 0x8000000016167812 */ /* 0x000fc800078ec0ff */
[----:B------:R-:W-:-:S04]  /*7e40*/  SHF.R.U32.HI R3, RZ, 0x18, R22 ;  /* 0x00000018ff037819 */ /* 0x000fc80000011616 */
[----:B------:R-:W-:-:S04]  /*7e50*/  LOP3.LUT R0, R0, R3, RZ, 0xfc, !PT ;  /* 0x0000000300007212 */ /* 0x000fc800078efcff */
[----:B------:R-:W-:-:S07]  /*7e60*/  PRMT R8, R0, 0x7610, R8 ;  /* 0x0000761000087816 */ /* 0x000fce0000000008 */
.L_x_7629:
[----:B------:R-:W-:Y:S05]  /*7e70*/  BSYNC B0 ;  /* 0x0000000000007941 */ /* 0x000fea0003800000 */
.L_x_7628:
[----:B------:R3:W-:Y:S01]  /*7e80*/  STG.E.U8 desc[UR36][R16.64], R8 ;  /* 0x0000000810007986 */ /* 0x0007e2000c101124 */
[----:B------:R-:W-:Y:S05]  /*7e90*/  BRA `(.L_x_7608) ;  /* 0x0000000400087947 */ /* 0x000fea0003800000 */
.L_x_7626:
        /* <DEDUP_REMOVED lines=16> */
.L_x_7633:
[----:B------:R-:W-:-:S04]  /*7fa0*/  LOP3.LUT R22, R22, 0x80000000, RZ, 0xc0, !PT ;  /* 0x8000000016167812 */ /* 0x000fc800078ec0ff */
[----:B------:R-:W-:-:S04]  /*7fb0*/  SHF.R.U32.HI R3, RZ, 0x18, R22 ;  /* 0x00000018ff037819 */ /* 0x000fc80000011616 */
[----:B------:R-:W-:-:S04]  /*7fc0*/  LOP3.LUT R0, R0, R3, RZ, 0xfc, !PT ;  /* 0x0000000300007212 */ /* 0x000fc800078efcff */
[----:B------:R-:W-:-:S07]  /*7fd0*/  PRMT R8, R0, 0x7610, R8 ;  /* 0x0000761000087816 */ /* 0x000fce0000000008 */
.L_x_7632:
[----:B------:R-:W-:Y:S05]  /*7fe0*/  BSYNC B0 ;  /* 0x0000000000007941 */ /* 0x000fea0003800000 */
.L_x_7631:
[----:B------:R0:W-:Y:S01]  /*7ff0*/  STG.E.U8 desc[UR36][R16.64], R8 ;  /* 0x0000000810007986 */ /* 0x0001e2000c101124 */
[----:B------:R-:W-:Y:S05]  /*8000*/  BRA `(.L_x_7608) ;  /* 0x0000000000ac7947 */ /* 0x000fea0003800000 */
.L_x_7625:
        /* <DEDUP_REMOVED lines=21> */
.L_x_7607:
        /* <DEDUP_REMOVED lines=16> */
.L_x_7636:
[----:B------:R-:W-:Y:S05]  /*8260*/  BRA `(.L_x_7608) ;  /* 0x0000000000147947 */ /* 0x000fea0003800000 */
.L_x_7635:
[----:B------:R-:W0:Y:S02]  /*8270*/  F2I.U64.TRUNC R22, R22 ;  /* 0x0000001600167311 */ /* 0x000e24000020d800 */
[----:B0-----:R2:W-:Y:S01]  /*8280*/  STG.E.64 desc[UR36][R16.64], R22 ;  /* 0x0000001610007986 */ /* 0x0015e2000c101b24 */
[----:B------:R-:W-:Y:S05]  /*8290*/  BRA `(.L_x_7608) ;  /* 0x0000000000087947 */ /* 0x000fea0003800000 */
.L_x_7634:
[----:B------:R-:W0:Y:S02]  /*82a0*/  F2I.FTZ.U32.TRUNC.NTZ R3, R22 ;  /* 0x0000001600037305 */ /* 0x000e24000021f000 */
[----:B0-----:R0:W-:Y:S02]  /*82b0*/  STG.E desc[UR36][R16.64], R3 ;  /* 0x0000000310007986 */ /* 0x0011e4000c101924 */
.L_x_7608:
[----:B------:R-:W-:-:S07]  /*82c0*/  VIADD R19, R19, 0x80 ;  /* 0x0000008013137836 */ /* 0x000fce0000000000 */
.L_x_7545:
[----:B------:R-:W-:Y:S05]  /*82d0*/  BSYNC B7 ;  /* 0x0000000000077941 */ /* 0x000fea0003800000 */
.L_x_7544:
        /* <DEDUP_REMOVED lines=358> */
.L_x_7639:
        /* <DEDUP_REMOVED lines=22> */
.L_x_7644:
[----:B------:R-:W2:Y:S02]  /*9aa0*/  LDG.E.U8 R2, desc[UR36][R2.64] ;  /* 0x0000002402027981 */ /* 0x000ea4000c1e1100 */
[----:B--2---:R-:W-:Y:S01]  /*9ab0*/  I2FP.F32.U32 R22, R2 ;  /* 0x0000000200167245 */ /* 0x004fe20000201000 */
[----:B------:R-:W-:Y:S06]  /*9ac0*/  BRA `(.L_x_7646) ;  /* 0x0000000c002c7947 */ /* 0x000fec0003800000 */
.L_x_7643:
        /* <DEDUP_REMOVED lines=9> */
.L_x_7648:
[----:B------:R-:W2:Y:S02]  /*9b60*/  LDG.E R2, desc[UR36][R2.64] ;  /* 0x0000002402027981 */ /* 0x000ea4000c1e1900 */
[----:B--2---:R-:W-:Y:S01]  /*9b70*/  I2FP.F32.S32 R22, R2 ;  /* 0x0000000200167245 */ /* 0x004fe20000201400 */
[----:B------:R-:W-:Y:S06]  /*9b80*/  BRA `(.L_x_7646) ;  /* 0x0000000800fc7947 */ /* 0x000fec0003800000 */
.L_x_7647:
[----:B------:R-:W2:Y:S02]  /*9b90*/  LDG.E.U16 R2, desc[UR36][R2.64] ;  /* 0x0000002402027981 */ /* 0x000ea4000c1e1500 */
[----:B--2---:R2:W3:Y:S01]  /*9ba0*/  I2F.S16 R22, R2 ;  /* 0x0000000200167306 */ /* 0x0044e20000101400 */
[----:B------:R-:W-:Y:S05]  /*9bb0*/  BRA `(.L_x_7646) ;  /* 0x0000000800f07947 */ /* 0x000fea0003800000 */
.L_x_7642:
        /* <DEDUP_REMOVED lines=8> */
.L_x_7650:
[----:B------:R-:W2:Y:S02]  /*9c40*/  LDG.E.U16 R2, desc[UR36][R2.64] ;  /* 0x0000002402027981 */ /* 0x000ea4000c1e1500 */
[----:B--2---:R-:W-:Y:S01]  /*9c50*/  HADD2.F32 R22, -RZ, R2.H0_H0 ;  /* 0x20000002ff167230 */ /* 0x004fe20000004100 */
[----:B------:R-:W-:Y:S06]  /*9c60*/  BRA `(.L_x_7646) ;  /* 0x0000000800c47947 */ /* 0x000fec0003800000 */
.L_x_7649:
        /* <DEDUP_REMOVED lines=8> */
.L_x_7652:
[----:B------:R-:W2:Y:S02]  /*9cf0*/  LDG.E.U16 R2, desc[UR36][R2.64] ;  /* 0x0000002402027981 */ /* 0x000ea4000c1e1500 */
[----:B--2---:R-:W-:Y:S01]  /*9d00*/  HADD2.F32 R22, -RZ, R2.H0_H0 ;  /* 0x20000002ff167230 */ /* 0x004fe20000004100 */
[----:B------:R-:W-:Y:S06]  /*9d10*/  BRA `(.L_x_7646) ;  /* 0x0000000800987947 */ /* 0x000fec0003800000 */
.L_x_7651:
[----:B------:R-:W2:Y:S01]  /*9d20*/  LDG.E.64 R2, desc[UR36][R2.64] ;  /* 0x0000002402027981 */ /* 0x000ea2000c1e1b00 */
[----:B------:R-:W-:Y:S01]  /*9d30*/  UMOV UR4, 0xf0000000 ;  /* 0xf000000000047882 */ /* 0x000fe20000000000 */
[----:B------:R-:W-:Y:S01]  /*9d40*/  UMOV UR5, 0x380fffff ;  /* 0x380fffff00057882 */ /* 0x000fe20000000000 */
[----:B--2---:R-:W0:Y:S01]  /*9d50*/  F2F.F32.F64 R22, R2 ;  /* 0x0000000200167310 */ /* 0x004e220000301000 */
[----:B------:R-:W-:-:S14]  /*9d60*/  DSETP.GEU.AND P0, PT, |R2|, UR4, PT ;  /* 0x0000000402007e2a */ /* 0x000fdc000bf0e200 */
[----:B0-----:R-:W-:Y:S01]  /*9d70*/  @!P0 FMUL R22, R22, 1.175494350822287508e-38 ;  /* 0x0080000016168820 */ /* 0x001fe20000400000 */
[----:B------:R-:W-:Y:S06]  /*9d80*/  BRA `(.L_x_7646) ;  /* 0x00000008007c7947 */ /* 0x000fec0003800000 */
.L_x_7641:
        /* <DEDUP_REMOVED lines=12> */
.L_x_7655:
[----:B------:R-:W2:Y:S01]  /*9e50*/  LDG.E.64 R2, desc[UR36][R2.64] ;  /* 0x0000002402027981 */ /* 0x000ea2000c1e1b00 */
[----:B------:R-:W-:Y:S01]  /*9e60*/  UMOV UR4, 0xf0000000 ;  /* 0xf000000000047882 */ /* 0x000fe20000000000 */
[----:B------:R-:W-:Y:S01]  /*9e70*/  UMOV UR5, 0x380fffff ;  /* 0x380fffff00057882 */ /* 0x000fe20000000000 */
[----:B--2---:R-:W0:Y:S01]  /*9e80*/  F2F.F32.F64 R22, R2 ;  /* 0x0000000200167310 */ /* 0x004e220000301000 */
[----:B------:R-:W-:-:S14]  /*9e90*/  DSETP.GEU.AND P0, PT, |R2|, UR4, PT ;  /* 0x0000000402007e2a */ /* 0x000fdc000bf0e200 */
[----:B0-----:R-:W-:Y:S01]  /*9ea0*/  @!P0 FMUL R22, R22, 1.175494350822287508e-38 ;  /* 0x0080000016168820 */ /* 0x001fe20000400000 */
[----:B------:R-:W-:Y:S06]  /*9eb0*/  BRA `(.L_x_7646) ;  /* 0x0000000800307947 */ /* 0x000fec0003800000 */
.L_x_7654:
        /* <DEDUP_REMOVED lines=26> */
.L_x_7657:
        /* <DEDUP_REMOVED lines=13> */
.L_x_7656:
[----:B------:R-:W2:Y:S02]  /*a130*/  LDG.E.U16 R2, desc[UR36][R2.64] ;  /* 0x0000002402027981 */ /* 0x000ea4000c1e1500 */
[----:B--2---:R-:W-:Y:S01]  /*a140*/  IMAD.U32 R22, R2, 0x10000, RZ ;  /* 0x0001000002167824 */ /* 0x004fe200078e00ff */
[----:B------:R-:W-:Y:S06]  /*a150*/  BRA `(.L_x_7646) ;  /* 0x0000000400887947 */ /* 0x000fec0003800000 */
.L_x_7653:
        /* <DEDUP_REMOVED lines=11> */
.L_x_7660:
        /* <DEDUP_REMOVED lines=20> */
.L_x_7662:
[----:B------:R-:W-:Y:S05]  /*a350*/  BSYNC B0 ;  /* 0x0000000000007941 */ /* 0x000fea0003800000 */
.L_x_7661:
[----:B------:R-:W-:Y:S01]  /*a360*/  IMAD.SHL.U32 R2, R2, 0x100000, RZ ;  /* 0x0010000002027824 */ /* 0x000fe200078e00ff */
[----:B------:R-:W-:-:S04]  /*a370*/  LEA R3, R0, 0x3b800000, 0x17 ;  /* 0x3b80000000037811 */ /* 0x000fc800078eb8ff */
[----:B------:R-:W-:Y:S01]  /*a380*/  LOP3.LUT R22, R3, R2, R22, 0xfe, !PT ;  /* 0x0000000203167212 */ /* 0x000fe200078efe16 */
[----:B------:R-:W-:Y:S06]  /*a390*/  BRA `(.L_x_7646) ;  /* 0x0000000000f87947 */ /* 0x000fec0003800000 */
.L_x_7659:
        /* <DEDUP_REMOVED lines=20> */
.L_x_7664:
[----:B------:R-:W-:Y:S05]  /*a4e0*/  BSYNC B0 ;  /* 0x0000000000007941 */ /* 0x000fea0003800000 */
.L_x_7663:
[----:B------:R-:W-:Y:S01]  /*a4f0*/  IMAD.SHL.U32 R2, R2, 0x200000, RZ ;  /* 0x0020000002027824 */ /* 0x000fe200078e00ff */
[----:B------:R-:W-:-:S04]  /*a500*/  LEA R3, R0, 0x37800000, 0x17 ;  /* 0x3780000000037811 */ /* 0x000fc800078eb8ff */
[----:B------:R-:W-:Y:S01]  /*a510*/  LOP3.LUT R22, R3, R2, R22, 0xfe, !PT ;  /* 0x0000000203167212 */ /* 0x000fe200078efe16 */
[----:B------:R-:W-:Y:S06]  /*a520*/  BRA `(.L_x_7646) ;  /* 0x0000000000947947 */ /* 0x000fec0003800000 */
.L_x_7658:
        /* <DEDUP_REMOVED lines=14> */
.L_x_7645:
        /* <DEDUP_REMOVED lines=16> */
.L_x_7667:
[----:B------:R-:W-:Y:S01]  /*a710*/  IMAD.MOV.U32 R22, RZ, RZ, RZ ;  /* 0x000000ffff167224 */ /* 0x000fe200078e00ff */
[----:B------:R-:W-:Y:S06]  /*a720*/  BRA `(.L_x_7646) ;  /* 0x0000000000147947 */ /* 0x000fec0003800000 */
.L_x_7666:
[----:B------:R-:W2:Y:S02]  /*a730*/  LDG.E.64 R22, desc[UR36][R2.64] ;  /* 0x0000002402167981 */ /* 0x000ea4000c1e1b00 */
[----:B--2---:R0:W1:Y:S01]  /*a740*/  I2F.U64 R22, R22 ;  /* 0x0000001600167312 */ /* 0x0040620000301000 */
[----:B------:R-:W-:Y:S05]  /*a750*/  BRA `(.L_x_7646) ;  /* 0x0000000000087947 */ /* 0x000fea0003800000 */
.L_x_7665:
[----:B------:R-:W2:Y:S02]  /*a760*/  LDG.E R2, desc[UR36][R2.64] ;  /* 0x0000002402027981 */ /* 0x000ea4000c1e1900 */
[----:B--2---:R-:W-:-:S07]  /*a770*/  I2FP.F32.U32 R22, R2 ;  /* 0x0000000200167245 */ /* 0x004fce0000201000 */
.L_x_7646:
[----:B------:R-:W-:Y:S05]  /*a780*/  BSYNC B6 ;  /* 0x0000000000067941 */ /* 0x000fea0003800000 */
.L_x_7640:
[----:B------:R-:W4:Y:S01]  /*a790*/  LDC.U8 R4, c[0x0][0x493] ;  /* 0x000124c0ff047b82 */ /* 0x000f220000000000 */
[----:B------:R-:W-:Y:S01]  /*a7a0*/  ULDC.64 UR4, c[0x0][0x488] ;  /* 0x0001220000047ab9 */ /* 0x000fe20000000a00 */
[----:B------:R-:W-:Y:S01]  /*a7b0*/  BSSY B6, `(.L_x_7668) ;  /* 0x00000df000067945 */ /* 0x000fe20003800000 */
[----:B0-2---:R-:W-:-:S05]  /*a7c0*/  IADD3 R2, P0, R18, UR4, RZ ;  /* 0x0000000412027c10 */ /* 0x005fca000ff1e0ff */
[----:B------:R-:W-:Y:S01]  /*a7d0*/  IMAD.X R3, RZ, RZ, UR5, P0 ;  /* 0x00000005ff037e24 */ /* 0x000fe200080e06ff */
[----:B----4-:R-:W-:-:S04]  /*a7e0*/  PRMT R0, R4, 0x9910, RZ ;  /* 0x0000991004007816 */ /* 0x010fc800000000ff */
        /* <DEDUP_REMOVED lines=13> */
.L_x_7672:
[----:B------:R-:W2:Y:S02]  /*a8c0*/  LDG.E.U8 R2, desc[UR36][R2.64] ;  /* 0x0000002402027981 */ /* 0x000ea4000c1e1100 */
[----:B--2---:R-:W-:Y:S01]  /*a8d0*/  I2FP.F32.U32 R5, R2 ;  /* 0x0000000200057245 */ /* 0x004fe20000201000 */
[----:B------:R-:W-:Y:S06]  /*a8e0*/  BRA `(.L_x_7674) ;  /* 0x0000000c002c7947 */ /* 0x000fec0003800000 */
.L_x_7671:
        /* <DEDUP_REMOVED lines=9> */
.L_x_7676:
[----:B------:R-:W2:Y:S02]  /*a980*/  LDG.E R2, desc[UR36][R2.64] ;  /* 0x0000002402027981 */ /* 0x000ea4000c1e1900 */
[----:B--2---:R-:W-:Y:S01]  /*a990*/  I2FP.F32.S32 R5, R2 ;  /* 0x0000000200057245 */ /* 0x004fe20000201400 */
[----:B------:R-:W-:Y:S06]  /*a9a0*/  BRA `(.L_x_7674) ;  /* 0x0000000800fc7947 */ /* 0x000fec0003800000 */
.L_x_7675:
[----:B------:R-:W2:Y:S02]  /*a9b0*/  LDG.E.U16 R2, desc[UR36][R2.64] ;  /* 0x0000002402027981 */ /* 0x000ea4000c1e1500 */
[----:B--2---:R0:W2:Y:S01]  /*a9c0*/  I2F.S16 R5, R2 ;  /* 0x0000000200057306 */ /* 0x0040a20000101400 */
[----:B------:R-:W-:Y:S05]  /*a9d0*/  BRA `(.L_x_7674) ;  /* 0x0000000800f07947 */ /* 0x000fea0003800000 */
.L_x_7670:
        /* <DEDUP_REMOVED lines=8> */
.L_x_7678:
[----:B------:R-:W2:Y:S02]  /*aa60*/  LDG.E.U16 R2, desc[UR36][R2.64] ;  /* 0x0000002402027981 */ /* 0x000ea4000c1e1500 */
[----:B--2---:R-:W-:Y:S01]  /*aa70*/  HADD2.F32 R5, -RZ, R2.H0_H0 ;  /* 0x20000002ff057230 */ /* 0x004fe20000004100 */
[----:B------:R-:W-:Y:S06]  /*aa80*/  BRA `(.L_x_7674) ;  /* 0x0000000800c47947 */ /* 0x000fec0003800000 */
.L_x_7677:
        /* <DEDUP_REMOVED lines=8> */
.L_x_7680:
[----:B------:R-:W2:Y:S02]  /*ab10*/  LDG.E.U16 R2, desc[UR36][R2.64] ;  /* 0x0000002402027981 */ /* 0x000ea4000c1e1500 */
[----:B--2---:R-:W-:Y:S01]  /*ab20*/  HADD2.F32 R5, -RZ, R2.H0_H0 ;  /* 0x20000002ff057230 */ /* 0x004fe20000004100 */
[----:B------:R-:W-:Y:S06]  /*ab30*/  BRA `(.L_x_7674) ;  /* 0x0000000800987947 */ /* 0x000fec0003800000 */
.L_x_7679:
[----:B------:R-:W2:Y:S01]  /*ab40*/  LDG.E.64 R2, desc[UR36][R2.64] ;  /* 0x0000002402027981 */ /* 0x000ea2000c1e1b00 */
[----:B------:R-:W-:Y:S01]  /*ab50*/  UMOV UR4, 0xf0000000 ;  /* 0xf000000000047882 */ /* 0x000fe20000000000 */
[----:B------:R-:W-:Y:S01]  /*ab60*/  UMOV UR5, 0x380fffff ;  /* 0x380fffff00057882 */ /* 0x000fe20000000000 */
[----:B--2---:R-:W0:Y:S01]  /*ab70*/  F2F.F32.F64 R5, R2 ;  /* 0x0000000200057310 */ /* 0x004e220000301000 */
[----:B------:R-:W-:-:S14]  /*ab80*/  DSETP.GEU.AND P0, PT, |R2|, UR4, PT ;  /* 0x0000000402007e2a */ /* 0x000fdc000bf0e200 */
[----:B0-----:R-:W-:Y:S01]  /*ab90*/  @!P0 FMUL R5, R5, 1.175494350822287508e-38 ;  /* 0x0080000005058820 */ /* 0x001fe20000400000 */
[----:B------:R-:W-:Y:S06]  /*aba0*/  BRA `(.L_x_7674) ;  /* 0x00000008007c7947 */ /* 0x000fec0003800000 */
.L_x_7669:
        /* <DEDUP_REMOVED lines=12> */
.L_x_7683:
[----:B------:R-:W2:Y:S01]  /*ac70*/  LDG.E.64 R2, desc[UR36][R2.64] ;  /* 0x0000002402027981 */ /* 0x000ea2000c1e1b00 */
[----:B------:R-:W-:Y:S01]  /*ac80*/  UMOV UR4, 0xf0000000 ;  /* 0xf000000000047882 */ /* 0x000fe20000000000 */
[----:B------:R-:W-:Y:S01]  /*ac90*/  UMOV UR5, 0x380fffff ;  /* 0x380fffff00057882 */ /* 0x000fe20000000000 */
[----:B--2---:R-:W0:Y:S01]  /*aca0*/  F2F.F32.F64 R5, R2 ;  /* 0x0000000200057310 */ /* 0x004e220000301000 */
[----:B------:R-:W-:-:S14]  /*acb0*/  DSETP.GEU.AND P0, PT, |R2|, UR4, PT ;  /* 0x0000000402007e2a */ /* 0x000fdc000bf0e200 */
[----:B0-----:R-:W-:Y:S01]  /*acc0*/  @!P0 FMUL R5, R5, 1.175494350822287508e-38 ;  /* 0x0080000005058820 */ /* 0x001fe20000400000 */
[----:B------:R-:W-:Y:S06]  /*acd0*/  BRA `(.L_x_7674) ;  /* 0x0000000800307947 */ /* 0x000fec0003800000 */
.L_x_7682:
        /* <DEDUP_REMOVED lines=26> */
.L_x_7685:
        /* <DEDUP_REMOVED lines=13> */
.L_x_7684:
[----:B------:R-:W2:Y:S02]  /*af50*/  LDG.E.U16 R2, desc[UR36][R2.64] ;  /* 0x0000002402027981 */ /* 0x000ea4000c1e1500 */
[----:B--2---:R-:W-:Y:S01]  /*af60*/  IMAD.U32 R5, R2, 0x10000, RZ ;  /* 0x0001000002057824 */ /* 0x004fe200078e00ff */
[----:B------:R-:W-:Y:S06]  /*af70*/  BRA `(.L_x_7674) ;  /* 0x0000000400887947 */ /* 0x000fec0003800000 */
.L_x_7681:
        /* <DEDUP_REMOVED lines=11> */
.L_x_7688:
        /* <DEDUP_REMOVED lines=20> */
.L_x_7690:
[----:B------:R-:W-:Y:S05]  /*b170*/  BSYNC B0 ;  /* 0x0000000000007941 */ /* 0x000fea0003800000 */
.L_x_7689:
[----:B------:R-:W-:Y:S01]  /*b180*/  IMAD.SHL.U32 R2, R2, 0x100000, RZ ;  /* 0x0010000002027824 */ /* 0x000fe200078e00ff */
[----:B------:R-:W-:-:S04]  /*b190*/  LEA R5, R0, 0x3b800000, 0x17 ;  /* 0x3b80000000057811 */ /* 0x000fc800078eb8ff */
[----:B------:R-:W-:Y:S01]  /*b1a0*/  LOP3.LUT R5, R5, R2, R4, 0xfe, !PT ;  /* 0x0000000205057212 */ /* 0x000fe200078efe04 */
[----:B------:R-:W-:Y:S06]  /*b1b0*/  BRA `(.L_x_7674) ;  /* 0x0000000000f87947 */ /* 0x000fec0003800000 */
.L_x_7687:
        /* <DEDUP_REMOVED lines=20> */
.L_x_7692:
[----:B------:R-:W-:Y:S05]  /*b300*/  BSYNC B0 ;  /* 0x0000000000007941 */ /* 0x000fea0003800000 */
.L_x_7691:
[----:B------:R-:W-:Y:S01]  /*b310*/  IMAD.SHL.U32 R2, R2, 0x200000, RZ ;  /* 0x0020000002027824 */ /* 0x000fe200078e00ff */
[----:B------:R-:W-:-:S04]  /*b320*/  LEA R5, R0, 0x37800000, 0x17 ;  /* 0x3780000000057811 */ /* 0x000fc800078eb8ff */
[----:B------:R-:W-:Y:S01]  /*b330*/  LOP3.LUT R5, R5, R2, R4, 0xfe, !PT ;  /* 0x0000000205057212 */ /* 0x000fe200078efe04 */
[----:B------:R-:W-:Y:S06]  /*b340*/  BRA `(.L_x_7674) ;  /* 0x0000000000947947 */ /* 0x000fec0003800000 */
.L_x_7686:
        /* <DEDUP_REMOVED lines=14> */
.L_x_7673:
        /* <DEDUP_REMOVED lines=16> */
.L_x_7695:
[----:B------:R-:W-:Y:S01]  /*b530*/  IMAD.MOV.U32 R5, RZ, RZ, RZ ;  /* 0x000000ffff057224 */ /* 0x000fe200078e00ff */
[----:B------:R-:W-:Y:S06]  /*b540*/  BRA `(.L_x_7674) ;  /* 0x0000000000147947 */ /* 0x000fec0003800000 */
.L_x_7694:
[----:B------:R-:W2:Y:S02]  /*b550*/  LDG.E.64 R2, desc[UR36][R2.64] ;  /* 0x0000002402027981 */ /* 0x000ea4000c1e1b00 */
[----:B--2---:R0:W2:Y:S01]  /*b560*/  I2F.U64 R5, R2 ;  /* 0x0000000200057312 */ /* 0x0040a20000301000 */
[----:B------:R-:W-:Y:S05]  /*b570*/  BRA `(.L_x_7674) ;  /* 0x0000000000087947 */ /* 0x000fea0003800000 */
.L_x_7693:
[----:B------:R-:W2:Y:S02]  /*b580*/  LDG.E R2, desc[UR36][R2.64] ;  /* 0x0000002402027981 */ /* 0x000ea4000c1e1900 */
[----:B--2---:R-:W-:-:S07]  /*b590*/  I2FP.F32.U32 R5, R2 ;  /* 0x0000000200057245 */ /* 0x004fce0000201000 */
.L_x_7674:
[----:B------:R-:W-:Y:S05]  /*b5a0*/  BSYNC B6 ;  /* 0x0000000000067941 */ /* 0x000fea0003800000 */
.L_x_7668:
        /* <DEDUP_REMOVED lines=16> */
.L_x_7699:
[----:B------:R-:W0:Y:S02]  /*b6b0*/  F2I.S64.TRUNC R22, R22 ;  /* 0x0000001600167311 */ /* 0x000e24000020d900 */
[----:B0-----:R-:W-:-:S05]  /*b6c0*/  IMAD.MOV.U32 R3, RZ, RZ, R22 ;  /* 0x000000ffff037224 */ /* 0x001fca00078e0016 */
[----:B------:R0:W-:Y:S01]  /*b6d0*/  STG.E.U8 desc[UR36][R16.64], R3 ;  /* 0x0000000310007986 */ /* 0x0001e2000c101124 */
[----:B------:R-:W-:Y:S05]  /*b6e0*/  BRA `(.L_x_7701) ;  /* 0x0000000c00407947 */ /* 0x000fea0003800000 */
.L_x_7698:
        /* <DEDUP_REMOVED lines=9> */
.L_x_7703:
[----:B------:R-:W0:Y:S02]  /*b780*/  F2I.FTZ.TRUNC.NTZ R3, R22 ;  /* 0x0000001600037305 */ /* 0x000e24000021f100 */
[----:B0-----:R0:W-:Y:S01]  /*b790*/  STG.E desc[UR36][R16.64], R3 ;  /* 0x0000000310007986 */ /* 0x0011e2000c101924 */
[----:B------:R-:W-:Y:S05]  /*b7a0*/  BRA `(.L_x_7701) ;  /* 0x0000000c00107947 */ /* 0x000fea0003800000 */
.L_x_7702:
[----:B------:R-:W0:Y:S02]  /*b7b0*/  F2I.FTZ.TRUNC.NTZ R3, R22 ;  /* 0x0000001600037305 */ /* 0x000e24000021f100 */
[----:B0-----:R0:W-:Y:S01]  /*b7c0*/  STG.E.U16 desc[UR36][R16.64], R3 ;  /* 0x0000000310007986 */ /* 0x0011e2000c101524 */
[----:B------:R-:W-:Y:S05]  /*b7d0*/  BRA `(.L_x_7701) ;  /* 0x0000000c00047947 */ /* 0x000fea0003800000 */
.L_x_7697:
        /* <DEDUP_REMOVED lines=8> */
.L_x_7705:
[----:B------:R-:W-:-:S05]  /*b860*/  F2FP.F16.F32.PACK_AB R22, RZ, R22 ;  /* 0x00000016ff16723e */ /* 0x000fca00000000ff */
[----:B------:R0:W-:Y:S01]  /*b870*/  STG.E.U16 desc[UR36][R16.64], R22 ;  /* 0x0000001610007986 */ /* 0x0001e2000c101524 */
[----:B------:R-:W-:Y:S05]  /*b880*/  BRA `(.L_x_7701) ;  /* 0x0000000800d87947 */ /* 0x000fea0003800000 */
.L_x_7704:
        /* <DEDUP_REMOVED lines=9> */
.L_x_7707:
[----:B------:R-:W-:-:S04]  /*b920*/  F2FP.F16.F32.PACK_AB R3, RZ, R22 ;  /* 0x00000016ff03723e */ /* 0x000fc800000000ff */
[----:B------:R-:W-:-:S05]  /*b930*/  PRMT R3, R3, 0x5410, RZ ;  /* 0x0000541003037816 */ /* 0x000fca00000000ff */
[----:B------:R2:W-:Y:S01]  /*b940*/  STG.E desc[UR36][R16.64], R3 ;  /* 0x0000000310007986 */ /* 0x0005e2000c101924 */
[----:B------:R-:W-:Y:S05]  /*b950*/  BRA `(.L_x_7701) ;  /* 0x0000000800a47947 */ /* 0x000fea0003800000 */
.L_x_7706:
[----:B------:R-:W-:-:S06]  /*b960*/  FMUL.FTZ R2, R22, 1 ;  /* 0x3f80000016027820 */ /* 0x000fcc0000410000 */
[----:B------:R-:W0:Y:S02]  /*b970*/  F2F.F64.F32 R2, R2 ;  /* 0x0000000200027310 */ /* 0x000e240000201800 */
[----:B0-----:R4:W-:Y:S01]  /*b980*/  STG.E.64 desc[UR36][R16.64], R2 ;  /* 0x0000000210007986 */ /* 0x0019e2000c101b24 */
[----:B------:R-:W-:Y:S05]  /*b990*/  BRA `(.L_x_7701) ;  /* 0x0000000800947947 */ /* 0x000fea0003800000 */
.L_x_7696:
        /* <DEDUP_REMOVED lines=12> */
.L_x_7710:
[----:B------:R-:W-:Y:S01]  /*ba60*/  FMUL.FTZ R4, R22, 1 ;  /* 0x3f80000016047820 */ /* 0x000fe20000410000 */
[----:B------:R-:W-:-:S05]  /*ba70*/  CS2R R6, SRZ ;  /* 0x0000000000067805 */ /* 0x000fca000001ff00 */
[----:B------:R-:W0:Y:S02]  /*ba80*/  F2F.F64.F32 R4, R4 ;  /* 0x0000000400047310 */ /* 0x000e240000201800 */
[----:B0-----:R0:W-:Y:S01]  /*ba90*/  STG.E.128 desc[UR36][R16.64], R4 ;  /* 0x0000000410007986 */ /* 0x0011e2000c101d24 */
[----:B------:R-:W-:Y:S05]  /*baa0*/  BRA `(.L_x_7701) ;  /* 0x0000000800507947 */ /* 0x000fea0003800000 */
.L_x_7709:
        /* <DEDUP_REMOVED lines=20> */
.L_x_7714:
[----:B------:R-:W-:Y:S05]  /*bbf0*/  BSYNC B0 ;  /* 0x0000000000007941 */ /* 0x000fea0003800000 */
.L_x_7713:
[----:B------:R-:W-:-:S05]  /*bc00*/  LOP3.LUT R5, R0, R5, RZ, 0xfc, !PT ;  /* 0x0000000500057212 */ /* 0x000fca00078efcff */
[----:B------:R0:W-:Y:S01]  /*bc10*/  STG.E.U8 desc[UR36][R16.64], R5 ;  /* 0x0000000510007986 */ /* 0x0001e2000c101124 */
[----:B------:R-:W-:Y:S05]  /*bc20*/  BRA `(.L_x_7701) ;  /* 0x0000000400f07947 */ /* 0x000fea0003800000 */
.L_x_7712:
        /* <DEDUP_REMOVED lines=12> */
.L_x_7716:
[----:B------:R-:W-:Y:S01]  /*bcf0*/  IMAD.MOV.U32 R0, RZ, RZ, 0x7f ;  /* 0x0000007fff007424 */ /* 0x000fe200078e00ff */
[----:B------:R-:W-:-:S04]  /*bd00*/  ISETP.GT.U32.AND P0, PT, R2, 0x7f800000, PT ;  /* 0x7f8000000200780c */ /* 0x000fc80003f04070 */
[----:B------:R-:W-:-:S09]  /*bd10*/  SEL R0, R0, 0x7c, P0 ;  /* 0x0000007c00007807 */ /* 0x000fd20000000000 */
.L_x_7717:
[----:B------:R-:W-:Y:S05]  /*bd20*/  BSYNC B0 ;  /* 0x0000000000007941 */ /* 0x000fea0003800000 */
.L_x_7715:
[----:B------:R-:W-:-:S04]  /*bd30*/  LOP3.LUT R22, R22, 0x80000000, RZ, 0xc0, !PT ;  /* 0x8000000016167812 */ /* 0x000fc800078ec0ff */
[----:B------:R-:W-:-:S04]  /*bd40*/  SHF.R.U32.HI R3, RZ, 0x18, R22 ;  /* 0x00000018ff037819 */ /* 0x000fc80000011616 */
[----:B------:R-:W-:-:S05]  /*bd50*/  LOP3.LUT R3, R0, R3, RZ, 0xfc, !PT ;  /* 0x0000000300037212 */ /* 0x000fca00078efcff */
[----:B------:R0:W-:Y:S01]  /*bd60*/  STG.E.U8 desc[UR36][R16.64], R3 ;  /* 0x0000000310007986 */ /* 0x0001e2000c101124 */
[----:B------:R-:W-:Y:S05]  /*bd70*/  BRA `(.L_x_7701) ;  /* 0x00000004009c7947 */ /* 0x000fea0003800000 */
.L_x_7711:
[----:B------:R-:W-:-:S05]  /*bd80*/  F2FP.BF16.F32.PACK_AB R22, RZ, R22 ;  /* 0x00000016ff16723e */ /* 0x000fca00000010ff */
[----:B------:R0:W-:Y:S01]  /*bd90*/  STG.E.U16 desc[UR36][R16.64], R22 ;  /* 0x0000001610007986 */ /* 0x0001e2000c101524 */
[----:B------:R-:W-:Y:S05]  /*bda0*/  BRA `(.L_x_7701) ;  /* 0x0000000400907947 */ /* 0x000fea0003800000 */
.L_x_7708:
        /* <DEDUP_REMOVED lines=11> */
.L_x_7720:
        /* <DEDUP_REMOVED lines=16> */
.L_x_7723:
[----:B------:R-:W-:-:S04]  /*bf60*/  LOP3.LUT R22, R22, 0x80000000, RZ, 0xc0, !PT ;  /* 0x8000000016167812 */ /* 0x000fc800078ec0ff */
[----:B------:R-:W-:-:S04]  /*bf70*/  SHF.R.U32.HI R3, RZ, 0x18, R22 ;  /* 0x00000018ff037819 */ /* 0x000fc80000011616 */
[----:B------:R-:W-:-:S04]  /*bf80*/  LOP3.LUT R0, R0, R3, RZ, 0xfc, !PT ;  /* 0x0000000300007212 */ /* 0x000fc800078efcff */
[----:B------:R-:W-:-:S07]  /*bf90*/  PRMT R8, R0, 0x7610, R8 ;  /* 0x0000761000087816 */ /* 0x000fce0000000008 */
.L_x_7722:
[----:B------:R-:W-:Y:S05]  /*bfa0*/  BSYNC B0 ;  /* 0x0000000000007941 */ /* 0x000fea0003800000 */
.L_x_7721:
[----:B------:R0:W-:Y:S01]  /*bfb0*/  STG.E.U8 desc[UR36][R16.64], R8 ;  /* 0x0000000810007986 */ /* 0x0001e2000c101124 */
[----:B------:R-:W-:Y:S05]  /*bfc0*/  BRA `(.L_x_7701) ;  /* 0x0000000400087947 */ /* 0x000fea0003800000 */
.L_x_7719:
        /* <DEDUP_REMOVED lines=16> */
.L_x_7726:
[----:B------:R-:W-:-:S04]  /*c0d0*/  LOP3.LUT R22, R22, 0x80000000, RZ, 0xc0, !PT ;  /* 0x8000000016167812 */ /* 0x000fc800078ec0ff */
[----:B------:R-:W-:-:S04]  /*c0e0*/  SHF.R.U32.HI R3, RZ, 0x18, R22 ;  /* 0x00000018ff037819 */ /* 0x000fc80000011616 */
[----:B------:R-:W-:-:S04]  /*c0f0*/  LOP3.LUT R0, R0, R3, RZ, 0xfc, !PT ;  /* 0x0000000300007212 */ /* 0x000fc800078efcff */
[----:B------:R-:W-:-:S07]  /*c100*/  PRMT R8, R0, 0x7610, R8 ;  /* 0x0000761000087816 */ /* 0x000fce0000000008 */
.L_x_7725:
[----:B------:R-:W-:Y:S05]  /*c110*/  BSYNC B0 ;  /* 0x0000000000007941 */ /* 0x000fea0003800000 */
.L_x_7724:
[----:B------:R0:W-:Y:S01]  /*c120*/  STG.E.U8 desc[UR36][R16.64], R8 ;  /* 0x0000000810007986 */ /* 0x0001e2000c101124 */
[----:B------:R-:W-:Y:S05]  /*c130*/  BRA `(.L_x_7701) ;  /* 0x0000000000ac7947 */ /* 0x000fea0003800000 */
.L_x_7718:
        /* <DEDUP_REMOVED lines=21> */
.L_x_7700:
        /* <DEDUP_REMOVED lines=16> */
.L_x_7729:
[----:B------:R-:W-:Y:S05]  /*c390*/  BRA `(.L_x_7701) ;  /* 0x0000000000147947 */ /* 0x000fea0003800000 */
.L_x_7728:
[----:B------:R-:W0:Y:S02]  /*c3a0*/  F2I.U64.TRUNC R22, R22 ;  /* 0x0000001600167311 */ /* 0x000e24000020d800 */
[----:B0-----:R0:W-:Y:S01]  /*c3b0*/  STG.E.64 desc[UR36][R16.64], R22 ;  /* 0x0000001610007986 */ /* 0x0011e2000c101b24 */
[----:B------:R-:W-:Y:S05]  /*c3c0*/  BRA `(.L_x_7701) ;  /* 0x0000000000087947 */ /* 0x000fea0003800000 */
.L_x_7727:
[----:B------:R-:W0:Y:S02]  /*c3d0*/  F2I.FTZ.U32.TRUNC.NTZ R3, R22 ;  /* 0x0000001600037305 */ /* 0x000e24000021f000 */
[----:B0-----:R0:W-:Y:S02]  /*c3e0*/  STG.E desc[UR36][R16.64], R3 ;  /* 0x0000000310007986 */ /* 0x0011e4000c101924 */
.L_x_7701:
[----:B------:R-:W-:-:S07]  /*c3f0*/  VIADD R19, R19, 0x80 ;  /* 0x0000008013137836 */ /* 0x000fce0000000000 */
.L_x_7638:
[----:B------:R-:W-:Y:S05]  /*c400*/  BSYNC B7 ;  /* 0x0000000000077941 */ /* 0x000fea0003800000 */
.L_x_7637:
[----:B------:R-:W-:Y:S02]  /*c410*/  ULDC UR4, c[0x0][0x210] ;  /* 0x0000840000047ab9 */ /* 0x000fe40000000800 */
[----:B------:R-:W-:-:S13]  /*c420*/  ISETP.GE.AND P0, PT, R19, UR4, PT ;  /* 0x0000000413007c0c */ /* 0x000fda000bf06270 */
[----:B------:R-:W-:Y:S05]  /*c430*/  @P0 EXIT ;  /* 0x000000000000094d */ /* 0x000fea0003800000 */
        /* <DEDUP_REMOVED lines=354> */
.L_x_7730:
        /* <DEDUP_REMOVED lines=22> */
.L_x_7735:
[----:B------:R-:W2:Y:S02]  /*dbc0*/  LDG.E.U8 R2, desc[UR36][R2.64] ;  /* 0x0000002402027981 */ /* 0x000ea4000c1e1100 */
[----:B--2---:R-:W-:Y:S01]  /*dbd0*/  I2FP.F32.U32 R19, R2 ;  /* 0x0000000200137245 */ /* 0x004fe20000201000 */
[----:B------:R-:W-:Y:S06]  /*dbe0*/  BRA `(.L_x_7737) ;  /* 0x0000000c002c7947 */ /* 0x000fec0003800000 */
.L_x_7734:
        /* <DEDUP_REMOVED lines=9> */
.L_x_7739:
[----:B------:R-:W2:Y:S02]  /*dc80*/  LDG.E R2, desc[UR36][R2.64] ;  /* 0x0000002402027981 */ /* 0x000ea4000c1e1900 */
[----:B--2---:R-:W-:Y:S01]  /*dc90*/  I2FP.F32.S32 R19, R2 ;  /* 0x0000000200137245 */ /* 0x004fe20000201400 */
[----:B------:R-:W-:Y:S06]  /*dca0*/  BRA `(.L_x_7737) ;  /* 0x0000000800fc7947 */ /* 0x000fec0003800000 */
.L_x_7738:
[----:B------:R-:W2:Y:S02]  /*dcb0*/  LDG.E.U16 R2, desc[UR36][R2.64] ;  /* 0x0000002402027981 */ /* 0x000ea4000c1e1500 */
[----:B--2---:R0:W1:Y:S01]  /*dcc0*/  I2F.S16 R19, R2 ;  /* 0x0000000200137306 */ /* 0x0040620000101400 */
[----:B------:R-:W-:Y:S05]  /*dcd0*/  BRA `(.L_x_7737) ;  /* 0x0000000800f07947 */ /* 0x000fea0003800000 */
.L_x_7733:
        /* <DEDUP_REMOVED lines=8> */
.L_x_7741:
[----:B------:R-:W2:Y:S02]  /*dd60*/  LDG.E.U16 R2, desc[UR36][R2.64] ;  /* 0x0000002402027981 */ /* 0x000ea4000c1e1500 */
[----:B--2---:R-:W-:Y:S01]  /*dd70*/  HADD2.F32 R19, -RZ, R2.H0_H0 ;  /* 0x20000002ff137230 */ /* 0x004fe20000004100 */
[----:B------:R-:W-:Y:S06]  /*dd80*/  BRA `(.L_x_7737) ;  /* 0x0000000800c47947 */ /* 0x000fec0003800000 */
.L_x_7740:
        /* <DEDUP_REMOVED lines=8> */
.L_x_7743:
[----:B------:R-:W2:Y:S02]  /*de10*/  LDG.E.U16 R2, desc[UR36][R2.64] ;  /* 0x0000002402027981 */ /* 0x000ea4000c1e1500 */
[----:B--2---:R-:W-:Y:S01]  /*de20*/  HADD2.F32 R19, -RZ, R2.H0_H0 ;  /* 0x20000002ff137230 */ /* 0x004fe20000004100 */
[----:B------:R-:W-:Y:S06]  /*de30*/  BRA `(.L_x_7737) ;  /* 0x0000000800987947 */ /* 0x000fec0003800000 */
.L_x_7742:
[----:B------:R-:W2:Y:S01]  /*de40*/  LDG.E.64 R2, desc[UR36][R2.64] ;  /* 0x0000002402027981 */ /* 0x000ea2000c1e1b00 */
[----:B------:R-:W-:Y:S01]  /*de50*/  UMOV UR4, 0xf0000000 ;  /* 0xf000000000047882 */ /* 0x000fe20000000000 */
[----:B------:R-:W-:Y:S01]  /*de60*/  UMOV UR5, 0x380fffff ;  /* 0x380fffff00057882 */ /* 0x000fe20000000000 */
[----:B--2---:R-:W0:Y:S01]  /*de70*/  F2F.F32.F64 R19, R2 ;  /* 0x0000000200137310 */ /* 0x004e220000301000 */
[----:B------:R-:W-:-:S14]  /*de80*/  DSETP.GEU.AND P0, PT, |R2|, UR4, PT ;  /* 0x0000000402007e2a */ /* 0x000fdc000bf0e200 */
[----:B0-----:R-:W-:Y:S01]  /*de90*/  @!P0 FMUL R19, R19, 1.175494350822287508e-38 ;  /* 0x0080000013138820 */ /* 0x001fe20000400000 */
[----:B------:R-:W-:Y:S06]  /*dea0*/  BRA `(.L_x_7737) ;  /* 0x00000008007c7947 */ /* 0x000fec0003800000 */
.L_x_7732:
        /* <DEDUP_REMOVED lines=12> */
.L_x_7746:
[----:B------:R-:W2:Y:S01]  /*df70*/  LDG.E.64 R2, desc[UR36][R2.64] ;  /* 0x0000002402027981 */ /* 0x000ea2000c1e1b00 */
[----:B------:R-:W-:Y:S01]  /*df80*/  UMOV UR4, 0xf0000000 ;  /* 0xf000000000047882 */ /* 0x000fe20000000000 */
[----:B------:R-:W-:Y:S01]  /*df90*/  UMOV UR5, 0x380fffff ;  /* 0x380fffff00057882 */ /* 0x000fe20000000000 */
[----:B--2---:R-:W0:Y:S01]  /*dfa0*/  F2F.F32.F64 R19, R2 ;  /* 0x0000000200137310 */ /* 0x004e220000301000 */
[----:B------:R-:W-:-:S14]  /*dfb0*/  DSETP.GEU.AND P0, PT, |R2|, UR4, PT ;  /* 0x0000000402007e2a */ /* 0x000fdc000bf0e200 */
[----:B0-----:R-:W-:Y:S01]  /*dfc0*/  @!P0 FMUL R19, R19, 1.175494350822287508e-38 ;  /* 0x0080000013138820 */ /* 0x001fe20000400000 */
[----:B------:R-:W-:Y:S06]  /*dfd0*/  BRA `(.L_x_7737) ;  /* 0x0000000800307947 */ /* 0x000fec0003800000 */
.L_x_7745:
        /* <DEDUP_REMOVED lines=26> */
.L_x_7748:
        /* <DEDUP_REMOVED lines=13> */
.L_x_7747:
[----:B------:R-:W2:Y:S02]  /*e250*/  LDG.E.U16 R2, desc[UR36][R2.64] ;  /* 0x0000002402027981 */ /* 0x000ea4000c1e1500 */
[----:B--2---:R-:W-:Y:S01]  /*e260*/  IMAD.U32 R19, R2, 0x10000, RZ ;  /* 0x0001000002137824 */ /* 0x004fe200078e00ff */
[----:B------:R-:W-:Y:S06]  /*e270*/  BRA `(.L_x_7737) ;  /* 0x0000000400887947 */ /* 0x000fec0003800000 */
.L_x_7744:
        /* <DEDUP_REMOVED lines=11> */
.L_x_7751:
        /* <DEDUP_REMOVED lines=20> */
.L_x_7753:
[----:B------:R-:W-:Y:S05]  /*e470*/  BSYNC B0 ;  /* 0x0000000000007941 */ /* 0x000fea0003800000 */
.L_x_7752:
[----:B------:R-:W-:Y:S01]  /*e480*/  IMAD.SHL.U32 R2, R2, 0x100000, RZ ;  /* 0x0010000002027824 */ /* 0x000fe200078e00ff */
[----:B------:R-:W-:-:S04]  /*e490*/  LEA R0, R0, 0x3b800000, 0x17 ;  /* 0x3b80000000007811 */ /* 0x000fc800078eb8ff */
[----:B------:R-:W-:Y:S01]  /*e4a0*/  LOP3.LUT R19, R0, R2, R19, 0xfe, !PT ;  /* 0x0000000200137212 */ /* 0x000fe200078efe13 */
[----:B------:R-:W-:Y:S06]  /*e4b0*/  BRA `(.L_x_7737) ;  /* 0x0000000000f87947 */ /* 0x000fec0003800000 */
.L_x_7750:
        /* <DEDUP_REMOVED lines=20> */
.L_x_7755:
[----:B------:R-:W-:Y:S05]  /*e600*/  BSYNC B0 ;  /* 0x0000000000007941 */ /* 0x000fea0003800000 */
.L_x_7754:
[----:B------:R-:W-:Y:S01]  /*e610*/  IMAD.SHL.U32 R2, R2, 0x200000, RZ ;  /* 0x0020000002027824 */ /* 0x000fe200078e00ff */
[----:B------:R-:W-:-:S04]  /*e620*/  LEA R0, R0, 0x37800000, 0x17 ;  /* 0x3780000000007811 */ /* 0x000fc800078eb8ff */
[----:B------:R-:W-:Y:S01]  /*e630*/  LOP3.LUT R19, R0, R2, R19, 0xfe, !PT ;  /* 0x0000000200137212 */ /* 0x000fe200078efe13 */
[----:B------:R-:W-:Y:S06]  /*e640*/  BRA `(.L_x_7737) ;  /* 0x0000000000947947 */ /* 0x000fec0003800000 */
.L_x_7749:
        /* <DEDUP_REMOVED lines=14> */
.L_x_7736:
        /* <DEDUP_REMOVED lines=16> */
.L_x_7758:
[----:B------:R-:W-:Y:S01]  /*e830*/  IMAD.MOV.U32 R19, RZ, RZ, RZ ;  /* 0x000000ffff137224 */ /* 0x000fe200078e00ff */
[----:B------:R-:W-:Y:S06]  /*e840*/  BRA `(.L_x_7737) ;  /* 0x0000000000147947 */ /* 0x000fec0003800000 */
.L_x_7757:
[----:B------:R-:W2:Y:S02]  /*e850*/  LDG.E.64 R2, desc[UR36][R2.64] ;  /* 0x0000002402027981 */ /* 0x000ea4000c1e1b00 */
[----:B--2---:R0:W1:Y:S01]  /*e860*/  I2F.U64 R19, R2 ;  /* 0x0000000200137312 */ /* 0x0040620000301000 */
[----:B------:R-:W-:Y:S05]  /*e870*/  BRA `(.L_x_7737) ;  /* 0x0000000000087947 */ /* 0x000fea0003800000 */
.L_x_7756:
[----:B------:R-:W2:Y:S02]  /*e880*/  LDG.E R2, desc[UR36][R2.64] ;  /* 0x0000002402027981 */ /* 0x000ea4000c1e1900 */
[----:B--2---:R-:W-:-:S07]  /*e890*/  I2FP.F32.U32 R19, R2 ;  /* 0x0000000200137245 */ /* 0x004fce0000201000 */
.L_x_7737:
[----:B------:R-:W-:Y:S05]  /*e8a0*/  BSYNC B6 ;  /* 0x0000000000067941 */ /* 0x000fea0003800000 */
.L_x_7731:
        /* <DEDUP_REMOVED lines=19> */
.L_x_7763:
[----:B------:R-:W2:Y:S02]  /*e9e0*/  LDG.E.U8 R0, desc[UR36][R2.64] ;  /* 0x0000002402007981 */ /* 0x000ea4000c1e1100 */
[----:B--2---:R-:W-:Y:S01]  /*e9f0*/  I2FP.F32.U32 R0, R0 ;  /* 0x0000000000007245 */ /* 0x004fe20000201000 */
[----:B------:R-:W-:Y:S06]  /*ea00*/  BRA `(.L_x_7765) ;  /* 0x0000000c002c7947 */ /* 0x000fec0003800000 */
.L_x_7762:
        /* <DEDUP_REMOVED lines=9> */
.L_x_7767:
[----:B------:R-:W2:Y:S02]  /*eaa0*/  LDG.E R0, desc[UR36][R2.64] ;  /* 0x0000002402007981 */ /* 0x000ea4000c1e1900 */
[----:B--2---:R-:W-:Y:S01]  /*eab0*/  I2FP.F32.S32 R0, R0 ;  /* 0x0000000000007245 */ /* 0x004fe20000201400 */
[----:B------:R-:W-:Y:S06]  /*eac0*/  BRA `(.L_x_7765) ;  /* 0x0000000800fc7947 */ /* 0x000fec0003800000 */
.L_x_7766:
[----:B------:R-:W2:Y:S02]  /*ead0*/  LDG.E.U16 R0, desc[UR36][R2.64] ;  /* 0x0000002402007981 */ /* 0x000ea4000c1e1500 */
[----:B--2---:R-:W0:Y:S01]  /*eae0*/  I2F.S16 R0, R0 ;  /* 0x0000000000007306 */ /* 0x004e220000101400 */
[----:B------:R-:W-:Y:S05]  /*eaf0*/  BRA `(.L_x_7765) ;  /* 0x0000000800f07947 */ /* 0x000fea0003800000 */
.L_x_7761:
        /* <DEDUP_REMOVED lines=8> */
.L_x_7769:
[----:B------:R-:W2:Y:S02]  /*eb80*/  LDG.E.U16 R0, desc[UR36][R2.64] ;  /* 0x0000002402007981 */ /* 0x000ea4000c1e1500 */
[----:B--2---:R-:W-:Y:S01]  /*eb90*/  HADD2.F32 R0, -RZ, R0.H0_H0 ;  /* 0x20000000ff007230 */ /* 0x004fe20000004100 */
[----:B------:R-:W-:Y:S06]  /*eba0*/  BRA `(.L_x_7765) ;  /* 0x0000000800c47947 */ /* 0x000fec0003800000 */
.L_x_7768:
        /* <DEDUP_REMOVED lines=8> */
.L_x_7771:
[----:B------:R-:W2:Y:S02]  /*ec30*/  LDG.E.U16 R0, desc[UR36][R2.64] ;  /* 0x0000002402007981 */ /* 0x000ea4000c1e1500 */
[----:B--2---:R-:W-:Y:S01]  /*ec40*/  HADD2.F32 R0, -RZ, R0.H0_H0 ;  /* 0x20000000ff007230 */ /* 0x004fe20000004100 */
[----:B------:R-:W-:Y:S06]  /*ec50*/  BRA `(.L_x_7765) ;  /* 0x0000000800987947 */ /* 0x000fec0003800000 */
.L_x_7770:
[----:B------:R-:W2:Y:S01]  /*ec60*/  LDG.E.64 R2, desc[UR36][R2.64] ;  /* 0x0000002402027981 */ /* 0x000ea2000c1e1b00 */
[----:B------:R-:W-:Y:S01]  /*ec70*/  UMOV UR4, 0xf0000000 ;  /* 0xf000000000047882 */ /* 0x000fe20000000000 */
[----:B------:R-:W-:Y:S01]  /*ec80*/  UMOV UR5, 0x380fffff ;  /* 0x380fffff00057882 */ /* 0x000fe20000000000 */
[----:B--2---:R-:W0:Y:S01]  /*ec90*/  F2F.F32.F64 R0, R2 ;  /* 0x0000000200007310 */ /* 0x004e220000301000 */
[----:B------:R-:W-:-:S14]  /*eca0*/  DSETP.GEU.AND P0, PT, |R2|, UR4, PT ;  /* 0x0000000402007e2a */ /* 0x000fdc000bf0e200 */
[----:B0-----:R-:W-:Y:S01]  /*ecb0*/  @!P0 FMUL R0, R0, 1.175494350822287508e-38 ;  /* 0x0080000000008820 */ /* 0x001fe20000400000 */
[----:B------:R-:W-:Y:S06]  /*ecc0*/  BRA `(.L_x_7765) ;  /* 0x00000008007c7947 */ /* 0x000fec0003800000 */
.L_x_7760:
        /* <DEDUP_REMOVED lines=12> */
.L_x_7774:
[----:B------:R-:W2:Y:S01]  /*ed90*/  LDG.E.64 R2, desc[UR36][R2.64] ;  /* 0x0000002402027981 */ /* 0x000ea2000c1e1b00 */
[----:B------:R-:W-:Y:S01]  /*eda0*/  UMOV UR4, 0xf0000000 ;  /* 0xf000000000047882 */ /* 0x000fe20000000000 */
[----:B------:R-:W-:Y:S01]  /*edb0*/  UMOV UR5, 0x380fffff ;  /* 0x380fffff00057882 */ /* 0x000fe20000000000 */
[----:B--2---:R-:W0:Y:S01]  /*edc0*/  F2F.F32.F64 R0, R2 ;  /* 0x0000000200007310 */ /* 0x004e220000301000 */
[----:B------:R-:W-:-:S14]  /*edd0*/  DSETP.GEU.AND P0, PT, |R2|, UR4, PT ;  /* 0x0000000402007e2a */ /* 0x000fdc000bf0e200 */
[----:B0-----:R-:W-:Y:S01]  /*ede0*/  @!P0 FMUL R0, R0, 1.175494350822287508e-38 ;  /* 0x0080000000008820 */ /* 0x001fe20000400000 */
[----:B------:R-:W-:Y:S06]  /*edf0*/  BRA `(.L_x_7765) ;  /* 0x0000000800307947 */ /* 0x000fec0003800000 */
.L_x_7773:
        /* <DEDUP_REMOVED lines=26> */
.L_x_7776:
        /* <DEDUP_REMOVED lines=13> */
.L_x_7775:
[----:B------:R-:W2:Y:S02]  /*f070*/  LDG.E.U16 R0, desc[UR36][R2.64] ;  /* 0x0000002402007981 */ /* 0x000ea4000c1e1500 */
[----:B--2---:R-:W-:Y:S01]  /*f080*/  IMAD.U32 R0, R0, 0x10000, RZ ;  /* 0x0001000000007824 */ /* 0x004fe200078e00ff */
[----:B------:R-:W-:Y:S06]  /*f090*/  BRA `(.L_x_7765) ;  /* 0x0000000400887947 */ /* 0x000fec0003800000 */
.L_x_7772:
        /* <DEDUP_REMOVED lines=11> */
.L_x_7779:
        /* <DEDUP_REMOVED lines=20> */
.L_x_7781:
[----:B------:R-:W-:Y:S05]  /*f290*/  BSYNC B0 ;  /* 0x0000000000007941 */ /* 0x000fea0003800000 */
.L_x_7780:
[----:B------:R-:W-:Y:S01]  /*f2a0*/  LEA R3, R0, 0x3b800000, 0x17 ;  /* 0x3b80000000037811 */ /* 0x000fe200078eb8ff */
[----:B------:R-:W-:-:S05]  /*f2b0*/  IMAD.SHL.U32 R0, R2, 0x100000, RZ ;  /* 0x0010000002007824 */ /* 0x000fca00078e00ff */
[----:B------:R-:W-:Y:S01]  /*f2c0*/  LOP3.LUT R0, R3, R0, R4, 0xfe, !PT ;  /* 0x0000000003007212 */ /* 0x000fe200078efe04 */
[----:B------:R-:W-:Y:S06]  /*f2d0*/  BRA `(.L_x_7765) ;  /* 0x0000000000f87947 */ /* 0x000fec0003800000 */
.L_x_7778:
        /* <DEDUP_REMOVED lines=20> */
.L_x_7783:
[----:B------:R-:W-:Y:S05]  /*f420*/  BSYNC B0 ;  /* 0x0000000000007941 */ /* 0x000fea0003800000 */
.L_x_7782:
[----:B------:R-:W-:Y:S01]  /*f430*/  LEA R3, R0, 0x37800000, 0x17 ;  /* 0x3780000000037811 */ /* 0x000fe200078eb8ff */
[----:B------:R-:W-:-:S05]  /*f440*/  IMAD.SHL.U32 R0, R2, 0x200000, RZ ;  /* 0x0020000002007824 */ /* 0x000fca00078e00ff */
[----:B------:R-:W-:Y:S01]  /*f450*/  LOP3.LUT R0, R3, R0, R4, 0xfe, !PT ;  /* 0x0000000003007212 */ /* 0x000fe200078efe04 */
[----:B------:R-:W-:Y:S06]  /*f460*/  BRA `(.L_x_7765) ;  /* 0x0000000000947947 */ /* 0x000fec0003800000 */
.L_x_7777:
        /* <DEDUP_REMOVED lines=14> */
.L_x_7764:
        /* <DEDUP_REMOVED lines=16> */
.L_x_7786:
[----:B------:R-:W-:Y:S01]  /*f650*/  IMAD.MOV.U32 R0, RZ, RZ, RZ ;  /* 0x000000ffff007224 */ /* 0x000fe200078e00ff */
[----:B------:R-:W-:Y:S06]  /*f660*/  BRA `(.L_x_7765) ;  /* 0x0000000000147947 */ /* 0x000fec0003800000 */
.L_x_7785:
[----:B------:R-:W2:Y:S02]  /*f670*/  LDG.E.64 R2, desc[UR36][R2.64] ;  /* 0x0000002402027981 */ /* 0x000ea4000c1e1b00 */
[----:B--2---:R0:W1:Y:S01]  /*f680*/  I2F.U64 R0, R2 ;  /* 0x0000000200007312 */ /* 0x0040620000301000 */
[----:B------:R-:W-:Y:S05]  /*f690*/  BRA `(.L_x_7765) ;  /* 0x0000000000087947 */ /* 0x000fea0003800000 */
.L_x_7784:
[----:B------:R-:W2:Y:S02]  /*f6a0*/  LDG.E R0, desc[UR36][R2.64] ;  /* 0x0000002402007981 */ /* 0x000ea4000c1e1900 */
[----:B--2---:R-:W-:-:S07]  /*f6b0*/  I2FP.F32.U32 R0, R0 ;  /* 0x0000000000007245 */ /* 0x004fce0000201000 */
.L_x_7765:
[----:B------:R-:W-:Y:S05]  /*f6c0*/  BSYNC B6 ;  /* 0x0000000000067941 */ /* 0x000fea0003800000 */
.L_x_7759:
        /* <DEDUP_REMOVED lines=16> */
.L_x_7790:
[----:B------:R-:W0:Y:S02]  /*f7d0*/  F2I.S64.TRUNC R2, R2 ;  /* 0x0000000200027311 */ /* 0x000e24000020d900 */
[----:B0-----:R-:W-:-:S05]  /*f7e0*/  IMAD.MOV.U32 R5, RZ, RZ, R2 ;  /* 0x000000ffff057224 */ /* 0x001fca00078e0002 */
[----:B------:R-:W-:Y:S01]  /*f7f0*/  STG.E.U8 desc[UR36][R16.64], R5 ;  /* 0x0000000510007986 */ /* 0x000fe2000c101124 */
[----:B------:R-:W-:Y:S05]  /*f800*/  EXIT ;  /* 0x000000000000794d */ /* 0x000fea0003800000 */
.L_x_7789:
        /* <DEDUP_REMOVED lines=9> */
.L_x_7793:
[----:B------:R-:W0:Y:S02]  /*f8a0*/  F2I.FTZ.TRUNC.NTZ R3, R2 ;  /* 0x0000000200037305 */ /* 0x000e24000021f100 */
[----:B0-----:R-:W-:Y:S01]  /*f8b0*/  STG.E desc[UR36][R16.64], R3 ;  /* 0x0000000310007986 */ /* 0x001fe2000c101924 */
[----:B------:R-:W-:Y:S05]  /*f8c0*/  EXIT ;  /* 0x000000000000794d */ /* 0x000fea0003800000 */
.L_x_7792:
[----:B------:R-:W0:Y:S02]  /*f8d0*/  F2I.FTZ.TRUNC.NTZ R3, R2 ;  /* 0x0000000200037305 */ /* 0x000e24000021f100 */
[----:B0-----:R-:W-:Y:S01]  /*f8e0*/  STG.E.U16 desc[UR36][R16.64], R3 ;  /* 0x0000000310007986 */ /* 0x001fe2000c101524 */
[----:B------:R-:W-:Y:S05]  /*f8f0*/  EXIT ;  /* 0x000000000000794d */ /* 0x000fea0003800000 */
.L_x_7788:
        /* <DEDUP_REMOVED lines=8> */
.L_x_7795:
[----:B------:R-:W-:-:S05]  /*f980*/  F2FP.F16.F32.PACK_AB R2, RZ, R2 ;  /* 0x00000002ff02723e */ /* 0x000fca00000000ff */
[----:B------:R-:W-:Y:S01]  /*f990*/  STG.E.U16 desc[UR36][R16.64], R2 ;  /* 0x0000000210007986 */ /* 0x000fe2000c101524 */
[----:B------:R-:W-:Y:S05]  /*f9a0*/  EXIT ;  /* 0x000000000000794d */ /* 0x000fea0003800000 */
.L_x_7794:
        /* <DEDUP_REMOVED lines=9> */
.L_x_7797:
[----:B------:R-:W-:-:S04]  /*fa40*/  F2FP.F16.F32.PACK_AB R3, RZ, R2 ;  /* 0x00000002ff03723e */ /* 0x000fc800000000ff */
[----:B------:R-:W-:-:S05]  /*fa50*/  PRMT R3, R3, 0x5410, RZ ;  /* 0x0000541003037816 */ /* 0x000fca00000000ff */
[----:B------:R-:W-:Y:S01]  /*fa60*/  STG.E desc[UR36][R16.64], R3 ;  /* 0x0000000310007986 */ /* 0x000fe2000c101924 */
[----:B------:R-:W-:Y:S05]  /*fa70*/  EXIT ;  /* 0x000000000000794d */ /* 0x000fea0003800000 */
.L_x_7796:
[----:B------:R-:W-:-:S06]  /*fa80*/  FMUL.FTZ R2, R2, 1 ;  /* 0x3f80000002027820 */ /* 0x000fcc0000410000 */
[----:B------:R-:W0:Y:S02]  /*fa90*/  F2F.F64.F32 R2, R2 ;  /* 0x0000000200027310 */ /* 0x000e240000201800 */
[----:B0-----:R-:W-:Y:S01]  /*faa0*/  STG.E.64 desc[UR36][R16.64], R2 ;  /* 0x0000000210007986 */ /* 0x001fe2000c101b24 */
[----:B------:R-:W-:Y:S05]  /*fab0*/  EXIT ;  /* 0x000000000000794d */ /* 0x000fea0003800000 */
.L_x_7787:
        /* <DEDUP_REMOVED lines=12> */
.L_x_7800:
[----:B------:R-:W-:Y:S01]  /*fb80*/  FMUL.FTZ R4, R2, 1 ;  /* 0x3f80000002047820 */ /* 0x000fe20000410000 */
[----:B------:R-:W-:-:S05]  /*fb90*/  CS2R R6, SRZ ;  /* 0x0000000000067805 */ /* 0x000fca000001ff00 */
[----:B------:R-:W0:Y:S02]  /*fba0*/  F2F.F64.F32 R4, R4 ;  /* 0x0000000400047310 */ /* 0x000e240000201800 */
[----:B0-----:R-:W-:Y:S01]  /*fbb0*/  STG.E.128 desc[UR36][R16.64], R4 ;  /* 0x0000000410007986 */ /* 0x001fe2000c101d24 */
[----:B------:R-:W-:Y:S05]  /*fbc0*/  EXIT ;  /* 0x000000000000794d */ /* 0x000fea0003800000 */
.L_x_7799:
        /* <DEDUP_REMOVED lines=20> */
.L_x_7804:
[----:B------:R-:W-:Y:S05]  /*fd10*/  BSYNC B0 ;  /* 0x0000000000007941 */ /* 0x000fea0003800000 */
.L_x_7803:
[----:B------:R-:W-:-:S05]  /*fd20*/  LOP3.LUT R5, R0, R5, RZ, 0xfc, !PT ;  /* 0x0000000500057212 */ /* 0x000fca00078efcff */
[----:B------:R-:W-:Y:S01]  /*fd30*/  STG.E.U8 desc[UR36][R16.64], R5 ;  /* 0x0000000510007986 */ /* 0x000fe2000c101124 */
[----:B------:R-:W-:Y:S05]  /*fd40*/  EXIT ;  /* 0x000000000000794d */ /* 0x000fea0003800000 */
.L_x_7802:
        /* <DEDUP_REMOVED lines=12> */
.L_x_7806:
[----:B------:R-:W-:Y:S01]  /*fe10*/  IMAD.MOV.U32 R0, RZ, RZ, 0x7f ;  /* 0x0000007fff007424 */ /* 0x000fe200078e00ff */
[----:B------:R-:W-:-:S04]  /*fe20*/  ISETP.GT.U32.AND P0, PT, R4, 0x7f800000, PT ;  /* 0x7f8000000400780c */ /* 0x000fc80003f04070 */
[----:B------:R-:W-:-:S09]  /*fe30*/  SEL R0, R0, 0x7c, P0 ;  /* 0x0000007c00007807 */ /* 0x000fd20000000000 */
.L_x_7807:
[----:B------:R-:W-:Y:S05]  /*fe40*/  BSYNC B0 ;  /* 0x0000000000007941 */ /* 0x000fea0003800000 */
.L_x_7805:
[----:B------:R-:W-:-:S04]  /*fe50*/  LOP3.LUT R2, R2, 0x80000000, RZ, 0xc0, !PT ;  /* 0x8000000002027812 */ /* 0x000fc800078ec0ff */
[----:B------:R-:W-:-:S04]  /*fe60*/  SHF.R.U32.HI R3, RZ, 0x18, R2 ;  /* 0x00000018ff037819 */ /* 0x000fc80000011602 */
[----:B------:R-:W-:-:S05]  /*fe70*/  LOP3.LUT R3, R0, R3, RZ, 0xfc, !PT ;  /* 0x0000000300037212 */ /* 0x000fca00078efcff */
[----:B------:R-:W-:Y:S01]  /*fe80*/  STG.E.U8 desc[UR36][R16.64], R3 ;  /* 0x0000000310007986 */ /* 0x000fe2000c101124 */
[----:B------:R-:W-:Y:S05]  /*fe90*/  EXIT ;  /* 0x000000000000794d */ /* 0x000fea0003800000 */
.L_x_7801:
[----:B------:R-:W-:-:S05]  /*fea0*/  F2FP.BF16.F32.PACK_AB R2, RZ, R2 ;  /* 0x00000002ff02723e */ /* 0x000fca00000010ff */
[----:B------:R-:W-:Y:S01]  /*feb0*/  STG.E.U16 desc[UR36][R16.64], R2 ;  /* 0x0000000210007986 */ /* 0x000fe2000c101524 */
[----:B------:R-:W-:Y:S05]  /*fec0*/  EXIT ;  /* 0x000000000000794d */ /* 0x000fea0003800000 */
.L_x_7798:
        /* <DEDUP_REMOVED lines=11> */
.L_x_7810:
        /* <DEDUP_REMOVED lines=16> */
.L_x_7813:
[----:B------:R-:W-:-:S04]  /*10080*/  LOP3.LUT R2, R2, 0x80000000, RZ, 0xc0, !PT ;  /* 0x8000000002027812 */ /* 0x000fc800078ec0ff */
[----:B------:R-:W-:-:S04]  /*10090*/  SHF.R.U32.HI R3, RZ, 0x18, R2 ;  /* 0x00000018ff037819 */ /* 0x000fc80000011602 */
[----:B------:R-:W-:-:S04]  /*100a0*/  LOP3.LUT R0, R0, R3, RZ, 0xfc, !PT ;  /* 0x0000000300007212 */ /* 0x000fc800078efcff */
[----:B------:R-:W-:-:S07]  /*100b0*/  PRMT R8, R0, 0x7610, R8 ;  /* 0x0000761000087816 */ /* 0x000fce0000000008 */
.L_x_7812:
[----:B------:R-:W-:Y:S05]  /*100c0*/  BSYNC B0 ;  /* 0x0000000000007941 */ /* 0x000fea0003800000 */
.L_x_7811:
[----:B------:R-:W-:Y:S01]  /*100d0*/  STG.E.U8 desc[UR36][R16.64], R8 ;  /* 0x0000000810007986 */ /* 0x000fe2000c101124 */
[----:B------:R-:W-:Y:S05]  /*100e0*/  EXIT ;  /* 0x000000000000794d */ /* 0x000fea0003800000 */
.L_x_7809:
        /* <DEDUP_REMOVED lines=16> */
.L_x_7816:
[----:B------:R-:W-:-:S04]  /*101f0*/  LOP3.LUT R2, R2, 0x80000000, RZ, 0xc0, !PT ;  /* 0x8000000002027812 */ /* 0x000fc800078ec0ff */
[----:B------:R-:W-:-:S04]  /*10200*/  SHF.R.U32.HI R3, RZ, 0x18, R2 ;  /* 0x00000018ff037819 */ /* 0x000fc80000011602 */
[----:B------:R-:W-:-:S04]  /*10210*/  LOP3.LUT R0, R0, R3, RZ, 0xfc, !PT ;  /* 0x0000000300007212 */ /* 0x000fc800078efcff */
[----:B------:R-:W-:-:S07]  /*10220*/  PRMT R8, R0, 0x7610, R8 ;  /* 0x0000761000087816 */ /* 0x000fce0000000008 */
.L_x_7815:
[----:B------:R-:W-:Y:S05]  /*10230*/  BSYNC B0 ;  /* 0x0000000000007941 */ /* 0x000fea0003800000 */
.L_x_7814:
[----:B------:R-:W-:Y:S01]  /*10240*/  STG.E.U8 desc[UR36][R16.64], R8 ;  /* 0x0000000810007986 */ /* 0x000fe2000c101124 */
[----:B------:R-:W-:Y:S05]  /*10250*/  EXIT ;  /* 0x000000000000794d */ /* 0x000fea0003800000 */
.L_x_7808:
        /* <DEDUP_REMOVED lines=21> */
.L_x_7791:
        /* <DEDUP_REMOVED lines=16> */
.L_x_7819:
[----:B------:R-:W-:Y:S05]  /*104b0*/  EXIT ;  /* 0x000000000000794d */ /* 0x000fea0003800000 */
.L_x_7818:
[----:B------:R-:W0:Y:S02]  /*104c0*/  F2I.U64.TRUNC R2, R2 ;  /* 0x0000000200027311 */ /* 0x000e24000020d800 */
[----:B0-----:R-:W-:Y:S01]  /*104d0*/  STG.E.64 desc[UR36][R16.64], R2 ;  /* 0x0000000210007986 */ /* 0x001fe2000c101b24 */
[----:B------:R-:W-:Y:S05]  /*104e0*/  EXIT ;  /* 0x000000000000794d */ /* 0x000fea0003800000 */
.L_x_7817:
[----:B------:R-:W0:Y:S02]  /*104f0*/  F2I.FTZ.U32.TRUNC.NTZ R3, R2 ;  /* 0x0000000200037305 */ /* 0x000e24000021f000 */
[----:B0-----:R-:W-:Y:S01]  /*10500*/  STG.E desc[UR36][R16.64], R3 ;  /* 0x0000000310007986 */ /* 0x001fe2000c101924 */
[----:B------:R-:W-:Y:S05]  /*10510*/  EXIT ;  /* 0x000000000000794d */ /* 0x000fea0003800000 */
.L_x_7820:
        /* <DEDUP_REMOVED lines=14> */
.L_x_28376:


//--------------------- .text._ZN2at6native27unrolled_elementwise_kernelIZZZNS0_49_GLOBAL__N__b919a28f_16_Normalization_cu_5c38458736batch_norm_elementwise_backward_evalERKNS_6TensorES5_S5_S5_ENKUlvE0_clEvENKUlvE0_clEvEUlffE_St5arrayIPcLm3EELi4E23TrivialOffsetCalculatorILi2EjESC_ILi1EjENS0_6memory12LoadWithCastILi2EEENSF_13StoreWithCastILi1EEEEEviT_T0_T2_T3_T4_T5_ --------------------------
	.section	.text._ZN2at6native27unrolled_elementwise_kernelIZZZNS0_49_GLOBAL__N__b919a28f_16_Normalization_cu_5c38458736batch_norm_elementwise_backward_evalERKNS_6TensorES5_S5_S5_ENKUlvE0_clEvENKUlvE0_clEvEUlffE_St5arrayIPcLm3EELi4E23TrivialOffsetCalculatorILi2EjESC_ILi1EjENS0_6memory12LoadWithCastILi2EEENSF_13StoreWithCastILi1EEEEEviT_T0_T2_T3_T4_T5_,"ax",@progbits
	.align	128
        .global         _ZN2at6native27unrolled_elementwise_kernelIZZZNS0_49_GLOBAL__N__b919a28f_16_Normalization_cu_5c38458736batch_norm_elementwise_backward_evalERKNS_6TensorES5_S5_S5_ENKUlvE0_clEvENKUlvE0_clEvEUlffE_St5arrayIPcLm3EELi4E23TrivialOffsetCalculatorILi2EjESC_ILi1EjENS0_6memory12LoadWithCastILi2EEENSF_13StoreWithCastILi1EEEEEviT_T0_T2_T3_T4_T5_
        .type           _ZN2at6native27unrolled_elementwise_kernelIZZZNS0_49_GLOBAL__N__b919a28f_16_Normalization_cu_5c38458736batch_norm_elementwise_backward_evalERKNS_6TensorES5_S5_S5_ENKUlvE0_clEvENKUlvE0_clEvEUlffE_St5arrayIPcLm3EELi4E23TrivialOffsetCalculatorILi2EjESC_ILi1EjENS0_6memory12LoadWithCastILi2EEENSF_13StoreWithCastILi1EEEEEviT_T0_T2_T3_T4_T5_,@function
        .size           _ZN2at6native27unrolled_elementwise_kernelIZZZNS0_49_GLOBAL__N__b919a28f_16_Normalization_cu_5c38458736batch_norm_elementwise_backward_evalERKNS_6TensorES5_S5_S5_ENKUlvE0_clEvENKUlvE0_clEvEUlffE_St5arrayIPcLm3EELi4E23TrivialOffsetCalculatorILi2EjESC_ILi1EjENS0_6memory12LoadWithCastILi2EEENSF_13StoreWithCastILi1EEEEEviT_T0_T2_T3_T4_T5_,(.L_x_28377 - _ZN2at6native27unrolled_elementwise_kernelIZZZNS0_49_GLOBAL__N__b919a28f_16_Normalization_cu_5c38458736batch_norm_elementwise_backward_evalERKNS_6TensorES5_S5_S5_ENKUlvE0_clEvENKUlvE0_clEvEUlffE_St5arrayIPcLm3EELi4E23TrivialOffsetCalculatorILi2EjESC_ILi1EjENS0_6memory12LoadWithCastILi2EEENSF_13StoreWithCastILi1EEEEEviT_T0_T2_T3_T4_T5_)
        .other          _ZN2at6native27unrolled_elementwise_kernelIZZZNS0_49_GLOBAL__N__b919a28f_16_Normalization_cu_5c38458736batch_norm_elementwise_backward_evalERKNS_6TensorES5_S5_S5_ENKUlvE0_clEvENKUlvE0_clEvEUlffE_St5arrayIPcLm3EELi4E23TrivialOffsetCalculatorILi2EjESC_ILi1EjENS0_6memory12LoadWithCastILi2EEENSF_13StoreWithCastILi1EEEEEviT_T0_T2_T3_T4_T5_,@"STO_CUDA_ENTRY STV_DEFAULT"
_ZN2at6native27unrolled_elementwise_kernelIZZZNS0_49_GLOBAL__N__b919a28f_16_Normalization_cu_5c38458736batch_norm_elementwise_backward_evalERKNS_6TensorES5_S5_S5_ENKUlvE0_clEvENKUlvE0_clEvEUlffE_St5arrayIPcLm3EELi4E23TrivialOffsetCalculatorILi2EjESC_ILi1EjENS0_6memory12LoadWithCastILi2EEENSF_13StoreWithCastILi1EEEEEviT_T0_T2_T3_T4_T5_:
.text._ZN2at6native27unrolled_elementwise_kernelIZZZNS0_49_GLOBAL__N__b919a28f_16_Normalization_cu_5c38458736batch_norm_elementwise_backward_evalERKNS_6TensorES5_S5_S5_ENKUlvE0_clEvENKUlvE0_clEvEUlffE_St5arrayIPcLm3EELi4E23TrivialOffsetCalculatorILi2EjESC_ILi1EjENS0_6memory12LoadWithCastILi2EEENSF_13StoreWithCastILi1EEEEEviT_T0_T2_T3_T4_T5_:
[----:B------:R-:W0:Y:S01]  /*0000*/  LDC R1, c[0x0][0x28] ;  /* 0x00000a00ff017b82 */ /* 0x000e220000000800 */
[----:B------:R-:W1:Y:S07]  /*0010*/  S2R R2, SR_CTAID.X ;  /* 0x0000000000027919 */ /* 0x000e6e0000002500 */
[----:B------:R-:W1:Y:S01]  /*0020*/  LDC R17, c[0x0][0x210] ;  /* 0x00008400ff117b82 */ /* 0x000e620000000800 */
[----:B------:R-:W-:Y:S01]  /*0030*/  ULDC.64 UR36, c[0x0][0x208] ;  /* 0x0000820000247ab9 */ /* 0x000fe20000000a00 */
[----:B------:R-:W-:Y:S01]  /*0040*/  BSSY B7, `(.L_x_7821) ;  /* 0x00001d4000077945 */ /* 0x000fe20003800000 */
[----:B------:R-:W2:Y:S01]  /*0050*/  S2R R16, SR_TID.X ;  /* 0x0000000000107919 */ /* 0x000ea20000002100 */
[----:B------:R-:W-:-:S02]  /*0060*/  IMAD.MOV.U32 R22, RZ, RZ, RZ ;  /* 0x000000ffff167224 */ /* 0x000fc400078e00ff */
[----:B------:R-:W-:Y:S02]  /*0070*/  IMAD.MOV.U32 R29, RZ, RZ, RZ ;  /* 0x000000ffff1d7224 */ /* 0x000fe400078e00ff */
[----:B------:R-:W3:Y:S01]  /*0080*/  LDC.U8 R19, c[0x0][0x234] ;  /* 0x00008d00ff137b82 */ /* 0x000ee20000000000 */
[----:B------:R-:W-:-:S07]  /*0090*/  IMAD.MOV.U32 R26, RZ, RZ, RZ ;  /* 0x000000ffff1a7224 */ /* 0x000fce00078e00ff */
[----:B------:R-:W4:Y:S01]  /*00a0*/  LDC.U8 R18, c[0x0][0x235] ;  /* 0x00008d40ff127b82 */ /* 0x000f220000000000 */
[----:B-1----:R-:W-:-:S05]  /*00b0*/  IMAD R17, R2, -0x200, R17 ;  /* 0xfffffe0002117824 */ /* 0x002fca00078e0211 */
[----:B--2---:R-:W-:-:S13]  /*00c0*/  ISETP.GE.AND P0, PT, R16, R17, PT ;  /* 0x000000111000720c */ /* 0x004fda0003f06270 */
[----:B0--34-:R-:W-:Y:S05]  /*00d0*/  @P0 BRA `(.L_x_7822) ;  /* 0x0000001c00280947 */ /* 0x019fea0003800000 */
        /* <DEDUP_REMOVED lines=21> */
.L_x_7827:
[----:B------:R-:W2:Y:S02]  /*0230*/  LDG.E.U8 R4, desc[UR36][R4.64] ;  /* 0x0000002404047981 */ /* 0x000ea4000c1e1100 */
[----:B--2---:R-:W-:Y:S01]  /*0240*/  I2FP.F32.U32 R29, R4 ;  /* 0x00000004001d7245 */ /* 0x004fe20000201000 */
[----:B------:R-:W-:Y:S06]  /*0250*/  BRA `(.L_x_7829) ;  /* 0x0000000c00307947 */ /* 0x000fec0003800000 */
.L_x_7826:
        /* <DEDUP_REMOVED lines=9> */
.L_x_7831:
[----:B------:R-:W2:Y:S02]  /*02f0*/  LDG.E R4, desc[UR36][R4.64] ;  /* 0x0000002404047981 */ /* 0x000ea4000c1e1900 */
[----:B--2---:R-:W-:Y:S01]  /*0300*/  I2FP.F32.S32 R29, R4 ;  /* 0x00000004001d7245 */ /* 0x004fe20000201400 */
[----:B------:R-:W-:Y:S06]  /*0310*/  BRA `(.L_x_7829) ;  /* 0x0000000c00007947 */ /* 0x000fec0003800000 */
.L_x_7830:
[----:B------:R-:W2:Y:S02]  /*0320*/  LDG.E.U16 R4, desc[UR36][R4.64] ;  /* 0x0000002404047981 */ /* 0x000ea4000c1e1500 */
[----:B--2---:R2:W3:Y:S01]  /*0330*/  I2F.S16 R29, R4 ;  /* 0x00000004001d7306 */ /* 0x0044e20000101400 */
[----:B------:R-:W-:Y:S05]  /*0340*/  BRA `(.L_x_7829) ;  /* 0x0000000800f47947 */ /* 0x000fea0003800000 */
.L_x_7825:
        /* <DEDUP_REMOVED lines=8> */
.L_x_7833:
[----:B------:R-:W2:Y:S02]  /*03d0*/  LDG.E.U16 R4, desc[UR36][R4.64] ;  /* 0x0000002404047981 */ /* 0x000ea4000c1e1500 */
[----:B--2---:R-:W-:Y:S01]  /*03e0*/  HADD2.F32 R29, -RZ, R4.H0_H0 ;  /* 0x20000004ff1d7230 */ /* 0x004fe20000004100 */
[----:B------:R-:W-:Y:S06]  /*03f0*/  BRA `(.L_x_7829) ;  /* 0x0000000800c87947 */ /* 0x000fec0003800000 */
.L_x_7832:
        /* <DEDUP_REMOVED lines=8> */
.L_x_7835:
[----:B------:R-:W2:Y:S02]  /*0480*/  LDG.E.U16 R4, desc[UR36][R4.64] ;  /* 0x0000002404047981 */ /* 0x000ea4000c1e1500 */
[----:B--2---:R-:W-:Y:S01]  /*0490*/  HADD2.F32 R29, -RZ, R4.H0_H0 ;  /* 0x20000004ff1d7230 */ /* 0x004fe20000004100 */
[----:B------:R-:W-:Y:S06]  /*04a0*/  BRA `(.L_x_7829) ;  /* 0x00000008009c7947 */ /* 0x000fec0003800000 */
.L_x_7834:
[----:B------:R-:W2:Y:S01]  /*04b0*/  LDG.E.64 R4, desc[UR36][R4.64] ;  /* 0x0000002404047981 */ /* 0x000ea2000c1e1b00 */
[----:B------:R-:W-:Y:S01]  /*04c0*/  UMOV UR4, 0xf0000000 ;  /* 0xf000000000047882 */ /* 0x000fe20000000000 */
[----:B------:R-:W-:Y:S01]  /*04d0*/  UMOV UR5, 0x380fffff ;  /* 0x380fffff00057882 */ /* 0x000fe20000000000 */
[----:B--2---:R-:W0:Y:S01]  /*04e0*/  F2F.F32.F64 R29, R4 ;  /* 0x00000004001d7310 */ /* 0x004e220000301000 */
[----:B------:R-:W-:-:S14]  /*04f0*/  DSETP.GEU.AND P0, PT, |R4|, UR4, PT ;  /* 0x0000000404007e2a */ /* 0x000fdc000bf0e200 */
[----:B0-----:R-:W-:Y:S01]  /*0500*/  @!P0 FMUL R29, R29, 1.175494350822287508e-38 ;  /* 0x008000001d1d8820 */ /* 0x001fe20000400000 */
[----:B------:R-:W-:Y:S06]  /*0510*/  BRA `(.L_x_7829) ;  /* 0x0000000800807947 */ /* 0x000fec0003800000 */
.L_x_7824:
        /* <DEDUP_REMOVED lines=12> */
.L_x_7838:
[----:B------:R-:W2:Y:S01]  /*05e0*/  LDG.E.64 R4, desc[UR36][R4.64] ;  /* 0x0000002404047981 */ /* 0x000ea2000c1e1b00 */
[----:B------:R-:W-:Y:S01]  /*05f0*/  UMOV UR4, 0xf0000000 ;  /* 0xf000000000047882 */ /* 0x000fe20000000000 */
[----:B------:R-:W-:Y:S01]  /*0600*/  UMOV UR5, 0x380fffff ;  /* 0x380fffff00057882 */ /* 0x000fe20000000000 */
[----:B--2---:R-:W0:Y:S01]  /*0610*/  F2F.F32.F64 R29, R4 ;  /* 0x00000004001d7310 */ /* 0x004e220000301000 */
[----:B------:R-:W-:-:S14]  /*0620*/  DSETP.GEU.AND P0, PT, |R4|, UR4, PT ;  /* 0x0000000404007e2a */ /* 0x000fdc000bf0e200 */
[----:B0-----:R-:W-:Y:S01]  /*0630*/  @!P0 FMUL R29, R29, 1.175494350822287508e-38 ;  /* 0x008000001d1d8820 */ /* 0x001fe20000400000 */
[----:B------:R-:W-:Y:S06]  /*0640*/  BRA `(.L_x_7829) ;  /* 0x0000000800347947 */ /* 0x000fec0003800000 */
.L_x_7837:
        /* <DEDUP_REMOVED lines=26> */
.L_x_7840:
        /* <DEDUP_REMOVED lines=14> */
.L_x_7839:
[----:B------:R-:W2:Y:S02]  /*08d0*/  LDG.E.U16 R4, desc[UR36][R4.64] ;  /* 0x0000002404047981 */ /* 0x000ea4000c1e1500 */
[----:B--2---:R-:W-:Y:S01]  /*08e0*/  IMAD.U32 R29, R4, 0x10000, RZ ;  /* 0x00010000041d7824 */ /* 0x004fe200078e00ff */
[----:B------:R-:W-:Y:S06]  /*08f0*/  BRA `(.L_x_7829) ;  /* 0x0000000400887947 */ /* 0x000fec0003800000 */
.L_x_7836:
        /* <DEDUP_REMOVED lines=11> */
.L_x_7843:
        /* <DEDUP_REMOVED lines=20> */
.L_x_7845:
[----:B------:R-:W-:Y:S05]  /*0af0*/  BSYNC B0 ;  /* 0x0000000000007941 */ /* 0x000fea0003800000 */
.L_x_7844:
[----:B------:R-:W-:Y:S01]  /*0b00*/  IMAD.SHL.U32 R3, R3, 0x100000, RZ ;  /* 0x0010000003037824 */ /* 0x000fe200078e00ff */
[----:B------:R-:W-:-:S04]  /*0b10*/  LEA R0, R0, 0x3b800000, 0x17 ;  /* 0x3b80000000007811 */ /* 0x000fc800078eb8ff */
[----:B------:R-:W-:Y:S01]  /*0b20*/  LOP3.LUT R29, R0, R3, R29, 0xfe, !PT ;  /* 0x00000003001d7212 */ /* 0x000fe200078efe1d */
[----:B------:R-:W-:Y:S06]  /*0b30*/  BRA `(.L_x_7829) ;  /* 0x0000000000f87947 */ /* 0x000fec0003800000 */
.L_x_7842:
        /* <DEDUP_REMOVED lines=20> */
.L_x_7847:
[----:B------:R-:W-:Y:S05]  /*0c80*/  BSYNC B0 ;  /* 0x0000000000007941 */ /* 0x000fea0003800000 */
.L_x_7846:
[----:B------:R-:W-:Y:S01]  /*0c90*/  IMAD.SHL.U32 R3, R3, 0x200000, RZ ;  /* 0x0020000003037824 */ /* 0x000fe200078e00ff */
[----:B------:R-:W-:-:S04]  /*0ca0*/  LEA R0, R0, 0x37800000, 0x17 ;  /* 0x3780000000007811 */ /* 0x000fc800078eb8ff */
[----:B------:R-:W-:Y:S01]  /*0cb0*/  LOP3.LUT R29, R0, R3, R29, 0xfe, !PT ;  /* 0x00000003001d7212 */ /* 0x000fe200078efe1d */
[----:B------:R-:W-:Y:S06]  /*0cc0*/  BRA `(.L_x_7829) ;  /* 0x0000000000947947 */ /* 0x000fec0003800000 */
.L_x_7841:
        /* <DEDUP_REMOVED lines=14> */
.L_x_7828:
        /* <DEDUP_REMOVED lines=16> */
.L_x_7850:
[----:B------:R-:W-:Y:S01]  /*0eb0*/  IMAD.MOV.U32 R29, RZ, RZ, RZ ;  /* 0x000000ffff1d7224 */ /* 0x000fe200078e00ff */
[----:B------:R-:W-:Y:S06]  /*0ec0*/  BRA `(.L_x_7829) ;  /* 0x0000000000147947 */ /* 0x000fec0003800000 */
.L_x_7849:
[----:B------:R-:W2:Y:S02]  /*0ed0*/  LDG.E.64 R4, desc[UR36][R4.64] ;  /* 0x0000002404047981 */ /* 0x000ea4000c1e1b00 */
[----:B--2---:R0:W1:Y:S01]  /*0ee0*/  I2F.U64 R29, R4 ;  /* 0x00000004001d7312 */ /* 0x0040620000301000 */
[----:B------:R-:W-:Y:S05]  /*0ef0*/  BRA `(.L_x_7829) ;  /* 0x0000000000087947 */ /* 0x000fea0003800000 */
.L_x_7848:
[----:B------:R-:W2:Y:S02]  /*0f00*/  LDG.E R4, desc[UR36][R4.64] ;  /* 0x0000002404047981 */ /* 0x000ea4000c1e1900 */
[----:B--2---:R-:W-:-:S07]  /*0f10*/  I2FP.F32.U32 R29, R4 ;  /* 0x00000004001d7245 */ /* 0x004fce0000201000 */
.L_x_7829:
[----:B------:R-:W-:Y:S05]  /*0f20*/  BSYNC B6 ;  /* 0x0000000000067941 */ /* 0x000fea0003800000 */
.L_x_7823:
[----:B0-2-4-:R-:W0:Y:S01]  /*0f30*/  LDC.64 R4, c[0x0][0x228] ;  /* 0x00008a00ff047b82 */ /* 0x015e220000000a00 */
        /* <DEDUP_REMOVED lines=19> */
.L_x_7855:
[----:B------:R-:W2:Y:S02]  /*1070*/  LDG.E.U8 R4, desc[UR36][R4.64] ;  /* 0x0000002404047981 */ /* 0x000ea4000c1e1100 */
[----:B--2---:R-:W-:Y:S01]  /*1080*/  I2FP.F32.U32 R26, R4 ;  /* 0x00000004001a7245 */ /* 0x004fe20000201000 */
[----:B------:R-:W-:Y:S06]  /*1090*/  BRA `(.L_x_7857) ;  /* 0x0000000c002c7947 */ /* 0x000fec0003800000 */
.L_x_7854:
        /* <DEDUP_REMOVED lines=9> */
.L_x_7859:
[----:B------:R-:W2:Y:S02]  /*1130*/  LDG.E R4, desc[UR36][R4.64] ;  /* 0x0000002404047981 */ /* 0x000ea4000c1e1900 */
[----:B--2---:R-:W-:Y:S01]  /*1140*/  I2FP.F32.S32 R26, R4 ;  /* 0x00000004001a7245 */ /* 0x004fe20000201400 */
[----:B------:R-:W-:Y:S06]  /*1150*/  BRA `(.L_x_7857) ;  /* 0x0000000800fc7947 */ /* 0x000fec0003800000 */
.L_x_7858:
[----:B------:R-:W2:Y:S02]  /*1160*/  LDG.E.U16 R4, desc[UR36][R4.64] ;  /* 0x0000002404047981 */ /* 0x000ea4000c1e1500 */
[----:B--2---:R0:W2:Y:S01]  /*1170*/  I2F.S16 R26, R4 ;  /* 0x00000004001a7306 */ /* 0x0040a20000101400 */
[----:B------:R-:W-:Y:S05]  /*1180*/  BRA `(.L_x_7857) ;  /* 0x0000000800f07947 */ /* 0x000fea0003800000 */
.L_x_7853:
        /* <DEDUP_REMOVED lines=8> */
.L_x_7861:
[----:B------:R-:W2:Y:S02]  /*1210*/  LDG.E.U16 R4, desc[UR36][R4.64] ;  /* 0x0000002404047981 */ /* 0x000ea4000c1e1500 */
[----:B--2---:R-:W-:Y:S01]  /*1220*/  HADD2.F32 R26, -RZ, R4.H0_H0 ;  /* 0x20000004ff1a7230 */ /* 0x004fe20000004100 */
[----:B------:R-:W-:Y:S06]  /*1230*/  BRA `(.L_x_7857) ;  /* 0x0000000800c47947 */ /* 0x000fec0003800000 */
.L_x_7860:
        /* <DEDUP_REMOVED lines=8> */
.L_x_7863:
[----:B------:R-:W2:Y:S02]  /*12c0*/  LDG.E.U16 R4, desc[UR36][R4.64] ;  /* 0x0000002404047981 */ /* 0x000ea4000c1e1500 */
[----:B--2---:R-:W-:Y:S01]  /*12d0*/  HADD2.F32 R26, -RZ, R4.H0_H0 ;  /* 0x20000004ff1a7230 */ /* 0x004fe20000004100 */
[----:B------:R-:W-:Y:S06]  /*12e0*/  BRA `(.L_x_7857) ;  /* 0x0000000800987947 */ /* 0x000fec0003800000 */
.L_x_7862:
[----:B------:R-:W2:Y:S01]  /*12f0*/  LDG.E.64 R4, desc[UR36][R4.64] ;  /* 0x0000002404047981 */ /* 0x000ea2000c1e1b00 */
[----:B------:R-:W-:Y:S01]  /*1300*/  UMOV UR4, 0xf0000000 ;  /* 0xf000000000047882 */ /* 0x000fe20000000000 */
[----:B------:R-:W-:Y:S01]  /*1310*/  UMOV UR5, 0x380fffff ;  /* 0x380fffff00057882 */ /* 0x000fe20000000000 */
[----:B--2---:R-:W0:Y:S01]  /*1320*/  F2F.F32.F64 R26, R4 ;  /* 0x00000004001a7310 */ /* 0x004e220000301000 */
[----:B------:R-:W-:-:S14]  /*1330*/  DSETP.GEU.AND P0, PT, |R4|, UR4, PT ;  /* 0x0000000404007e2a */ /* 0x000fdc000bf0e200 */
[----:B0-----:R-:W-:Y:S01]  /*1340*/  @!P0 FMUL R26, R26, 1.175494350822287508e-38 ;  /* 0x008000001a1a8820 */ /* 0x001fe20000400000 */
[----:B------:R-:W-:Y:S06]  /*1350*/  BRA `(.L_x_7857) ;  /* 0x00000008007c7947 */ /* 0x000fec0003800000 */
.L_x_7852:
        /* <DEDUP_REMOVED lines=12> */
.L_x_7866:
[----:B------:R-:W2:Y:S01]  /*1420*/  LDG.E.64 R4, desc[UR36][R4.64] ;  /* 0x0000002404047981 */ /* 0x000ea2000c1e1b00 */
[----:B------:R-:W-:Y:S01]  /*1430*/  UMOV UR4, 0xf0000000 ;  /* 0xf000000000047882 */ /* 0x000fe20000000000 */
[----:B------:R-:W-:Y:S01]  /*1440*/  UMOV UR5, 0x380fffff ;  /* 0x380fffff00057882 */ /* 0x000fe20000000000 */
[----:B--2---:R-:W0:Y:S01]  /*1450*/  F2F.F32.F64 R26, R4 ;  /* 0x00000004001a7310 */ /* 0x004e220000301000 */
[----:B------:R-:W-:-:S14]  /*1460*/  DSETP.GEU.AND P0, PT, |R4|, UR4, PT ;  /* 0x0000000404007e2a */ /* 0x000fdc000bf0e200 */
[----:B0-----:R-:W-:Y:S01]  /*1470*/  @!P0 FMUL R26, R26, 1.175494350822287508e-38 ;  /* 0x008000001a1a8820 */ /* 0x001fe20000400000 */
[----:B------:R-:W-:Y:S06]  /*1480*/  BRA `(.L_x_7857) ;  /* 0x0000000800307947 */ /* 0x000fec0003800000 */
.L_x_7865:
        /* <DEDUP_REMOVED lines=26> */
.L_x_7868:
        /* <DEDUP_REMOVED lines=13> */
.L_x_7867:
[----:B------:R-:W2:Y:S02]  /*1700*/  LDG.E.U16 R4, desc[UR36][R4.64] ;  /* 0x0000002404047981 */ /* 0x000ea4000c1e1500 */
[----:B--2---:R-:W-:Y:S01]  /*1710*/  IMAD.U32 R26, R4, 0x10000, RZ ;  /* 0x00010000041a7824 */ /* 0x004fe200078e00ff */
[----:B------:R-:W-:Y:S06]  /*1720*/  BRA `(.L_x_7857) ;  /* 0x0000000400887947 */ /* 0x000fec0003800000 */
.L_x_7864:
        /* <DEDUP_REMOVED lines=11> */
.L_x_7871:
        /* <DEDUP_REMOVED lines=20> */
.L_x_7873:
[----:B------:R-:W-:Y:S05]  /*1920*/  BSYNC B0 ;  /* 0x0000000000007941 */ /* 0x000fea0003800000 */
.L_x_7872:
[----:B------:R-:W-:Y:S01]  /*1930*/  IMAD.SHL.U32 R3, R3, 0x100000, RZ ;  /* 0x0010000003037824 */ /* 0x000fe200078e00ff */
[----:B------:R-:W-:-:S04]  /*1940*/  LEA R5, R0, 0x3b800000, 0x17 ;  /* 0x3b80000000057811 */ /* 0x000fc800078eb8ff */
[----:B------:R-:W-:Y:S01]  /*1950*/  LOP3.LUT R26, R5, R3, R26, 0xfe, !PT ;  /* 0x00000003051a7212 */ /* 0x000fe200078efe1a */
[----:B------:R-:W-:Y:S06]  /*1960*/  BRA `(.L_x_7857) ;  /* 0x0000000000f87947 */ /* 0x000fec0003800000 */
.L_x_7870:
        /* <DEDUP_REMOVED lines=20> */
.L_x_7875:
[----:B------:R-:W-:Y:S05]  /*1ab0*/  BSYNC B0 ;  /* 0x0000000000007941 */ /* 0x000fea0003800000 */
.L_x_7874:
[----:B------:R-:W-:Y:S01]  /*1ac0*/  IMAD.SHL.U32 R3, R3, 0x200000, RZ ;  /* 0x0020000003037824 */ /* 0x000fe200078e00ff */
[----:B------:R-:W-:-:S04]  /*1ad0*/  LEA R5, R0, 0x37800000, 0x17 ;  /* 0x3780000000057811 */ /* 0x000fc800078eb8ff */
[----:B------:R-:W-:Y:S01]  /*1ae0*/  LOP3.LUT R26, R5, R3, R26, 0xfe, !PT ;  /* 0x00000003051a7212 */ /* 0x000fe200078efe1a */
[----:B------:R-:W-:Y:S06]  /*1af0*/  BRA `(.L_x_7857) ;  /* 0x0000000000947947 */ /* 0x000fec0003800000 */
.L_x_7869:
        /* <DEDUP_REMOVED lines=14> */
.L_x_7856:
        /* <DEDUP_REMOVED lines=16> */
.L_x_7878:
[----:B------:R-:W-:Y:S01]  /*1ce0*/  IMAD.MOV.U32 R26, RZ, RZ, RZ ;  /* 0x000000ffff1a7224 */ /* 0x000fe200078e00ff */
[----:B------:R-:W-:Y:S06]  /*1cf0*/  BRA `(.L_x_7857) ;  /* 0x0000000000147947 */ /* 0x000fec0003800000 */
.L_x_7877:
[----:B------:R-:W2:Y:S02]  /*1d00*/  LDG.E.64 R26, desc[UR36][R4.64] ;  /* 0x00000024041a7981 */ /* 0x000ea4000c1e1b00 */
[----:B--2---:R0:W2:Y:S01]  /*1d10*/  I2F.U64 R26, R26 ;  /* 0x0000001a001a7312 */ /* 0x0040a20000301000 */
[----:B------:R-:W-:Y:S05]  /*1d20*/  BRA `(.L_x_7857) ;  /* 0x0000000000087947 */ /* 0x000fea0003800000 */
.L_x_7876:
[----:B------:R-:W2:Y:S02]  /*1d30*/  LDG.E R4, desc[UR36][R4.64] ;  /* 0x0000002404047981 */ /* 0x000ea4000c1e1900 */
[----:B--2---:R-:W-:-:S07]  /*1d40*/  I2FP.F32.U32 R26, R4 ;  /* 0x00000004001a7245 */ /* 0x004fce0000201000 */
.L_x_7857:
[----:B------:R-:W-:Y:S05]  /*1d50*/  BSYNC B6 ;  /* 0x0000000000067941 */ /* 0x000fea0003800000 */
.L_x_7851:
[----:B------:R-:W0:Y:S02]  /*1d60*/  S2R R16, SR_TID.X ;  /* 0x0000000000107919 */ /* 0x000e240000002100 */
[----:B0-----:R-:W-:-:S07]  /*1d70*/  VIADD R16, R16, 0x80 ;  /* 0x0000008010107836 */ /* 0x001fce0000000000 */
.L_x_7822:
[----:B------:R-:W-:Y:S05]  /*1d80*/  BSYNC B7 ;  /* 0x0000000000077941 */ /* 0x000fea0003800000 */
.L_x_7821:
[----:B------:R-:W-:Y:S01]  /*1d90*/  ISETP.GE.AND P0, PT, R16, R17, PT ;  /* 0x000000111000720c */ /* 0x000fe20003f06270 */
[----:B------:R-:W-:Y:S01]  /*1da0*/  BSSY B7, `(.L_x_7879) ;  /* 0x00001cb000077945 */ /* 0x000fe20003800000 */
[----:B------:R-:W-:-:S11]  /*1db0*/  IMAD.MOV.U32 R27, RZ, RZ, RZ ;  /* 0x000000ffff1b7224 */ /* 0x000fd600078e00ff */
[----:B------:R-:W-:Y:S05]  /*1dc0*/  @P0 BRA `(.L_x_7880) ;  /* 0x0000001c00200947 */ /* 0x000fea0003800000 */
[----:B----4-:R-:W0:Y:S01]  /*1dd0*/  LDC.64 R4, c[0x0][0x220] ;  /* 0x00008800ff047b82 */ /* 0x010e220000000a00 */
        /* <DEDUP_REMOVED lines=20> */
.L_x_7885:
[----:B------:R-:W4:Y:S02]  /*1f20*/  LDG.E.U8 R4, desc[UR36][R4.64] ;  /* 0x0000002404047981 */ /* 0x000f24000c1e1100 */
[----:B----4-:R-:W-:Y:S01]  /*1f30*/  I2FP.F32.U32 R22, R4 ;  /* 0x0000000400167245 */ /* 0x010fe20000201000 */
[----:B------:R-:W-:Y:S06]  /*1f40*/  BRA `(.L_x_7887) ;  /* 0x0000000c002c7947 */ /* 0x000fec0003800000 */
.L_x_7884:
        /* <DEDUP_REMOVED lines=9> */
.L_x_7889:
[----:B------:R-:W4:Y:S02]  /*1fe0*/  LDG.E R4, desc[UR36][R4.64] ;  /* 0x0000002404047981 */ /* 0x000f24000c1e1900 */
[----:B----4-:R-:W-:Y:S01]  /*1ff0*/  I2FP.F32.S32 R22, R4 ;  /* 0x0000000400167245 */ /* 0x010fe20000201400 */
[----:B------:R-:W-:Y:S06]  /*2000*/  BRA `(.L_x_7887) ;  /* 0x0000000800fc7947 */ /* 0x000fec0003800000 */
.L_x_7888:
[----:B------:R-:W4:Y:S02]  /*2010*/  LDG.E.U16 R4, desc[UR36][R4.64] ;  /* 0x0000002404047981 */ /* 0x000f24000c1e1500 */
[----:B----4-:R0:W4:Y:S01]  /*2020*/  I2F.S16 R22, R4 ;  /* 0x0000000400167306 */ /* 0x0101220000101400 */
[----:B------:R-:W-:Y:S05]  /*2030*/  BRA `(.L_x_7887) ;  /* 0x0000000800f07947 */ /* 0x000fea0003800000 */
.L_x_7883:
        /* <DEDUP_REMOVED lines=8> */
.L_x_7891:
[----:B------:R-:W4:Y:S02]  /*20c0*/  LDG.E.U16 R4, desc[UR36][R4.64] ;  /* 0x0000002404047981 */ /* 0x000f24000c1e1500 */
[----:B----4-:R-:W-:Y:S01]  /*20d0*/  HADD2.F32 R22, -RZ, R4.H0_H0 ;  /* 0x20000004ff167230 */ /* 0x010fe20000004100 */
[----:B------:R-:W-:Y:S06]  /*20e0*/  BRA `(.L_x_7887) ;  /* 0x0000000800c47947 */ /* 0x000fec0003800000 */
.L_x_7890:
        /* <DEDUP_REMOVED lines=8> */
.L_x_7893:
[----:B------:R-:W4:Y:S02]  /*2170*/  LDG.E.U16 R4, desc[UR36][R4.64] ;  /* 0x0000002404047981 */ /* 0x000f24000c1e1500 */
[----:B----4-:R-:W-:Y:S01]  /*2180*/  HADD2.F32 R22, -RZ, R4.H0_H0 ;  /* 0x20000004ff167230 */ /* 0x010fe20000004100 */
[----:B------:R-:W-:Y:S06]  /*2190*/  BRA `(.L_x_7887) ;  /* 0x0000000800987947 */ /* 0x000fec0003800000 */
.L_x_7892:
[----:B------:R-:W4:Y:S01]  /*21a0*/  LDG.E.64 R4, desc[UR36][R4.64] ;  /* 0x0000002404047981 */ /* 0x000f22000c1e1b00 */
[----:B------:R-:W-:Y:S01]  /*21b0*/  UMOV UR4, 0xf0000000 ;  /* 0xf000000000047882 */ /* 0x000fe20000000000 */
[----:B------:R-:W-:Y:S01]  /*21c0*/  UMOV UR5, 0x380fffff ;  /* 0x380fffff00057882 */ /* 0x000fe20000000000 */
[----:B----4-:R-:W0:Y:S01]  /*21d0*/  F2F.F32.F64 R22, R4 ;  /* 0x0000000400167310 */ /* 0x010e220000301000 */
[----:B------:R-:W-:-:S14]  /*21e0*/  DSETP.GEU.AND P0, PT, |R4|, UR4, PT ;  /* 0x0000000404007e2a */ /* 0x000fdc000bf0e200 */
[----:B0-----:R-:W-:Y:S01]  /*21f0*/  @!P0 FMUL R22, R22, 1.175494350822287508e-38 ;  /* 0x0080000016168820 */ /* 0x001fe20000400000 */
[----:B------:R-:W-:Y:S06]  /*2200*/  BRA `(.L_x_7887) ;  /* 0x00000008007c7947 */ /* 0x000fec0003800000 */
.L_x_7882:
        /* <DEDUP_REMOVED lines=12> */
.L_x_7896:
[----:B------:R-:W4:Y:S01]  /*22d0*/  LDG.E.64 R4, desc[UR36][R4.64] ;  /* 0x0000002404047981 */ /* 0x000f22000c1e1b00 */
[----:B------:R-:W-:Y:S01]  /*22e0*/  UMOV UR4, 0xf0000000 ;  /* 0xf000000000047882 */ /* 0x000fe20000000000 */
[----:B------:R-:W-:Y:S01]  /*22f0*/  UMOV UR5, 0x380fffff ;  /* 0x380fffff00057882 */ /* 0x000fe20000000000 */
[----:B----4-:R-:W0:Y:S01]  /*2300*/  F2F.F32.F64 R22, R4 ;  /* 0x0000000400167310 */ /* 0x010e220000301000 */
[----:B------:R-:W-:-:S14]  /*2310*/  DSETP.GEU.AND P0, PT, |R4|, UR4, PT ;  /* 0x0000000404007e2a */ /* 0x000fdc000bf0e200 */
[----:B0-----:R-:W-:Y:S01]  /*2320*/  @!P0 FMUL R22, R22, 1.175494350822287508e-38 ;  /* 0x0080000016168820 */ /* 0x001fe20000400000 */
[----:B------:R-:W-:Y:S06]  /*2330*/  BRA `(.L_x_7887) ;  /* 0x0000000800307947 */ /* 0x000fec0003800000 */
.L_x_7895:
        /* <DEDUP_REMOVED lines=26> */
.L_x_7898:
        /* <DEDUP_REMOVED lines=13> */
.L_x_7897:
[----:B------:R-:W4:Y:S02]  /*25b0*/  LDG.E.U16 R4, desc[UR36][R4.64] ;  /* 0x0000002404047981 */ /* 0x000f24000c1e1500 */
[----:B----4-:R-:W-:Y:S01]  /*25c0*/  IMAD.U32 R22, R4, 0x10000, RZ ;  /* 0x0001000004167824 */ /* 0x010fe200078e00ff */
[----:B------:R-:W-:Y:S06]  /*25d0*/  BRA `(.L_x_7887) ;  /* 0x0000000400887947 */ /* 0x000fec0003800000 */
.L_x_7894:
        /* <DEDUP_REMOVED lines=11> */
.L_x_7901:
        /* <DEDUP_REMOVED lines=20> */
.L_x_7903:
[----:B------:R-:W-:Y:S05]  /*27d0*/  BSYNC B0 ;  /* 0x0000000000007941 */ /* 0x000fea0003800000 */
.L_x_7902:
[----:B------:R-:W-:Y:S01]  /*27e0*/  IMAD.SHL.U32 R3, R3, 0x100000, RZ ;  /* 0x0010000003037824 */ /* 0x000fe200078e00ff */
[----:B------:R-:W-:-:S04]  /*27f0*/  LEA R5, R0, 0x3b800000, 0x17 ;  /* 0x3b80000000057811 */ /* 0x000fc800078eb8ff */
[----:B------:R-:W-:Y:S01]  /*2800*/  LOP3.LUT R22, R5, R3, R22, 0xfe, !PT ;  /* 0x0000000305167212 */ /* 0x000fe200078efe16 */
[----:B------:R-:W-:Y:S06]  /*2810*/  BRA `(.L_x_7887) ;  /* 0x0000000000f87947 */ /* 0x000fec0003800000 */
.L_x_7900:
        /* <DEDUP_REMOVED lines=20> */
.L_x_7905:
[----:B------:R-:W-:Y:S05]  /*2960*/  BSYNC B0 ;  /* 0x0000000000007941 */ /* 0x000fea0003800000 */
.L_x_7904:
[----:B------:R-:W-:Y:S01]  /*2970*/  IMAD.SHL.U32 R3, R3, 0x200000, RZ ;  /* 0x0020000003037824 */ /* 0x000fe200078e00ff */
[----:B------:R-:W-:-:S04]  /*2980*/  LEA R5, R0, 0x37800000, 0x17 ;  /* 0x3780000000057811 */ /* 0x000fc800078eb8ff */
[----:B------:R-:W-:Y:S01]  /*2990*/  LOP3.LUT R22, R5, R3, R22, 0xfe, !PT ;  /* 0x0000000305167212 */ /* 0x000fe200078efe16 */
[----:B------:R-:W-:Y:S06]  /*29a0*/  BRA `(.L_x_7887) ;  /* 0x0000000000947947 */ /* 0x000fec0003800000 */
.L_x_7899:
        /* <DEDUP_REMOVED lines=14> */
.L_x_7886:
        /* <DEDUP_REMOVED lines=16> */
.L_x_7908:
[----:B------:R-:W-:Y:S01]  /*2b90*/  IMAD.MOV.U32 R22, RZ, RZ, RZ ;  /* 0x000000ffff167224 */ /* 0x000fe200078e00ff */
[----:B------:R-:W-:Y:S06]  /*2ba0*/  BRA `(.L_x_7887) ;  /* 0x0000000000147947 */ /* 0x000fec0003800000 */
.L_x_7907:
[----:B------:R-:W4:Y:S02]  /*2bb0*/  LDG.E.64 R4, desc[UR36][R4.64] ;  /* 0x0000002404047981 */ /* 0x000f24000c1e1b00 */
[----:B----4-:R0:W4:Y:S01]  /*2bc0*/  I2F.U64 R22, R4 ;  /* 0x0000000400167312 */ /* 0x0101220000301000 */
[----:B------:R-:W-:Y:S05]  /*2bd0*/  BRA `(.L_x_7887) ;  /* 0x0000000000087947 */ /* 0x000fea0003800000 */
.L_x_7906:
[----:B------:R-:W4:Y:S02]  /*2be0*/  LDG.E R4, desc[UR36][R4.64] ;  /* 0x0000002404047981 */ /* 0x000f24000c1e1900 */
[----:B----4-:R-:W-:-:S07]  /*2bf0*/  I2FP.F32.U32 R22, R4 ;  /* 0x0000000400167245 */ /* 0x010fce0000201000 */
.L_x_7887:
[----:B------:R-:W-:Y:S05]  /*2c00*/  BSYNC B6 ;  /* 0x0000000000067941 */ /* 0x000fea0003800000 */
.L_x_7881:
        /* <DEDUP_REMOVED lines=20> */
.L_x_7913:
[----:B------:R-:W2:Y:S02]  /*2d50*/  LDG.E.U8 R4, desc[UR36][R4.64] ;  /* 0x0000002404047981 */ /* 0x000ea4000c1e1100 */
[----:B--2---:R-:W-:Y:S01]  /*2d60*/  I2FP.F32.U32 R27, R4 ;  /* 0x00000004001b7245 */ /* 0x004fe20000201000 */
[----:B------:R-:W-:Y:S06]  /*2d70*/  BRA `(.L_x_7915) ;  /* 0x0000000c002c7947 */ /* 0x000fec0003800000 */
.L_x_7912:
        /* <DEDUP_REMOVED lines=9> */
.L_x_7917:
[----:B------:R-:W2:Y:S02]  /*2e10*/  LDG.E R4, desc[UR36][R4.64] ;  /* 0x0000002404047981 */ /* 0x000ea4000c1e1900 */
[----:B--2---:R-:W-:Y:S01]  /*2e20*/  I2FP.F32.S32 R27, R4 ;  /* 0x00000004001b7245 */ /* 0x004fe20000201400 */
[----:B------:R-:W-:Y:S06]  /*2e30*/  BRA `(.L_x_7915) ;  /* 0x0000000800fc7947 */ /* 0x000fec0003800000 */
.L_x_7916:
[----:B------:R-:W2:Y:S02]  /*2e40*/  LDG.E.U16 R4, desc[UR36][R4.64] ;  /* 0x0000002404047981 */ /* 0x000ea4000c1e1500 */
[----:B--2---:R0:W2:Y:S01]  /*2e50*/  I2F.S16 R27, R4 ;  /* 0x00000004001b7306 */ /* 0x0040a20000101400 */
[----:B------:R-:W-:Y:S05]  /*2e60*/  BRA `(.L_x_7915) ;  /* 0x0000000800f07947 */ /* 0x000fea0003800000 */
.L_x_7911:
        /* <DEDUP_REMOVED lines=8> */
.L_x_7919:
[----:B------:R-:W2:Y:S02]  /*2ef0*/  LDG.E.U16 R4, desc[UR36][R4.64] ;  /* 0x0000002404047981 */ /* 0x000ea4000c1e1500 */
[----:B--2---:R-:W-:Y:S01]  /*2f00*/  HADD2.F32 R27, -RZ, R4.H0_H0 ;  /* 0x20000004ff1b7230 */ /* 0x004fe20000004100 */
[----:B------:R-:W-:Y:S06]  /*2f10*/  BRA `(.L_x_7915) ;  /* 0x0000000800c47947 */ /* 0x000fec0003800000 */
.L_x_7918:
        /* <DEDUP_REMOVED lines=8> */
.L_x_7921:
[----:B------:R-:W2:Y:S02]  /*2fa0*/  LDG.E.U16 R4, desc[UR36][R4.64] ;  /* 0x0000002404047981 */ /* 0x000ea4000c1e1500 */
[----:B--2---:R-:W-:Y:S01]  /*2fb0*/  HADD2.F32 R27, -RZ, R4.H0_H0 ;  /* 0x20000004ff1b7230 */ /* 0x004fe20000004100 */
[----:B------:R-:W-:Y:S06]  /*2fc0*/  BRA `(.L_x_7915) ;  /* 0x0000000800987947 */ /* 0x000fec0003800000 */
.L_x_7920:
[----:B------:R-:W2:Y:S01]  /*2fd0*/  LDG.E.64 R4, desc[UR36][R4.64] ;  /* 0x0000002404047981 */ /* 0x000ea2000c1e1b00 */
[----:B------:R-:W-:Y:S01]  /*2fe0*/  UMOV UR4, 0xf0000000 ;  /* 0xf000000000047882 */ /* 0x000fe20000000000 */
[----:B------:R-:W-:Y:S01]  /*2ff0*/  UMOV UR5, 0x380fffff ;  /* 0x380fffff00057882 */ /* 0x000fe20000000000 */
[----:B--2---:R-:W0:Y:S01]  /*3000*/  F2F.F32.F64 R27, R4 ;  /* 0x00000004001b7310 */ /* 0x004e220000301000 */
[----:B------:R-:W-:-:S14]  /*3010*/  DSETP.GEU.AND P0, PT, |R4|, UR4, PT ;  /* 0x0000000404007e2a */ /* 0x000fdc000bf0e200 */
[----:B0-----:R-:W-:Y:S01]  /*3020*/  @!P0 FMUL R27, R27, 1.175494350822287508e-38 ;  /* 0x008000001b1b8820 */ /* 0x001fe20000400000 */
[----:B------:R-:W-:Y:S06]  /*3030*/  BRA `(.L_x_7915) ;  /* 0x00000008007c7947 */ /* 0x000fec0003800000 */
.L_x_7910:
        /* <DEDUP_REMOVED lines=12> */
.L_x_7924:
[----:B------:R-:W2:Y:S01]  /*3100*/  LDG.E.64 R4, desc[UR36][R4.64] ;  /* 0x0000002404047981 */ /* 0x000ea2000c1e1b00 */
[----:B------:R-:W-:Y:S01]  /*3110*/  UMOV UR4, 0xf0000000 ;  /* 0xf000000000047882 */ /* 0x000fe20000000000 */
[----:B------:R-:W-:Y:S01]  /*3120*/  UMOV UR5, 0x380fffff ;  /* 0x380fffff00057882 */ /* 0x000fe20000000000 */
[----:B--2---:R-:W0:Y:S01]  /*3130*/  F2F.F32.F64 R27, R4 ;  /* 0x00000004001b7310 */ /* 0x004e220000301000 */
[----:B------:R-:W-:-:S14]  /*3140*/  DSETP.GEU.AND P0, PT, |R4|, UR4, PT ;  /* 0x0000000404007e2a */ /* 0x000fdc000bf0e200 */
[----:B0-----:R-:W-:Y:S01]  /*3150*/  @!P0 FMUL R27, R27, 1.175494350822287508e-38 ;  /* 0x008000001b1b8820 */ /* 0x001fe20000400000 */
[----:B------:R-:W-:Y:S06]  /*3160*/  BRA `(.L_x_7915) ;  /* 0x0000000800307947 */ /* 0x000fec0003800000 */
.L_x_7923:
        /* <DEDUP_REMOVED lines=26> */
.L_x_7926:
        /* <DEDUP_REMOVED lines=13> */
.L_x_7925:
[----:B------:R-:W2:Y:S02]  /*33e0*/  LDG.E.U16 R4, desc[UR36][R4.64] ;  /* 0x0000002404047981 */ /* 0x000ea4000c1e1500 */
[----:B--2---:R-:W-:Y:S01]  /*33f0*/  IMAD.U32 R27, R4, 0x10000, RZ ;  /* 0x00010000041b7824 */ /* 0x004fe200078e00ff */
[----:B------:R-:W-:Y:S06]  /*3400*/  BRA `(.L_x_7915) ;  /* 0x0000000400887947 */ /* 0x000fec0003800000 */
.L_x_7922:
        /* <DEDUP_REMOVED lines=11> */
.L_x_7929:
        /* <DEDUP_REMOVED lines=20> */
.L_x_7931:
[----:B------:R-:W-:Y:S05]  /*3600*/  BSYNC B0 ;  /* 0x0000000000007941 */ /* 0x000fea0003800000 */
.L_x_7930:
[----:B------:R-:W-:Y:S01]  /*3610*/  IMAD.SHL.U32 R3, R3, 0x100000, RZ ;  /* 0x0010000003037824 */ /* 0x000fe200078e00ff */
[----:B------:R-:W-:-:S04]  /*3620*/  LEA R0, R0, 0x3b800000, 0x17 ;  /* 0x3b80000000007811 */ /* 0x000fc800078eb8ff */
[----:B------:R-:W-:Y:S01]  /*3630*/  LOP3.LUT R27, R0, R3, R27, 0xfe, !PT ;  /* 0x00000003001b7212 */ /* 0x000fe200078efe1b */
[----:B------:R-:W-:Y:S06]  /*3640*/  BRA `(.L_x_7915) ;  /* 0x0000000000f87947 */ /* 0x000fec0003800000 */
.L_x_7928:
        /* <DEDUP_REMOVED lines=20> */
.L_x_7933:
[----:B------:R-:W-:Y:S05]  /*3790*/  BSYNC B0 ;  /* 0x0000000000007941 */ /* 0x000fea0003800000 */
.L_x_7932:
[----:B------:R-:W-:Y:S01]  /*37a0*/  IMAD.SHL.U32 R3, R3, 0x200000, RZ ;  /* 0x0020000003037824 */ /* 0x000fe200078e00ff */
[----:B------:R-:W-:-:S04]  /*37b0*/  LEA R0, R0, 0x37800000, 0x17 ;  /* 0x3780000000007811 */ /* 0x000fc800078eb8ff */
[----:B------:R-:W-:Y:S01]  /*37c0*/  LOP3.LUT R27, R0, R3, R27, 0xfe, !PT ;  /* 0x00000003001b7212 */ /* 0x000fe200078efe1b */
[----:B------:R-:W-:Y:S06]  /*37d0*/  BRA `(.L_x_7915) ;  /* 0x0000000000947947 */ /* 0x000fec0003800000 */
.L_x_7927:
        /* <DEDUP_REMOVED lines=14> */
.L_x_7914:
        /* <DEDUP_REMOVED lines=15> */
[----:B012345:R-:W-:Y:S05]  /*39b0*/  CALL.ABS.NOINC R14 ;  /* 0x000000000e007343 */ /* 0x03ffea0003c00000 */
.L_x_7936:
[----:B------:R-:W-:Y:S01]  /*39c0*/  IMAD.MOV.U32 R27, RZ, RZ, RZ ;  /* 0x000000ffff1b7224 */ /* 0x000fe200078e00ff */
[----:B------:R-:W-:Y:S06]  /*39d0*/  BRA `(.L_x_7915) ;  /* 0x0000000000147947 */ /* 0x000fec0003800000 */
.L_x_7935:
[----:B------:R-:W2:Y:S02]  /*39e0*/  LDG.E.64 R4, desc[UR36][R4.64] ;  /* 0x0000002404047981 */ /* 0x000ea4000c1e1b00 */
[----:B--2---:R0:W2:Y:S01]  /*39f0*/  I2F.U64 R27, R4 ;  /* 0x00000004001b7312 */ /* 0x0040a20000301000 */
[----:B------:R-:W-:Y:S05]  /*3a00*/  BRA `(.L_x_7915) ;  /* 0x0000000000087947 */ /* 0x000fea0003800000 */
.L_x_7934:
[----:B------:R-:W2:Y:S02]  /*3a10*/  LDG.E R4, desc[UR36][R4.64] ;  /* 0x0000002404047981 */ /* 0x000ea4000c1e1900 */
[----:B--2---:R-:W-:-:S07]  /*3a20*/  I2FP.F32.U32 R27, R4 ;  /* 0x00000004001b7245 */ /* 0x004fce0000201000 */
.L_x_7915:
[----:B------:R-:W-:Y:S05]  /*3a30*/  BSYNC B6 ;  /* 0x0000000000067941 */ /* 0x000fea0003800000 */
.L_x_7909:
[----:B------:R-:W-:-:S07]  /*3a40*/  VIADD R16, R16, 0x80 ;  /* 0x0000008010107836 */ /* 0x000fce0000000000 */
.L_x_7880:
[----:B------:R-:W-:Y:S05]  /*3a50*/  BSYNC B7 ;  /* 0x0000000000077941 */ /* 0x000fea0003800000 */
.L_x_7879:
[----:B------:R-:W-:Y:S01]  /*3a60*/  ISETP.GE.AND P0, PT, R16, R17, PT ;  /* 0x000000111000720c */ /* 0x000fe20003f06270 */
[----:B------:R-:W-:Y:S01]  /*3a70*/  BSSY B7, `(.L_x_7937) ;  /* 0x00001cd000077945 */ /* 0x000fe20003800000 */
[----:B------:R-:W-:Y:S01]  /*3a80*/  IMAD.MOV.U32 R23, RZ, RZ, RZ ;  /* 0x000000ffff177224 */ /* 0x000fe200078e00ff */
[----:B------:R-:W-:-:S10]  /*3a90*/  CS2R R24, SRZ ;  /* 0x0000000000187805 */ /* 0x000fd4000001ff00 */
[----:B------:R-:W-:Y:S05]  /*3aa0*/  @P0 BRA `(.L_x_7938) ;  /* 0x0000001c00240947 */ /* 0x000fea0003800000 */
[----:B0---4-:R-:W0:Y:S01]  /*3ab0*/  LDC.64 R4, c[0x0][0x220] ;  /* 0x00008800ff047b82 */ /* 0x011e220000000a00 */
        /* <DEDUP_REMOVED lines=20> */
.L_x_7943:
[----:B------:R-:W4:Y:S02]  /*3c00*/  LDG.E.U8 R4, desc[UR36][R4.64] ;  /* 0x0000002404047981 */ /* 0x000f24000c1e1100 */
[----:B----4-:R-:W-:Y:S01]  /*3c10*/  I2FP.F32.U32 R24, R4 ;  /* 0x0000000400187245 */ /* 0x010fe20000201000 */
[----:B------:R-:W-:Y:S06]  /*3c20*/  BRA `(.L_x_7945) ;  /* 0x0000000c002c7947 */ /* 0x000fec0003800000 */
.L_x_7942:
        /* <DEDUP_REMOVED lines=9> */
.L_x_7947:
[----:B------:R-:W4:Y:S02]  /*3cc0*/  LDG.E R4, desc[UR36][R4.64] ;  /* 0x0000002404047981 */ /* 0x000f24000c1e1900 */
[----:B----4-:R-:W-:Y:S01]  /*3cd0*/  I2FP.F32.S32 R24, R4 ;  /* 0x0000000400187245 */ /* 0x010fe20000201400 */
[----:B------:R-:W-:Y:S06]  /*3ce0*/  BRA `(.L_x_7945) ;  /* 0x0000000800fc7947 */ /* 0x000fec0003800000 */
.L_x_7946:
[----:B------:R-:W4:Y:S02]  /*3cf0*/  LDG.E.U16 R4, desc[UR36][R4.64] ;  /* 0x0000002404047981 */ /* 0x000f24000c1e1500 */
[----:B----4-:R0:W4:Y:S01]  /*3d00*/  I2F.S16 R24, R4 ;  /* 0x0000000400187306 */ /* 0x0101220000101400 */
[----:B------:R-:W-:Y:S05]  /*3d10*/  BRA `(.L_x_7945) ;  /* 0x0000000800f07947 */ /* 0x000fea0003800000 */
.L_x_7941:
        /* <DEDUP_REMOVED lines=8> */
.L_x_7949:
[----:B------:R-:W4:Y:S02]  /*3da0*/  LDG.E.U16 R4, desc[UR36][R4.64] ;  /* 0x0000002404047981 */ /* 0x000f24000c1e1500 */
[----:B----4-:R-:W-:Y:S01]  /*3db0*/  HADD2.F32 R24, -RZ, R4.H0_H0 ;  /* 0x20000004ff187230 */ /* 0x010fe20000004100 */
[----:B------:R-:W-:Y:S06]  /*3dc0*/  BRA `(.L_x_7945) ;  /* 0x0000000800c47947 */ /* 0x000fec0003800000 */
.L_x_7948:
        /* <DEDUP_REMOVED lines=8> */
.L_x_7951:
[----:B------:R-:W4:Y:S02]  /*3e50*/  LDG.E.U16 R4, desc[UR36][R4.64] ;  /* 0x0000002404047981 */ /* 0x000f24000c1e1500 */
[----:B----4-:R-:W-:Y:S01]  /*3e60*/  HADD2.F32 R24, -RZ, R4.H0_H0 ;  /* 0x20000004ff187230 */ /* 0x010fe20000004100 */
[----:B------:R-:W-:Y:S06]  /*3e70*/  BRA `(.L_x_7945) ;  /* 0x0000000800987947 */ /* 0x000fec0003800000 */
.L_x_7950:
[----:B------:R-:W4:Y:S01]  /*3e80*/  LDG.E.64 R4, desc[UR36][R4.64] ;  /* 0x0000002404047981 */ /* 0x000f22000c1e1b00 */
[----:B------:R-:W-:Y:S01]  /*3e90*/  UMOV UR4, 0xf0000000 ;  /* 0xf000000000047882 */ /* 0x000fe20000000000 */
[----:B------:R-:W-:Y:S01]  /*3ea0*/  UMOV UR5, 0x380fffff ;  /* 0x380fffff00057882 */ /* 0x000fe20000000000 */
[----:B----4-:R-:W0:Y:S01]  /*3eb0*/  F2F.F32.F64 R24, R4 ;  /* 0x0000000400187310 */ /* 0x010e220000301000 */
[----:B------:R-:W-:-:S14]  /*3ec0*/  DSETP.GEU.AND P0, PT, |R4|, UR4, PT ;  /* 0x0000000404007e2a */ /* 0x000fdc000bf0e200 */
[----:B0-----:R-:W-:Y:S01]  /*3ed0*/  @!P0 FMUL R24, R24, 1.175494350822287508e-38 ;  /* 0x0080000018188820 */ /* 0x001fe20000400000 */
[----:B------:R-:W-:Y:S06]  /*3ee0*/  BRA `(.L_x_7945) ;  /* 0x00000008007c7947 */ /* 0x000fec0003800000 */
.L_x_7940:
        /* <DEDUP_REMOVED lines=12> */
.L_x_7954:
[----:B------:R-:W4:Y:S01]  /*3fb0*/  LDG.E.64 R4, desc[UR36][R4.64] ;  /* 0x0000002404047981 */ /* 0x000f22000c1e1b00 */
[----:B------:R-:W-:Y:S01]  /*3fc0*/  UMOV UR4, 0xf0000000 ;  /* 0xf000000000047882 */ /* 0x000fe20000000000 */
[----:B------:R-:W-:Y:S01]  /*3fd0*/  UMOV UR5, 0x380fffff ;  /* 0x380fffff00057882 */ /* 0x000fe20000000000 */
[----:B----4-:R-:W0:Y:S01]  /*3fe0*/  F2F.F32.F64 R24, R4 ;  /* 0x0000000400187310 */ /* 0x010e220000301000 */
[----:B------:R-:W-:-:S14]  /*3ff0*/  DSETP.GEU.AND P0, PT, |R4|, UR4, PT ;  /* 0x0000000404007e2a */ /* 0x000fdc000bf0e200 */
[----:B0-----:R-:W-:Y:S01]  /*4000*/  @!P0 FMUL R24, R24, 1.175494350822287508e-38 ;  /* 0x0080000018188820 */ /* 0x001fe20000400000 */
[----:B------:R-:W-:Y:S06]  /*4010*/  BRA `(.L_x_7945) ;  /* 0x0000000800307947 */ /* 0x000fec0003800000 */
.L_x_7953:
        /* <DEDUP_REMOVED lines=26> */
.L_x_7956:
        /* <DEDUP_REMOVED lines=13> */
.L_x_7955:
[----:B------:R-:W4:Y:S02]  /*4290*/  LDG.E.U16 R4, desc[UR36][R4.64] ;  /* 0x0000002404047981 */ /* 0x000f24000c1e1500 */
[----:B----4-:R-:W-:Y:S01]  /*42a0*/  IMAD.U32 R24, R4, 0x10000, RZ ;  /* 0x0001000004187824 */ /* 0x010fe200078e00ff */
[----:B------:R-:W-:Y:S06]  /*42b0*/  BRA `(.L_x_7945) ;  /* 0x0000000400887947 */ /* 0x000fec0003800000 */
.L_x_7952:
        /* <DEDUP_REMOVED lines=11> */
.L_x_7959:
        /* <DEDUP_REMOVED lines=20> */
.L_x_7961:
[----:B------:R-:W-:Y:S05]  /*44b0*/  BSYNC B0 ;  /* 0x0000000000007941 */ /* 0x000fea0003800000 */
.L_x_7960:
[----:B------:R-:W-:Y:S01]  /*44c0*/  IMAD.SHL.U32 R3, R3, 0x100000, RZ ;  /* 0x0010000003037824 */ /* 0x000fe200078e00ff */
[----:B------:R-:W-:-:S04]  /*44d0*/  LEA R5, R0, 0x3b800000, 0x17 ;  /* 0x3b80000000057811 */ /* 0x000fc800078eb8ff */
[----:B------:R-:W-:Y:S01]  /*44e0*/  LOP3.LUT R24, R5, R3, R24, 0xfe, !PT ;  /* 0x0000000305187212 */ /* 0x000fe200078efe18 */
[----:B------:R-:W-:Y:S06]  /*44f0*/  BRA `(.L_x_7945) ;  /* 0x0000000000f87947 */ /* 0x000fec0003800000 */
.L_x_7958:
        /* <DEDUP_REMOVED lines=20> */
.L_x_7963:
[----:B------:R-:W-:Y:S05]  /*4640*/  BSYNC B0 ;  /* 0x0000000000007941 */ /* 0x000fea0003800000 */
.L_x_7962:
[----:B------:R-:W-:Y:S01]  /*4650*/  IMAD.SHL.U32 R3, R3, 0x200000, RZ ;  /* 0x0020000003037824 */ /* 0x000fe200078e00ff */
[----:B------:R-:W-:-:S04]  /*4660*/  LEA R5, R0, 0x37800000, 0x17 ;  /* 0x3780000000057811 */ /* 0x000fc800078eb8ff */
[----:B------:R-:W-:Y:S01]  /*4670*/  LOP3.LUT R24, R5, R3, R24, 0xfe, !PT ;  /* 0x0000000305187212 */ /* 0x000fe200078efe18 */
[----:B------:R-:W-:Y:S06]  /*4680*/  BRA `(.L_x_7945) ;  /* 0x0000000000947947 */ /* 0x000fec0003800000 */
.L_x_7957:
        /* <DEDUP_REMOVED lines=14> */
.L_x_7944:
        /* <DEDUP_REMOVED lines=16> */
.L_x_7966:
[----:B------:R-:W-:Y:S01]  /*4870*/  IMAD.MOV.U32 R24, RZ, RZ, RZ ;  /* 0x000000ffff187224 */ /* 0x000fe200078e00ff */
[----:B------:R-:W-:Y:S06]  /*4880*/  BRA `(.L_x_7945) ;  /* 0x0000000000147947 */ /* 0x000fec0003800000 */
.L_x_7965:
[----:B------:R-:W4:Y:S02]  /*4890*/  LDG.E.64 R24, desc[UR36][R4.64] ;  /* 0x0000002404187981 */ /* 0x000f24000c1e1b00 */
[----:B----4-:R0:W4:Y:S01]  /*48a0*/  I2F.U64 R24, R24 ;  /* 0x0000001800187312 */ /* 0x0101220000301000 */
[----:B------:R-:W-:Y:S05]  /*48b0*/  BRA `(.L_x_7945) ;  /* 0x0000000000087947 */ /* 0x000fea0003800000 */
.L_x_7964:
[----:B------:R-:W4:Y:S02]  /*48c0*/  LDG.E R4, desc[UR36][R4.64] ;  /* 0x0000002404047981 */ /* 0x000f24000c1e1900 */
[----:B----4-:R-:W-:-:S07]  /*48d0*/  I2FP.F32.U32 R24, R4 ;  /* 0x0000000400187245 */ /* 0x010fce0000201000 */
.L_x_7945:
[----:B------:R-:W-:Y:S05]  /*48e0*/  BSYNC B6 ;  /* 0x0000000000067941 */ /* 0x000fea0003800000 */
.L_x_7939:
[----:B------:R-:W1:Y:S01]  /*48f0*/  LDC.U8 R6, c[0x0][0x235] ;  /* 0x00008d40ff067b82 */ /* 0x000e620000000000 */
[----:B------:R-:W-:Y:S01]  /*4900*/  ULDC UR4, c[0x0][0x23c] ;  /* 0x00008f0000047ab9 */ /* 0x000fe20000000800 */
[----:B------:R-:W-:Y:S01]  /*4910*/  BSSY B6, `(.L_x_7967) ;  /* 0x00000e1000067945 */ /* 0x000fe20003800000 */
[----:B------:R-:W-:-:S05]  /*4920*/  IMAD R3, R18, UR4, RZ ;  /* 0x0000000412037c24 */ /* 0x000fca000f8e02ff */
[----:B0-----:R-:W0:Y:S01]  /*4930*/  LDC.64 R4, c[0x0][0x228] ;  /* 0x00008a00ff047b82 */ /* 0x001e220000000a00 */
        /* <DEDUP_REMOVED lines=16> */
.L_x_7971:
[----:B------:R-:W2:Y:S02]  /*4a40*/  LDG.E.U8 R4, desc[UR36][R4.64] ;  /* 0x0000002404047981 */ /* 0x000ea4000c1e1100 */
[----:B--2---:R-:W-:Y:S01]  /*4a50*/  I2FP.F32.U32 R25, R4 ;  /* 0x0000000400197245 */ /* 0x004fe20000201000 */
[----:B------:R-:W-:Y:S06]  /*4a60*/  BRA `(.L_x_7973) ;  /* 0x0000000c002c7947 */ /* 0x000fec0003800000 */
.L_x_7970:
        /* <DEDUP_REMOVED lines=9> */
.L_x_7975:
[----:B------:R-:W2:Y:S02]  /*4b00*/  LDG.E R4, desc[UR36][R4.64] ;  /* 0x0000002404047981 */ /* 0x000ea4000c1e1900 */
[----:B--2---:R-:W-:Y:S01]  /*4b10*/  I2FP.F32.S32 R25, R4 ;  /* 0x0000000400197245 */ /* 0x004fe20000201400 */
[----:B------:R-:W-:Y:S06]  /*4b20*/  BRA `(.L_x_7973) ;  /* 0x0000000800fc7947 */ /* 0x000fec0003800000 */
.L_x_7974:
[----:B------:R-:W2:Y:S02]  /*4b30*/  LDG.E.U16 R4, desc[UR36][R4.64] ;  /* 0x0000002404047981 */ /* 0x000ea4000c1e1500 */
[----:B--2---:R0:W1:Y:S01]  /*4b40*/  I2F.S16 R25, R4 ;  /* 0x0000000400197306 */ /* 0x0040620000101400 */
[----:B------:R-:W-:Y:S05]  /*4b50*/  BRA `(.L_x_7973) ;  /* 0x0000000800f07947 */ /* 0x000fea0003800000 */
.L_x_7969:
        /* <DEDUP_REMOVED lines=8> */
.L_x_7977:
[----:B------:R-:W2:Y:S02]  /*4be0*/  LDG.E.U16 R4, desc[UR36][R4.64] ;  /* 0x0000002404047981 */ /* 0x000ea4000c1e1500 */
[----:B--2---:R-:W-:Y:S01]  /*4bf0*/  HADD2.F32 R25, -RZ, R4.H0_H0 ;  /* 0x20000004ff197230 */ /* 0x004fe20000004100 */
[----:B------:R-:W-:Y:S06]  /*4c00*/  BRA `(.L_x_7973) ;  /* 0x0000000800c47947 */ /* 0x000fec0003800000 */
.L_x_7976:
        /* <DEDUP_REMOVED lines=8> */
.L_x_7979:
[----:B------:R-:W2:Y:S02]  /*4c90*/  LDG.E.U16 R4, desc[UR36][R4.64] ;  /* 0x0000002404047981 */ /* 0x000ea4000c1e1500 */
[----:B--2---:R-:W-:Y:S01]  /*4ca0*/  HADD2.F32 R25, -RZ, R4.H0_H0 ;  /* 0x20000004ff197230 */ /* 0x004fe20000004100 */
[----:B------:R-:W-:Y:S06]  /*4cb0*/  BRA `(.L_x_7973) ;  /* 0x0000000800987947 */ /* 0x000fec0003800000 */
.L_x_7978:
[----:B------:R-:W2:Y:S01]  /*4cc0*/  LDG.E.64 R4, desc[UR36][R4.64] ;  /* 0x0000002404047981 */ /* 0x000ea2000c1e1b00 */
[----:B------:R-:W-:Y:S01]  /*4cd0*/  UMOV UR4, 0xf0000000 ;  /* 0xf000000000047882 */ /* 0x000fe20000000000 */
[----:B------:R-:W-:Y:S01]  /*4ce0*/  UMOV UR5, 0x380fffff ;  /* 0x380fffff00057882 */ /* 0x000fe20000000000 */
[----:B--2---:R-:W0:Y:S01]  /*4cf0*/  F2F.F32.F64 R25, R4 ;  /* 0x0000000400197310 */ /* 0x004e220000301000 */
[----:B------:R-:W-:-:S14]  /*4d00*/  DSETP.GEU.AND P0, PT, |R4|, UR4, PT ;  /* 0x0000000404007e2a */ /* 0x000fdc000bf0e200 */
[----:B0-----:R-:W-:Y:S01]  /*4d10*/  @!P0 FMUL R25, R25, 1.175494350822287508e-38 ;  /* 0x0080000019198820 */ /* 0x001fe20000400000 */
[----:B------:R-:W-:Y:S06]  /*4d20*/  BRA `(.L_x_7973) ;  /* 0x00000008007c7947 */ /* 0x000fec0003800000 */
.L_x_7968:
        /* <DEDUP_REMOVED lines=12> */
.L_x_7982:
[----:B------:R-:W2:Y:S01]  /*4df0*/  LDG.E.64 R4, desc[UR36][R4.64] ;  /* 0x0000002404047981 */ /* 0x000ea2000c1e1b00 */
[----:B------:R-:W-:Y:S01]  /*4e00*/  UMOV UR4, 0xf0000000 ;  /* 0xf000000000047882 */ /* 0x000fe20000000000 */
[----:B------:R-:W-:Y:S01]  /*4e10*/  UMOV UR5, 0x380fffff ;  /* 0x380fffff00057882 */ /* 0x000fe20000000000 */
[----:B--2---:R-:W0:Y:S01]  /*4e20*/  F2F.F32.F64 R25, R4 ;  /* 0x0000000400197310 */ /* 0x004e220000301000 */
[----:B------:R-:W-:-:S14]  /*4e30*/  DSETP.GEU.AND P0, PT, |R4|, UR4, PT ;  /* 0x0000000404007e2a */ /* 0x000fdc000bf0e200 */
[----:B0-----:R-:W-:Y:S01]  /*4e40*/  @!P0 FMUL R25, R25, 1.175494350822287508e-38 ;  /* 0x0080000019198820 */ /* 0x001fe20000400000 */
[----:B------:R-:W-:Y:S06]  /*4e50*/  BRA `(.L_x_7973) ;  /* 0x0000000800307947 */ /* 0x000fec0003800000 */
.L_x_7981:
        /* <DEDUP_REMOVED lines=26> */
.L_x_7984:
        /* <DEDUP_REMOVED lines=13> */
.L_x_7983:
[----:B------:R-:W2:Y:S02]  /*50d0*/  LDG.E.U16 R4, desc[UR36][R4.64] ;  /* 0x0000002404047981 */ /* 0x000ea4000c1e1500 */
[----:B--2---:R-:W-:Y:S01]  /*50e0*/  IMAD.U32 R25, R4, 0x10000, RZ ;  /* 0x0001000004197824 */ /* 0x004fe200078e00ff */
[----:B------:R-:W-:Y:S06]  /*50f0*/  BRA `(.L_x_7973) ;  /* 0x0000000400887947 */ /* 0x000fec0003800000 */
.L_x_7980:
        /* <DEDUP_REMOVED lines=11> */
.L_x_7987:
        /* <DEDUP_REMOVED lines=20> */
.L_x_7989:
[----:B------:R-:W-:Y:S05]  /*52f0*/  BSYNC B0 ;  /* 0x0000000000007941 */ /* 0x000fea0003800000 */
.L_x_7988:
[----:B------:R-:W-:Y:S01]  /*5300*/  IMAD.SHL.U32 R3, R3, 0x100000, RZ ;  /* 0x0010000003037824 */ /* 0x000fe200078e00ff */
[----:B------:R-:W-:-:S04]  /*5310*/  LEA R0, R0, 0x3b800000, 0x17 ;  /* 0x3b80000000007811 */ /* 0x000fc800078eb8ff */
[----:B------:R-:W-:Y:S01]  /*5320*/  LOP3.LUT R25, R0, R3, R25, 0xfe, !PT ;  /* 0x0000000300197212 */ /* 0x000fe200078efe19 */
[----:B------:R-:W-:Y:S06]  /*5330*/  BRA `(.L_x_7973) ;  /* 0x0000000000f87947 */ /* 0x000fec0003800000 */
.L_x_7986:
        /* <DEDUP_REMOVED lines=20> */
.L_x_7991:
[----:B------:R-:W-:Y:S05]  /*5480*/  BSYNC B0 ;  /* 0x0000000000007941 */ /* 0x000fea0003800000 */
.L_x_7990:
[----:B------:R-:W-:Y:S01]  /*5490*/  IMAD.SHL.U32 R3, R3, 0x200000, RZ ;  /* 0x0020000003037824 */ /* 0x000fe200078e00ff */
[----:B------:R-:W-:-:S04]  /*54a0*/  LEA R0, R0, 0x37800000, 0x17 ;  /* 0x3780000000007811 */ /* 0x000fc800078eb8ff */
[----:B------:R-:W-:Y:S01]  /*54b0*/  LOP3.LUT R25, R0, R3, R25, 0xfe, !PT ;  /* 0x0000000300197212 */ /* 0x000fe200078efe19 */
[----:B------:R-:W-:Y:S06]  /*54c0*/  BRA `(.L_x_7973) ;  /* 0x0000000000947947 */ /* 0x000fec0003800000 */
.L_x_7985:
        /* <DEDUP_REMOVED lines=14> */
.L_x_7972:
        /* <DEDUP_REMOVED lines=16> */
.L_x_7994:
[----:B------:R-:W-:Y:S01]  /*56b0*/  IMAD.MOV.U32 R25, RZ, RZ, RZ ;  /* 0x000000ffff197224 */ /* 0x000fe200078e00ff */
[----:B------:R-:W-:Y:S06]  /*56c0*/  BRA `(.L_x_7973) ;  /* 0x0000000000147947 */ /* 0x000fec0003800000 */
.L_x_7993:
[----:B------:R-:W2:Y:S02]  /*56d0*/  LDG.E.64 R4, desc[UR36][R4.64] ;  /* 0x0000002404047981 */ /* 0x000ea4000c1e1b00 */
[----:B--2---:R0:W1:Y:S01]  /*56e0*/  I2F.U64 R25, R4 ;  /* 0x0000000400197312 */ /* 0x0040620000301000 */
[----:B------:R-:W-:Y:S05]  /*56f0*/  BRA `(.L_x_7973) ;  /* 0x0000000000087947 */ /* 0x000fea0003800000 */
.L_x_7992:
[----:B------:R-:W2:Y:S02]  /*5700*/  LDG.E R4, desc[UR36][R4.64] ;  /* 0x0000002404047981 */ /* 0x000ea4000c1e1900 */
[----:B--2---:R-:W-:-:S07]  /*5710*/  I2FP.F32.U32 R25, R4 ;  /* 0x0000000400197245 */ /* 0x004fce0000201000 */
.L_x_7973:
[----:B------:R-:W-:Y:S05]  /*5720*/  BSYNC B6 ;  /* 0x0000000000067941 */ /* 0x000fea0003800000 */
.L_x_7967:
[----:B------:R-:W-:-:S07]  /*5730*/  VIADD R16, R16, 0x80 ;  /* 0x0000008010107836 */ /* 0x000fce0000000000 */
.L_x_7938:
[----:B------:R-:W-:Y:S05]  /*5740*/  BSYNC B7 ;  /* 0x0000000000077941 */ /* 0x000fea0003800000 */
.L_x_7937:
[----:B------:R-:W-:Y:S01]  /*5750*/  ISETP.GE.AND P0, PT, R16, R17, PT ;  /* 0x000000111000720c */ /* 0x000fe20003f06270 */
[----:B------:R-:W-:Y:S01]  /*5760*/  BSSY B7, `(.L_x_7995) ;  /* 0x00001c6000077945 */ /* 0x000fe20003800000 */
[----:B------:R-:W-:-:S11]  /*5770*/  IMAD.MOV.U32 R18, RZ, RZ, RZ ;  /* 0x000000ffff127224 */ /* 0x000fd600078e00ff */
        /* <DEDUP_REMOVED lines=22> */
.L_x_8001:
[----:B------:R-:W4:Y:S02]  /*58e0*/  LDG.E.U8 R4, desc[UR36][R4.64] ;  /* 0x0000002404047981 */ /* 0x000f24000c1e1100 */
[----:B----4-:R-:W-:Y:S01]  /*58f0*/  I2FP.F32.U32 R18, R4 ;  /* 0x0000000400127245 */ /* 0x010fe20000201000 */
[----:B------:R-:W-:Y:S06]  /*5900*/  BRA `(.L_x_8003) ;  /* 0x0000000c002c7947 */ /* 0x000fec0003800000 */
.L_x_8000:
        /* <DEDUP_REMOVED lines=9> */
.L_x_8005:
[----:B------:R-:W4:Y:S02]  /*59a0*/  LDG.E R4, desc[UR36][R4.64] ;  /* 0x0000002404047981 */ /* 0x000f24000c1e1900 */
[----:B----4-:R-:W-:Y:S01]  /*59b0*/  I2FP.F32.S32 R18, R4 ;  /* 0x0000000400127245 */ /* 0x010fe20000201400 */
[----:B------:R-:W-:Y:S06]  /*59c0*/  BRA `(.L_x_8003) ;  /* 0x0000000800fc7947 */ /* 0x000fec0003800000 */
.L_x_8004:
[----:B------:R-:W4:Y:S02]  /*59d0*/  LDG.E.U16 R4, desc[UR36][R4.64] ;  /* 0x0000002404047981 */ /* 0x000f24000c1e1500 */
[----:B----4-:R0:W4:Y:S01]  /*59e0*/  I2F.S16 R18, R4 ;  /* 0x0000000400127306 */ /* 0x0101220000101400 */
[----:B------:R-:W-:Y:S05]  /*59f0*/  BRA `(.L_x_8003) ;  /* 0x0000000800f07947 */ /* 0x000fea0003800000 */
.L_x_7999:
        /* <DEDUP_REMOVED lines=8> */
.L_x_8007:
[----:B------:R-:W4:Y:S02]  /*5a80*/  LDG.E.U16 R4, desc[UR36][R4.64] ;  /* 0x0000002404047981 */ /* 0x000f24000c1e1500 */
[----:B----4-:R-:W-:Y:S01]  /*5a90*/  HADD2.F32 R18, -RZ, R4.H0_H0 ;  /* 0x20000004ff127230 */ /* 0x010fe20000004100 */
[----:B------:R-:W-:Y:S06]  /*5aa0*/  BRA `(.L_x_8003) ;  /* 0x0000000800c47947 */ /* 0x000fec0003800000 */
.L_x_8006:
        /* <DEDUP_REMOVED lines=8> */
.L_x_8009:
[----:B------:R-:W4:Y:S02]  /*5b30*/  LDG.E.U16 R4, desc[UR36][R4.64] ;  /* 0x0000002404047981 */ /* 0x000f24000c1e1500 */
[----:B----4-:R-:W-:Y:S01]  /*5b40*/  HADD2.F32 R18, -RZ, R4.H0_H0 ;  /* 0x20000004ff127230 */ /* 0x010fe20000004100 */
[----:B------:R-:W-:Y:S06]  /*5b50*/  BRA `(.L_x_8003) ;  /* 0x0000000800987947 */ /* 0x000fec0003800000 */
.L_x_8008:
[----:B------:R-:W4:Y:S01]  /*5b60*/  LDG.E.64 R4, desc[UR36][R4.64] ;  /* 0x0000002404047981 */ /* 0x000f22000c1e1b00 */
[----:B------:R-:W-:Y:S01]  /*5b70*/  UMOV UR4, 0xf0000000 ;  /* 0xf000000000047882 */ /* 0x000fe20000000000 */
[----:B------:R-:W-:Y:S01]  /*5b80*/  UMOV UR5, 0x380fffff ;  /* 0x380fffff00057882 */ /* 0x000fe20000000000 */
[----:B----4-:R-:W0:Y:S01]  /*5b90*/  F2F.F32.F64 R18, R4 ;  /* 0x0000000400127310 */ /* 0x010e220000301000 */
[----:B------:R-:W-:-:S14]  /*5ba0*/  DSETP.GEU.AND P0, PT, |R4|, UR4, PT ;  /* 0x0000000404007e2a */ /* 0x000fdc000bf0e200 */
[----:B0-----:R-:W-:Y:S01]  /*5bb0*/  @!P0 FMUL R18, R18, 1.175494350822287508e-38 ;  /* 0x0080000012128820 */ /* 0x001fe20000400000 */
[----:B------:R-:W-:Y:S06]  /*5bc0*/  BRA `(.L_x_8003) ;  /* 0x00000008007c7947 */ /* 0x000fec0003800000 */
.L_x_7998:
        /* <DEDUP_REMOVED lines=12> */
.L_x_8012:
[----:B------:R-:W4:Y:S01]  /*5c90*/  LDG.E.64 R4, desc[UR36][R4.64] ;  /* 0x0000002404047981 */ /* 0x000f22000c1e1b00 */
[----:B------:R-:W-:Y:S01]  /*5ca0*/  UMOV UR4, 0xf0000000 ;  /* 0xf000000000047882 */ /* 0x000fe20000000000 */
[----:B------:R-:W-:Y:S01]  /*5cb0*/  UMOV UR5, 0x380fffff ;  /* 0x380fffff00057882 */ /* 0x000fe20000000000 */
[----:B----4-:R-:W0:Y:S01]  /*5cc0*/  F2F.F32.F64 R18, R4 ;  /* 0x0000000400127310 */ /* 0x010e220000301000 */
[----:B------:R-:W-:-:S14]  /*5cd0*/  DSETP.GEU.AND P0, PT, |R4|, UR4, PT ;  /* 0x0000000404007e2a */ /* 0x000fdc000bf0e200 */
[----:B0-----:R-:W-:Y:S01]  /*5ce0*/  @!P0 FMUL R18, R18, 1.175494350822287508e-38 ;  /* 0x0080000012128820 */ /* 0x001fe20000400000 */
[----:B------:R-:W-:Y:S06]  /*5cf0*/  BRA `(.L_x_8003) ;  /* 0x0000000800307947 */ /* 0x000fec0003800000 */
.L_x_8011:
        /* <DEDUP_REMOVED lines=26> */
.L_x_8014:
        /* <DEDUP_REMOVED lines=13> */
.L_x_8013:
[----:B------:R-:W4:Y:S02]  /*5f70*/  LDG.E.U16 R4, desc[UR36][R4.64] ;  /* 0x0000002404047981 */ /* 0x000f24000c1e1500 */
[----:B----4-:R-:W-:Y:S01]  /*5f80*/  IMAD.U32 R18, R4, 0x10000, RZ ;  /* 0x0001000004127824 */ /* 0x010fe200078e00ff */
[----:B------:R-:W-:Y:S06]  /*5f90*/  BRA `(.L_x_8003) ;  /* 0x0000000400887947 */ /* 0x000fec0003800000 */
.L_x_8010:
        /* <DEDUP_REMOVED lines=11> */
.L_x_8017:
        /* <DEDUP_REMOVED lines=20> */
.L_x_8019:
[----:B------:R-:W-:Y:S05]  /*6190*/  BSYNC B0 ;  /* 0x0000000000007941 */ /* 0x000fea0003800000 */
.L_x_8018:
[----:B------:R-:W-:Y:S01]  /*61a0*/  IMAD.SHL.U32 R3, R3, 0x100000, RZ ;  /* 0x0010000003037824 */ /* 0x000fe200078e00ff */
[----:B------:R-:W-:-:S04]  /*61b0*/  LEA R5, R0, 0x3b800000, 0x17 ;  /* 0x3b80000000057811 */ /* 0x000fc800078eb8ff */
[----:B------:R-:W-:Y:S01]  /*61c0*/  LOP3.LUT R18, R5, R3, R18, 0xfe, !PT ;  /* 0x0000000305127212 */ /* 0x000fe200078efe12 */
[----:B------:R-:W-:Y:S06]  /*61d0*/  BRA `(.L_x_8003) ;  /* 0x0000000000f87947 */ /* 0x000fec0003800000 */
.L_x_8016:
        /* <DEDUP_REMOVED lines=20> */
.L_x_8021:
[----:B------:R-:W-:Y:S05]  /*6320*/  BSYNC B0 ;  /* 0x0000000000007941 */ /* 0x000fea0003800000 */
.L_x_8020:
[----:B------:R-:W-:Y:S01]  /*6330*/  IMAD.SHL.U32 R3, R3, 0x200000, RZ ;  /* 0x0020000003037824 */ /* 0x000fe200078e00ff */
[----:B------:R-:W-:-:S04]  /*6340*/  LEA R5, R0, 0x37800000, 0x17 ;  /* 0x3780000000057811 */ /* 0x000fc800078eb8ff */
[----:B------:R-:W-:Y:S01]  /*6350*/  LOP3.LUT R18, R5, R3, R18, 0xfe, !PT ;  /* 0x0000000305127212 */ /* 0x000fe200078efe12 */
[----:B------:R-:W-:Y:S06]  /*6360*/  BRA `(.L_x_8003) ;  /* 0x0000000000947947 */ /* 0x000fec0003800000 */
.L_x_8015:
        /* <DEDUP_REMOVED lines=14> */
.L_x_8002:
        /* <DEDUP_REMOVED lines=16> */
.L_x_8024:
[----:B------:R-:W-:Y:S01]  /*6550*/  IMAD.MOV.U32 R18, RZ, RZ, RZ ;  /* 0x000000ffff127224 */ /* 0x000fe200078e00ff */
[----:B------:R-:W-:Y:S06]  /*6560*/  BRA `(.L_x_8003) ;  /* 0x0000000000147947 */ /* 0x000fec0003800000 */
.L_x_8023:
[----:B------:R-:W4:Y:S02]  /*6570*/  LDG.E.64 R18, desc[UR36][R4.64] ;  /* 0x0000002404127981 */ /* 0x000f24000c1e1b00 */
[----:B----4-:R0:W4:Y:S01]  /*6580*/  I2F.U64 R18, R18 ;  /* 0x0000001200127312 */ /* 0x0101220000301000 */
[----:B------:R-:W-:Y:S05]  /*6590*/  BRA `(.L_x_8003) ;  /* 0x0000000000087947 */ /* 0x000fea0003800000 */
.L_x_8022:
[----:B------:R-:W4:Y:S02]  /*65a0*/  LDG.E R4, desc[UR36][R4.64] ;  /* 0x0000002404047981 */ /* 0x000f24000c1e1900 */
[----:B----4-:R-:W-:-:S07]  /*65b0*/  I2FP.F32.U32 R18, R4 ;  /* 0x0000000400127245 */ /* 0x010fce0000201000 */
.L_x_8003:
[----:B------:R-:W-:Y:S05]  /*65c0*/  BSYNC B6 ;  /* 0x0000000000067941 */ /* 0x000fea0003800000 */
.L_x_7997:
[----:B------:R-:W1:Y:S01]  /*65d0*/  LDC.U8 R6, c[0x0][0x235] ;  /* 0x00008d40ff067b82 */ /* 0x000e620000000000 */
[----:B------:R-:W-:Y:S02]  /*65e0*/  ULDC UR4, c[0x0][0x23c] ;  /* 0x00008f0000047ab9 */ /* 0x000fe40000000800 */
        /* <DEDUP_REMOVED lines=18> */
.L_x_8028:
[----:B------:R-:W2:Y:S02]  /*6710*/  LDG.E.U8 R4, desc[UR36][R4.64] ;  /* 0x0000002404047981 */ /* 0x000ea4000c1e1100 */
[----:B--2---:R-:W-:Y:S01]  /*6720*/  I2FP.F32.U32 R23, R4 ;  /* 0x0000000400177245 */ /* 0x004fe20000201000 */
[----:B------:R-:W-:Y:S06]  /*6730*/  BRA `(.L_x_7996) ;  /* 0x0000000c00207947 */ /* 0x000fec0003800000 */
.L_x_8027:
        /* <DEDUP_REMOVED lines=9> */
.L_x_8031:
[----:B------:R-:W2:Y:S02]  /*67d0*/  LDG.E R4, desc[UR36][R4.64] ;  /* 0x0000002404047981 */ /* 0x000ea4000c1e1900 */
[----:B--2---:R-:W-:Y:S01]  /*67e0*/  I2FP.F32.S32 R23, R4 ;  /* 0x0000000400177245 */ /* 0x004fe20000201400 */
[----:B------:R-:W-:Y:S06]  /*67f0*/  BRA `(.L_x_7996) ;  /* 0x0000000800f07947 */ /* 0x000fec0003800000 */
.L_x_8030:
[----:B------:R-:W2:Y:S02]  /*6800*/  LDG.E.U16 R4, desc[UR36][R4.64] ;  /* 0x0000002404047981 */ /* 0x000ea4000c1e1500 */
[----:B--2---:R0:W1:Y:S01]  /*6810*/  I2F.S16 R23, R4 ;  /* 0x0000000400177306 */ /* 0x0040620000101400 */
[----:B------:R-:W-:Y:S05]  /*6820*/  BRA `(.L_x_7996) ;  /* 0x0000000800e47947 */ /* 0x000fea0003800000 */
.L_x_8026:
        /* <DEDUP_REMOVED lines=8> */
.L_x_8033:
[----:B------:R-:W2:Y:S02]  /*68b0*/  LDG.E.U16 R4, desc[UR36][R4.64] ;  /* 0x0000002404047981 */ /* 0x000ea4000c1e1500 */
[----:B--2---:R-:W-:Y:S01]  /*68c0*/  HADD2.F32 R23, -RZ, R4.H0_H0 ;  /* 0x20000004ff177230 */ /* 0x004fe20000004100 */
[----:B------:R-:W-:Y:S06]  /*68d0*/  BRA `(.L_x_7996) ;  /* 0x0000000800b87947 */ /* 0x000fec0003800000 */
.L_x_8032:
        /* <DEDUP_REMOVED lines=8> */
.L_x_8035:
[----:B------:R-:W2:Y:S02]  /*6960*/  LDG.E.U16 R4, desc[UR36][R4.64] ;  /* 0x0000002404047981 */ /* 0x000ea4000c1e1500 */
[----:B--2---:R-:W-:Y:S01]  /*6970*/  HADD2.F32 R23, -RZ, R4.H0_H0 ;  /* 0x20000004ff177230 */ /* 0x004fe20000004100 */
[----:B------:R-:W-:Y:S06]  /*6980*/  BRA `(.L_x_7996) ;  /* 0x00000008008c7947 */ /* 0x000fec0003800000 */
.L_x_8034:
[----:B------:R-:W2:Y:S01]  /*6990*/  LDG.E.64 R4, desc[UR36][R4.64] ;  /* 0x0000002404047981 */ /* 0x000ea2000c1e1b00 */
[----:B------:R-:W-:Y:S01]  /*69a0*/  UMOV UR4, 0xf0000000 ;  /* 0xf000000000047882 */ /* 0x000fe20000000000 */
[----:B------:R-:W-:Y:S01]  /*69b0*/  UMOV UR5, 0x380fffff ;  /* 0x380fffff00057882 */ /* 0x000fe20000000000 */
[----:B--2---:R-:W0:Y:S01]  /*69c0*/  F2F.F32.F64 R23, R4 ;  /* 0x0000000400177310 */ /* 0x004e220000301000 */
[----:B------:R-:W-:-:S14]  /*69d0*/  DSETP.GEU.AND P0, PT, |R4|, UR4, PT ;  /* 0x0000000404007e2a */ /* 0x000fdc000bf0e200 */
[----:B0-----:R-:W-:Y:S01]  /*69e0*/  @!P0 FMUL R23, R23, 1.175494350822287508e-38 ;  /* 0x0080000017178820 */ /* 0x001fe20000400000 */
[----:B------:R-:W-:Y:S06]  /*69f0*/  BRA `(.L_x_7996) ;  /* 0x0000000800707947 */ /* 0x000fec0003800000 */
.L_x_8025:
        /* <DEDUP_REMOVED lines=12> */
.L_x_8038:
[----:B------:R-:W2:Y:S01]  /*6ac0*/  LDG.E.64 R4, desc[UR36][R4.64] ;  /* 0x0000002404047981 */ /* 0x000ea2000c1e1b00 */
[----:B------:R-:W-:Y:S01]  /*6ad0*/  UMOV UR4, 0xf0000000 ;  /* 0xf000000000047882 */ /* 0x000fe20000000000 */
[----:B------:R-:W-:Y:S01]  /*6ae0*/  UMOV UR5, 0x380fffff ;  /* 0x380fffff00057882 */ /* 0x000fe20000000000 */
[----:B--2---:R-:W0:Y:S01]  /*6af0*/  F2F.F32.F64 R23, R4 ;  /* 0x0000000400177310 */ /* 0x004e220000301000 */
[----:B------:R-:W-:-:S14]  /*6b00*/  DSETP.GEU.AND P0, PT, |R4|, UR4, PT ;  /* 0x0000000404007e2a */ /* 0x000fdc000bf0e200 */
[----:B0-----:R-:W-:Y:S01]  /*6b10*/  @!P0 FMUL R23, R23, 1.175494350822287508e-38 ;  /* 0x0080000017178820 */ /* 0x001fe20000400000 */
[----:B------:R-:W-:Y:S06]  /*6b20*/  BRA `(.L_x_7996) ;  /* 0x0000000800247947 */ /* 0x000fec0003800000 */
.L_x_8037:
        /* <DEDUP_REMOVED lines=26> */
.L_x_8040:
        /* <DEDUP_REMOVED lines=13> */
.L_x_8039:
[----:B------:R-:W2:Y:S02]  /*6da0*/  LDG.E.U16 R4, desc[UR36][R4.64] ;  /* 0x0000002404047981 */ /* 0x000ea4000c1e1500 */
[----:B--2---:R-:W-:Y:S01]  /*6db0*/  IMAD.U32 R23, R4, 0x10000, RZ ;  /* 0x0001000004177824 */ /* 0x004fe200078e00ff */
[----:B------:R-:W-:Y:S06]  /*6dc0*/  BRA `(.L_x_7996) ;  /* 0x00000004007c7947 */ /* 0x000fec0003800000 */
.L_x_8036:
        /* <DEDUP_REMOVED lines=11> */
.L_x_8043:
        /* <DEDUP_REMOVED lines=19> */
.L_x_8045:
[----:B------:R-:W-:Y:S05]  /*6fb0*/  BSYNC B0 ;  /* 0x0000000000007941 */ /* 0x000fea0003800000 */
.L_x_8044:
[----:B------:R-:W-:Y:S01]  /*6fc0*/  IMAD.SHL.U32 R3, R3, 0x100000, RZ ;  /* 0x0010000003037824 */ /* 0x000fe200078e00ff */
[----:B------:R-:W-:-:S04]  /*6fd0*/  LEA R0, R0, 0x3b800000, 0x17 ;  /* 0x3b80000000007811 */ /* 0x000fc800078eb8ff */
[----:B------:R-:W-:Y:S01]  /*6fe0*/  LOP3.LUT R23, R0, R3, R23, 0xfe, !PT ;  /* 0x0000000300177212 */ /* 0x000fe200078efe17 */
[----:B------:R-:W-:Y:S06]  /*6ff0*/  BRA `(.L_x_7996) ;  /* 0x0000000000f07947 */ /* 0x000fec0003800000 */
.L_x_8042:
        /* <DEDUP_REMOVED lines=19> */
.L_x_8047:
[----:B------:R-:W-:Y:S05]  /*7130*/  BSYNC B0 ;  /* 0x0000000000007941 */ /* 0x000fea0003800000 */
.L_x_8046:
[----:B------:R-:W-:Y:S01]  /*7140*/  IMAD.SHL.U32 R3, R3, 0x200000, RZ ;  /* 0x0020000003037824 */ /* 0x000fe200078e00ff */
[----:B------:R-:W-:-:S04]  /*7150*/  LEA R0, R0, 0x37800000, 0x17 ;  /* 0x3780000000007811 */ /* 0x000fc800078eb8ff */
[----:B------:R-:W-:Y:S01]  /*7160*/  LOP3.LUT R23, R0, R3, R23, 0xfe, !PT ;  /* 0x0000000300177212 */ /* 0x000fe200078efe17 */
[----:B------:R-:W-:Y:S06]  /*7170*/  BRA `(.L_x_7996) ;  /* 0x0000000000907947 */ /* 0x000fec0003800000 */
.L_x_8041:
        /* <DEDUP_REMOVED lines=14> */
.L_x_8029:
        /* <DEDUP_REMOVED lines=16> */
.L_x_8050:
[----:B------:R-:W-:Y:S05]  /*7360*/  BRA `(.L_x_7996) ;  /* 0x0000000000147947 */ /* 0x000fea0003800000 */
.L_x_8049:
[----:B------:R-:W2:Y:S02]  /*7370*/  LDG.E.64 R4, desc[UR36][R4.64] ;  /* 0x0000002404047981 */ /* 0x000ea4000c1e1b00 */
[----:B--2---:R0:W1:Y:S01]  /*7380*/  I2F.U64 R23, R4 ;  /* 0x0000000400177312 */ /* 0x0040620000301000 */
[----:B------:R-:W-:Y:S05]  /*7390*/  BRA `(.L_x_7996) ;  /* 0x0000000000087947 */ /* 0x000fea0003800000 */
.L_x_8048:
[----:B------:R-:W2:Y:S02]  /*73a0*/  LDG.E R4, desc[UR36][R4.64] ;  /* 0x0000002404047981 */ /* 0x000ea4000c1e1900 */
[----:B--2---:R-:W-:-:S07]  /*73b0*/  I2FP.F32.U32 R23, R4 ;  /* 0x0000000400177245 */ /* 0x004fce0000201000 */
.L_x_7996:
[----:B------:R-:W-:Y:S05]  /*73c0*/  BSYNC B7 ;  /* 0x0000000000077941 */ /* 0x000fea0003800000 */
.L_x_7995:
[----:B------:R-:W0:Y:S01]  /*73d0*/  S2R R19, SR_TID.X ;  /* 0x0000000000137919 */ /* 0x000e220000002100 */
[----:B------:R-:W0:Y:S01]  /*73e0*/  LDC.U8 R16, c[0x0][0x240] ;  /* 0x00009000ff107b82 */ /* 0x000e220000000000 */
[----:B------:R-:W-:Y:S01]  /*73f0*/  BSSY B6, `(.L_x_8051) ;  /* 0x00000f1000067945 */ /* 0x000fe20003800000 */
[----:B012345:R-:W-:Y:S01]  /*7400*/  FMUL.FTZ R4, R26, R29 ;  /* 0x0000001d1a047220 */ /* 0x03ffe20000410000 */
[----:B------:R-:W-:Y:S01]  /*7410*/  FMUL.FTZ R22, R27, R22 ;  /* 0x000000161b167220 */ /* 0x000fe20000410000 */
[----:B------:R-:W-:Y:S01]  /*7420*/  FMUL.FTZ R24, R25, R24 ;  /* 0x0000001819187220 */ /* 0x000fe20000410000 */
[----:B------:R-:W-:Y:S01]  /*7430*/  FMUL.FTZ R18, R18, R23 ;  /* 0x0000001712127220 */ /* 0x000fe20000410000 */
[----:B------:R-:W-:-:S13]  /*7440*/  ISETP.GE.AND P0, PT, R19, R17, PT ;  /* 0x000000111300720c */ /* 0x000fda0003f06270 */
[----:B------:R-:W-:Y:S05]  /*7450*/  @P0 BRA `(.L_x_8052) ;  /* 0x0000000c00a80947 */ /* 0x000fea0003800000 */
[----:B------:R-:W0:Y:S01]  /*7460*/  LDC.64 R8, c[0x0][0x218] ;  /* 0x00008600ff087b82 */ /* 0x000e220000000a00 */
[----:B------:R-:W-:Y:S01]  /*7470*/  IMAD R0, R2, 0x200, R19 ;  /* 0x0000020002007824 */ /* 0x000fe200078e0213 */
[----:B------:R-:W-:Y:S01]  /*7480*/  PRMT R5, R16, 0x9910, RZ ;  /* 0x0000991010057816 */ /* 0x000fe200000000ff */
[----:B------:R-:W-:Y:S01]  /*7490*/  ULDC UR4, c[0x0][0x244] ;  /* 0x0000910000047ab9 */ /* 0x000fe20000000800 */
[----:B------:R-:W-:Y:S02]  /*74a0*/  VIADD R19, R19, 0x80 ;  /* 0x0000008013137836 */ /* 0x000fe40000000000 */
        /* <DEDUP_REMOVED lines=17> */
.L_x_8056:
[----:B------:R-:W0:Y:S02]  /*75c0*/  F2I.S64.TRUNC R4, R4 ;  /* 0x0000000400047311 */ /* 0x000e24000020d900 */
[----:B0-----:R-:W-:-:S05]  /*75d0*/  IMAD.MOV.U32 R3, RZ, RZ, R4 ;  /* 0x000000ffff037224 */ /* 0x001fca00078e0004 */
[----:B------:R0:W-:Y:S01]  /*75e0*/  STG.E.U8 desc[UR36][R8.64], R3 ;  /* 0x0000000308007986 */ /* 0x0001e2000c101124 */
[----:B------:R-:W-:Y:S05]  /*75f0*/  BRA `(.L_x_8052) ;  /* 0x0000000c00407947 */ /* 0x000fea0003800000 */
.L_x_8055:
        /* <DEDUP_REMOVED lines=9> */
.L_x_8059:
[----:B------:R-:W0:Y:S02]  /*7690*/  F2I.FTZ.TRUNC.NTZ R3, R4 ;  /* 0x0000000400037305 */ /* 0x000e24000021f100 */
[----:B0-----:R0:W-:Y:S01]  /*76a0*/  STG.E desc[UR36][R8.64], R3 ;  /* 0x0000000308007986 */ /* 0x0011e2000c101924 */
[----:B------:R-:W-:Y:S05]  /*76b0*/  BRA `(.L_x_8052) ;  /* 0x0000000c00107947 */ /* 0x000fea0003800000 */
.L_x_8058:
[----:B------:R-:W0:Y:S02]  /*76c0*/  F2I.FTZ.TRUNC.NTZ R3, R4 ;  /* 0x0000000400037305 */ /* 0x000e24000021f100 */
[----:B0-----:R0:W-:Y:S01]  /*76d0*/  STG.E.U16 desc[UR36][R8.64], R3 ;  /* 0x0000000308007986 */ /* 0x0011e2000c101524 */
[----:B------:R-:W-:Y:S05]  /*76e0*/  BRA `(.L_x_8052) ;  /* 0x0000000c00047947 */ /* 0x000fea0003800000 */
.L_x_8054:
        /* <DEDUP_REMOVED lines=8> */
.L_x_8061:
[----:B------:R-:W-:-:S05]  /*7770*/  F2FP.F16.F32.PACK_AB R4, RZ, R4 ;  /* 0x00000004ff04723e */ /* 0x000fca00000000ff */
[----:B------:R4:W-:Y:S01]  /*7780*/  STG.E.U16 desc[UR36][R8.64], R4 ;  /* 0x0000000408007986 */ /* 0x0009e2000c101524 */
[----:B------:R-:W-:Y:S05]  /*7790*/  BRA `(.L_x_8052) ;  /* 0x0000000800d87947 */ /* 0x000fea0003800000 */
.L_x_8060:
        /* <DEDUP_REMOVED lines=9> */
.L_x_8063:
[----:B------:R-:W-:-:S04]  /*7830*/  F2FP.F16.F32.PACK_AB R3, RZ, R4 ;  /* 0x00000004ff03723e */ /* 0x000fc800000000ff */
[----:B------:R-:W-:-:S05]  /*7840*/  PRMT R3, R3, 0x5410, RZ ;  /* 0x0000541003037816 */ /* 0x000fca00000000ff */
[----:B------:R2:W-:Y:S01]  /*7850*/  STG.E desc[UR36][R8.64], R3 ;  /* 0x0000000308007986 */ /* 0x0005e2000c101924 */
[----:B------:R-:W-:Y:S05]  /*7860*/  BRA `(.L_x_8052) ;  /* 0x0000000800a47947 */ /* 0x000fea0003800000 */
.L_x_8062:
[----:B------:R-:W-:-:S06]  /*7870*/  FMUL.FTZ R4, R4, 1 ;  /* 0x3f80000004047820 */ /* 0x000fcc0000410000 */
[----:B------:R-:W0:Y:S02]  /*7880*/  F2F.F64.F32 R4, R4 ;  /* 0x0000000400047310 */ /* 0x000e240000201800 */
[----:B0-----:R0:W-:Y:S01]  /*7890*/  STG.E.64 desc[UR36][R8.64], R4 ;  /* 0x0000000408007986 */ /* 0x0011e2000c101b24 */
[----:B------:R-:W-:Y:S05]  /*78a0*/  BRA `(.L_x_8052) ;  /* 0x0000000800947947 */ /* 0x000fea0003800000 */
.L_x_8053:
        /* <DEDUP_REMOVED lines=12> */
.L_x_8066:
[----:B------:R-:W-:Y:S01]  /*7970*/  FMUL.FTZ R4, R4, 1 ;  /* 0x3f80000004047820 */ /* 0x000fe20000410000 */
[----:B------:R-:W-:-:S05]  /*7980*/  CS2R R6, SRZ ;  /* 0x0000000000067805 */ /* 0x000fca000001ff00 */
[----:B------:R-:W0:Y:S02]  /*7990*/  F2F.F64.F32 R4, R4 ;  /* 0x0000000400047310 */ /* 0x000e240000201800 */
[----:B0-----:R0:W-:Y:S01]  /*79a0*/  STG.E.128 desc[UR36][R8.64], R4 ;  /* 0x0000000408007986 */ /* 0x0011e2000c101d24 */
[----:B------:R-:W-:Y:S05]  /*79b0*/  BRA `(.L_x_8052) ;  /* 0x0000000800507947 */ /* 0x000fea0003800000 */
.L_x_8065:
        /* <DEDUP_REMOVED lines=20> */
.L_x_8070:
[----:B------:R-:W-:Y:S05]  /*7b00*/  BSYNC B0 ;  /* 0x0000000000007941 */ /* 0x000fea0003800000 */
.L_x_8069:
[----:B------:R-:W-:-:S05]  /*7b10*/  LOP3.LUT R5, R0, R5, RZ, 0xfc, !PT ;  /* 0x0000000500057212 */ /* 0x000fca00078efcff */
[----:B------:R0:W-:Y:S01]  /*7b20*/  STG.E.U8 desc[UR36][R8.64], R5 ;  /* 0x0000000508007986 */ /* 0x0001e2000c101124 */
[----:B------:R-:W-:Y:S05]  /*7b30*/  BRA `(.L_x_8052) ;  /* 0x0000000400f07947 */ /* 0x000fea0003800000 */
.L_x_8068:
        /* <DEDUP_REMOVED lines=12> */
.L_x_8072:
[----:B------:R-:W-:Y:S01]  /*7c00*/  IMAD.MOV.U32 R0, RZ, RZ, 0x7f ;  /* 0x0000007fff007424 */ /* 0x000fe200078e00ff */
[----:B------:R-:W-:-:S04]  /*7c10*/  ISETP.GT.U32.AND P0, PT, R5, 0x7f800000, PT ;  /* 0x7f8000000500780c */ /* 0x000fc80003f04070 */
[----:B------:R-:W-:-:S09]  /*7c20*/  SEL R0, R0, 0x7c, P0 ;  /* 0x0000007c00007807 */ /* 0x000fd20000000000 */
.L_x_8073:
[----:B------:R-:W-:Y:S05]  /*7c30*/  BSYNC B0 ;  /* 0x0000000000007941 */ /* 0x000fea0003800000 */
.L_x_8071:
[----:B------:R-:W-:-:S04]  /*7c40*/  LOP3.LUT R4, R4, 0x80000000, RZ, 0xc0, !PT ;  /* 0x8000000004047812 */ /* 0x000fc800078ec0ff */
[----:B------:R-:W-:-:S04]  /*7c50*/  SHF.R.U32.HI R3, RZ, 0x18, R4 ;  /* 0x00000018ff037819 */ /* 0x000fc80000011604 */
[----:B------:R-:W-:-:S05]  /*7c60*/  LOP3.LUT R3, R0, R3, RZ, 0xfc, !PT ;  /* 0x0000000300037212 */ /* 0x000fca00078efcff */
[----:B------:R0:W-:Y:S01]  /*7c70*/  STG.E.U8 desc[UR36][R8.64], R3 ;  /* 0x0000000308007986 */ /* 0x0001e2000c101124 */
[----:B------:R-:W-:Y:S05]  /*7c80*/  BRA `(.L_x_8052) ;  /* 0x00000004009c7947 */ /* 0x000fea0003800000 */
.L_x_8067:
[----:B------:R-:W-:-:S05]  /*7c90*/  F2FP.BF16.F32.PACK_AB R4, RZ, R4 ;  /* 0x00000004ff04723e */ /* 0x000fca00000010ff */
[----:B------:R0:W-:Y:S01]  /*7ca0*/  STG.E.U16 desc[UR36][R8.64], R4 ;  /* 0x0000000408007986 */ /* 0x0001e2000c101524 */
[----:B------:R-:W-:Y:S05]  /*7cb0*/  BRA `(.L_x_8052) ;  /* 0x0000000400907947 */ /* 0x000fea0003800000 */
.L_x_8064:
        /* <DEDUP_REMOVED lines=11> */
.L_x_8076:
        /* <DEDUP_REMOVED lines=16> */
.L_x_8079:
[----:B------:R-:W-:-:S04]  /*7e70*/  LOP3.LUT R4, R4, 0x80000000, RZ, 0xc0, !PT ;  /* 0x8000000004047812 */ /* 0x000fc800078ec0ff */
[----:B------:R-:W-:-:S04]  /*7e80*/  SHF.R.U32.HI R4, RZ, 0x18, R4 ;  /* 0x00000018ff047819 */ /* 0x000fc80000011604 */
[----:B------:R-:W-:-:S04]  /*7e90*/  LOP3.LUT R3, R3, R4, RZ, 0xfc, !PT ;  /* 0x0000000403037212 */ /* 0x000fc800078efcff */
[----:B------:R-:W-:-:S07]  /*7ea0*/  PRMT R0, R3, 0x7610, R0 ;  /* 0x0000761003007816 */ /* 0x000fce0000000000 */
.L_x_8078:
[----:B------:R-:W-:Y:S05]  /*7eb0*/  BSYNC B0 ;  /* 0x0000000000007941 */ /* 0x000fea0003800000 */
.L_x_8077:
[----:B------:R0:W-:Y:S01]  /*7ec0*/  STG.E.U8 desc[UR36][R8.64], R0 ;  /* 0x0000000008007986 */ /* 0x0001e2000c101124 */
[----:B------:R-:W-:Y:S05]  /*7ed0*/  BRA `(.L_x_8052) ;  /* 0x0000000400087947 */ /* 0x000fea0003800000 */
.L_x_8075:
        /* <DEDUP_REMOVED lines=16> */
.L_x_8082:
[----:B------:R-:W-:-:S04]  /*7fe0*/  LOP3.LUT R4, R4, 0x80000000, RZ, 0xc0, !PT ;  /* 0x8000000004047812 */ /* 0x000fc800078ec0ff */
[----:B------:R-:W-:-:S04]  /*7ff0*/  SHF.R.U32.HI R4, RZ, 0x18, R4 ;  /* 0x00000018ff047819 */ /* 0x000fc80000011604 */
[----:B------:R-:W-:-:S04]  /*8000*/  LOP3.LUT R3, R3, R4, RZ, 0xfc, !PT ;  /* 0x0000000403037212 */ /* 0x000fc800078efcff */
[----:B------:R-:W-:-:S07]  /*8010*/  PRMT R0, R3, 0x7610, R0 ;  /* 0x0000761003007816 */ /* 0x000fce0000000000 */
.L_x_8081:
[----:B------:R-:W-:Y:S05]  /*8020*/  BSYNC B0 ;  /* 0x0000000000007941 */ /* 0x000fea0003800000 */
.L_x_8080:
[----:B------:R0:W-:Y:S01]  /*8030*/  STG.E.U8 desc[UR36][R8.64], R0 ;  /* 0x0000000008007986 */ /* 0x0001e2000c101124 */
[----:B------:R-:W-:Y:S05]  /*8040*/  BRA `(.L_x_8052) ;  /* 0x0000000000ac7947 */ /* 0x000fea0003800000 */
.L_x_8074:
        /* <DEDUP_REMOVED lines=21> */
.L_x_8057:
        /* <DEDUP_REMOVED lines=16> */
.L_x_8085:
[----:B------:R-:W-:Y:S05]  /*82a0*/  BRA `(.L_x_8052) ;  /* 0x0000000000147947 */ /* 0x000fea0003800000 */
.L_x_8084:
[----:B------:R-:W0:Y:S02]  /*82b0*/  F2I.U64.TRUNC R4, R4 ;  /* 0x0000000400047311 */ /* 0x000e24000020d800 */
[----:B0-----:R0:W-:Y:S01]  /*82c0*/  STG.E.64 desc[UR36][R8.64], R4 ;  /* 0x0000000408007986 */ /* 0x0011e2000c101b24 */
[----:B------:R-:W-:Y:S05]  /*82d0*/  BRA `(.L_x_8052) ;  /* 0x0000000000087947 */ /* 0x000fea0003800000 */
.L_x_8083:
[----:B------:R-:W0:Y:S02]  /*82e0*/  F2I.FTZ.U32.TRUNC.NTZ R3, R4 ;  /* 0x0000000400037305 */ /* 0x000e24000021f000 */
[----:B0-----:R0:W-:Y:S02]  /*82f0*/  STG.E desc[UR36][R8.64], R3 ;  /* 0x0000000308007986 */ /* 0x0011e4000c101924 */
.L_x_8052:
[----:B------:R-:W-:Y:S05]  /*8300*/  BSYNC B6 ;  /* 0x0000000000067941 */ /* 0x000fea0003800000 */
.L_x_8051:
        /* <DEDUP_REMOVED lines=24> */
.L_x_8091:
[----:B------:R-:W0:Y:S02]  /*8490*/  F2I.S64.TRUNC R22, R22 ;  /* 0x0000001600167311 */ /* 0x000e24000020d900 */
[----:B0-----:R-:W-:-:S05]  /*84a0*/  IMAD.MOV.U32 R3, RZ, RZ, R22 ;  /* 0x000000ffff037224 */ /* 0x001fca00078e0016 */
[----:B------:R0:W-:Y:S01]  /*84b0*/  STG.E.U8 desc[UR36][R8.64], R3 ;  /* 0x0000000308007986 */ /* 0x0001e2000c101124 */
[----:B------:R-:W-:Y:S05]  /*84c0*/  BRA `(.L_x_8093) ;  /* 0x0000000c00407947 */ /* 0x000fea0003800000 */
.L_x_8090:
        /* <DEDUP_REMOVED lines=9> */
.L_x_8095:
[----:B------:R-:W0:Y:S02]  /*8560*/  F2I.FTZ.TRUNC.NTZ R3, R22 ;  /* 0x0000001600037305 */ /* 0x000e24000021f100 */
[----:B0-----:R0:W-:Y:S01]  /*8570*/  STG.E desc[UR36][R8.64], R3 ;  /* 0x0000000308007986 */ /* 0x0011e2000c101924 */
[----:B------:R-:W-:Y:S05]  /*8580*/  BRA `(.L_x_8093) ;  /* 0x0000000c00107947 */ /* 0x000fea0003800000 */
.L_x_8094:
[----:B------:R-:W0:Y:S02]  /*8590*/  F2I.FTZ.TRUNC.NTZ R3, R22 ;  /* 0x0000001600037305 */ /* 0x000e24000021f100 */
[----:B0-----:R0:W-:Y:S01]  /*85a0*/  STG.E.U16 desc[UR36][R8.64], R3 ;  /* 0x0000000308007986 */ /* 0x0011e2000c101524 */
[----:B------:R-:W-:Y:S05]  /*85b0*/  BRA `(.L_x_8093) ;  /* 0x0000000c00047947 */ /* 0x000fea0003800000 */
.L_x_8089:
        /* <DEDUP_REMOVED lines=8> */
.L_x_8097:
[----:B------:R-:W-:-:S05]  /*8640*/  F2FP.F16.F32.PACK_AB R22, RZ, R22 ;  /* 0x00000016ff16723e */ /* 0x000fca00000000ff */
[----:B------:R4:W-:Y:S01]  /*8650*/  STG.E.U16 desc[UR36][R8.64], R22 ;  /* 0x0000001608007986 */ /* 0x0009e2000c101524 */
[----:B------:R-:W-:Y:S05]  /*8660*/  BRA `(.L_x_8093) ;  /* 0x0000000800d87947 */ /* 0x000fea0003800000 */
.L_x_8096:
        /* <DEDUP_REMOVED lines=9> */
.L_x_8099:
[----:B------:R-:W-:-:S04]  /*8700*/  F2FP.F16.F32.PACK_AB R3, RZ, R22 ;  /* 0x00000016ff03723e */ /* 0x000fc800000000ff */
[----:B------:R-:W-:-:S05]  /*8710*/  PRMT R3, R3, 0x5410, RZ ;  /* 0x0000541003037816 */ /* 0x000fca00000000ff */
[----:B------:R2:W-:Y:S01]  /*8720*/  STG.E desc[UR36][R8.64], R3 ;  /* 0x0000000308007986 */ /* 0x0005e2000c101924 */
[----:B------:R-:W-:Y:S05]  /*8730*/  BRA `(.L_x_8093) ;  /* 0x0000000800a47947 */ /* 0x000fea0003800000 */
.L_x_8098:
[----:B------:R-:W-:-:S06]  /*8740*/  FMUL.FTZ R4, R22, 1 ;  /* 0x3f80000016047820 */ /* 0x000fcc0000410000 */
[----:B------:R-:W0:Y:S02]  /*8750*/  F2F.F64.F32 R4, R4 ;  /* 0x0000000400047310 */ /* 0x000e240000201800 */
[----:B0-----:R0:W-:Y:S01]  /*8760*/  STG.E.64 desc[UR36][R8.64], R4 ;  /* 0x0000000408007986 */ /* 0x0011e2000c101b24 */
[----:B------:R-:W-:Y:S05]  /*8770*/  BRA `(.L_x_8093) ;  /* 0x0000000800947947 */ /* 0x000fea0003800000 */
.L_x_8088:
        /* <DEDUP_REMOVED lines=12> */
.L_x_8102:
[----:B------:R-:W-:Y:S01]  /*8840*/  FMUL.FTZ R4, R22, 1 ;  /* 0x3f80000016047820 */ /* 0x000fe20000410000 */
[----:B------:R-:W-:-:S05]  /*8850*/  CS2R R6, SRZ ;  /* 0x0000000000067805 */ /* 0x000fca000001ff00 */
[----:B------:R-:W0:Y:S02]  /*8860*/  F2F.F64.F32 R4, R4 ;  /* 0x0000000400047310 */ /* 0x000e240000201800 */
[----:B0-----:R0:W-:Y:S01]  /*8870*/  STG.E.128 desc[UR36][R8.64], R4 ;  /* 0x0000000408007986 */ /* 0x0011e2000c101d24 */
[----:B------:R-:W-:Y:S05]  /*8880*/  BRA `(.L_x_8093) ;  /* 0x0000000800507947 */ /* 0x000fea0003800000 */
.L_x_8101:
        /* <DEDUP_REMOVED lines=20> */
.L_x_8106:
[----:B------:R-:W-:Y:S05]  /*89d0*/  BSYNC B0 ;  /* 0x0000000000007941 */ /* 0x000fea0003800000 */
.L_x_8105:
[----:B------:R-:W-:-:S05]  /*89e0*/  LOP3.LUT R5, R0, R5, RZ, 0xfc, !PT ;  /* 0x0000000500057212 */ /* 0x000fca00078efcff */
[----:B------:R0:W-:Y:S01]  /*89f0*/  STG.E.U8 desc[UR36][R8.64], R5 ;  /* 0x0000000508007986 */ /* 0x0001e2000c101124 */
[----:B------:R-:W-:Y:S05]  /*8a00*/  BRA `(.L_x_8093) ;  /* 0x0000000400f07947 */ /* 0x000fea0003800000 */
.L_x_8104:
        /* <DEDUP_REMOVED lines=12> */
.L_x_8108:
[----:B------:R-:W-:Y:S01]  /*8ad0*/  IMAD.MOV.U32 R0, RZ, RZ, 0x7f ;  /* 0x0000007fff007424 */ /* 0x000fe200078e00ff */
[----:B------:R-:W-:-:S04]  /*8ae0*/  ISETP.GT.U32.AND P0, PT, R4, 0x7f800000, PT ;  /* 0x7f8000000400780c */ /* 0x000fc80003f04070 */
[----:B------:R-:W-:-:S09]  /*8af0*/  SEL R0, R0, 0x7c, P0 ;  /* 0x0000007c00007807 */ /* 0x000fd20000000000 */
.L_x_8109:
[----:B------:R-:W-:Y:S05]  /*8b00*/  BSYNC B0 ;  /* 0x0000000000007941 */ /* 0x000fea0003800000 */
.L_x_8107:
[----:B------:R-:W-:-:S04]  /*8b10*/  LOP3.LUT R22, R22, 0x80000000, RZ, 0xc0, !PT ;  /* 0x8000000016167812 */ /* 0x000fc800078ec0ff */
[----:B------:R-:W-:-:S04]  /*8b20*/  SHF.R.U32.HI R3, RZ, 0x18, R22 ;  /* 0x00000018ff037819 */ /* 0x000fc80000011616 */
[----:B------:R-:W-:-:S05]  /*8b30*/  LOP3.LUT R3, R0, R3, RZ, 0xfc, !PT ;  /* 0x0000000300037212 */ /* 0x000fca00078efcff */
[----:B------:R0:W-:Y:S01]  /*8b40*/  STG.E.U8 desc[UR36][R8.64], R3 ;  /* 0x0000000308007986 */ /* 0x0001e2000c101124 */
[----:B------:R-:W-:Y:S05]  /*8b50*/  BRA `(.L_x_8093) ;  /* 0x00000004009c7947 */ /* 0x000fea0003800000 */
.L_x_8103:
[----:B------:R-:W-:-:S05]  /*8b60*/  F2FP.BF16.F32.PACK_AB R22, RZ, R22 ;  /* 0x00000016ff16723e */ /* 0x000fca00000010ff */
[----:B------:R0:W-:Y:S01]  /*8b70*/  STG.E.U16 desc[UR36][R8.64], R22 ;  /* 0x0000001608007986 */ /* 0x0001e2000c101524 */
[----:B------:R-:W-:Y:S05]  /*8b80*/  BRA `(.L_x_8093) ;  /* 0x0000000400907947 */ /* 0x000fea0003800000 */
.L_x_8100:
        /* <DEDUP_REMOVED lines=11> */
.L_x_8112:
        /* <DEDUP_REMOVED lines=16> */
.L_x_8115:
[----:B------:R-:W-:-:S04]  /*8d40*/  LOP3.LUT R22, R22, 0x80000000, RZ, 0xc0, !PT ;  /* 0x8000000016167812 */ /* 0x000fc800078ec0ff */
[----:B------:R-:W-:-:S04]  /*8d50*/  SHF.R.U32.HI R3, RZ, 0x18, R22 ;  /* 0x00000018ff037819 */ /* 0x000fc80000011616 */
[----:B------:R-:W-:-:S04]  /*8d60*/  LOP3.LUT R0, R0, R3, RZ, 0xfc, !PT ;  /* 0x0000000300007212 */ /* 0x000fc800078efcff */
[----:B------:R-:W-:-:S07]  /*8d70*/  PRMT R4, R0, 0x7610, R4 ;  /* 0x0000761000047816 */ /* 0x000fce0000000004 */
.L_x_8114:
[----:B------:R-:W-:Y:S05]  /*8d80*/  BSYNC B0 ;  /* 0x0000000000007941 */ /* 0x000fea0003800000 */
.L_x_8113:
[----:B------:R0:W-:Y:S01]  /*8d90*/  STG.E.U8 desc[UR36][R8.64], R4 ;  /* 0x0000000408007986 */ /* 0x0001e2000c101124 */
[----:B------:R-:W-:Y:S05]  /*8da0*/  BRA `(.L_x_8093) ;  /* 0x0000000400087947 */ /* 0x000fea0003800000 */
.L_x_8111:
        /* <DEDUP_REMOVED lines=16> */
.L_x_8118:
[----:B------:R-:W-:-:S04]  /*8eb0*/  LOP3.LUT R22, R22, 0x80000000, RZ, 0xc0, !PT ;  /* 0x8000000016167812 */ /* 0x000fc800078ec0ff */
[----:B------:R-:W-:-:S04]  /*8ec0*/  SHF.R.U32.HI R3, RZ, 0x18, R22 ;  /* 0x00000018ff037819 */ /* 0x000fc80000011616 */
[----:B------:R-:W-:-:S04]  /*8ed0*/  LOP3.LUT R0, R0, R3, RZ, 0xfc, !PT ;  /* 0x0000000300007212 */ /* 0x000fc800078efcff */
[----:B------:R-:W-:-:S07]  /*8ee0*/  PRMT R4, R0, 0x7610, R4 ;  /* 0x0000761000047816 */ /* 0x000fce0000000004 */
.L_x_8117:
[----:B------:R-:W-:Y:S05]  /*8ef0*/  BSYNC B0 ;  /* 0x0000000000007941 */ /* 0x000fea0003800000 */
.L_x_8116:
[----:B------:R0:W-:Y:S01]  /*8f00*/  STG.E.U8 desc[UR36][R8.64], R4 ;  /* 0x0000000408007986 */ /* 0x0001e2000c101124 */
[----:B------:R-:W-:Y:S05]  /*8f10*/  BRA `(.L_x_8093) ;  /* 0x0000000000ac7947 */ /* 0x000fea0003800000 */
.L_x_8110:
        /* <DEDUP_REMOVED lines=21> */
.L_x_8092:
        /* <DEDUP_REMOVED lines=16> */
.L_x_8121:
[----:B------:R-:W-:Y:S05]  /*9170*/  BRA `(.L_x_8093) ;  /* 0x0000000000147947 */ /* 0x000fea0003800000 */
.L_x_8120:
[----:B------:R-:W0:Y:S02]  /*9180*/  F2I.U64.TRUNC R22, R22 ;  /* 0x0000001600167311 */ /* 0x000e24000020d800 */
[----:B0-----:R0:W-:Y:S01]  /*9190*/  STG.E.64 desc[UR36][R8.64], R22 ;  /* 0x0000001608007986 */ /* 0x0011e2000c101b24 */
[----:B------:R-:W-:Y:S05]  /*91a0*/  BRA `(.L_x_8093) ;  /* 0x0000000000087947 */ /* 0x000fea0003800000 */
.L_x_8119:
[----:B------:R-:W0:Y:S02]  /*91b0*/  F2I.FTZ.U32.TRUNC.NTZ R3, R22 ;  /* 0x0000001600037305 */ /* 0x000e24000021f000 */
[----:B0-----:R0:W-:Y:S02]  /*91c0*/  STG.E desc[UR36][R8.64], R3 ;  /* 0x0000000308007986 */ /* 0x0011e4000c101924 */
.L_x_8093:
        /* <DEDUP_REMOVED lines=24> */
.L_x_8125:
[----:B------:R-:W0:Y:S02]  /*9350*/  F2I.S64.TRUNC R24, R24 ;  /* 0x0000001800187311 */ /* 0x000e24000020d900 */
[----:B0-----:R-:W-:-:S05]  /*9360*/  IMAD.MOV.U32 R3, RZ, RZ, R24 ;  /* 0x000000ffff037224 */ /* 0x001fca00078e0018 */
[----:B------:R0:W-:Y:S01]  /*9370*/  STG.E.U8 desc[UR36][R8.64], R3 ;  /* 0x0000000308007986 */ /* 0x0001e2000c101124 */
[----:B------:R-:W-:Y:S05]  /*9380*/  BRA `(.L_x_8127) ;  /* 0x0000000c00407947 */ /* 0x000fea0003800000 */
.L_x_8124:
        /* <DEDUP_REMOVED lines=9> */
.L_x_8129:
[----:B------:R-:W0:Y:S02]  /*9420*/  F2I.FTZ.TRUNC.NTZ R3, R24 ;  /* 0x0000001800037305 */ /* 0x000e24000021f100 */
[----:B0-----:R0:W-:Y:S01]  /*9430*/  STG.E desc[UR36][R8.64], R3 ;  /* 0x0000000308007986 */ /* 0x0011e2000c101924 */
[----:B------:R-:W-:Y:S05]  /*9440*/  BRA `(.L_x_8127) ;  /* 0x0000000c00107947 */ /* 0x000fea0003800000 */
.L_x_8128:
[----:B------:R-:W0:Y:S02]  /*9450*/  F2I.FTZ.TRUNC.NTZ R3, R24 ;  /* 0x0000001800037305 */ /* 0x000e24000021f100 */
[----:B0-----:R0:W-:Y:S01]  /*9460*/  STG.E.U16 desc[UR36][R8.64], R3 ;  /* 0x0000000308007986 */ /* 0x0011e2000c101524 */
[----:B------:R-:W-:Y:S05]  /*9470*/  BRA `(.L_x_8127) ;  /* 0x0000000c00047947 */ /* 0x000fea0003800000 */
.L_x_8123:
        /* <DEDUP_REMOVED lines=8> */
.L_x_8131:
[----:B------:R-:W-:-:S05]  /*9500*/  F2FP.F16.F32.PACK_AB R24, RZ, R24 ;  /* 0x00000018ff18723e */ /* 0x000fca00000000ff */
[----:B------:R0:W-:Y:S01]  /*9510*/  STG.E.U16 desc[UR36][R8.64], R24 ;  /* 0x0000001808007986 */ /* 0x0001e2000c101524 */
[----:B------:R-:W-:Y:S05]  /*9520*/  BRA `(.L_x_8127) ;  /* 0x0000000800d87947 */ /* 0x000fea0003800000 */
.L_x_8130:
        /* <DEDUP_REMOVED lines=9> */
.L_x_8133:
[----:B------:R-:W-:-:S04]  /*95c0*/  F2FP.F16.F32.PACK_AB R3, RZ, R24 ;  /* 0x00000018ff03723e */ /* 0x000fc800000000ff */
[----:B------:R-:W-:-:S05]  /*95d0*/  PRMT R3, R3, 0x5410, RZ ;  /* 0x0000541003037816 */ /* 0x000fca00000000ff */
[----:B------:R0:W-:Y:S01]  /*95e0*/  STG.E desc[UR36][R8.64], R3 ;  /* 0x0000000308007986 */ /* 0x0001e2000c101924 */
[----:B------:R-:W-:Y:S05]  /*95f0*/  BRA `(.L_x_8127) ;  /* 0x0000000800a47947 */ /* 0x000fea0003800000 */
.L_x_8132:
[----:B------:R-:W-:-:S06]  /*9600*/  FMUL.FTZ R4, R24, 1 ;  /* 0x3f80000018047820 */ /* 0x000fcc0000410000 */
[----:B------:R-:W0:Y:S02]  /*9610*/  F2F.F64.F32 R4, R4 ;  /* 0x0000000400047310 */ /* 0x000e240000201800 */
[----:B0-----:R0:W-:Y:S01]  /*9620*/  STG.E.64 desc[UR36][R8.64], R4 ;  /* 0x0000000408007986 */ /* 0x0011e2000c101b24 */
[----:B------:R-:W-:Y:S05]  /*9630*/  BRA `(.L_x_8127) ;  /* 0x0000000800947947 */ /* 0x000fea0003800000 */
.L_x_8122:
        /* <DEDUP_REMOVED lines=12> */
.L_x_8136:
[----:B------:R-:W-:Y:S01]  /*9700*/  FMUL.FTZ R4, R24, 1 ;  /* 0x3f80000018047820 */ /* 0x000fe20000410000 */
[----:B------:R-:W-:-:S05]  /*9710*/  CS2R R6, SRZ ;  /* 0x0000000000067805 */ /* 0x000fca000001ff00 */
[----:B------:R-:W0:Y:S02]  /*9720*/  F2F.F64.F32 R4, R4 ;  /* 0x0000000400047310 */ /* 0x000e240000201800 */
[----:B0-----:R0:W-:Y:S01]  /*9730*/  STG.E.128 desc[UR36][R8.64], R4 ;  /* 0x0000000408007986 */ /* 0x0011e2000c101d24 */
[----:B------:R-:W-:Y:S05]  /*9740*/  BRA `(.L_x_8127) ;  /* 0x0000000800507947 */ /* 0x000fea0003800000 */
.L_x_8135:
        /* <DEDUP_REMOVED lines=20> */
.L_x_8140:
[----:B------:R-:W-:Y:S05]  /*9890*/  BSYNC B0 ;  /* 0x0000000000007941 */ /* 0x000fea0003800000 */
.L_x_8139:
[----:B------:R-:W-:-:S05]  /*98a0*/  LOP3.LUT R5, R0, R5, RZ, 0xfc, !PT ;  /* 0x0000000500057212 */ /* 0x000fca00078efcff */
[----:B------:R0:W-:Y:S01]  /*98b0*/  STG.E.U8 desc[UR36][R8.64], R5 ;  /* 0x0000000508007986 */ /* 0x0001e2000c101124 */
[----:B------:R-:W-:Y:S05]  /*98c0*/  BRA `(.L_x_8127) ;  /* 0x0000000400f07947 */ /* 0x000fea0003800000 */
.L_x_8138:
        /* <DEDUP_REMOVED lines=12> */
.L_x_8142:
[----:B------:R-:W-:Y:S01]  /*9990*/  IMAD.MOV.U32 R0, RZ, RZ, 0x7f ;  /* 0x0000007fff007424 */ /* 0x000fe200078e00ff */
[----:B------:R-:W-:-:S04]  /*99a0*/  ISETP.GT.U32.AND P0, PT, R4, 0x7f800000, PT ;  /* 0x7f8000000400780c */ /* 0x000fc80003f04070 */
[----:B------:R-:W-:-:S09]  /*99b0*/  SEL R0, R0, 0x7c, P0 ;  /* 0x0000007c00007807 */ /* 0x000fd20000000000 */
.L_x_8143:
[----:B------:R-:W-:Y:S05]  /*99c0*/  BSYNC B0 ;  /* 0x0000000000007941 */ /* 0x000fea0003800000 */
.L_x_8141:
[----:B------:R-:W-:-:S04]  /*99d0*/  LOP3.LUT R24, R24, 0x80000000, RZ, 0xc0, !PT ;  /* 0x8000000018187812 */ /* 0x000fc800078ec0ff */
[----:B------:R-:W-:-:S04]  /*99e0*/  SHF.R.U32.HI R3, RZ, 0x18, R24 ;  /* 0x00000018ff037819 */ /* 0x000fc80000011618 */
[----:B------:R-:W-:-:S05]  /*99f0*/  LOP3.LUT R3, R0, R3, RZ, 0xfc, !PT ;  /* 0x0000000300037212 */ /* 0x000fca00078efcff */
[----:B------:R0:W-:Y:S01]  /*9a00*/  STG.E.U8 desc[UR36][R8.64], R3 ;  /* 0x0000000308007986 */ /* 0x0001e2000c101124 */
[----:B------:R-:W-:Y:S05]  /*9a10*/  BRA `(.L_x_8127) ;  /* 0x00000004009c7947 */ /* 0x000fea0003800000 */
.L_x_8137:
[----:B------:R-:W-:-:S05]  /*9a20*/  F2FP.BF16.F32.PACK_AB R24, RZ, R24 ;  /* 0x00000018ff18723e */ /* 0x000fca00000010ff */
[----:B------:R0:W-:Y:S01]  /*9a30*/  STG.E.U16 desc[UR36][R8.64], R24 ;  /* 0x0000001808007986 */ /* 0x0001e2000c101524 */
[----:B------:R-:W-:Y:S05]  /*9a40*/  BRA `(.L_x_8127) ;  /* 0x0000000400907947 */ /* 0x000fea0003800000 */
.L_x_8134:
        /* <DEDUP_REMOVED lines=11> */
.L_x_8146:
        /* <DEDUP_REMOVED lines=16> */
.L_x_8149:
[----:B------:R-:W-:-:S04]  /*9c00*/  LOP3.LUT R24, R24, 0x80000000, RZ, 0xc0, !PT ;  /* 0x8000000018187812 */ /* 0x000fc800078ec0ff */
[----:B------:R-:W-:-:S04]  /*9c10*/  SHF.R.U32.HI R3, RZ, 0x18, R24 ;  /* 0x00000018ff037819 */ /* 0x000fc80000011618 */
[----:B------:R-:W-:-:S04]  /*9c20*/  LOP3.LUT R0, R0, R3, RZ, 0xfc, !PT ;  /* 0x0000000300007212 */ /* 0x000fc800078efcff */
[----:B------:R-:W-:-:S07]  /*9c30*/  PRMT R4, R0, 0x7610, R4 ;  /* 0x0000761000047816 */ /* 0x000fce0000000004 */
.L_x_8148:
[----:B------:R-:W-:Y:S05]  /*9c40*/  BSYNC B0 ;  /* 0x0000000000007941 */ /* 0x000fea0003800000 */
.L_x_8147:
[----:B------:R0:W-:Y:S01]  /*9c50*/  STG.E.U8 desc[UR36][R8.64], R4 ;  /* 0x0000000408007986 */ /* 0x0001e2000c101124 */
[----:B------:R-:W-:Y:S05]  /*9c60*/  BRA `(.L_x_8127) ;  /* 0x0000000400087947 */ /* 0x000fea0003800000 */
.L_x_8145:
        /* <DEDUP_REMOVED lines=16> */
.L_x_8152:
[----:B------:R-:W-:-:S04]  /*9d70*/  LOP3.LUT R24, R24, 0x80000000, RZ, 0xc0, !PT ;  /* 0x8000000018187812 */ /* 0x000fc800078ec0ff */
[----:B------:R-:W-:-:S04]  /*9d80*/  SHF.R.U32.HI R3, RZ, 0x18, R24 ;  /* 0x00000018ff037819 */ /* 0x000fc80000011618 */
[----:B------:R-:W-:-:S04]  /*9d90*/  LOP3.LUT R0, R0, R3, RZ, 0xfc, !PT ;  /* 0x0000000300007212 */ /* 0x000fc800078efcff */
[----:B------:R-:W-:-:S07]  /*9da0*/  PRMT R4, R0, 0x7610, R4 ;  /* 0x0000761000047816 */ /* 0x000fce0000000004 */
.L_x_8151:
[----:B------:R-:W-:Y:S05]  /*9db0*/  BSYNC B0 ;  /* 0x0000000000007941 */ /* 0x000fea0003800000 */
.L_x_8150:
[----:B------:R3:W-:Y:S01]  /*9dc0*/  STG.E.U8 desc[UR36][R8.64], R4 ;  /* 0x0000000408007986 */ /* 0x0007e2000c101124 */
[----:B------:R-:W-:Y:S05]  /*9dd0*/  BRA `(.L_x_8127) ;  /* 0x0000000000ac7947 */ /* 0x000fea0003800000 */
.L_x_8144:
        /* <DEDUP_REMOVED lines=21> */
.L_x_8126:
        /* <DEDUP_REMOVED lines=16> */
.L_x_8155:
[----:B------:R-:W-:Y:S05]  /*a030*/  BRA `(.L_x_8127) ;  /* 0x0000000000147947 */ /* 0x000fea0003800000 */
.L_x_8154:
[----:B------:R-:W0:Y:S02]  /*a040*/  F2I.U64.TRUNC R24, R24 ;  /* 0x0000001800187311 */ /* 0x000e24000020d800 */
[----:B0-----:R2:W-:Y:S01]  /*a050*/  STG.E.64 desc[UR36][R8.64], R24 ;  /* 0x0000001808007986 */ /* 0x0015e2000c101b24 */
[----:B------:R-:W-:Y:S05]  /*a060*/  BRA `(.L_x_8127) ;  /* 0x0000000000087947 */ /* 0x000fea0003800000 */
.L_x_8153:
[----:B------:R-:W0:Y:S02]  /*a070*/  F2I.FTZ.U32.TRUNC.NTZ R3, R24 ;  /* 0x0000001800037305 */ /* 0x000e24000021f000 */
[----:B0-----:R0:W-:Y:S02]  /*a080*/  STG.E desc[UR36][R8.64], R3 ;  /* 0x0000000308007986 */ /* 0x0011e4000c101924 */
.L_x_8127:
[----:B------:R-:W-:-:S07]  /*a090*/  VIADD R19, R19, 0x80 ;  /* 0x0000008013137836 */ /* 0x000fce0000000000 */
.L_x_8087:
[----:B------:R-:W-:Y:S05]  /*a0a0*/  BSYNC B6 ;  /* 0x0000000000067941 */ /* 0x000fea0003800000 */
.L_x_8086:
[----:B------:R-:W-:-:S13]  /*a0b0*/  ISETP.GE.AND P0, PT, R19, R17, PT ;  /* 0x000000111300720c */ /* 0x000fda0003f06270 */
[----:B------:R-:W-:Y:S05]  /*a0c0*/  @P0 EXIT ;  /* 0x000000000000094d */ /* 0x000fea0003800000 */
[----:B01-34-:R-:W0:Y:S01]  /*a0d0*/  LDC.64 R4, c[0x0][0x218] ;  /* 0x00008600ff047b82 */ /* 0x01be220000000a00 */
[----:B------:R-:W-:Y:S01]  /*a0e0*/  PRMT R0, R16, 0x9910, RZ ;  /* 0x0000991010007816 */ /* 0x000fe200000000ff */
[----:B------:R-:W-:Y:S01]  /*a0f0*/  IMAD R2, R2, 0x200, R19 ;  /* 0x0000020002027824 */ /* 0x000fe200078e0213 */
[----:B------:R-:W-:Y:S02]  /*a100*/  ULDC UR4, c[0x0][0x244] ;  /* 0x0000910000047ab9 */ /* 0x000fe40000000800 */
[----:B------:R-:W-:Y:S01]  /*a110*/  ISETP.GT.AND P1, PT, R0, 0x9, PT ;  /* 0x000000090000780c */ /* 0x000fe20003f24270 */
[----:B--2---:R-:W-:-:S05]  /*a120*/  IMAD R3, R2, UR4, RZ ;  /* 0x0000000402037c24 */ /* 0x004fca000f8e02ff */
        /* <DEDUP_REMOVED lines=14> */
.L_x_8159:
[----:B------:R-:W0:Y:S02]  /*a210*/  F2I.S64.TRUNC R18, R18 ;  /* 0x0000001200127311 */ /* 0x000e24000020d900 */
[----:B0-----:R-:W-:-:S05]  /*a220*/  IMAD.MOV.U32 R5, RZ, RZ, R18 ;  /* 0x000000ffff057224 */ /* 0x001fca00078e0012 */
[----:B------:R-:W-:Y:S01]  /*a230*/  STG.E.U8 desc[UR36][R2.64], R5 ;  /* 0x0000000502007986 */ /* 0x000fe2000c101124 */
[----:B------:R-:W-:Y:S05]  /*a240*/  EXIT ;  /* 0x000000000000794d */ /* 0x000fea0003800000 */
.L_x_8158:
        /* <DEDUP_REMOVED lines=9> */
.L_x_8162:
[----:B------:R-:W0:Y:S02]  /*a2e0*/  F2I.FTZ.TRUNC.NTZ R5, R18 ;  /* 0x0000001200057305 */ /* 0x000e24000021f100 */
[----:B0-----:R-:W-:Y:S01]  /*a2f0*/  STG.E desc[UR36][R2.64], R5 ;  /* 0x0000000502007986 */ /* 0x001fe2000c101924 */
[----:B------:R-:W-:Y:S05]  /*a300*/  EXIT ;  /* 0x000000000000794d */ /* 0x000fea0003800000 */
.L_x_8161:
[----:B------:R-:W0:Y:S02]  /*a310*/  F2I.FTZ.TRUNC.NTZ R5, R18 ;  /* 0x0000001200057305 */ /* 0x000e24000021f100 */
[----:B0-----:R-:W-:Y:S01]  /*a320*/  STG.E.U16 desc[UR36][R2.64], R5 ;  /* 0x0000000502007986 */ /* 0x001fe2000c101524 */
[----:B------:R-:W-:Y:S05]  /*a330*/  EXIT ;  /* 0x000000000000794d */ /* 0x000fea0003800000 */
.L_x_8157:
        /* <DEDUP_REMOVED lines=8> */
.L_x_8164:
[----:B------:R-:W-:-:S05]  /*a3c0*/  F2FP.F16.F32.PACK_AB R18, RZ, R18 ;  /* 0x00000012ff12723e */ /* 0x000fca00000000ff */
[----:B------:R-:W-:Y:S01]  /*a3d0*/  STG.E.U16 desc[UR36][R2.64], R18 ;  /* 0x0000001202007986 */ /* 0x000fe2000c101524 */
[----:B------:R-:W-:Y:S05]  /*a3e0*/  EXIT ;  /* 0x000000000000794d */ /* 0x000fea0003800000 */
.L_x_8163:
        /* <DEDUP_REMOVED lines=9> */
.L_x_8166:
[----:B------:R-:W-:-:S04]  /*a480*/  F2FP.F16.F32.PACK_AB R5, RZ, R18 ;  /* 0x00000012ff05723e */ /* 0x000fc800000000ff */
[----:B------:R-:W-:-:S05]  /*a490*/  PRMT R5, R5, 0x5410, RZ ;  /* 0x0000541005057816 */ /* 0x000fca00000000ff */
[----:B------:R-:W-:Y:S01]  /*a4a0*/  STG.E desc[UR36][R2.64], R5 ;  /* 0x0000000502007986 */ /* 0x000fe2000c101924 */
[----:B------:R-:W-:Y:S05]  /*a4b0*/  EXIT ;  /* 0x000000000000794d */ /* 0x000fea0003800000 */
.L_x_8165:
[----:B------:R-:W-:-:S06]  /*a4c0*/  FMUL.FTZ R4, R18, 1 ;  /* 0x3f80000012047820 */ /* 0x000fcc0000410000 */
[----:B------:R-:W0:Y:S02]  /*a4d0*/  F2F.F64.F32 R4, R4 ;  /* 0x0000000400047310 */ /* 0x000e240000201800 */
[----:B0-----:R-:W-:Y:S01]  /*a4e0*/  STG.E.64 desc[UR36][R2.64], R4 ;  /* 0x0000000402007986 */ /* 0x001fe2000c101b24 */
[----:B------:R-:W-:Y:S05]  /*a4f0*/  EXIT ;  /* 0x000000000000794d */ /* 0x000fea0003800000 */
.L_x_8156:
        /* <DEDUP_REMOVED lines=12> */
.L_x_8169:
[----:B------:R-:W-:Y:S01]  /*a5c0*/  FMUL.FTZ R4, R18, 1 ;  /* 0x3f80000012047820 */ /* 0x000fe20000410000 */
[----:B------:R-:W-:-:S05]  /*a5d0*/  CS2R R6, SRZ ;  /* 0x0000000000067805 */ /* 0x000fca000001ff00 */
[----:B------:R-:W0:Y:S02]  /*a5e0*/  F2F.F64.F32 R4, R4 ;  /* 0x0000000400047310 */ /* 0x000e240000201800 */
[----:B0-----:R-:W-:Y:S01]  /*a5f0*/  STG.E.128 desc[UR36][R2.64], R4 ;  /* 0x0000000402007986 */ /* 0x001fe2000c101d24 */
[----:B------:R-:W-:Y:S05]  /*a600*/  EXIT ;  /* 0x000000000000794d */ /* 0x000fea0003800000 */
.L_x_8168:
        /* <DEDUP_REMOVED lines=20> */
.L_x_8173:
[----:B------:R-:W-:Y:S05]  /*a750*/  BSYNC B0 ;  /* 0x0000000000007941 */ /* 0x000fea0003800000 */
.L_x_8172:
[----:B------:R-:W-:-:S05]  /*a760*/  LOP3.LUT R7, R0, R7, RZ, 0xfc, !PT ;  /* 0x0000000700077212 */ /* 0x000fca00078efcff */
[----:B------:R-:W-:Y:S01]  /*a770*/  STG.E.U8 desc[UR36][R2.64], R7 ;  /* 0x0000000702007986 */ /* 0x000fe2000c101124 */
[----:B------:R-:W-:Y:S05]  /*a780*/  EXIT ;  /* 0x000000000000794d */ /* 0x000fea0003800000 */
.L_x_8171:
        /* <DEDUP_REMOVED lines=12> */
.L_x_8175:
[----:B------:R-:W-:Y:S01]  /*a850*/  IMAD.MOV.U32 R0, RZ, RZ, 0x7f ;  /* 0x0000007fff007424 */ /* 0x000fe200078e00ff */
[----:B------:R-:W-:-:S04]  /*a860*/  ISETP.GT.U32.AND P0, PT, R4, 0x7f800000, PT ;  /* 0x7f8000000400780c */ /* 0x000fc80003f04070 */
[----:B------:R-:W-:-:S09]  /*a870*/  SEL R0, R0, 0x7c, P0 ;  /* 0x0000007c00007807 */ /* 0x000fd20000000000 */
.L_x_8176:
[----:B------:R-:W-:Y:S05]  /*a880*/  BSYNC B0 ;  /* 0x0000000000007941 */ /* 0x000fea0003800000 */
.L_x_8174:
[----:B------:R-:W-:-:S04]  /*a890*/  LOP3.LUT R18, R18, 0x80000000, RZ, 0xc0, !PT ;  /* 0x8000000012127812 */ /* 0x000fc800078ec0ff */
[----:B------:R-:W-:-:S04]  /*a8a0*/  SHF.R.U32.HI R5, RZ, 0x18, R18 ;  /* 0x00000018ff057819 */ /* 0x000fc80000011612 */
[----:B------:R-:W-:-:S05]  /*a8b0*/  LOP3.LUT R5, R0, R5, RZ, 0xfc, !PT ;  /* 0x0000000500057212 */ /* 0x000fca00078efcff */
[----:B------:R-:W-:Y:S01]  /*a8c0*/  STG.E.U8 desc[UR36][R2.64], R5 ;  /* 0x0000000502007986 */ /* 0x000fe2000c101124 */
[----:B------:R-:W-:Y:S05]  /*a8d0*/  EXIT ;  /* 0x000000000000794d */ /* 0x000fea0003800000 */
.L_x_8170:
[----:B------:R-:W-:-:S05]  /*a8e0*/  F2FP.BF16.F32.PACK_AB R18, RZ, R18 ;  /* 0x00000012ff12723e */ /* 0x000fca00000010ff */
[----:B------:R-:W-:Y:S01]  /*a8f0*/  STG.E.U16 desc[UR36][R2.64], R18 ;  /* 0x0000001202007986 */ /* 0x000fe2000c101524 */
[----:B------:R-:W-:Y:S05]  /*a900*/  EXIT ;  /* 0x000000000000794d */ /* 0x000fea0003800000 */
.L_x_8167:
        /* <DEDUP_REMOVED lines=11> */
.L_x_8179:
        /* <DEDUP_REMOVED lines=16> */
.L_x_8182:
[----:B------:R-:W-:-:S04]  /*aac0*/  LOP3.LUT R18, R18, 0x80000000, RZ, 0xc0, !PT ;  /* 0x8000000012127812 */ /* 0x000fc800078ec0ff */
[----:B------:R-:W-:-:S04]  /*aad0*/  SHF.R.U32.HI R5, RZ, 0x18, R18 ;  /* 0x00000018ff057819 */ /* 0x000fc80000011612 */
[----:B------:R-:W-:-:S04]  /*aae0*/  LOP3.LUT R4, R4, R5, RZ, 0xfc, !PT ;  /* 0x0000000504047212 */ /* 0x000fc800078efcff */
[----:B------:R-:W-:-:S07]  /*aaf0*/  PRMT R0, R4, 0x7610, R0 ;  /* 0x0000761004007816 */ /* 0x000fce0000000000 */
.L_x_8181:
[----:B------:R-:W-:Y:S05]  /*ab00*/  BSYNC B0 ;  /* 0x0000000000007941 */ /* 0x000fea0003800000 */
.L_x_8180:
[----:B------:R-:W-:Y:S01]  /*ab10*/  STG.E.U8 desc[UR36][R2.64], R0 ;  /* 0x0000000002007986 */ /* 0x000fe2000c101124 */
[----:B------:R-:W-:Y:S05]  /*ab20*/  EXIT ;  /* 0x000000000000794d */ /* 0x000fea0003800000 */
.L_x_8178:
        /* <DEDUP_REMOVED lines=16> */
.L_x_8185:
[----:B------:R-:W-:-:S04]  /*ac30*/  LOP3.LUT R18, R18, 0x80000000, RZ, 0xc0, !PT ;  /* 0x8000000012127812 */ /* 0x000fc800078ec0ff */
[----:B------:R-:W-:-:S04]  /*ac40*/  SHF.R.U32.HI R5, RZ, 0x18, R18 ;  /* 0x00000018ff057819 */ /* 0x000fc80000011612 */
[----:B------:R-:W-:-:S04]  /*ac50*/  LOP3.LUT R4, R4, R5, RZ, 0xfc, !PT ;  /* 0x0000000504047212 */ /* 0x000fc800078efcff */
[----:B------:R-:W-:-:S07]  /*ac60*/  PRMT R0, R4, 0x7610, R0 ;  /* 0x0000761004007816 */ /* 0x000fce0000000000 */
.L_x_8184:
[----:B------:R-:W-:Y:S05]  /*ac70*/  BSYNC B0 ;  /* 0x0000000000007941 */ /* 0x000fea0003800000 */
.L_x_8183:
[----:B------:R-:W-:Y:S01]  /*ac80*/  STG.E.U8 desc[UR36][R2.64], R0 ;  /* 0x0000000002007986 */ /* 0x000fe2000c101124 */
[----:B------:R-:W-:Y:S05]  /*ac90*/  EXIT ;  /* 0x000000000000794d */ /* 0x000fea0003800000 */
.L_x_8177:
        /* <DEDUP_REMOVED lines=21> */
.L_x_8160:
        /* <DEDUP_REMOVED lines=16> */
.L_x_8188:
[----:B------:R-:W-:Y:S05]  /*aef0*/  EXIT ;  /* 0x000000000000794d */ /* 0x000fea0003800000 */
.L_x_8187:
[----:B------:R-:W0:Y:S02]  /*af00*/  F2I.U64.TRUNC R18, R18 ;  /* 0x0000001200127311 */ /* 0x000e24000020d800 */
[----:B0-----:R-:W-:Y:S01]  /*af10*/  STG.E.64 desc[UR36][R2.64], R18 ;  /* 0x0000001202007986 */ /* 0x001fe2000c101b24 */
[----:B------:R-:W-:Y:S05]  /*af20*/  EXIT ;  /* 0x000000000000794d */ /* 0x000fea0003800000 */
.L_x_8186:
[----:B------:R-:W0:Y:S02]  /*af30*/  F2I.FTZ.U32.TRUNC.NTZ R5, R18 ;  /* 0x0000001200057305 */ /* 0x000e24000021f000 */
[----:B0-----:R-:W-:Y:S01]  /*af40*/  STG.E desc[UR36][R2.64], R5 ;  /* 0x0000000502007986 */ /* 0x001fe2000c101924 */
[----:B------:R-:W-:Y:S05]  /*af50*/  EXIT ;  /* 0x000000000000794d */ /* 0x000fea0003800000 */
.L_x_8189:
        /* <DEDUP_REMOVED lines=10> */
.L_x_28377:


//--------------------- .text._ZN2at6native18elementwise_kernelILi128ELi2EZNS0_22gpu_kernel_impl_nocastIZZZNS0_49_GLOBAL__N__b919a28f_16_Normalization_cu_5c38458736batch_norm_elementwise_backward_evalERKNS_6TensorES6_S6_S6_ENKUlvE0_clEvENKUlvE0_clEvEUlffE_EEvRNS_18TensorIteratorBaseERKT_EUliE_EEviT1_ --------------------------
	.section	.text._ZN2at6native18elementwise_kernelILi128ELi2EZNS0_22gpu_kernel_impl_nocastIZZZNS0_49_GLOBAL__N__b919a28f_16_Normalization_cu_5c38458736batch_norm_elementwise_backward_evalERKNS_6TensorES6_S6_S6_ENKUlvE0_clEvENKUlvE0_clEvEUlffE_EEvRNS_18TensorIteratorBaseERKT_EUliE_EEviT1_,"ax",@progbits
	.align	128
        .global         _ZN2at6native18elementwise_kernelILi128ELi2EZNS0_22gpu_kernel_impl_nocastIZZZNS0_49_GLOBAL__N__b919a28f_16_Normalization_cu_5c38458736batch_norm_elementwise_backward_evalERKNS_6TensorES6_S6_S6_ENKUlvE0_clEvENKUlvE0_clEvEUlffE_EEvRNS_18TensorIteratorBaseERKT_EUliE_EEviT1_
        .type           _ZN2at6native18elementwise_kernelILi128ELi2EZNS0_22gpu_kernel_impl_nocastIZZZNS0_49_GLOBAL__N__b919a28f_16_Normalization_cu_5c38458736batch_norm_elementwise_backward_evalERKNS_6TensorES6_S6_S6_ENKUlvE0_clEvENKUlvE0_clEvEUlffE_EEvRNS_18TensorIteratorBaseERKT_EUliE_EEviT1_,@function
        .size           _ZN2at6native18elementwise_kernelILi128ELi2EZNS0_22gpu_kernel_impl_nocastIZZZNS0_49_GLOBAL__N__b919a28f_16_Normalization_cu_5c38458736batch_norm_elementwise_backward_evalERKNS_6TensorES6_S6_S6_ENKUlvE0_clEvENKUlvE0_clEvEUlffE_EEvRNS_18TensorIteratorBaseERKT_EUliE_EEviT1_,(.L_x_28378 - _ZN2at6native18elementwise_kernelILi128ELi2EZNS0_22gpu_kernel_impl_nocastIZZZNS0_49_GLOBAL__N__b919a28f_16_Normalization_cu_5c38458736batch_norm_elementwise_backward_evalERKNS_6TensorES6_S6_S6_ENKUlvE0_clEvENKUlvE0_clEvEUlffE_EEvRNS_18TensorIteratorBaseERKT_EUliE_EEviT1_)
        .other          _ZN2at6native18elementwise_kernelILi128ELi2EZNS0_22gpu_kernel_impl_nocastIZZZNS0_49_GLOBAL__N__b919a28f_16_Normalization_cu_5c38458736batch_norm_elementwise_backward_evalERKNS_6TensorES6_S6_S6_ENKUlvE0_clEvENKUlvE0_clEvEUlffE_EEvRNS_18TensorIteratorBaseERKT_EUliE_EEviT1_,@"STO_CUDA_ENTRY STV_DEFAULT"
_ZN2at6native18elementwise_kernelILi128ELi2EZNS0_22gpu_kernel_impl_nocastIZZZNS0_49_GLOBAL__N__b919a28f_16_Normalization_cu_5c38458736batch_norm_elementwise_backward_evalERKNS_6TensorES6_S6_S6_ENKUlvE0_clEvENKUlvE0_clEvEUlffE_EEvRNS_18TensorIteratorBaseERKT_EUliE_EEviT1_:
.text._ZN2at6native18elementwise_kernelILi128ELi2EZNS0_22gpu_kernel_impl_nocastIZZZNS0_49_GLOBAL__N__b919a28f_16_Normalization_cu_5c38458736batch_norm_elementwise_backward_evalERKNS_6TensorES6_S6_S6_ENKUlvE0_clEvENKUlvE0_clEvEUlffE_EEvRNS_18TensorIteratorBaseERKT_EUliE_EEviT1_:
        /* <DEDUP_REMOVED lines=11> */
[----:B------:R-:W-:Y:S01]  /*00b0*/  HFMA2.MMA R4, -RZ, RZ, 0, 0 ;  /* 0x00000000ff047435 */ /* 0x000fe200000001ff */
[----:B------:R-:W-:Y:S02]  /*00c0*/  CS2R R2, SRZ ;  /* 0x0000000000027805 */ /* 0x000fe4000001ff00 */
        /* <DEDUP_REMOVED lines=350> */
.L_x_8192:
[----:B------:R-:W-:Y:S01]  /*16b0*/  ULDC.64 UR8, c[0x0][0x480] ;  /* 0x0001200000087ab9 */ /* 0x000fe20000000a00 */
[----:B------:R-:W-:Y:S01]  /*16c0*/  ULDC.64 UR10, c[0x0][0x488] ;  /* 0x00012200000a7ab9 */ /* 0x000fe20000000a00 */
[----:B------:R-:W-:Y:S02]  /*16d0*/  IADD3 R6, P0, R2, UR8, RZ ;  /* 0x0000000802067c10 */ /* 0x000fe4000ff1e0ff */
[----:B------:R-:W-:Y:S02]  /*16e0*/  IADD3 R4, P1, R4, UR10, RZ ;  /* 0x0000000a04047c10 */ /* 0x000fe4000ff3e0ff */
[----:B------:R-:W-:Y:S01]  /*16f0*/  IADD3.X R7, RZ, UR9, RZ, P0, !PT ;  /* 0x00000009ff077c10 */ /* 0x000fe200087fe4ff */
[----:B------:R-:W-:Y:S01]  /*1700*/  ULDC.64 UR8, c[0x0][0x478] ;  /* 0x00011e0000087ab9 */ /* 0x000fe20000000a00 */
[----:B------:R-:W-:-:S04]  /*1710*/  IADD3.X R5, RZ, UR11, RZ, P1, !PT ;  /* 0x0000000bff057c10 */ /* 0x000fc80008ffe4ff */
[----:B------:R-:W2:Y:S04]  /*1720*/  LDG.E R7, desc[UR4][R6.64] ;  /* 0x0000000406077981 */ /* 0x000ea8000c1e1900 */
[----:B------:R-:W2:Y:S01]  /*1730*/  LDG.E R4, desc[UR4][R4.64] ;  /* 0x0000000404047981 */ /* 0x000ea2000c1e1900 */
[----:B------:R-:W-:-:S04]  /*1740*/  IADD3 R2, P0, R3, UR8, RZ ;  /* 0x0000000803027c10 */ /* 0x000fc8000ff1e0ff */
[----:B------:R-:W-:Y:S02]  /*1750*/  IADD3.X R3, RZ, UR9, RZ, P0, !PT ;  /* 0x00000009ff037c10 */ /* 0x000fe400087fe4ff */
[----:B------:R-:W-:Y:S01]  /*1760*/  IADD3 R9, R0, 0x80, RZ ;  /* 0x0000008000097810 */ /* 0x000fe20007ffe0ff */
[----:B--2---:R-:W-:-:S05]  /*1770*/  FMUL.FTZ R11, R4, R7 ;  /* 0x00000007040b7220 */ /* 0x004fca0000410000 */
[----:B------:R0:W-:Y:S02]  /*1780*/  STG.E desc[UR4][R2.64], R11 ;  /* 0x0000000b02007986 */ /* 0x0001e4000c101904 */
.L_x_8191:
[----:B------:R-:W-:Y:S05]  /*1790*/  BSYNC B0 ;  /* 0x0000000000007941 */ /* 0x000fea0003800000 */
.L_x_8190:
[----:B------:R-:W-:-:S13]  /*17a0*/  ISETP.GE.AND P0, PT, R9, UR6, PT ;  /* 0x0000000609007c0c */ /* 0x000fda000bf06270 */
[----:B------:R-:W-:Y:S05]  /*17b0*/  @P0 EXIT ;  /* 0x000000000000094d */ /* 0x000fea0003800000 */
[----:B------:R-:W1:Y:S01]  /*17c0*/  LDC R8, c[0x0][0x218] ;  /* 0x00008600ff087b82 */ /* 0x000e620000000800 */
[----:B------:R-:W-:Y:S01]  /*17d0*/  HFMA2.MMA R0, -RZ, RZ, 0, 0 ;  /* 0x00000000ff007435 */ /* 0x000fe200000001ff */
[----:B0-----:R-:W-:Y:S02]  /*17e0*/  CS2R R2, SRZ ;  /* 0x0000000000027805 */ /* 0x001fe4000001ff00 */
[----:B-1----:R-:W-:-:S13]  /*17f0*/  ISETP.NE.AND P0, PT, R8, RZ, PT ;  /* 0x000000ff0800720c */ /* 0x002fda0003f05270 */
[----:B------:R-:W-:Y:S05]  /*1800*/  @!P0 BRA `(.L_x_8193) ;  /* 0x0000001400708947 */ /* 0x000fea0003800000 */
[----:B------:R-:W-:Y:S01]  /*1810*/  MOV R2, RZ ;  /* 0x000000ff00027202 */ /* 0x000fe20000000f00 */
[----:B------:R-:W-:Y:S01]  /*1820*/  ULDC.64 UR6, c[0x0][0x220] ;  /* 0x0000880000067ab9 */ /* 0x000fe20000000a00 */
[----:B------:R-:W-:Y:S01]  /*1830*/  MOV R3, R9 ;  /* 0x0000000900037202 */ /* 0x000fe20000000f00 */
[----:B------:R-:W-:Y:S01]  /*1840*/  ULDC UR8, c[0x0][0x350] ;  /* 0x0000d40000087ab9 */ /* 0x000fe20000000800 */
        /* <DEDUP_REMOVED lines=327> */
[----:B------:R-:W-:-:S03]  /*2cc0*/  @P0 MOV R8, RZ ;  /* 0x000000ff00080202 */ /* 0x000fc60000000f00 */
[----:B------:R-:W1:Y:S08]  /*2cd0*/  @P0 LDC R13, c[0x0][0x33c] ;  /* 0x0000cf00ff0d0b82 */ /* 0x000e700000000800 */
[----:B------:R-:W2:Y:S08]  /*2ce0*/  @P0 LDC.64 R6, c[0x0][0x468] ;  /* 0x00011a00ff060b82 */ /* 0x000eb00000000a00 */
[----:B------:R-:W3:Y:S01]  /*2cf0*/  @P0 LDC R12, c[0x0][0x470] ;  /* 0x00011c00ff0c0b82 */ /* 0x000ee20000000800 */
        /* <DEDUP_REMOVED lines=9> */
[----:B------:R-:W-:Y:S02]  /*2d90*/  IMAD R0, R5, UR9, R0 ;  /* 0x0000000905007c24 */ /* 0x000fe4000f8e0200 */
[----:B--2---:R-:W-:-:S02]  /*2da0*/  @P0 IMAD R3, R9, R6, R3 ;  /* 0x0000000609030224 */ /* 0x004fc400078e0203 */
[C---:B------:R-:W-:Y:S02]  /*2db0*/  @P0 IMAD R2, R9.reuse, R7, R2 ;  /* 0x0000000709020224 */ /* 0x040fe400078e0202 */
[----:B---3--:R-:W-:-:S07]  /*2dc0*/  @P0 IMAD R0, R9, R12, R0 ;  /* 0x0000000c09000224 */ /* 0x008fce00078e0200 */
.L_x_8193:
        /* <DEDUP_REMOVED lines=10> */
[----:B------:R-:W-:Y:S01]  /*2e70*/  IADD3.X R3, RZ, UR7, RZ, P0, !PT ;  /* 0x00000007ff037c10 */ /* 0x000fe200087fe4ff */
[----:B--2---:R-:W-:-:S05]  /*2e80*/  FMUL.FTZ R9, R4, R7 ;  /* 0x0000000704097220 */ /* 0x004fca0000410000 */
[----:B------:R-:W-:Y:S01]  /*2e90*/  STG.E desc[UR4][R2.64], R9 ;  /* 0x0000000902007986 */ /* 0x000fe2000c101904 */
[----:B------:R-:W-:Y:S05]  /*2ea0*/  EXIT ;  /* 0x000000000000794d */ /* 0x000fea0003800000 */
.L_x_8194:
        /* <DEDUP_REMOVED lines=13> */
.L_x_28378:


//--------------------- .text._ZN2at6native27unrolled_elementwise_kernelIZZZNS0_49_GLOBAL__N__b919a28f_16_Normalization_cu_5c38458736batch_norm_elementwise_backward_evalERKNS_6TensorES5_S5_S5_ENKUlvE0_clEvENKUlvE0_clEvEUlffE_St5arrayIPcLm3EELi4E23TrivialOffsetCalculatorILi2EjESC_ILi1EjENS0_6memory15LoadWithoutCastENSF_16StoreWithoutCastEEEviT_T0_T2_T3_T4_T5_ --------------------------
	.section	.text._ZN2at6native27unrolled_elementwise_kernelIZZZNS0_49_GLOBAL__N__b919a28f_16_Normalization_cu_5c38458736batch_norm_elementwise_backward_evalERKNS_6TensorES5_S5_S5_ENKUlvE0_clEvENKUlvE0_clEvEUlffE_St5arrayIPcLm3EELi4E23TrivialOffsetCalculatorILi2EjESC_ILi1EjENS0_6memory15LoadWithoutCastENSF_16StoreWithoutCastEEEviT_T0_T2_T3_T4_T5_,"ax",@progbits
	.align	128
        .global         _ZN2at6native27unrolled_elementwise_kernelIZZZNS0_49_GLOBAL__N__b919a28f_16_Normalization_cu_5c38458736batch_norm_elementwise_backward_evalERKNS_6TensorES5_S5_S5_ENKUlvE0_clEvENKUlvE0_clEvEUlffE_St5arrayIPcLm3EELi4E23TrivialOffsetCalculatorILi2EjESC_ILi1EjENS0_6memory15LoadWithoutCastENSF_16StoreWithoutCastEEEviT_T0_T2_T3_T4_T5_
        .type           _ZN2at6native27unrolled_elementwise_kernelIZZZNS0_49_GLOBAL__N__b919a28f_16_Normalization_cu_5c38458736batch_norm_elementwise_backward_evalERKNS_6TensorES5_S5_S5_ENKUlvE0_clEvENKUlvE0_clEvEUlffE_St5arrayIPcLm3EELi4E23TrivialOffsetCalculatorILi2EjESC_ILi1EjENS0_6memory15LoadWithoutCastENSF_16StoreWithoutCastEEEviT_T0_T2_T3_T4_T5_,@function
        .size           _ZN2at6native27unrolled_elementwise_kernelIZZZNS0_49_GLOBAL__N__b919a28f_16_Normalization_cu_5c38458736batch_norm_elementwise_backward_evalERKNS_6TensorES5_S5_S5_ENKUlvE0_clEvENKUlvE0_clEvEUlffE_St5arrayIPcLm3EELi4E23TrivialOffsetCalculatorILi2EjESC_ILi1EjENS0_6memory15LoadWithoutCastENSF_16StoreWithoutCastEEEviT_T0_T2_T3_T4_T5_,(.L_x_28379 - _ZN2at6native27unrolled_elementwise_kernelIZZZNS0_49_GLOBAL__N__b919a28f_16_Normalization_cu_5c38458736batch_norm_elementwise_backward_evalERKNS_6TensorES5_S5_S5_ENKUlvE0_clEvENKUlvE0_clEvEUlffE_St5arrayIPcLm3EELi4E23TrivialOffsetCalculatorILi2EjESC_ILi1EjENS0_6memory15LoadWithoutCastENSF_16StoreWithoutCastEEEviT_T0_T2_T3_T4_T5_)
        .other          _ZN2at6native27unrolled_elementwise_kernelIZZZNS0_49_GLOBAL__N__b919a28f_16_Normalization_cu_5c38458736batch_norm_elementwise_backward_evalERKNS_6TensorES5_S5_S5_ENKUlvE0_clEvENKUlvE0_clEvEUlffE_St5arrayIPcLm3EELi4E23TrivialOffsetCalculatorILi2EjESC_ILi1EjENS0_6memory15LoadWithoutCastENSF_16StoreWithoutCastEEEviT_T0_T2_T3_T4_T5_,@"STO_CUDA_ENTRY STV_DEFAULT"
_ZN2at6native27unrolled_elementwise_kernelIZZZNS0_49_GLOBAL__N__b919a28f_16_Normalization_cu_5c38458736batch_norm_elementwise_backward_evalERKNS_6TensorES5_S5_S5_ENKUlvE0_clEvENKUlvE0_clEvEUlffE_St5arrayIPcLm3EELi4E23TrivialOffsetCalculatorILi2EjESC_ILi1EjENS0_6memory15LoadWithoutCastENSF_16StoreWithoutCastEEEviT_T0_T2_T3_T4_T5_:
.text._ZN2at6native27unrolled_elementwise_kernelIZZZNS0_49_GLOBAL__N__b919a28f_16_Normalization_cu_5c38458736batch_norm_elementwise_backward_evalERKNS_6TensorES5_S5_S5_ENKUlvE0_clEvENKUlvE0_clEvEUlffE_St5arrayIPcLm3EELi4E23TrivialOffsetCalculatorILi2EjESC_ILi1EjENS0_6memory15LoadWithoutCastENSF_16StoreWithoutCastEEEviT_T0_T2_T3_T4_T5_:
[----:B------:R-:W-:Y:S01]  /*0000*/  LDC R1, c[0x0][0x28] ;  /* 0x00000a00ff017b82 */ /* 0x000fe20000000800 */
[----:B------:R-:W0:Y:S07]  /*0010*/  S2R R0, SR_CTAID.X ;  /* 0x0000000000007919 */ /* 0x000e2e0000002500 */
[----:B------:R-:W0:Y:S01]  /*0020*/  LDC R3, c[0x0][0x210] ;  /* 0x00008400ff037b82 */ /* 0x000e220000000800 */
[----:B------:R-:W-:Y:S01]  /*0030*/  ULDC.64 UR4, c[0x0][0x208] ;  /* 0x0000820000047ab9 */ /* 0x000fe20000000a00 */
[----:B------:R-:W1:Y:S01]  /*0040*/  S2R R7, SR_TID.X ;  /* 0x0000000000077919 */ /* 0x000e620000002100 */
[----:B0-----:R-:W-:Y:S01]  /*0050*/  IMAD R6, R0, -0x200, R3 ;  /* 0xfffffe0000067824 */ /* 0x001fe200078e0203 */
[----:B-1----:R-:W-:-:S04]  /*0060*/  MOV R15, R7 ;  /* 0x00000007000f7202 */ /* 0x002fc80000000f00 */
[----:B------:R-:W-:-:S13]  /*0070*/  ISETP.GE.AND P0, PT, R7, R6, PT ;  /* 0x000000060700720c */ /* 0x000fda0003f06270 */
[----:B------:R-:W-:Y:S01]  /*0080*/  @!P0 LEA R9, R0, R15, 0x9 ;  /* 0x0000000f00098211 */ /* 0x000fe200078e48ff */
[----:B------:R-:W-:Y:S01]  /*0090*/  @!P0 VIADD R15, R15, 0x80 ;  /* 0x000000800f0f8836 */ /* 0x000fe20000000000 */
[----:B------:R-:W0:Y:S04]  /*00a0*/  @!P0 LDC.64 R18, c[0x0][0x220] ;  /* 0x00008800ff128b82 */ /* 0x000e280000000a00 */
[----:B------:R-:W-:-:S04]  /*00b0*/  ISETP.GE.AND P1, PT, R15, R6, PT ;  /* 0x000000060f00720c */ /* 0x000fc80003f26270 */
[----:B------:R-:W1:Y:S09]  /*00c0*/  @!P0 LDC.64 R20, c[0x0][0x228] ;  /* 0x00008a00ff148b82 */ /* 0x000e720000000a00 */
[----:B------:R-:W-:Y:S01]  /*00d0*/  @!P1 LEA R17, R0, R15, 0x9 ;  /* 0x0000000f00119211 */ /* 0x000fe200078e48ff */
[----:B------:R-:W-:Y:S01]  /*00e0*/  @!P1 VIADD R15, R15, 0x80 ;  /* 0x000000800f0f9836 */ /* 0x000fe20000000000 */
[----:B------:R-:W2:Y:S04]  /*00f0*/  @!P1 LDC.64 R2, c[0x0][0x220] ;  /* 0x00008800ff029b82 */ /* 0x000ea80000000a00 */
[----:B------:R-:W-:Y:S01]  /*0100*/  ISETP.GE.AND P2, PT, R15, R6, PT ;  /* 0x000000060f00720c */ /* 0x000fe20003f46270 */
[----:B0-----:R-:W-:-:S03]  /*0110*/  @!P0 IMAD.WIDE.U32 R18, R9, 0x4, R18 ;  /* 0x0000000409128825 */ /* 0x001fc600078e0012 */
[----:B------:R-:W0:Y:S01]  /*0120*/  @!P1 LDC.64 R4, c[0x0][0x228] ;  /* 0x00008a00ff049b82 */ /* 0x000e220000000a00 */
[----:B-1----:R-:W-:Y:S01]  /*0130*/  @!P0 IMAD.WIDE.U32 R20, R9, 0x4, R20 ;  /* 0x0000000409148825 */ /* 0x002fe200078e0014 */
[----:B------:R-:W-:-:S07]  /*0140*/  CS2R R8, SRZ ;  /* 0x0000000000087805 */ /* 0x000fce000001ff00 */
[----:B------:R-:W1:Y:S01]  /*0150*/  @!P2 LDC.64 R12, c[0x0][0x220] ;  /* 0x00008800ff0cab82 */ /* 0x000e620000000a00 */
[----:B------:R-:W3:Y:S04]  /*0160*/  @!P0 LDG.E R8, desc[UR4][R18.64] ;  /* 0x0000000412088981 */ /* 0x000ee8000c1e1900 */
[----:B------:R-:W3:Y:S03]  /*0170*/  @!P0 LDG.E R9, desc[UR4][R20.64] ;  /* 0x0000000414098981 */ /* 0x000ee6000c1e1900 */
[----:B------:R-:W4:Y:S01]  /*0180*/  @!P2 LDC.64 R10, c[0x0][0x228] ;  /* 0x00008a00ff0aab82 */ /* 0x000f220000000a00 */
[----:B------:R-:W-:Y:S01]  /*0190*/  @!P2 LEA R23, R0, R15, 0x9 ;  /* 0x0000000f0017a211 */ /* 0x000fe200078e48ff */
[----:B------:R-:W-:Y:S01]  /*01a0*/  HFMA2.MMA R14, -RZ, RZ, 0, 0 ;  /* 0x00000000ff0e7435 */ /* 0x000fe200000001ff */
[----:B--2---:R-:W-:-:S04]  /*01b0*/  @!P1 IMAD.WIDE.U32 R2, R17, 0x4, R2 ;  /* 0x0000000411029825 */ /* 0x004fc800078e0002 */
[----:B0-----:R-:W-:-:S04]  /*01c0*/  @!P1 IMAD.WIDE.U32 R4, R17, 0x4, R4 ;  /* 0x0000000411049825 */ /* 0x001fc800078e0004 */
[----:B------:R-:W-:Y:S01]  /*01d0*/  IMAD.MOV.U32 R17, RZ, RZ, RZ ;  /* 0x000000ffff117224 */ /* 0x000fe200078e00ff */
[----:B------:R-:W2:Y:S01]  /*01e0*/  @!P1 LDG.E R14, desc[UR4][R2.64] ;  /* 0x00000004020e9981 */ /* 0x000ea2000c1e1900 */
[----:B-1----:R-:W-:-:S04]  /*01f0*/  @!P2 IMAD.WIDE.U32 R12, R23, 0x4, R12 ;  /* 0x00000004170ca825 */ /* 0x002fc800078e000c */
[----:B------:R0:W2:Y:S01]  /*0200*/  @!P1 LDG.E R17, desc[UR4][R4.64] ;  /* 0x0000000404119981 */ /* 0x0000a2000c1e1900 */
[----:B----4-:R-:W-:Y:S01]  /*0210*/  @!P2 IMAD.WIDE.U32 R22, R23, 0x4, R10 ;  /* 0x000000041716a825 */ /* 0x010fe200078e000a */
[----:B------:R-:W-:Y:S02]  /*0220*/  CS2R R10, SRZ ;  /* 0x00000000000a7805 */ /* 0x000fe4000001ff00 */
[----:B------:R-:W-:Y:S01]  /*0230*/  @!P2 IADD3 R15, R15, 0x80, RZ ;  /* 0x000000800f0fa810 */ /* 0x000fe20007ffe0ff */
[----:B0-----:R-:W0:Y:S03]  /*0240*/  @!P0 LDC.64 R4, c[0x0][0x218] ;  /* 0x00008600ff048b82 */ /* 0x001e260000000a00 */
[----:B------:R1:W4:Y:S04]  /*0250*/  @!P2 LDG.E R10, desc[UR4][R12.64] ;  /* 0x000000040c0aa981 */ /* 0x000328000c1e1900 */
[----:B------:R-:W4:Y:S01]  /*0260*/  @!P2 LDG.E R11, desc[UR4][R22.64] ;  /* 0x00000004160ba981 */ /* 0x000f22000c1e1900 */
[----:B------:R-:W-:-:S13]  /*0270*/  ISETP.GE.AND P1, PT, R15, R6, PT ;  /* 0x000000060f00720c */ /* 0x000fda0003f26270 */
[----:B------:R-:W0:Y:S08]  /*0280*/  @!P1 LDC.64 R18, c[0x0][0x220] ;  /* 0x00008800ff129b82 */ /* 0x000e300000000a00 */
[----:B------:R-:W0:Y:S01]  /*0290*/  @!P1 LDC.64 R20, c[0x0][0x228] ;  /* 0x00008a00ff149b82 */ /* 0x000e220000000a00 */
[C---:B------:R-:W-:Y:S01]  /*02a0*/  @!P1 LEA R15, R0.reuse, R15, 0x9 ;  /* 0x0000000f000f9211 */ /* 0x040fe200078e48ff */
[----:B-1----:R-:W-:Y:S01]  /*02b0*/  VIADD R12, R7, 0x80 ;  /* 0x00000080070c7836 */ /* 0x002fe20000000000 */
[----:B------:R-:W-:Y:S01]  /*02c0*/  MOV R13, R7 ;  /* 0x00000007000d7202 */ /* 0x000fe20000000f00 */
[----:B------:R-:W-:Y:S01]  /*02d0*/  @!P0 IMAD R7, R0, 0x200, R7 ;  /* 0x0000020000078824 */ /* 0x000fe200078e0207 */
[----:B------:R-:W-:-:S03]  /*02e0*/  CS2R R2, SRZ ;  /* 0x0000000000027805 */ /* 0x000fc6000001ff00 */
[----:B0-----:R-:W-:Y:S01]  /*02f0*/  @!P0 IMAD.WIDE.U32 R4, R7, 0x4, R4 ;  /* 0x0000000407048825 */ /* 0x001fe200078e0004 */
[----:B------:R-:W-:-:S03]  /*0300*/  @!P0 MOV R13, R12 ;  /* 0x0000000c000d8202 */ /* 0x000fc60000000f00 */
[----:B------:R-:W-:-:S05]  /*0310*/  @!P1 IMAD.WIDE.U32 R18, R15, 0x4, R18 ;  /* 0x000000040f129825 */ /* 0x000fca00078e0012 */
[----:B------:R0:W5:Y:S01]  /*0320*/  @!P1 LDG.E R2, desc[UR4][R18.64] ;  /* 0x0000000412029981 */ /* 0x000162000c1e1900 */
[----:B------:R-:W-:-:S05]  /*0330*/  @!P1 IMAD.WIDE.U32 R20, R15, 0x4, R20 ;  /* 0x000000040f149825 */ /* 0x000fca00078e0014 */
[----:B------:R0:W5:Y:S01]  /*0340*/  @!P1 LDG.E R3, desc[UR4][R20.64] ;  /* 0x0000000414039981 */ /* 0x000162000c1e1900 */
[----:B------:R-:W-:Y:S01]  /*0350*/  ISETP.GE.AND P1, PT, R13, R6, PT ;  /* 0x000000060d00720c */ /* 0x000fe20003f26270 */
[----:B------:R-:W-:Y:S01]  /*0360*/  BSSY B0, `(.L_x_8195) ;  /* 0x0000010000007945 */ /* 0x000fe20003800000 */
[----:B---3--:R-:W-:-:S05]  /*0370*/  FMUL.FTZ R9, R9, R8 ;  /* 0x0000000809097220 */ /* 0x008fca0000410000 */
[----:B------:R0:W-:Y:S01]  /*0380*/  @!P0 STG.E desc[UR4][R4.64], R9 ;  /* 0x0000000904008986 */ /* 0x0001e2000c101904 */
[----:B--2---:R-:W-:Y:S01]  /*0390*/  FMUL.FTZ R17, R17, R14 ;  /* 0x0000000e11117220 */ /* 0x004fe20000410000 */
[----:B----4-:R-:W-:-:S04]  /*03a0*/  FMUL.FTZ R11, R11, R10 ;  /* 0x0000000a0b0b7220 */ /* 0x010fc80000410000 */
[----:B0-----:R-:W-:Y:S05]  /*03b0*/  @P1 BRA `(.L_x_8196) ;  /* 0x0000000000281947 */ /* 0x001fea0003800000 */
        /* <DEDUP_REMOVED lines=9> */
[----:B------:R0:W-:Y:S02]  /*0450*/  @!P0 STG.E desc[UR4][R8.64], R11 ;  /* 0x0000000b08008986 */ /* 0x0001e4000c101904 */
.L_x_8196:
[----:B------:R-:W-:Y:S05]  /*0460*/  BSYNC B0 ;  /* 0x0000000000007941 */ /* 0x000fea0003800000 */
.L_x_8195:
[----:B------:R-:W-:-:S13]  /*0470*/  ISETP.GE.AND P0, PT, R13, R6, PT ;  /* 0x000000060d00720c */ /* 0x000fda0003f06270 */
[----:B------:R-:W-:Y:S05]  /*0480*/  @P0 EXIT ;  /* 0x000000000000094d */ /* 0x000fea0003800000 */
[----:B0-----:R-:W0:Y:S01]  /*0490*/  LDC.64 R4, c[0x0][0x218] ;  /* 0x00008600ff047b82 */ /* 0x001e220000000a00 */
[----:B------:R-:W-:Y:S01]  /*04a0*/  LEA R13, R0, R13, 0x9 ;  /* 0x0000000d000d7211 */ /* 0x000fe200078e48ff */
[----:B-----5:R-:W-:-:S04]  /*04b0*/  FMUL.FTZ R7, R3, R2 ;  /* 0x0000000203077220 */ /* 0x020fc80000410000 */
[----:B0-----:R-:W-:-:S05]  /*04c0*/  IMAD.WIDE.U32 R2, R13, 0x4, R4 ;  /* 0x000000040d027825 */ /* 0x001fca00078e0004 */
[----:B------:R-:W-:Y:S01]  /*04d0*/  STG.E desc[UR4][R2.64], R7 ;  /* 0x0000000702007986 */ /* 0x000fe2000c101904 */
[----:B------:R-:W-:Y:S05]  /*04e0*/  EXIT ;  /* 0x000000000000794d */ /* 0x000fea0003800000 */
.L_x_8197:
        /* <DEDUP_REMOVED lines=9> */
.L_x_28379:


//--------------------- .text._ZN2at6native29vectorized_elementwise_kernelILi2EZZZNS0_49_GLOBAL__N__b919a28f_16_Normalization_cu_5c38458736batch_norm_elementwise_backward_evalERKNS_6TensorES5_S5_S5_ENKUlvE0_clEvENKUlvE0_clEvEUlffE_St5arrayIPcLm3EEEEviT0_T1_ --------------------------
	.section	.text._ZN2at6native29vectorized_elementwise_kernelILi2EZZZNS0_49_GLOBAL__N__b919a28f_16_Normalization_cu_5c38458736batch_norm_elementwise_backward_evalERKNS_6TensorES5_S5_S5_ENKUlvE0_clEvENKUlvE0_clEvEUlffE_St5arrayIPcLm3EEEEviT0_T1_,"ax",@progbits
	.align	128
        .global         _ZN2at6native29vectorized_elementwise_kernelILi2EZZZNS0_49_GLOBAL__N__b919a28f_16_Normalization_cu_5c38458736batch_norm_elementwise_backward_evalERKNS_6TensorES5_S5_S5_ENKUlvE0_clEvENKUlvE0_clEvEUlffE_St5arrayIPcLm3EEEEviT0_T1_
        .type           _ZN2at6native29vectorized_elementwise_kernelILi2EZZZNS0_49_GLOBAL__N__b919a28f_16_Normalization_cu_5c38458736batch_norm_elementwise_backward_evalERKNS_6TensorES5_S5_S5_ENKUlvE0_clEvENKUlvE0_clEvEUlffE_St5arrayIPcLm3EEEEviT0_T1_,@function
        .size           _ZN2at6native29vectorized_elementwise_kernelILi2EZZZNS0_49_GLOBAL__N__b919a28f_16_Normalization_cu_5c38458736batch_norm_elementwise_backward_evalERKNS_6TensorES5_S5_S5_ENKUlvE0_clEvENKUlvE0_clEvEUlffE_St5arrayIPcLm3EEEEviT0_T1_,(.L_x_28380 - _ZN2at6native29vectorized_elementwise_kernelILi2EZZZNS0_49_GLOBAL__N__b919a28f_16_Normalization_cu_5c38458736batch_norm_elementwise_backward_evalERKNS_6TensorES5_S5_S5_ENKUlvE0_clEvENKUlvE0_clEvEUlffE_St5arrayIPcLm3EEEEviT0_T1_)
        .other          _ZN2at6native29vectorized_elementwise_kernelILi2EZZZNS0_49_GLOBAL__N__b919a28f_16_Normalization_cu_5c38458736batch_norm_elementwise_backward_evalERKNS_6TensorES5_S5_S5_ENKUlvE0_clEvENKUlvE0_clEvEUlffE_St5arrayIPcLm3EEEEviT0_T1_,@"STO_CUDA_ENTRY STV_DEFAULT"
_ZN2at6native29vectorized_elementwise_kernelILi2EZZZNS0_49_GLOBAL__N__b919a28f_16_Normalization_cu_5c38458736batch_norm_elementwise_backward_evalERKNS_6TensorES5_S5_S5_ENKUlvE0_clEvENKUlvE0_clEvEUlffE_St5arrayIPcLm3EEEEviT0_T1_:
.text._ZN2at6native29vectorized_elementwise_kernelILi2EZZZNS0_49_GLOBAL__N__b919a28f_16_Normalization_cu_5c38458736batch_norm_elementwise_backward_evalERKNS_6TensorES5_S5_S5_ENKUlvE0_clEvENKUlvE0_clEvEUlffE_St5arrayIPcLm3EEEEviT0_T1_:
        /* <DEDUP_REMOVED lines=17> */
[----:B------:R-:W-:-:S03]  /*0110*/  IMAD.WIDE.U32 R18, R2, 0x8, R6 ;  /* 0x0000000802127825 */ /* 0x000fc600078e0006 */
[----:B------:R-:W5:Y:S04]  /*0120*/  LDG.E.64 R4, desc[UR4][R16.64+0x800] ;  /* 0x0008000410047981 */ /* 0x000f68000c1e1b00 */
[----:B------:R-:W2:Y:S04]  /*0130*/  LDG.E.64 R24, desc[UR4][R18.64] ;  /* 0x0000000412187981 */ /* 0x000ea8000c1e1b00 */
[----:B------:R-:W4:Y:S04]  /*0140*/  LDG.E.64 R8, desc[UR4][R18.64+0x400] ;  /* 0x0004000412087981 */ /* 0x000f28000c1e1b00 */
[----:B------:R-:W5:Y:S04]  /*0150*/  LDG.E.64 R6, desc[UR4][R18.64+0x800] ;  /* 0x0008000412067981 */ /* 0x000f68000c1e1b00 */
[----:B------:R-:W5:Y:S04]  /*0160*/  LDG.E.64 R10, desc[UR4][R16.64+0xc00] ;  /* 0x000c0004100a7981 */ /* 0x000f68000c1e1b00 */
[----:B------:R-:W5:Y:S01]  /*0170*/  LDG.E.64 R14, desc[UR4][R18.64+0xc00] ;  /* 0x000c0004120e7981 */ /* 0x000f62000c1e1b00 */
[----:B---3--:R-:W-:-:S04]  /*0180*/  IMAD.WIDE.U32 R20, R0, 0x4, R20 ;  /* 0x0000000400147825 */ /* 0x008fc800078e0014 */
[----:B------:R-:W-:-:S04]  /*0190*/  IMAD.WIDE R20, R2, 0x8, R20 ;  /* 0x0000000802147825 */ /* 0x000fc800078e0214 */
[----:B--2---:R-:W-:Y:S01]  /*01a0*/  FMUL.FTZ R23, R23, R25 ;  /* 0x0000001917177220 */ /* 0x004fe20000410000 */
[----:B------:R-:W-:Y:S01]  /*01b0*/  FMUL.FTZ R22, R22, R24 ;  /* 0x0000001816167220 */ /* 0x000fe20000410000 */
[----:B----4-:R-:W-:Y:S01]  /*01c0*/  FMUL.FTZ R9, R13, R9 ;  /* 0x000000090d097220 */ /* 0x010fe20000410000 */
[----:B------:R-:W-:Y:S01]  /*01d0*/  FMUL.FTZ R8, R12, R8 ;  /* 0x000000080c087220 */ /* 0x000fe20000410000 */
[----:B-----5:R-:W-:Y:S01]  /*01e0*/  FMUL.FTZ R5, R5, R7 ;  /* 0x0000000705057220 */ /* 0x020fe20000410000 */
[----:B------:R-:W-:Y:S01]  /*01f0*/  FMUL.FTZ R4, R4, R6 ;  /* 0x0000000604047220 */ /* 0x000fe20000410000 */
[----:B------:R-:W-:Y:S01]  /*0200*/  STG.E.64 desc[UR4][R20.64], R22 ;  /* 0x0000001614007986 */ /* 0x000fe2000c101b04 */
[----:B------:R-:W-:Y:S01]  /*0210*/  FMUL.FTZ R11, R11, R15 ;  /* 0x0000000f0b0b7220 */ /* 0x000fe20000410000 */
[----:B------:R-:W-:Y:S02]  /*0220*/  FMUL.FTZ R10, R10, R14 ;  /* 0x0000000e0a0a7220 */ /* 0x000fe40000410000 */
[----:B------:R-:W-:Y:S04]  /*0230*/  STG.E.64 desc[UR4][R20.64+0x400], R8 ;  /* 0x0004000814007986 */ /* 0x000fe8000c101b04 */
[----:B------:R-:W-:Y:S04]  /*0240*/  STG.E.64 desc[UR4][R20.64+0x800], R4 ;  /* 0x0008000414007986 */ /* 0x000fe8000c101b04 */
[----:B------:R-:W-:Y:S01]  /*0250*/  STG.E.64 desc[UR4][R20.64+0xc00], R10 ;  /* 0x000c000a14007986 */ /* 0x000fe2000c101b04 */
[----:B------:R-:W-:Y:S05]  /*0260*/  EXIT ;  /* 0x000000000000794d */ /* 0x000fea0003800000 */
.L_x_8198:
[----:B------:R-:W0:Y:S01]  /*0270*/  S2R R3, SR_TID.X ;  /* 0x0000000000037919 */ /* 0x000e220000002100 */
[----:B------:R-:W-:Y:S02]  /*0280*/  MOV R10, RZ ;  /* 0x000000ff000a7202 */ /* 0x000fe40000000f00 */
[----:B0-----:R-:W-:Y:S02]  /*0290*/  ISETP.GE.AND P0, PT, R3, R2, PT ;  /* 0x000000020300720c */ /* 0x001fe40003f06270 */
[----:B------:R-:W-:-:S11]  /*02a0*/  MOV R7, R3 ;  /* 0x0000000300077202 */ /* 0x000fd60000000f00 */
[----:B------:R-:W-:Y:S01]  /*02b0*/  @!P0 IADD3 R9, R0, R7, RZ ;  /* 0x0000000700098210 */ /* 0x000fe20007ffe0ff */
[----:B------:R-:W0:Y:S01]  /*02c0*/  @!P0 LDC.64 R24, c[0x0][0x228] ;  /* 0x00008a00ff188b82 */ /* 0x000e220000000a00 */
[----:B------:R-:W-:-:S04]  /*02d0*/  @!P0 IADD3 R7, R7, 0x80, RZ ;  /* 0x0000008007078810 */ /* 0x000fc80007ffe0ff */
[----:B------:R-:W-:-:S03]  /*02e0*/  ISETP.GE.AND P4, PT, R7, R2, PT ;  /* 0x000000020700720c */ /* 0x000fc60003f86270 */
[----:B------:R-:W1:Y:S10]  /*02f0*/  @!P0 LDC.64 R20, c[0x0][0x220] ;  /* 0x00008800ff148b82 */ /* 0x000e740000000a00 */
[----:B------:R-:W-:Y:S01]  /*0300*/  @!P4 IMAD.IADD R23, R0, 0x1, R7 ;  /* 0x000000010017c824 */ /* 0x000fe200078e0207 */
[----:B------:R-:W-:Y:S01]  /*0310*/  @!P4 IADD3 R7, R7, 0x80, RZ ;  /* 0x000000800707c810 */ /* 0x000fe20007ffe0ff */
[----:B------:R-:W2:Y:S03]  /*0320*/  @!P4 LDC.64 R18, c[0x0][0x220] ;  /* 0x00008800ff12cb82 */ /* 0x000ea60000000a00 */
[----:B------:R-:W-:Y:S01]  /*0330*/  ISETP.GE.AND P5, PT, R7, R2, PT ;  /* 0x000000020700720c */ /* 0x000fe20003fa6270 */
[----:B0-----:R-:W-:-:S04]  /*0340*/  @!P0 IMAD.WIDE.U32 R24, R9, 0x4, R24 ;  /* 0x0000000409188825 */ /* 0x001fc800078e0018 */
[----:B------:R-:W0:Y:S01]  /*0350*/  @!P4 LDC.64 R16, c[0x0][0x228] ;  /* 0x00008a00ff10cb82 */ /* 0x000e220000000a00 */
[----:B------:R3:W4:Y:S01]  /*0360*/  @!P0 LDG.E R10, desc[UR4][R24.64] ;  /* 0x00000004180a8981 */ /* 0x000722000c1e1900 */
[----:B-1----:R-:W-:Y:S01]  /*0370*/  @!P0 IMAD.WIDE.U32 R20, R9, 0x4, R20 ;  /* 0x0000000409148825 */ /* 0x002fe200078e0014 */
[----:B------:R-:W-:-:S05]  /*0380*/  HFMA2.MMA R9, -RZ, RZ, 0, 0 ;  /* 0x00000000ff097435 */ /* 0x000fca00000001ff */
[----:B------:R-:W-:Y:S01]  /*0390*/  @!P5 IADD3 R11, R0, R7, RZ ;  /* 0x00000007000bd210 */ /* 0x000fe20007ffe0ff */
[----:B------:R-:W1:Y:S01]  /*03a0*/  @!P5 LDC.64 R14, c[0x0][0x220] ;  /* 0x00008800ff0edb82 */ /* 0x000e620000000a00 */
[----:B------:R-:W-:-:S04]  /*03b0*/  @!P5 IADD3 R7, R7, 0x80, RZ ;  /* 0x000000800707d810 */ /* 0x000fc80007ffe0ff */
[CC--:B------:R-:W-:Y:S01]  /*03c0*/  ISETP.GE.AND P3, PT, R7.reuse, R2.reuse, PT ;  /* 0x000000020700720c */ /* 0x0c0fe20003f66270 */
[----:B------:R-:W-:Y:S01]  /*03d0*/  HFMA2.MMA R22, -RZ, RZ, 0, 0 ;  /* 0x00000000ff167435 */ /* 0x000fe200000001ff */
[----:B------:R5:W4:Y:S01]  /*03e0*/  @!P0 LDG.E R9, desc[UR4][R20.64] ;  /* 0x0000000414098981 */ /* 0x000b22000c1e1900 */
[----:B------:R-:W1:Y:S10]  /*03f0*/  @!P5 LDC.64 R12, c[0x0][0x228] ;  /* 0x00008a00ff0cdb82 */ /* 0x000e740000000a00 */
[----:B------:R-:W-:Y:S01]  /*0400*/  @!P3 IMAD.IADD R5, R0, 0x1, R7 ;  /* 0x000000010005b824 */ /* 0x000fe200078e0207 */
[----:B------:R-:W-:Y:S01]  /*0410*/  @!P3 IADD3 R7, R7, 0x80, RZ ;  /* 0x000000800707b810 */ /* 0x000fe20007ffe0ff */
[----:B------:R-:W1:Y:S03]  /*0420*/  @!P3 LDC.64 R28, c[0x0][0x220] ;  /* 0x00008800ff1cbb82 */ /* 0x000e660000000a00 */
[----:B------:R-:W-:-:S05]  /*0430*/  ISETP.GE.AND P1, PT, R7, R2, PT ;  /* 0x000000020700720c */ /* 0x000fca0003f26270 */
[----:B---3--:R-:W3:Y:S08]  /*0440*/  @!P3 LDC.64 R24, c[0x0][0x228] ;  /* 0x00008a00ff18bb82 */ /* 0x008ef00000000a00 */
[----:B------:R-:W-:Y:S01]  /*0450*/  @!P1 IMAD.IADD R26, R0, 0x1, R7 ;  /* 0x00000001001a9824 */ /* 0x000fe200078e0207 */
[----:B------:R-:W-:-:S04]  /*0460*/  @!P1 IADD3 R7, R7, 0x80, RZ ;  /* 0x0000008007079810 */ /* 0x000fc80007ffe0ff */
[----:B------:R-:W-:Y:S02]  /*0470*/  ISETP.GE.AND P2, PT, R7, R2, PT ;  /* 0x000000020700720c */ /* 0x000fe40003f46270 */
[----:B-----5:R-:W-:Y:S01]  /*0480*/  CS2R R20, SRZ ;  /* 0x0000000000147805 */ /* 0x020fe2000001ff00 */
[----:B--2---:R-:W-:Y:S01]  /*0490*/  @!P4 IMAD.WIDE.U32 R18, R23, 0x4, R18 ;  /* 0x000000041712c825 */ /* 0x004fe200078e0012 */
[----:B------:R-:W-:-:S03]  /*04a0*/  MOV R4, RZ ;  /* 0x000000ff00047202 */ /* 0x000fc60000000f00 */
[----:B0-----:R-:W-:Y:S01]  /*04b0*/  @!P4 IMAD.WIDE.U32 R16, R23, 0x4, R16 ;  /* 0x000000041710c825 */ /* 0x001fe200078e0010 */
[----:B------:R0:W2:Y:S03]  /*04c0*/  @!P4 LDG.E R22, desc[UR4][R18.64] ;  /* 0x000000041216c981 */ /* 0x0000a6000c1e1900 */
[C---:B-1----:R-:W-:Y:S01]  /*04d0*/  @!P5 IMAD.WIDE.U32 R14, R11.reuse, 0x4, R14 ;  /* 0x000000040b0ed825 */ /* 0x042fe200078e000e */
[----:B------:R1:W2:Y:S01]  /*04e0*/  @!P4 LDG.E R21, desc[UR4][R16.64] ;  /* 0x000000041015c981 */ /* 0x0002a2000c1e1900 */
[----:B------:R-:W-:Y:S02]  /*04f0*/  @!P2 IADD3 R23, R0, R7, RZ ;  /* 0x000000070017a210 */ /* 0x000fe40007ffe0ff */
[----:B------:R-:W-:Y:S01]  /*0500*/  @!P5 IMAD.WIDE.U32 R12, R11, 0x4, R12 ;  /* 0x000000040b0cd825 */ /* 0x000fe200078e000c */
[----:B------:R-:W-:Y:S01]  /*0510*/  @!P2 IADD3 R7, R7, 0x80, RZ ;  /* 0x000000800707a810 */ /* 0x000fe20007ffe0ff */
[----:B------:R5:W2:Y:S01]  /*0520*/  @!P5 LDG.E R4, desc[UR4][R14.64] ;  /* 0x000000040e04d981 */ /* 0x000aa2000c1e1900 */
[----:B0-----:R-:W0:Y:S02]  /*0530*/  @!P1 LDC.64 R18, c[0x0][0x220] ;  /* 0x00008800ff129b82 */ /* 0x001e240000000a00 */
[----:B------:R-:W-:Y:S01]  /*0540*/  ISETP.GE.AND P4, PT, R7, R2, PT ;  /* 0x000000020700720c */ /* 0x000fe20003f86270 */
[----:B------:R3:W2:Y:S01]  /*0550*/  @!P5 LDG.E R20, desc[UR4][R12.64] ;  /* 0x000000040c14d981 */ /* 0x0006a2000c1e1900 */
[----:B------:R-:W-:-:S04]  /*0560*/  @!P3 IMAD.WIDE.U32 R28, R5, 0x4, R28 ;  /* 0x00000004051cb825 */ /* 0x000fc800078e001c */
[----:B-1----:R-:W1:Y:S01]  /*0570*/  @!P1 LDC.64 R16, c[0x0][0x228] ;  /* 0x00008a00ff109b82 */ /* 0x002e620000000a00 */
[----:B------:R-:W-:-:S07]  /*0580*/  HFMA2.MMA R11, -RZ, RZ, 0, 0 ;  /* 0x00000000ff0b7435 */ /* 0x000fce00000001ff */
[----:B-----5:R-:W5:Y:S08]  /*0590*/  @!P2 LDC.64 R14, c[0x0][0x220] ;  /* 0x00008800ff0eab82 */ /* 0x020f700000000a00 */
[----:B---3--:R-:W3:Y:S01]  /*05a0*/  @!P2 LDC.64 R12, c[0x0][0x228] ;  /* 0x00008a00ff0cab82 */ /* 0x008ee20000000a00 */
[----:B------:R-:W-:Y:S01]  /*05b0*/  @!P3 IMAD.WIDE.U32 R24, R5, 0x4, R24 ;  /* 0x000000040518b825 */ /* 0x000fe200078e0018 */
[----:B------:R-:W-:-:S03]  /*05c0*/  @!P4 IADD3 R8, R0, R7, RZ ;  /* 0x000000070008c210 */ /* 0x000fc60007ffe0ff */
[----:B------:R-:W-:Y:S01]  /*05d0*/  IMAD.MOV.U32 R5, RZ, RZ, RZ ;  /* 0x000000ffff057224 */ /* 0x000fe200078e00ff */
[----:B------:R-:W-:Y:S01]  /*05e0*/  @!P4 IADD3 R7, R7, 0x80, RZ ;  /* 0x000000800707c810 */ /* 0x000fe20007ffe0ff */
[----:B------:R5:W2:Y:S04]  /*05f0*/  @!P3 LDG.E R11, desc[UR4][R24.64] ;  /* 0x00000004180bb981 */ /* 0x000aa8000c1e1900 */
[----:B------:R-:W2:Y:S01]  /*0600*/  @!P3 LDG.E R5, desc[UR4][R28.64] ;  /* 0x000000041c05b981 */ /* 0x000ea2000c1e1900 */
[----:B------:R-:W-:Y:S01]  /*0610*/  ISETP.GE.AND P3, PT, R7, R2, PT ;  /* 0x000000020700720c */ /* 0x000fe20003f66270 */
[----:B-----5:R-:W-:Y:S01]  /*0620*/  @!P2 IMAD.WIDE.U32 R14, R23, 0x4, R14 ;  /* 0x00000004170ea825 */ /* 0x020fe200078e000e */
[----:B------:R-:W-:Y:S02]  /*0630*/  CS2R R24, SRZ ;  /* 0x0000000000187805 */ /* 0x000fe4000001ff00 */
[----:B------:R-:W-:Y:S01]  /*0640*/  MOV R6, RZ ;  /* 0x000000ff00067202 */ /* 0x000fe20000000f00 */
[----:B0-----:R-:W-:-:S03]  /*0650*/  @!P1 IMAD.WIDE.U32 R18, R26, 0x4, R18 ;  /* 0x000000041a129825 */ /* 0x001fc600078e0012 */
[----:B------:R0:W5:Y:S01]  /*0660*/  @!P2 LDG.E R24, desc[UR4][R14.64] ;  /* 0x000000040e18a981 */ /* 0x000162000c1e1900 */
[----:B---3--:R-:W-:-:S03]  /*0670*/  @!P2 IMAD.WIDE.U32 R12, R23, 0x4, R12 ;  /* 0x00000004170ca825 */ /* 0x008fc600078e000c */
[----:B------:R-:W3:Y:S01]  /*0680*/  @!P1 LDG.E R6, desc[UR4][R18.64] ;  /* 0x0000000412069981 */ /* 0x000ee2000c1e1900 */
[----:B------:R-:W-:Y:S02]  /*0690*/  IMAD.MOV.U32 R23, RZ, RZ, RZ ;  /* 0x000000ffff177224 */ /* 0x000fe400078e00ff */
[----:B-1----:R-:W-:Y:S01]  /*06a0*/  @!P1 IMAD.WIDE.U32 R16, R26, 0x4, R16 ;  /* 0x000000041a109825 */ /* 0x002fe200078e0010 */
[----:B------:R1:W5:Y:S01]  /*06b0*/  @!P2 LDG.E R25, desc[UR4][R12.64] ;  /* 0x000000040c19a981 */ /* 0x000362000c1e1900 */
[----:B0-----:R-:W0:Y:S03]  /*06c0*/  @!P3 LDC.64 R14, c[0x0][0x220] ;  /* 0x00008800ff0ebb82 */ /* 0x001e260000000a00 */
[----:B------:R1:W3:Y:S05]  /*06d0*/  @!P1 LDG.E R23, desc[UR4][R16.64] ;  /* 0x0000000410179981 */ /* 0x0002ea000c1e1900 */
[----:B-1----:R-:W1:Y:S08]  /*06e0*/  @!P3 LDC.64 R12, c[0x0][0x228] ;  /* 0x00008a00ff0cbb82 */ /* 0x002e700000000a00 */
[----:B------:R-:W1:Y:S08]  /*06f0*/  @!P4 LDC.64 R18, c[0x0][0x220] ;  /* 0x00008800ff12cb82 */ /* 0x000e700000000a00 */
[----:B------:R-:W1:Y:S01]  /*0700*/  @!P4 LDC.64 R16, c[0x0][0x228] ;  /* 0x00008a00ff10cb82 */ /* 0x000e620000000a00 */
[----:B------:R-:W-:-:S05]  /*0710*/  @!P3 IADD3 R7, R0, R7, RZ ;  /* 0x000000070007b210 */ /* 0x000fca0007ffe0ff */
[----:B0-----:R-:W-:-:S04]  /*0720*/  @!P3 IMAD.WIDE.U32 R14, R7, 0x4, R14 ;  /* 0x00000004070eb825 */ /* 0x001fc800078e000e */
[----:B-1----:R-:W-:Y:S01]  /*0730*/  @!P3 IMAD.WIDE.U32 R12, R7, 0x4, R12 ;  /* 0x00000004070cb825 */ /* 0x002fe200078e000c */
[----:B------:R-:W-:Y:S01]  /*0740*/  HFMA2.MMA R7, -RZ, RZ, 0, 0 ;  /* 0x00000000ff077435 */ /* 0x000fe200000001ff */
[----:B------:R-:W-:Y:S02]  /*0750*/  CS2R R26, SRZ ;  /* 0x00000000001a7805 */ /* 0x000fe4000001ff00 */
[----:B------:R-:W-:Y:S01]  /*0760*/  MOV R28, RZ ;  /* 0x000000ff001c7202 */ /* 0x000fe20000000f00 */
[----:B------:R-:W-:-:S03]  /*0770*/  @!P4 IMAD.WIDE.U32 R18, R8, 0x4, R18 ;  /* 0x000000040812c825 */ /* 0x000fc600078e0012 */
[----:B------:R-:W3:Y:S04]  /*0780*/  @!P3 LDG.E R27, desc[UR4][R14.64] ;  /* 0x000000040e1bb981 */ /* 0x000ee8000c1e1900 */
[----:B------:R-:W3:Y:S01]  /*0790*/  @!P4 LDG.E R26, desc[UR4][R18.64] ;  /* 0x00000004121ac981 */ /* 0x000ee2000c1e1900 */
[----:B------:R-:W-:-:S03]  /*07a0*/  @!P4 IMAD.WIDE.U32 R16, R8, 0x4, R16 ;  /* 0x000000040810c825 */ /* 0x000fc600078e0010 */
[----:B------:R0:W3:Y:S04]  /*07b0*/  @!P3 LDG.E R28, desc[UR4][R12.64] ;  /* 0x000000040c1cb981 */ /* 0x0000e8000c1e1900 */
[----:B------:R-:W3:Y:S01]  /*07c0*/  @!P4 LDG.E R7, desc[UR4][R16.64] ;  /* 0x000000041007c981 */ /* 0x000ee2000c1e1900 */
[----:B0-----:R-:W0:Y:S01]  /*07d0*/  @!P0 LDC.64 R12, c[0x0][0x218] ;  /* 0x00008600ff0c8b82 */ /* 0x001e220000000a00 */
[----:B------:R-:W-:Y:S01]  /*07e0*/  @!P0 IADD3 R19, R0, R3, RZ ;  /* 0x0000000300138210 */ /* 0x000fe20007ffe0ff */
[----:B------:R-:W-:Y:S04]  /*07f0*/  BSSY B0, `(.L_x_8199) ;  /* 0x0000039000007945 */ /* 0x000fe80003800000 */
[----:B------:R-:W-:Y:S01]  /*0800*/  BSSY B1, `(.L_x_8200) ;  /* 0x0000031000017945 */ /* 0x000fe20003800000 */
[----:B----4-:R-:W-:Y:S01]  /*0810*/  FMUL.FTZ R29, R10, R9 ;  /* 0x000000090a1d7220 */ /* 0x010fe20000410000 */
[----:B------:R-:W-:-:S02]  /*0820*/  VIADD R10, R3, 0x80 ;  /* 0x00000080030a7836 */ /* 0x000fc40000000000 */
[----:B0-----:R-:W-:-:S03]  /*0830*/  @!P0 IMAD.WIDE.U32 R8, R19, 0x4, R12 ;  /* 0x0000000413088825 */ /* 0x001fc600078e000c */
[----:B------:R-:W-:Y:S02]  /*0840*/  @!P0 MOV R3, R10 ;  /* 0x0000000a00038202 */ /* 0x000fe40000000f00 */
[----:B------:R0:W-:Y:S02]  /*0850*/  @!P0 STG.E desc[UR4][R8.64], R29 ;  /* 0x0000001d08008986 */ /* 0x0001e4000c101904 */
[----:B------:R-:W-:Y:S01]  /*0860*/  ISETP.GE.AND P0, PT, R3, R2, PT ;  /* 0x000000020300720c */ /* 0x000fe20003f06270 */
[----:B--2---:R-:W-:Y:S01]  /*0870*/  FMUL.FTZ R21, R21, R22 ;  /* 0x0000001615157220 */ /* 0x004fe20000410000 */
[----:B------:R-:W-:Y:S01]  /*0880*/  FMUL.FTZ R4, R20, R4 ;  /* 0x0000000414047220 */ /* 0x000fe20000410000 */
[----:B------:R-:W-:Y:S01]  /*0890*/  FMUL.FTZ R5, R11, R5 ;  /* 0x000000050b057220 */ /* 0x000fe20000410000 */
[----:B-----5:R-:W-:Y:S01]  /*08a0*/  FMUL.FTZ R24, R25, R24 ;  /* 0x0000001819187220 */ /* 0x020fe20000410000 */
[----:B---3--:R-:W-:Y:S01]  /*08b0*/  FMUL.FTZ R6, R23, R6 ;  /* 0x0000000617067220 */ /* 0x008fe20000410000 */
[----:B------:R-:W-:Y:S01]  /*08c0*/  FMUL.FTZ R27, R28, R27 ;  /* 0x0000001b1c1b7220 */ /* 0x000fe20000410000 */
[----:B------:R-:W-:-:S06]  /*08d0*/  FMUL.FTZ R7, R7, R26 ;  /* 0x0000001a07077220 */ /* 0x000fcc0000410000 */
[----:B0-----:R-:W-:Y:S05]  /*08e0*/  @P0 BRA `(.L_x_8201) ;  /* 0x0000000000300947 */ /* 0x001fea0003800000 */
[----:B------:R-:W0:Y:S01]  /*08f0*/  LDC.64 R8, c[0x0][0x218] ;  /* 0x00008600ff087b82 */ /* 0x000e220000000a00 */
[----:B------:R-:W-:Y:S02]  /*0900*/  IADD3 R11, R0, R3, RZ ;  /* 0x00000003000b7210 */ /* 0x000fe40007ffe0ff */
[----:B------:R-:W-:-:S04]  /*0910*/  IADD3 R3, R3, 0x80, RZ ;  /* 0x0000008003037810 */ /* 0x000fc80007ffe0ff */
[----:B------:R-:W-:Y:S01]  /*0920*/  ISETP.GE.AND P0, PT, R3, R2, PT ;  /* 0x000000020300720c */ /* 0x000fe20003f06270 */
[----:B0-----:R-:W-:-:S05]  /*0930*/  IMAD.WIDE.U32 R8, R11, 0x4, R8 ;  /* 0x000000040b087825 */ /* 0x001fca00078e0008 */
[----:B------:R0:W-:Y:S07]  /*0940*/  STG.E desc[UR4][R8.64], R21 ;  /* 0x0000001508007986 */ /* 0x0001ee000c101904 */
[----:B------:R-:W-:Y:S05]  /*0950*/  @P0 BRA `(.L_x_8202) ;  /* 0x0000000000300947 */ /* 0x000fea0003800000 */
[----:B0-----:R-:W0:Y:S01]  /*0960*/  LDC.64 R8, c[0x0][0x218] ;  /* 0x00008600ff087b82 */ /* 0x001e220000000a00 */
[----:B------:R-:W-:Y:S01]  /*0970*/  IADD3 R11, R0, R3, RZ ;  /* 0x00000003000b7210 */ /* 0x000fe20007ffe0ff */
[----:B------:R-:W-:-:S04]  /*0980*/  VIADD R3, R3, 0x80 ;  /* 0x0000008003037836 */ /* 0x000fc80000000000 */
[----:B0-----:R-:W-:-:S05]  /*0990*/  IMAD.WIDE.U32 R8, R11, 0x4, R8 ;  /* 0x000000040b087825 */ /* 0x001fca00078e0008 */
[----:B------:R0:W-:Y:S02]  /*09a0*/  STG.E desc[UR4][R8.64], R4 ;  /* 0x0000000408007986 */ /* 0x0001e4000c101904 */
.L_x_8201:
[----:B------:R-:W-:-:S13]  /*09b0*/  ISETP.GE.AND P0, PT, R3, R2, PT ;  /* 0x000000020300720c */ /* 0x000fda0003f06270 */
[----:B------:R-:W-:Y:S05]  /*09c0*/  @P0 BRA `(.L_x_8203) ;  /* 0x0000000000300947 */ /* 0x000fea0003800000 */
[----:B0-----:R-:W0:Y:S01]  /*09d0*/  LDC.64 R8, c[0x0][0x218] ;  /* 0x00008600ff087b82 */ /* 0x001e220000000a00 */
[----:B------:R-:W-:Y:S02]  /*09e0*/  IADD3 R11, R0, R3, RZ ;  /* 0x00000003000b7210 */ /* 0x000fe40007ffe0ff */
[----:B------:R-:W-:-:S03]  /*09f0*/  IADD3 R3, R3, 0x80, RZ ;  /* 0x0000008003037810 */ /* 0x000fc60007ffe0ff */
[----:B0-----:R-:W-:-:S05]  /*0a00*/  IMAD.WIDE.U32 R8, R11, 0x4, R8 ;  /* 0x000000040b087825 */ /* 0x001fca00078e0008 */
[----:B------:R1:W-:Y:S02]  /*0a10*/  STG.E desc[UR4][R8.64], R5 ;  /* 0x0000000508007986 */ /* 0x0003e4000c101904 */
.L_x_8202:
[----:B------:R-:W-:-:S13]  /*0a20*/  ISETP.GE.AND P0, PT, R3, R2, PT ;  /* 0x000000020300720c */ /* 0x000fda0003f06270 */
[----:B------:R-:W-:Y:S05]  /*0a30*/  @P0 BRA `(.L_x_8204) ;  /* 0x0000000000340947 */ /* 0x000fea0003800000 */
[----:B-1----:R-:W1:Y:S01]  /*0a40*/  LDC.64 R4, c[0x0][0x218] ;  /* 0x00008600ff047b82 */ /* 0x002e620000000a00 */
[----:B0-----:R-:W-:Y:S02]  /*0a50*/  IADD3 R9, R0, R3, RZ ;  /* 0x0000000300097210 */ /* 0x001fe40007ffe0ff */
[----:B------:R-:W-:-:S03]  /*0a60*/  IADD3 R3, R3, 0x80, RZ ;  /* 0x0000008003037810 */ /* 0x000fc60007ffe0ff */
[----:B-1----:R-:W-:-:S05]  /*0a70*/  IMAD.WIDE.U32 R4, R9, 0x4, R4 ;  /* 0x0000000409047825 */ /* 0x002fca00078e0004 */
[----:B------:R1:W-:Y:S02]  /*0a80*/  STG.E desc[UR4][R4.64], R6 ;  /* 0x0000000604007986 */ /* 0x0003e4000c101904 */
.L_x_8203:
[----:B------:R-:W-:-:S13]  /*0a90*/  ISETP.GE.AND P0, PT, R3, R2, PT ;  /* 0x000000020300720c */ /* 0x000fda0003f06270 */
[----:B------:R-:W-:Y:S05]  /*0aa0*/  @P0 BREAK B1 ;  /* 0x0000000000010942 */ /* 0x000fea0003800000 */
[----:B------:R-:W-:Y:S05]  /*0ab0*/  @P0 BRA `(.L_x_8205) ;  /* 0x0000000000300947 */ /* 0x000fea0003800000 */
[----:B01----:R-:W0:Y:S01]  /*0ac0*/  LDC.64 R4, c[0x0][0x218] ;  /* 0x00008600ff047b82 */ /* 0x003e220000000a00 */
[----:B------:R-:W-:Y:S01]  /*0ad0*/  IMAD.IADD R9, R0, 0x1, R3 ;  /* 0x0000000100097824 */ /* 0x000fe200078e0203 */
[----:B------:R-:W-:-:S03]  /*0ae0*/  IADD3 R3, R3, 0x80, RZ ;  /* 0x0000008003037810 */ /* 0x000fc60007ffe0ff */
[----:B0-----:R-:W-:-:S05]  /*0af0*/  IMAD.WIDE.U32 R4, R9, 0x4, R4 ;  /* 0x0000000409047825 */ /* 0x001fca00078e0004 */
[----:B------:R2:W-:Y:S02]  /*0b00*/  STG.E desc[UR4][R4.64], R24 ;  /* 0x0000001804007986 */ /* 0x0005e4000c101904 */
.L_x_8204:
[----:B------:R-:W-:Y:S05]  /*0b10*/  BSYNC B1 ;  /* 0x0000000000017941 */ /* 0x000fea0003800000 */
.L_x_8200:
[----:B------:R-:W-:-:S13]  /*0b20*/  ISETP.GE.AND P0, PT, R3, R2, PT ;  /* 0x000000020300720c */ /* 0x000fda0003f06270 */
[----:B-12---:R-:W1:Y:S01]  /*0b30*/  @!P0 LDC.64 R4, c[0x0][0x218] ;  /* 0x00008600ff048b82 */ /* 0x006e620000000a00 */
[----:B0-----:R-:W-:Y:S02]  /*0b40*/  @!P0 IADD3 R9, R0, R3, RZ ;  /* 0x0000000300098210 */ /* 0x001fe40007ffe0ff */
[----:B------:R-:W-:-:S03]  /*0b50*/  @!P0 IADD3 R3, R3, 0x80, RZ ;  /* 0x0000008003038810 */ /* 0x000fc60007ffe0ff */
[----:B-1----:R-:W-:-:S05]  /*0b60*/  @!P0 IMAD.WIDE.U32 R4, R9, 0x4, R4 ;  /* 0x0000000409048825 */ /* 0x002fca00078e0004 */
[----:B------:R2:W-:Y:S02]  /*0b70*/  @!P0 STG.E desc[UR4][R4.64], R7 ;  /* 0x0000000704008986 */ /* 0x0005e4000c101904 */
.L_x_8205:
[----:B------:R-:W-:Y:S05]  /*0b80*/  BSYNC B0 ;  /* 0x0000000000007941 */ /* 0x000fea0003800000 */
.L_x_8199:
[----:B------:R-:W-:Y:S05]  /*0b90*/  WARPSYNC.ALL ;  /* 0x0000000000007948 */ /* 0x000fea0003800000 */
[----:B------:R-:W-:-:S13]  /*0ba0*/  ISETP.GE.AND P0, PT, R3, R2, PT ;  /* 0x000000020300720c */ /* 0x000fda0003f06270 */
[----:B------:R-:W-:Y:S05]  /*0bb0*/  @P0 EXIT ;  /* 0x000000000000094d */ /* 0x000fea0003800000 */
[----:B012---:R-:W0:Y:S01]  /*0bc0*/  LDC.64 R4, c[0x0][0x218] ;  /* 0x00008600ff047b82 */ /* 0x007e220000000a00 */
[----:B------:R-:W-:-:S05]  /*0bd0*/  IADD3 R3, R0, R3, RZ ;  /* 0x0000000300037210 */ /* 0x000fca0007ffe0ff */
[----:B0-----:R-:W-:-:S05]  /*0be0*/  IMAD.WIDE.U32 R2, R3, 0x4, R4 ;  /* 0x0000000403027825 */ /* 0x001fca00078e0004 */
[----:B------:R-:W-:Y:S01]  /*0bf0*/  STG.E desc[UR4][R2.64], R27 ;  /* 0x0000001b02007986 */ /* 0x000fe2000c101904 */
[----:B------:R-:W-:Y:S05]  /*0c00*/  EXIT ;  /* 0x000000000000794d */ /* 0x000fea0003800000 */
.L_x_8206:
        /* <DEDUP_REMOVED lines=15> */
.L_x_28380:


//--------------------- .text._ZN2at6native29vectorized_elementwise_kernelILi4EZZZNS0_49_GLOBAL__N__b919a28f_16_Normalization_cu_5c38458736batch_norm_elementwise_backward_evalERKNS_6TensorES5_S5_S5_ENKUlvE0_clEvENKUlvE0_clEvEUlffE_St5arrayIPcLm3EEEEviT0_T1_ --------------------------
	.section	.text._ZN2at6native29vectorized_elementwise_kernelILi4EZZZNS0_49_GLOBAL__N__b919a28f_16_Normalization_cu_5c38458736batch_norm_elementwise_backward_evalERKNS_6TensorES5_S5_S5_ENKUlvE0_clEvENKUlvE0_clEvEUlffE_St5arrayIPcLm3EEEEviT0_T1_,"ax",@progbits
	.align	128
        .global         _ZN2at6native29vectorized_elementwise_kernelILi4EZZZNS0_49_GLOBAL__N__b919a28f_16_Normalization_cu_5c38458736batch_norm_elementwise_backward_evalERKNS_6TensorES5_S5_S5_ENKUlvE0_clEvENKUlvE0_clEvEUlffE_St5arrayIPcLm3EEEEviT0_T1_
        .type           _ZN2at6native29vectorized_elementwise_kernelILi4EZZZNS0_49_GLOBAL__N__b919a28f_16_Normalization_cu_5c38458736batch_norm_elementwise_backward_evalERKNS_6TensorES5_S5_S5_ENKUlvE0_clEvENKUlvE0_clEvEUlffE_St5arrayIPcLm3EEEEviT0_T1_,@function
        .size           _ZN2at6native29vectorized_elementwise_kernelILi4EZZZNS0_49_GLOBAL__N__b919a28f_16_Normalization_cu_5c38458736batch_norm_elementwise_backward_evalERKNS_6TensorES5_S5_S5_ENKUlvE0_clEvENKUlvE0_clEvEUlffE_St5arrayIPcLm3EEEEviT0_T1_,(.L_x_28381 - _ZN2at6native29vectorized_elementwise_kernelILi4EZZZNS0_49_GLOBAL__N__b919a28f_16_Normalization_cu_5c38458736batch_norm_elementwise_backward_evalERKNS_6TensorES5_S5_S5_ENKUlvE0_clEvENKUlvE0_clEvEUlffE_St5arrayIPcLm3EEEEviT0_T1_)
        .other          _ZN2at6native29vectorized_elementwise_kernelILi4EZZZNS0_49_GLOBAL__N__b919a28f_16_Normalization_cu_5c38458736batch_norm_elementwise_backward_evalERKNS_6TensorES5_S5_S5_ENKUlvE0_clEvENKUlvE0_clEvEUlffE_St5arrayIPcLm3EEEEviT0_T1_,@"STO_CUDA_ENTRY STV_DEFAULT"
_ZN2at6native29vectorized_elementwise_kernelILi4EZZZNS0_49_GLOBAL__N__b919a28f_16_Normalization_cu_5c38458736batch_norm_elementwise_backward_evalERKNS_6TensorES5_S5_S5_ENKUlvE0_clEvENKUlvE0_clEvEUlffE_St5arrayIPcLm3EEEEviT0_T1_:
.text._ZN2at6native29vectorized_elementwise_kernelILi4EZZZNS0_49_GLOBAL__N__b919a28f_16_Normalization_cu_5c38458736batch_norm_elementwise_backward_evalERKNS_6TensorES5_S5_S5_ENKUlvE0_clEvENKUlvE0_clEvEUlffE_St5arrayIPcLm3EEEEviT0_T1_:
        /* <DEDUP_REMOVED lines=15> */
[----:B------:R-:W2:Y:S04]  /*00f0*/  LDG.E.128 R12, desc[UR4][R20.64] ;  /* 0x00000004140c7981 */ /* 0x000ea8000c1e1d00 */
[----:B------:R-:W4:Y:S01]  /*0100*/  LDG.E.128 R8, desc[UR4][R20.64+0x800] ;  /* 0x0008000414087981 */ /* 0x000f22000c1e1d00 */
[----:B------:R-:W-:-:S05]  /*0110*/  IMAD.WIDE.U32 R22, R2, 0x10, R6 ;  /* 0x0000001002167825 */ /* 0x000fca00078e0006 */
[----:B------:R-:W2:Y:S04]  /*0120*/  LDG.E.128 R16, desc[UR4][R22.64] ;  /* 0x0000000416107981 */ /* 0x000ea8000c1e1d00 */
[----:B------:R-:W4:Y:S01]  /*0130*/  LDG.E.128 R4, desc[UR4][R22.64+0x800] ;  /* 0x0008000416047981 */ /* 0x000f22000c1e1d00 */
[----:B---3--:R-:W-:-:S04]  /*0140*/  IMAD.WIDE.U32 R24, R0, 0x4, R24 ;  /* 0x0000000400187825 */ /* 0x008fc800078e0018 */
[----:B------:R-:W-:-:S04]  /*0150*/  IMAD.WIDE R24, R2, 0x10, R24 ;  /* 0x0000001002187825 */ /* 0x000fc800078e0218 */
[----:B--2---:R-:W-:Y:S01]  /*0160*/  FMUL.FTZ R15, R15, R19 ;  /* 0x000000130f0f7220 */ /* 0x004fe20000410000 */
[----:B------:R-:W-:Y:S01]  /*0170*/  FMUL.FTZ R14, R14, R18 ;  /* 0x000000120e0e7220 */ /* 0x000fe20000410000 */
[----:B------:R-:W-:Y:S01]  /*0180*/  FMUL.FTZ R13, R13, R17 ;  /* 0x000000110d0d7220 */ /* 0x000fe20000410000 */
[----:B------:R-:W-:Y:S01]  /*0190*/  FMUL.FTZ R12, R12, R16 ;  /* 0x000000100c0c7220 */ /* 0x000fe20000410000 */
[----:B----4-:R-:W-:Y:S01]  /*01a0*/  FMUL.FTZ R7, R11, R7 ;  /* 0x000000070b077220 */ /* 0x010fe20000410000 */
[----:B------:R-:W-:Y:S01]  /*01b0*/  FMUL.FTZ R6, R10, R6 ;  /* 0x000000060a067220 */ /* 0x000fe20000410000 */
[----:B------:R-:W-:Y:S01]  /*01c0*/  FMUL.FTZ R5, R9, R5 ;  /* 0x0000000509057220 */ /* 0x000fe20000410000 */
[----:B------:R-:W-:Y:S01]  /*01d0*/  FMUL.FTZ R4, R8, R4 ;  /* 0x0000000408047220 */ /* 0x000fe20000410000 */
[----:B------:R-:W-:Y:S04]  /*01e0*/  STG.E.128 desc[UR4][R24.64], R12 ;  /* 0x0000000c18007986 */ /* 0x000fe8000c101d04 */
[----:B------:R-:W-:Y:S01]  /*01f0*/  STG.E.128 desc[UR4][R24.64+0x800], R4 ;  /* 0x0008000418007986 */ /* 0x000fe2000c101d04 */
[----:B------:R-:W-:Y:S05]  /*0200*/  EXIT ;  /* 0x000000000000794d */ /* 0x000fea0003800000 */
.L_x_8207:
        /* <DEDUP_REMOVED lines=116> */
.L_x_8210:
[----:B------:R-:W-:-:S13]  /*0950*/  ISETP.GE.AND P0, PT, R3, R2, PT ;  /* 0x000000020300720c */ /* 0x000fda0003f06270 */
[----:B------:R-:W-:Y:S05]  /*0960*/  @P0 BRA `(.L_x_8212) ;  /* 0x0000000000300947 */ /* 0x000fea0003800000 */
[----:B0-----:R-:W0:Y:S01]  /*0970*/  LDC.64 R8, c[0x0][0x218] ;  /* 0x00008600ff087b82 */ /* 0x001e220000000a00 */
[----:B------:R-:W-:Y:S02]  /*0980*/  IADD3 R11, R0, R3, RZ ;  /* 0x00000003000b7210 */ /* 0x000fe40007ffe0ff */
[----:B------:R-:W-:-:S03]  /*0990*/  IADD3 R3, R3, 0x80, RZ ;  /* 0x0000008003037810 */ /* 0x000fc60007ffe0ff */
[----:B0-----:R-:W-:-:S05]  /*09a0*/  IMAD.WIDE.U32 R8, R11, 0x4, R8 ;  /* 0x000000040b087825 */ /* 0x001fca00078e0008 */
[----:B------:R1:W-:Y:S02]  /*09b0*/  STG.E desc[UR4][R8.64], R5 ;  /* 0x0000000508007986 */ /* 0x0003e4000c101904 */
.L_x_8211:
[----:B------:R-:W-:-:S13]  /*09c0*/  ISETP.GE.AND P0, PT, R3, R2, PT ;  /* 0x000000020300720c */ /* 0x000fda0003f06270 */
[----:B------:R-:W-:Y:S05]  /*09d0*/  @P0 BRA `(.L_x_8213) ;  /* 0x0000000000340947 */ /* 0x000fea0003800000 */
[----:B-1----:R-:W1:Y:S01]  /*09e0*/  LDC.64 R4, c[0x0][0x218] ;  /* 0x00008600ff047b82 */ /* 0x002e620000000a00 */
[----:B0-----:R-:W-:Y:S02]  /*09f0*/  IADD3 R9, R0, R3, RZ ;  /* 0x0000000300097210 */ /* 0x001fe40007ffe0ff */
[----:B------:R-:W-:-:S03]  /*0a00*/  IADD3 R3, R3, 0x80, RZ ;  /* 0x0000008003037810 */ /* 0x000fc60007ffe0ff */
[----:B-1----:R-:W-:-:S05]  /*0a10*/  IMAD.WIDE.U32 R4, R9, 0x4, R4 ;  /* 0x0000000409047825 */ /* 0x002fca00078e0004 */
[----:B------:R1:W-:Y:S02]  /*0a20*/  STG.E desc[UR4][R4.64], R6 ;  /* 0x0000000604007986 */ /* 0x0003e4000c101904 */
.L_x_8212:
        /* <DEDUP_REMOVED lines=8> */
.L_x_8213:
[----:B------:R-:W-:Y:S05]  /*0ab0*/  BSYNC B1 ;  /* 0x0000000000017941 */ /* 0x000fea0003800000 */
.L_x_8209:
[----:B------:R-:W-:-:S13]  /*0ac0*/  ISETP.GE.AND P0, PT, R3, R2, PT ;  /* 0x000000020300720c */ /* 0x000fda0003f06270 */
[----:B-12---:R-:W1:Y:S01]  /*0ad0*/  @!P0 LDC.64 R4, c[0x0][0x218] ;  /* 0x00008600ff048b82 */ /* 0x006e620000000a00 */
[----:B0-----:R-:W-:Y:S02]  /*0ae0*/  @!P0 IADD3 R9, R0, R3, RZ ;  /* 0x0000000300098210 */ /* 0x001fe40007ffe0ff */
[----:B------:R-:W-:-:S03]  /*0af0*/  @!P0 IADD3 R3, R3, 0x80, RZ ;  /* 0x0000008003038810 */ /* 0x000fc60007ffe0ff */
[----:B-1----:R-:W-:-:S05]  /*0b00*/  @!P0 IMAD.WIDE.U32 R4, R9, 0x4, R4 ;  /* 0x0000000409048825 */ /* 0x002fca00078e0004 */
[----:B------:R2:W-:Y:S02]  /*0b10*/  @!P0 STG.E desc[UR4][R4.64], R7 ;  /* 0x0000000704008986 */ /* 0x0005e4000c101904 */
.L_x_8214:
[----:B------:R-:W-:Y:S05]  /*0b20*/  BSYNC B0 ;  /* 0x0000000000007941 */ /* 0x000fea0003800000 */
.L_x_8208:
        /* <DEDUP_REMOVED lines=8> */
.L_x_8215:
        /* <DEDUP_REMOVED lines=13> */
.L_x_28381:


//--------------------- .text._ZN2at6native29vectorized_elementwise_kernelILi8EZZZNS0_49_GLOBAL__N__b919a28f_16_Normalization_cu_5c38458736batch_norm_elementwise_backward_evalERKNS_6TensorES5_S5_S5_ENKUlvE0_clEvENKUlvE0_clEvEUlffE_St5arrayIPcLm3EEEEviT0_T1_ --------------------------
	.section	.text._ZN2at6native29vectorized_elementwise_kernelILi8EZZZNS0_49_GLOBAL__N__b919a28f_16_Normalization_cu_5c38458736batch_norm_elementwise_backward_evalERKNS_6TensorES5_S5_S5_ENKUlvE0_clEvENKUlvE0_clEvEUlffE_St5arrayIPcLm3EEEEviT0_T1_,"ax",@progbits
	.align	128
        .global         _ZN2at6native29vectorized_elementwise_kernelILi8EZZZNS0_49_GLOBAL__N__b919a28f_16_Normalization_cu_5c38458736batch_norm_elementwise_backward_evalERKNS_6TensorES5_S5_S5_ENKUlvE0_clEvENKUlvE0_clEvEUlffE_St5arrayIPcLm3EEEEviT0_T1_
        .type           _ZN2at6native29vectorized_elementwise_kernelILi8EZZZNS0_49_GLOBAL__N__b919a28f_16_Normalization_cu_5c38458736batch_norm_elementwise_backward_evalERKNS_6TensorES5_S5_S5_ENKUlvE0_clEvENKUlvE0_clEvEUlffE_St5arrayIPcLm3EEEEviT0_T1_,@function
        .size           _ZN2at6native29vectorized_elementwise_kernelILi8EZZZNS0_49_GLOBAL__N__b919a28f_16_Normalization_cu_5c38458736batch_norm_elementwise_backward_evalERKNS_6TensorES5_S5_S5_ENKUlvE0_clEvENKUlvE0_clEvEUlffE_St5arrayIPcLm3EEEEviT0_T1_,(.L_x_28382 - _ZN2at6native29vectorized_elementwise_kernelILi8EZZZNS0_49_GLOBAL__N__b919a28f_16_Normalization_cu_5c38458736batch_norm_elementwise_backward_evalERKNS_6TensorES5_S5_S5_ENKUlvE0_clEvENKUlvE0_clEvEUlffE_St5arrayIPcLm3EEEEviT0_T1_)
        .other          _ZN2at6native29vectorized_elementwise_kernelILi8EZZZNS0_49_GLOBAL__N__b919a28f_16_Normalization_cu_5c38458736batch_norm_elementwise_backward_evalERKNS_6TensorES5_S5_S5_ENKUlvE0_clEvENKUlvE0_clEvEUlffE_St5arrayIPcLm3EEEEviT0_T1_,@"STO_CUDA_ENTRY STV_DEFAULT"
_ZN2at6native29vectorized_elementwise_kernelILi8EZZZNS0_49_GLOBAL__N__b919a28f_16_Normalization_cu_5c38458736batch_norm_elementwise_backward_evalERKNS_6TensorES5_S5_S5_ENKUlvE0_clEvENKUlvE0_clEvEUlffE_St5arrayIPcLm3EEEEviT0_T1_:
.text._ZN2at6native29vectorized_elementwise_kernelILi8EZZZNS0_49_GLOBAL__N__b919a28f_16_Normalization_cu_5c38458736batch_norm_elementwise_backward_evalERKNS_6TensorES5_S5_S5_ENKUlvE0_clEvENKUlvE0_clEvEUlffE_St5arrayIPcLm3EEEEviT0_T1_:
        /* <DEDUP_REMOVED lines=33> */
.L_x_8216:
        /* <DEDUP_REMOVED lines=116> */
.L_x_8219:
[----:B------:R-:W-:-:S13]  /*0950*/  ISETP.GE.AND P0, PT, R3, R2, PT ;  /* 0x000000020300720c */ /* 0x000fda0003f06270 */
[----:B------:R-:W-:Y:S05]  /*0960*/  @P0 BRA `(.L_x_8221) ;  /* 0x0000000000300947 */ /* 0x000fea0003800000 */
[----:B0-----:R-:W0:Y:S01]  /*0970*/  LDC.64 R8, c[0x0][0x218] ;  /* 0x00008600ff087b82 */ /* 0x001e220000000a00 */
[----:B------:R-:W-:Y:S02]  /*0980*/  IADD3 R11, R0, R3, RZ ;  /* 0x00000003000b7210 */ /* 0x000fe40007ffe0ff */
[----:B------:R-:W-:-:S03]  /*0990*/  IADD3 R3, R3, 0x80, RZ ;  /* 0x0000008003037810 */ /* 0x000fc60007ffe0ff */
[----:B0-----:R-:W-:-:S05]  /*09a0*/  IMAD.WIDE.U32 R8, R11, 0x4, R8 ;  /* 0x000000040b087825 */ /* 0x001fca00078e0008 */
[----:B------:R1:W-:Y:S02]  /*09b0*/  STG.E desc[UR4][R8.64], R5 ;  /* 0x0000000508007986 */ /* 0x0003e4000c101904 */
.L_x_8220:
[----:B------:R-:W-:-:S13]  /*09c0*/  ISETP.GE.AND P0, PT, R3, R2, PT ;  /* 0x000000020300720c */ /* 0x000fda0003f06270 */
[----:B------:R-:W-:Y:S05]  /*09d0*/  @P0 BRA `(.L_x_8222) ;  /* 0x0000000000340947 */ /* 0x000fea0003800000 */
[----:B-1----:R-:W1:Y:S01]  /*09e0*/  LDC.64 R4, c[0x0][0x218] ;  /* 0x00008600ff047b82 */ /* 0x002e620000000a00 */
[----:B0-----:R-:W-:Y:S02]  /*09f0*/  IADD3 R9, R0, R3, RZ ;  /* 0x0000000300097210 */ /* 0x001fe40007ffe0ff */
[----:B------:R-:W-:-:S03]  /*0a00*/  IADD3 R3, R3, 0x80, RZ ;  /* 0x0000008003037810 */ /* 0x000fc60007ffe0ff */
[----:B-1----:R-:W-:-:S05]  /*0a10*/  IMAD.WIDE.U32 R4, R9, 0x4, R4 ;  /* 0x0000000409047825 */ /* 0x002fca00078e0004 */
[----:B------:R1:W-:Y:S02]  /*0a20*/  STG.E desc[UR4][R4.64], R6 ;  /* 0x0000000604007986 */ /* 0x0003e4000c101904 */
.L_x_8221:
        /* <DEDUP_REMOVED lines=8> */
.L_x_8222:
[----:B------:R-:W-:Y:S05]  /*0ab0*/  BSYNC B1 ;  /* 0x0000000000017941 */ /* 0x000fea0003800000 */
.L_x_8218:
[----:B------:R-:W-:-:S13]  /*0ac0*/  ISETP.GE.AND P0, PT, R3, R2, PT ;  /* 0x000000020300720c */ /* 0x000fda0003f06270 */
[----:B-12---:R-:W1:Y:S01]  /*0ad0*/  @!P0 LDC.64 R4, c[0x0][0x218] ;  /* 0x00008600ff048b82 */ /* 0x006e620000000a00 */
[----:B0-----:R-:W-:Y:S02]  /*0ae0*/  @!P0 IADD3 R9, R0, R3, RZ ;  /* 0x0000000300098210 */ /* 0x001fe40007ffe0ff */
[----:B------:R-:W-:-:S03]  /*0af0*/  @!P0 IADD3 R3, R3, 0x80, RZ ;  /* 0x0000008003038810 */ /* 0x000fc60007ffe0ff */
[----:B-1----:R-:W-:-:S05]  /*0b00*/  @!P0 IMAD.WIDE.U32 R4, R9, 0x4, R4 ;  /* 0x0000000409048825 */ /* 0x002fca00078e0004 */
[----:B------:R2:W-:Y:S02]  /*0b10*/  @!P0 STG.E desc[UR4][R4.64], R7 ;  /* 0x0000000704008986 */ /* 0x0005e4000c101904 */
.L_x_8223:
[----:B------:R-:W-:Y:S05]  /*0b20*/  BSYNC B0 ;  /* 0x0000000000007941 */ /* 0x000fea0003800000 */
.L_x_8217:
        /* <DEDUP_REMOVED lines=8> */
.L_x_8224:
        /* <DEDUP_REMOVED lines=13> */
.L_x_28382:


//--------------------- .text._ZN2at6native18elementwise_kernelILi128ELi4EZNS0_15gpu_kernel_implIZZZNS0_49_GLOBAL__N__b919a28f_16_Normalization_cu_5c38458736batch_norm_elementwise_backward_evalERKNS_6TensorES6_S6_S6_ENKUlvE0_clEvENKUlvE_clEvEUlddE_EEvRNS_18TensorIteratorBaseERKT_EUliE_EEviT1_ --------------------------
	.section	.text._ZN2at6native18elementwise_kernelILi128ELi4EZNS0_15gpu_kernel_implIZZZNS0_49_GLOBAL__N__b919a28f_16_Normalization_cu_5c38458736batch_norm_elementwise_backward_evalERKNS_6TensorES6_S6_S6_ENKUlvE0_clEvENKUlvE_clEvEUlddE_EEvRNS_18TensorIteratorBaseERKT_EUliE_EEviT1_,"ax",@progbits
	.align	128
        .global         _ZN2at6native18elementwise_kernelILi128ELi4EZNS0_15gpu_kernel_implIZZZNS0_49_GLOBAL__N__b919a28f_16_Normalization_cu_5c38458736batch_norm_elementwise_backward_evalERKNS_6TensorES6_S6_S6_ENKUlvE0_clEvENKUlvE_clEvEUlddE_EEvRNS_18TensorIteratorBaseERKT_EUliE_EEviT1_
        .type           _ZN2at6native18elementwise_kernelILi128ELi4EZNS0_15gpu_kernel_implIZZZNS0_49_GLOBAL__N__b919a28f_16_Normalization_cu_5c38458736batch_norm_elementwise_backward_evalERKNS_6TensorES6_S6_S6_ENKUlvE0_clEvENKUlvE_clEvEUlddE_EEvRNS_18TensorIteratorBaseERKT_EUliE_EEviT1_,@function
        .size           _ZN2at6native18elementwise_kernelILi128ELi4EZNS0_15gpu_kernel_implIZZZNS0_49_GLOBAL__N__b919a28f_16_Normalization_cu_5c38458736batch_norm_elementwise_backward_evalERKNS_6TensorES6_S6_S6_ENKUlvE0_clEvENKUlvE_clEvEUlddE_EEvRNS_18TensorIteratorBaseERKT_EUliE_EEviT1_,(.L_x_28383 - _ZN2at6native18elementwise_kernelILi128ELi4EZNS0_15gpu_kernel_implIZZZNS0_49_GLOBAL__N__b919a28f_16_Normalization_cu_5c38458736batch_norm_elementwise_backward_evalERKNS_6TensorES6_S6_S6_ENKUlvE0_clEvENKUlvE_clEvEUlddE_EEvRNS_18TensorIteratorBaseERKT_EUliE_EEviT1_)
        .other          _ZN2at6native18elementwise_kernelILi128ELi4EZNS0_15gpu_kernel_implIZZZNS0_49_GLOBAL__N__b919a28f_16_Normalization_cu_5c38458736batch_norm_elementwise_backward_evalERKNS_6TensorES6_S6_S6_ENKUlvE0_clEvENKUlvE_clEvEUlddE_EEvRNS_18TensorIteratorBaseERKT_EUliE_EEviT1_,@"STO_CUDA_ENTRY STV_DEFAULT"
_ZN2at6native18elementwise_kernelILi128ELi4EZNS0_15gpu_kernel_implIZZZNS0_49_GLOBAL__N__b919a28f_16_Normalization_cu_5c38458736batch_norm_elementwise_backward_evalERKNS_6TensorES6_S6_S6_ENKUlvE0_clEvENKUlvE_clEvEUlddE_EEvRNS_18TensorIteratorBaseERKT_EUliE_EEviT1_:
.text._ZN2at6native18elementwise_kernelILi128ELi4EZNS0_15gpu_kernel_implIZZZNS0_49_GLOBAL__N__b919a28f_16_Normalization_cu_5c38458736batch_norm_elementwise_backward_evalERKNS_6TensorES6_S6_S6_ENKUlvE0_clEvENKUlvE_clEvEUlddE_EEvRNS_18TensorIteratorBaseERKT_EUliE_EEviT1_:
        /* <DEDUP_REMOVED lines=365> */
.L_x_8227:
        /* <DEDUP_REMOVED lines=21> */
.L_x_8231:
[----:B------:R-:W2:Y:S02]  /*1820*/  LDG.E.U8 R2, desc[UR36][R2.64] ;  /* 0x0000002402027981 */ /* 0x000ea4000c1e1100 */
[----:B--2---:R0:W1:Y:S01]  /*1830*/  I2F.F64.U16 R18, R2 ;  /* 0x0000000200127312 */ /* 0x0040620000101800 */
[----:B------:R-:W-:Y:S05]  /*1840*/  BRA `(.L_x_8233) ;  /* 0x0000000c00707947 */ /* 0x000fea0003800000 */
.L_x_8230:
        /* <DEDUP_REMOVED lines=9> */
.L_x_8235:
[----:B------:R-:W2:Y:S02]  /*18e0*/  LDG.E R2, desc[UR36][R2.64] ;  /* 0x0000002402027981 */ /* 0x000ea4000c1e1900 */
[----:B--2---:R0:W1:Y:S01]  /*18f0*/  I2F.F64 R18, R2 ;  /* 0x0000000200127312 */ /* 0x0040620000201c00 */
[----:B------:R-:W-:Y:S05]  /*1900*/  BRA `(.L_x_8233) ;  /* 0x0000000c00407947 */ /* 0x000fea0003800000 */
.L_x_8234:
[----:B------:R-:W2:Y:S02]  /*1910*/  LDG.E.U16 R2, desc[UR36][R2.64] ;  /* 0x0000002402027981 */ /* 0x000ea4000c1e1500 */
[----:B--2---:R0:W1:Y:S01]  /*1920*/  I2F.F64.S16 R18, R2 ;  /* 0x0000000200127312 */ /* 0x0040620000101c00 */
[----:B------:R-:W-:Y:S05]  /*1930*/  BRA `(.L_x_8233) ;  /* 0x0000000c00347947 */ /* 0x000fea0003800000 */
.L_x_8229:
        /* <DEDUP_REMOVED lines=10> */
.L_x_8237:
[----:B------:R-:W2:Y:S02]  /*19e0*/  LDG.E.U16 R0, desc[UR36][R2.64] ;  /* 0x0000002402007981 */ /* 0x000ea4000c1e1500 */
[----:B--2---:R-:W-:-:S05]  /*19f0*/  HADD2.F32 R0, -RZ, R0.H0_H0 ;  /* 0x20000000ff007230 */ /* 0x004fca0000004100 */
[----:B------:R-:W-:-:S04]  /*1a00*/  FMUL.FTZ R0, R0, 1 ;  /* 0x3f80000000007820 */ /* 0x000fc80000410000 */
[----:B------:R0:W1:Y:S01]  /*1a10*/  F2F.F64.F32 R18, R0 ;  /* 0x0000000000127310 */ /* 0x0000620000201800 */
[----:B------:R-:W-:Y:S05]  /*1a20*/  BRA `(.L_x_8233) ;  /* 0x0000000800f87947 */ /* 0x000fea0003800000 */
.L_x_8236:
        /* <DEDUP_REMOVED lines=10> */
.L_x_8239:
[----:B------:R-:W2:Y:S02]  /*1ad0*/  LDG.E.U16 R2, desc[UR36][R2.64] ;  /* 0x0000002402027981 */ /* 0x000ea4000c1e1500 */
[----:B--2---:R-:W-:-:S05]  /*1ae0*/  HADD2.F32 R0, -RZ, R2.H0_H0 ;  /* 0x20000002ff007230 */ /* 0x004fca0000004100 */
[----:B------:R-:W-:-:S04]  /*1af0*/  FMUL.FTZ R0, R0, 1 ;  /* 0x3f80000000007820 */ /* 0x000fc80000410000 */
[----:B------:R0:W1:Y:S01]  /*1b00*/  F2F.F64.F32 R18, R0 ;  /* 0x0000000000127310 */ /* 0x0000620000201800 */
[----:B------:R-:W-:Y:S05]  /*1b10*/  BRA `(.L_x_8233) ;  /* 0x0000000800bc7947 */ /* 0x000fea0003800000 */
.L_x_8238:
[----:B------:R0:W5:Y:S01]  /*1b20*/  LDG.E.64 R18, desc[UR36][R2.64] ;  /* 0x0000002402127981 */ /* 0x000162000c1e1b00 */
[----:B------:R-:W-:Y:S05]  /*1b30*/  BRA `(.L_x_8233) ;  /* 0x0000000800b47947 */ /* 0x000fea0003800000 */
.L_x_8228:
        /* <DEDUP_REMOVED lines=13> */
.L_x_8242:
[----:B------:R0:W5:Y:S01]  /*1c10*/  LDG.E.64 R18, desc[UR36][R2.64] ;  /* 0x0000002402127981 */ /* 0x000162000c1e1b00 */
[----:B------:R-:W-:Y:S05]  /*1c20*/  BRA `(.L_x_8233) ;  /* 0x0000000800787947 */ /* 0x000fea0003800000 */
.L_x_8241:
        /* <DEDUP_REMOVED lines=28> */
.L_x_8244:
        /* <DEDUP_REMOVED lines=15> */
.L_x_8243:
[----:B------:R-:W2:Y:S02]  /*1ee0*/  LDG.E.U16 R0, desc[UR36][R2.64] ;  /* 0x0000002402007981 */ /* 0x000ea4000c1e1500 */
[----:B--2---:R-:W-:-:S04]  /*1ef0*/  IMAD.U32 R0, R0, 0x10000, RZ ;  /* 0x0001000000007824 */ /* 0x004fc800078e00ff */
[----:B------:R-:W-:-:S04]  /*1f00*/  FMUL.FTZ R0, R0, 1 ;  /* 0x3f80000000007820 */ /* 0x000fc80000410000 */
[----:B------:R0:W1:Y:S01]  /*1f10*/  F2F.F64.F32 R18, R0 ;  /* 0x0000000000127310 */ /* 0x0000620000201800 */
[----:B------:R-:W-:Y:S05]  /*1f20*/  BRA `(.L_x_8233) ;  /* 0x0000000400b87947 */ /* 0x000fea0003800000 */
.L_x_8240:
        /* <DEDUP_REMOVED lines=11> */
.L_x_8247:
[----:B------:R-:W2:Y:S01]  /*1fe0*/  LDG.E.U8 R2, desc[UR36][R2.64] ;  /* 0x0000002402027981 */ /* 0x000ea2000c1e1100 */
[----:B------:R-:W-:Y:S01]  /*1ff0*/  BSSY B0, `(.L_x_8248) ;  /* 0x0000018000007945 */ /* 0x000fe20003800000 */
[----:B------:R-:W-:Y:S01]  /*2000*/  IMAD.MOV.U32 R0, RZ, RZ, RZ ;  /* 0x000000ffff007224 */ /* 0x000fe200078e00ff */
[----:B--2---:R-:W-:-:S13]  /*2010*/  ISETP.NE.AND P0, PT, R2, RZ, PT ;  /* 0x000000ff0200720c */ /* 0x004fda0003f05270 */
[----:B------:R-:W-:Y:S05]  /*2020*/  @!P0 BRA `(.L_x_8249) ;  /* 0x0000000000508947 */ /* 0x000fea0003800000 */
[----:B------:R-:W-:-:S13]  /*2030*/  ISETP.NE.AND P0, PT, R2, 0x80, PT ;  /* 0x000000800200780c */ /* 0x000fda0003f05270 */
[----:B------:R-:W-:Y:S01]  /*2040*/  @!P0 MOV R0, 0x7f800001 ;  /* 0x7f80000100008802 */ /* 0x000fe20000000f00 */
        /* <DEDUP_REMOVED lines=14> */
.L_x_8251:
[----:B------:R-:W-:Y:S05]  /*2130*/  BSYNC B1 ;  /* 0x0000000000017941 */ /* 0x000fea0003800000 */
.L_x_8250:
[----:B------:R-:W-:Y:S01]  /*2140*/  LEA R3, R0, 0x3b800000, 0x17 ;  /* 0x3b80000000037811 */ /* 0x000fe200078eb8ff */
[----:B------:R-:W-:-:S05]  /*2150*/  IMAD.SHL.U32 R0, R2, 0x100000, RZ ;  /* 0x0010000002007824 */ /* 0x000fca00078e00ff */
[----:B------:R-:W-:-:S07]  /*2160*/  LOP3.LUT R0, R3, R0, R4, 0xfe, !PT ;  /* 0x0000000003007212 */ /* 0x000fce00078efe04 */
.L_x_8249:
[----:B------:R-:W-:Y:S05]  /*2170*/  BSYNC B0 ;  /* 0x0000000000007941 */ /* 0x000fea0003800000 */
.L_x_8248:
[----:B------:R-:W-:-:S04]  /*2180*/  FMUL.FTZ R0, R0, 1 ;  /* 0x3f80000000007820 */ /* 0x000fc80000410000 */
[----:B------:R2:W3:Y:S01]  /*2190*/  F2F.F64.F32 R18, R0 ;  /* 0x0000000000127310 */ /* 0x0004e20000201800 */
[----:B------:R-:W-:Y:S05]  /*21a0*/  BRA `(.L_x_8233) ;  /* 0x0000000400187947 */ /* 0x000fea0003800000 */
.L_x_8246:
        /* <DEDUP_REMOVED lines=21> */
.L_x_8255:
[----:B------:R-:W-:Y:S05]  /*2300*/  BSYNC B1 ;  /* 0x0000000000017941 */ /* 0x000fea0003800000 */
.L_x_8254:
[----:B------:R-:W-:Y:S01]  /*2310*/  LEA R3, R0, 0x37800000, 0x17 ;  /* 0x3780000000037811 */ /* 0x000fe200078eb8ff */
[----:B------:R-:W-:-:S05]  /*2320*/  IMAD.SHL.U32 R0, R2, 0x200000, RZ ;  /* 0x0020000002007824 */ /* 0x000fca00078e00ff */
[----:B------:R-:W-:-:S07]  /*2330*/  LOP3.LUT R0, R3, R0, R4, 0xfe, !PT ;  /* 0x0000000003007212 */ /* 0x000fce00078efe04 */
.L_x_8253:
[----:B------:R-:W-:Y:S05]  /*2340*/  BSYNC B0 ;  /* 0x0000000000007941 */ /* 0x000fea0003800000 */
.L_x_8252:
[----:B------:R-:W-:-:S04]  /*2350*/  FMUL.FTZ R0, R0, 1 ;  /* 0x3f80000000007820 */ /* 0x000fc80000410000 */
[----:B------:R4:W0:Y:S01]  /*2360*/  F2F.F64.F32 R18, R0 ;  /* 0x0000000000127310 */ /* 0x0008220000201800 */
[----:B------:R-:W-:Y:S05]  /*2370*/  BRA `(.L_x_8233) ;  /* 0x0000000000a47947 */ /* 0x000fea0003800000 */
.L_x_8245:
        /* <DEDUP_REMOVED lines=14> */
.L_x_8259:
[----:B------:R-:W-:Y:S05]  /*2460*/  BSYNC B0 ;  /* 0x0000000000007941 */ /* 0x000fea0003800000 */
.L_x_8258:
[----:B------:R-:W-:-:S04]  /*2470*/  FMUL.FTZ R0, R0, 1 ;  /* 0x3f80000000007820 */ /* 0x000fc80000410000 */
[----:B------:R0:W1:Y:S01]  /*2480*/  F2F.F64.F32 R18, R0 ;  /* 0x0000000000127310 */ /* 0x0000620000201800 */
[----:B------:R-:W-:Y:S05]  /*2490*/  BRA `(.L_x_8233) ;  /* 0x00000000005c7947 */ /* 0x000fea0003800000 */
.L_x_8232:
        /* <DEDUP_REMOVED lines=16> */
.L_x_8260:
[----:B------:R-:W-:Y:S01]  /*25a0*/  CS2R R18, SRZ ;  /* 0x0000000000127805 */ /* 0x000fe2000001ff00 */
[----:B------:R-:W-:Y:S06]  /*25b0*/  BRA `(.L_x_8233) ;  /* 0x0000000000147947 */ /* 0x000fec0003800000 */
.L_x_8257:
[----:B------:R-:W2:Y:S02]  /*25c0*/  LDG.E.64 R18, desc[UR36][R2.64] ;  /* 0x0000002402127981 */ /* 0x000ea4000c1e1b00 */
[----:B--2---:R-:W0:Y:S01]  /*25d0*/  I2F.F64.U64 R18, R18 ;  /* 0x0000001200127312 */ /* 0x004e220000301800 */
[----:B------:R-:W-:Y:S05]  /*25e0*/  BRA `(.L_x_8233) ;  /* 0x0000000000087947 */ /* 0x000fea0003800000 */
.L_x_8256:
[----:B------:R-:W2:Y:S02]  /*25f0*/  LDG.E R2, desc[UR36][R2.64] ;  /* 0x0000002402027981 */ /* 0x000ea4000c1e1900 */
[----:B--2---:R0:W1:Y:S02]  /*2600*/  I2F.F64.U32 R18, R2 ;  /* 0x0000000200127312 */ /* 0x0040640000201800 */
.L_x_8233:
[----:B0-----:R-:W2:Y:S01]  /*2610*/  LDC.U8 R4, c[0x0][0x493] ;  /* 0x000124c0ff047b82 */ /* 0x001ea20000000000 */
[----:B------:R-:W-:Y:S02]  /*2620*/  ULDC.64 UR4, c[0x0][0x488] ;  /* 0x0001220000047ab9 */ /* 0x000fe40000000a00 */
[----:B------:R-:W-:-:S05]  /*2630*/  IADD3 R2, P1, R24, UR4, RZ ;  /* 0x0000000418027c10 */ /* 0x000fca000ff3e0ff */
[----:B------:R-:W-:Y:S01]  /*2640*/  IMAD.X R3, RZ, RZ, UR5, P1 ;  /* 0x00000005ff037e24 */ /* 0x000fe200088e06ff */
[----:B--2-4-:R-:W-:-:S04]  /*2650*/  PRMT R0, R4, 0x9910, RZ ;  /* 0x0000991004007816 */ /* 0x014fc800000000ff */
        /* <DEDUP_REMOVED lines=11> */
[----:B--2---:R0:W2:Y:S01]  /*2710*/  I2F.F64.S16 R4, R2 ;  /* 0x0000000200047312 */ /* 0x0040a20000101c00 */
[----:B------:R-:W-:Y:S05]  /*2720*/  BRA `(.L_x_8266) ;  /* 0x0000000c007c7947 */ /* 0x000fea0003800000 */
.L_x_8264:
[----:B------:R-:W2:Y:S02]  /*2730*/  LDG.E.U8 R2, desc[UR36][R2.64] ;  /* 0x0000002402027981 */ /* 0x000ea4000c1e1100 */
[----:B--2---:R0:W2:Y:S01]  /*2740*/  I2F.F64.U16 R4, R2 ;  /* 0x0000000200047312 */ /* 0x0040a20000101800 */
[----:B------:R-:W-:Y:S05]  /*2750*/  BRA `(.L_x_8266) ;  /* 0x0000000c00707947 */ /* 0x000fea0003800000 */
.L_x_8263:
        /* <DEDUP_REMOVED lines=9> */
.L_x_8268:
[----:B------:R-:W2:Y:S02]  /*27f0*/  LDG.E R2, desc[UR36][R2.64] ;  /* 0x0000002402027981 */ /* 0x000ea4000c1e1900 */
[----:B--2---:R2:W4:Y:S01]  /*2800*/  I2F.F64 R4, R2 ;  /* 0x0000000200047312 */ /* 0x0045220000201c00 */
[----:B------:R-:W-:Y:S05]  /*2810*/  BRA `(.L_x_8266) ;  /* 0x0000000c00407947 */ /* 0x000fea0003800000 */
.L_x_8267:
[----:B------:R-:W2:Y:S02]  /*2820*/  LDG.E.U16 R2, desc[UR36][R2.64] ;  /* 0x0000002402027981 */ /* 0x000ea4000c1e1500 */
[----:B--2---:R0:W2:Y:S01]  /*2830*/  I2F.F64.S16 R4, R2 ;  /* 0x0000000200047312 */ /* 0x0040a20000101c00 */
[----:B------:R-:W-:Y:S05]  /*2840*/  BRA `(.L_x_8266) ;  /* 0x0000000c00347947 */ /* 0x000fea0003800000 */
.L_x_8262:
        /* <DEDUP_REMOVED lines=10> */
.L_x_8270:
[----:B------:R-:W2:Y:S02]  /*28f0*/  LDG.E.U16 R0, desc[UR36][R2.64] ;  /* 0x0000002402007981 */ /* 0x000ea4000c1e1500 */
[----:B--2---:R-:W-:-:S05]  /*2900*/  HADD2.F32 R0, -RZ, R0.H0_H0 ;  /* 0x20000000ff007230 */ /* 0x004fca0000004100 */
[----:B------:R-:W-:-:S04]  /*2910*/  FMUL.FTZ R0, R0, 1 ;  /* 0x3f80000000007820 */ /* 0x000fc80000410000 */
[----:B------:R0:W2:Y:S01]  /*2920*/  F2F.F64.F32 R4, R0 ;  /* 0x0000000000047310 */ /* 0x0000a20000201800 */
[----:B------:R-:W-:Y:S05]  /*2930*/  BRA `(.L_x_8266) ;  /* 0x0000000800f87947 */ /* 0x000fea0003800000 */
.L_x_8269:
        /* <DEDUP_REMOVED lines=10> */
.L_x_8272:
[----:B------:R-:W2:Y:S02]  /*29e0*/  LDG.E.U16 R2, desc[UR36][R2.64] ;  /* 0x0000002402027981 */ /* 0x000ea4000c1e1500 */
[----:B--2---:R-:W-:-:S05]  /*29f0*/  HADD2.F32 R0, -RZ, R2.H0_H0 ;  /* 0x20000002ff007230 */ /* 0x004fca0000004100 */
[----:B------:R-:W-:-:S04]  /*2a00*/  FMUL.FTZ R0, R0, 1 ;  /* 0x3f80000000007820 */ /* 0x000fc80000410000 */
[----:B------:R0:W2:Y:S01]  /*2a10*/  F2F.F64.F32 R4, R0 ;  /* 0x0000000000047310 */ /* 0x0000a20000201800 */
[----:B------:R-:W-:Y:S05]  /*2a20*/  BRA `(.L_x_8266) ;  /* 0x0000000800bc7947 */ /* 0x000fea0003800000 */
.L_x_8271:
[----:B------:R0:W5:Y:S01]  /*2a30*/  LDG.E.64 R4, desc[UR36][R2.64] ;  /* 0x0000002402047981 */ /* 0x000162000c1e1b00 */
[----:B------:R-:W-:Y:S05]  /*2a40*/  BRA `(.L_x_8266) ;  /* 0x0000000800b47947 */ /* 0x000fea0003800000 */
.L_x_8261:
        /* <DEDUP_REMOVED lines=13> */
.L_x_8275:
[----:B------:R0:W5:Y:S01]  /*2b20*/  LDG.E.64 R4, desc[UR36][R2.64] ;  /* 0x0000002402047981 */ /* 0x000162000c1e1b00 */
[----:B------:R-:W-:Y:S05]  /*2b30*/  BRA `(.L_x_8266) ;  /* 0x0000000800787947 */ /* 0x000fea0003800000 */
.L_x_8274:
[----:B------:R-:W-:-:S13]  /*2b40*/  ISETP.NE.AND P0, PT, R0, 0xf, PT ;  /* 0x0000000f0000780c */ /* 0x000fda0003f05270 */
[----:B------:R-:W-:Y:S05]  /*2b50*/  @!P0 BRA `(.L_x_8276) ;  /* 0x0000000000a48947 */ /* 0x000fea0003800000 */
[----:B------:R-:W-:-:S13]  /*2b60*/  ISETP.NE.AND P0, PT, R0, 0x17, PT ;  /* 0x000000170000780c */ /* 0x000fda0003f05270 */
[----:B------:R-:W-:Y:S05]  /*2b70*/  @!P0 BRA `(.L_x_8277) ;  /* 0x0000000000608947 */ /* 0x000fea0003800000 */
[----:B------:R-:W-:-:S13]  /*2b80*/  ISETP.NE.AND P0, PT, R0, 0x18, PT ;  /* 0x000000180000780c */ /* 0x000fda0003f05270 */
[----:B------:R-:W-:Y:S05]  /*2b90*/  @P0 BRA `(.L_x_8265) ;  /* 0x0000000800040947 */ /* 0x000fea0003800000 */
[----:B------:R-:W2:Y:S01]  /*2ba0*/  LDG.E.U8 R0, desc[UR36][R2.64] ;  /* 0x0000002402007981 */ /* 0x000ea2000c1e1100 */
[----:B------:R-:W-:Y:S01]  /*2bb0*/  IMAD.MOV.U32 R8, RZ, RZ, -0x800000 ;  /* 0xff800000ff087424 */ /* 0x000fe200078e00ff */
[----:B--2---:R-:W-:-:S04]  /*2bc0*/  SHF.L.U32 R0, R0, 0x18, RZ ;  /* 0x0000001800007819 */ /* 0x004fc800000006ff */
        /* <DEDUP_REMOVED lines=16> */
[----:B------:R-:W-:-:S06]  /*2cd0*/  FMUL.FTZ R5, R5, 1 ;  /* 0x3f80000005057820 */ /* 0x000fcc0000410000 */
[----:B------:R-:W0:Y:S01]  /*2ce0*/  F2F.F64.F32 R4, R5 ;  /* 0x0000000500047310 */ /* 0x000e220000201800 */
[----:B------:R-:W-:Y:S05]  /*2cf0*/  BRA `(.L_x_8266) ;  /* 0x0000000800087947 */ /* 0x000fea0003800000 */
.L_x_8277:
        /* <DEDUP_REMOVED lines=15> */
.L_x_8276:
[----:B------:R-:W2:Y:S02]  /*2df0*/  LDG.E.U16 R0, desc[UR36][R2.64] ;  /* 0x0000002402007981 */ /* 0x000ea4000c1e1500 */
[----:B--2---:R-:W-:-:S04]  /*2e00*/  IMAD.U32 R0, R0, 0x10000, RZ ;  /* 0x0001000000007824 */ /* 0x004fc800078e00ff */
[----:B------:R-:W-:-:S04]  /*2e10*/  FMUL.FTZ R0, R0, 1 ;  /* 0x3f80000000007820 */ /* 0x000fc80000410000 */
[----:B------:R0:W2:Y:S01]  /*2e20*/  F2F.F64.F32 R4, R0 ;  /* 0x0000000000047310 */ /* 0x0000a20000201800 */
[----:B------:R-:W-:Y:S05]  /*2e30*/  BRA `(.L_x_8266) ;  /* 0x0000000400b87947 */ /* 0x000fea0003800000 */
.L_x_8273:
        /* <DEDUP_REMOVED lines=9> */
[----:B--2---:R0:W2:Y:S01]  /*2ed0*/  I2F.F64.U16 R4, R2 ;  /* 0x0000000200047312 */ /* 0x0040a20000101800 */
[----:B------:R-:W-:Y:S05]  /*2ee0*/  BRA `(.L_x_8266) ;  /* 0x00000004008c7947 */ /* 0x000fea0003800000 */
.L_x_8280:
        /* <DEDUP_REMOVED lines=21> */
.L_x_8284:
[----:B------:R-:W-:Y:S05]  /*3040*/  BSYNC B1 ;  /* 0x0000000000017941 */ /* 0x000fea0003800000 */
.L_x_8283:
[----:B------:R-:W-:Y:S01]  /*3050*/  LEA R3, R0, 0x3b800000, 0x17 ;  /* 0x3b80000000037811 */ /* 0x000fe200078eb8ff */
[----:B------:R-:W-:-:S05]  /*3060*/  IMAD.SHL.U32 R0, R2, 0x100000, RZ ;  /* 0x0010000002007824 */ /* 0x000fca00078e00ff */
[----:B------:R-:W-:-:S07]  /*3070*/  LOP3.LUT R0, R3, R0, R4, 0xfe, !PT ;  /* 0x0000000003007212 */ /* 0x000fce00078efe04 */
.L_x_8282:
[----:B------:R-:W-:Y:S05]  /*3080*/  BSYNC B0 ;  /* 0x0000000000007941 */ /* 0x000fea0003800000 */
.L_x_8281:
[----:B------:R-:W-:-:S04]  /*3090*/  FMUL.FTZ R0, R0, 1 ;  /* 0x3f80000000007820 */ /* 0x000fc80000410000 */
[----:B------:R0:W2:Y:S01]  /*30a0*/  F2F.F64.F32 R4, R0 ;  /* 0x0000000000047310 */ /* 0x0000a20000201800 */
[----:B------:R-:W-:Y:S05]  /*30b0*/  BRA `(.L_x_8266) ;  /* 0x0000000400187947 */ /* 0x000fea0003800000 */
.L_x_8279:
        /* <DEDUP_REMOVED lines=21> */
.L_x_8288:
[----:B------:R-:W-:Y:S05]  /*3210*/  BSYNC B1 ;  /* 0x0000000000017941 */ /* 0x000fea0003800000 */
.L_x_8287:
[----:B------:R-:W-:Y:S01]  /*3220*/  LEA R3, R0, 0x37800000, 0x17 ;  /* 0x3780000000037811 */ /* 0x000fe200078eb8ff */
[----:B------:R-:W-:-:S05]  /*3230*/  IMAD.SHL.U32 R0, R2, 0x200000, RZ ;  /* 0x0020000002007824 */ /* 0x000fca00078e00ff */
[----:B------:R-:W-:-:S07]  /*3240*/  LOP3.LUT R0, R3, R0, R4, 0xfe, !PT ;  /* 0x0000000003007212 */ /* 0x000fce00078efe04 */
.L_x_8286:
[----:B------:R-:W-:Y:S05]  /*3250*/  BSYNC B0 ;  /* 0x0000000000007941 */ /* 0x000fea0003800000 */
.L_x_8285:
[----:B------:R-:W-:-:S04]  /*3260*/  FMUL.FTZ R0, R0, 1 ;  /* 0x3f80000000007820 */ /* 0x000fc80000410000 */
[----:B------:R0:W2:Y:S01]  /*3270*/  F2F.F64.F32 R4, R0 ;  /* 0x0000000000047310 */ /* 0x0000a20000201800 */
[----:B------:R-:W-:Y:S05]  /*3280*/  BRA `(.L_x_8266) ;  /* 0x0000000000a47947 */ /* 0x000fea0003800000 */
.L_x_8278:
        /* <DEDUP_REMOVED lines=14> */
.L_x_8292:
[----:B------:R-:W-:Y:S05]  /*3370*/  BSYNC B0 ;  /* 0x0000000000007941 */ /* 0x000fea0003800000 */
.L_x_8291:
[----:B------:R-:W-:-:S04]  /*3380*/  FMUL.FTZ R0, R0, 1 ;  /* 0x3f80000000007820 */ /* 0x000fc80000410000 */
[----:B------:R0:W2:Y:S01]  /*3390*/  F2F.F64.F32 R4, R0 ;  /* 0x0000000000047310 */ /* 0x0000a20000201800 */
[----:B------:R-:W-:Y:S05]  /*33a0*/  BRA `(.L_x_8266) ;  /* 0x00000000005c7947 */ /* 0x000fea0003800000 */
.L_x_8265:
[----:B------:R-:W-:Y:S01]  /*33b0*/  MOV R2, 0x130 ;  /* 0x0000013000027802 */ /* 0x000fe20000000f00 */
[----:B------:R-:W-:Y:S01]  /*33c0*/  ULDC.64 UR4, c[0x4][0x120] ;  /* 0x0100480000047ab9 */ /* 0x000fe20000000a00 */
[----:B------:R-:W-:Y:S01]  /*33d0*/  ULDC.64 UR6, c[0x4][0x0] ;  /* 0x0100000000067ab9 */ /* 0x000fe20000000a00 */
[----:B------:R-:W-:Y:S01]  /*33e0*/  MOV R4, UR4 ;  /* 0x0000000400047c02 */ /* 0x000fe20008000f00 */
[----:B------:R-:W-:Y:S01]  /*33f0*/  IMAD.U32 R5, RZ, RZ, UR5 ;  /* 0x00000005ff057e24 */ /* 0x000fe2000f8e00ff */
[----:B------:R-:W-:Y:S01]  /*3400*/  ULDC.64 UR4, c[0x4][0x128] ;  /* 0x01004a0000047ab9 */ /* 0x000fe20000000a00 */
[----:B------:R-:W0:Y:S01]  /*3410*/  LDC.64 R2, c[0x4][R2] ;  /* 0x0100000002027b82 */ /* 0x000e220000000a00 */
[----:B------:R-:W-:Y:S02]  /*3420*/  IMAD.U32 R6, RZ, RZ, UR4 ;  /* 0x00000004ff067e24 */ /* 0x000fe4000f8e00ff */
[----:B------:R-:W-:Y:S02]  /*3430*/  IMAD.U32 R7, RZ, RZ, UR5 ;  /* 0x00000005ff077e24 */ /* 0x000fe4000f8e00ff */
[----:B------:R-:W-:-:S02]  /*3440*/  IMAD.U32 R10, RZ, RZ, UR6 ;  /* 0x00000006ff0a7e24 */ /* 0x000fc4000f8e00ff */
[----:B------:R-:W-:Y:S02]  /*3450*/  IMAD.U32 R11, RZ, RZ, UR7 ;  /* 0x00000007ff0b7e24 */ /* 0x000fe4000f8e00ff */
[----:B------:R-:W-:Y:S02]  /*3460*/  IMAD.MOV.U32 R8, RZ, RZ, 0x4e ;  /* 0x0000004eff087424 */ /* 0x000fe400078e00ff */
[----:B------:R-:W-:Y:S02]  /*3470*/  IMAD.MOV.U32 R12, RZ, RZ, 0x1 ;  /* 0x00000001ff0c7424 */ /* 0x000fe400078e00ff */
[----:B------:R-:W-:-:S07]  /*3480*/  IMAD.MOV.U32 R13, RZ, RZ, RZ ;  /* 0x000000ffff0d7224 */ /* 0x000fce00078e00ff */
[----:B------:R-:W-:-:S07]  /*3490*/  LEPC R20, `(.L_x_8293) ;  /* 0x000000001014794e */ /* 0x000fce0000000000 */
[----:B01-3-5:R-:W-:Y:S05]  /*34a0*/  CALL.ABS.NOINC R2 ;  /* 0x0000000002007343 */ /* 0x02bfea0003c00000 */
.L_x_8293:
[----:B------:R-:W-:Y:S01]  /*34b0*/  CS2R R4, SRZ ;  /* 0x0000000000047805 */ /* 0x000fe2000001ff00 */
[----:B------:R-:W-:Y:S06]  /*34c0*/  BRA `(.L_x_8266) ;  /* 0x0000000000147947 */ /* 0x000fec0003800000 */
.L_x_8290:
[----:B------:R-:W2:Y:S02]  /*34d0*/  LDG.E.64 R4, desc[UR36][R2.64] ;  /* 0x0000002402047981 */ /* 0x000ea4000c1e1b00 */
[----:B--2---:R-:W0:Y:S01]  /*34e0*/  I2F.F64.U64 R4, R4 ;  /* 0x0000000400047312 */ /* 0x004e220000301800 */
[----:B------:R-:W-:Y:S05]  /*34f0*/  BRA `(.L_x_8266) ;  /* 0x0000000000087947 */ /* 0x000fea0003800000 */
.L_x_8289:
[----:B------:R-:W2:Y:S02]  /*3500*/  LDG.E R2, desc[UR36][R2.64] ;  /* 0x0000002402027981 */ /* 0x000ea4000c1e1900 */
[----:B--2---:R0:W2:Y:S02]  /*3510*/  I2F.F64.U32 R4, R2 ;  /* 0x0000000200047312 */ /* 0x0040a40000201800 */
.L_x_8266:
[----:B0-2---:R-:W0:Y:S01]  /*3520*/  LDC.U8 R2, c[0x0][0x491] ;  /* 0x00012440ff027b82 */ /* 0x005e220000000000 */
[----:B-1-345:R-:W-:Y:S01]  /*3530*/  DMUL R4, R4, R18 ;  /* 0x0000001204047228 */ /* 0x03afe20000000000 */
        /* <DEDUP_REMOVED lines=14> */
.L_x_8297:
[----:B------:R-:W0:Y:S02]  /*3620*/  F2I.S64.F64.TRUNC R4, R4 ;  /* 0x0000000400047311 */ /* 0x000e24000030d900 */
[----:B0-----:R-:W-:-:S05]  /*3630*/  IMAD.MOV.U32 R3, RZ, RZ, R4 ;  /* 0x000000ffff037224 */ /* 0x001fca00078e0004 */
[----:B------:R1:W-:Y:S01]  /*3640*/  STG.E.U8 desc[UR36][R16.64], R3 ;  /* 0x0000000310007986 */ /* 0x0003e2000c101124 */
[----:B------:R-:W-:Y:S05]  /*3650*/  BRA `(.L_x_8299) ;  /* 0x0000000c00f87947 */ /* 0x000fea0003800000 */
.L_x_8296:
        /* <DEDUP_REMOVED lines=9> */
.L_x_8301:
[----:B------:R-:W0:Y:S02]  /*36f0*/  F2I.F64.TRUNC R5, R4 ;  /* 0x0000000400057311 */ /* 0x000e24000030d100 */
[----:B0-----:R3:W-:Y:S01]  /*3700*/  STG.E desc[UR36][R16.64], R5 ;  /* 0x0000000510007986 */ /* 0x0017e2000c101924 */
[----:B------:R-:W-:Y:S05]  /*3710*/  BRA `(.L_x_8299) ;  /* 0x0000000c00c87947 */ /* 0x000fea0003800000 */
.L_x_8300:
[----:B------:R-:W0:Y:S02]  /*3720*/  F2I.F64.TRUNC R5, R4 ;  /* 0x0000000400057311 */ /* 0x000e24000030d100 */
[----:B0-----:R2:W-:Y:S01]  /*3730*/  STG.E.U16 desc[UR36][R16.64], R5 ;  /* 0x0000000510007986 */ /* 0x0015e2000c101524 */
[----:B------:R-:W-:Y:S05]  /*3740*/  BRA `(.L_x_8299) ;  /* 0x0000000c00bc7947 */ /* 0x000fea0003800000 */
.L_x_8295:
        /* <DEDUP_REMOVED lines=13> */
.L_x_8303:
        /* <DEDUP_REMOVED lines=8> */
.L_x_8302:
        /* <DEDUP_REMOVED lines=14> */
.L_x_8305:
        /* <DEDUP_REMOVED lines=9> */
.L_x_8304:
[----:B------:R0:W-:Y:S01]  /*3a10*/  STG.E.64 desc[UR36][R16.64], R4 ;  /* 0x0000000410007986 */ /* 0x0001e2000c101b24 */
[----:B------:R-:W-:Y:S05]  /*3a20*/  BRA `(.L_x_8299) ;  /* 0x0000000c00047947 */ /* 0x000fea0003800000 */
.L_x_8294:
        /* <DEDUP_REMOVED lines=12> */
.L_x_8308:
[----:B------:R-:W-:-:S05]  /*3af0*/  CS2R R6, SRZ ;  /* 0x0000000000067805 */ /* 0x000fca000001ff00 */
[----:B------:R0:W-:Y:S01]  /*3b00*/  STG.E.128 desc[UR36][R16.64], R4 ;  /* 0x0000000410007986 */ /* 0x0001e2000c101d24 */
[----:B------:R-:W-:Y:S05]  /*3b10*/  BRA `(.L_x_8299) ;  /* 0x0000000800c87947 */ /* 0x000fea0003800000 */
.L_x_8307:
        /* <DEDUP_REMOVED lines=25> */
.L_x_8312:
[----:B------:R-:W-:Y:S05]  /*3cb0*/  BSYNC B0 ;  /* 0x0000000000007941 */ /* 0x000fea0003800000 */
.L_x_8311:
[----:B------:R-:W-:-:S05]  /*3cc0*/  LOP3.LUT R3, R0, R3, RZ, 0xfc, !PT ;  /* 0x0000000300037212 */ /* 0x000fca00078efcff */
[----:B------:R0:W-:Y:S01]  /*3cd0*/  STG.E.U8 desc[UR36][R16.64], R3 ;  /* 0x0000000310007986 */ /* 0x0001e2000c101124 */
[----:B------:R-:W-:Y:S05]  /*3ce0*/  BRA `(.L_x_8299) ;  /* 0x0000000800547947 */ /* 0x000fea0003800000 */
.L_x_8310:
        /* <DEDUP_REMOVED lines=17> */
.L_x_8314:
[----:B------:R-:W-:Y:S01]  /*3e00*/  IMAD.MOV.U32 R0, RZ, RZ, 0x7f ;  /* 0x0000007fff007424 */ /* 0x000fe200078e00ff */
[----:B------:R-:W-:-:S04]  /*3e10*/  ISETP.GT.U32.AND P0, PT, R2, 0x7f800000, PT ;  /* 0x7f8000000200780c */ /* 0x000fc80003f04070 */
[----:B------:R-:W-:-:S09]  /*3e20*/  SEL R0, R0, 0x7c, P0 ;  /* 0x0000007c00007807 */ /* 0x000fd20000000000 */
.L_x_8315:
[----:B------:R-:W-:Y:S05]  /*3e30*/  BSYNC B0 ;  /* 0x0000000000007941 */ /* 0x000fea0003800000 */
.L_x_8313:
[----:B------:R-:W-:-:S04]  /*3e40*/  LOP3.LUT R2, R3, 0x80000000, RZ, 0xc0, !PT ;  /* 0x8000000003027812 */ /* 0x000fc800078ec0ff */
[----:B------:R-:W-:-:S04]  /*3e50*/  SHF.R.U32.HI R3, RZ, 0x18, R2 ;  /* 0x00000018ff037819 */ /* 0x000fc80000011602 */
[----:B------:R-:W-:-:S05]  /*3e60*/  LOP3.LUT R3, R0, R3, RZ, 0xfc, !PT ;  /* 0x0000000300037212 */ /* 0x000fca00078efcff */
[----:B------:R0:W-:Y:S01]  /*3e70*/  STG.E.U8 desc[UR36][R16.64], R3 ;  /* 0x0000000310007986 */ /* 0x0001e2000c101124 */
[----:B------:R-:W-:Y:S05]  /*3e80*/  BRA `(.L_x_8299) ;  /* 0x0000000400ec7947 */ /* 0x000fea0003800000 */
.L_x_8309:
        /* <DEDUP_REMOVED lines=8> */
.L_x_8306:
        /* <DEDUP_REMOVED lines=11> */
.L_x_8318:
        /* <DEDUP_REMOVED lines=21> */
.L_x_8321:
[----:B------:R-:W-:-:S04]  /*4110*/  LOP3.LUT R2, R3, 0x80000000, RZ, 0xc0, !PT ;  /* 0x8000000003027812 */ /* 0x000fc800078ec0ff */
[----:B------:R-:W-:-:S04]  /*4120*/  SHF.R.U32.HI R3, RZ, 0x18, R2 ;  /* 0x00000018ff037819 */ /* 0x000fc80000011602 */
[----:B------:R-:W-:-:S04]  /*4130*/  LOP3.LUT R0, R0, R3, RZ, 0xfc, !PT ;  /* 0x0000000300007212 */ /* 0x000fc800078efcff */
[----:B------:R-:W-:-:S07]  /*4140*/  PRMT R8, R0, 0x7610, R8 ;  /* 0x0000761000087816 */ /* 0x000fce0000000008 */
.L_x_8320:
[----:B------:R-:W-:Y:S05]  /*4150*/  BSYNC B0 ;  /* 0x0000000000007941 */ /* 0x000fea0003800000 */
.L_x_8319:
[----:B------:R0:W-:Y:S01]  /*4160*/  STG.E.U8 desc[UR36][R16.64], R8 ;  /* 0x0000000810007986 */ /* 0x0001e2000c101124 */
[----:B------:R-:W-:Y:S05]  /*4170*/  BRA `(.L_x_8299) ;  /* 0x0000000400307947 */ /* 0x000fea0003800000 */
.L_x_8317:
        /* <DEDUP_REMOVED lines=21> */
.L_x_8324:
[----:B------:R-:W-:-:S04]  /*42d0*/  LOP3.LUT R2, R3, 0x80000000, RZ, 0xc0, !PT ;  /* 0x8000000003027812 */ /* 0x000fc800078ec0ff */
[----:B------:R-:W-:-:S04]  /*42e0*/  SHF.R.U32.HI R3, RZ, 0x18, R2 ;  /* 0x00000018ff037819 */ /* 0x000fc80000011602 */
[----:B------:R-:W-:-:S04]  /*42f0*/  LOP3.LUT R0, R0, R3, RZ, 0xfc, !PT ;  /* 0x0000000300007212 */ /* 0x000fc800078efcff */
[----:B------:R-:W-:-:S07]  /*4300*/  PRMT R8, R0, 0x7610, R8 ;  /* 0x0000761000087816 */ /* 0x000fce0000000008 */
.L_x_8323:
[----:B------:R-:W-:Y:S05]  /*4310*/  BSYNC B0 ;  /* 0x0000000000007941 */ /* 0x000fea0003800000 */
.L_x_8322:
[----:B------:R0:W-:Y:S01]  /*4320*/  STG.E.U8 desc[UR36][R16.64], R8 ;  /* 0x0000000810007986 */ /* 0x0001e2000c101124 */
[----:B------:R-:W-:Y:S05]  /*4330*/  BRA `(.L_x_8299) ;  /* 0x0000000000c07947 */ /* 0x000fea0003800000 */
.L_x_8316:
        /* <DEDUP_REMOVED lines=26> */
.L_x_8298:
        /* <DEDUP_REMOVED lines=16> */
.L_x_8327:
[----:B------:R-:W-:Y:S05]  /*45e0*/  BRA `(.L_x_8299) ;  /* 0x0000000000147947 */ /* 0x000fea0003800000 */
.L_x_8326:
[----:B------:R-:W0:Y:S02]  /*45f0*/  F2I.U64.F64.TRUNC R4, R4 ;  /* 0x0000000400047311 */ /* 0x000e24000030d800 */
[----:B0-----:R0:W-:Y:S01]  /*4600*/  STG.E.64 desc[UR36][R16.64], R4 ;  /* 0x0000000410007986 */ /* 0x0011e2000c101b24 */
[----:B------:R-:W-:Y:S05]  /*4610*/  BRA `(.L_x_8299) ;  /* 0x0000000000087947 */ /* 0x000fea0003800000 */
.L_x_8325:
[----:B------:R-:W0:Y:S02]  /*4620*/  F2I.U32.F64.TRUNC R5, R4 ;  /* 0x0000000400057311 */ /* 0x000e24000030d000 */
[----:B0-----:R0:W-:Y:S02]  /*4630*/  STG.E desc[UR36][R16.64], R5 ;  /* 0x0000000510007986 */ /* 0x0011e4000c101924 */
.L_x_8299:
[----:B------:R-:W-:-:S04]  /*4640*/  IMAD R22, R25, 0x200, R22 ;  /* 0x0000020019167824 */ /* 0x000fc800078e0216 */
[----:B------:R-:W-:-:S07]  /*4650*/  VIADD R23, R22, 0x80 ;  /* 0x0000008016177836 */ /* 0x000fce0000000000 */
.L_x_8226:
[----:B------:R-:W-:Y:S05]  /*4660*/  BSYNC B6 ;  /* 0x0000000000067941 */ /* 0x000fea0003800000 */
.L_x_8225:
        /* <DEDUP_REMOVED lines=358> */
.L_x_8330:
        /* <DEDUP_REMOVED lines=21> */
.L_x_8334:
[----:B------:R-:W2:Y:S02]  /*5e20*/  LDG.E.U8 R2, desc[UR36][R2.64] ;  /* 0x0000002402027981 */ /* 0x000ea4000c1e1100 */
[----:B--2---:R0:W1:Y:S01]  /*5e30*/  I2F.F64.U16 R18, R2 ;  /* 0x0000000200127312 */ /* 0x0040620000101800 */
[----:B------:R-:W-:Y:S05]  /*5e40*/  BRA `(.L_x_8336) ;  /* 0x0000000c00707947 */ /* 0x000fea0003800000 */
.L_x_8333:
        /* <DEDUP_REMOVED lines=9> */
.L_x_8338:
[----:B------:R-:W2:Y:S02]  /*5ee0*/  LDG.E R2, desc[UR36][R2.64] ;  /* 0x0000002402027981 */ /* 0x000ea4000c1e1900 */
[----:B--2---:R0:W1:Y:S01]  /*5ef0*/  I2F.F64 R18, R2 ;  /* 0x0000000200127312 */ /* 0x0040620000201c00 */
[----:B------:R-:W-:Y:S05]  /*5f00*/  BRA `(.L_x_8336) ;  /* 0x0000000c00407947 */ /* 0x000fea0003800000 */
.L_x_8337:
[----:B------:R-:W2:Y:S02]  /*5f10*/  LDG.E.U16 R2, desc[UR36][R2.64] ;  /* 0x0000002402027981 */ /* 0x000ea4000c1e1500 */
[----:B--2---:R0:W1:Y:S01]  /*5f20*/  I2F.F64.S16 R18, R2 ;  /* 0x0000000200127312 */ /* 0x0040620000101c00 */
[----:B------:R-:W-:Y:S05]  /*5f30*/  BRA `(.L_x_8336) ;  /* 0x0000000c00347947 */ /* 0x000fea0003800000 */
.L_x_8332:
        /* <DEDUP_REMOVED lines=10> */
.L_x_8340:
[----:B------:R-:W2:Y:S02]  /*5fe0*/  LDG.E.U16 R0, desc[UR36][R2.64] ;  /* 0x0000002402007981 */ /* 0x000ea4000c1e1500 */
[----:B--2---:R-:W-:-:S05]  /*5ff0*/  HADD2.F32 R0, -RZ, R0.H0_H0 ;  /* 0x20000000ff007230 */ /* 0x004fca0000004100 */
[----:B------:R-:W-:-:S04]  /*6000*/  FMUL.FTZ R0, R0, 1 ;  /* 0x3f80000000007820 */ /* 0x000fc80000410000 */
[----:B------:R0:W1:Y:S01]  /*6010*/  F2F.F64.F32 R18, R0 ;  /* 0x0000000000127310 */ /* 0x0000620000201800 */
[----:B------:R-:W-:Y:S05]  /*6020*/  BRA `(.L_x_8336) ;  /* 0x0000000800f87947 */ /* 0x000fea0003800000 */
.L_x_8339:
        /* <DEDUP_REMOVED lines=10> */
.L_x_8342:
[----:B------:R-:W2:Y:S02]  /*60d0*/  LDG.E.U16 R2, desc[UR36][R2.64] ;  /* 0x0000002402027981 */ /* 0x000ea4000c1e1500 */
[----:B--2---:R-:W-:-:S05]  /*60e0*/  HADD2.F32 R0, -RZ, R2.H0_H0 ;  /* 0x20000002ff007230 */ /* 0x004fca0000004100 */
[----:B------:R-:W-:-:S04]  /*60f0*/  FMUL.FTZ R0, R0, 1 ;  /* 0x3f80000000007820 */ /* 0x000fc80000410000 */
[----:B------:R0:W1:Y:S01]  /*6100*/  F2F.F64.F32 R18, R0 ;  /* 0x0000000000127310 */ /* 0x0000620000201800 */
[----:B------:R-:W-:Y:S05]  /*6110*/  BRA `(.L_x_8336) ;  /* 0x0000000800bc7947 */ /* 0x000fea0003800000 */
.L_x_8341:
[----:B------:R0:W5:Y:S01]  /*6120*/  LDG.E.64 R18, desc[UR36][R2.64] ;  /* 0x0000002402127981 */ /* 0x000162000c1e1b00 */
[----:B------:R-:W-:Y:S05]  /*6130*/  BRA `(.L_x_8336) ;  /* 0x0000000800b47947 */ /* 0x000fea0003800000 */
.L_x_8331:
        /* <DEDUP_REMOVED lines=13> */
.L_x_8345:
[----:B------:R0:W5:Y:S01]  /*6210*/  LDG.E.64 R18, desc[UR36][R2.64] ;  /* 0x0000002402127981 */ /* 0x000162000c1e1b00 */
[----:B------:R-:W-:Y:S05]  /*6220*/  BRA `(.L_x_8336) ;  /* 0x0000000800787947 */ /* 0x000fea0003800000 */
.L_x_8344:
[----:B------:R-:W-:-:S13]  /*6230*/  ISETP.NE.AND P0, PT, R4, 0xf, PT ;  /* 0x0000000f0400780c */ /* 0x000fda0003f05270 */
[----:B------:R-:W-:Y:S05]  /*6240*/  @!P0 BRA `(.L_x_8346) ;  /* 0x0000000000a48947 */ /* 0x000fea0003800000 */
[----:B------:R-:W-:-:S13]  /*6250*/  ISETP.NE.AND P0, PT, R4, 0x17, PT ;  /* 0x000000170400780c */ /* 0x000fda0003f05270 */
[----:B------:R-:W-:Y:S05]  /*6260*/  @!P0 BRA `(.L_x_8347) ;  /* 0x0000000000608947 */ /* 0x000fea0003800000 */
[----:B------:R-:W-:-:S13]  /*6270*/  ISETP.NE.AND P0, PT, R4, 0x18, PT ;  /* 0x000000180400780c */ /* 0x000fda0003f05270 */
[----:B------:R-:W-:Y:S05]  /*6280*/  @P0 BRA `(.L_x_8335) ;  /* 0x0000000800040947 */ /* 0x000fea0003800000 */
[----:B------:R-:W2:Y:S01]  /*6290*/  LDG.E.U8 R0, desc[UR36][R2.64] ;  /* 0x0000002402007981 */ /* 0x000ea2000c1e1100 */
[----:B------:R-:W-:Y:S01]  /*62a0*/  MOV R8, 0xff800000 ;  /* 0xff80000000087802 */ /* 0x000fe20000000f00 */
        /* <DEDUP_REMOVED lines=18> */
[----:B------:R3:W4:Y:S01]  /*63d0*/  F2F.F64.F32 R18, R5 ;  /* 0x0000000500127310 */ /* 0x0007220000201800 */
[----:B------:R-:W-:Y:S05]  /*63e0*/  BRA `(.L_x_8336) ;  /* 0x0000000800087947 */ /* 0x000fea0003800000 */
.L_x_8347:
        /* <DEDUP_REMOVED lines=13> */
[----:B------:R1:W2:Y:S01]  /*64c0*/  F2F.F64.F32 R18, R4 ;  /* 0x0000000400127310 */ /* 0x0002a20000201800 */
[----:B------:R-:W-:Y:S05]  /*64d0*/  BRA `(.L_x_8336) ;  /* 0x0000000400cc7947 */ /* 0x000fea0003800000 */
.L_x_8346:
[----:B------:R-:W2:Y:S02]  /*64e0*/  LDG.E.U16 R0, desc[UR36][R2.64] ;  /* 0x0000002402007981 */ /* 0x000ea4000c1e1500 */
[----:B--2---:R-:W-:-:S04]  /*64f0*/  IMAD.U32 R0, R0, 0x10000, RZ ;  /* 0x0001000000007824 */ /* 0x004fc800078e00ff */
[----:B------:R-:W-:-:S04]  /*6500*/  FMUL.FTZ R0, R0, 1 ;  /* 0x3f80000000007820 */ /* 0x000fc80000410000 */
[----:B------:R0:W1:Y:S01]  /*6510*/  F2F.F64.F32 R18, R0 ;  /* 0x0000000000127310 */ /* 0x0000620000201800 */
[----:B------:R-:W-:Y:S05]  /*6520*/  BRA `(.L_x_8336) ;  /* 0x0000000400b87947 */ /* 0x000fea0003800000 */
.L_x_8343:
        /* <DEDUP_REMOVED lines=11> */
.L_x_8350:
        /* <DEDUP_REMOVED lines=21> */
.L_x_8354:
[----:B------:R-:W-:Y:S05]  /*6730*/  BSYNC B1 ;  /* 0x0000000000017941 */ /* 0x000fea0003800000 */
.L_x_8353:
[----:B------:R-:W-:Y:S01]  /*6740*/  LEA R3, R0, 0x3b800000, 0x17 ;  /* 0x3b80000000037811 */ /* 0x000fe200078eb8ff */
[----:B------:R-:W-:-:S05]  /*6750*/  IMAD.SHL.U32 R0, R2, 0x100000, RZ ;  /* 0x0010000002007824 */ /* 0x000fca00078e00ff */
[----:B------:R-:W-:-:S07]  /*6760*/  LOP3.LUT R0, R3, R0, R4, 0xfe, !PT ;  /* 0x0000000003007212 */ /* 0x000fce00078efe04 */
.L_x_8352:
[----:B------:R-:W-:Y:S05]  /*6770*/  BSYNC B0 ;  /* 0x0000000000007941 */ /* 0x000fea0003800000 */
.L_x_8351:
[----:B------:R-:W-:-:S04]  /*6780*/  FMUL.FTZ R0, R0, 1 ;  /* 0x3f80000000007820 */ /* 0x000fc80000410000 */
[----:B------:R0:W1:Y:S01]  /*6790*/  F2F.F64.F32 R18, R0 ;  /* 0x0000000000127310 */ /* 0x0000620000201800 */
[----:B------:R-:W-:Y:S05]  /*67a0*/  BRA `(.L_x_8336) ;  /* 0x0000000400187947 */ /* 0x000fea0003800000 */
.L_x_8349:
        /* <DEDUP_REMOVED lines=21> */
.L_x_8358:
[----:B------:R-:W-:Y:S05]  /*6900*/  BSYNC B1 ;  /* 0x0000000000017941 */ /* 0x000fea0003800000 */
.L_x_8357:
[----:B------:R-:W-:Y:S01]  /*6910*/  LEA R3, R0, 0x37800000, 0x17 ;  /* 0x3780000000037811 */ /* 0x000fe200078eb8ff */
[----:B------:R-:W-:-:S05]  /*6920*/  IMAD.SHL.U32 R0, R2, 0x200000, RZ ;  /* 0x0020000002007824 */ /* 0x000fca00078e00ff */
[----:B------:R-:W-:-:S07]  /*6930*/  LOP3.LUT R0, R3, R0, R4, 0xfe, !PT ;  /* 0x0000000003007212 */ /* 0x000fce00078efe04 */
.L_x_8356:
[----:B------:R-:W-:Y:S05]  /*6940*/  BSYNC B0 ;  /* 0x0000000000007941 */ /* 0x000fea0003800000 */
.L_x_8355:
[----:B------:R-:W-:-:S04]  /*6950*/  FMUL.FTZ R0, R0, 1 ;  /* 0x3f80000000007820 */ /* 0x000fc80000410000 */
[----:B------:R0:W1:Y:S01]  /*6960*/  F2F.F64.F32 R18, R0 ;  /* 0x0000000000127310 */ /* 0x0000620000201800 */
[----:B------:R-:W-:Y:S05]  /*6970*/  BRA `(.L_x_8336) ;  /* 0x0000000000a47947 */ /* 0x000fea0003800000 */
.L_x_8348:
        /* <DEDUP_REMOVED lines=14> */
.L_x_8362:
[----:B------:R-:W-:Y:S05]  /*6a60*/  BSYNC B0 ;  /* 0x0000000000007941 */ /* 0x000fea0003800000 */
.L_x_8361:
[----:B------:R-:W-:-:S04]  /*6a70*/  FMUL.FTZ R0, R0, 1 ;  /* 0x3f80000000007820 */ /* 0x000fc80000410000 */
[----:B------:R0:W1:Y:S01]  /*6a80*/  F2F.F64.F32 R18, R0 ;  /* 0x0000000000127310 */ /* 0x0000620000201800 */
[----:B------:R-:W-:Y:S05]  /*6a90*/  BRA `(.L_x_8336) ;  /* 0x00000000005c7947 */ /* 0x000fea0003800000 */
.L_x_8335:
[----:B------:R-:W-:Y:S01]  /*6aa0*/  MOV R2, 0x130 ;  /* 0x0000013000027802 */ /* 0x000fe20000000f00 */
[----:B------:R-:W-:Y:S01]  /*6ab0*/  ULDC.64 UR4, c[0x4][0x120] ;  /* 0x0100480000047ab9 */ /* 0x000fe20000000a00 */
[----:B------:R-:W-:Y:S01]  /*6ac0*/  ULDC.64 UR6, c[0x4][0x0] ;  /* 0x0100000000067ab9 */ /* 0x000fe20000000a00 */
[----:B------:R-:W-:Y:S01]  /*6ad0*/  IMAD.U32 R4, RZ, RZ, UR4 ;  /* 0x00000004ff047e24 */ /* 0x000fe2000f8e00ff */
[----:B------:R-:W-:Y:S01]  /*6ae0*/  MOV R5, UR5 ;  /* 0x0000000500057c02 */ /* 0x000fe20008000f00 */
        /* <DEDUP_REMOVED lines=11> */
.L_x_8363:
[----:B------:R-:W-:Y:S01]  /*6ba0*/  CS2R R18, SRZ ;  /* 0x0000000000127805 */ /* 0x000fe2000001ff00 */
[----:B------:R-:W-:Y:S06]  /*6bb0*/  BRA `(.L_x_8336) ;  /* 0x0000000000147947 */ /* 0x000fec0003800000 */
.L_x_8360:
[----:B------:R-:W2:Y:S02]  /*6bc0*/  LDG.E.64 R18, desc[UR36][R2.64] ;  /* 0x0000002402127981 */ /* 0x000ea4000c1e1b00 */
[----:B--2---:R-:W0:Y:S01]  /*6bd0*/  I2F.F64.U64 R18, R18 ;  /* 0x0000001200127312 */ /* 0x004e220000301800 */
[----:B------:R-:W-:Y:S05]  /*6be0*/  BRA `(.L_x_8336) ;  /* 0x0000000000087947 */ /* 0x000fea0003800000 */
.L_x_8359:
[----:B------:R-:W2:Y:S02]  /*6bf0*/  LDG.E R2, desc[UR36][R2.64] ;  /* 0x0000002402027981 */ /* 0x000ea4000c1e1900 */
[----:B--2---:R0:W1:Y:S02]  /*6c00*/  I2F.F64.U32 R18, R2 ;  /* 0x0000000200127312 */ /* 0x0040640000201800 */
.L_x_8336:
[----:B-1----:R-:W1:Y:S01]  /*6c10*/  LDC.U8 R4, c[0x0][0x493] ;  /* 0x000124c0ff047b82 */ /* 0x002e620000000000 */
[----:B------:R-:W-:Y:S02]  /*6c20*/  ULDC.64 UR4, c[0x0][0x488] ;  /* 0x0001220000047ab9 */ /* 0x000fe40000000a00 */
        /* <DEDUP_REMOVED lines=16> */
.L_x_8367:
[----:B------:R-:W3:Y:S02]  /*6d30*/  LDG.E.U8 R2, desc[UR36][R2.64] ;  /* 0x0000002402027981 */ /* 0x000ee4000c1e1100 */
[----:B---3--:R0:W1:Y:S01]  /*6d40*/  I2F.F64.U16 R4, R2 ;  /* 0x0000000200047312 */ /* 0x0080620000101800 */
[----:B------:R-:W-:Y:S05]  /*6d50*/  BRA `(.L_x_8369) ;  /* 0x0000000c00707947 */ /* 0x000fea0003800000 */
.L_x_8366:
[----:B------:R-:W-:-:S13]  /*6d60*/  ISETP.NE.AND P0, PT, R0, 0x2, PT ;  /* 0x000000020000780c */ /* 0x000fda0003f05270 */
[----:B------:R-:W-:Y:S05]  /*6d70*/  @!P0 BRA `(.L_x_8370) ;  /* 0x0000000000288947 */ /* 0x000fea0003800000 */
[----:B------:R-:W-:-:S13]  /*6d80*/  ISETP.NE.AND P0, PT, R0, 0x3, PT ;  /* 0x000000030000780c */ /* 0x000fda0003f05270 */
[----:B------:R-:W-:Y:S05]  /*6d90*/  @!P0 BRA `(.L_x_8371) ;  /* 0x0000000000148947 */ /* 0x000fea0003800000 */
[----:B------:R-:W-:-:S13]  /*6da0*/  ISETP.NE.AND P0, PT, R0, 0x4, PT ;  /* 0x000000040000780c */ /* 0x000fda0003f05270 */
[----:B------:R-:W-:Y:S05]  /*6db0*/  @P0 BRA `(.L_x_8368) ;  /* 0x0000000800fc0947 */ /* 0x000fea0003800000 */
[----:B---3--:R-:W3:Y:S02]  /*6dc0*/  LDG.E.64 R4, desc[UR36][R2.64] ;  /* 0x0000002402047981 */ /* 0x008ee4000c1e1b00 */
[----:B---3--:R-:W3:Y:S01]  /*6dd0*/  I2F.F64.S64 R4, R4 ;  /* 0x0000000400047312 */ /* 0x008ee20000301c00 */
[----:B------:R-:W-:Y:S05]  /*6de0*/  BRA `(.L_x_8369) ;  /* 0x0000000c004c7947 */ /* 0x000fea0003800000 */
.L_x_8371:
[----:B------:R-:W3:Y:S02]  /*6df0*/  LDG.E R2, desc[UR36][R2.64] ;  /* 0x0000002402027981 */ /* 0x000ee4000c1e1900 */
[----:B---3--:R0:W1:Y:S01]  /*6e00*/  I2F.F64 R4, R2 ;  /* 0x0000000200047312 */ /* 0x0080620000201c00 */
[----:B------:R-:W-:Y:S05]  /*6e10*/  BRA `(.L_x_8369) ;  /* 0x0000000c00407947 */ /* 0x000fea0003800000 */
.L_x_8370:
[----:B------:R-:W3:Y:S02]  /*6e20*/  LDG.E.U16 R2, desc[UR36][R2.64] ;  /* 0x0000002402027981 */ /* 0x000ee4000c1e1500 */
[----:B---3--:R0:W1:Y:S01]  /*6e30*/  I2F.F64.S16 R4, R2 ;  /* 0x0000000200047312 */ /* 0x0080620000101c00 */
[----:B------:R-:W-:Y:S05]  /*6e40*/  BRA `(.L_x_8369) ;  /* 0x0000000c00347947 */ /* 0x000fea0003800000 */
.L_x_8365:
        /* <DEDUP_REMOVED lines=8> */
[----:B---3--:R-:W0:Y:S01]  /*6ed0*/  F2F.F64.F32 R4, R4 ;  /* 0x0000000400047310 */ /* 0x008e220000201800 */
[----:B------:R-:W-:Y:S05]  /*6ee0*/  BRA `(.L_x_8369) ;  /* 0x0000000c000c7947 */ /* 0x000fea0003800000 */
.L_x_8373:
[----:B------:R-:W2:Y:S02]  /*6ef0*/  LDG.E.U16 R0, desc[UR36][R2.64] ;  /* 0x0000002402007981 */ /* 0x000ea4000c1e1500 */
[----:B--2---:R-:W-:-:S05]  /*6f00*/  HADD2.F32 R0, -RZ, R0.H0_H0 ;  /* 0x20000000ff007230 */ /* 0x004fca0000004100 */
[----:B------:R-:W-:-:S04]  /*6f10*/  FMUL.FTZ R0, R0, 1 ;  /* 0x3f80000000007820 */ /* 0x000fc80000410000 */
[----:B---3--:R0:W1:Y:S01]  /*6f20*/  F2F.F64.F32 R4, R0 ;  /* 0x0000000000047310 */ /* 0x0080620000201800 */
[----:B------:R-:W-:Y:S05]  /*6f30*/  BRA `(.L_x_8369) ;  /* 0x0000000800f87947 */ /* 0x000fea0003800000 */
.L_x_8372:
        /* <DEDUP_REMOVED lines=10> */
.L_x_8375:
[----:B------:R-:W2:Y:S02]  /*6fe0*/  LDG.E.U16 R2, desc[UR36][R2.64] ;  /* 0x0000002402027981 */ /* 0x000ea4000c1e1500 */
[----:B--2---:R-:W-:-:S05]  /*6ff0*/  HADD2.F32 R0, -RZ, R2.H0_H0 ;  /* 0x20000002ff007230 */ /* 0x004fca0000004100 */
[----:B------:R-:W-:-:S04]  /*7000*/  FMUL.FTZ R0, R0, 1 ;  /* 0x3f80000000007820 */ /* 0x000fc80000410000 */
[----:B---3--:R0:W1:Y:S01]  /*7010*/  F2F.F64.F32 R4, R0 ;  /* 0x0000000000047310 */ /* 0x0080620000201800 */
[----:B------:R-:W-:Y:S05]  /*7020*/  BRA `(.L_x_8369) ;  /* 0x0000000800bc7947 */ /* 0x000fea0003800000 */
.L_x_8374:
[----:B---3--:R0:W5:Y:S01]  /*7030*/  LDG.E.64 R4, desc[UR36][R2.64] ;  /* 0x0000002402047981 */ /* 0x008162000c1e1b00 */
[----:B------:R-:W-:Y:S05]  /*7040*/  BRA `(.L_x_8369) ;  /* 0x0000000800b47947 */ /* 0x000fea0003800000 */
.L_x_8364:
        /* <DEDUP_REMOVED lines=11> */
[----:B---3--:R-:W-:Y:S01]  /*7100*/  FSEL R5, RZ, 1.875, !P0 ;  /* 0x3ff00000ff057808 */ /* 0x008fe20004000000 */
[----:B------:R-:W-:Y:S08]  /*7110*/  BRA `(.L_x_8369) ;  /* 0x0000000800807947 */ /* 0x000ff00003800000 */
.L_x_8378:
[----:B---3--:R0:W5:Y:S01]  /*7120*/  LDG.E.64 R4, desc[UR36][R2.64] ;  /* 0x0000002402047981 */ /* 0x008162000c1e1b00 */
[----:B------:R-:W-:Y:S05]  /*7130*/  BRA `(.L_x_8369) ;  /* 0x0000000800787947 */ /* 0x000fea0003800000 */
.L_x_8377:
        /* <DEDUP_REMOVED lines=10> */
[----:B---3--:R-:W0:Y:S01]  /*71e0*/  FLO.U32 R5, R4 ;  /* 0x0000000400057300 */ /* 0x008e2200000e0000 */
        /* <DEDUP_REMOVED lines=17> */
.L_x_8380:
[----:B------:R-:W2:Y:S02]  /*7300*/  LDG.E.U8 R2, desc[UR36][R2.64] ;  /* 0x0000002402027981 */ /* 0x000ea4000c1e1100 */
[C---:B--2---:R-:W-:Y:S02]  /*7310*/  IMAD.SHL.U32 R0, R2.reuse, 0x2000000, RZ ;  /* 0x0200000002007824 */ /* 0x044fe400078e00ff */
[----:B---3--:R-:W-:-:S03]  /*7320*/  IMAD.SHL.U32 R5, R2, 0x1000000, RZ ;  /* 0x0100000002057824 */ /* 0x008fc600078e00ff */
        /* <DEDUP_REMOVED lines=12> */
.L_x_8379:
[----:B------:R-:W2:Y:S02]  /*73f0*/  LDG.E.U16 R0, desc[UR36][R2.64] ;  /* 0x0000002402007981 */ /* 0x000ea4000c1e1500 */
[----:B--2---:R-:W-:-:S04]  /*7400*/  IMAD.U32 R0, R0, 0x10000, RZ ;  /* 0x0001000000007824 */ /* 0x004fc800078e00ff */
[----:B------:R-:W-:-:S04]  /*7410*/  FMUL.FTZ R0, R0, 1 ;  /* 0x3f80000000007820 */ /* 0x000fc80000410000 */
[----:B---3--:R0:W1:Y:S01]  /*7420*/  F2F.F64.F32 R4, R0 ;  /* 0x0000000000047310 */ /* 0x0080620000201800 */
[----:B------:R-:W-:Y:S05]  /*7430*/  BRA `(.L_x_8369) ;  /* 0x0000000400b87947 */ /* 0x000fea0003800000 */
.L_x_8376:
        /* <DEDUP_REMOVED lines=11> */
.L_x_8383:
        /* <DEDUP_REMOVED lines=12> */
[----:B------:R-:W-:Y:S02]  /*75b0*/  SHF.L.U32 R4, R3, 0x1f, RZ ;  /* 0x0000001f03047819 */ /* 0x000fe400000006ff */
[----:B------:R-:W-:-:S05]  /*75c0*/  SHF.R.U32.HI R0, RZ, 0x3, R0 ;  /* 0x00000003ff007819 */ /* 0x000fca0000011600 */
[----:B------:R-:W-:Y:S05]  /*75d0*/  @P0 BRA `(.L_x_8387) ;  /* 0x0000000000180947 */ /* 0x000fea0003800000 */
[----:B------:R-:W0:Y:S02]  /*75e0*/  FLO.U32 R3, R2 ;  /* 0x0000000200037300 */ /* 0x000e2400000e0000 */
[----:B0-----:R-:W-:-:S04]  /*75f0*/  IADD3 R3, -R3, 0x1f, RZ ;  /* 0x0000001f03037810 */ /* 0x001fc80007ffe1ff */
[----:B------:R-:W-:Y:S01]  /*7600*/  IADD3 R0, R0, 0x1d, -R3 ;  /* 0x0000001d00007810 */ /* 0x000fe20007ffe803 */
[----:B---3--:R-:W-:-:S05]  /*7610*/  VIADD R5, R3, 0xffffffe4 ;  /* 0xffffffe403057836 */ /* 0x008fca0000000000 */
[----:B------:R-:W-:-:S04]  /*7620*/  SHF.L.U32 R5, R2, R5, RZ ;  /* 0x0000000502057219 */ /* 0x000fc800000006ff */
[----:B------:R-:W-:-:S07]  /*7630*/  LOP3.LUT R2, R5, 0x7, RZ, 0xc0, !PT ;  /* 0x0000000705027812 */ /* 0x000fce00078ec0ff */
.L_x_8387:
[----:B------:R-:W-:Y:S05]  /*7640*/  BSYNC B1 ;  /* 0x0000000000017941 */ /* 0x000fea0003800000 */
.L_x_8386:
[----:B------:R-:W-:Y:S01]  /*7650*/  LEA R3, R0, 0x3b800000, 0x17 ;  /* 0x3b80000000037811 */ /* 0x000fe200078eb8ff */
[----:B------:R-:W-:-:S05]  /*7660*/  IMAD.SHL.U32 R0, R2, 0x100000, RZ ;  /* 0x0010000002007824 */ /* 0x000fca00078e00ff */
[----:B------:R-:W-:-:S07]  /*7670*/  LOP3.LUT R0, R3, R0, R4, 0xfe, !PT ;  /* 0x0000000003007212 */ /* 0x000fce00078efe04 */
.L_x_8385:
[----:B------:R-:W-:Y:S05]  /*7680*/  BSYNC B0 ;  /* 0x0000000000007941 */ /* 0x000fea0003800000 */
.L_x_8384:
[----:B------:R-:W-:-:S04]  /*7690*/  FMUL.FTZ R0, R0, 1 ;  /* 0x3f80000000007820 */ /* 0x000fc80000410000 */
[----:B---3--:R0:W1:Y:S01]  /*76a0*/  F2F.F64.F32 R4, R0 ;  /* 0x0000000000047310 */ /* 0x0080620000201800 */
[----:B------:R-:W-:Y:S05]  /*76b0*/  BRA `(.L_x_8369) ;  /* 0x0000000400187947 */ /* 0x000fea0003800000 */
.L_x_8382:
        /* <DEDUP_REMOVED lines=18> */
[----:B---3--:R-:W-:-:S05]  /*77e0*/  VIADD R5, R3, 0xffffffe3 ;  /* 0xffffffe303057836 */ /* 0x008fca0000000000 */
[----:B------:R-:W-:-:S04]  /*77f0*/  SHF.L.U32 R5, R2, R5, RZ ;  /* 0x0000000502057219 */ /* 0x000fc800000006ff */
[----:B------:R-:W-:-:S07]  /*7800*/  LOP3.LUT R2, R5, 0x3, RZ, 0xc0, !PT ;  /* 0x0000000305027812 */ /* 0x000fce00078ec0ff */
.L_x_8391:
[----:B------:R-:W-:Y:S05]  /*7810*/  BSYNC B1 ;  /* 0x0000000000017941 */ /* 0x000fea0003800000 */
.L_x_8390:
[----:B------:R-:W-:Y:S01]  /*7820*/  LEA R3, R0, 0x37800000, 0x17 ;  /* 0x3780000000037811 */ /* 0x000fe200078eb8ff */
[----:B------:R-:W-:-:S05]  /*7830*/  IMAD.SHL.U32 R0, R2, 0x200000, RZ ;  /* 0x0020000002007824 */ /* 0x000fca00078e00ff */
[----:B------:R-:W-:-:S07]  /*7840*/  LOP3.LUT R0, R3, R0, R4, 0xfe, !PT ;  /* 0x0000000003007212 */ /* 0x000fce00078efe04 */
.L_x_8389:
[----:B------:R-:W-:Y:S05]  /*7850*/  BSYNC B0 ;  /* 0x0000000000007941 */ /* 0x000fea0003800000 */
.L_x_8388:
[----:B------:R-:W-:-:S04]  /*7860*/  FMUL.FTZ R0, R0, 1 ;  /* 0x3f80000000007820 */ /* 0x000fc80000410000 */
[----:B---3--:R0:W1:Y:S01]  /*7870*/  F2F.F64.F32 R4, R0 ;  /* 0x0000000000047310 */ /* 0x0080620000201800 */
[----:B------:R-:W-:Y:S05]  /*7880*/  BRA `(.L_x_8369) ;  /* 0x0000000000a47947 */ /* 0x000fea0003800000 */
.L_x_8381:
        /* <DEDUP_REMOVED lines=14> */
.L_x_8395:
[----:B------:R-:W-:Y:S05]  /*7970*/  BSYNC B0 ;  /* 0x0000000000007941 */ /* 0x000fea0003800000 */
.L_x_8394:
[----:B------:R-:W-:-:S04]  /*7980*/  FMUL.FTZ R0, R0, 1 ;  /* 0x3f80000000007820 */ /* 0x000fc80000410000 */
[----:B---3--:R0:W1:Y:S01]  /*7990*/  F2F.F64.F32 R4, R0 ;  /* 0x0000000000047310 */ /* 0x0080620000201800 */
[----:B------:R-:W-:Y:S05]  /*79a0*/  BRA `(.L_x_8369) ;  /* 0x00000000005c7947 */ /* 0x000fea0003800000 */
.L_x_8368:
[----:B------:R-:W-:Y:S01]  /*79b0*/  MOV R2, 0x130 ;  /* 0x0000013000027802 */ /* 0x000fe20000000f00 */
[----:B------:R-:W-:Y:S01]  /*79c0*/  ULDC.64 UR4, c[0x4][0x120] ;  /* 0x0100480000047ab9 */ /* 0x000fe20000000a00 */
[----:B------:R-:W-:Y:S01]  /*79d0*/  ULDC.64 UR6, c[0x4][0x0] ;  /* 0x0100000000067ab9 */ /* 0x000fe20000000a00 */
[----:B------:R-:W-:Y:S02]  /*79e0*/  IMAD.U32 R4, RZ, RZ, UR4 ;  /* 0x00000004ff047e24 */ /* 0x000fe4000f8e00ff */
[----:B---3--:R-:W-:Y:S01]  /*79f0*/  IMAD.U32 R5, RZ, RZ, UR5 ;  /* 0x00000005ff057e24 */ /* 0x008fe2000f8e00ff */
        /* <DEDUP_REMOVED lines=11> */
.L_x_8396:
[----:B------:R-:W-:Y:S01]  /*7ab0*/  CS2R R4, SRZ ;  /* 0x0000000000047805 */ /* 0x000fe2000001ff00 */
[----:B------:R-:W-:Y:S06]  /*7ac0*/  BRA `(.L_x_8369) ;  /* 0x0000000000147947 */ /* 0x000fec0003800000 */
.L_x_8393:
[----:B---3--:R-:W3:Y:S02]  /*7ad0*/  LDG.E.64 R4, desc[UR36][R2.64] ;  /* 0x0000002402047981 */ /* 0x008ee4000c1e1b00 */
[----:B---3--:R-:W0:Y:S01]  /*7ae0*/  I2F.F64.U64 R4, R4 ;  /* 0x0000000400047312 */ /* 0x008e220000301800 */
[----:B------:R-:W-:Y:S05]  /*7af0*/  BRA `(.L_x_8369) ;  /* 0x0000000000087947 */ /* 0x000fea0003800000 */
.L_x_8392:
[----:B------:R-:W3:Y:S02]  /*7b00*/  LDG.E R2, desc[UR36][R2.64] ;  /* 0x0000002402027981 */ /* 0x000ee4000c1e1900 */
[----:B---3--:R0:W1:Y:S02]  /*7b10*/  I2F.F64.U32 R4, R2 ;  /* 0x0000000200047312 */ /* 0x0080640000201800 */
.L_x_8369:
[----:B0-----:R-:W0:Y:S01]  /*7b20*/  LDC.U8 R2, c[0x0][0x491] ;  /* 0x00012440ff027b82 */ /* 0x001e220000000000 */
[----:B-12345:R-:W-:Y:S01]  /*7b30*/  DMUL R4, R4, R18 ;  /* 0x0000001204047228 */ /* 0x03efe20000000000 */
        /* <DEDUP_REMOVED lines=14> */
.L_x_8400:
[----:B------:R-:W0:Y:S02]  /*7c20*/  F2I.S64.F64.TRUNC R4, R4 ;  /* 0x0000000400047311 */ /* 0x000e24000030d900 */
[----:B0-----:R-:W-:-:S05]  /*7c30*/  IMAD.MOV.U32 R3, RZ, RZ, R4 ;  /* 0x000000ffff037224 */ /* 0x001fca00078e0004 */
[----:B------:R0:W-:Y:S01]  /*7c40*/  STG.E.U8 desc[UR36][R16.64], R3 ;  /* 0x0000000310007986 */ /* 0x0001e2000c101124 */
[----:B------:R-:W-:Y:S05]  /*7c50*/  BRA `(.L_x_8402) ;  /* 0x0000000c00f87947 */ /* 0x000fea0003800000 */
.L_x_8399:
        /* <DEDUP_REMOVED lines=9> */
.L_x_8404:
[----:B------:R-:W0:Y:S02]  /*7cf0*/  F2I.F64.TRUNC R5, R4 ;  /* 0x0000000400057311 */ /* 0x000e24000030d100 */
[----:B0-----:R3:W-:Y:S01]  /*7d00*/  STG.E desc[UR36][R16.64], R5 ;  /* 0x0000000510007986 */ /* 0x0017e2000c101924 */
[----:B------:R-:W-:Y:S05]  /*7d10*/  BRA `(.L_x_8402) ;  /* 0x0000000c00c87947 */ /* 0x000fea0003800000 */
.L_x_8403:
[----:B------:R-:W0:Y:S02]  /*7d20*/  F2I.F64.TRUNC R5, R4 ;  /* 0x0000000400057311 */ /* 0x000e24000030d100 */
[----:B0-----:R2:W-:Y:S01]  /*7d30*/  STG.E.U16 desc[UR36][R16.64], R5 ;  /* 0x0000000510007986 */ /* 0x0015e2000c101524 */
[----:B------:R-:W-:Y:S05]  /*7d40*/  BRA `(.L_x_8402) ;  /* 0x0000000c00bc7947 */ /* 0x000fea0003800000 */
.L_x_8398:
        /* <DEDUP_REMOVED lines=13> */
.L_x_8406:
        /* <DEDUP_REMOVED lines=8> */
.L_x_8405:
        /* <DEDUP_REMOVED lines=14> */
.L_x_8408:
        /* <DEDUP_REMOVED lines=9> */
.L_x_8407:
[----:B------:R0:W-:Y:S01]  /*8010*/  STG.E.64 desc[UR36][R16.64], R4 ;  /* 0x0000000410007986 */ /* 0x0001e2000c101b24 */
[----:B------:R-:W-:Y:S05]  /*8020*/  BRA `(.L_x_8402) ;  /* 0x0000000c00047947 */ /* 0x000fea0003800000 */
.L_x_8397:
        /* <DEDUP_REMOVED lines=12> */
.L_x_8411:
[----:B------:R-:W-:-:S05]  /*80f0*/  CS2R R6, SRZ ;  /* 0x0000000000067805 */ /* 0x000fca000001ff00 */
[----:B------:R0:W-:Y:S01]  /*8100*/  STG.E.128 desc[UR36][R16.64], R4 ;  /* 0x0000000410007986 */ /* 0x0001e2000c101d24 */
[----:B------:R-:W-:Y:S05]  /*8110*/  BRA `(.L_x_8402) ;  /* 0x0000000800c87947 */ /* 0x000fea0003800000 */
.L_x_8410:
        /* <DEDUP_REMOVED lines=15> */
[----:B------:R-:W-:Y:S02]  /*8210*/  SHF.R.U32.HI R3, RZ, 0x18, R0 ;  /* 0x00000018ff037819 */ /* 0x000fe40000011600 */
[----:B------:R-:W-:-:S09]  /*8220*/  MOV R0, 0x7f ;  /* 0x0000007f00007802 */ /* 0x000fd20000000f00 */
        /* <DEDUP_REMOVED lines=8> */
.L_x_8415:
[----:B------:R-:W-:Y:S05]  /*82b0*/  BSYNC B0 ;  /* 0x0000000000007941 */ /* 0x000fea0003800000 */
.L_x_8414:
[----:B------:R-:W-:-:S05]  /*82c0*/  LOP3.LUT R3, R0, R3, RZ, 0xfc, !PT ;  /* 0x0000000300037212 */ /* 0x000fca00078efcff */
[----:B------:R0:W-:Y:S01]  /*82d0*/  STG.E.U8 desc[UR36][R16.64], R3 ;  /* 0x0000000310007986 */ /* 0x0001e2000c101124 */
[----:B------:R-:W-:Y:S05]  /*82e0*/  BRA `(.L_x_8402) ;  /* 0x0000000800547947 */ /* 0x000fea0003800000 */
.L_x_8413:
        /* <DEDUP_REMOVED lines=17> */
.L_x_8417:
[----:B------:R-:W-:Y:S01]  /*8400*/  IMAD.MOV.U32 R0, RZ, RZ, 0x7f ;  /* 0x0000007fff007424 */ /* 0x000fe200078e00ff */
[----:B------:R-:W-:-:S04]  /*8410*/  ISETP.GT.U32.AND P0, PT, R2, 0x7f800000, PT ;  /* 0x7f8000000200780c */ /* 0x000fc80003f04070 */
[----:B------:R-:W-:-:S09]  /*8420*/  SEL R0, R0, 0x7c, P0 ;  /* 0x0000007c00007807 */ /* 0x000fd20000000000 */
.L_x_8418:
[----:B------:R-:W-:Y:S05]  /*8430*/  BSYNC B0 ;  /* 0x0000000000007941 */ /* 0x000fea0003800000 */
.L_x_8416:
[----:B------:R-:W-:-:S04]  /*8440*/  LOP3.LUT R2, R3, 0x80000000, RZ, 0xc0, !PT ;  /* 0x8000000003027812 */ /* 0x000fc800078ec0ff */
[----:B------:R-:W-:-:S04]  /*8450*/  SHF.R.U32.HI R3, RZ, 0x18, R2 ;  /* 0x00000018ff037819 */ /* 0x000fc80000011602 */
[----:B------:R-:W-:-:S05]  /*8460*/  LOP3.LUT R3, R0, R3, RZ, 0xfc, !PT ;  /* 0x0000000300037212 */ /* 0x000fca00078efcff */
[----:B------:R0:W-:Y:S01]  /*8470*/  STG.E.U8 desc[UR36][R16.64], R3 ;  /* 0x0000000310007986 */ /* 0x0001e2000c101124 */
[----:B------:R-:W-:Y:S05]  /*8480*/  BRA `(.L_x_8402) ;  /* 0x0000000400ec7947 */ /* 0x000fea0003800000 */
.L_x_8412:
        /* <DEDUP_REMOVED lines=8> */
.L_x_8409:
        /* <DEDUP_REMOVED lines=11> */
.L_x_8421:
        /* <DEDUP_REMOVED lines=21> */
.L_x_8424:
[----:B------:R-:W-:-:S04]  /*8710*/  LOP3.LUT R2, R3, 0x80000000, RZ, 0xc0, !PT ;  /* 0x8000000003027812 */ /* 0x000fc800078ec0ff */
[----:B------:R-:W-:-:S04]  /*8720*/  SHF.R.U32.HI R3, RZ, 0x18, R2 ;  /* 0x00000018ff037819 */ /* 0x000fc80000011602 */
[----:B------:R-:W-:-:S04]  /*8730*/  LOP3.LUT R0, R0, R3, RZ, 0xfc, !PT ;  /* 0x0000000300007212 */ /* 0x000fc800078efcff */
[----:B------:R-:W-:-:S07]  /*8740*/  PRMT R8, R0, 0x7610, R8 ;  /* 0x0000761000087816 */ /* 0x000fce0000000008 */
.L_x_8423:
[----:B------:R-:W-:Y:S05]  /*8750*/  BSYNC B0 ;  /* 0x0000000000007941 */ /* 0x000fea0003800000 */
.L_x_8422:
[----:B------:R0:W-:Y:S01]  /*8760*/  STG.E.U8 desc[UR36][R16.64], R8 ;  /* 0x0000000810007986 */ /* 0x0001e2000c101124 */
[----:B------:R-:W-:Y:S05]  /*8770*/  BRA `(.L_x_8402) ;  /* 0x0000000400307947 */ /* 0x000fea0003800000 */
.L_x_8420:
        /* <DEDUP_REMOVED lines=21> */
.L_x_8427:
[----:B------:R-:W-:-:S04]  /*88d0*/  LOP3.LUT R2, R3, 0x80000000, RZ, 0xc0, !PT ;  /* 0x8000000003027812 */ /* 0x000fc800078ec0ff */
[----:B------:R-:W-:-:S04]  /*88e0*/  SHF.R.U32.HI R3, RZ, 0x18, R2 ;  /* 0x00000018ff037819 */ /* 0x000fc80000011602 */
[----:B------:R-:W-:-:S04]  /*88f0*/  LOP3.LUT R0, R0, R3, RZ, 0xfc, !PT ;  /* 0x0000000300007212 */ /* 0x000fc800078efcff */
[----:B------:R-:W-:-:S07]  /*8900*/  PRMT R8, R0, 0x7610, R8 ;  /* 0x0000761000087816 */ /* 0x000fce0000000008 */
.L_x_8426:
[----:B------:R-:W-:Y:S05]  /*8910*/  BSYNC B0 ;  /* 0x0000000000007941 */ /* 0x000fea0003800000 */
.L_x_8425:
[----:B------:R0:W-:Y:S01]  /*8920*/  STG.E.U8 desc[UR36][R16.64], R8 ;  /* 0x0000000810007986 */ /* 0x0001e2000c101124 */
[----:B------:R-:W-:Y:S05]  /*8930*/  BRA `(.L_x_8402) ;  /* 0x0000000000c07947 */ /* 0x000fea0003800000 */
.L_x_8419:
        /* <DEDUP_REMOVED lines=26> */
.L_x_8401:
        /* <DEDUP_REMOVED lines=16> */
.L_x_8430:
[----:B------:R-:W-:Y:S05]  /*8be0*/  BRA `(.L_x_8402) ;  /* 0x0000000000147947 */ /* 0x000fea0003800000 */
.L_x_8429:
[----:B------:R-:W0:Y:S02]  /*8bf0*/  F2I.U64.F64.TRUNC R4, R4 ;  /* 0x0000000400047311 */ /* 0x000e24000030d800 */
[----:B0-----:R0:W-:Y:S01]  /*8c00*/  STG.E.64 desc[UR36][R16.64], R4 ;  /* 0x0000000410007986 */ /* 0x0011e2000c101b24 */
[----:B------:R-:W-:Y:S05]  /*8c10*/  BRA `(.L_x_8402) ;  /* 0x0000000000087947 */ /* 0x000fea0003800000 */
.L_x_8428:
[----:B------:R-:W0:Y:S02]  /*8c20*/  F2I.U32.F64.TRUNC R5, R4 ;  /* 0x0000000400057311 */ /* 0x000e24000030d000 */
[----:B0-----:R0:W-:Y:S02]  /*8c30*/  STG.E desc[UR36][R16.64], R5 ;  /* 0x0000000510007986 */ /* 0x0011e4000c101924 */
.L_x_8402:
[----:B------:R-:W-:-:S07]  /*8c40*/  VIADD R23, R23, 0x80 ;  /* 0x0000008017177836 */ /* 0x000fce0000000000 */
.L_x_8329:
[----:B------:R-:W-:Y:S05]  /*8c50*/  BSYNC B6 ;  /* 0x0000000000067941 */ /* 0x000fea0003800000 */
.L_x_8328:
[----:B------:R-:W-:Y:S01]  /*8c60*/  ULDC UR4, c[0x0][0x210] ;  /* 0x0000840000047ab9 */ /* 0x000fe20000000800 */
[----:B------:R-:W-:Y:S01]  /*8c70*/  BSSY B6, `(.L_x_8431) ;  /* 0x000045d000067945 */ /* 0x000fe20003800000 */
[----:B------:R-:W-:-:S13]  /*8c80*/  ISETP.GE.AND P0, PT, R23, UR4, PT ;  /* 0x0000000417007c0c */ /* 0x000fda000bf06270 */
[----:B------:R-:W-:Y:S05]  /*8c90*/  @P0 BRA `(.L_x_8432) ;  /* 0x0000004400680947 */ /* 0x000fea0003800000 */
[----:B0-----:R-:W0:Y:S01]  /*8ca0*/  LDC R6, c[0x0][0x218] ;  /* 0x00008600ff067b82 */ /* 0x001e220000000800 */
[----:B-1234-:R-:W-:Y:S01]  /*8cb0*/  HFMA2.MMA R16, -RZ, RZ, 0, 0 ;  /* 0x00000000ff107435 */ /* 0x01efe200000001ff */
[----:B------:R-:W-:Y:S02]  /*8cc0*/  IMAD.MOV.U32 R22, RZ, RZ, RZ ;  /* 0x000000ffff167224 */ /* 0x000fe400078e00ff */
[----:B------:R-:W-:Y:S01]  /*8cd0*/  IMAD.MOV.U32 R0, RZ, RZ, RZ ;  /* 0x000000ffff007224 */ /* 0x000fe200078e00ff */
        /* <DEDUP_REMOVED lines=350> */
.L_x_8433:
        /* <DEDUP_REMOVED lines=21> */
.L_x_8437:
[----:B------:R-:W2:Y:S02]  /*a410*/  LDG.E.U8 R2, desc[UR36][R2.64] ;  /* 0x0000002402027981 */ /* 0x000ea4000c1e1100 */
[----:B--2---:R0:W1:Y:S01]  /*a420*/  I2F.F64.U16 R18, R2 ;  /* 0x0000000200127312 */ /* 0x0040620000101800 */
[----:B------:R-:W-:Y:S05]  /*a430*/  BRA `(.L_x_8439) ;  /* 0x0000000c00707947 */ /* 0x000fea0003800000 */
.L_x_8436:
        /* <DEDUP_REMOVED lines=9> */
.L_x_8441:
[----:B------:R-:W2:Y:S02]  /*a4d0*/  LDG.E R2, desc[UR36][R2.64] ;  /* 0x0000002402027981 */ /* 0x000ea4000c1e1900 */
[----:B--2---:R0:W1:Y:S01]  /*a4e0*/  I2F.F64 R18, R2 ;  /* 0x0000000200127312 */ /* 0x0040620000201c00 */
[----:B------:R-:W-:Y:S05]  /*a4f0*/  BRA `(.L_x_8439) ;  /* 0x0000000c00407947 */ /* 0x000fea0003800000 */
.L_x_8440:
[----:B------:R-:W2:Y:S02]  /*a500*/  LDG.E.U16 R2, desc[UR36][R2.64] ;  /* 0x0000002402027981 */ /* 0x000ea4000c1e1500 */
[----:B--2---:R0:W1:Y:S01]  /*a510*/  I2F.F64.S16 R18, R2 ;  /* 0x0000000200127312 */ /* 0x0040620000101c00 */
[----:B------:R-:W-:Y:S05]  /*a520*/  BRA `(.L_x_8439) ;  /* 0x0000000c00347947 */ /* 0x000fea0003800000 */
.L_x_8435:
        /* <DEDUP_REMOVED lines=10> */
.L_x_8443:
[----:B------:R-:W2:Y:S02]  /*a5d0*/  LDG.E.U16 R0, desc[UR36][R2.64] ;  /* 0x0000002402007981 */ /* 0x000ea4000c1e1500 */
[----:B--2---:R-:W-:-:S05]  /*a5e0*/  HADD2.F32 R0, -RZ, R0.H0_H0 ;  /* 0x20000000ff007230 */ /* 0x004fca0000004100 */
[----:B------:R-:W-:-:S04]  /*a5f0*/  FMUL.FTZ R0, R0, 1 ;  /* 0x3f80000000007820 */ /* 0x000fc80000410000 */
[----:B------:R1:W2:Y:S01]  /*a600*/  F2F.F64.F32 R18, R0 ;  /* 0x0000000000127310 */ /* 0x0002a20000201800 */
[----:B------:R-:W-:Y:S05]  /*a610*/  BRA `(.L_x_8439) ;  /* 0x0000000800f87947 */ /* 0x000fea0003800000 */
.L_x_8442:
        /* <DEDUP_REMOVED lines=8> */
[----:B------:R-:W4:Y:S01]  /*a6a0*/  F2F.F64.F32 R18, R18 ;  /* 0x0000001200127310 */ /* 0x000f220000201800 */
[----:B------:R-:W-:Y:S05]  /*a6b0*/  BRA `(.L_x_8439) ;  /* 0x0000000800d07947 */ /* 0x000fea0003800000 */
.L_x_8445:
[----:B------:R-:W2:Y:S02]  /*a6c0*/  LDG.E.U16 R2, desc[UR36][R2.64] ;  /* 0x0000002402027981 */ /* 0x000ea4000c1e1500 */
[----:B--2---:R-:W-:-:S05]  /*a6d0*/  HADD2.F32 R0, -RZ, R2.H0_H0 ;  /* 0x20000002ff007230 */ /* 0x004fca0000004100 */
[----:B------:R-:W-:-:S04]  /*a6e0*/  FMUL.FTZ R0, R0, 1 ;  /* 0x3f80000000007820 */ /* 0x000fc80000410000 */
[----:B------:R0:W1:Y:S01]  /*a6f0*/  F2F.F64.F32 R18, R0 ;  /* 0x0000000000127310 */ /* 0x0000620000201800 */
[----:B------:R-:W-:Y:S05]  /*a700*/  BRA `(.L_x_8439) ;  /* 0x0000000800bc7947 */ /* 0x000fea0003800000 */
.L_x_8444:
[----:B------:R3:W5:Y:S01]  /*a710*/  LDG.E.64 R18, desc[UR36][R2.64] ;  /* 0x0000002402127981 */ /* 0x000762000c1e1b00 */
[----:B------:R-:W-:Y:S05]  /*a720*/  BRA `(.L_x_8439) ;  /* 0x0000000800b47947 */ /* 0x000fea0003800000 */
.L_x_8434:
        /* <DEDUP_REMOVED lines=13> */
.L_x_8448:
[----:B------:R0:W5:Y:S01]  /*a800*/  LDG.E.64 R18, desc[UR36][R2.64] ;  /* 0x0000002402127981 */ /* 0x000162000c1e1b00 */
[----:B------:R-:W-:Y:S05]  /*a810*/  BRA `(.L_x_8439) ;  /* 0x0000000800787947 */ /* 0x000fea0003800000 */
.L_x_8447:
        /* <DEDUP_REMOVED lines=28> */
.L_x_8450:
        /* <DEDUP_REMOVED lines=15> */
.L_x_8449:
[----:B------:R-:W2:Y:S02]  /*aad0*/  LDG.E.U16 R0, desc[UR36][R2.64] ;  /* 0x0000002402007981 */ /* 0x000ea4000c1e1500 */
[----:B--2---:R-:W-:-:S04]  /*aae0*/  IMAD.U32 R0, R0, 0x10000, RZ ;  /* 0x0001000000007824 */ /* 0x004fc800078e00ff */
[----:B------:R-:W-:-:S04]  /*aaf0*/  FMUL.FTZ R0, R0, 1 ;  /* 0x3f80000000007820 */ /* 0x000fc80000410000 */
[----:B------:R0:W1:Y:S01]  /*ab00*/  F2F.F64.F32 R18, R0 ;  /* 0x0000000000127310 */ /* 0x0000620000201800 */
[----:B------:R-:W-:Y:S05]  /*ab10*/  BRA `(.L_x_8439) ;  /* 0x0000000400b87947 */ /* 0x000fea0003800000 */
.L_x_8446:
        /* <DEDUP_REMOVED lines=11> */
.L_x_8453:
        /* <DEDUP_REMOVED lines=18> */
[----:B------:R-:W-:-:S05]  /*acf0*/  VIADD R5, R3, 0xffffffe4 ;  /* 0xffffffe403057836 */ /* 0x000fca0000000000 */
[----:B------:R-:W-:-:S04]  /*ad00*/  SHF.L.U32 R5, R2, R5, RZ ;  /* 0x0000000502057219 */ /* 0x000fc800000006ff */
[----:B------:R-:W-:-:S07]  /*ad10*/  LOP3.LUT R2, R5, 0x7, RZ, 0xc0, !PT ;  /* 0x0000000705027812 */ /* 0x000fce00078ec0ff */
.L_x_8457:
[----:B------:R-:W-:Y:S05]  /*ad20*/  BSYNC B1 ;  /* 0x0000000000017941 */ /* 0x000fea0003800000 */
.L_x_8456:
[----:B------:R-:W-:Y:S01]  /*ad30*/  LEA R3, R0, 0x3b800000, 0x17 ;  /* 0x3b80000000037811 */ /* 0x000fe200078eb8ff */
[----:B------:R-:W-:-:S05]  /*ad40*/  IMAD.SHL.U32 R0, R2, 0x100000, RZ ;  /* 0x0010000002007824 */ /* 0x000fca00078e00ff */
[----:B------:R-:W-:-:S07]  /*ad50*/  LOP3.LUT R0, R3, R0, R4, 0xfe, !PT ;  /* 0x0000000003007212 */ /* 0x000fce00078efe04 */
.L_x_8455:
[----:B------:R-:W-:Y:S05]  /*ad60*/  BSYNC B0 ;  /* 0x0000000000007941 */ /* 0x000fea0003800000 */
.L_x_8454:
[----:B------:R-:W-:-:S04]  /*ad70*/  FMUL.FTZ R0, R0, 1 ;  /* 0x3f80000000007820 */ /* 0x000fc80000410000 */
[----:B------:R0:W1:Y:S01]  /*ad80*/  F2F.F64.F32 R18, R0 ;  /* 0x0000000000127310 */ /* 0x0000620000201800 */
[----:B------:R-:W-:Y:S05]  /*ad90*/  BRA `(.L_x_8439) ;  /* 0x0000000400187947 */ /* 0x000fea0003800000 */
.L_x_8452:
        /* <DEDUP_REMOVED lines=21> */
.L_x_8461:
[----:B------:R-:W-:Y:S05]  /*aef0*/  BSYNC B1 ;  /* 0x0000000000017941 */ /* 0x000fea0003800000 */
.L_x_8460:
[----:B------:R-:W-:Y:S01]  /*af00*/  LEA R3, R0, 0x37800000, 0x17 ;  /* 0x3780000000037811 */ /* 0x000fe200078eb8ff */
[----:B------:R-:W-:-:S05]  /*af10*/  IMAD.SHL.U32 R0, R2, 0x200000, RZ ;  /* 0x0020000002007824 */ /* 0x000fca00078e00ff */
[----:B------:R-:W-:-:S07]  /*af20*/  LOP3.LUT R0, R3, R0, R4, 0xfe, !PT ;  /* 0x0000000003007212 */ /* 0x000fce00078efe04 */
.L_x_8459:
[----:B------:R-:W-:Y:S05]  /*af30*/  BSYNC B0 ;  /* 0x0000000000007941 */ /* 0x000fea0003800000 */
.L_x_8458:
[----:B------:R-:W-:-:S04]  /*af40*/  FMUL.FTZ R0, R0, 1 ;  /* 0x3f80000000007820 */ /* 0x000fc80000410000 */
[----:B------:R0:W1:Y:S01]  /*af50*/  F2F.F64.F32 R18, R0 ;  /* 0x0000000000127310 */ /* 0x0000620000201800 */
[----:B------:R-:W-:Y:S05]  /*af60*/  BRA `(.L_x_8439) ;  /* 0x0000000000a47947 */ /* 0x000fea0003800000 */
.L_x_8451:
        /* <DEDUP_REMOVED lines=14> */
.L_x_8465:
[----:B------:R-:W-:Y:S05]  /*b050*/  BSYNC B0 ;  /* 0x0000000000007941 */ /* 0x000fea0003800000 */
.L_x_8464:
[----:B------:R-:W-:-:S04]  /*b060*/  FMUL.FTZ R0, R0, 1 ;  /* 0x3f80000000007820 */ /* 0x000fc80000410000 */
[----:B------:R0:W1:Y:S01]  /*b070*/  F2F.F64.F32 R18, R0 ;  /* 0x0000000000127310 */ /* 0x0000620000201800 */
[----:B------:R-:W-:Y:S05]  /*b080*/  BRA `(.L_x_8439) ;  /* 0x00000000005c7947 */ /* 0x000fea0003800000 */
.L_x_8438:
        /* <DEDUP_REMOVED lines=16> */
.L_x_8466:
[----:B------:R-:W-:Y:S01]  /*b190*/  CS2R R18, SRZ ;  /* 0x0000000000127805 */ /* 0x000fe2000001ff00 */
[----:B------:R-:W-:Y:S06]  /*b1a0*/  BRA `(.L_x_8439) ;  /* 0x0000000000147947 */ /* 0x000fec0003800000 */
.L_x_8463:
[----:B------:R-:W2:Y:S02]  /*b1b0*/  LDG.E.64 R18, desc[UR36][R2.64] ;  /* 0x0000002402127981 */ /* 0x000ea4000c1e1b00 */
[----:B--2---:R-:W0:Y:S01]  /*b1c0*/  I2F.F64.U64 R18, R18 ;  /* 0x0000001200127312 */ /* 0x004e220000301800 */
[----:B------:R-:W-:Y:S05]  /*b1d0*/  BRA `(.L_x_8439) ;  /* 0x0000000000087947 */ /* 0x000fea0003800000 */
.L_x_8462:
[----:B------:R-:W2:Y:S02]  /*b1e0*/  LDG.E R2, desc[UR36][R2.64] ;  /* 0x0000002402027981 */ /* 0x000ea4000c1e1900 */
[----:B--2---:R0:W1:Y:S02]  /*b1f0*/  I2F.F64.U32 R18, R2 ;  /* 0x0000000200127312 */ /* 0x0040640000201800 */
.L_x_8439:
[----:B0-----:R-:W1:Y:S01]  /*b200*/  LDC.U8 R4, c[0x0][0x493] ;  /* 0x000124c0ff047b82 */ /* 0x001e620000000000 */
[----:B------:R-:W-:Y:S02]  /*b210*/  ULDC.64 UR4, c[0x0][0x488] ;  /* 0x0001220000047ab9 */ /* 0x000fe40000000a00 */
[----:B---3--:R-:W-:-:S05]  /*b220*/  IADD3 R2, P0, R22, UR4, RZ ;  /* 0x0000000416027c10 */ /* 0x008fca000ff1e0ff */
        /* <DEDUP_REMOVED lines=15> */
.L_x_8470:
[----:B------:R-:W3:Y:S02]  /*b320*/  LDG.E.U8 R2, desc[UR36][R2.64] ;  /* 0x0000002402027981 */ /* 0x000ee4000c1e1100 */
[----:B---3--:R0:W1:Y:S01]  /*b330*/  I2F.F64.U16 R4, R2 ;  /* 0x0000000200047312 */ /* 0x0080620000101800 */
[----:B------:R-:W-:Y:S05]  /*b340*/  BRA `(.L_x_8472) ;  /* 0x0000000c00707947 */ /* 0x000fea0003800000 */
.L_x_8469:
        /* <DEDUP_REMOVED lines=9> */
.L_x_8474:
[----:B------:R-:W3:Y:S02]  /*b3e0*/  LDG.E R2, desc[UR36][R2.64] ;  /* 0x0000002402027981 */ /* 0x000ee4000c1e1900 */
[----:B---3--:R0:W1:Y:S01]  /*b3f0*/  I2F.F64 R4, R2 ;  /* 0x0000000200047312 */ /* 0x0080620000201c00 */
[----:B------:R-:W-:Y:S05]  /*b400*/  BRA `(.L_x_8472) ;  /* 0x0000000c00407947 */ /* 0x000fea0003800000 */
.L_x_8473:
[----:B------:R-:W3:Y:S02]  /*b410*/  LDG.E.U16 R2, desc[UR36][R2.64] ;  /* 0x0000002402027981 */ /* 0x000ee4000c1e1500 */
[----:B---3--:R0:W1:Y:S01]  /*b420*/  I2F.F64.S16 R4, R2 ;  /* 0x0000000200047312 */ /* 0x0080620000101c00 */
[----:B------:R-:W-:Y:S05]  /*b430*/  BRA `(.L_x_8472) ;  /* 0x0000000c00347947 */ /* 0x000fea0003800000 */
.L_x_8468:
        /* <DEDUP_REMOVED lines=8> */
[----:B------:R-:W3:Y:S01]  /*b4c0*/  F2F.F64.F32 R4, R4 ;  /* 0x0000000400047310 */ /* 0x000ee20000201800 */
[----:B------:R-:W-:Y:S05]  /*b4d0*/  BRA `(.L_x_8472) ;  /* 0x0000000c000c7947 */ /* 0x000fea0003800000 */
.L_x_8476:
[----:B------:R-:W3:Y:S02]  /*b4e0*/  LDG.E.U16 R0, desc[UR36][R2.64] ;  /* 0x0000002402007981 */ /* 0x000ee4000c1e1500 */
[----:B---3--:R-:W-:-:S05]  /*b4f0*/  HADD2.F32 R0, -RZ, R0.H0_H0 ;  /* 0x20000000ff007230 */ /* 0x008fca0000004100 */
[----:B------:R-:W-:-:S04]  /*b500*/  FMUL.FTZ R0, R0, 1 ;  /* 0x3f80000000007820 */ /* 0x000fc80000410000 */
[----:B------:R0:W1:Y:S01]  /*b510*/  F2F.F64.F32 R4, R0 ;  /* 0x0000000000047310 */ /* 0x0000620000201800 */
[----:B------:R-:W-:Y:S05]  /*b520*/  BRA `(.L_x_8472) ;  /* 0x0000000800f87947 */ /* 0x000fea0003800000 */
.L_x_8475:
        /* <DEDUP_REMOVED lines=10> */
.L_x_8478:
[----:B------:R-:W3:Y:S02]  /*b5d0*/  LDG.E.U16 R2, desc[UR36][R2.64] ;  /* 0x0000002402027981 */ /* 0x000ee4000c1e1500 */
[----:B---3--:R-:W-:-:S05]  /*b5e0*/  HADD2.F32 R0, -RZ, R2.H0_H0 ;  /* 0x20000002ff007230 */ /* 0x008fca0000004100 */
[----:B------:R-:W-:-:S04]  /*b5f0*/  FMUL.FTZ R0, R0, 1 ;  /* 0x3f80000000007820 */ /* 0x000fc80000410000 */
[----:B------:R0:W1:Y:S01]  /*b600*/  F2F.F64.F32 R4, R0 ;  /* 0x0000000000047310 */ /* 0x0000620000201800 */
[----:B------:R-:W-:Y:S05]  /*b610*/  BRA `(.L_x_8472) ;  /* 0x0000000800bc7947 */ /* 0x000fea0003800000 */
.L_x_8477:
[----:B------:R0:W5:Y:S01]  /*b620*/  LDG.E.64 R4, desc[UR36][R2.64] ;  /* 0x0000002402047981 */ /* 0x000162000c1e1b00 */
[----:B------:R-:W-:Y:S05]  /*b630*/  BRA `(.L_x_8472) ;  /* 0x0000000800b47947 */ /* 0x000fea0003800000 */
.L_x_8467:
        /* <DEDUP_REMOVED lines=13> */
.L_x_8481:
[----:B------:R0:W5:Y:S01]  /*b710*/  LDG.E.64 R4, desc[UR36][R2.64] ;  /* 0x0000002402047981 */ /* 0x000162000c1e1b00 */
[----:B------:R-:W-:Y:S05]  /*b720*/  BRA `(.L_x_8472) ;  /* 0x0000000800787947 */ /* 0x000fea0003800000 */
.L_x_8480:
[----:B------:R-:W-:-:S13]  /*b730*/  ISETP.NE.AND P0, PT, R0, 0xf, PT ;  /* 0x0000000f0000780c */ /* 0x000fda0003f05270 */
[----:B------:R-:W-:Y:S05]  /*b740*/  @!P0 BRA `(.L_x_8482) ;  /* 0x0000000000a48947 */ /* 0x000fea0003800000 */
[----:B------:R-:W-:-:S13]  /*b750*/  ISETP.NE.AND P0, PT, R0, 0x17, PT ;  /* 0x000000170000780c */ /* 0x000fda0003f05270 */
[----:B------:R-:W-:Y:S05]  /*b760*/  @!P0 BRA `(.L_x_8483) ;  /* 0x0000000000608947 */ /* 0x000fea0003800000 */
[----:B------:R-:W-:-:S13]  /*b770*/  ISETP.NE.AND P0, PT, R0, 0x18, PT ;  /* 0x000000180000780c */ /* 0x000fda0003f05270 */
[----:B------:R-:W-:Y:S05]  /*b780*/  @P0 BRA `(.L_x_8471) ;  /* 0x0000000800040947 */ /* 0x000fea0003800000 */
[----:B------:R-:W3:Y:S01]  /*b790*/  LDG.E.U8 R0, desc[UR36][R2.64] ;  /* 0x0000002402007981 */ /* 0x000ee2000c1e1100 */
[----:B------:R-:W-:Y:S01]  /*b7a0*/  IMAD.MOV.U32 R8, RZ, RZ, -0x800000 ;  /* 0xff800000ff087424 */ /* 0x000fe200078e00ff */
[----:B---3--:R-:W-:-:S04]  /*b7b0*/  SHF.L.U32 R0, R0, 0x18, RZ ;  /* 0x0000001800007819 */ /* 0x008fc800000006ff */
        /* <DEDUP_REMOVED lines=19> */
.L_x_8483:
[----:B------:R-:W3:Y:S02]  /*b8f0*/  LDG.E.U8 R2, desc[UR36][R2.64] ;  /* 0x0000002402027981 */ /* 0x000ee4000c1e1100 */
[C---:B---3--:R-:W-:Y:S02]  /*b900*/  IMAD.SHL.U32 R0, R2.reuse, 0x2000000, RZ ;  /* 0x0200000002007824 */ /* 0x048fe400078e00ff */
        /* <DEDUP_REMOVED lines=13> */
.L_x_8482:
[----:B------:R-:W3:Y:S02]  /*b9e0*/  LDG.E.U16 R0, desc[UR36][R2.64] ;  /* 0x0000002402007981 */ /* 0x000ee4000c1e1500 */
[----:B---3--:R-:W-:-:S04]  /*b9f0*/  IMAD.U32 R0, R0, 0x10000, RZ ;  /* 0x0001000000007824 */ /* 0x008fc800078e00ff */
[----:B------:R-:W-:-:S04]  /*ba00*/  FMUL.FTZ R0, R0, 1 ;  /* 0x3f80000000007820 */ /* 0x000fc80000410000 */
[----:B------:R0:W1:Y:S01]  /*ba10*/  F2F.F64.F32 R4, R0 ;  /* 0x0000000000047310 */ /* 0x0000620000201800 */
[----:B------:R-:W-:Y:S05]  /*ba20*/  BRA `(.L_x_8472) ;  /* 0x0000000400b87947 */ /* 0x000fea0003800000 */
.L_x_8479:
        /* <DEDUP_REMOVED lines=11> */
.L_x_8486:
        /* <DEDUP_REMOVED lines=21> */
.L_x_8490:
[----:B------:R-:W-:Y:S05]  /*bc30*/  BSYNC B1 ;  /* 0x0000000000017941 */ /* 0x000fea0003800000 */
.L_x_8489:
[----:B------:R-:W-:Y:S01]  /*bc40*/  LEA R3, R0, 0x3b800000, 0x17 ;  /* 0x3b80000000037811 */ /* 0x000fe200078eb8ff */
[----:B------:R-:W-:-:S05]  /*bc50*/  IMAD.SHL.U32 R0, R2, 0x100000, RZ ;  /* 0x0010000002007824 */ /* 0x000fca00078e00ff */
[----:B------:R-:W-:-:S07]  /*bc60*/  LOP3.LUT R0, R3, R0, R4, 0xfe, !PT ;  /* 0x0000000003007212 */ /* 0x000fce00078efe04 */
.L_x_8488:
[----:B------:R-:W-:Y:S05]  /*bc70*/  BSYNC B0 ;  /* 0x0000000000007941 */ /* 0x000fea0003800000 */
.L_x_8487:
[----:B------:R-:W-:-:S04]  /*bc80*/  FMUL.FTZ R0, R0, 1 ;  /* 0x3f80000000007820 */ /* 0x000fc80000410000 */
[----:B------:R0:W1:Y:S01]  /*bc90*/  F2F.F64.F32 R4, R0 ;  /* 0x0000000000047310 */ /* 0x0000620000201800 */
[----:B------:R-:W-:Y:S05]  /*bca0*/  BRA `(.L_x_8472) ;  /* 0x0000000400187947 */ /* 0x000fea0003800000 */
.L_x_8485:
        /* <DEDUP_REMOVED lines=21> */
.L_x_8494:
[----:B------:R-:W-:Y:S05]  /*be00*/  BSYNC B1 ;  /* 0x0000000000017941 */ /* 0x000fea0003800000 */
.L_x_8493:
[----:B------:R-:W-:Y:S01]  /*be10*/  LEA R3, R0, 0x37800000, 0x17 ;  /* 0x3780000000037811 */ /* 0x000fe200078eb8ff */
[----:B------:R-:W-:-:S05]  /*be20*/  IMAD.SHL.U32 R0, R2, 0x200000, RZ ;  /* 0x0020000002007824 */ /* 0x000fca00078e00ff */
[----:B------:R-:W-:-:S07]  /*be30*/  LOP3.LUT R0, R3, R0, R4, 0xfe, !PT ;  /* 0x0000000003007212 */ /* 0x000fce00078efe04 */
.L_x_8492:
[----:B------:R-:W-:Y:S05]  /*be40*/  BSYNC B0 ;  /* 0x0000000000007941 */ /* 0x000fea0003800000 */
.L_x_8491:
[----:B------:R-:W-:-:S04]  /*be50*/  FMUL.FTZ R0, R0, 1 ;  /* 0x3f80000000007820 */ /* 0x000fc80000410000 */
[----:B------:R0:W1:Y:S01]  /*be60*/  F2F.F64.F32 R4, R0 ;  /* 0x0000000000047310 */ /* 0x0000620000201800 */
[----:B------:R-:W-:Y:S05]  /*be70*/  BRA `(.L_x_8472) ;  /* 0x0000000000a47947 */ /* 0x000fea0003800000 */
.L_x_8484:
        /* <DEDUP_REMOVED lines=12> */
[----:B------:R-:W-:Y:S01]  /*bf40*/  @!P0 IMAD.MOV.U32 R0, RZ, RZ, 0x7f800001 ;  /* 0x7f800001ff008424 */ /* 0x000fe200078e00ff */
[----:B------:R-:W-:-:S07]  /*bf50*/  @P0 SHF.L.U32 R0, R2, 0x17, RZ ;  /* 0x0000001702000819 */ /* 0x000fce00000006ff */
.L_x_8498:
[----:B------:R-:W-:Y:S05]  /*bf60*/  BSYNC B0 ;  /* 0x0000000000007941 */ /* 0x000fea0003800000 */
.L_x_8497:
[----:B------:R-:W-:-:S04]  /*bf70*/  FMUL.FTZ R0, R0, 1 ;  /* 0x3f80000000007820 */ /* 0x000fc80000410000 */
[----:B------:R0:W1:Y:S01]  /*bf80*/  F2F.F64.F32 R4, R0 ;  /* 0x0000000000047310 */ /* 0x0000620000201800 */
[----:B------:R-:W-:Y:S05]  /*bf90*/  BRA `(.L_x_8472) ;  /* 0x00000000005c7947 */ /* 0x000fea0003800000 */
.L_x_8471:
        /* <DEDUP_REMOVED lines=16> */
.L_x_8499:
[----:B------:R-:W-:Y:S01]  /*c0a0*/  CS2R R4, SRZ ;  /* 0x0000000000047805 */ /* 0x000fe2000001ff00 */
[----:B------:R-:W-:Y:S06]  /*c0b0*/  BRA `(.L_x_8472) ;  /* 0x0000000000147947 */ /* 0x000fec0003800000 */
.L_x_8496:
[----:B------:R-:W3:Y:S02]  /*c0c0*/  LDG.E.64 R4, desc[UR36][R2.64] ;  /* 0x0000002402047981 */ /* 0x000ee4000c1e1b00 */
[----:B---3--:R-:W0:Y:S01]  /*c0d0*/  I2F.F64.U64 R4, R4 ;  /* 0x0000000400047312 */ /* 0x008e220000301800 */
[----:B------:R-:W-:Y:S05]  /*c0e0*/  BRA `(.L_x_8472) ;  /* 0x0000000000087947 */ /* 0x000fea0003800000 */
.L_x_8495:
[----:B------:R-:W3:Y:S02]  /*c0f0*/  LDG.E R2, desc[UR36][R2.64] ;  /* 0x0000002402027981 */ /* 0x000ee4000c1e1900 */
[----:B---3--:R0:W1:Y:S02]  /*c100*/  I2F.F64.U32 R4, R2 ;  /* 0x0000000200047312 */ /* 0x0080640000201800 */
.L_x_8472:
        /* <DEDUP_REMOVED lines=16> */
.L_x_8503:
[----:B------:R-:W0:Y:S02]  /*c210*/  F2I.S64.F64.TRUNC R4, R4 ;  /* 0x0000000400047311 */ /* 0x000e24000030d900 */
[----:B0-----:R-:W-:-:S05]  /*c220*/  IMAD.MOV.U32 R3, RZ, RZ, R4 ;  /* 0x000000ffff037224 */ /* 0x001fca00078e0004 */
[----:B------:R0:W-:Y:S01]  /*c230*/  STG.E.U8 desc[UR36][R16.64], R3 ;  /* 0x0000000310007986 */ /* 0x0001e2000c101124 */
[----:B------:R-:W-:Y:S05]  /*c240*/  BRA `(.L_x_8505) ;  /* 0x0000000c00f87947 */ /* 0x000fea0003800000 */
.L_x_8502:
        /* <DEDUP_REMOVED lines=9> */
.L_x_8507:
[----:B------:R-:W0:Y:S02]  /*c2e0*/  F2I.F64.TRUNC R5, R4 ;  /* 0x0000000400057311 */ /* 0x000e24000030d100 */
[----:B0-----:R0:W-:Y:S01]  /*c2f0*/  STG.E desc[UR36][R16.64], R5 ;  /* 0x0000000510007986 */ /* 0x0011e2000c101924 */
[----:B------:R-:W-:Y:S05]  /*c300*/  BRA `(.L_x_8505) ;  /* 0x0000000c00c87947 */ /* 0x000fea0003800000 */
.L_x_8506:
[----:B------:R-:W0:Y:S02]  /*c310*/  F2I.F64.TRUNC R5, R4 ;  /* 0x0000000400057311 */ /* 0x000e24000030d100 */
[----:B0-----:R0:W-:Y:S01]  /*c320*/  STG.E.U16 desc[UR36][R16.64], R5 ;  /* 0x0000000510007986 */ /* 0x0011e2000c101524 */
[----:B------:R-:W-:Y:S05]  /*c330*/  BRA `(.L_x_8505) ;  /* 0x0000000c00bc7947 */ /* 0x000fea0003800000 */
.L_x_8501:
        /* <DEDUP_REMOVED lines=13> */
.L_x_8509:
        /* <DEDUP_REMOVED lines=8> */
.L_x_8508:
        /* <DEDUP_REMOVED lines=14> */
.L_x_8511:
        /* <DEDUP_REMOVED lines=9> */
.L_x_8510:
[----:B------:R0:W-:Y:S01]  /*c600*/  STG.E.64 desc[UR36][R16.64], R4 ;  /* 0x0000000410007986 */ /* 0x0001e2000c101b24 */
[----:B------:R-:W-:Y:S05]  /*c610*/  BRA `(.L_x_8505) ;  /* 0x0000000c00047947 */ /* 0x000fea0003800000 */
.L_x_8500:
        /* <DEDUP_REMOVED lines=12> */
.L_x_8514:
[----:B------:R-:W-:-:S05]  /*c6e0*/  CS2R R6, SRZ ;  /* 0x0000000000067805 */ /* 0x000fca000001ff00 */
[----:B------:R0:W-:Y:S01]  /*c6f0*/  STG.E.128 desc[UR36][R16.64], R4 ;  /* 0x0000000410007986 */ /* 0x0001e2000c101d24 */
[----:B------:R-:W-:Y:S05]  /*c700*/  BRA `(.L_x_8505) ;  /* 0x0000000800c87947 */ /* 0x000fea0003800000 */
.L_x_8513:
        /* <DEDUP_REMOVED lines=25> */
.L_x_8518:
[----:B------:R-:W-:Y:S05]  /*c8a0*/  BSYNC B0 ;  /* 0x0000000000007941 */ /* 0x000fea0003800000 */
.L_x_8517:
[----:B------:R-:W-:-:S05]  /*c8b0*/  LOP3.LUT R3, R0, R3, RZ, 0xfc, !PT ;  /* 0x0000000300037212 */ /* 0x000fca00078efcff */
[----:B------:R0:W-:Y:S01]  /*c8c0*/  STG.E.U8 desc[UR36][R16.64], R3 ;  /* 0x0000000310007986 */ /* 0x0001e2000c101124 */
[----:B------:R-:W-:Y:S05]  /*c8d0*/  BRA `(.L_x_8505) ;  /* 0x0000000800547947 */ /* 0x000fea0003800000 */
.L_x_8516:
        /* <DEDUP_REMOVED lines=17> */
.L_x_8520:
[----:B------:R-:W-:Y:S01]  /*c9f0*/  IMAD.MOV.U32 R0, RZ, RZ, 0x7f ;  /* 0x0000007fff007424 */ /* 0x000fe200078e00ff */
[----:B------:R-:W-:-:S04]  /*ca00*/  ISETP.GT.U32.AND P0, PT, R2, 0x7f800000, PT ;  /* 0x7f8000000200780c */ /* 0x000fc80003f04070 */
[----:B------:R-:W-:-:S09]  /*ca10*/  SEL R0, R0, 0x7c, P0 ;  /* 0x0000007c00007807 */ /* 0x000fd20000000000 */
.L_x_8521:
[----:B------:R-:W-:Y:S05]  /*ca20*/  BSYNC B0 ;  /* 0x0000000000007941 */ /* 0x000fea0003800000 */
.L_x_8519:
[----:B------:R-:W-:-:S04]  /*ca30*/  LOP3.LUT R2, R3, 0x80000000, RZ, 0xc0, !PT ;  /* 0x8000000003027812 */ /* 0x000fc800078ec0ff */
[----:B------:R-:W-:-:S04]  /*ca40*/  SHF.R.U32.HI R3, RZ, 0x18, R2 ;  /* 0x00000018ff037819 */ /* 0x000fc80000011602 */
[----:B------:R-:W-:-:S05]  /*ca50*/  LOP3.LUT R3, R0, R3, RZ, 0xfc, !PT ;  /* 0x0000000300037212 */ /* 0x000fca00078efcff */
[----:B------:R0:W-:Y:S01]  /*ca60*/  STG.E.U8 desc[UR36][R16.64], R3 ;  /* 0x0000000310007986 */ /* 0x0001e2000c101124 */
[----:B------:R-:W-:Y:S05]  /*ca70*/  BRA `(.L_x_8505) ;  /* 0x0000000400ec7947 */ /* 0x000fea0003800000 */
.L_x_8515:
        /* <DEDUP_REMOVED lines=8> */
.L_x_8512:
        /* <DEDUP_REMOVED lines=11> */
.L_x_8524:
        /* <DEDUP_REMOVED lines=21> */
.L_x_8527:
[----:B------:R-:W-:-:S04]  /*cd00*/  LOP3.LUT R2, R3, 0x80000000, RZ, 0xc0, !PT ;  /* 0x8000000003027812 */ /* 0x000fc800078ec0ff */
[----:B------:R-:W-:-:S04]  /*cd10*/  SHF.R.U32.HI R3, RZ, 0x18, R2 ;  /* 0x00000018ff037819 */ /* 0x000fc80000011602 */
[----:B------:R-:W-:-:S04]  /*cd20*/  LOP3.LUT R0, R0, R3, RZ, 0xfc, !PT ;  /* 0x0000000300007212 */ /* 0x000fc800078efcff */
[----:B------:R-:W-:-:S07]  /*cd30*/  PRMT R8, R0, 0x7610, R8 ;  /* 0x0000761000087816 */ /* 0x000fce0000000008 */
.L_x_8526:
[----:B------:R-:W-:Y:S05]  /*cd40*/  BSYNC B0 ;  /* 0x0000000000007941 */ /* 0x000fea0003800000 */
.L_x_8525:
[----:B------:R3:W-:Y:S01]  /*cd50*/  STG.E.U8 desc[UR36][R16.64], R8 ;  /* 0x0000000810007986 */ /* 0x0007e2000c101124 */
[----:B------:R-:W-:Y:S05]  /*cd60*/  BRA `(.L_x_8505) ;  /* 0x0000000400307947 */ /* 0x000fea0003800000 */
.L_x_8523:
        /* <DEDUP_REMOVED lines=21> */
.L_x_8530:
[----:B------:R-:W-:-:S04]  /*cec0*/  LOP3.LUT R2, R3, 0x80000000, RZ, 0xc0, !PT ;  /* 0x8000000003027812 */ /* 0x000fc800078ec0ff */
[----:B------:R-:W-:-:S04]  /*ced0*/  SHF.R.U32.HI R3, RZ, 0x18, R2 ;  /* 0x00000018ff037819 */ /* 0x000fc80000011602 */
[----:B------:R-:W-:-:S04]  /*cee0*/  LOP3.LUT R0, R0, R3, RZ, 0xfc, !PT ;  /* 0x0000000300007212 */ /* 0x000fc800078efcff */
[----:B------:R-:W-:-:S07]  /*cef0*/  PRMT R8, R0, 0x7610, R8 ;  /* 0x0000761000087816 */ /* 0x000fce0000000008 */
.L_x_8529:
[----:B------:R-:W-:Y:S05]  /*cf00*/  BSYNC B0 ;  /* 0x0000000000007941 */ /* 0x000fea0003800000 */
.L_x_8528:
[----:B------:R0:W-:Y:S01]  /*cf10*/  STG.E.U8 desc[UR36][R16.64], R8 ;  /* 0x0000000810007986 */ /* 0x0001e2000c101124 */
[----:B------:R-:W-:Y:S05]  /*cf20*/  BRA `(.L_x_8505) ;  /* 0x0000000000c07947 */ /* 0x000fea0003800000 */
.L_x_8522:
        /* <DEDUP_REMOVED lines=26> */
.L_x_8504:
[----:B------:R-:W-:Y:S01]  /*d0d0*/  MOV R0, 0x130 ;  /* 0x0000013000007802 */ /* 0x000fe20000000f00 */
[----:B------:R-:W-:Y:S01]  /*d0e0*/  ULDC.64 UR4, c[0x4][0x120] ;  /* 0x0100480000047ab9 */ /* 0x000fe20000000a00 */
[----:B------:R-:W-:Y:S01]  /*d0f0*/  ULDC.64 UR6, c[0x4][0x8] ;  /* 0x0100020000067ab9 */ /* 0x000fe20000000a00 */
[----:B------:R-:W-:Y:S01]  /*d100*/  MOV R4, UR4 ;  /* 0x0000000400047c02 */ /* 0x000fe20008000f00 */
        /* <DEDUP_REMOVED lines=12> */
.L_x_8533:
[----:B------:R-:W-:Y:S05]  /*d1d0*/  BRA `(.L_x_8505) ;  /* 0x0000000000147947 */ /* 0x000fea0003800000 */
.L_x_8532:
[----:B------:R-:W0:Y:S02]  /*d1e0*/  F2I.U64.F64.TRUNC R4, R4 ;  /* 0x0000000400047311 */ /* 0x000e24000030d800 */
[----:B0-----:R1:W-:Y:S01]  /*d1f0*/  STG.E.64 desc[UR36][R16.64], R4 ;  /* 0x0000000410007986 */ /* 0x0013e2000c101b24 */
[----:B------:R-:W-:Y:S05]  /*d200*/  BRA `(.L_x_8505) ;  /* 0x0000000000087947 */ /* 0x000fea0003800000 */
.L_x_8531:
[----:B------:R-:W0:Y:S02]  /*d210*/  F2I.U32.F64.TRUNC R5, R4 ;  /* 0x0000000400057311 */ /* 0x000e24000030d000 */
[----:B0-----:R0:W-:Y:S02]  /*d220*/  STG.E desc[UR36][R16.64], R5 ;  /* 0x0000000510007986 */ /* 0x0011e4000c101924 */
.L_x_8505:
[----:B------:R-:W-:-:S07]  /*d230*/  VIADD R23, R23, 0x80 ;  /* 0x0000008017177836 */ /* 0x000fce0000000000 */
.L_x_8432:
[----:B------:R-:W-:Y:S05]  /*d240*/  BSYNC B6 ;  /* 0x0000000000067941 */ /* 0x000fea0003800000 */
.L_x_8431:
        /* <DEDUP_REMOVED lines=357> */
.L_x_8534:
        /* <DEDUP_REMOVED lines=21> */
.L_x_8538:
[----:B------:R-:W2:Y:S02]  /*e9f0*/  LDG.E.U8 R2, desc[UR36][R2.64] ;  /* 0x0000002402027981 */ /* 0x000ea4000c1e1100 */
[----:B--2---:R0:W1:Y:S01]  /*ea00*/  I2F.F64.U16 R18, R2 ;  /* 0x0000000200127312 */ /* 0x0040620000101800 */
[----:B------:R-:W-:Y:S05]  /*ea10*/  BRA `(.L_x_8540) ;  /* 0x0000000c00707947 */ /* 0x000fea0003800000 */
.L_x_8537:
        /* <DEDUP_REMOVED lines=9> */
.L_x_8542:
[----:B------:R-:W2:Y:S02]  /*eab0*/  LDG.E R2, desc[UR36][R2.64] ;  /* 0x0000002402027981 */ /* 0x000ea4000c1e1900 */
[----:B--2---:R0:W1:Y:S01]  /*eac0*/  I2F.F64 R18, R2 ;  /* 0x0000000200127312 */ /* 0x0040620000201c00 */
[----:B------:R-:W-:Y:S05]  /*ead0*/  BRA `(.L_x_8540) ;  /* 0x0000000c00407947 */ /* 0x000fea0003800000 */
.L_x_8541:
[----:B------:R-:W2:Y:S02]  /*eae0*/  LDG.E.U16 R2, desc[UR36][R2.64] ;  /* 0x0000002402027981 */ /* 0x000ea4000c1e1500 */
[----:B--2---:R0:W1:Y:S01]  /*eaf0*/  I2F.F64.S16 R18, R2 ;  /* 0x0000000200127312 */ /* 0x0040620000101c00 */
[----:B------:R-:W-:Y:S05]  /*eb00*/  BRA `(.L_x_8540) ;  /* 0x0000000c00347947 */ /* 0x000fea0003800000 */
.L_x_8536:
        /* <DEDUP_REMOVED lines=10> */
.L_x_8544:
[----:B------:R-:W2:Y:S02]  /*ebb0*/  LDG.E.U16 R0, desc[UR36][R2.64] ;  /* 0x0000002402007981 */ /* 0x000ea4000c1e1500 */
[----:B--2---:R-:W-:-:S05]  /*ebc0*/  HADD2.F32 R0, -RZ, R0.H0_H0 ;  /* 0x20000000ff007230 */ /* 0x004fca0000004100 */
[----:B------:R-:W-:-:S04]  /*ebd0*/  FMUL.FTZ R0, R0, 1 ;  /* 0x3f80000000007820 */ /* 0x000fc80000410000 */
[----:B------:R0:W1:Y:S01]  /*ebe0*/  F2F.F64.F32 R18, R0 ;  /* 0x0000000000127310 */ /* 0x0000620000201800 */
[----:B------:R-:W-:Y:S05]  /*ebf0*/  BRA `(.L_x_8540) ;  /* 0x0000000800f87947 */ /* 0x000fea0003800000 */
.L_x_8543:
        /* <DEDUP_REMOVED lines=10> */
.L_x_8546:
[----:B------:R-:W2:Y:S02]  /*eca0*/  LDG.E.U16 R2, desc[UR36][R2.64] ;  /* 0x0000002402027981 */ /* 0x000ea4000c1e1500 */
[----:B--2---:R-:W-:-:S05]  /*ecb0*/  HADD2.F32 R0, -RZ, R2.H0_H0 ;  /* 0x20000002ff007230 */ /* 0x004fca0000004100 */
[----:B------:R-:W-:-:S04]  /*ecc0*/  FMUL.FTZ R0, R0, 1 ;  /* 0x3f80000000007820 */ /* 0x000fc80000410000 */
[----:B------:R0:W1:Y:S01]  /*ecd0*/  F2F.F64.F32 R18, R0 ;  /* 0x0000000000127310 */ /* 0x0000620000201800 */
[----:B------:R-:W-:Y:S05]  /*ece0*/  BRA `(.L_x_8540) ;  /* 0x0000000800bc7947 */ /* 0x000fea0003800000 */
.L_x_8545:
[----:B------:R0:W5:Y:S01]  /*ecf0*/  LDG.E.64 R18, desc[UR36][R2.64] ;  /* 0x0000002402127981 */ /* 0x000162000c1e1b00 */
[----:B------:R-:W-:Y:S05]  /*ed00*/  BRA `(.L_x_8540) ;  /* 0x0000000800b47947 */ /* 0x000fea0003800000 */
.L_x_8535:
        /* <DEDUP_REMOVED lines=13> */
.L_x_8549:
[----:B------:R0:W5:Y:S01]  /*ede0*/  LDG.E.64 R18, desc[UR36][R2.64] ;  /* 0x0000002402127981 */ /* 0x000162000c1e1b00 */
[----:B------:R-:W-:Y:S05]  /*edf0*/  BRA `(.L_x_8540) ;  /* 0x0000000800787947 */ /* 0x000fea0003800000 */
.L_x_8548:
        /* <DEDUP_REMOVED lines=28> */
.L_x_8551:
        /* <DEDUP_REMOVED lines=13> */
[----:B------:R2:W3:Y:S01]  /*f090*/  F2F.F64.F32 R18, R4 ;  /* 0x0000000400127310 */ /* 0x0004e20000201800 */
[----:B------:R-:W-:Y:S05]  /*f0a0*/  BRA `(.L_x_8540) ;  /* 0x0000000400cc7947 */ /* 0x000fea0003800000 */
.L_x_8550:
[----:B------:R-:W2:Y:S02]  /*f0b0*/  LDG.E.U16 R0, desc[UR36][R2.64] ;  /* 0x0000002402007981 */ /* 0x000ea4000c1e1500 */
[----:B--2---:R-:W-:-:S04]  /*f0c0*/  IMAD.U32 R0, R0, 0x10000, RZ ;  /* 0x0001000000007824 */ /* 0x004fc800078e00ff */
[----:B------:R-:W-:-:S04]  /*f0d0*/  FMUL.FTZ R0, R0, 1 ;  /* 0x3f80000000007820 */ /* 0x000fc80000410000 */
[----:B------:R4:W0:Y:S01]  /*f0e0*/  F2F.F64.F32 R18, R0 ;  /* 0x0000000000127310 */ /* 0x0008220000201800 */
[----:B------:R-:W-:Y:S05]  /*f0f0*/  BRA `(.L_x_8540) ;  /* 0x0000000400b87947 */ /* 0x000fea0003800000 */
.L_x_8547:
        /* <DEDUP_REMOVED lines=11> */
.L_x_8554:
        /* <DEDUP_REMOVED lines=21> */
.L_x_8558:
[----:B------:R-:W-:Y:S05]  /*f300*/  BSYNC B1 ;  /* 0x0000000000017941 */ /* 0x000fea0003800000 */
.L_x_8557:
[----:B------:R-:W-:Y:S01]  /*f310*/  LEA R3, R0, 0x3b800000, 0x17 ;  /* 0x3b80000000037811 */ /* 0x000fe200078eb8ff */
[----:B------:R-:W-:-:S05]  /*f320*/  IMAD.SHL.U32 R0, R2, 0x100000, RZ ;  /* 0x0010000002007824 */ /* 0x000fca00078e00ff */
[----:B------:R-:W-:-:S07]  /*f330*/  LOP3.LUT R0, R3, R0, R4, 0xfe, !PT ;  /* 0x0000000003007212 */ /* 0x000fce00078efe04 */
.L_x_8556:
[----:B------:R-:W-:Y:S05]  /*f340*/  BSYNC B0 ;  /* 0x0000000000007941 */ /* 0x000fea0003800000 */
.L_x_8555:
[----:B------:R-:W-:-:S04]  /*f350*/  FMUL.FTZ R0, R0, 1 ;  /* 0x3f80000000007820 */ /* 0x000fc80000410000 */
[----:B------:R0:W1:Y:S01]  /*f360*/  F2F.F64.F32 R18, R0 ;  /* 0x0000000000127310 */ /* 0x0000620000201800 */
[----:B------:R-:W-:Y:S05]  /*f370*/  BRA `(.L_x_8540) ;  /* 0x0000000400187947 */ /* 0x000fea0003800000 */
.L_x_8553:
        /* <DEDUP_REMOVED lines=21> */
.L_x_8562:
[----:B------:R-:W-:Y:S05]  /*f4d0*/  BSYNC B1 ;  /* 0x0000000000017941 */ /* 0x000fea0003800000 */
.L_x_8561:
[----:B------:R-:W-:Y:S01]  /*f4e0*/  LEA R3, R0, 0x37800000, 0x17 ;  /* 0x3780000000037811 */ /* 0x000fe200078eb8ff */
[----:B------:R-:W-:-:S05]  /*f4f0*/  IMAD.SHL.U32 R0, R2, 0x200000, RZ ;  /* 0x0020000002007824 */ /* 0x000fca00078e00ff */
[----:B------:R-:W-:-:S07]  /*f500*/  LOP3.LUT R0, R3, R0, R4, 0xfe, !PT ;  /* 0x0000000003007212 */ /* 0x000fce00078efe04 */
.L_x_8560:
[----:B------:R-:W-:Y:S05]  /*f510*/  BSYNC B0 ;  /* 0x0000000000007941 */ /* 0x000fea0003800000 */
.L_x_8559:
[----:B------:R-:W-:-:S04]  /*f520*/  FMUL.FTZ R0, R0, 1 ;  /* 0x3f80000000007820 */ /* 0x000fc80000410000 */
[----:B------:R0:W1:Y:S01]  /*f530*/  F2F.F64.F32 R18, R0 ;  /* 0x0000000000127310 */ /* 0x0000620000201800 */
[----:B------:R-:W-:Y:S05]  /*f540*/  BRA `(.L_x_8540) ;  /* 0x0000000000a47947 */ /* 0x000fea0003800000 */
.L_x_8552:
        /* <DEDUP_REMOVED lines=14> */
.L_x_8566:
[----:B------:R-:W-:Y:S05]  /*f630*/  BSYNC B0 ;  /* 0x0000000000007941 */ /* 0x000fea0003800000 */
.L_x_8565:
[----:B------:R-:W-:-:S04]  /*f640*/  FMUL.FTZ R0, R0, 1 ;  /* 0x3f80000000007820 */ /* 0x000fc80000410000 */
[----:B------:R0:W1:Y:S01]  /*f650*/  F2F.F64.F32 R18, R0 ;  /* 0x0000000000127310 */ /* 0x0000620000201800 */
[----:B------:R-:W-:Y:S05]  /*f660*/  BRA `(.L_x_8540) ;  /* 0x00000000005c7947 */ /* 0x000fea0003800000 */
.L_x_8539:
        /* <DEDUP_REMOVED lines=16> */
.L_x_8567:
[----:B------:R-:W-:Y:S01]  /*f770*/  CS2R R18, SRZ ;  /* 0x0000000000127805 */ /* 0x000fe2000001ff00 */
[----:B------:R-:W-:Y:S06]  /*f780*/  BRA `(.L_x_8540) ;  /* 0x0000000000147947 */ /* 0x000fec0003800000 */
.L_x_8564:
[----:B------:R-:W2:Y:S02]  /*f790*/  LDG.E.64 R18, desc[UR36][R2.64] ;  /* 0x0000002402127981 */ /* 0x000ea4000c1e1b00 */
[----:B--2---:R-:W0:Y:S01]  /*f7a0*/  I2F.F64.U64 R18, R18 ;  /* 0x0000001200127312 */ /* 0x004e220000301800 */
[----:B------:R-:W-:Y:S05]  /*f7b0*/  BRA `(.L_x_8540) ;  /* 0x0000000000087947 */ /* 0x000fea0003800000 */
.L_x_8563:
[----:B------:R-:W2:Y:S02]  /*f7c0*/  LDG.E R2, desc[UR36][R2.64] ;  /* 0x0000002402027981 */ /* 0x000ea4000c1e1900 */
[----:B--2---:R0:W1:Y:S02]  /*f7d0*/  I2F.F64.U32 R18, R2 ;  /* 0x0000000200127312 */ /* 0x0040640000201800 */
.L_x_8540:
[----:B0-----:R-:W4:Y:S01]  /*f7e0*/  LDC.U8 R2, c[0x0][0x493] ;  /* 0x000124c0ff027b82 */ /* 0x001f220000000000 */
[----:B------:R-:W-:Y:S02]  /*f7f0*/  ULDC.64 UR4, c[0x0][0x488] ;  /* 0x0001220000047ab9 */ /* 0x000fe40000000a00 */
[----:B------:R-:W-:-:S05]  /*f800*/  IADD3 R22, P0, R22, UR4, RZ ;  /* 0x0000000416167c10 */ /* 0x000fca000ff1e0ff */
        /* <DEDUP_REMOVED lines=12> */
[----:B--2---:R-:W2:Y:S02]  /*f8d0*/  LDG.E.S8 R4, desc[UR36][R22.64] ;  /* 0x0000002416047981 */ /* 0x004ea4000c1e1300 */
[----:B--2---:R-:W0:Y:S01]  /*f8e0*/  I2F.F64.S16 R4, R4 ;  /* 0x0000000400047312 */ /* 0x004e220000101c00 */
[----:B------:R-:W-:Y:S05]  /*f8f0*/  BRA `(.L_x_8573) ;  /* 0x0000000c007c7947 */ /* 0x000fea0003800000 */
.L_x_8571:
[----:B--2---:R-:W2:Y:S02]  /*f900*/  LDG.E.U8 R4, desc[UR36][R22.64] ;  /* 0x0000002416047981 */ /* 0x004ea4000c1e1100 */
[----:B--2---:R-:W2:Y:S01]  /*f910*/  I2F.F64.U16 R4, R4 ;  /* 0x0000000400047312 */ /* 0x004ea20000101800 */
[----:B------:R-:W-:Y:S05]  /*f920*/  BRA `(.L_x_8573) ;  /* 0x0000000c00707947 */ /* 0x000fea0003800000 */
.L_x_8570:
[----:B------:R-:W-:-:S13]  /*f930*/  ISETP.NE.AND P0, PT, R0, 0x2, PT ;  /* 0x000000020000780c */ /* 0x000fda0003f05270 */
[----:B------:R-:W-:Y:S05]  /*f940*/  @!P0 BRA `(.L_x_8574) ;  /* 0x0000000000288947 */ /* 0x000fea0003800000 */
[----:B------:R-:W-:-:S13]  /*f950*/  ISETP.NE.AND P0, PT, R0, 0x3, PT ;  /* 0x000000030000780c */ /* 0x000fda0003f05270 */
[----:B------:R-:W-:Y:S05]  /*f960*/  @!P0 BRA `(.L_x_8575) ;  /* 0x0000000000148947 */ /* 0x000fea0003800000 */
[----:B------:R-:W-:-:S13]  /*f970*/  ISETP.NE.AND P0, PT, R0, 0x4, PT ;  /* 0x000000040000780c */ /* 0x000fda0003f05270 */
[----:B------:R-:W-:Y:S05]  /*f980*/  @P0 BRA `(.L_x_8572) ;  /* 0x0000000800fc0947 */ /* 0x000fea0003800000 */
[----:B--2---:R-:W2:Y:S02]  /*f990*/  LDG.E.64 R4, desc[UR36][R22.64] ;  /* 0x0000002416047981 */ /* 0x004ea4000c1e1b00 */
[----:B--2---:R-:W4:Y:S01]  /*f9a0*/  I2F.F64.S64 R4, R4 ;  /* 0x0000000400047312 */ /* 0x004f220000301c00 */
[----:B------:R-:W-:Y:S05]  /*f9b0*/  BRA `(.L_x_8573) ;  /* 0x0000000c004c7947 */ /* 0x000fea0003800000 */
.L_x_8575:
[----:B--2---:R-:W2:Y:S02]  /*f9c0*/  LDG.E R4, desc[UR36][R22.64] ;  /* 0x0000002416047981 */ /* 0x004ea4000c1e1900 */
[----:B--2---:R-:W0:Y:S01]  /*f9d0*/  I2F.F64 R4, R4 ;  /* 0x0000000400047312 */ /* 0x004e220000201c00 */
[----:B------:R-:W-:Y:S05]  /*f9e0*/  BRA `(.L_x_8573) ;  /* 0x0000000c00407947 */ /* 0x000fea0003800000 */
.L_x_8574:
[----:B--2---:R-:W2:Y:S02]  /*f9f0*/  LDG.E.U16 R4, desc[UR36][R22.64] ;  /* 0x0000002416047981 */ /* 0x004ea4000c1e1500 */
[----:B--2---:R-:W0:Y:S01]  /*fa00*/  I2F.F64.S16 R4, R4 ;  /* 0x0000000400047312 */ /* 0x004e220000101c00 */
[----:B------:R-:W-:Y:S05]  /*fa10*/  BRA `(.L_x_8573) ;  /* 0x0000000c00347947 */ /* 0x000fea0003800000 */
.L_x_8569:
[----:B------:R-:W-:-:S13]  /*fa20*/  ISETP.GT.AND P0, PT, R0, 0x6, PT ;  /* 0x000000060000780c */ /* 0x000fda0003f04270 */
[----:B------:R-:W-:Y:S05]  /*fa30*/  @P0 BRA `(.L_x_8576) ;  /* 0x0000000000340947 */ /* 0x000fea0003800000 */
[----:B------:R-:W-:-:S13]  /*fa40*/  ISETP.NE.AND P0, PT, R0, 0x5, PT ;  /* 0x000000050000780c */ /* 0x000fda0003f05270 */
[----:B------:R-:W-:Y:S05]  /*fa50*/  @!P0 BRA `(.L_x_8577) ;  /* 0x0000000000188947 */ /* 0x000fea0003800000 */
[----:B------:R-:W-:-:S13]  /*fa60*/  ISETP.NE.AND P0, PT, R0, 0x6, PT ;  /* 0x000000060000780c */ /* 0x000fda0003f05270 */
[----:B------:R-:W-:Y:S05]  /*fa70*/  @P0 BRA `(.L_x_8572) ;  /* 0x0000000800c00947 */ /* 0x000fea0003800000 */
[----:B--2---:R-:W2:Y:S02]  /*fa80*/  LDG.E R4, desc[UR36][R22.64] ;  /* 0x0000002416047981 */ /* 0x004ea4000c1e1900 */
[----:B--2---:R-:W-:-:S06]  /*fa90*/  FMUL.FTZ R4, R4, 1 ;  /* 0x3f80000004047820 */ /* 0x004fcc0000410000 */
[----:B------:R-:W0:Y:S01]  /*faa0*/  F2F.F64.F32 R4, R4 ;  /* 0x0000000400047310 */ /* 0x000e220000201800 */
[----:B------:R-:W-:Y:S05]  /*fab0*/  BRA `(.L_x_8573) ;  /* 0x0000000c000c7947 */ /* 0x000fea0003800000 */
.L_x_8577:
[----:B------:R-:W4:Y:S02]  /*fac0*/  LDG.E.U16 R0, desc[UR36][R22.64] ;  /* 0x0000002416007981 */ /* 0x000f24000c1e1500 */
[----:B----4-:R-:W-:-:S05]  /*fad0*/  HADD2.F32 R0, -RZ, R0.H0_H0 ;  /* 0x20000000ff007230 */ /* 0x010fca0000004100 */
[----:B------:R-:W-:-:S04]  /*fae0*/  FMUL.FTZ R0, R0, 1 ;  /* 0x3f80000000007820 */ /* 0x000fc80000410000 */
[----:B--2---:R0:W2:Y:S01]  /*faf0*/  F2F.F64.F32 R4, R0 ;  /* 0x0000000000047310 */ /* 0x0040a20000201800 */
[----:B------:R-:W-:Y:S05]  /*fb00*/  BRA `(.L_x_8573) ;  /* 0x0000000800f87947 */ /* 0x000fea0003800000 */
.L_x_8576:
        /* <DEDUP_REMOVED lines=10> */
.L_x_8579:
[----:B------:R-:W4:Y:S02]  /*fbb0*/  LDG.E.U16 R22, desc[UR36][R22.64] ;  /* 0x0000002416167981 */ /* 0x000f24000c1e1500 */
[----:B----4-:R-:W-:-:S05]  /*fbc0*/  HADD2.F32 R0, -RZ, R22.H0_H0 ;  /* 0x20000016ff007230 */ /* 0x010fca0000004100 */
[----:B------:R-:W-:-:S04]  /*fbd0*/  FMUL.FTZ R0, R0, 1 ;  /* 0x3f80000000007820 */ /* 0x000fc80000410000 */
[----:B--2---:R0:W2:Y:S01]  /*fbe0*/  F2F.F64.F32 R4, R0 ;  /* 0x0000000000047310 */ /* 0x0040a20000201800 */
[----:B------:R-:W-:Y:S05]  /*fbf0*/  BRA `(.L_x_8573) ;  /* 0x0000000800bc7947 */ /* 0x000fea0003800000 */
.L_x_8578:
[----:B--2---:R0:W5:Y:S01]  /*fc00*/  LDG.E.64 R4, desc[UR36][R22.64] ;  /* 0x0000002416047981 */ /* 0x004162000c1e1b00 */
[----:B------:R-:W-:Y:S05]  /*fc10*/  BRA `(.L_x_8573) ;  /* 0x0000000800b47947 */ /* 0x000fea0003800000 */
.L_x_8568:
        /* <DEDUP_REMOVED lines=8> */
[----:B------:R-:W4:Y:S01]  /*fca0*/  LDG.E.U8 R22, desc[UR36][R22.64] ;  /* 0x0000002416167981 */ /* 0x000f22000c1e1100 */
[----:B--2---:R-:W-:Y:S01]  /*fcb0*/  IMAD.MOV.U32 R4, RZ, RZ, RZ ;  /* 0x000000ffff047224 */ /* 0x004fe200078e00ff */
[----:B----4-:R-:W-:-:S04]  /*fcc0*/  ISETP.NE.AND P0, PT, R22, RZ, PT ;  /* 0x000000ff1600720c */ /* 0x010fc80003f05270 */
[----:B------:R-:W-:Y:S01]  /*fcd0*/  FSEL R5, RZ, 1.875, !P0 ;  /* 0x3ff00000ff057808 */ /* 0x000fe20004000000 */
[----:B------:R-:W-:Y:S08]  /*fce0*/  BRA `(.L_x_8573) ;  /* 0x0000000800807947 */ /* 0x000ff00003800000 */
.L_x_8582:
[----:B--2---:R0:W5:Y:S01]  /*fcf0*/  LDG.E.64 R4, desc[UR36][R22.64] ;  /* 0x0000002416047981 */ /* 0x004162000c1e1b00 */
[----:B------:R-:W-:Y:S05]  /*fd00*/  BRA `(.L_x_8573) ;  /* 0x0000000800787947 */ /* 0x000fea0003800000 */
.L_x_8581:
        /* <DEDUP_REMOVED lines=11> */
[----:B--2---:R-:W-:-:S05]  /*fdc0*/  VIADD R4, R2, 0x1000000 ;  /* 0x0100000002047836 */ /* 0x004fca0000000000 */
        /* <DEDUP_REMOVED lines=14> */
[----:B------:R0:W2:Y:S01]  /*feb0*/  F2F.F64.F32 R4, R3 ;  /* 0x0000000300047310 */ /* 0x0000a20000201800 */
[----:B------:R-:W-:Y:S05]  /*fec0*/  BRA `(.L_x_8573) ;  /* 0x0000000800087947 */ /* 0x000fea0003800000 */
.L_x_8584:
[----:B------:R-:W4:Y:S02]  /*fed0*/  LDG.E.U8 R3, desc[UR36][R22.64] ;  /* 0x0000002416037981 */ /* 0x000f24000c1e1100 */
[----:B----4-:R-:W-:-:S05]  /*fee0*/  IMAD.SHL.U32 R0, R3, 0x2000000, RZ ;  /* 0x0200000003007824 */ /* 0x010fca00078e00ff */
        /* <DEDUP_REMOVED lines=11> */
[----:B--2---:R0:W2:Y:S01]  /*ffa0*/  F2F.F64.F32 R4, R2 ;  /* 0x0000000200047310 */ /* 0x0040a20000201800 */
[----:B------:R-:W-:Y:S05]  /*ffb0*/  BRA `(.L_x_8573) ;  /* 0x0000000400cc7947 */ /* 0x000fea0003800000 */
.L_x_8583:
[----:B------:R-:W4:Y:S02]  /*ffc0*/  LDG.E.U16 R0, desc[UR36][R22.64] ;  /* 0x0000002416007981 */ /* 0x000f24000c1e1500 */
[----:B----4-:R-:W-:-:S04]  /*ffd0*/  IMAD.U32 R0, R0, 0x10000, RZ ;  /* 0x0001000000007824 */ /* 0x010fc800078e00ff */
[----:B------:R-:W-:-:S04]  /*ffe0*/  FMUL.FTZ R0, R0, 1 ;  /* 0x3f80000000007820 */ /* 0x000fc80000410000 */
[----:B--2---:R0:W2:Y:S01]  /*fff0*/  F2F.F64.F32 R4, R0 ;  /* 0x0000000000047310 */ /* 0x0040a20000201800 */
[----:B------:R-:W-:Y:S05]  /*10000*/  BRA `(.L_x_8573) ;  /* 0x0000000400b87947 */ /* 0x000fea0003800000 */
.L_x_8580:
        /* <DEDUP_REMOVED lines=8> */
[----:B--2---:R-:W2:Y:S02]  /*10090*/  LDG.E.U16 R4, desc[UR36][R22.64] ;  /* 0x0000002416047981 */ /* 0x004ea4000c1e1500 */
[----:B--2---:R-:W0:Y:S01]  /*100a0*/  I2F.F64.U16 R4, R4 ;  /* 0x0000000400047312 */ /* 0x004e220000101800 */
[----:B------:R-:W-:Y:S05]  /*100b0*/  BRA `(.L_x_8573) ;  /* 0x00000004008c7947 */ /* 0x000fea0003800000 */
.L_x_8587:
[----:B------:R-:W4:Y:S01]  /*100c0*/  LDG.E.U8 R2, desc[UR36][R22.64] ;  /* 0x0000002416027981 */ /* 0x000f22000c1e1100 */
[----:B------:R-:W-:Y:S01]  /*100d0*/  BSSY B0, `(.L_x_8588) ;  /* 0x0000018000007945 */ /* 0x000fe20003800000 */
[----:B------:R-:W-:Y:S01]  /*100e0*/  HFMA2.MMA R0, -RZ, RZ, 0, 0 ;  /* 0x00000000ff007435 */ /* 0x000fe200000001ff */
        /* <DEDUP_REMOVED lines=10> */
[----:B--2---:R-:W-:-:S06]  /*10190*/  IMAD.U32 R4, R3, -0x80000000, RZ ;  /* 0x8000000003047824 */ /* 0x004fcc00078e00ff */
[----:B------:R-:W-:Y:S05]  /*101a0*/  @P0 BRA `(.L_x_8591) ;  /* 0x0000000000180947 */ /* 0x000fea0003800000 */
[----:B------:R-:W0:Y:S02]  /*101b0*/  FLO.U32 R3, R2 ;  /* 0x0000000200037300 */ /* 0x000e2400000e0000 */
[----:B0-----:R-:W-:-:S04]  /*101c0*/  IADD3 R3, -R3, 0x1f, RZ ;  /* 0x0000001f03037810 */ /* 0x001fc80007ffe1ff */
[----:B------:R-:W-:Y:S01]  /*101d0*/  IADD3 R0, R0, 0x1d, -R3 ;  /* 0x0000001d00007810 */ /* 0x000fe20007ffe803 */
[----:B------:R-:W-:-:S05]  /*101e0*/  VIADD R5, R3, 0xffffffe4 ;  /* 0xffffffe403057836 */ /* 0x000fca0000000000 */
[----:B------:R-:W-:-:S04]  /*101f0*/  SHF.L.U32 R5, R2, R5, RZ ;  /* 0x0000000502057219 */ /* 0x000fc800000006ff */
[----:B------:R-:W-:-:S07]  /*10200*/  LOP3.LUT R2, R5, 0x7, RZ, 0xc0, !PT ;  /* 0x0000000705027812 */ /* 0x000fce00078ec0ff */
.L_x_8591:
[----:B------:R-:W-:Y:S05]  /*10210*/  BSYNC B1 ;  /* 0x0000000000017941 */ /* 0x000fea0003800000 */
.L_x_8590:
[----:B------:R-:W-:Y:S01]  /*10220*/  LEA R3, R0, 0x3b800000, 0x17 ;  /* 0x3b80000000037811 */ /* 0x000fe200078eb8ff */
[----:B------:R-:W-:-:S05]  /*10230*/  IMAD.SHL.U32 R0, R2, 0x100000, RZ ;  /* 0x0010000002007824 */ /* 0x000fca00078e00ff */
[----:B------:R-:W-:-:S07]  /*10240*/  LOP3.LUT R0, R3, R0, R4, 0xfe, !PT ;  /* 0x0000000003007212 */ /* 0x000fce00078efe04 */
.L_x_8589:
[----:B------:R-:W-:Y:S05]  /*10250*/  BSYNC B0 ;  /* 0x0000000000007941 */ /* 0x000fea0003800000 */
.L_x_8588:
[----:B------:R-:W-:-:S04]  /*10260*/  FMUL.FTZ R0, R0, 1 ;  /* 0x3f80000000007820 */ /* 0x000fc80000410000 */
[----:B--2---:R0:W2:Y:S01]  /*10270*/  F2F.F64.F32 R4, R0 ;  /* 0x0000000000047310 */ /* 0x0040a20000201800 */
[----:B------:R-:W-:Y:S05]  /*10280*/  BRA `(.L_x_8573) ;  /* 0x0000000400187947 */ /* 0x000fea0003800000 */
.L_x_8586:
        /* <DEDUP_REMOVED lines=21> */
.L_x_8595:
[----:B------:R-:W-:Y:S05]  /*103e0*/  BSYNC B1 ;  /* 0x0000000000017941 */ /* 0x000fea0003800000 */
.L_x_8594:
[----:B------:R-:W-:Y:S01]  /*103f0*/  LEA R3, R0, 0x37800000, 0x17 ;  /* 0x3780000000037811 */ /* 0x000fe200078eb8ff */
[----:B------:R-:W-:-:S05]  /*10400*/  IMAD.SHL.U32 R0, R2, 0x200000, RZ ;  /* 0x0020000002007824 */ /* 0x000fca00078e00ff */
[----:B------:R-:W-:-:S07]  /*10410*/  LOP3.LUT R0, R3, R0, R4, 0xfe, !PT ;  /* 0x0000000003007212 */ /* 0x000fce00078efe04 */
.L_x_8593:
[----:B------:R-:W-:Y:S05]  /*10420*/  BSYNC B0 ;  /* 0x0000000000007941 */ /* 0x000fea0003800000 */
.L_x_8592:
[----:B------:R-:W-:-:S04]  /*10430*/  FMUL.FTZ R0, R0, 1 ;  /* 0x3f80000000007820 */ /* 0x000fc80000410000 */
[----:B--2---:R0:W2:Y:S01]  /*10440*/  F2F.F64.F32 R4, R0 ;  /* 0x0000000000047310 */ /* 0x0040a20000201800 */
[----:B------:R-:W-:Y:S05]  /*10450*/  BRA `(.L_x_8573) ;  /* 0x0000000000a47947 */ /* 0x000fea0003800000 */
.L_x_8585:
        /* <DEDUP_REMOVED lines=14> */
.L_x_8599:
[----:B------:R-:W-:Y:S05]  /*10540*/  BSYNC B0 ;  /* 0x0000000000007941 */ /* 0x000fea0003800000 */
.L_x_8598:
[----:B------:R-:W-:-:S04]  /*10550*/  FMUL.FTZ R0, R0, 1 ;  /* 0x3f80000000007820 */ /* 0x000fc80000410000 */
[----:B--2---:R0:W2:Y:S01]  /*10560*/  F2F.F64.F32 R4, R0 ;  /* 0x0000000000047310 */ /* 0x0040a20000201800 */
[----:B------:R-:W-:Y:S05]  /*10570*/  BRA `(.L_x_8573) ;  /* 0x00000000005c7947 */ /* 0x000fea0003800000 */
.L_x_8572:
[----:B------:R-:W-:Y:S01]  /*10580*/  MOV R2, 0x130 ;  /* 0x0000013000027802 */ /* 0x000fe20000000f00 */
[----:B------:R-:W-:Y:S01]  /*10590*/  ULDC.64 UR4, c[0x4][0x120] ;  /* 0x0100480000047ab9 */ /* 0x000fe20000000a00 */
[----:B------:R-:W-:Y:S01]  /*105a0*/  ULDC.64 UR6, c[0x4][0x0] ;  /* 0x0100000000067ab9 */ /* 0x000fe20000000a00 */
[----:B--2---:R-:W-:Y:S02]  /*105b0*/  IMAD.U32 R4, RZ, RZ, UR4 ;  /* 0x00000004ff047e24 */ /* 0x004fe4000f8e00ff */
        /* <DEDUP_REMOVED lines=12> */
.L_x_8600:
[----:B------:R-:W-:Y:S01]  /*10680*/  CS2R R4, SRZ ;  /* 0x0000000000047805 */ /* 0x000fe2000001ff00 */
[----:B------:R-:W-:Y:S06]  /*10690*/  BRA `(.L_x_8573) ;  /* 0x0000000000147947 */ /* 0x000fec0003800000 */
.L_x_8597:
[----:B--2---:R-:W2:Y:S02]  /*106a0*/  LDG.E.64 R4, desc[UR36][R22.64] ;  /* 0x0000002416047981 */ /* 0x004ea4000c1e1b00 */
[----:B--2---:R-:W0:Y:S01]  /*106b0*/  I2F.F64.U64 R4, R4 ;  /* 0x0000000400047312 */ /* 0x004e220000301800 */
[----:B------:R-:W-:Y:S05]  /*106c0*/  BRA `(.L_x_8573) ;  /* 0x0000000000087947 */ /* 0x000fea0003800000 */
.L_x_8596:
[----:B--2---:R-:W2:Y:S02]  /*106d0*/  LDG.E R4, desc[UR36][R22.64] ;  /* 0x0000002416047981 */ /* 0x004ea4000c1e1900 */
[----:B--2---:R-:W0:Y:S02]  /*106e0*/  I2F.F64.U32 R4, R4 ;  /* 0x0000000400047312 */ /* 0x004e240000201800 */
.L_x_8573:
        /* <DEDUP_REMOVED lines=16> */
.L_x_8604:
[----:B------:R-:W0:Y:S02]  /*107f0*/  F2I.S64.F64.TRUNC R4, R4 ;  /* 0x0000000400047311 */ /* 0x000e24000030d900 */
[----:B0-----:R-:W-:-:S05]  /*10800*/  MOV R3, R4 ;  /* 0x0000000400037202 */ /* 0x001fca0000000f00 */
[----:B------:R-:W-:Y:S01]  /*10810*/  STG.E.U8 desc[UR36][R16.64], R3 ;  /* 0x0000000310007986 */ /* 0x000fe2000c101124 */
[----:B------:R-:W-:Y:S05]  /*10820*/  EXIT ;  /* 0x000000000000794d */ /* 0x000fea0003800000 */
.L_x_8603:
        /* <DEDUP_REMOVED lines=9> */
.L_x_8607:
[----:B------:R-:W0:Y:S02]  /*108c0*/  F2I.F64.TRUNC R5, R4 ;  /* 0x0000000400057311 */ /* 0x000e24000030d100 */
[----:B0-----:R-:W-:Y:S01]  /*108d0*/  STG.E desc[UR36][R16.64], R5 ;  /* 0x0000000510007986 */ /* 0x001fe2000c101924 */
[----:B------:R-:W-:Y:S05]  /*108e0*/  EXIT ;  /* 0x000000000000794d */ /* 0x000fea0003800000 */
.L_x_8606:
[----:B------:R-:W0:Y:S02]  /*108f0*/  F2I.F64.TRUNC R5, R4 ;  /* 0x0000000400057311 */ /* 0x000e24000030d100 */
[----:B0-----:R-:W-:Y:S01]  /*10900*/  STG.E.U16 desc[UR36][R16.64], R5 ;  /* 0x0000000510007986 */ /* 0x001fe2000c101524 */
[----:B------:R-:W-:Y:S05]  /*10910*/  EXIT ;  /* 0x000000000000794d */ /* 0x000fea0003800000 */
.L_x_8602:
        /* <DEDUP_REMOVED lines=13> */
.L_x_8609:
        /* <DEDUP_REMOVED lines=8> */
.L_x_8608:
        /* <DEDUP_REMOVED lines=14> */
.L_x_8611:
        /* <DEDUP_REMOVED lines=9> */
.L_x_8610:
[----:B------:R-:W-:Y:S01]  /*10be0*/  STG.E.64 desc[UR36][R16.64], R4 ;  /* 0x0000000410007986 */ /* 0x000fe2000c101b24 */
[----:B------:R-:W-:Y:S05]  /*10bf0*/  EXIT ;  /* 0x000000000000794d */ /* 0x000fea0003800000 */
.L_x_8601:
        /* <DEDUP_REMOVED lines=12> */
.L_x_8614:
[----:B------:R-:W-:-:S05]  /*10cc0*/  CS2R R6, SRZ ;  /* 0x0000000000067805 */ /* 0x000fca000001ff00 */
[----:B------:R-:W-:Y:S01]  /*10cd0*/  STG.E.128 desc[UR36][R16.64], R4 ;  /* 0x0000000410007986 */ /* 0x000fe2000c101d24 */
[----:B------:R-:W-:Y:S05]  /*10ce0*/  EXIT ;  /* 0x000000000000794d */ /* 0x000fea0003800000 */
.L_x_8613:
        /* <DEDUP_REMOVED lines=25> */
.L_x_8618:
[----:B------:R-:W-:Y:S05]  /*10e80*/  BSYNC B0 ;  /* 0x0000000000007941 */ /* 0x000fea0003800000 */
.L_x_8617:
[----:B------:R-:W-:-:S05]  /*10e90*/  LOP3.LUT R3, R0, R3, RZ, 0xfc, !PT ;  /* 0x0000000300037212 */ /* 0x000fca00078efcff */
[----:B------:R-:W-:Y:S01]  /*10ea0*/  STG.E.U8 desc[UR36][R16.64], R3 ;  /* 0x0000000310007986 */ /* 0x000fe2000c101124 */
[----:B------:R-:W-:Y:S05]  /*10eb0*/  EXIT ;  /* 0x000000000000794d */ /* 0x000fea0003800000 */
.L_x_8616:
        /* <DEDUP_REMOVED lines=17> */
.L_x_8620:
[----:B------:R-:W-:Y:S01]  /*10fd0*/  IMAD.MOV.U32 R0, RZ, RZ, 0x7f ;  /* 0x0000007fff007424 */ /* 0x000fe200078e00ff */
[----:B------:R-:W-:-:S04]  /*10fe0*/  ISETP.GT.U32.AND P0, PT, R2, 0x7f800000, PT ;  /* 0x7f8000000200780c */ /* 0x000fc80003f04070 */
[----:B------:R-:W-:-:S09]  /*10ff0*/  SEL R0, R0, 0x7c, P0 ;  /* 0x0000007c00007807 */ /* 0x000fd20000000000 */
.L_x_8621:
[----:B------:R-:W-:Y:S05]  /*11000*/  BSYNC B0 ;  /* 0x0000000000007941 */ /* 0x000fea0003800000 */
.L_x_8619:
[----:B------:R-:W-:-:S04]  /*11010*/  LOP3.LUT R2, R3, 0x80000000, RZ, 0xc0, !PT ;  /* 0x8000000003027812 */ /* 0x000fc800078ec0ff */
[----:B------:R-:W-:-:S04]  /*11020*/  SHF.R.U32.HI R3, RZ, 0x18, R2 ;  /* 0x00000018ff037819 */ /* 0x000fc80000011602 */
[----:B------:R-:W-:-:S05]  /*11030*/  LOP3.LUT R3, R0, R3, RZ, 0xfc, !PT ;  /* 0x0000000300037212 */ /* 0x000fca00078efcff */
[----:B------:R-:W-:Y:S01]  /*11040*/  STG.E.U8 desc[UR36][R16.64], R3 ;  /* 0x0000000310007986 */ /* 0x000fe2000c101124 */
[----:B------:R-:W-:Y:S05]  /*11050*/  EXIT ;  /* 0x000000000000794d */ /* 0x000fea0003800000 */
.L_x_8615:
        /* <DEDUP_REMOVED lines=8> */
.L_x_8612:
        /* <DEDUP_REMOVED lines=11> */
.L_x_8624:
        /* <DEDUP_REMOVED lines=21> */
.L_x_8627:
[----:B------:R-:W-:-:S04]  /*112e0*/  LOP3.LUT R2, R3, 0x80000000, RZ, 0xc0, !PT ;  /* 0x8000000003027812 */ /* 0x000fc800078ec0ff */
[----:B------:R-:W-:-:S04]  /*112f0*/  SHF.R.U32.HI R3, RZ, 0x18, R2 ;  /* 0x00000018ff037819 */ /* 0x000fc80000011602 */
[----:B------:R-:W-:-:S04]  /*11300*/  LOP3.LUT R0, R0, R3, RZ, 0xfc, !PT ;  /* 0x0000000300007212 */ /* 0x000fc800078efcff */
[----:B------:R-:W-:-:S07]  /*11310*/  PRMT R8, R0, 0x7610, R8 ;  /* 0x0000761000087816 */ /* 0x000fce0000000008 */
.L_x_8626:
[----:B------:R-:W-:Y:S05]  /*11320*/  BSYNC B0 ;  /* 0x0000000000007941 */ /* 0x000fea0003800000 */
.L_x_8625:
[----:B------:R-:W-:Y:S01]  /*11330*/  STG.E.U8 desc[UR36][R16.64], R8 ;  /* 0x0000000810007986 */ /* 0x000fe2000c101124 */
[----:B------:R-:W-:Y:S05]  /*11340*/  EXIT ;  /* 0x000000000000794d */ /* 0x000fea0003800000 */
.L_x_8623:
        /* <DEDUP_REMOVED lines=21> */
.L_x_8630:
[----:B------:R-:W-:-:S04]  /*114a0*/  LOP3.LUT R2, R3, 0x80000000, RZ, 0xc0, !PT ;  /* 0x8000000003027812 */ /* 0x000fc800078ec0ff */
[----:B------:R-:W-:-:S04]  /*114b0*/  SHF.R.U32.HI R3, RZ, 0x18, R2 ;  /* 0x00000018ff037819 */ /* 0x000fc80000011602 */
[----:B------:R-:W-:-:S04]  /*114c0*/  LOP3.LUT R0, R0, R3, RZ, 0xfc, !PT ;  /* 0x0000000300007212 */ /* 0x000fc800078efcff */
[----:B------:R-:W-:-:S07]  /*114d0*/  PRMT R8, R0, 0x7610, R8 ;  /* 0x0000761000087816 */ /* 0x000fce0000000008 */
.L_x_8629:
[----:B------:R-:W-:Y:S05]  /*114e0*/  BSYNC B0 ;  /* 0x0000000000007941 */ /* 0x000fea0003800000 */
.L_x_8628:
[----:B------:R-:W-:Y:S01]  /*114f0*/  STG.E.U8 desc[UR36][R16.64], R8 ;  /* 0x0000000810007986 */ /* 0x000fe2000c101124 */
[----:B------:R-:W-:Y:S05]  /*11500*/  EXIT ;  /* 0x000000000000794d */ /* 0x000fea0003800000 */
.L_x_8622:
        /* <DEDUP_REMOVED lines=26> */
.L_x_8605:
        /* <DEDUP_REMOVED lines=16> */
.L_x_8633:
[----:B------:R-:W-:Y:S05]  /*117b0*/  EXIT ;  /* 0x000000000000794d */ /* 0x000fea0003800000 */
.L_x_8632:
[----:B------:R-:W0:Y:S02]  /*117c0*/  F2I.U64.F64.TRUNC R4, R4 ;  /* 0x0000000400047311 */ /* 0x000e24000030d800 */
[----:B0-----:R-:W-:Y:S01]  /*117d0*/  STG.E.64 desc[UR36][R16.64], R4 ;  /* 0x0000000410007986 */ /* 0x001fe2000c101b24 */
[----:B------:R-:W-:Y:S05]  /*117e0*/  EXIT ;  /* 0x000000000000794d */ /* 0x000fea0003800000 */
.L_x_8631:
[----:B------:R-:W0:Y:S02]  /*117f0*/  F2I.U32.F64.TRUNC R5, R4 ;  /* 0x0000000400057311 */ /* 0x000e24000030d000 */
[----:B0-----:R-:W-:Y:S01]  /*11800*/  STG.E desc[UR36][R16.64], R5 ;  /* 0x0000000510007986 */ /* 0x001fe2000c101924 */
[----:B------:R-:W-:Y:S05]  /*11810*/  EXIT ;  /* 0x000000000000794d */ /* 0x000fea0003800000 */
.L_x_8634:
        /* <DEDUP_REMOVED lines=14> */
.L_x_28383:


//--------------------- .text._ZN2at6native27unrolled_elementwise_kernelIZZZNS0_49_GLOBAL__N__b919a28f_16_Normalization_cu_5c38458736batch_norm_elementwise_backward_evalERKNS_6TensorES5_S5_S5_ENKUlvE0_clEvENKUlvE_clEvEUlddE_St5arrayIPcLm3EELi4E23TrivialOffsetCalculatorILi2EjESC_ILi1EjENS0_6memory12LoadWithCastILi2EEENSF_13StoreWithCastILi1EEEEEviT_T0_T2_T3_T4_T5_ --------------------------
	.section	.text._ZN2at6native27unrolled_elementwise_kernelIZZZNS0_49_GLOBAL__N__b919a28f_16_Normalization_cu_5c38458736batch_norm_elementwise_backward_evalERKNS_6TensorES5_S5_S5_ENKUlvE0_clEvENKUlvE_clEvEUlddE_St5arrayIPcLm3EELi4E23TrivialOffsetCalculatorILi2EjESC_ILi1EjENS0_6memory12LoadWithCastILi2EEENSF_13StoreWithCastILi1EEEEEviT_T0_T2_T3_T4_T5_,"ax",@progbits
	.align	128
        .global         _ZN2at6native27unrolled_elementwise_kernelIZZZNS0_49_GLOBAL__N__b919a28f_16_Normalization_cu_5c38458736batch_norm_elementwise_backward_evalERKNS_6TensorES5_S5_S5_ENKUlvE0_clEvENKUlvE_clEvEUlddE_St5arrayIPcLm3EELi4E23TrivialOffsetCalculatorILi2EjESC_ILi1EjENS0_6memory12LoadWithCastILi2EEENSF_13StoreWithCastILi1EEEEEviT_T0_T2_T3_T4_T5_
        .type           _ZN2at6native27unrolled_elementwise_kernelIZZZNS0_49_GLOBAL__N__b919a28f_16_Normalization_cu_5c38458736batch_norm_elementwise_backward_evalERKNS_6TensorES5_S5_S5_ENKUlvE0_clEvENKUlvE_clEvEUlddE_St5arrayIPcLm3EELi4E23TrivialOffsetCalculatorILi2EjESC_ILi1EjENS0_6memory12LoadWithCastILi2EEENSF_13StoreWithCastILi1EEEEEviT_T0_T2_T3_T4_T5_,@function
        .size           _ZN2at6native27unrolled_elementwise_kernelIZZZNS0_49_GLOBAL__N__b919a28f_16_Normalization_cu_5c38458736batch_norm_elementwise_backward_evalERKNS_6TensorES5_S5_S5_ENKUlvE0_clEvENKUlvE_clEvEUlddE_St5arrayIPcLm3EELi4E23TrivialOffsetCalculatorILi2EjESC_ILi1EjENS0_6memory12LoadWithCastILi2EEENSF_13StoreWithCastILi1EEEEEviT_T0_T2_T3_T4_T5_,(.L_x_28384 - _ZN2at6native27unrolled_elementwise_kernelIZZZNS0_49_GLOBAL__N__b919a28f_16_Normalization_cu_5c38458736batch_norm_elementwise_backward_evalERKNS_6TensorES5_S5_S5_ENKUlvE0_clEvENKUlvE_clEvEUlddE_St5arrayIPcLm3EELi4E23TrivialOffsetCalculatorILi2EjESC_ILi1EjENS0_6memory12LoadWithCastILi2EEENSF_13StoreWithCastILi1EEEEEviT_T0_T2_T3_T4_T5_)
        .other          _ZN2at6native27unrolled_elementwise_kernelIZZZNS0_49_GLOBAL__N__b919a28f_16_Normalization_cu_5c38458736batch_norm_elementwise_backward_evalERKNS_6TensorES5_S5_S5_ENKUlvE0_clEvENKUlvE_clEvEUlddE_St5arrayIPcLm3EELi4E23TrivialOffsetCalculatorILi2EjESC_ILi1EjENS0_6memory12LoadWithCastILi2EEENSF_13StoreWithCastILi1EEEEEviT_T0_T2_T3_T4_T5_,@"STO_CUDA_ENTRY STV_DEFAULT"
_ZN2at6native27unrolled_elementwise_kernelIZZZNS0_49_GLOBAL__N__b919a28f_16_Normalization_cu_5c38458736batch_norm_elementwise_backward_evalERKNS_6TensorES5_S5_S5_ENKUlvE0_clEvENKUlvE_clEvEUlddE_St5arrayIPcLm3EELi4E23TrivialOffsetCalculatorILi2EjESC_ILi1EjENS0_6memory12LoadWithCastILi2EEENSF_13StoreWithCastILi1EEEEEviT_T0_T2_T3_T4_T5_:
.text._ZN2at6native27unrolled_elementwise_kernelIZZZNS0_49_GLOBAL__N__b919a28f_16_Normalization_cu_5c38458736batch_norm_elementwise_backward_evalERKNS_6TensorES5_S5_S5_ENKUlvE0_clEvENKUlvE_clEvEUlddE_St5arrayIPcLm3EELi4E23TrivialOffsetCalculatorILi2EjESC_ILi1EjENS0_6memory12LoadWithCastILi2EEENSF_13StoreWithCastILi1EEEEEviT_T0_T2_T3_T4_T5_:
        /* <DEDUP_REMOVED lines=8> */
[----:B------:R-:W-:Y:S01]  /*0080*/  CS2R R34, SRZ ;  /* 0x0000000000227805 */ /* 0x000fe2000001ff00 */
        /* <DEDUP_REMOVED lines=25> */
.L_x_8640:
[----:B------:R-:W2:Y:S02]  /*0220*/  LDG.E.U8 R4, desc[UR36][R4.64] ;  /* 0x0000002404047981 */ /* 0x000ea4000c1e1100 */
[----:B--2---:R0:W1:Y:S01]  /*0230*/  I2F.F64.U16 R36, R4 ;  /* 0x0000000400247312 */ /* 0x0040620000101800 */
[----:B------:R-:W-:Y:S05]  /*0240*/  BRA `(.L_x_8642) ;  /* 0x0000000c00747947 */ /* 0x000fea0003800000 */
.L_x_8639:
        /* <DEDUP_REMOVED lines=9> */
.L_x_8644:
[----:B------:R-:W2:Y:S02]  /*02e0*/  LDG.E R4, desc[UR36][R4.64] ;  /* 0x0000002404047981 */ /* 0x000ea4000c1e1900 */
[----:B--2---:R1:W2:Y:S01]  /*02f0*/  I2F.F64 R36, R4 ;  /* 0x0000000400247312 */ /* 0x0042a20000201c00 */
[----:B------:R-:W-:Y:S05]  /*0300*/  BRA `(.L_x_8642) ;  /* 0x0000000c00447947 */ /* 0x000fea0003800000 */
.L_x_8643:
[----:B------:R-:W2:Y:S02]  /*0310*/  LDG.E.U16 R4, desc[UR36][R4.64] ;  /* 0x0000002404047981 */ /* 0x000ea4000c1e1500 */
[----:B--2---:R3:W4:Y:S01]  /*0320*/  I2F.F64.S16 R36, R4 ;  /* 0x0000000400247312 */ /* 0x0047220000101c00 */
[----:B------:R-:W-:Y:S05]  /*0330*/  BRA `(.L_x_8642) ;  /* 0x0000000c00387947 */ /* 0x000fea0003800000 */
.L_x_8638:
        /* <DEDUP_REMOVED lines=10> */
.L_x_8646:
[----:B------:R-:W2:Y:S02]  /*03e0*/  LDG.E.U16 R0, desc[UR36][R4.64] ;  /* 0x0000002404007981 */ /* 0x000ea4000c1e1500 */
[----:B--2---:R-:W-:-:S05]  /*03f0*/  HADD2.F32 R0, -RZ, R0.H0_H0 ;  /* 0x20000000ff007230 */ /* 0x004fca0000004100 */
[----:B------:R-:W-:-:S04]  /*0400*/  FMUL.FTZ R0, R0, 1 ;  /* 0x3f80000000007820 */ /* 0x000fc80000410000 */
[----:B------:R0:W1:Y:S01]  /*0410*/  F2F.F64.F32 R36, R0 ;  /* 0x0000000000247310 */ /* 0x0000620000201800 */
[----:B------:R-:W-:Y:S05]  /*0420*/  BRA `(.L_x_8642) ;  /* 0x0000000800fc7947 */ /* 0x000fea0003800000 */
.L_x_8645:
        /* <DEDUP_REMOVED lines=10> */
.L_x_8648:
[----:B------:R-:W2:Y:S02]  /*04d0*/  LDG.E.U16 R4, desc[UR36][R4.64] ;  /* 0x0000002404047981 */ /* 0x000ea4000c1e1500 */
[----:B--2---:R-:W-:-:S05]  /*04e0*/  HADD2.F32 R0, -RZ, R4.H0_H0 ;  /* 0x20000004ff007230 */ /* 0x004fca0000004100 */
[----:B------:R-:W-:-:S04]  /*04f0*/  FMUL.FTZ R0, R0, 1 ;  /* 0x3f80000000007820 */ /* 0x000fc80000410000 */
[----:B------:R0:W1:Y:S01]  /*0500*/  F2F.F64.F32 R36, R0 ;  /* 0x0000000000247310 */ /* 0x0000620000201800 */
[----:B------:R-:W-:Y:S05]  /*0510*/  BRA `(.L_x_8642) ;  /* 0x0000000800c07947 */ /* 0x000fea0003800000 */
.L_x_8647:
[----:B------:R0:W5:Y:S01]  /*0520*/  LDG.E.64 R36, desc[UR36][R4.64] ;  /* 0x0000002404247981 */ /* 0x000162000c1e1b00 */
[----:B------:R-:W-:Y:S05]  /*0530*/  BRA `(.L_x_8642) ;  /* 0x0000000800b87947 */ /* 0x000fea0003800000 */
.L_x_8637:
        /* <DEDUP_REMOVED lines=13> */
.L_x_8651:
[----:B------:R0:W5:Y:S01]  /*0610*/  LDG.E.64 R36, desc[UR36][R4.64] ;  /* 0x0000002404247981 */ /* 0x000162000c1e1b00 */
[----:B------:R-:W-:Y:S05]  /*0620*/  BRA `(.L_x_8642) ;  /* 0x00000008007c7947 */ /* 0x000fea0003800000 */
.L_x_8650:
        /* <DEDUP_REMOVED lines=28> */
.L_x_8653:
        /* <DEDUP_REMOVED lines=16> */
.L_x_8652:
[----:B------:R-:W2:Y:S02]  /*08f0*/  LDG.E.U16 R0, desc[UR36][R4.64] ;  /* 0x0000002404007981 */ /* 0x000ea4000c1e1500 */
[----:B--2---:R-:W-:-:S04]  /*0900*/  IMAD.U32 R0, R0, 0x10000, RZ ;  /* 0x0001000000007824 */ /* 0x004fc800078e00ff */
[----:B------:R-:W-:-:S04]  /*0910*/  FMUL.FTZ R0, R0, 1 ;  /* 0x3f80000000007820 */ /* 0x000fc80000410000 */
[----:B------:R0:W1:Y:S01]  /*0920*/  F2F.F64.F32 R36, R0 ;  /* 0x0000000000247310 */ /* 0x0000620000201800 */
[----:B------:R-:W-:Y:S05]  /*0930*/  BRA `(.L_x_8642) ;  /* 0x0000000400b87947 */ /* 0x000fea0003800000 */
.L_x_8649:
        /* <DEDUP_REMOVED lines=11> */
.L_x_8656:
        /* <DEDUP_REMOVED lines=21> */
.L_x_8660:
[----:B------:R-:W-:Y:S05]  /*0b40*/  BSYNC B1 ;  /* 0x0000000000017941 */ /* 0x000fea0003800000 */
.L_x_8659:
[----:B------:R-:W-:Y:S01]  /*0b50*/  LEA R5, R0, 0x3b800000, 0x17 ;  /* 0x3b80000000057811 */ /* 0x000fe200078eb8ff */
[----:B------:R-:W-:-:S05]  /*0b60*/  IMAD.SHL.U32 R0, R3, 0x100000, RZ ;  /* 0x0010000003007824 */ /* 0x000fca00078e00ff */
[----:B------:R-:W-:-:S07]  /*0b70*/  LOP3.LUT R0, R5, R0, R6, 0xfe, !PT ;  /* 0x0000000005007212 */ /* 0x000fce00078efe06 */
.L_x_8658:
[----:B------:R-:W-:Y:S05]  /*0b80*/  BSYNC B0 ;  /* 0x0000000000007941 */ /* 0x000fea0003800000 */
.L_x_8657:
[----:B------:R-:W-:-:S04]  /*0b90*/  FMUL.FTZ R0, R0, 1 ;  /* 0x3f80000000007820 */ /* 0x000fc80000410000 */
[----:B------:R0:W1:Y:S01]  /*0ba0*/  F2F.F64.F32 R36, R0 ;  /* 0x0000000000247310 */ /* 0x0000620000201800 */
[----:B------:R-:W-:Y:S05]  /*0bb0*/  BRA `(.L_x_8642) ;  /* 0x0000000400187947 */ /* 0x000fea0003800000 */
.L_x_8655:
        /* <DEDUP_REMOVED lines=21> */
.L_x_8664:
[----:B------:R-:W-:Y:S05]  /*0d10*/  BSYNC B1 ;  /* 0x0000000000017941 */ /* 0x000fea0003800000 */
.L_x_8663:
[----:B------:R-:W-:Y:S01]  /*0d20*/  LEA R5, R0, 0x37800000, 0x17 ;  /* 0x3780000000057811 */ /* 0x000fe200078eb8ff */
[----:B------:R-:W-:-:S05]  /*0d30*/  IMAD.SHL.U32 R0, R3, 0x200000, RZ ;  /* 0x0020000003007824 */ /* 0x000fca00078e00ff */
[----:B------:R-:W-:-:S07]  /*0d40*/  LOP3.LUT R0, R5, R0, R6, 0xfe, !PT ;  /* 0x0000000005007212 */ /* 0x000fce00078efe06 */
.L_x_8662:
[----:B------:R-:W-:Y:S05]  /*0d50*/  BSYNC B0 ;  /* 0x0000000000007941 */ /* 0x000fea0003800000 */
.L_x_8661:
[----:B------:R-:W-:-:S04]  /*0d60*/  FMUL.FTZ R0, R0, 1 ;  /* 0x3f80000000007820 */ /* 0x000fc80000410000 */
[----:B------:R0:W1:Y:S01]  /*0d70*/  F2F.F64.F32 R36, R0 ;  /* 0x0000000000247310 */ /* 0x0000620000201800 */
[----:B------:R-:W-:Y:S05]  /*0d80*/  BRA `(.L_x_8642) ;  /* 0x0000000000a47947 */ /* 0x000fea0003800000 */
.L_x_8654:
        /* <DEDUP_REMOVED lines=14> */
.L_x_8668:
[----:B------:R-:W-:Y:S05]  /*0e70*/  BSYNC B0 ;  /* 0x0000000000007941 */ /* 0x000fea0003800000 */
.L_x_8667:
[----:B------:R-:W-:-:S04]  /*0e80*/  FMUL.FTZ R0, R0, 1 ;  /* 0x3f80000000007820 */ /* 0x000fc80000410000 */
[----:B------:R0:W1:Y:S01]  /*0e90*/  F2F.F64.F32 R36, R0 ;  /* 0x0000000000247310 */ /* 0x0000620000201800 */
[----:B------:R-:W-:Y:S05]  /*0ea0*/  BRA `(.L_x_8642) ;  /* 0x00000000005c7947 */ /* 0x000fea0003800000 */
.L_x_8641:
        /* <DEDUP_REMOVED lines=16> */
.L_x_8669:
[----:B------:R-:W-:Y:S01]  /*0fb0*/  CS2R R36, SRZ ;  /* 0x0000000000247805 */ /* 0x000fe2000001ff00 */
[----:B------:R-:W-:Y:S06]  /*0fc0*/  BRA `(.L_x_8642) ;  /* 0x0000000000147947 */ /* 0x000fec0003800000 */
.L_x_8666:
[----:B------:R-:W2:Y:S02]  /*0fd0*/  LDG.E.64 R36, desc[UR36][R4.64] ;  /* 0x0000002404247981 */ /* 0x000ea4000c1e1b00 */
[----:B--2---:R-:W0:Y:S01]  /*0fe0*/  I2F.F64.U64 R36, R36 ;  /* 0x0000002400247312 */ /* 0x004e220000301800 */
[----:B------:R-:W-:Y:S05]  /*0ff0*/  BRA `(.L_x_8642) ;  /* 0x0000000000087947 */ /* 0x000fea0003800000 */
.L_x_8665:
[----:B------:R-:W2:Y:S02]  /*1000*/  LDG.E R4, desc[UR36][R4.64] ;  /* 0x0000002404047981 */ /* 0x000ea4000c1e1900 */
[----:B--2---:R0:W1:Y:S02]  /*1010*/  I2F.F64.U32 R36, R4 ;  /* 0x0000000400247312 */ /* 0x0040640000201800 */
.L_x_8642:
[----:B01-3--:R-:W0:Y:S01]  /*1020*/  LDC.64 R4, c[0x0][0x228] ;  /* 0x00008a00ff047b82 */ /* 0x00be220000000a00 */
[----:B------:R-:W-:Y:S01]  /*1030*/  PRMT R0, R16, 0x9910, RZ ;  /* 0x0000991010007816 */ /* 0x000fe200000000ff */
[----:B------:R-:W-:Y:S02]  /*1040*/  ULDC UR4, c[0x0][0x23c] ;  /* 0x00008f0000047ab9 */ /* 0x000fe40000000800 */
        /* <DEDUP_REMOVED lines=16> */
.L_x_8673:
[----:B------:R-:W3:Y:S02]  /*1150*/  LDG.E.U8 R4, desc[UR36][R4.64] ;  /* 0x0000002404047981 */ /* 0x000ee4000c1e1100 */
[----:B---3--:R3:W0:Y:S01]  /*1160*/  I2F.F64.U16 R34, R4 ;  /* 0x0000000400227312 */ /* 0x0086220000101800 */
[----:B------:R-:W-:Y:S05]  /*1170*/  BRA `(.L_x_8675) ;  /* 0x0000000c00707947 */ /* 0x000fea0003800000 */
.L_x_8672:
        /* <DEDUP_REMOVED lines=9> */
.L_x_8677:
[----:B------:R-:W3:Y:S02]  /*1210*/  LDG.E R4, desc[UR36][R4.64] ;  /* 0x0000002404047981 */ /* 0x000ee4000c1e1900 */
[----:B---3--:R0:W1:Y:S01]  /*1220*/  I2F.F64 R34, R4 ;  /* 0x0000000400227312 */ /* 0x0080620000201c00 */
[----:B------:R-:W-:Y:S05]  /*1230*/  BRA `(.L_x_8675) ;  /* 0x0000000c00407947 */ /* 0x000fea0003800000 */
.L_x_8676:
[----:B------:R-:W3:Y:S02]  /*1240*/  LDG.E.U16 R4, desc[UR36][R4.64] ;  /* 0x0000002404047981 */ /* 0x000ee4000c1e1500 */
[----:B---3--:R0:W1:Y:S01]  /*1250*/  I2F.F64.S16 R34, R4 ;  /* 0x0000000400227312 */ /* 0x0080620000101c00 */
[----:B------:R-:W-:Y:S05]  /*1260*/  BRA `(.L_x_8675) ;  /* 0x0000000c00347947 */ /* 0x000fea0003800000 */
.L_x_8671:
        /* <DEDUP_REMOVED lines=10> */
.L_x_8679:
[----:B------:R-:W3:Y:S02]  /*1310*/  LDG.E.U16 R0, desc[UR36][R4.64] ;  /* 0x0000002404007981 */ /* 0x000ee4000c1e1500 */
[----:B---3--:R-:W-:-:S05]  /*1320*/  HADD2.F32 R0, -RZ, R0.H0_H0 ;  /* 0x20000000ff007230 */ /* 0x008fca0000004100 */
[----:B------:R-:W-:-:S04]  /*1330*/  FMUL.FTZ R0, R0, 1 ;  /* 0x3f80000000007820 */ /* 0x000fc80000410000 */
[----:B------:R0:W1:Y:S01]  /*1340*/  F2F.F64.F32 R34, R0 ;  /* 0x0000000000227310 */ /* 0x0000620000201800 */
[----:B------:R-:W-:Y:S05]  /*1350*/  BRA `(.L_x_8675) ;  /* 0x0000000800f87947 */ /* 0x000fea0003800000 */
.L_x_8678:
        /* <DEDUP_REMOVED lines=10> */
.L_x_8681:
[----:B------:R-:W3:Y:S02]  /*1400*/  LDG.E.U16 R4, desc[UR36][R4.64] ;  /* 0x0000002404047981 */ /* 0x000ee4000c1e1500 */
[----:B---3--:R-:W-:-:S05]  /*1410*/  HADD2.F32 R0, -RZ, R4.H0_H0 ;  /* 0x20000004ff007230 */ /* 0x008fca0000004100 */
[----:B------:R-:W-:-:S04]  /*1420*/  FMUL.FTZ R0, R0, 1 ;  /* 0x3f80000000007820 */ /* 0x000fc80000410000 */
[----:B------:R0:W1:Y:S01]  /*1430*/  F2F.F64.F32 R34, R0 ;  /* 0x0000000000227310 */ /* 0x0000620000201800 */
[----:B------:R-:W-:Y:S05]  /*1440*/  BRA `(.L_x_8675) ;  /* 0x0000000800bc7947 */ /* 0x000fea0003800000 */
.L_x_8680:
[----:B------:R0:W5:Y:S01]  /*1450*/  LDG.E.64 R34, desc[UR36][R4.64] ;  /* 0x0000002404227981 */ /* 0x000162000c1e1b00 */
[----:B------:R-:W-:Y:S05]  /*1460*/  BRA `(.L_x_8675) ;  /* 0x0000000800b47947 */ /* 0x000fea0003800000 */
.L_x_8670:
        /* <DEDUP_REMOVED lines=13> */
.L_x_8684:
[----:B------:R0:W5:Y:S01]  /*1540*/  LDG.E.64 R34, desc[UR36][R4.64] ;  /* 0x0000002404227981 */ /* 0x000162000c1e1b00 */
[----:B------:R-:W-:Y:S05]  /*1550*/  BRA `(.L_x_8675) ;  /* 0x0000000800787947 */ /* 0x000fea0003800000 */
.L_x_8683:
        /* <DEDUP_REMOVED lines=28> */
.L_x_8686:
        /* <DEDUP_REMOVED lines=15> */
.L_x_8685:
[----:B------:R-:W3:Y:S02]  /*1810*/  LDG.E.U16 R0, desc[UR36][R4.64] ;  /* 0x0000002404007981 */ /* 0x000ee4000c1e1500 */
[----:B---3--:R-:W-:-:S04]  /*1820*/  IMAD.U32 R0, R0, 0x10000, RZ ;  /* 0x0001000000007824 */ /* 0x008fc800078e00ff */
[----:B------:R-:W-:-:S04]  /*1830*/  FMUL.FTZ R0, R0, 1 ;  /* 0x3f80000000007820 */ /* 0x000fc80000410000 */
[----:B------:R0:W1:Y:S01]  /*1840*/  F2F.F64.F32 R34, R0 ;  /* 0x0000000000227310 */ /* 0x0000620000201800 */
[----:B------:R-:W-:Y:S05]  /*1850*/  BRA `(.L_x_8675) ;  /* 0x0000000400b87947 */ /* 0x000fea0003800000 */
.L_x_8682:
        /* <DEDUP_REMOVED lines=11> */
.L_x_8689:
        /* <DEDUP_REMOVED lines=21> */
.L_x_8693:
[----:B------:R-:W-:Y:S05]  /*1a60*/  BSYNC B1 ;  /* 0x0000000000017941 */ /* 0x000fea0003800000 */
.L_x_8692:
[----:B------:R-:W-:Y:S01]  /*1a70*/  LEA R5, R0, 0x3b800000, 0x17 ;  /* 0x3b80000000057811 */ /* 0x000fe200078eb8ff */
[----:B------:R-:W-:-:S05]  /*1a80*/  IMAD.SHL.U32 R0, R3, 0x100000, RZ ;  /* 0x0010000003007824 */ /* 0x000fca00078e00ff */
[----:B------:R-:W-:-:S07]  /*1a90*/  LOP3.LUT R0, R5, R0, R6, 0xfe, !PT ;  /* 0x0000000005007212 */ /* 0x000fce00078efe06 */
.L_x_8691:
[----:B------:R-:W-:Y:S05]  /*1aa0*/  BSYNC B0 ;  /* 0x0000000000007941 */ /* 0x000fea0003800000 */
.L_x_8690:
[----:B------:R-:W-:-:S04]  /*1ab0*/  FMUL.FTZ R0, R0, 1 ;  /* 0x3f80000000007820 */ /* 0x000fc80000410000 */
[----:B------:R0:W1:Y:S01]  /*1ac0*/  F2F.F64.F32 R34, R0 ;  /* 0x0000000000227310 */ /* 0x0000620000201800 */
[----:B------:R-:W-:Y:S05]  /*1ad0*/  BRA `(.L_x_8675) ;  /* 0x0000000400187947 */ /* 0x000fea0003800000 */
.L_x_8688:
        /* <DEDUP_REMOVED lines=21> */
.L_x_8697:
[----:B------:R-:W-:Y:S05]  /*1c30*/  BSYNC B1 ;  /* 0x0000000000017941 */ /* 0x000fea0003800000 */
.L_x_8696:
[----:B------:R-:W-:Y:S01]  /*1c40*/  LEA R5, R0, 0x37800000, 0x17 ;  /* 0x3780000000057811 */ /* 0x000fe200078eb8ff */
[----:B------:R-:W-:-:S05]  /*1c50*/  IMAD.SHL.U32 R0, R3, 0x200000, RZ ;  /* 0x0020000003007824 */ /* 0x000fca00078e00ff */
[----:B------:R-:W-:-:S07]  /*1c60*/  LOP3.LUT R0, R5, R0, R6, 0xfe, !PT ;  /* 0x0000000005007212 */ /* 0x000fce00078efe06 */
.L_x_8695:
[----:B------:R-:W-:Y:S05]  /*1c70*/  BSYNC B0 ;  /* 0x0000000000007941 */ /* 0x000fea0003800000 */
.L_x_8694:
[----:B------:R-:W-:-:S04]  /*1c80*/  FMUL.FTZ R0, R0, 1 ;  /* 0x3f80000000007820 */ /* 0x000fc80000410000 */
[----:B------:R0:W1:Y:S01]  /*1c90*/  F2F.F64.F32 R34, R0 ;  /* 0x0000000000227310 */ /* 0x0000620000201800 */
[----:B------:R-:W-:Y:S05]  /*1ca0*/  BRA `(.L_x_8675) ;  /* 0x0000000000a47947 */ /* 0x000fea0003800000 */
.L_x_8687:
        /* <DEDUP_REMOVED lines=14> */
.L_x_8701:
[----:B------:R-:W-:Y:S05]  /*1d90*/  BSYNC B0 ;  /* 0x0000000000007941 */ /* 0x000fea0003800000 */
.L_x_8700:
[----:B------:R-:W-:-:S04]  /*1da0*/  FMUL.FTZ R0, R0, 1 ;  /* 0x3f80000000007820 */ /* 0x000fc80000410000 */
[----:B------:R0:W1:Y:S01]  /*1db0*/  F2F.F64.F32 R34, R0 ;  /* 0x0000000000227310 */ /* 0x0000620000201800 */
[----:B------:R-:W-:Y:S05]  /*1dc0*/  BRA `(.L_x_8675) ;  /* 0x00000000005c7947 */ /* 0x000fea0003800000 */
.L_x_8674:
        /* <DEDUP_REMOVED lines=16> */
.L_x_8702:
[----:B------:R-:W-:Y:S01]  /*1ed0*/  CS2R R34, SRZ ;  /* 0x0000000000227805 */ /* 0x000fe2000001ff00 */
[----:B------:R-:W-:Y:S06]  /*1ee0*/  BRA `(.L_x_8675) ;  /* 0x0000000000147947 */ /* 0x000fec0003800000 */
.L_x_8699:
[----:B------:R-:W3:Y:S02]  /*1ef0*/  LDG.E.64 R34, desc[UR36][R4.64] ;  /* 0x0000002404227981 */ /* 0x000ee4000c1e1b00 */
[----:B---3--:R-:W0:Y:S01]  /*1f00*/  I2F.F64.U64 R34, R34 ;  /* 0x0000002200227312 */ /* 0x008e220000301800 */
[----:B------:R-:W-:Y:S05]  /*1f10*/  BRA `(.L_x_8675) ;  /* 0x0000000000087947 */ /* 0x000fea0003800000 */
.L_x_8698:
[----:B------:R-:W3:Y:S02]  /*1f20*/  LDG.E R4, desc[UR36][R4.64] ;  /* 0x0000002404047981 */ /* 0x000ee4000c1e1900 */
[----:B---3--:R0:W1:Y:S02]  /*1f30*/  I2F.F64.U32 R34, R4 ;  /* 0x0000000400227312 */ /* 0x0080640000201800 */
.L_x_8675:
[----:B------:R-:W2:Y:S02]  /*1f40*/  S2R R23, SR_TID.X ;  /* 0x0000000000177919 */ /* 0x000ea40000002100 */
[----:B--2---:R-:W-:-:S07]  /*1f50*/  VIADD R23, R23, 0x80 ;  /* 0x0000008017177836 */ /* 0x004fce0000000000 */
.L_x_8636:
[----:B------:R-:W-:Y:S05]  /*1f60*/  BSYNC B6 ;  /* 0x0000000000067941 */ /* 0x000fea0003800000 */
.L_x_8635:
[----:B------:R-:W-:Y:S01]  /*1f70*/  ISETP.GE.AND P0, PT, R23, R2, PT ;  /* 0x000000021700720c */ /* 0x000fe20003f06270 */
[----:B------:R-:W-:Y:S01]  /*1f80*/  BSSY B6, `(.L_x_8703) ;  /* 0x00001e9000067945 */ /* 0x000fe20003800000 */
[----:B------:R-:W-:-:S11]  /*1f90*/  CS2R R28, SRZ ;  /* 0x00000000001c7805 */ /* 0x000fd6000001ff00 */
[----:B------:R-:W-:Y:S05]  /*1fa0*/  @P0 BRA `(.L_x_8704) ;  /* 0x0000001c00980947 */ /* 0x000fea0003800000 */
[----:B0--3--:R-:W0:Y:S01]  /*1fb0*/  LDC.64 R4, c[0x0][0x220] ;  /* 0x00008800ff047b82 */ /* 0x009e220000000a00 */
        /* <DEDUP_REMOVED lines=19> */
.L_x_8708:
[----:B------:R-:W2:Y:S02]  /*20f0*/  LDG.E.U8 R4, desc[UR36][R4.64] ;  /* 0x0000002404047981 */ /* 0x000ea4000c1e1100 */
[----:B--2---:R0:W2:Y:S01]  /*2100*/  I2F.F64.U16 R32, R4 ;  /* 0x0000000400207312 */ /* 0x0040a20000101800 */
[----:B------:R-:W-:Y:S05]  /*2110*/  BRA `(.L_x_8710) ;  /* 0x0000000c00707947 */ /* 0x000fea0003800000 */
.L_x_8707:
        /* <DEDUP_REMOVED lines=9> */
.L_x_8712:
[----:B------:R-:W2:Y:S02]  /*21b0*/  LDG.E R4, desc[UR36][R4.64] ;  /* 0x0000002404047981 */ /* 0x000ea4000c1e1900 */
[----:B--2---:R0:W2:Y:S01]  /*21c0*/  I2F.F64 R32, R4 ;  /* 0x0000000400207312 */ /* 0x0040a20000201c00 */
[----:B------:R-:W-:Y:S05]  /*21d0*/  BRA `(.L_x_8710) ;  /* 0x0000000c00407947 */ /* 0x000fea0003800000 */
.L_x_8711:
[----:B------:R-:W2:Y:S02]  /*21e0*/  LDG.E.U16 R4, desc[UR36][R4.64] ;  /* 0x0000002404047981 */ /* 0x000ea4000c1e1500 */
[----:B--2---:R0:W2:Y:S01]  /*21f0*/  I2F.F64.S16 R32, R4 ;  /* 0x0000000400207312 */ /* 0x0040a20000101c00 */
[----:B------:R-:W-:Y:S05]  /*2200*/  BRA `(.L_x_8710) ;  /* 0x0000000c00347947 */ /* 0x000fea0003800000 */
.L_x_8706:
        /* <DEDUP_REMOVED lines=10> */
.L_x_8714:
[----:B------:R-:W2:Y:S02]  /*22b0*/  LDG.E.U16 R0, desc[UR36][R4.64] ;  /* 0x0000002404007981 */ /* 0x000ea4000c1e1500 */
[----:B--2---:R-:W-:-:S05]  /*22c0*/  HADD2.F32 R0, -RZ, R0.H0_H0 ;  /* 0x20000000ff007230 */ /* 0x004fca0000004100 */
[----:B------:R-:W-:-:S04]  /*22d0*/  FMUL.FTZ R0, R0, 1 ;  /* 0x3f80000000007820 */ /* 0x000fc80000410000 */
[----:B------:R0:W2:Y:S01]  /*22e0*/  F2F.F64.F32 R32, R0 ;  /* 0x0000000000207310 */ /* 0x0000a20000201800 */
[----:B------:R-:W-:Y:S05]  /*22f0*/  BRA `(.L_x_8710) ;  /* 0x0000000800f87947 */ /* 0x000fea0003800000 */
.L_x_8713:
        /* <DEDUP_REMOVED lines=10> */
.L_x_8716:
[----:B------:R-:W2:Y:S02]  /*23a0*/  LDG.E.U16 R4, desc[UR36][R4.64] ;  /* 0x0000002404047981 */ /* 0x000ea4000c1e1500 */
[----:B--2---:R-:W-:-:S05]  /*23b0*/  HADD2.F32 R0, -RZ, R4.H0_H0 ;  /* 0x20000004ff007230 */ /* 0x004fca0000004100 */
[----:B------:R-:W-:-:S04]  /*23c0*/  FMUL.FTZ R0, R0, 1 ;  /* 0x3f80000000007820 */ /* 0x000fc80000410000 */
[----:B------:R0:W2:Y:S01]  /*23d0*/  F2F.F64.F32 R32, R0 ;  /* 0x0000000000207310 */ /* 0x0000a20000201800 */
[----:B------:R-:W-:Y:S05]  /*23e0*/  BRA `(.L_x_8710) ;  /* 0x0000000800bc7947 */ /* 0x000fea0003800000 */
.L_x_8715:
[----:B------:R0:W5:Y:S01]  /*23f0*/  LDG.E.64 R32, desc[UR36][R4.64] ;  /* 0x0000002404207981 */ /* 0x000162000c1e1b00 */
[----:B------:R-:W-:Y:S05]  /*2400*/  BRA `(.L_x_8710) ;  /* 0x0000000800b47947 */ /* 0x000fea0003800000 */
.L_x_8705:
        /* <DEDUP_REMOVED lines=13> */
.L_x_8719:
[----:B------:R0:W5:Y:S01]  /*24e0*/  LDG.E.64 R32, desc[UR36][R4.64] ;  /* 0x0000002404207981 */ /* 0x000162000c1e1b00 */
[----:B------:R-:W-:Y:S05]  /*24f0*/  BRA `(.L_x_8710) ;  /* 0x0000000800787947 */ /* 0x000fea0003800000 */
.L_x_8718:
        /* <DEDUP_REMOVED lines=26> */
[----:B------:R0:W2:Y:S01]  /*26a0*/  F2F.F64.F32 R32, R7 ;  /* 0x0000000700207310 */ /* 0x0000a20000201800 */
[----:B------:R-:W-:Y:S05]  /*26b0*/  BRA `(.L_x_8710) ;  /* 0x0000000800087947 */ /* 0x000fea0003800000 */
.L_x_8721:
        /* <DEDUP_REMOVED lines=13> */
[----:B------:R0:W2:Y:S01]  /*2790*/  F2F.F64.F32 R32, R0 ;  /* 0x0000000000207310 */ /* 0x0000a20000201800 */
[----:B------:R-:W-:Y:S05]  /*27a0*/  BRA `(.L_x_8710) ;  /* 0x0000000400cc7947 */ /* 0x000fea0003800000 */
.L_x_8720:
[----:B------:R-:W2:Y:S02]  /*27b0*/  LDG.E.U16 R0, desc[UR36][R4.64] ;  /* 0x0000002404007981 */ /* 0x000ea4000c1e1500 */
[----:B--2---:R-:W-:-:S04]  /*27c0*/  IMAD.U32 R0, R0, 0x10000, RZ ;  /* 0x0001000000007824 */ /* 0x004fc800078e00ff */
[----:B------:R-:W-:-:S04]  /*27d0*/  FMUL.FTZ R0, R0, 1 ;  /* 0x3f80000000007820 */ /* 0x000fc80000410000 */
[----:B------:R2:W3:Y:S01]  /*27e0*/  F2F.F64.F32 R32, R0 ;  /* 0x0000000000207310 */ /* 0x0004e20000201800 */
[----:B------:R-:W-:Y:S05]  /*27f0*/  BRA `(.L_x_8710) ;  /* 0x0000000400b87947 */ /* 0x000fea0003800000 */
.L_x_8717:
        /* <DEDUP_REMOVED lines=11> */
.L_x_8724:
        /* <DEDUP_REMOVED lines=21> */
.L_x_8728:
[----:B------:R-:W-:Y:S05]  /*2a00*/  BSYNC B1 ;  /* 0x0000000000017941 */ /* 0x000fea0003800000 */
.L_x_8727:
[----:B------:R-:W-:Y:S01]  /*2a10*/  LEA R5, R0, 0x3b800000, 0x17 ;  /* 0x3b80000000057811 */ /* 0x000fe200078eb8ff */
[----:B------:R-:W-:-:S05]  /*2a20*/  IMAD.SHL.U32 R0, R3, 0x100000, RZ ;  /* 0x0010000003007824 */ /* 0x000fca00078e00ff */
[----:B------:R-:W-:-:S07]  /*2a30*/  LOP3.LUT R0, R5, R0, R6, 0xfe, !PT ;  /* 0x0000000005007212 */ /* 0x000fce00078efe06 */
.L_x_8726:
[----:B------:R-:W-:Y:S05]  /*2a40*/  BSYNC B0 ;  /* 0x0000000000007941 */ /* 0x000fea0003800000 */
.L_x_8725:
[----:B------:R-:W-:-:S04]  /*2a50*/  FMUL.FTZ R0, R0, 1 ;  /* 0x3f80000000007820 */ /* 0x000fc80000410000 */
[----:B------:R0:W2:Y:S01]  /*2a60*/  F2F.F64.F32 R32, R0 ;  /* 0x0000000000207310 */ /* 0x0000a20000201800 */
[----:B------:R-:W-:Y:S05]  /*2a70*/  BRA `(.L_x_8710) ;  /* 0x0000000400187947 */ /* 0x000fea0003800000 */
.L_x_8723:
        /* <DEDUP_REMOVED lines=21> */
.L_x_8732:
[----:B------:R-:W-:Y:S05]  /*2bd0*/  BSYNC B1 ;  /* 0x0000000000017941 */ /* 0x000fea0003800000 */
.L_x_8731:
[----:B------:R-:W-:Y:S01]  /*2be0*/  LEA R5, R0, 0x37800000, 0x17 ;  /* 0x3780000000057811 */ /* 0x000fe200078eb8ff */
[----:B------:R-:W-:-:S05]  /*2bf0*/  IMAD.SHL.U32 R0, R3, 0x200000, RZ ;  /* 0x0020000003007824 */ /* 0x000fca00078e00ff */
[----:B------:R-:W-:-:S07]  /*2c00*/  LOP3.LUT R0, R5, R0, R6, 0xfe, !PT ;  /* 0x0000000005007212 */ /* 0x000fce00078efe06 */
.L_x_8730:
[----:B------:R-:W-:Y:S05]  /*2c10*/  BSYNC B0 ;  /* 0x0000000000007941 */ /* 0x000fea0003800000 */
.L_x_8729:
[----:B------:R-:W-:-:S04]  /*2c20*/  FMUL.FTZ R0, R0, 1 ;  /* 0x3f80000000007820 */ /* 0x000fc80000410000 */
[----:B------:R0:W2:Y:S01]  /*2c30*/  F2F.F64.F32 R32, R0 ;  /* 0x0000000000207310 */ /* 0x0000a20000201800 */
[----:B------:R-:W-:Y:S05]  /*2c40*/  BRA `(.L_x_8710) ;  /* 0x0000000000a47947 */ /* 0x000fea0003800000 */
.L_x_8722:
        /* <DEDUP_REMOVED lines=14> */
.L_x_8736:
[----:B------:R-:W-:Y:S05]  /*2d30*/  BSYNC B0 ;  /* 0x0000000000007941 */ /* 0x000fea0003800000 */
.L_x_8735:
[----:B------:R-:W-:-:S04]  /*2d40*/  FMUL.FTZ R0, R0, 1 ;  /* 0x3f80000000007820 */ /* 0x000fc80000410000 */
[----:B------:R0:W2:Y:S01]  /*2d50*/  F2F.F64.F32 R32, R0 ;  /* 0x0000000000207310 */ /* 0x0000a20000201800 */
[----:B------:R-:W-:Y:S05]  /*2d60*/  BRA `(.L_x_8710) ;  /* 0x00000000005c7947 */ /* 0x000fea0003800000 */
.L_x_8709:
        /* <DEDUP_REMOVED lines=15> */
[----:B01--45:R-:W-:Y:S05]  /*2e60*/  CALL.ABS.NOINC R14 ;  /* 0x000000000e007343 */ /* 0x033fea0003c00000 */
.L_x_8737:
[----:B------:R-:W-:Y:S01]  /*2e70*/  CS2R R32, SRZ ;  /* 0x0000000000207805 */ /* 0x000fe2000001ff00 */
[----:B------:R-:W-:Y:S06]  /*2e80*/  BRA `(.L_x_8710) ;  /* 0x0000000000147947 */ /* 0x000fec0003800000 */
.L_x_8734:
[----:B------:R-:W2:Y:S02]  /*2e90*/  LDG.E.64 R32, desc[UR36][R4.64] ;  /* 0x0000002404207981 */ /* 0x000ea4000c1e1b00 */
[----:B--2---:R-:W0:Y:S01]  /*2ea0*/  I2F.F64.U64 R32, R32 ;  /* 0x0000002000207312 */ /* 0x004e220000301800 */
[----:B------:R-:W-:Y:S05]  /*2eb0*/  BRA `(.L_x_8710) ;  /* 0x0000000000087947 */ /* 0x000fea0003800000 */
.L_x_8733:
[----:B------:R-:W2:Y:S02]  /*2ec0*/  LDG.E R4, desc[UR36][R4.64] ;  /* 0x0000002404047981 */ /* 0x000ea4000c1e1900 */
[----:B--2---:R0:W2:Y:S02]  /*2ed0*/  I2F.F64.U32 R32, R4 ;  /* 0x0000000400207312 */ /* 0x0040a40000201800 */
.L_x_8710:
[----:B0-----:R-:W0:Y:S01]  /*2ee0*/  LDC.64 R4, c[0x0][0x228] ;  /* 0x00008a00ff047b82 */ /* 0x001e220000000a00 */
[----:B--2---:R-:W-:Y:S01]  /*2ef0*/  PRMT R0, R16, 0x9910, RZ ;  /* 0x0000991010007816 */ /* 0x004fe200000000ff */
        /* <DEDUP_REMOVED lines=17> */
.L_x_8741:
[----:B------:R-:W2:Y:S02]  /*3010*/  LDG.E.U8 R4, desc[UR36][R4.64] ;  /* 0x0000002404047981 */ /* 0x000ea4000c1e1100 */
[----:B--2---:R0:W2:Y:S01]  /*3020*/  I2F.F64.U16 R28, R4 ;  /* 0x00000004001c7312 */ /* 0x0040a20000101800 */
[----:B------:R-:W-:Y:S05]  /*3030*/  BRA `(.L_x_8743) ;  /* 0x0000000c00707947 */ /* 0x000fea0003800000 */
.L_x_8740:
        /* <DEDUP_REMOVED lines=9> */
.L_x_8745:
[----:B------:R-:W2:Y:S02]  /*30d0*/  LDG.E R4, desc[UR36][R4.64] ;  /* 0x0000002404047981 */ /* 0x000ea4000c1e1900 */
[----:B--2---:R0:W2:Y:S01]  /*30e0*/  I2F.F64 R28, R4 ;  /* 0x00000004001c7312 */ /* 0x0040a20000201c00 */
[----:B------:R-:W-:Y:S05]  /*30f0*/  BRA `(.L_x_8743) ;  /* 0x0000000c00407947 */ /* 0x000fea0003800000 */
.L_x_8744:
[----:B------:R-:W2:Y:S02]  /*3100*/  LDG.E.U16 R4, desc[UR36][R4.64] ;  /* 0x0000002404047981 */ /* 0x000ea4000c1e1500 */
[----:B--2---:R0:W2:Y:S01]  /*3110*/  I2F.F64.S16 R28, R4 ;  /* 0x00000004001c7312 */ /* 0x0040a20000101c00 */
[----:B------:R-:W-:Y:S05]  /*3120*/  BRA `(.L_x_8743) ;  /* 0x0000000c00347947 */ /* 0x000fea0003800000 */
.L_x_8739:
        /* <DEDUP_REMOVED lines=10> */
.L_x_8747:
[----:B------:R-:W2:Y:S02]  /*31d0*/  LDG.E.U16 R0, desc[UR36][R4.64] ;  /* 0x0000002404007981 */ /* 0x000ea4000c1e1500 */
[----:B--2---:R-:W-:-:S05]  /*31e0*/  HADD2.F32 R0, -RZ, R0.H0_H0 ;  /* 0x20000000ff007230 */ /* 0x004fca0000004100 */
[----:B------:R-:W-:-:S04]  /*31f0*/  FMUL.FTZ R0, R0, 1 ;  /* 0x3f80000000007820 */ /* 0x000fc80000410000 */
[----:B------:R0:W2:Y:S01]  /*3200*/  F2F.F64.F32 R28, R0 ;  /* 0x00000000001c7310 */ /* 0x0000a20000201800 */
[----:B------:R-:W-:Y:S05]  /*3210*/  BRA `(.L_x_8743) ;  /* 0x0000000800f87947 */ /* 0x000fea0003800000 */
.L_x_8746:
        /* <DEDUP_REMOVED lines=10> */
.L_x_8749:
[----:B------:R-:W2:Y:S02]  /*32c0*/  LDG.E.U16 R4, desc[UR36][R4.64] ;  /* 0x0000002404047981 */ /* 0x000ea4000c1e1500 */
[----:B--2---:R-:W-:-:S05]  /*32d0*/  HADD2.F32 R0, -RZ, R4.H0_H0 ;  /* 0x20000004ff007230 */ /* 0x004fca0000004100 */
[----:B------:R-:W-:-:S04]  /*32e0*/  FMUL.FTZ R0, R0, 1 ;  /* 0x3f80000000007820 */ /* 0x000fc80000410000 */
[----:B------:R0:W2:Y:S01]  /*32f0*/  F2F.F64.F32 R28, R0 ;  /* 0x00000000001c7310 */ /* 0x0000a20000201800 */
[----:B------:R-:W-:Y:S05]  /*3300*/  BRA `(.L_x_8743) ;  /* 0x0000000800bc7947 */ /* 0x000fea0003800000 */
.L_x_8748:
[----:B------:R0:W5:Y:S01]  /*3310*/  LDG.E.64 R28, desc[UR36][R4.64] ;  /* 0x00000024041c7981 */ /* 0x000162000c1e1b00 */
[----:B------:R-:W-:Y:S05]  /*3320*/  BRA `(.L_x_8743) ;  /* 0x0000000800b47947 */ /* 0x000fea0003800000 */
.L_x_8738:
        /* <DEDUP_REMOVED lines=13> */
.L_x_8752:
[----:B------:R0:W5:Y:S01]  /*3400*/  LDG.E.64 R28, desc[UR36][R4.64] ;  /* 0x00000024041c7981 */ /* 0x000162000c1e1b00 */
[----:B------:R-:W-:Y:S05]  /*3410*/  BRA `(.L_x_8743) ;  /* 0x0000000800787947 */ /* 0x000fea0003800000 */
.L_x_8751:
        /* <DEDUP_REMOVED lines=28> */
.L_x_8754:
        /* <DEDUP_REMOVED lines=15> */
.L_x_8753:
[----:B------:R-:W2:Y:S02]  /*36d0*/  LDG.E.U16 R0, desc[UR36][R4.64] ;  /* 0x0000002404007981 */ /* 0x000ea4000c1e1500 */
[----:B--2---:R-:W-:-:S04]  /*36e0*/  IMAD.U32 R0, R0, 0x10000, RZ ;  /* 0x0001000000007824 */ /* 0x004fc800078e00ff */
[----:B------:R-:W-:-:S04]  /*36f0*/  FMUL.FTZ R0, R0, 1 ;  /* 0x3f80000000007820 */ /* 0x000fc80000410000 */
[----:B------:R0:W2:Y:S01]  /*3700*/  F2F.F64.F32 R28, R0 ;  /* 0x00000000001c7310 */ /* 0x0000a20000201800 */
[----:B------:R-:W-:Y:S05]  /*3710*/  BRA `(.L_x_8743) ;  /* 0x0000000400b87947 */ /* 0x000fea0003800000 */
.L_x_8750:
        /* <DEDUP_REMOVED lines=11> */
.L_x_8757:
        /* <DEDUP_REMOVED lines=21> */
.L_x_8761:
[----:B------:R-:W-:Y:S05]  /*3920*/  BSYNC B1 ;  /* 0x0000000000017941 */ /* 0x000fea0003800000 */
.L_x_8760:
[----:B------:R-:W-:Y:S01]  /*3930*/  LEA R5, R0, 0x3b800000, 0x17 ;  /* 0x3b80000000057811 */ /* 0x000fe200078eb8ff */
[----:B------:R-:W-:-:S05]  /*3940*/  IMAD.SHL.U32 R0, R3, 0x100000, RZ ;  /* 0x0010000003007824 */ /* 0x000fca00078e00ff */
[----:B------:R-:W-:-:S07]  /*3950*/  LOP3.LUT R0, R5, R0, R6, 0xfe, !PT ;  /* 0x0000000005007212 */ /* 0x000fce00078efe06 */
.L_x_8759:
[----:B------:R-:W-:Y:S05]  /*3960*/  BSYNC B0 ;  /* 0x0000000000007941 */ /* 0x000fea0003800000 */
.L_x_8758:
[----:B------:R-:W-:-:S04]  /*3970*/  FMUL.FTZ R0, R0, 1 ;  /* 0x3f80000000007820 */ /* 0x000fc80000410000 */
[----:B------:R0:W2:Y:S01]  /*3980*/  F2F.F64.F32 R28, R0 ;  /* 0x00000000001c7310 */ /* 0x0000a20000201800 */
[----:B------:R-:W-:Y:S05]  /*3990*/  BRA `(.L_x_8743) ;  /* 0x0000000400187947 */ /* 0x000fea0003800000 */
.L_x_8756:
        /* <DEDUP_REMOVED lines=21> */
.L_x_8765:
[----:B------:R-:W-:Y:S05]  /*3af0*/  BSYNC B1 ;  /* 0x0000000000017941 */ /* 0x000fea0003800000 */
.L_x_8764:
[----:B------:R-:W-:Y:S01]  /*3b00*/  LEA R5, R0, 0x37800000, 0x17 ;  /* 0x3780000000057811 */ /* 0x000fe200078eb8ff */
[----:B------:R-:W-:-:S05]  /*3b10*/  IMAD.SHL.U32 R0, R3, 0x200000, RZ ;  /* 0x0020000003007824 */ /* 0x000fca00078e00ff */
[----:B------:R-:W-:-:S07]  /*3b20*/  LOP3.LUT R0, R5, R0, R6, 0xfe, !PT ;  /* 0x0000000005007212 */ /* 0x000fce00078efe06 */
.L_x_8763:
[----:B------:R-:W-:Y:S05]  /*3b30*/  BSYNC B0 ;  /* 0x0000000000007941 */ /* 0x000fea0003800000 */
.L_x_8762:
[----:B------:R-:W-:-:S04]  /*3b40*/  FMUL.FTZ R0, R0, 1 ;  /* 0x3f80000000007820 */ /* 0x000fc80000410000 */
[----:B------:R0:W2:Y:S01]  /*3b50*/  F2F.F64.F32 R28, R0 ;  /* 0x00000000001c7310 */ /* 0x0000a20000201800 */
[----:B------:R-:W-:Y:S05]  /*3b60*/  BRA `(.L_x_8743) ;  /* 0x0000000000a47947 */ /* 0x000fea0003800000 */
.L_x_8755:
        /* <DEDUP_REMOVED lines=14> */
.L_x_8769:
[----:B------:R-:W-:Y:S05]  /*3c50*/  BSYNC B0 ;  /* 0x0000000000007941 */ /* 0x000fea0003800000 */
.L_x_8768:
[----:B------:R-:W-:-:S04]  /*3c60*/  FMUL.FTZ R0, R0, 1 ;  /* 0x3f80000000007820 */ /* 0x000fc80000410000 */
[----:B------:R0:W2:Y:S01]  /*3c70*/  F2F.F64.F32 R28, R0 ;  /* 0x00000000001c7310 */ /* 0x0000a20000201800 */
[----:B------:R-:W-:Y:S05]  /*3c80*/  BRA `(.L_x_8743) ;  /* 0x00000000005c7947 */ /* 0x000fea0003800000 */
.L_x_8742:
        /* <DEDUP_REMOVED lines=16> */
.L_x_8770:
[----:B------:R-:W-:Y:S01]  /*3d90*/  CS2R R28, SRZ ;  /* 0x00000000001c7805 */ /* 0x000fe2000001ff00 */
[----:B------:R-:W-:Y:S06]  /*3da0*/  BRA `(.L_x_8743) ;  /* 0x0000000000147947 */ /* 0x000fec0003800000 */
.L_x_8767:
[----:B------:R-:W2:Y:S02]  /*3db0*/  LDG.E.64 R28, desc[UR36][R4.64] ;  /* 0x00000024041c7981 */ /* 0x000ea4000c1e1b00 */
[----:B--2---:R-:W0:Y:S01]  /*3dc0*/  I2F.F64.U64 R28, R28 ;  /* 0x0000001c001c7312 */ /* 0x004e220000301800 */
[----:B------:R-:W-:Y:S05]  /*3dd0*/  BRA `(.L_x_8743) ;  /* 0x0000000000087947 */ /* 0x000fea0003800000 */
.L_x_8766:
[----:B------:R-:W2:Y:S02]  /*3de0*/  LDG.E R4, desc[UR36][R4.64] ;  /* 0x0000002404047981 */ /* 0x000ea4000c1e1900 */
[----:B--2---:R0:W2:Y:S02]  /*3df0*/  I2F.F64.U32 R28, R4 ;  /* 0x00000004001c7312 */ /* 0x0040a40000201800 */
.L_x_8743:
[----:B------:R-:W-:-:S07]  /*3e00*/  VIADD R23, R23, 0x80 ;  /* 0x0000008017177836 */ /* 0x000fce0000000000 */
.L_x_8704:
[----:B------:R-:W-:Y:S05]  /*3e10*/  BSYNC B6 ;  /* 0x0000000000067941 */ /* 0x000fea0003800000 */
.L_x_8703:
[----:B------:R-:W-:Y:S01]  /*3e20*/  ISETP.GE.AND P0, PT, R23, R2, PT ;  /* 0x000000021700720c */ /* 0x000fe20003f06270 */
[----:B------:R-:W-:Y:S01]  /*3e30*/  BSSY B6, `(.L_x_8771) ;  /* 0x00001eb000067945 */ /* 0x000fe20003800000 */
[----:B------:R-:W-:Y:S02]  /*3e40*/  CS2R R26, SRZ ;  /* 0x00000000001a7805 */ /* 0x000fe4000001ff00 */
[----:B------:R-:W-:Y:S02]  /*3e50*/  CS2R R30, SRZ ;  /* 0x00000000001e7805 */ /* 0x000fe4000001ff00 */
[----:B------:R-:W-:-:S07]  /*3e60*/  CS2R R24, SRZ ;  /* 0x0000000000187805 */ /* 0x000fce000001ff00 */
        /* <DEDUP_REMOVED lines=19> */
[----:B---3--:R0:W3:Y:S01]  /*3fa0*/  I2F.F64.S16 R30, R4 ;  /* 0x00000004001e7312 */ /* 0x0080e20000101c00 */
[----:B------:R-:W-:Y:S05]  /*3fb0*/  BRA `(.L_x_8778) ;  /* 0x0000000c007c7947 */ /* 0x000fea0003800000 */
.L_x_8776:
[----:B------:R-:W3:Y:S02]  /*3fc0*/  LDG.E.U8 R4, desc[UR36][R4.64] ;  /* 0x0000002404047981 */ /* 0x000ee4000c1e1100 */
[----:B---3--:R0:W3:Y:S01]  /*3fd0*/  I2F.F64.U16 R30, R4 ;  /* 0x00000004001e7312 */ /* 0x0080e20000101800 */
[----:B------:R-:W-:Y:S05]  /*3fe0*/  BRA `(.L_x_8778) ;  /* 0x0000000c00707947 */ /* 0x000fea0003800000 */
.L_x_8775:
        /* <DEDUP_REMOVED lines=9> */
.L_x_8780:
[----:B------:R-:W3:Y:S02]  /*4080*/  LDG.E R4, desc[UR36][R4.64] ;  /* 0x0000002404047981 */ /* 0x000ee4000c1e1900 */
[----:B---3--:R0:W3:Y:S01]  /*4090*/  I2F.F64 R30, R4 ;  /* 0x00000004001e7312 */ /* 0x0080e20000201c00 */
[----:B------:R-:W-:Y:S05]  /*40a0*/  BRA `(.L_x_8778) ;  /* 0x0000000c00407947 */ /* 0x000fea0003800000 */
.L_x_8779:
[----:B------:R-:W3:Y:S02]  /*40b0*/  LDG.E.U16 R4, desc[UR36][R4.64] ;  /* 0x0000002404047981 */ /* 0x000ee4000c1e1500 */
[----:B---3--:R0:W3:Y:S01]  /*40c0*/  I2F.F64.S16 R30, R4 ;  /* 0x00000004001e7312 */ /* 0x0080e20000101c00 */
[----:B------:R-:W-:Y:S05]  /*40d0*/  BRA `(.L_x_8778) ;  /* 0x0000000c00347947 */ /* 0x000fea0003800000 */
.L_x_8774:
        /* <DEDUP_REMOVED lines=10> */
.L_x_8782:
[----:B------:R-:W3:Y:S02]  /*4180*/  LDG.E.U16 R0, desc[UR36][R4.64] ;  /* 0x0000002404007981 */ /* 0x000ee4000c1e1500 */
[----:B---3--:R-:W-:-:S05]  /*4190*/  HADD2.F32 R0, -RZ, R0.H0_H0 ;  /* 0x20000000ff007230 */ /* 0x008fca0000004100 */
[----:B------:R-:W-:-:S04]  /*41a0*/  FMUL.FTZ R0, R0, 1 ;  /* 0x3f80000000007820 */ /* 0x000fc80000410000 */
[----:B------:R0:W3:Y:S01]  /*41b0*/  F2F.F64.F32 R30, R0 ;  /* 0x00000000001e7310 */ /* 0x0000e20000201800 */
[----:B------:R-:W-:Y:S05]  /*41c0*/  BRA `(.L_x_8778) ;  /* 0x0000000800f87947 */ /* 0x000fea0003800000 */
.L_x_8781:
        /* <DEDUP_REMOVED lines=10> */
.L_x_8784:
[----:B------:R-:W3:Y:S02]  /*4270*/  LDG.E.U16 R4, desc[UR36][R4.64] ;  /* 0x0000002404047981 */ /* 0x000ee4000c1e1500 */
[----:B---3--:R-:W-:-:S05]  /*4280*/  HADD2.F32 R0, -RZ, R4.H0_H0 ;  /* 0x20000004ff007230 */ /* 0x008fca0000004100 */
[----:B------:R-:W-:-:S04]  /*4290*/  FMUL.FTZ R0, R0, 1 ;  /* 0x3f80000000007820 */ /* 0x000fc80000410000 */
[----:B------:R0:W3:Y:S01]  /*42a0*/  F2F.F64.F32 R30, R0 ;  /* 0x00000000001e7310 */ /* 0x0000e20000201800 */
[----:B------:R-:W-:Y:S05]  /*42b0*/  BRA `(.L_x_8778) ;  /* 0x0000000800bc7947 */ /* 0x000fea0003800000 */
.L_x_8783:
[----:B------:R0:W5:Y:S01]  /*42c0*/  LDG.E.64 R30, desc[UR36][R4.64] ;  /* 0x00000024041e7981 */ /* 0x000162000c1e1b00 */
[----:B------:R-:W-:Y:S05]  /*42d0*/  BRA `(.L_x_8778) ;  /* 0x0000000800b47947 */ /* 0x000fea0003800000 */
.L_x_8773:
        /* <DEDUP_REMOVED lines=13> */
.L_x_8787:
[----:B------:R0:W5:Y:S01]  /*43b0*/  LDG.E.64 R30, desc[UR36][R4.64] ;  /* 0x00000024041e7981 */ /* 0x000162000c1e1b00 */
[----:B------:R-:W-:Y:S05]  /*43c0*/  BRA `(.L_x_8778) ;  /* 0x0000000800787947 */ /* 0x000fea0003800000 */
.L_x_8786:
        /* <DEDUP_REMOVED lines=26> */
[----:B------:R0:W3:Y:S01]  /*4570*/  F2F.F64.F32 R30, R7 ;  /* 0x00000007001e7310 */ /* 0x0000e20000201800 */
[----:B------:R-:W-:Y:S05]  /*4580*/  BRA `(.L_x_8778) ;  /* 0x0000000800087947 */ /* 0x000fea0003800000 */
.L_x_8789:
        /* <DEDUP_REMOVED lines=13> */
[----:B------:R0:W3:Y:S01]  /*4660*/  F2F.F64.F32 R30, R0 ;  /* 0x00000000001e7310 */ /* 0x0000e20000201800 */
[----:B------:R-:W-:Y:S05]  /*4670*/  BRA `(.L_x_8778) ;  /* 0x0000000400cc7947 */ /* 0x000fea0003800000 */
.L_x_8788:
[----:B------:R-:W3:Y:S02]  /*4680*/  LDG.E.U16 R0, desc[UR36][R4.64] ;  /* 0x0000002404007981 */ /* 0x000ee4000c1e1500 */
[----:B---3--:R-:W-:-:S04]  /*4690*/  IMAD.U32 R0, R0, 0x10000, RZ ;  /* 0x0001000000007824 */ /* 0x008fc800078e00ff */
[----:B------:R-:W-:-:S04]  /*46a0*/  FMUL.FTZ R0, R0, 1 ;  /* 0x3f80000000007820 */ /* 0x000fc80000410000 */
[----:B------:R3:W0:Y:S01]  /*46b0*/  F2F.F64.F32 R30, R0 ;  /* 0x00000000001e7310 */ /* 0x0006220000201800 */
[----:B------:R-:W-:Y:S05]  /*46c0*/  BRA `(.L_x_8778) ;  /* 0x0000000400b87947 */ /* 0x000fea0003800000 */
.L_x_8785:
        /* <DEDUP_REMOVED lines=9> */
[----:B---3--:R0:W3:Y:S01]  /*4760*/  I2F.F64.U16 R30, R4 ;  /* 0x00000004001e7312 */ /* 0x0080e20000101800 */
[----:B------:R-:W-:Y:S05]  /*4770*/  BRA `(.L_x_8778) ;  /* 0x00000004008c7947 */ /* 0x000fea0003800000 */
.L_x_8792:
        /* <DEDUP_REMOVED lines=21> */
.L_x_8796:
[----:B------:R-:W-:Y:S05]  /*48d0*/  BSYNC B1 ;  /* 0x0000000000017941 */ /* 0x000fea0003800000 */
.L_x_8795:
[----:B------:R-:W-:Y:S01]  /*48e0*/  LEA R5, R0, 0x3b800000, 0x17 ;  /* 0x3b80000000057811 */ /* 0x000fe200078eb8ff */
[----:B------:R-:W-:-:S05]  /*48f0*/  IMAD.SHL.U32 R0, R3, 0x100000, RZ ;  /* 0x0010000003007824 */ /* 0x000fca00078e00ff */
[----:B------:R-:W-:-:S07]  /*4900*/  LOP3.LUT R0, R5, R0, R6, 0xfe, !PT ;  /* 0x0000000005007212 */ /* 0x000fce00078efe06 */
.L_x_8794:
[----:B------:R-:W-:Y:S05]  /*4910*/  BSYNC B0 ;  /* 0x0000000000007941 */ /* 0x000fea0003800000 */
.L_x_8793:
[----:B------:R-:W-:-:S04]  /*4920*/  FMUL.FTZ R0, R0, 1 ;  /* 0x3f80000000007820 */ /* 0x000fc80000410000 */
[----:B------:R0:W3:Y:S01]  /*4930*/  F2F.F64.F32 R30, R0 ;  /* 0x00000000001e7310 */ /* 0x0000e20000201800 */
[----:B------:R-:W-:Y:S05]  /*4940*/  BRA `(.L_x_8778) ;  /* 0x0000000400187947 */ /* 0x000fea0003800000 */
.L_x_8791:
        /* <DEDUP_REMOVED lines=21> */
.L_x_8800:
[----:B------:R-:W-:Y:S05]  /*4aa0*/  BSYNC B1 ;  /* 0x0000000000017941 */ /* 0x000fea0003800000 */
.L_x_8799:
[----:B------:R-:W-:Y:S01]  /*4ab0*/  LEA R5, R0, 0x37800000, 0x17 ;  /* 0x3780000000057811 */ /* 0x000fe200078eb8ff */
[----:B------:R-:W-:-:S05]  /*4ac0*/  IMAD.SHL.U32 R0, R3, 0x200000, RZ ;  /* 0x0020000003007824 */ /* 0x000fca00078e00ff */
[----:B------:R-:W-:-:S07]  /*4ad0*/  LOP3.LUT R0, R5, R0, R6, 0xfe, !PT ;  /* 0x0000000005007212 */ /* 0x000fce00078efe06 */
.L_x_8798:
[----:B------:R-:W-:Y:S05]  /*4ae0*/  BSYNC B0 ;  /* 0x0000000000007941 */ /* 0x000fea0003800000 */
.L_x_8797:
[----:B------:R-:W-:-:S04]  /*4af0*/  FMUL.FTZ R0, R0, 1 ;  /* 0x3f80000000007820 */ /* 0x000fc80000410000 */
[----:B------:R0:W3:Y:S01]  /*4b00*/  F2F.F64.F32 R30, R0 ;  /* 0x00000000001e7310 */ /* 0x0000e20000201800 */
[----:B------:R-:W-:Y:S05]  /*4b10*/  BRA `(.L_x_8778) ;  /* 0x0000000000a47947 */ /* 0x000fea0003800000 */
.L_x_8790:
        /* <DEDUP_REMOVED lines=14> */
.L_x_8804:
[----:B------:R-:W-:Y:S05]  /*4c00*/  BSYNC B0 ;  /* 0x0000000000007941 */ /* 0x000fea0003800000 */
.L_x_8803:
[----:B------:R-:W-:-:S04]  /*4c10*/  FMUL.FTZ R0, R0, 1 ;  /* 0x3f80000000007820 */ /* 0x000fc80000410000 */
[----:B------:R0:W3:Y:S01]  /*4c20*/  F2F.F64.F32 R30, R0 ;  /* 0x00000000001e7310 */ /* 0x0000e20000201800 */
[----:B------:R-:W-:Y:S05]  /*4c30*/  BRA `(.L_x_8778) ;  /* 0x00000000005c7947 */ /* 0x000fea0003800000 */
.L_x_8777:
        /* <DEDUP_REMOVED lines=16> */
.L_x_8805:
[----:B------:R-:W-:Y:S01]  /*4d40*/  CS2R R30, SRZ ;  /* 0x00000000001e7805 */ /* 0x000fe2000001ff00 */
[----:B------:R-:W-:Y:S06]  /*4d50*/  BRA `(.L_x_8778) ;  /* 0x0000000000147947 */ /* 0x000fec0003800000 */
.L_x_8802:
[----:B------:R-:W3:Y:S02]  /*4d60*/  LDG.E.64 R30, desc[UR36][R4.64] ;  /* 0x00000024041e7981 */ /* 0x000ee4000c1e1b00 */
[----:B---3--:R-:W0:Y:S01]  /*4d70*/  I2F.F64.U64 R30, R30 ;  /* 0x0000001e001e7312 */ /* 0x008e220000301800 */
[----:B------:R-:W-:Y:S05]  /*4d80*/  BRA `(.L_x_8778) ;  /* 0x0000000000087947 */ /* 0x000fea0003800000 */
.L_x_8801:
[----:B------:R-:W3:Y:S02]  /*4d90*/  LDG.E R4, desc[UR36][R4.64] ;  /* 0x0000002404047981 */ /* 0x000ee4000c1e1900 */
[----:B---3--:R0:W3:Y:S02]  /*4da0*/  I2F.F64.U32 R30, R4 ;  /* 0x00000004001e7312 */ /* 0x0080e40000201800 */
.L_x_8778:
[----:B0-----:R-:W0:Y:S01]  /*4db0*/  LDC.64 R4, c[0x0][0x228] ;  /* 0x00008a00ff047b82 */ /* 0x001e220000000a00 */
[----:B---3--:R-:W-:Y:S01]  /*4dc0*/  PRMT R0, R16, 0x9910, RZ ;  /* 0x0000991010007816 */ /* 0x008fe200000000ff */
        /* <DEDUP_REMOVED lines=17> */
.L_x_8809:
[----:B------:R-:W3:Y:S02]  /*4ee0*/  LDG.E.U8 R4, desc[UR36][R4.64] ;  /* 0x0000002404047981 */ /* 0x000ee4000c1e1100 */
[----:B---3--:R0:W3:Y:S01]  /*4ef0*/  I2F.F64.U16 R24, R4 ;  /* 0x0000000400187312 */ /* 0x0080e20000101800 */
[----:B------:R-:W-:Y:S05]  /*4f00*/  BRA `(.L_x_8811) ;  /* 0x0000000c00707947 */ /* 0x000fea0003800000 */
.L_x_8808:
        /* <DEDUP_REMOVED lines=9> */
.L_x_8813:
[----:B------:R-:W3:Y:S02]  /*4fa0*/  LDG.E R4, desc[UR36][R4.64] ;  /* 0x0000002404047981 */ /* 0x000ee4000c1e1900 */
[----:B---3--:R0:W3:Y:S01]  /*4fb0*/  I2F.F64 R24, R4 ;  /* 0x0000000400187312 */ /* 0x0080e20000201c00 */
[----:B------:R-:W-:Y:S05]  /*4fc0*/  BRA `(.L_x_8811) ;  /* 0x0000000c00407947 */ /* 0x000fea0003800000 */
.L_x_8812:
[----:B------:R-:W3:Y:S02]  /*4fd0*/  LDG.E.U16 R4, desc[UR36][R4.64] ;  /* 0x0000002404047981 */ /* 0x000ee4000c1e1500 */
[----:B---3--:R0:W3:Y:S01]  /*4fe0*/  I2F.F64.S16 R24, R4 ;  /* 0x0000000400187312 */ /* 0x0080e20000101c00 */
[----:B------:R-:W-:Y:S05]  /*4ff0*/  BRA `(.L_x_8811) ;  /* 0x0000000c00347947 */ /* 0x000fea0003800000 */
.L_x_8807:
        /* <DEDUP_REMOVED lines=10> */
.L_x_8815:
[----:B------:R-:W3:Y:S02]  /*50a0*/  LDG.E.U16 R0, desc[UR36][R4.64] ;  /* 0x0000002404007981 */ /* 0x000ee4000c1e1500 */
[----:B---3--:R-:W-:-:S05]  /*50b0*/  HADD2.F32 R0, -RZ, R0.H0_H0 ;  /* 0x20000000ff007230 */ /* 0x008fca0000004100 */
[----:B------:R-:W-:-:S04]  /*50c0*/  FMUL.FTZ R0, R0, 1 ;  /* 0x3f80000000007820 */ /* 0x000fc80000410000 */
[----:B------:R0:W3:Y:S01]  /*50d0*/  F2F.F64.F32 R24, R0 ;  /* 0x0000000000187310 */ /* 0x0000e20000201800 */
[----:B------:R-:W-:Y:S05]  /*50e0*/  BRA `(.L_x_8811) ;  /* 0x0000000800f87947 */ /* 0x000fea0003800000 */
.L_x_8814:
        /* <DEDUP_REMOVED lines=10> */
.L_x_8817:
[----:B------:R-:W3:Y:S02]  /*5190*/  LDG.E.U16 R4, desc[UR36][R4.64] ;  /* 0x0000002404047981 */ /* 0x000ee4000c1e1500 */
[----:B---3--:R-:W-:-:S05]  /*51a0*/  HADD2.F32 R0, -RZ, R4.H0_H0 ;  /* 0x20000004ff007230 */ /* 0x008fca0000004100 */
[----:B------:R-:W-:-:S04]  /*51b0*/  FMUL.FTZ R0, R0, 1 ;  /* 0x3f80000000007820 */ /* 0x000fc80000410000 */
[----:B------:R0:W3:Y:S01]  /*51c0*/  F2F.F64.F32 R24, R0 ;  /* 0x0000000000187310 */ /* 0x0000e20000201800 */
[----:B------:R-:W-:Y:S05]  /*51d0*/  BRA `(.L_x_8811) ;  /* 0x0000000800bc7947 */ /* 0x000fea0003800000 */
.L_x_8816:
[----:B------:R0:W5:Y:S01]  /*51e0*/  LDG.E.64 R24, desc[UR36][R4.64] ;  /* 0x0000002404187981 */ /* 0x000162000c1e1b00 */
[----:B------:R-:W-:Y:S05]  /*51f0*/  BRA `(.L_x_8811) ;  /* 0x0000000800b47947 */ /* 0x000fea0003800000 */
.L_x_8806:
        /* <DEDUP_REMOVED lines=13> */
.L_x_8820:
[----:B------:R0:W5:Y:S01]  /*52d0*/  LDG.E.64 R24, desc[UR36][R4.64] ;  /* 0x0000002404187981 */ /* 0x000162000c1e1b00 */
[----:B------:R-:W-:Y:S05]  /*52e0*/  BRA `(.L_x_8811) ;  /* 0x0000000800787947 */ /* 0x000fea0003800000 */
.L_x_8819:
        /* <DEDUP_REMOVED lines=28> */
.L_x_8822:
        /* <DEDUP_REMOVED lines=15> */
.L_x_8821:
[----:B------:R-:W3:Y:S02]  /*55a0*/  LDG.E.U16 R0, desc[UR36][R4.64] ;  /* 0x0000002404007981 */ /* 0x000ee4000c1e1500 */
[----:B---3--:R-:W-:-:S04]  /*55b0*/  IMAD.U32 R0, R0, 0x10000, RZ ;  /* 0x0001000000007824 */ /* 0x008fc800078e00ff */
[----:B------:R-:W-:-:S04]  /*55c0*/  FMUL.FTZ R0, R0, 1 ;  /* 0x3f80000000007820 */ /* 0x000fc80000410000 */
[----:B------:R0:W3:Y:S01]  /*55d0*/  F2F.F64.F32 R24, R0 ;  /* 0x0000000000187310 */ /* 0x0000e20000201800 */
[----:B------:R-:W-:Y:S05]  /*55e0*/  BRA `(.L_x_8811) ;  /* 0x0000000400b87947 */ /* 0x000fea0003800000 */
.L_x_8818:
        /* <DEDUP_REMOVED lines=11> */
.L_x_8825:
        /* <DEDUP_REMOVED lines=21> */
.L_x_8829:
[----:B------:R-:W-:Y:S05]  /*57f0*/  BSYNC B1 ;  /* 0x0000000000017941 */ /* 0x000fea0003800000 */
.L_x_8828:
[----:B------:R-:W-:Y:S01]  /*5800*/  LEA R5, R0, 0x3b800000, 0x17 ;  /* 0x3b80000000057811 */ /* 0x000fe200078eb8ff */
[----:B------:R-:W-:-:S05]  /*5810*/  IMAD.SHL.U32 R0, R3, 0x100000, RZ ;  /* 0x0010000003007824 */ /* 0x000fca00078e00ff */
[----:B------:R-:W-:-:S07]  /*5820*/  LOP3.LUT R0, R5, R0, R6, 0xfe, !PT ;  /* 0x0000000005007212 */ /* 0x000fce00078efe06 */
.L_x_8827:
[----:B------:R-:W-:Y:S05]  /*5830*/  BSYNC B0 ;  /* 0x0000000000007941 */ /* 0x000fea0003800000 */
.L_x_8826:
[----:B------:R-:W-:-:S04]  /*5840*/  FMUL.FTZ R0, R0, 1 ;  /* 0x3f80000000007820 */ /* 0x000fc80000410000 */
[----:B------:R0:W3:Y:S01]  /*5850*/  F2F.F64.F32 R24, R0 ;  /* 0x0000000000187310 */ /* 0x0000e20000201800 */
[----:B------:R-:W-:Y:S05]  /*5860*/  BRA `(.L_x_8811) ;  /* 0x0000000400187947 */ /* 0x000fea0003800000 */
.L_x_8824:
        /* <DEDUP_REMOVED lines=21> */
.L_x_8833:
[----:B------:R-:W-:Y:S05]  /*59c0*/  BSYNC B1 ;  /* 0x0000000000017941 */ /* 0x000fea0003800000 */
.L_x_8832:
[----:B------:R-:W-:Y:S01]  /*59d0*/  LEA R5, R0, 0x37800000, 0x17 ;  /* 0x3780000000057811 */ /* 0x000fe200078eb8ff */
[----:B------:R-:W-:-:S05]  /*59e0*/  IMAD.SHL.U32 R0, R3, 0x200000, RZ ;  /* 0x0020000003007824 */ /* 0x000fca00078e00ff */
[----:B------:R-:W-:-:S07]  /*59f0*/  LOP3.LUT R0, R5, R0, R6, 0xfe, !PT ;  /* 0x0000000005007212 */ /* 0x000fce00078efe06 */
.L_x_8831:
[----:B------:R-:W-:Y:S05]  /*5a00*/  BSYNC B0 ;  /* 0x0000000000007941 */ /* 0x000fea0003800000 */
.L_x_8830:
[----:B------:R-:W-:-:S04]  /*5a10*/  FMUL.FTZ R0, R0, 1 ;  /* 0x3f80000000007820 */ /* 0x000fc80000410000 */
[----:B------:R0:W3:Y:S01]  /*5a20*/  F2F.F64.F32 R24, R0 ;  /* 0x0000000000187310 */ /* 0x0000e20000201800 */
[----:B------:R-:W-:Y:S05]  /*5a30*/  BRA `(.L_x_8811) ;  /* 0x0000000000a47947 */ /* 0x000fea0003800000 */
.L_x_8823:
        /* <DEDUP_REMOVED lines=14> */
.L_x_8837:
[----:B------:R-:W-:Y:S05]  /*5b20*/  BSYNC B0 ;  /* 0x0000000000007941 */ /* 0x000fea0003800000 */
.L_x_8836:
[----:B------:R-:W-:-:S04]  /*5b30*/  FMUL.FTZ R0, R0, 1 ;  /* 0x3f80000000007820 */ /* 0x000fc80000410000 */
[----:B------:R0:W3:Y:S01]  /*5b40*/  F2F.F64.F32 R24, R0 ;  /* 0x0000000000187310 */ /* 0x0000e20000201800 */
[----:B------:R-:W-:Y:S05]  /*5b50*/  BRA `(.L_x_8811) ;  /* 0x00000000005c7947 */ /* 0x000fea0003800000 */
.L_x_8810:
        /* <DEDUP_REMOVED lines=16> */
.L_x_8838:
[----:B------:R-:W-:Y:S01]  /*5c60*/  CS2R R24, SRZ ;  /* 0x0000000000187805 */ /* 0x000fe2000001ff00 */
[----:B------:R-:W-:Y:S06]  /*5c70*/  BRA `(.L_x_8811) ;  /* 0x0000000000147947 */ /* 0x000fec0003800000 */
.L_x_8835:
[----:B------:R-:W3:Y:S02]  /*5c80*/  LDG.E.64 R24, desc[UR36][R4.64] ;  /* 0x0000002404187981 */ /* 0x000ee4000c1e1b00 */
[----:B---3--:R-:W0:Y:S01]  /*5c90*/  I2F.F64.U64 R24, R24 ;  /* 0x0000001800187312 */ /* 0x008e220000301800 */
[----:B------:R-:W-:Y:S05]  /*5ca0*/  BRA `(.L_x_8811) ;  /* 0x0000000000087947 */ /* 0x000fea0003800000 */
.L_x_8834:
[----:B------:R-:W3:Y:S02]  /*5cb0*/  LDG.E R4, desc[UR36][R4.64] ;  /* 0x0000002404047981 */ /* 0x000ee4000c1e1900 */
[----:B---3--:R0:W3:Y:S02]  /*5cc0*/  I2F.F64.U32 R24, R4 ;  /* 0x0000000400187312 */ /* 0x0080e40000201800 */
.L_x_8811:
[----:B------:R-:W-:-:S07]  /*5cd0*/  VIADD R23, R23, 0x80 ;  /* 0x0000008017177836 */ /* 0x000fce0000000000 */
.L_x_8772:
[----:B------:R-:W-:Y:S05]  /*5ce0*/  BSYNC B6 ;  /* 0x0000000000067941 */ /* 0x000fea0003800000 */
.L_x_8771:
        /* <DEDUP_REMOVED lines=24> */
.L_x_8844:
[----:B------:R-:W3:Y:S02]  /*5e70*/  LDG.E.U8 R4, desc[UR36][R4.64] ;  /* 0x0000002404047981 */ /* 0x000ee4000c1e1100 */
[----:B---3--:R0:W3:Y:S01]  /*5e80*/  I2F.F64.U16 R16, R4 ;  /* 0x0000000400107312 */ /* 0x0080e20000101800 */
[----:B------:R-:W-:Y:S05]  /*5e90*/  BRA `(.L_x_8846) ;  /* 0x0000000c00707947 */ /* 0x000fea0003800000 */
.L_x_8843:
        /* <DEDUP_REMOVED lines=9> */
.L_x_8848:
[----:B------:R-:W3:Y:S02]  /*5f30*/  LDG.E R4, desc[UR36][R4.64] ;  /* 0x0000002404047981 */ /* 0x000ee4000c1e1900 */
[----:B---3--:R0:W3:Y:S01]  /*5f40*/  I2F.F64 R16, R4 ;  /* 0x0000000400107312 */ /* 0x0080e20000201c00 */
[----:B------:R-:W-:Y:S05]  /*5f50*/  BRA `(.L_x_8846) ;  /* 0x0000000c00407947 */ /* 0x000fea0003800000 */
.L_x_8847:
[----:B------:R-:W3:Y:S02]  /*5f60*/  LDG.E.U16 R4, desc[UR36][R4.64] ;  /* 0x0000002404047981 */ /* 0x000ee4000c1e1500 */
[----:B---3--:R0:W3:Y:S01]  /*5f70*/  I2F.F64.S16 R16, R4 ;  /* 0x0000000400107312 */ /* 0x0080e20000101c00 */
[----:B------:R-:W-:Y:S05]  /*5f80*/  BRA `(.L_x_8846) ;  /* 0x0000000c00347947 */ /* 0x000fea0003800000 */
.L_x_8842:
        /* <DEDUP_REMOVED lines=10> */
.L_x_8850:
[----:B------:R-:W3:Y:S02]  /*6030*/  LDG.E.U16 R0, desc[UR36][R4.64] ;  /* 0x0000002404007981 */ /* 0x000ee4000c1e1500 */
[----:B---3--:R-:W-:-:S05]  /*6040*/  HADD2.F32 R0, -RZ, R0.H0_H0 ;  /* 0x20000000ff007230 */ /* 0x008fca0000004100 */
[----:B------:R-:W-:-:S04]  /*6050*/  FMUL.FTZ R0, R0, 1 ;  /* 0x3f80000000007820 */ /* 0x000fc80000410000 */
[----:B------:R0:W3:Y:S01]  /*6060*/  F2F.F64.F32 R16, R0 ;  /* 0x0000000000107310 */ /* 0x0000e20000201800 */
[----:B------:R-:W-:Y:S05]  /*6070*/  BRA `(.L_x_8846) ;  /* 0x0000000800f87947 */ /* 0x000fea0003800000 */
.L_x_8849:
        /* <DEDUP_REMOVED lines=10> */
.L_x_8852:
[----:B------:R-:W3:Y:S02]  /*6120*/  LDG.E.U16 R4, desc[UR36][R4.64] ;  /* 0x0000002404047981 */ /* 0x000ee4000c1e1500 */
[----:B---3--:R-:W-:-:S05]  /*6130*/  HADD2.F32 R0, -RZ, R4.H0_H0 ;  /* 0x20000004ff007230 */ /* 0x008fca0000004100 */
[----:B------:R-:W-:-:S04]  /*6140*/  FMUL.FTZ R0, R0, 1 ;  /* 0x3f80000000007820 */ /* 0x000fc80000410000 */
[----:B------:R0:W3:Y:S01]  /*6150*/  F2F.F64.F32 R16, R0 ;  /* 0x0000000000107310 */ /* 0x0000e20000201800 */
[----:B------:R-:W-:Y:S05]  /*6160*/  BRA `(.L_x_8846) ;  /* 0x0000000800bc7947 */ /* 0x000fea0003800000 */
.L_x_8851:
[----:B------:R0:W5:Y:S01]  /*6170*/  LDG.E.64 R16, desc[UR36][R4.64] ;  /* 0x0000002404107981 */ /* 0x000162000c1e1b00 */
[----:B------:R-:W-:Y:S05]  /*6180*/  BRA `(.L_x_8846) ;  /* 0x0000000800b47947 */ /* 0x000fea0003800000 */
.L_x_8841:
        /* <DEDUP_REMOVED lines=13> */
.L_x_8855:
[----:B------:R0:W5:Y:S01]  /*6260*/  LDG.E.64 R16, desc[UR36][R4.64] ;  /* 0x0000002404107981 */ /* 0x000162000c1e1b00 */
[----:B------:R-:W-:Y:S05]  /*6270*/  BRA `(.L_x_8846) ;  /* 0x0000000800787947 */ /* 0x000fea0003800000 */
.L_x_8854:
        /* <DEDUP_REMOVED lines=28> */
.L_x_8857:
        /* <DEDUP_REMOVED lines=15> */
.L_x_8856:
[----:B------:R-:W3:Y:S02]  /*6530*/  LDG.E.U16 R0, desc[UR36][R4.64] ;  /* 0x0000002404007981 */ /* 0x000ee4000c1e1500 */
[----:B---3--:R-:W-:-:S04]  /*6540*/  IMAD.U32 R0, R0, 0x10000, RZ ;  /* 0x0001000000007824 */ /* 0x008fc800078e00ff */
[----:B------:R-:W-:-:S04]  /*6550*/  FMUL.FTZ R0, R0, 1 ;  /* 0x3f80000000007820 */ /* 0x000fc80000410000 */
[----:B------:R0:W3:Y:S01]  /*6560*/  F2F.F64.F32 R16, R0 ;  /* 0x0000000000107310 */ /* 0x0000e20000201800 */
[----:B------:R-:W-:Y:S05]  /*6570*/  BRA `(.L_x_8846) ;  /* 0x0000000400b87947 */ /* 0x000fea0003800000 */
.L_x_8853:
        /* <DEDUP_REMOVED lines=11> */
.L_x_8860:
        /* <DEDUP_REMOVED lines=21> */
.L_x_8864:
[----:B------:R-:W-:Y:S05]  /*6780*/  BSYNC B1 ;  /* 0x0000000000017941 */ /* 0x000fea0003800000 */
.L_x_8863:
[----:B------:R-:W-:Y:S01]  /*6790*/  LEA R5, R0, 0x3b800000, 0x17 ;  /* 0x3b80000000057811 */ /* 0x000fe200078eb8ff */
[----:B------:R-:W-:-:S05]  /*67a0*/  IMAD.SHL.U32 R0, R3, 0x100000, RZ ;  /* 0x0010000003007824 */ /* 0x000fca00078e00ff */
[----:B------:R-:W-:-:S07]  /*67b0*/  LOP3.LUT R0, R5, R0, R6, 0xfe, !PT ;  /* 0x0000000005007212 */ /* 0x000fce00078efe06 */
.L_x_8862:
[----:B------:R-:W-:Y:S05]  /*67c0*/  BSYNC B0 ;  /* 0x0000000000007941 */ /* 0x000fea0003800000 */
.L_x_8861:
[----:B------:R-:W-:-:S04]  /*67d0*/  FMUL.FTZ R0, R0, 1 ;  /* 0x3f80000000007820 */ /* 0x000fc80000410000 */
[----:B------:R0:W3:Y:S01]  /*67e0*/  F2F.F64.F32 R16, R0 ;  /* 0x0000000000107310 */ /* 0x0000e20000201800 */
[----:B------:R-:W-:Y:S05]  /*67f0*/  BRA `(.L_x_8846) ;  /* 0x0000000400187947 */ /* 0x000fea0003800000 */
.L_x_8859:
        /* <DEDUP_REMOVED lines=21> */
.L_x_8868:
[----:B------:R-:W-:Y:S05]  /*6950*/  BSYNC B1 ;  /* 0x0000000000017941 */ /* 0x000fea0003800000 */
.L_x_8867:
[----:B------:R-:W-:Y:S01]  /*6960*/  LEA R5, R0, 0x37800000, 0x17 ;  /* 0x3780000000057811 */ /* 0x000fe200078eb8ff */
[----:B------:R-:W-:-:S05]  /*6970*/  IMAD.SHL.U32 R0, R3, 0x200000, RZ ;  /* 0x0020000003007824 */ /* 0x000fca00078e00ff */
[----:B------:R-:W-:-:S07]  /*6980*/  LOP3.LUT R0, R5, R0, R6, 0xfe, !PT ;  /* 0x0000000005007212 */ /* 0x000fce00078efe06 */
.L_x_8866:
[----:B------:R-:W-:Y:S05]  /*6990*/  BSYNC B0 ;  /* 0x0000000000007941 */ /* 0x000fea0003800000 */
.L_x_8865:
[----:B------:R-:W-:-:S04]  /*69a0*/  FMUL.FTZ R0, R0, 1 ;  /* 0x3f80000000007820 */ /* 0x000fc80000410000 */
[----:B------:R0:W3:Y:S01]  /*69b0*/  F2F.F64.F32 R16, R0 ;  /* 0x0000000000107310 */ /* 0x0000e20000201800 */
[----:B------:R-:W-:Y:S05]  /*69c0*/  BRA `(.L_x_8846) ;  /* 0x0000000000a47947 */ /* 0x000fea0003800000 */
.L_x_8858:
        /* <DEDUP_REMOVED lines=14> */
.L_x_8872:
[----:B------:R-:W-:Y:S05]  /*6ab0*/  BSYNC B0 ;  /* 0x0000000000007941 */ /* 0x000fea0003800000 */
.L_x_8871:
[----:B------:R-:W-:-:S04]  /*6ac0*/  FMUL.FTZ R0, R0, 1 ;  /* 0x3f80000000007820 */ /* 0x000fc80000410000 */
[----:B------:R0:W3:Y:S01]  /*6ad0*/  F2F.F64.F32 R16, R0 ;  /* 0x0000000000107310 */ /* 0x0000e20000201800 */
[----:B------:R-:W-:Y:S05]  /*6ae0*/  BRA `(.L_x_8846) ;  /* 0x00000000005c7947 */ /* 0x000fea0003800000 */
.L_x_8845:
        /* <DEDUP_REMOVED lines=16> */
.L_x_8873:
[----:B------:R-:W-:Y:S01]  /*6bf0*/  CS2R R16, SRZ ;  /* 0x0000000000107805 */ /* 0x000fe2000001ff00 */
[----:B------:R-:W-:Y:S06]  /*6c00*/  BRA `(.L_x_8846) ;  /* 0x0000000000147947 */ /* 0x000fec0003800000 */
.L_x_8870:
[----:B------:R-:W3:Y:S02]  /*6c10*/  LDG.E.64 R16, desc[UR36][R4.64] ;  /* 0x0000002404107981 */ /* 0x000ee4000c1e1b00 */
[----:B---3--:R-:W0:Y:S01]  /*6c20*/  I2F.F64.U64 R16, R16 ;  /* 0x0000001000107312 */ /* 0x008e220000301800 */
[----:B------:R-:W-:Y:S05]  /*6c30*/  BRA `(.L_x_8846) ;  /* 0x0000000000087947 */ /* 0x000fea0003800000 */
.L_x_8869:
[----:B------:R-:W3:Y:S02]  /*6c40*/  LDG.E R4, desc[UR36][R4.64] ;  /* 0x0000002404047981 */ /* 0x000ee4000c1e1900 */
[----:B---3--:R0:W3:Y:S02]  /*6c50*/  I2F.F64.U32 R16, R4 ;  /* 0x0000000400107312 */ /* 0x0080e40000201800 */
.L_x_8846:
        /* <DEDUP_REMOVED lines=20> */
.L_x_8877:
[----:B------:R-:W2:Y:S02]  /*6da0*/  LDG.E.U8 R4, desc[UR36][R4.64] ;  /* 0x0000002404047981 */ /* 0x000ea4000c1e1100 */
[----:B--2---:R0:W1:Y:S01]  /*6db0*/  I2F.F64.U16 R26, R4 ;  /* 0x00000004001a7312 */ /* 0x0040620000101800 */
[----:B------:R-:W-:Y:S05]  /*6dc0*/  BRA `(.L_x_8840) ;  /* 0x0000000c006c7947 */ /* 0x000fea0003800000 */
.L_x_8876:
        /* <DEDUP_REMOVED lines=9> */
.L_x_8880:
[----:B------:R-:W2:Y:S02]  /*6e60*/  LDG.E R4, desc[UR36][R4.64] ;  /* 0x0000002404047981 */ /* 0x000ea4000c1e1900 */
[----:B--2---:R0:W1:Y:S01]  /*6e70*/  I2F.F64 R26, R4 ;  /* 0x00000004001a7312 */ /* 0x0040620000201c00 */
[----:B------:R-:W-:Y:S05]  /*6e80*/  BRA `(.L_x_8840) ;  /* 0x0000000c003c7947 */ /* 0x000fea0003800000 */
.L_x_8879:
[----:B------:R-:W2:Y:S02]  /*6e90*/  LDG.E.U16 R4, desc[UR36][R4.64] ;  /* 0x0000002404047981 */ /* 0x000ea4000c1e1500 */
[----:B--2---:R0:W1:Y:S01]  /*6ea0*/  I2F.F64.S16 R26, R4 ;  /* 0x00000004001a7312 */ /* 0x0040620000101c00 */
[----:B------:R-:W-:Y:S05]  /*6eb0*/  BRA `(.L_x_8840) ;  /* 0x0000000c00307947 */ /* 0x000fea0003800000 */
.L_x_8875:
        /* <DEDUP_REMOVED lines=10> */
.L_x_8882:
[----:B------:R-:W2:Y:S02]  /*6f60*/  LDG.E.U16 R0, desc[UR36][R4.64] ;  /* 0x0000002404007981 */ /* 0x000ea4000c1e1500 */
[----:B--2---:R-:W-:-:S05]  /*6f70*/  HADD2.F32 R0, -RZ, R0.H0_H0 ;  /* 0x20000000ff007230 */ /* 0x004fca0000004100 */
[----:B------:R-:W-:-:S04]  /*6f80*/  FMUL.FTZ R0, R0, 1 ;  /* 0x3f80000000007820 */ /* 0x000fc80000410000 */
[----:B------:R0:W1:Y:S01]  /*6f90*/  F2F.F64.F32 R26, R0 ;  /* 0x00000000001a7310 */ /* 0x0000620000201800 */
[----:B------:R-:W-:Y:S05]  /*6fa0*/  BRA `(.L_x_8840) ;  /* 0x0000000800f47947 */ /* 0x000fea0003800000 */
.L_x_8881:
        /* <DEDUP_REMOVED lines=10> */
.L_x_8884:
[----:B------:R-:W2:Y:S02]  /*7050*/  LDG.E.U16 R4, desc[UR36][R4.64] ;  /* 0x0000002404047981 */ /* 0x000ea4000c1e1500 */
[----:B--2---:R-:W-:-:S05]  /*7060*/  HADD2.F32 R0, -RZ, R4.H0_H0 ;  /* 0x20000004ff007230 */ /* 0x004fca0000004100 */
[----:B------:R-:W-:-:S04]  /*7070*/  FMUL.FTZ R0, R0, 1 ;  /* 0x3f80000000007820 */ /* 0x000fc80000410000 */
[----:B------:R0:W1:Y:S01]  /*7080*/  F2F.F64.F32 R26, R0 ;  /* 0x00000000001a7310 */ /* 0x0000620000201800 */
[----:B------:R-:W-:Y:S05]  /*7090*/  BRA `(.L_x_8840) ;  /* 0x0000000800b87947 */ /* 0x000fea0003800000 */
.L_x_8883:
[----:B------:R0:W5:Y:S01]  /*70a0*/  LDG.E.64 R26, desc[UR36][R4.64] ;  /* 0x00000024041a7981 */ /* 0x000162000c1e1b00 */
[----:B------:R-:W-:Y:S05]  /*70b0*/  BRA `(.L_x_8840) ;  /* 0x0000000800b07947 */ /* 0x000fea0003800000 */
.L_x_8874:
        /* <DEDUP_REMOVED lines=13> */
.L_x_8887:
[----:B------:R0:W5:Y:S01]  /*7190*/  LDG.E.64 R26, desc[UR36][R4.64] ;  /* 0x00000024041a7981 */ /* 0x000162000c1e1b00 */
[----:B------:R-:W-:Y:S05]  /*71a0*/  BRA `(.L_x_8840) ;  /* 0x0000000800747947 */ /* 0x000fea0003800000 */
.L_x_8886:
        /* <DEDUP_REMOVED lines=28> */
.L_x_8889:
        /* <DEDUP_REMOVED lines=15> */
.L_x_8888:
[----:B------:R-:W2:Y:S02]  /*7460*/  LDG.E.U16 R0, desc[UR36][R4.64] ;  /* 0x0000002404007981 */ /* 0x000ea4000c1e1500 */
[----:B--2---:R-:W-:-:S04]  /*7470*/  IMAD.U32 R0, R0, 0x10000, RZ ;  /* 0x0001000000007824 */ /* 0x004fc800078e00ff */
[----:B------:R-:W-:-:S04]  /*7480*/  FMUL.FTZ R0, R0, 1 ;  /* 0x3f80000000007820 */ /* 0x000fc80000410000 */
[----:B------:R0:W1:Y:S01]  /*7490*/  F2F.F64.F32 R26, R0 ;  /* 0x00000000001a7310 */ /* 0x0000620000201800 */
[----:B------:R-:W-:Y:S05]  /*74a0*/  BRA `(.L_x_8840) ;  /* 0x0000000400b47947 */ /* 0x000fea0003800000 */
.L_x_8885:
        /* <DEDUP_REMOVED lines=11> */
.L_x_8892:
        /* <DEDUP_REMOVED lines=21> */
.L_x_8896:
[----:B------:R-:W-:Y:S05]  /*76b0*/  BSYNC B1 ;  /* 0x0000000000017941 */ /* 0x000fea0003800000 */
.L_x_8895:
[----:B------:R-:W-:Y:S01]  /*76c0*/  LEA R5, R0, 0x3b800000, 0x17 ;  /* 0x3b80000000057811 */ /* 0x000fe200078eb8ff */
[----:B------:R-:W-:-:S05]  /*76d0*/  IMAD.SHL.U32 R0, R3, 0x100000, RZ ;  /* 0x0010000003007824 */ /* 0x000fca00078e00ff */
[----:B------:R-:W-:-:S07]  /*76e0*/  LOP3.LUT R0, R5, R0, R6, 0xfe, !PT ;  /* 0x0000000005007212 */ /* 0x000fce00078efe06 */
.L_x_8894:
[----:B------:R-:W-:Y:S05]  /*76f0*/  BSYNC B0 ;  /* 0x0000000000007941 */ /* 0x000fea0003800000 */
.L_x_8893:
[----:B------:R-:W-:-:S04]  /*7700*/  FMUL.FTZ R0, R0, 1 ;  /* 0x3f80000000007820 */ /* 0x000fc80000410000 */
[----:B------:R0:W1:Y:S01]  /*7710*/  F2F.F64.F32 R26, R0 ;  /* 0x00000000001a7310 */ /* 0x0000620000201800 */
[----:B------:R-:W-:Y:S05]  /*7720*/  BRA `(.L_x_8840) ;  /* 0x0000000400147947 */ /* 0x000fea0003800000 */
.L_x_8891:
        /* <DEDUP_REMOVED lines=21> */
.L_x_8900:
[----:B------:R-:W-:Y:S05]  /*7880*/  BSYNC B1 ;  /* 0x0000000000017941 */ /* 0x000fea0003800000 */
.L_x_8899:
[----:B------:R-:W-:Y:S01]  /*7890*/  LEA R5, R0, 0x37800000, 0x17 ;  /* 0x3780000000057811 */ /* 0x000fe200078eb8ff */
[----:B------:R-:W-:-:S05]  /*78a0*/  IMAD.SHL.U32 R0, R3, 0x200000, RZ ;  /* 0x0020000003007824 */ /* 0x000fca00078e00ff */
[----:B------:R-:W-:-:S07]  /*78b0*/  LOP3.LUT R0, R5, R0, R6, 0xfe, !PT ;  /* 0x0000000005007212 */ /* 0x000fce00078efe06 */
.L_x_8898:
[----:B------:R-:W-:Y:S05]  /*78c0*/  BSYNC B0 ;  /* 0x0000000000007941 */ /* 0x000fea0003800000 */
.L_x_8897:
[----:B------:R-:W-:-:S04]  /*78d0*/  FMUL.FTZ R0, R0, 1 ;  /* 0x3f80000000007820 */ /* 0x000fc80000410000 */
[----:B------:R0:W1:Y:S01]  /*78e0*/  F2F.F64.F32 R26, R0 ;  /* 0x00000000001a7310 */ /* 0x0000620000201800 */
[----:B------:R-:W-:Y:S05]  /*78f0*/  BRA `(.L_x_8840) ;  /* 0x0000000000a07947 */ /* 0x000fea0003800000 */
.L_x_8890:
        /* <DEDUP_REMOVED lines=14> */
.L_x_8904:
[----:B------:R-:W-:Y:S05]  /*79e0*/  BSYNC B0 ;  /* 0x0000000000007941 */ /* 0x000fea0003800000 */
.L_x_8903:
[----:B------:R-:W-:-:S04]  /*79f0*/  FMUL.FTZ R0, R0, 1 ;  /* 0x3f80000000007820 */ /* 0x000fc80000410000 */
[----:B------:R0:W1:Y:S01]  /*7a00*/  F2F.F64.F32 R26, R0 ;  /* 0x00000000001a7310 */ /* 0x0000620000201800 */
[----:B------:R-:W-:Y:S05]  /*7a10*/  BRA `(.L_x_8840) ;  /* 0x0000000000587947 */ /* 0x000fea0003800000 */
.L_x_8878:
        /* <DEDUP_REMOVED lines=16> */
.L_x_8905:
[----:B------:R-:W-:Y:S05]  /*7b20*/  BRA `(.L_x_8840) ;  /* 0x0000000000147947 */ /* 0x000fea0003800000 */
.L_x_8902:
[----:B------:R-:W2:Y:S02]  /*7b30*/  LDG.E.64 R26, desc[UR36][R4.64] ;  /* 0x00000024041a7981 */ /* 0x000ea4000c1e1b00 */
[----:B--2---:R-:W0:Y:S01]  /*7b40*/  I2F.F64.U64 R26, R26 ;  /* 0x0000001a001a7312 */ /* 0x004e220000301800 */
[----:B------:R-:W-:Y:S05]  /*7b50*/  BRA `(.L_x_8840) ;  /* 0x0000000000087947 */ /* 0x000fea0003800000 */
.L_x_8901:
[----:B------:R-:W2:Y:S02]  /*7b60*/  LDG.E R4, desc[UR36][R4.64] ;  /* 0x0000002404047981 */ /* 0x000ea4000c1e1900 */
[----:B--2---:R0:W1:Y:S02]  /*7b70*/  I2F.F64.U32 R26, R4 ;  /* 0x00000004001a7312 */ /* 0x0040640000201800 */
.L_x_8840:
[----:B------:R-:W-:Y:S05]  /*7b80*/  BSYNC B6 ;  /* 0x0000000000067941 */ /* 0x000fea0003800000 */
.L_x_8839:
[----:B------:R-:W2:Y:S01]  /*7b90*/  S2R R23, SR_TID.X ;  /* 0x0000000000177919 */ /* 0x000ea20000002100 */
[----:B------:R-:W2:Y:S01]  /*7ba0*/  LDC.U8 R19, c[0x0][0x240] ;  /* 0x00009000ff137b82 */ /* 0x000ea20000000000 */
[----:B------:R-:W-:Y:S01]  /*7bb0*/  BSSY B6, `(.L_x_8906) ;  /* 0x000011d000067945 */ /* 0x000fe20003800000 */
[----:B01-345:R-:W-:Y:S02]  /*7bc0*/  DMUL R4, R34, R36 ;  /* 0x0000002422047228 */ /* 0x03bfe40000000000 */
[----:B--2---:R-:W-:Y:S02]  /*7bd0*/  DMUL R28, R28, R32 ;  /* 0x000000201c1c7228 */ /* 0x004fe40000000000 */
[----:B------:R-:W-:Y:S02]  /*7be0*/  DMUL R24, R24, R30 ;  /* 0x0000001e18187228 */ /* 0x000fe40000000000 */
[----:B------:R-:W-:Y:S01]  /*7bf0*/  DMUL R16, R16, R26 ;  /* 0x0000001a10107228 */ /* 0x000fe20000000000 */
        /* <DEDUP_REMOVED lines=24> */
.L_x_8911:
[----:B------:R-:W0:Y:S02]  /*7d80*/  F2I.S64.F64.TRUNC R4, R4 ;  /* 0x0000000400047311 */ /* 0x000e24000030d900 */
[----:B0-----:R-:W-:-:S05]  /*7d90*/  IMAD.MOV.U32 R3, RZ, RZ, R4 ;  /* 0x000000ffff037224 */ /* 0x001fca00078e0004 */
[----:B------:R0:W-:Y:S01]  /*7da0*/  STG.E.U8 desc[UR36][R8.64], R3 ;  /* 0x0000000308007986 */ /* 0x0001e2000c101124 */
[----:B------:R-:W-:Y:S05]  /*7db0*/  BRA `(.L_x_8907) ;  /* 0x0000000c00f07947 */ /* 0x000fea0003800000 */
.L_x_8910:
        /* <DEDUP_REMOVED lines=9> */
.L_x_8914:
[----:B------:R-:W0:Y:S02]  /*7e50*/  F2I.F64.TRUNC R5, R4 ;  /* 0x0000000400057311 */ /* 0x000e24000030d100 */
[----:B0-----:R0:W-:Y:S01]  /*7e60*/  STG.E desc[UR36][R8.64], R5 ;  /* 0x0000000508007986 */ /* 0x0011e2000c101924 */
[----:B------:R-:W-:Y:S05]  /*7e70*/  BRA `(.L_x_8907) ;  /* 0x0000000c00c07947 */ /* 0x000fea0003800000 */
.L_x_8913:
[----:B------:R-:W0:Y:S02]  /*7e80*/  F2I.F64.TRUNC R5, R4 ;  /* 0x0000000400057311 */ /* 0x000e24000030d100 */
[----:B0-----:R0:W-:Y:S01]  /*7e90*/  STG.E.U16 desc[UR36][R8.64], R5 ;  /* 0x0000000508007986 */ /* 0x0011e2000c101524 */
[----:B------:R-:W-:Y:S05]  /*7ea0*/  BRA `(.L_x_8907) ;  /* 0x0000000c00b47947 */ /* 0x000fea0003800000 */
.L_x_8909:
        /* <DEDUP_REMOVED lines=13> */
.L_x_8916:
        /* <DEDUP_REMOVED lines=8> */
.L_x_8915:
        /* <DEDUP_REMOVED lines=14> */
.L_x_8918:
        /* <DEDUP_REMOVED lines=9> */
.L_x_8917:
[----:B------:R4:W-:Y:S01]  /*8170*/  STG.E.64 desc[UR36][R8.64], R4 ;  /* 0x0000000408007986 */ /* 0x0009e2000c101b24 */
[----:B------:R-:W-:Y:S05]  /*8180*/  BRA `(.L_x_8907) ;  /* 0x0000000800fc7947 */ /* 0x000fea0003800000 */
.L_x_8908:
        /* <DEDUP_REMOVED lines=12> */
.L_x_8921:
[----:B------:R-:W-:-:S05]  /*8250*/  CS2R R6, SRZ ;  /* 0x0000000000067805 */ /* 0x000fca000001ff00 */
[----:B------:R0:W-:Y:S01]  /*8260*/  STG.E.128 desc[UR36][R8.64], R4 ;  /* 0x0000000408007986 */ /* 0x0001e2000c101d24 */
[----:B------:R-:W-:Y:S05]  /*8270*/  BRA `(.L_x_8907) ;  /* 0x0000000800c07947 */ /* 0x000fea0003800000 */
.L_x_8920:
        /* <DEDUP_REMOVED lines=25> */
.L_x_8925:
[----:B------:R-:W-:Y:S05]  /*8410*/  BSYNC B0 ;  /* 0x0000000000007941 */ /* 0x000fea0003800000 */
.L_x_8924:
[----:B------:R-:W-:-:S05]  /*8420*/  LOP3.LUT R7, R0, R7, RZ, 0xfc, !PT ;  /* 0x0000000700077212 */ /* 0x000fca00078efcff */
[----:B------:R0:W-:Y:S01]  /*8430*/  STG.E.U8 desc[UR36][R8.64], R7 ;  /* 0x0000000708007986 */ /* 0x0001e2000c101124 */
[----:B------:R-:W-:Y:S05]  /*8440*/  BRA `(.L_x_8907) ;  /* 0x00000008004c7947 */ /* 0x000fea0003800000 */
.L_x_8923:
        /* <DEDUP_REMOVED lines=17> */
.L_x_8927:
[----:B------:R-:W-:Y:S01]  /*8560*/  IMAD.MOV.U32 R0, RZ, RZ, 0x7f ;  /* 0x0000007fff007424 */ /* 0x000fe200078e00ff */
[----:B------:R-:W-:-:S04]  /*8570*/  ISETP.GT.U32.AND P0, PT, R3, 0x7f800000, PT ;  /* 0x7f8000000300780c */ /* 0x000fc80003f04070 */
[----:B------:R-:W-:-:S09]  /*8580*/  SEL R0, R0, 0x7c, P0 ;  /* 0x0000007c00007807 */ /* 0x000fd20000000000 */
.L_x_8928:
[----:B------:R-:W-:Y:S05]  /*8590*/  BSYNC B0 ;  /* 0x0000000000007941 */ /* 0x000fea0003800000 */
.L_x_8926:
[----:B------:R-:W-:-:S04]  /*85a0*/  LOP3.LUT R3, R7, 0x80000000, RZ, 0xc0, !PT ;  /* 0x8000000007037812 */ /* 0x000fc800078ec0ff */
[----:B------:R-:W-:-:S04]  /*85b0*/  SHF.R.U32.HI R3, RZ, 0x18, R3 ;  /* 0x00000018ff037819 */ /* 0x000fc80000011603 */
[----:B------:R-:W-:-:S05]  /*85c0*/  LOP3.LUT R3, R0, R3, RZ, 0xfc, !PT ;  /* 0x0000000300037212 */ /* 0x000fca00078efcff */
[----:B------:R0:W-:Y:S01]  /*85d0*/  STG.E.U8 desc[UR36][R8.64], R3 ;  /* 0x0000000308007986 */ /* 0x0001e2000c101124 */
[----:B------:R-:W-:Y:S05]  /*85e0*/  BRA `(.L_x_8907) ;  /* 0x0000000400e47947 */ /* 0x000fea0003800000 */
.L_x_8922:
        /* <DEDUP_REMOVED lines=8> */
.L_x_8919:
        /* <DEDUP_REMOVED lines=11> */
.L_x_8931:
        /* <DEDUP_REMOVED lines=21> */
.L_x_8934:
[----:B------:R-:W-:-:S04]  /*8870*/  LOP3.LUT R0, R7, 0x80000000, RZ, 0xc0, !PT ;  /* 0x8000000007007812 */ /* 0x000fc800078ec0ff */
[----:B------:R-:W-:-:S04]  /*8880*/  SHF.R.U32.HI R0, RZ, 0x18, R0 ;  /* 0x00000018ff007819 */ /* 0x000fc80000011600 */
[----:B------:R-:W-:-:S07]  /*8890*/  LOP3.LUT R0, R3, R0, RZ, 0xfc, !PT ;  /* 0x0000000003007212 */ /* 0x000fce00078efcff */
.L_x_8933:
[----:B------:R-:W-:Y:S05]  /*88a0*/  BSYNC B0 ;  /* 0x0000000000007941 */ /* 0x000fea0003800000 */
.L_x_8932:
[----:B------:R0:W-:Y:S01]  /*88b0*/  STG.E.U8 desc[UR36][R8.64], R0 ;  /* 0x0000000008007986 */ /* 0x0001e2000c101124 */
[----:B------:R-:W-:Y:S05]  /*88c0*/  BRA `(.L_x_8907) ;  /* 0x00000004002c7947 */ /* 0x000fea0003800000 */
.L_x_8930:
        /* <DEDUP_REMOVED lines=21> */
.L_x_8937:
[----:B------:R-:W-:-:S04]  /*8a20*/  LOP3.LUT R0, R7, 0x80000000, RZ, 0xc0, !PT ;  /* 0x8000000007007812 */ /* 0x000fc800078ec0ff */
[----:B------:R-:W-:-:S04]  /*8a30*/  SHF.R.U32.HI R0, RZ, 0x18, R0 ;  /* 0x00000018ff007819 */ /* 0x000fc80000011600 */
[----:B------:R-:W-:-:S07]  /*8a40*/  LOP3.LUT R0, R3, R0, RZ, 0xfc, !PT ;  /* 0x0000000003007212 */ /* 0x000fce00078efcff */
.L_x_8936:
[----:B------:R-:W-:Y:S05]  /*8a50*/  BSYNC B0 ;  /* 0x0000000000007941 */ /* 0x000fea0003800000 */
.L_x_8935:
[----:B------:R0:W-:Y:S01]  /*8a60*/  STG.E.U8 desc[UR36][R8.64], R0 ;  /* 0x0000000008007986 */ /* 0x0001e2000c101124 */
[----:B------:R-:W-:Y:S05]  /*8a70*/  BRA `(.L_x_8907) ;  /* 0x0000000000c07947 */ /* 0x000fea0003800000 */
.L_x_8929:
        /* <DEDUP_REMOVED lines=26> */
.L_x_8912:
        /* <DEDUP_REMOVED lines=16> */
.L_x_8940:
[----:B------:R-:W-:Y:S05]  /*8d20*/  BRA `(.L_x_8907) ;  /* 0x0000000000147947 */ /* 0x000fea0003800000 */
.L_x_8939:
[----:B------:R-:W0:Y:S02]  /*8d30*/  F2I.U64.F64.TRUNC R4, R4 ;  /* 0x0000000400047311 */ /* 0x000e24000030d800 */
[----:B0-----:R0:W-:Y:S01]  /*8d40*/  STG.E.64 desc[UR36][R8.64], R4 ;  /* 0x0000000408007986 */ /* 0x0011e2000c101b24 */
[----:B------:R-:W-:Y:S05]  /*8d50*/  BRA `(.L_x_8907) ;  /* 0x0000000000087947 */ /* 0x000fea0003800000 */
.L_x_8938:
[----:B------:R-:W0:Y:S02]  /*8d60*/  F2I.U32.F64.TRUNC R5, R4 ;  /* 0x0000000400057311 */ /* 0x000e24000030d000 */
[----:B0-----:R0:W-:Y:S02]  /*8d70*/  STG.E desc[UR36][R8.64], R5 ;  /* 0x0000000508007986 */ /* 0x0011e4000c101924 */
.L_x_8907:
[----:B------:R-:W-:Y:S05]  /*8d80*/  BSYNC B6 ;  /* 0x0000000000067941 */ /* 0x000fea0003800000 */
.L_x_8906:
[----:B------:R-:W-:Y:S01]  /*8d90*/  ISETP.GE.AND P0, PT, R23, R2, PT ;  /* 0x000000021700720c */ /* 0x000fe20003f06270 */
[----:B------:R-:W-:-:S12]  /*8da0*/  BSSY B6, `(.L_x_8941) ;  /* 0x0000230000067945 */ /* 0x000fd80003800000 */
[----:B------:R-:W-:Y:S05]  /*8db0*/  @P0 BRA `(.L_x_8942) ;  /* 0x0000002000b80947 */ /* 0x000fea0003800000 */
[----:B0---4-:R-:W0:Y:S01]  /*8dc0*/  LDC.64 R4, c[0x0][0x218] ;  /* 0x00008600ff047b82 */ /* 0x011e220000000a00 */
[----:B------:R-:W-:Y:S01]  /*8dd0*/  IMAD R0, R18, 0x200, R23 ;  /* 0x0000020012007824 */ /* 0x000fe200078e0217 */
[----:B--2---:R-:W-:Y:S01]  /*8de0*/  PRMT R6, R19, 0x9910, RZ ;  /* 0x0000991013067816 */ /* 0x004fe200000000ff */
[----:B------:R-:W-:Y:S02]  /*8df0*/  ULDC UR4, c[0x0][0x244] ;  /* 0x0000910000047ab9 */ /* 0x000fe40000000800 */
[----:B-1-3--:R-:W-:Y:S02]  /*8e00*/  IMAD R3, R0, UR4, RZ ;  /* 0x0000000400037c24 */ /* 0x00afe4000f8e02ff */
        /* <DEDUP_REMOVED lines=16> */
.L_x_8946:
[----:B------:R-:W0:Y:S02]  /*8f10*/  F2I.S64.F64.TRUNC R28, R28 ;  /* 0x0000001c001c7311 */ /* 0x000e24000030d900 */
[----:B0-----:R-:W-:-:S05]  /*8f20*/  IMAD.MOV.U32 R3, RZ, RZ, R28 ;  /* 0x000000ffff037224 */ /* 0x001fca00078e001c */
[----:B------:R0:W-:Y:S01]  /*8f30*/  STG.E.U8 desc[UR36][R4.64], R3 ;  /* 0x0000000304007986 */ /* 0x0001e2000c101124 */
[----:B------:R-:W-:Y:S05]  /*8f40*/  BRA `(.L_x_8948) ;  /* 0x0000000c00f07947 */ /* 0x000fea0003800000 */
.L_x_8945:
        /* <DEDUP_REMOVED lines=9> */
.L_x_8950:
[----:B------:R-:W0:Y:S02]  /*8fe0*/  F2I.F64.TRUNC R29, R28 ;  /* 0x0000001c001d7311 */ /* 0x000e24000030d100 */
[----:B0-----:R0:W-:Y:S01]  /*8ff0*/  STG.E desc[UR36][R4.64], R29 ;  /* 0x0000001d04007986 */ /* 0x0011e2000c101924 */
[----:B------:R-:W-:Y:S05]  /*9000*/  BRA `(.L_x_8948) ;  /* 0x0000000c00c07947 */ /* 0x000fea0003800000 */
.L_x_8949:
[----:B------:R-:W0:Y:S02]  /*9010*/  F2I.F64.TRUNC R29, R28 ;  /* 0x0000001c001d7311 */ /* 0x000e24000030d100 */
[----:B0-----:R0:W-:Y:S01]  /*9020*/  STG.E.U16 desc[UR36][R4.64], R29 ;  /* 0x0000001d04007986 */ /* 0x0011e2000c101524 */
[----:B------:R-:W-:Y:S05]  /*9030*/  BRA `(.L_x_8948) ;  /* 0x0000000c00b47947 */ /* 0x000fea0003800000 */
.L_x_8944:
        /* <DEDUP_REMOVED lines=13> */
.L_x_8952:
        /* <DEDUP_REMOVED lines=8> */
.L_x_8951:
        /* <DEDUP_REMOVED lines=14> */
.L_x_8954:
        /* <DEDUP_REMOVED lines=9> */
.L_x_8953:
[----:B------:R4:W-:Y:S01]  /*9300*/  STG.E.64 desc[UR36][R4.64], R28 ;  /* 0x0000001c04007986 */ /* 0x0009e2000c101b24 */
[----:B------:R-:W-:Y:S05]  /*9310*/  BRA `(.L_x_8948) ;  /* 0x0000000800fc7947 */ /* 0x000fea0003800000 */
.L_x_8943:
        /* <DEDUP_REMOVED lines=12> */
.L_x_8957:
[----:B------:R-:W-:-:S05]  /*93e0*/  CS2R R30, SRZ ;  /* 0x00000000001e7805 */ /* 0x000fca000001ff00 */
[----:B------:R0:W-:Y:S01]  /*93f0*/  STG.E.128 desc[UR36][R4.64], R28 ;  /* 0x0000001c04007986 */ /* 0x0001e2000c101d24 */
[----:B------:R-:W-:Y:S05]  /*9400*/  BRA `(.L_x_8948) ;  /* 0x0000000800c07947 */ /* 0x000fea0003800000 */
.L_x_8956:
        /* <DEDUP_REMOVED lines=25> */
.L_x_8961:
[----:B------:R-:W-:Y:S05]  /*95a0*/  BSYNC B0 ;  /* 0x0000000000007941 */ /* 0x000fea0003800000 */
.L_x_8960:
[----:B------:R-:W-:-:S05]  /*95b0*/  LOP3.LUT R7, R0, R7, RZ, 0xfc, !PT ;  /* 0x0000000700077212 */ /* 0x000fca00078efcff */
[----:B------:R0:W-:Y:S01]  /*95c0*/  STG.E.U8 desc[UR36][R4.64], R7 ;  /* 0x0000000704007986 */ /* 0x0001e2000c101124 */
[----:B------:R-:W-:Y:S05]  /*95d0*/  BRA `(.L_x_8948) ;  /* 0x00000008004c7947 */ /* 0x000fea0003800000 */
.L_x_8959:
        /* <DEDUP_REMOVED lines=17> */
.L_x_8963:
[----:B------:R-:W-:Y:S01]  /*96f0*/  IMAD.MOV.U32 R0, RZ, RZ, 0x7f ;  /* 0x0000007fff007424 */ /* 0x000fe200078e00ff */
[----:B------:R-:W-:-:S04]  /*9700*/  ISETP.GT.U32.AND P0, PT, R3, 0x7f800000, PT ;  /* 0x7f8000000300780c */ /* 0x000fc80003f04070 */
[----:B------:R-:W-:-:S09]  /*9710*/  SEL R0, R0, 0x7c, P0 ;  /* 0x0000007c00007807 */ /* 0x000fd20000000000 */
.L_x_8964:
[----:B------:R-:W-:Y:S05]  /*9720*/  BSYNC B0 ;  /* 0x0000000000007941 */ /* 0x000fea0003800000 */
.L_x_8962:
[----:B------:R-:W-:-:S04]  /*9730*/  LOP3.LUT R3, R7, 0x80000000, RZ, 0xc0, !PT ;  /* 0x8000000007037812 */ /* 0x000fc800078ec0ff */
[----:B------:R-:W-:-:S04]  /*9740*/  SHF.R.U32.HI R3, RZ, 0x18, R3 ;  /* 0x00000018ff037819 */ /* 0x000fc80000011603 */
[----:B------:R-:W-:-:S05]  /*9750*/  LOP3.LUT R3, R0, R3, RZ, 0xfc, !PT ;  /* 0x0000000300037212 */ /* 0x000fca00078efcff */
[----:B------:R0:W-:Y:S01]  /*9760*/  STG.E.U8 desc[UR36][R4.64], R3 ;  /* 0x0000000304007986 */ /* 0x0001e2000c101124 */
[----:B------:R-:W-:Y:S05]  /*9770*/  BRA `(.L_x_8948) ;  /* 0x0000000400e47947 */ /* 0x000fea0003800000 */
.L_x_8958:
        /* <DEDUP_REMOVED lines=8> */
.L_x_8955:
        /* <DEDUP_REMOVED lines=11> */
.L_x_8967:
        /* <DEDUP_REMOVED lines=21> */
.L_x_8970:
[----:B------:R-:W-:-:S04]  /*9a00*/  LOP3.LUT R0, R7, 0x80000000, RZ, 0xc0, !PT ;  /* 0x8000000007007812 */ /* 0x000fc800078ec0ff */
[----:B------:R-:W-:-:S04]  /*9a10*/  SHF.R.U32.HI R0, RZ, 0x18, R0 ;  /* 0x00000018ff007819 */ /* 0x000fc80000011600 */
[----:B------:R-:W-:-:S07]  /*9a20*/  LOP3.LUT R0, R3, R0, RZ, 0xfc, !PT ;  /* 0x0000000003007212 */ /* 0x000fce00078efcff */
.L_x_8969:
[----:B------:R-:W-:Y:S05]  /*9a30*/  BSYNC B0 ;  /* 0x0000000000007941 */ /* 0x000fea0003800000 */
.L_x_8968:
[----:B------:R0:W-:Y:S01]  /*9a40*/  STG.E.U8 desc[UR36][R4.64], R0 ;  /* 0x0000000004007986 */ /* 0x0001e2000c101124 */
[----:B------:R-:W-:Y:S05]  /*9a50*/  BRA `(.L_x_8948) ;  /* 0x00000004002c7947 */ /* 0x000fea0003800000 */
.L_x_8966:
        /* <DEDUP_REMOVED lines=21> */
.L_x_8973:
[----:B------:R-:W-:-:S04]  /*9bb0*/  LOP3.LUT R0, R7, 0x80000000, RZ, 0xc0, !PT ;  /* 0x8000000007007812 */ /* 0x000fc800078ec0ff */
[----:B------:R-:W-:-:S04]  /*9bc0*/  SHF.R.U32.HI R0, RZ, 0x18, R0 ;  /* 0x00000018ff007819 */ /* 0x000fc80000011600 */
[----:B------:R-:W-:-:S07]  /*9bd0*/  LOP3.LUT R0, R3, R0, RZ, 0xfc, !PT ;  /* 0x0000000003007212 */ /* 0x000fce00078efcff */
.L_x_8972:
[----:B------:R-:W-:Y:S05]  /*9be0*/  BSYNC B0 ;  /* 0x0000000000007941 */ /* 0x000fea0003800000 */
.L_x_8971:
[----:B------:R0:W-:Y:S01]  /*9bf0*/  STG.E.U8 desc[UR36][R4.64], R0 ;  /* 0x0000000004007986 */ /* 0x0001e2000c101124 */
[----:B------:R-:W-:Y:S05]  /*9c00*/  BRA `(.L_x_8948) ;  /* 0x0000000000c07947 */ /* 0x000fea0003800000 */
.L_x_8965:
        /* <DEDUP_REMOVED lines=26> */
.L_x_8947:
        /* <DEDUP_REMOVED lines=16> */
.L_x_8976:
[----:B------:R-:W-:Y:S05]  /*9eb0*/  BRA `(.L_x_8948) ;  /* 0x0000000000147947 */ /* 0x000fea0003800000 */
.L_x_8975:
[----:B------:R-:W0:Y:S02]  /*9ec0*/  F2I.U64.F64.TRUNC R28, R28 ;  /* 0x0000001c001c7311 */ /* 0x000e24000030d800 */
[----:B0-----:R0:W-:Y:S01]  /*9ed0*/  STG.E.64 desc[UR36][R4.64], R28 ;  /* 0x0000001c04007986 */ /* 0x0011e2000c101b24 */
[----:B------:R-:W-:Y:S05]  /*9ee0*/  BRA `(.L_x_8948) ;  /* 0x0000000000087947 */ /* 0x000fea0003800000 */
.L_x_8974:
[----:B------:R-:W0:Y:S02]  /*9ef0*/  F2I.U32.F64.TRUNC R29, R28 ;  /* 0x0000001c001d7311 */ /* 0x000e24000030d000 */
[----:B0-----:R0:W-:Y:S02]  /*9f00*/  STG.E desc[UR36][R4.64], R29 ;  /* 0x0000001d04007986 */ /* 0x0011e4000c101924 */
.L_x_8948:
        /* <DEDUP_REMOVED lines=24> */
.L_x_8980:
[----:B------:R-:W0:Y:S02]  /*a090*/  F2I.S64.F64.TRUNC R24, R24 ;  /* 0x0000001800187311 */ /* 0x000e24000030d900 */
[----:B0-----:R-:W-:-:S05]  /*a0a0*/  IMAD.MOV.U32 R3, RZ, RZ, R24 ;  /* 0x000000ffff037224 */ /* 0x001fca00078e0018 */
[----:B------:R0:W-:Y:S01]  /*a0b0*/  STG.E.U8 desc[UR36][R4.64], R3 ;  /* 0x0000000304007986 */ /* 0x0001e2000c101124 */
[----:B------:R-:W-:Y:S05]  /*a0c0*/  BRA `(.L_x_8982) ;  /* 0x0000000c00f07947 */ /* 0x000fea0003800000 */
.L_x_8979:
        /* <DEDUP_REMOVED lines=9> */
.L_x_8984:
[----:B------:R-:W0:Y:S02]  /*a160*/  F2I.F64.TRUNC R25, R24 ;  /* 0x0000001800197311 */ /* 0x000e24000030d100 */
[----:B0-----:R0:W-:Y:S01]  /*a170*/  STG.E desc[UR36][R4.64], R25 ;  /* 0x0000001904007986 */ /* 0x0011e2000c101924 */
[----:B------:R-:W-:Y:S05]  /*a180*/  BRA `(.L_x_8982) ;  /* 0x0000000c00c07947 */ /* 0x000fea0003800000 */
.L_x_8983:
[----:B------:R-:W0:Y:S02]  /*a190*/  F2I.F64.TRUNC R25, R24 ;  /* 0x0000001800197311 */ /* 0x000e24000030d100 */
[----:B0-----:R0:W-:Y:S01]  /*a1a0*/  STG.E.U16 desc[UR36][R4.64], R25 ;  /* 0x0000001904007986 */ /* 0x0011e2000c101524 */
[----:B------:R-:W-:Y:S05]  /*a1b0*/  BRA `(.L_x_8982) ;  /* 0x0000000c00b47947 */ /* 0x000fea0003800000 */
.L_x_8978:
        /* <DEDUP_REMOVED lines=13> */
.L_x_8986:
        /* <DEDUP_REMOVED lines=8> */
.L_x_8985:
        /* <DEDUP_REMOVED lines=14> */
.L_x_8988:
        /* <DEDUP_REMOVED lines=9> */
.L_x_8987:
[----:B------:R0:W-:Y:S01]  /*a480*/  STG.E.64 desc[UR36][R4.64], R24 ;  /* 0x0000001804007986 */ /* 0x0001e2000c101b24 */
[----:B------:R-:W-:Y:S05]  /*a490*/  BRA `(.L_x_8982) ;  /* 0x0000000800fc7947 */ /* 0x000fea0003800000 */
.L_x_8977:
        /* <DEDUP_REMOVED lines=12> */
.L_x_8991:
[----:B------:R-:W-:-:S05]  /*a560*/  CS2R R26, SRZ ;  /* 0x00000000001a7805 */ /* 0x000fca000001ff00 */
[----:B------:R0:W-:Y:S01]  /*a570*/  STG.E.128 desc[UR36][R4.64], R24 ;  /* 0x0000001804007986 */ /* 0x0001e2000c101d24 */
[----:B------:R-:W-:Y:S05]  /*a580*/  BRA `(.L_x_8982) ;  /* 0x0000000800c07947 */ /* 0x000fea0003800000 */
.L_x_8990:
        /* <DEDUP_REMOVED lines=25> */
.L_x_8995:
[----:B------:R-:W-:Y:S05]  /*a720*/  BSYNC B0 ;  /* 0x0000000000007941 */ /* 0x000fea0003800000 */
.L_x_8994:
[----:B------:R-:W-:-:S05]  /*a730*/  LOP3.LUT R7, R0, R7, RZ, 0xfc, !PT ;  /* 0x0000000700077212 */ /* 0x000fca00078efcff */
[----:B------:R0:W-:Y:S01]  /*a740*/  STG.E.U8 desc[UR36][R4.64], R7 ;  /* 0x0000000704007986 */ /* 0x0001e2000c101124 */
[----:B------:R-:W-:Y:S05]  /*a750*/  BRA `(.L_x_8982) ;  /* 0x00000008004c7947 */ /* 0x000fea0003800000 */
.L_x_8993:
        /* <DEDUP_REMOVED lines=17> */
.L_x_8997:
[----:B------:R-:W-:Y:S01]  /*a870*/  IMAD.MOV.U32 R0, RZ, RZ, 0x7f ;  /* 0x0000007fff007424 */ /* 0x000fe200078e00ff */
[----:B------:R-:W-:-:S04]  /*a880*/  ISETP.GT.U32.AND P0, PT, R3, 0x7f800000, PT ;  /* 0x7f8000000300780c */ /* 0x000fc80003f04070 */
[----:B------:R-:W-:-:S09]  /*a890*/  SEL R0, R0, 0x7c, P0 ;  /* 0x0000007c00007807 */ /* 0x000fd20000000000 */
.L_x_8998:
[----:B------:R-:W-:Y:S05]  /*a8a0*/  BSYNC B0 ;  /* 0x0000000000007941 */ /* 0x000fea0003800000 */
.L_x_8996:
[----:B------:R-:W-:-:S04]  /*a8b0*/  LOP3.LUT R3, R7, 0x80000000, RZ, 0xc0, !PT ;  /* 0x8000000007037812 */ /* 0x000fc800078ec0ff */
[----:B------:R-:W-:-:S04]  /*a8c0*/  SHF.R.U32.HI R3, RZ, 0x18, R3 ;  /* 0x00000018ff037819 */ /* 0x000fc80000011603 */
[----:B------:R-:W-:-:S05]  /*a8d0*/  LOP3.LUT R3, R0, R3, RZ, 0xfc, !PT ;  /* 0x0000000300037212 */ /* 0x000fca00078efcff */
[----:B------:R0:W-:Y:S01]  /*a8e0*/  STG.E.U8 desc[UR36][R4.64], R3 ;  /* 0x0000000304007986 */ /* 0x0001e2000c101124 */
[----:B------:R-:W-:Y:S05]  /*a8f0*/  BRA `(.L_x_8982) ;  /* 0x0000000400e47947 */ /* 0x000fea0003800000 */
.L_x_8992:
        /* <DEDUP_REMOVED lines=8> */
.L_x_8989:
        /* <DEDUP_REMOVED lines=11> */
.L_x_9001:
        /* <DEDUP_REMOVED lines=21> */
.L_x_9004:
[----:B------:R-:W-:-:S04]  /*ab80*/  LOP3.LUT R0, R7, 0x80000000, RZ, 0xc0, !PT ;  /* 0x8000000007007812 */ /* 0x000fc800078ec0ff */
[----:B------:R-:W-:-:S04]  /*ab90*/  SHF.R.U32.HI R0, RZ, 0x18, R0 ;  /* 0x00000018ff007819 */ /* 0x000fc80000011600 */
[----:B------:R-:W-:-:S07]  /*aba0*/  LOP3.LUT R0, R3, R0, RZ, 0xfc, !PT ;  /* 0x0000000003007212 */ /* 0x000fce00078efcff */
.L_x_9003:
[----:B------:R-:W-:Y:S05]  /*abb0*/  BSYNC B0 ;  /* 0x0000000000007941 */ /* 0x000fea0003800000 */
.L_x_9002:
[----:B------:R0:W-:Y:S01]  /*abc0*/  STG.E.U8 desc[UR36][R4.64], R0 ;  /* 0x0000000004007986 */ /* 0x0001e2000c101124 */
[----:B------:R-:W-:Y:S05]  /*abd0*/  BRA `(.L_x_8982) ;  /* 0x00000004002c7947 */ /* 0x000fea0003800000 */
.L_x_9000:
        /* <DEDUP_REMOVED lines=21> */
.L_x_9007:
[----:B------:R-:W-:-:S04]  /*ad30*/  LOP3.LUT R0, R7, 0x80000000, RZ, 0xc0, !PT ;  /* 0x8000000007007812 */ /* 0x000fc800078ec0ff */
[----:B------:R-:W-:-:S04]  /*ad40*/  SHF.R.U32.HI R0, RZ, 0x18, R0 ;  /* 0x00000018ff007819 */ /* 0x000fc80000011600 */
[----:B------:R-:W-:-:S07]  /*ad50*/  LOP3.LUT R0, R3, R0, RZ, 0xfc, !PT ;  /* 0x0000000003007212 */ /* 0x000fce00078efcff */
.L_x_9006:
[----:B------:R-:W-:Y:S05]  /*ad60*/  BSYNC B0 ;  /* 0x0000000000007941 */ /* 0x000fea0003800000 */
.L_x_9005:
[----:B------:R0:W-:Y:S01]  /*ad70*/  STG.E.U8 desc[UR36][R4.64], R0 ;  /* 0x0000000004007986 */ /* 0x0001e2000c101124 */
[----:B------:R-:W-:Y:S05]  /*ad80*/  BRA `(.L_x_8982) ;  /* 0x0000000000c07947 */ /* 0x000fea0003800000 */
.L_x_8999:
        /* <DEDUP_REMOVED lines=26> */
.L_x_8981:
        /* <DEDUP_REMOVED lines=16> */
.L_x_9010:
[----:B------:R-:W-:Y:S05]  /*b030*/  BRA `(.L_x_8982) ;  /* 0x0000000000147947 */ /* 0x000fea0003800000 */
.L_x_9009:
[----:B------:R-:W0:Y:S02]  /*b040*/  F2I.U64.F64.TRUNC R24, R24 ;  /* 0x0000001800187311 */ /* 0x000e24000030d800 */
[----:B0-----:R0:W-:Y:S01]  /*b050*/  STG.E.64 desc[UR36][R4.64], R24 ;  /* 0x0000001804007986 */ /* 0x0011e2000c101b24 */
[----:B------:R-:W-:Y:S05]  /*b060*/  BRA `(.L_x_8982) ;  /* 0x0000000000087947 */ /* 0x000fea0003800000 */
.L_x_9008:
[----:B------:R-:W0:Y:S02]  /*b070*/  F2I.U32.F64.TRUNC R25, R24 ;  /* 0x0000001800197311 */ /* 0x000e24000030d000 */
[----:B0-----:R0:W-:Y:S02]  /*b080*/  STG.E desc[UR36][R4.64], R25 ;  /* 0x0000001904007986 */ /* 0x0011e4000c101924 */
.L_x_8982:
[----:B------:R-:W-:-:S07]  /*b090*/  VIADD R23, R23, 0x80 ;  /* 0x0000008017177836 */ /* 0x000fce0000000000 */
.L_x_8942:
[----:B------:R-:W-:Y:S05]  /*b0a0*/  BSYNC B6 ;  /* 0x0000000000067941 */ /* 0x000fea0003800000 */
.L_x_8941:
[----:B------:R-:W-:-:S13]  /*b0b0*/  ISETP.GE.AND P0, PT, R23, R2, PT ;  /* 0x000000021700720c */ /* 0x000fda0003f06270 */
[----:B------:R-:W-:Y:S05]  /*b0c0*/  @P0 EXIT ;  /* 0x000000000000094d */ /* 0x000fea0003800000 */
[----:B0123--:R-:W0:Y:S01]  /*b0d0*/  LDC.64 R2, c[0x0][0x218] ;  /* 0x00008600ff027b82 */ /* 0x00fe220000000a00 */
[----:B----4-:R-:W-:Y:S01]  /*b0e0*/  PRMT R0, R19, 0x9910, RZ ;  /* 0x0000991013007816 */ /* 0x010fe200000000ff */
        /* <DEDUP_REMOVED lines=18> */
.L_x_9014:
[----:B------:R-:W0:Y:S02]  /*b210*/  F2I.S64.F64.TRUNC R16, R16 ;  /* 0x0000001000107311 */ /* 0x000e24000030d900 */
[----:B0-----:R-:W-:-:S05]  /*b220*/  IMAD.MOV.U32 R5, RZ, RZ, R16 ;  /* 0x000000ffff057224 */ /* 0x001fca00078e0010 */
[----:B------:R-:W-:Y:S01]  /*b230*/  STG.E.U8 desc[UR36][R2.64], R5 ;  /* 0x0000000502007986 */ /* 0x000fe2000c101124 */
[----:B------:R-:W-:Y:S05]  /*b240*/  EXIT ;  /* 0x000000000000794d */ /* 0x000fea0003800000 */
.L_x_9013:
        /* <DEDUP_REMOVED lines=9> */
.L_x_9017:
[----:B------:R-:W0:Y:S02]  /*b2e0*/  F2I.F64.TRUNC R17, R16 ;  /* 0x0000001000117311 */ /* 0x000e24000030d100 */
[----:B0-----:R-:W-:Y:S01]  /*b2f0*/  STG.E desc[UR36][R2.64], R17 ;  /* 0x0000001102007986 */ /* 0x001fe2000c101924 */
[----:B------:R-:W-:Y:S05]  /*b300*/  EXIT ;  /* 0x000000000000794d */ /* 0x000fea0003800000 */
.L_x_9016:
[----:B------:R-:W0:Y:S02]  /*b310*/  F2I.F64.TRUNC R17, R16 ;  /* 0x0000001000117311 */ /* 0x000e24000030d100 */
[----:B0-----:R-:W-:Y:S01]  /*b320*/  STG.E.U16 desc[UR36][R2.64], R17 ;  /* 0x0000001102007986 */ /* 0x001fe2000c101524 */
[----:B------:R-:W-:Y:S05]  /*b330*/  EXIT ;  /* 0x000000000000794d */ /* 0x000fea0003800000 */
.L_x_9012:
        /* <DEDUP_REMOVED lines=13> */
.L_x_9019:
        /* <DEDUP_REMOVED lines=8> */
.L_x_9018:
        /* <DEDUP_REMOVED lines=14> */
.L_x_9021:
        /* <DEDUP_REMOVED lines=9> */
.L_x_9020:
[----:B------:R-:W-:Y:S01]  /*b600*/  STG.E.64 desc[UR36][R2.64], R16 ;  /* 0x0000001002007986 */ /* 0x000fe2000c101b24 */
[----:B------:R-:W-:Y:S05]  /*b610*/  EXIT ;  /* 0x000000000000794d */ /* 0x000fea0003800000 */
.L_x_9011:
        /* <DEDUP_REMOVED lines=12> */
.L_x_9024:
[----:B------:R-:W-:-:S05]  /*b6e0*/  CS2R R18, SRZ ;  /* 0x0000000000127805 */ /* 0x000fca000001ff00 */
[----:B------:R-:W-:Y:S01]  /*b6f0*/  STG.E.128 desc[UR36][R2.64], R16 ;  /* 0x0000001002007986 */ /* 0x000fe2000c101d24 */
[----:B------:R-:W-:Y:S05]  /*b700*/  EXIT ;  /* 0x000000000000794d */ /* 0x000fea0003800000 */
.L_x_9023:
        /* <DEDUP_REMOVED lines=25> */
.L_x_9028:
[----:B------:R-:W-:Y:S05]  /*b8a0*/  BSYNC B0 ;  /* 0x0000000000007941 */ /* 0x000fea0003800000 */
.L_x_9027:
[----:B------:R-:W-:-:S05]  /*b8b0*/  LOP3.LUT R5, R0, R5, RZ, 0xfc, !PT ;  /* 0x0000000500057212 */ /* 0x000fca00078efcff */
[----:B------:R-:W-:Y:S01]  /*b8c0*/  STG.E.U8 desc[UR36][R2.64], R5 ;  /* 0x0000000502007986 */ /* 0x000fe2000c101124 */
[----:B------:R-:W-:Y:S05]  /*b8d0*/  EXIT ;  /* 0x000000000000794d */ /* 0x000fea0003800000 */
.L_x_9026:
        /* <DEDUP_REMOVED lines=17> */
.L_x_9030:
[----:B------:R-:W-:Y:S01]  /*b9f0*/  IMAD.MOV.U32 R0, RZ, RZ, 0x7f ;  /* 0x0000007fff007424 */ /* 0x000fe200078e00ff */
[----:B------:R-:W-:-:S04]  /*ba00*/  ISETP.GT.U32.AND P0, PT, R4, 0x7f800000, PT ;  /* 0x7f8000000400780c */ /* 0x000fc80003f04070 */
[----:B------:R-:W-:-:S09]  /*ba10*/  SEL R0, R0, 0x7c, P0 ;  /* 0x0000007c00007807 */ /* 0x000fd20000000000 */
.L_x_9031:
[----:B------:R-:W-:Y:S05]  /*ba20*/  BSYNC B0 ;  /* 0x0000000000007941 */ /* 0x000fea0003800000 */
.L_x_9029:
[----:B------:R-:W-:-:S04]  /*ba30*/  LOP3.LUT R4, R5, 0x80000000, RZ, 0xc0, !PT ;  /* 0x8000000005047812 */ /* 0x000fc800078ec0ff */
[----:B------:R-:W-:-:S04]  /*ba40*/  SHF.R.U32.HI R5, RZ, 0x18, R4 ;  /* 0x00000018ff057819 */ /* 0x000fc80000011604 */
[----:B------:R-:W-:-:S05]  /*ba50*/  LOP3.LUT R5, R0, R5, RZ, 0xfc, !PT ;  /* 0x0000000500057212 */ /* 0x000fca00078efcff */
[----:B------:R-:W-:Y:S01]  /*ba60*/  STG.E.U8 desc[UR36][R2.64], R5 ;  /* 0x0000000502007986 */ /* 0x000fe2000c101124 */
[----:B------:R-:W-:Y:S05]  /*ba70*/  EXIT ;  /* 0x000000000000794d */ /* 0x000fea0003800000 */
.L_x_9025:
        /* <DEDUP_REMOVED lines=8> */
.L_x_9022:
        /* <DEDUP_REMOVED lines=11> */
.L_x_9034:
        /* <DEDUP_REMOVED lines=21> */
.L_x_9037:
[----:B------:R-:W-:-:S04]  /*bd00*/  LOP3.LUT R0, R7, 0x80000000, RZ, 0xc0, !PT ;  /* 0x8000000007007812 */ /* 0x000fc800078ec0ff */
[----:B------:R-:W-:-:S04]  /*bd10*/  SHF.R.U32.HI R5, RZ, 0x18, R0 ;  /* 0x00000018ff057819 */ /* 0x000fc80000011600 */
[----:B------:R-:W-:-:S04]  /*bd20*/  LOP3.LUT R4, R4, R5, RZ, 0xfc, !PT ;  /* 0x0000000504047212 */ /* 0x000fc800078efcff */
[----:B------:R-:W-:-:S07]  /*bd30*/  PRMT R0, R4, 0x7610, R0 ;  /* 0x0000761004007816 */ /* 0x000fce0000000000 */
.L_x_9036:
[----:B------:R-:W-:Y:S05]  /*bd40*/  BSYNC B0 ;  /* 0x0000000000007941 */ /* 0x000fea0003800000 */
.L_x_9035:
[----:B------:R-:W-:Y:S01]  /*bd50*/  STG.E.U8 desc[UR36][R2.64], R0 ;  /* 0x0000000002007986 */ /* 0x000fe2000c101124 */
[----:B------:R-:W-:Y:S05]  /*bd60*/  EXIT ;  /* 0x000000000000794d */ /* 0x000fea0003800000 */
.L_x_9033:
        /* <DEDUP_REMOVED lines=21> */
.L_x_9040:
[----:B------:R-:W-:-:S04]  /*bec0*/  LOP3.LUT R0, R7, 0x80000000, RZ, 0xc0, !PT ;  /* 0x8000000007007812 */ /* 0x000fc800078ec0ff */
[----:B------:R-:W-:-:S04]  /*bed0*/  SHF.R.U32.HI R5, RZ, 0x18, R0 ;  /* 0x00000018ff057819 */ /* 0x000fc80000011600 */
[----:B------:R-:W-:-:S04]  /*bee0*/  LOP3.LUT R4, R4, R5, RZ, 0xfc, !PT ;  /* 0x0000000504047212 */ /* 0x000fc800078efcff */
[----:B------:R-:W-:-:S07]  /*bef0*/  PRMT R0, R4, 0x7610, R0 ;  /* 0x0000761004007816 */ /* 0x000fce0000000000 */
.L_x_9039:
[----:B------:R-:W-:Y:S05]  /*bf00*/  BSYNC B0 ;  /* 0x0000000000007941 */ /* 0x000fea0003800000 */
.L_x_9038:
[----:B------:R-:W-:Y:S01]  /*bf10*/  STG.E.U8 desc[UR36][R2.64], R0 ;  /* 0x0000000002007986 */ /* 0x000fe2000c101124 */
[----:B------:R-:W-:Y:S05]  /*bf20*/  EXIT ;  /* 0x000000000000794d */ /* 0x000fea0003800000 */
.L_x_9032:
        /* <DEDUP_REMOVED lines=26> */
.L_x_9015:
        /* <DEDUP_REMOVED lines=16> */
.L_x_9043:
[----:B------:R-:W-:Y:S05]  /*c1d0*/  EXIT ;  /* 0x000000000000794d */ /* 0x000fea0003800000 */
.L_x_9042:
[----:B------:R-:W0:Y:S02]  /*c1e0*/  F2I.U64.F64.TRUNC R16, R16 ;  /* 0x0000001000107311 */ /* 0x000e24000030d800 */
[----:B0-----:R-:W-:Y:S01]  /*c1f0*/  STG.E.64 desc[UR36][R2.64], R16 ;  /* 0x0000001002007986 */ /* 0x001fe2000c101b24 */
[----:B------:R-:W-:Y:S05]  /*c200*/  EXIT ;  /* 0x000000000000794d */ /* 0x000fea0003800000 */
.L_x_9041:
[----:B------:R-:W0:Y:S02]  /*c210*/  F2I.U32.F64.TRUNC R17, R16 ;  /* 0x0000001000117311 */ /* 0x000e24000030d000 */
[----:B0-----:R-:W-:Y:S01]  /*c220*/  STG.E desc[UR36][R2.64], R17 ;  /* 0x0000001102007986 */ /* 0x001fe2000c101924 */
[----:B------:R-:W-:Y:S05]  /*c230*/  EXIT ;  /* 0x000000000000794d */ /* 0x000fea0003800000 */
.L_x_9044:
        /* <DEDUP_REMOVED lines=12> */
.L_x_28384:


//--------------------- .text._ZN2at6native18elementwise_kernelILi128ELi2EZNS0_22gpu_kernel_impl_nocastIZZZNS0_49_GLOBAL__N__b919a28f_16_Normalization_cu_5c38458736batch_norm_elementwise_backward_evalERKNS_6TensorES6_S6_S6_ENKUlvE0_clEvENKUlvE_clEvEUlddE_EEvRNS_18TensorIteratorBaseERKT_EUliE_EEviT1_ --------------------------
	.section	.text._ZN2at6native18elementwise_kernelILi128ELi2EZNS0_22gpu_kernel_impl_nocastIZZZNS0_49_GLOBAL__N__b919a28f_16_Normalization_cu_5c38458736batch_norm_elementwise_backward_evalERKNS_6TensorES6_S6_S6_ENKUlvE0_clEvENKUlvE_clEvEUlddE_EEvRNS_18TensorIteratorBaseERKT_EUliE_EEviT1_,"ax",@progbits
	.align	128
        .global         _ZN2at6native18elementwise_kernelILi128ELi2EZNS0_22gpu_kernel_impl_nocastIZZZNS0_49_GLOBAL__N__b919a28f_16_Normalization_cu_5c38458736batch_norm_elementwise_backward_evalERKNS_6TensorES6_S6_S6_ENKUlvE0_clEvENKUlvE_clEvEUlddE_EEvRNS_18TensorIteratorBaseERKT_EUliE_EEviT1_
        .type           _ZN2at6native18elementwise_kernelILi128ELi2EZNS0_22gpu_kernel_impl_nocastIZZZNS0_49_GLOBAL__N__b919a28f_16_Normalization_cu_5c38458736batch_norm_elementwise_backward_evalERKNS_6TensorES6_S6_S6_ENKUlvE0_clEvENKUlvE_clEvEUlddE_EEvRNS_18TensorIteratorBaseERKT_EUliE_EEviT1_,@function
        .size           _ZN2at6native18elementwise_kernelILi128ELi2EZNS0_22gpu_kernel_impl_nocastIZZZNS0_49_GLOBAL__N__b919a28f_16_Normalization_cu_5c38458736batch_norm_elementwise_backward_evalERKNS_6TensorES6_S6_S6_ENKUlvE0_clEvENKUlvE_clEvEUlddE_EEvRNS_18TensorIteratorBaseERKT_EUliE_EEviT1_,(.L_x_28385 - _ZN2at6native18elementwise_kernelILi128ELi2EZNS0_22gpu_kernel_impl_nocastIZZZNS0_49_GLOBAL__N__b919a28f_16_Normalization_cu_5c38458736batch_norm_elementwise_backward_evalERKNS_6TensorES6_S6_S6_ENKUlvE0_clEvENKUlvE_clEvEUlddE_EEvRNS_18TensorIteratorBaseERKT_EUliE_EEviT1_)
        .other          _ZN2at6native18elementwise_kernelILi128ELi2EZNS0_22gpu_kernel_impl_nocastIZZZNS0_49_GLOBAL__N__b919a28f_16_Normalization_cu_5c38458736batch_norm_elementwise_backward_evalERKNS_6TensorES6_S6_S6_ENKUlvE0_clEvENKUlvE_clEvEUlddE_EEvRNS_18TensorIteratorBaseERKT_EUliE_EEviT1_,@"STO_CUDA_ENTRY STV_DEFAULT"
_ZN2at6native18elementwise_kernelILi128ELi2EZNS0_22gpu_kernel_impl_nocastIZZZNS0_49_GLOBAL__N__b919a28f_16_Normalization_cu_5c38458736batch_norm_elementwise_backward_evalERKNS_6TensorES6_S6_S6_ENKUlvE0_clEvENKUlvE_clEvEUlddE_EEvRNS_18TensorIteratorBaseERKT_EUliE_EEviT1_:
.text._ZN2at6native18elementwise_kernelILi128ELi2EZNS0_22gpu_kernel_impl_nocastIZZZNS0_49_GLOBAL__N__b919a28f_16_Normalization_cu_5c38458736batch_norm_elementwise_backward_evalERKNS_6TensorES6_S6_S6_ENKUlvE0_clEvENKUlvE_clEvEUlddE_EEvRNS_18TensorIteratorBaseERKT_EUliE_EEviT1_:
        /* <DEDUP_REMOVED lines=363> */
.L_x_9047:
[----:B------:R-:W-:Y:S01]  /*16b0*/  ULDC.64 UR8, c[0x0][0x480] ;  /* 0x0001200000087ab9 */ /* 0x000fe20000000a00 */
[----:B------:R-:W-:Y:S01]  /*16c0*/  ULDC.64 UR10, c[0x0][0x488] ;  /* 0x00012200000a7ab9 */ /* 0x000fe20000000a00 */
[----:B------:R-:W-:Y:S02]  /*16d0*/  IADD3 R6, P0, R2, UR8, RZ ;  /* 0x0000000802067c10 */ /* 0x000fe4000ff1e0ff */
[----:B------:R-:W-:Y:S02]  /*16e0*/  IADD3 R8, P1, R4, UR10, RZ ;  /* 0x0000000a04087c10 */ /* 0x000fe4000ff3e0ff */
[----:B------:R-:W-:Y:S01]  /*16f0*/  IADD3.X R7, RZ, UR9, RZ, P0, !PT ;  /* 0x00000009ff077c10 */ /* 0x000fe200087fe4ff */
[----:B------:R-:W-:Y:S01]  /*1700*/  ULDC.64 UR8, c[0x0][0x478] ;  /* 0x00011e0000087ab9 */ /* 0x000fe20000000a00 */
[----:B------:R-:W-:-:S04]  /*1710*/  IADD3.X R9, RZ, UR11, RZ, P1, !PT ;  /* 0x0000000bff097c10 */ /* 0x000fc80008ffe4ff */
[----:B------:R-:W2:Y:S04]  /*1720*/  LDG.E.64 R6, desc[UR4][R6.64] ;  /* 0x0000000406067981 */ /* 0x000ea8000c1e1b00 */
[----:B------:R-:W2:Y:S01]  /*1730*/  LDG.E.64 R4, desc[UR4][R8.64] ;  /* 0x0000000408047981 */ /* 0x000ea2000c1e1b00 */
[----:B------:R-:W-:-:S04]  /*1740*/  IADD3 R2, P0, R3, UR8, RZ ;  /* 0x0000000803027c10 */ /* 0x000fc8000ff1e0ff */
[----:B------:R-:W-:Y:S02]  /*1750*/  IADD3.X R3, RZ, UR9, RZ, P0, !PT ;  /* 0x00000009ff037c10 */ /* 0x000fe400087fe4ff */
[----:B------:R-:W-:Y:S01]  /*1760*/  IADD3 R11, R0, 0x80, RZ ;  /* 0x00000080000b7810 */ /* 0x000fe20007ffe0ff */
[----:B--2---:R-:W-:-:S07]  /*1770*/  DMUL R4, R4, R6 ;  /* 0x0000000604047228 */ /* 0x004fce0000000000 */
[----:B------:R0:W-:Y:S04]  /*1780*/  STG.E.64 desc[UR4][R2.64], R4 ;  /* 0x0000000402007986 */ /* 0x0001e8000c101b04 */
.L_x_9046:
[----:B------:R-:W-:Y:S05]  /*1790*/  BSYNC B0 ;  /* 0x0000000000007941 */ /* 0x000fea0003800000 */
.L_x_9045:
[----:B------:R-:W-:-:S13]  /*17a0*/  ISETP.GE.AND P0, PT, R11, UR6, PT ;  /* 0x000000060b007c0c */ /* 0x000fda000bf06270 */
[----:B------:R-:W-:Y:S05]  /*17b0*/  @P0 EXIT ;  /* 0x000000000000094d */ /* 0x000fea0003800000 */
[----:B------:R-:W1:Y:S01]  /*17c0*/  LDC R8, c[0x0][0x218] ;  /* 0x00008600ff087b82 */ /* 0x000e620000000800 */
[----:B------:R-:W-:Y:S02]  /*17d0*/  MOV R0, RZ ;  /* 0x000000ff00007202 */ /* 0x000fe40000000f00 */
[----:B0-----:R-:W-:Y:S02]  /*17e0*/  CS2R R2, SRZ ;  /* 0x0000000000027805 */ /* 0x001fe4000001ff00 */
[----:B-1----:R-:W-:-:S13]  /*17f0*/  ISETP.NE.AND P0, PT, R8, RZ, PT ;  /* 0x000000ff0800720c */ /* 0x002fda0003f05270 */
[----:B------:R-:W-:Y:S05]  /*1800*/  @!P0 BRA `(.L_x_9048) ;  /* 0x0000001400708947 */ /* 0x000fea0003800000 */
[----:B------:R-:W-:Y:S01]  /*1810*/  HFMA2.MMA R2, -RZ, RZ, 0, 0 ;  /* 0x00000000ff027435 */ /* 0x000fe200000001ff */
[----:B------:R-:W-:Y:S01]  /*1820*/  MOV R3, R11 ;  /* 0x0000000b00037202 */ /* 0x000fe20000000f00 */
[----:B------:R-:W-:Y:S01]  /*1830*/  ULDC.64 UR6, c[0x0][0x220] ;  /* 0x0000880000067ab9 */ /* 0x000fe20000000a00 */
[----:B------:R-:W-:Y:S01]  /*1840*/  ISETP.NE.AND P0, PT, R8, 0x1, PT ;  /* 0x000000010800780c */ /* 0x000fe20003f05270 */
[----:B------:R-:W-:-:S06]  /*1850*/  ULDC UR8, c[0x0][0x350] ;  /* 0x0000d40000087ab9 */ /* 0x000fcc0000000800 */
        /* <DEDUP_REMOVED lines=343> */
.L_x_9048:
        /* <DEDUP_REMOVED lines=10> */
[----:B------:R-:W-:Y:S01]  /*2e70*/  IADD3.X R3, RZ, UR7, RZ, P0, !PT ;  /* 0x00000007ff037c10 */ /* 0x000fe200087fe4ff */
[----:B--2---:R-:W-:-:S07]  /*2e80*/  DMUL R4, R4, R6 ;  /* 0x0000000604047228 */ /* 0x004fce0000000000 */
[----:B------:R-:W-:Y:S01]  /*2e90*/  STG.E.64 desc[UR4][R2.64], R4 ;  /* 0x0000000402007986 */ /* 0x000fe2000c101b04 */
[----:B------:R-:W-:Y:S05]  /*2ea0*/  EXIT ;  /* 0x000000000000794d */ /* 0x000fea0003800000 */
.L_x_9049:
        /* <DEDUP_REMOVED lines=13> */
.L_x_28385:


//--------------------- .text._ZN2at6native27unrolled_elementwise_kernelIZZZNS0_49_GLOBAL__N__b919a28f_16_Normalization_cu_5c38458736batch_norm_elementwise_backward_evalERKNS_6TensorES5_S5_S5_ENKUlvE0_clEvENKUlvE_clEvEUlddE_St5arrayIPcLm3EELi4E23TrivialOffsetCalculatorILi2EjESC_ILi1EjENS0_6memory15LoadWithoutCastENSF_16StoreWithoutCastEEEviT_T0_T2_T3_T4_T5_ --------------------------
	.section	.text._ZN2at6native27unrolled_elementwise_kernelIZZZNS0_49_GLOBAL__N__b919a28f_16_Normalization_cu_5c38458736batch_norm_elementwise_backward_evalERKNS_6TensorES5_S5_S5_ENKUlvE0_clEvENKUlvE_clEvEUlddE_St5arrayIPcLm3EELi4E23TrivialOffsetCalculatorILi2EjESC_ILi1EjENS0_6memory15LoadWithoutCastENSF_16StoreWithoutCastEEEviT_T0_T2_T3_T4_T5_,"ax",@progbits
	.align	128
        .global         _ZN2at6native27unrolled_elementwise_kernelIZZZNS0_49_GLOBAL__N__b919a28f_16_Normalization_cu_5c38458736batch_norm_elementwise_backward_evalERKNS_6TensorES5_S5_S5_ENKUlvE0_clEvENKUlvE_clEvEUlddE_St5arrayIPcLm3EELi4E23TrivialOffsetCalculatorILi2EjESC_ILi1EjENS0_6memory15LoadWithoutCastENSF_16StoreWithoutCastEEEviT_T0_T2_T3_T4_T5_
        .type           _ZN2at6native27unrolled_elementwise_kernelIZZZNS0_49_GLOBAL__N__b919a28f_16_Normalization_cu_5c38458736batch_norm_elementwise_backward_evalERKNS_6TensorES5_S5_S5_ENKUlvE0_clEvENKUlvE_clEvEUlddE_St5arrayIPcLm3EELi4E23TrivialOffsetCalculatorILi2EjESC_ILi1EjENS0_6memory15LoadWithoutCastENSF_16StoreWithoutCastEEEviT_T0_T2_T3_T4_T5_,@function
        .size           _ZN2at6native27unrolled_elementwise_kernelIZZZNS0_49_GLOBAL__N__b919a28f_16_Normalization_cu_5c38458736batch_norm_elementwise_backward_evalERKNS_6TensorES5_S5_S5_ENKUlvE0_clEvENKUlvE_clEvEUlddE_St5arrayIPcLm3EELi4E23TrivialOffsetCalculatorILi2EjESC_ILi1EjENS0_6memory15LoadWithoutCastENSF_16StoreWithoutCastEEEviT_T0_T2_T3_T4_T5_,(.L_x_28386 - _ZN2at6native27unrolled_elementwise_kernelIZZZNS0_49_GLOBAL__N__b919a28f_16_Normalization_cu_5c38458736batch_norm_elementwise_backward_evalERKNS_6TensorES5_S5_S5_ENKUlvE0_clEvENKUlvE_clEvEUlddE_St5arrayIPcLm3EELi4E23TrivialOffsetCalculatorILi2EjESC_ILi1EjENS0_6memory15LoadWithoutCastENSF_16StoreWithoutCastEEEviT_T0_T2_T3_T4_T5_)
        .other          _ZN2at6native27unrolled_elementwise_kernelIZZZNS0_49_GLOBAL__N__b919a28f_16_Normalization_cu_5c38458736batch_norm_elementwise_backward_evalERKNS_6TensorES5_S5_S5_ENKUlvE0_clEvENKUlvE_clEvEUlddE_St5arrayIPcLm3EELi4E23TrivialOffsetCalculatorILi2EjESC_ILi1EjENS0_6memory15LoadWithoutCastENSF_16StoreWithoutCastEEEviT_T0_T2_T3_T4_T5_,@"STO_CUDA_ENTRY STV_DEFAULT"
_ZN2at6native27unrolled_elementwise_kernelIZZZNS0_49_GLOBAL__N__b919a28f_16_Normalization_cu_5c38458736batch_norm_elementwise_backward_evalERKNS_6TensorES5_S5_S5_ENKUlvE0_clEvENKUlvE_clEvEUlddE_St5arrayIPcLm3EELi4E23TrivialOffsetCalculatorILi2EjESC_ILi1EjENS0_6memory15LoadWithoutCastENSF_16StoreWithoutCastEEEviT_T0_T2_T3_T4_T5_:
.text._ZN2at6native27unrolled_elementwise_kernelIZZZNS0_49_GLOBAL__N__b919a28f_16_Normalization_cu_5c38458736batch_norm_elementwise_backward_evalERKNS_6TensorES5_S5_S5_ENKUlvE0_clEvENKUlvE_clEvEUlddE_St5arrayIPcLm3EELi4E23TrivialOffsetCalculatorILi2EjESC_ILi1EjENS0_6memory15LoadWithoutCastENSF_16StoreWithoutCastEEEviT_T0_T2_T3_T4_T5_:
[----:B------:R-:W-:Y:S01]  /*0000*/  LDC R1, c[0x0][0x28] ;  /* 0x00000a00ff017b82 */ /* 0x000fe20000000800 */
[----:B------:R-:W0:Y:S07]  /*0010*/  S2R R0, SR_CTAID.X ;  /* 0x0000000000007919 */ /* 0x000e2e0000002500 */
[----:B------:R-:W0:Y:S01]  /*0020*/  LDC R3, c[0x0][0x210] ;  /* 0x00008400ff037b82 */ /* 0x000e220000000800 */
[----:B------:R-:W-:Y:S01]  /*0030*/  ULDC.64 UR4, c[0x0][0x208] ;  /* 0x0000820000047ab9 */ /* 0x000fe20000000a00 */
[----:B------:R-:W1:Y:S01]  /*0040*/  S2R R15, SR_TID.X ;  /* 0x00000000000f7919 */ /* 0x000e620000002100 */
[----:B0-----:R-:W-:Y:S01]  /*0050*/  IMAD R14, R0, -0x200, R3 ;  /* 0xfffffe00000e7824 */ /* 0x001fe200078e0203 */
[----:B------:R-:W-:Y:S01]  /*0060*/  CS2R R2, SRZ ;  /* 0x0000000000027805 */ /* 0x000fe2000001ff00 */
[----:B-1----:R-:W-:-:S03]  /*0070*/  IMAD.MOV.U32 R21, RZ, RZ, R15 ;  /* 0x000000ffff157224 */ /* 0x002fc600078e000f */
        /* <DEDUP_REMOVED lines=11> */
[----:B------:R-:W0:Y:S02]  /*0130*/  @!P1 LDC.64 R18, c[0x0][0x228] ;  /* 0x00008a00ff129b82 */ /* 0x000e240000000a00 */
[----:B------:R-:W3:Y:S01]  /*0140*/  @!P0 LDG.E.64 R2, desc[UR4][R24.64] ;  /* 0x0000000418028981 */ /* 0x000ee2000c1e1b00 */
[----:B-1----:R-:W-:Y:S01]  /*0150*/  @!P0 IMAD.WIDE.U32 R26, R5, 0x8, R26 ;  /* 0x00000008051a8825 */ /* 0x002fe200078e001a */
[----:B------:R-:W-:-:S05]  /*0160*/  CS2R R4, SRZ ;  /* 0x0000000000047805 */ /* 0x000fca000001ff00 */
[----:B------:R-:W1:Y:S01]  /*0170*/  @!P2 LDC.64 R10, c[0x0][0x220] ;  /* 0x00008800ff0aab82 */ /* 0x000e620000000a00 */
[----:B------:R-:W3:Y:S07]  /*0180*/  @!P0 LDG.E.64 R4, desc[UR4][R26.64] ;  /* 0x000000041a048981 */ /* 0x000eee000c1e1b00 */
[----:B------:R-:W4:Y:S01]  /*0190*/  @!P2 LDC.64 R8, c[0x0][0x228] ;  /* 0x00008a00ff08ab82 */ /* 0x000f220000000a00 */
[----:B------:R-:W-:Y:S01]  /*01a0*/  @!P2 LEA R29, R0, R21, 0x9 ;  /* 0x00000015001da211 */ /* 0x000fe200078e48ff */
[----:B--2---:R-:W-:Y:S01]  /*01b0*/  @!P1 IMAD.WIDE.U32 R16, R7, 0x8, R16 ;  /* 0x0000000807109825 */ /* 0x004fe200078e0010 */
[----:B------:R-:W-:-:S03]  /*01c0*/  CS2R R12, SRZ ;  /* 0x00000000000c7805 */ /* 0x000fc6000001ff00 */
[----:B0-----:R-:W-:Y:S01]  /*01d0*/  @!P1 IMAD.WIDE.U32 R18, R7, 0x8, R18 ;  /* 0x0000000807129825 */ /* 0x001fe200078e0012 */
[----:B------:R-:W-:-:S06]  /*01e0*/  CS2R R6, SRZ ;  /* 0x0000000000067805 */ /* 0x000fcc000001ff00 */
[----:B------:R-:W2:Y:S01]  /*01f0*/  @!P1 LDG.E.64 R6, desc[UR4][R16.64] ;  /* 0x0000000410069981 */ /* 0x000ea2000c1e1b00 */
[----:B-1----:R-:W-:Y:S01]  /*0200*/  @!P2 IMAD.WIDE.U32 R22, R29, 0x8, R10 ;  /* 0x000000081d16a825 */ /* 0x002fe200078e000a */
[----:B------:R-:W-:-:S06]  /*0210*/  CS2R R10, SRZ ;  /* 0x00000000000a7805 */ /* 0x000fcc000001ff00 */
[----:B------:R0:W2:Y:S01]  /*0220*/  @!P2 LDG.E.64 R10, desc[UR4][R22.64] ;  /* 0x00000004160aa981 */ /* 0x0000a2000c1e1b00 */
[----:B----4-:R-:W-:Y:S01]  /*0230*/  @!P2 IMAD.WIDE.U32 R28, R29, 0x8, R8 ;  /* 0x000000081d1ca825 */ /* 0x010fe200078e0008 */
[----:B------:R-:W-:-:S04]  /*0240*/  CS2R R8, SRZ ;  /* 0x0000000000087805 */ /* 0x000fc8000001ff00 */
[----:B------:R-:W2:Y:S04]  /*0250*/  @!P2 LDG.E.64 R12, desc[UR4][R28.64] ;  /* 0x000000041c0ca981 */ /* 0x000ea8000c1e1b00 */
[----:B------:R1:W4:Y:S01]  /*0260*/  @!P1 LDG.E.64 R8, desc[UR4][R18.64] ;  /* 0x0000000412089981 */ /* 0x000322000c1e1b00 */
[----:B------:R-:W-:Y:S01]  /*0270*/  @!P2 VIADD R21, R21, 0x80 ;  /* 0x000000801515a836 */ /* 0x000fe20000000000 */
[----:B0-----:R-:W0:Y:S04]  /*0280*/  @!P0 LDC.64 R22, c[0x0][0x218] ;  /* 0x00008600ff168b82 */ /* 0x001e280000000a00 */
[----:B------:R-:W-:-:S13]  /*0290*/  ISETP.GE.AND P1, PT, R21, R14, PT ;  /* 0x0000000e1500720c */ /* 0x000fda0003f26270 */
[----:B------:R-:W0:Y:S08]  /*02a0*/  @!P1 LDC.64 R24, c[0x0][0x220] ;  /* 0x00008800ff189b82 */ /* 0x000e300000000a00 */
[----:B------:R-:W0:Y:S01]  /*02b0*/  @!P1 LDC.64 R26, c[0x0][0x228] ;  /* 0x00008a00ff1a9b82 */ /* 0x000e220000000a00 */
[----:B------:R-:W-:Y:S01]  /*02c0*/  @!P1 LEA R21, R0, R21, 0x9 ;  /* 0x0000001500159211 */ /* 0x000fe200078e48ff */
[----:B-1----:R-:W-:Y:S01]  /*02d0*/  VIADD R18, R15, 0x80 ;  /* 0x000000800f127836 */ /* 0x002fe20000000000 */
[----:B------:R-:W-:-:S02]  /*02e0*/  MOV R19, R15 ;  /* 0x0000000f00137202 */ /* 0x000fc40000000f00 */
[----:B------:R-:W-:Y:S02]  /*02f0*/  @!P0 LEA R15, R0, R15, 0x9 ;  /* 0x0000000f000f8211 */ /* 0x000fe400078e48ff */
[----:B------:R-:W-:-:S03]  /*0300*/  CS2R R16, SRZ ;  /* 0x0000000000107805 */ /* 0x000fc6000001ff00 */
[----:B0-----:R-:W-:-:S04]  /*0310*/  @!P0 IMAD.WIDE.U32 R22, R15, 0x8, R22 ;  /* 0x000000080f168825 */ /* 0x001fc800078e0016 */
[----:B------:R-:W-:-:S04]  /*0320*/  @!P1 IMAD.WIDE.U32 R24, R21, 0x8, R24 ;  /* 0x0000000815189825 */ /* 0x000fc800078e0018 */
[----:B------:R-:W-:Y:S01]  /*0330*/  @!P1 IMAD.WIDE.U32 R26, R21, 0x8, R26 ;  /* 0x00000008151a9825 */ /* 0x000fe200078e001a */
[----:B------:R-:W-:Y:S01]  /*0340*/  CS2R R20, SRZ ;  /* 0x0000000000147805 */ /* 0x000fe2000001ff00 */
[----:B------:R0:W5:Y:S02]  /*0350*/  @!P1 LDG.E.64 R16, desc[UR4][R24.64] ;  /* 0x0000000418109981 */ /* 0x000164000c1e1b00 */
[----:B------:R-:W-:-:S03]  /*0360*/  @!P0 IMAD.MOV.U32 R19, RZ, RZ, R18 ;  /* 0x000000ffff138224 */ /* 0x000fc600078e0012 */
[----:B------:R0:W5:Y:S02]  /*0370*/  @!P1 LDG.E.64 R20, desc[UR4][R26.64] ;  /* 0x000000041a149981 */ /* 0x000164000c1e1b00 */
[----:B------:R-:W-:Y:S01]  /*0380*/  ISETP.GE.AND P1, PT, R19, R14, PT ;  /* 0x0000000e1300720c */ /* 0x000fe20003f26270 */
[----:B------:R-:W-:Y:S01]  /*0390*/  BSSY B0, `(.L_x_9050) ;  /* 0x0000010000007945 */ /* 0x000fe20003800000 */
[----:B---3--:R-:W-:-:S07]  /*03a0*/  DMUL R2, R4, R2 ;  /* 0x0000000204027228 */ /* 0x008fce0000000000 */
[----:B------:R0:W-:Y:S01]  /*03b0*/  @!P0 STG.E.64 desc[UR4][R22.64], R2 ;  /* 0x0000000216008986 */ /* 0x0001e2000c101b04 */
[----:B--2---:R-:W-:Y:S02]  /*03c0*/  DMUL R10, R12, R10 ;  /* 0x0000000a0c0a7228 */ /* 0x004fe40000000000 */
[----:B----4-:R-:W-:Y:S01]  /*03d0*/  DMUL R6, R8, R6 ;  /* 0x0000000608067228 */ /* 0x010fe20000000000 */
[----:B0-----:R-:W-:Y:S10]  /*03e0*/  @P1 BRA `(.L_x_9051) ;  /* 0x0000000000281947 */ /* 0x001ff40003800000 */
[----:B------:R-:W0:Y:S01]  /*03f0*/  LDC.64 R4, c[0x0][0x218] ;  /* 0x00008600ff047b82 */ /* 0x000e220000000a00 */
[----:B------:R-:W-:Y:S01]  /*0400*/  IMAD R3, R0, 0x200, R19 ;  /* 0x0000020000037824 */ /* 0x000fe200078e0213 */
[----:B------:R-:W-:-:S04]  /*0410*/  IADD3 R19, R19, 0x80, RZ ;  /* 0x0000008013137810 */ /* 0x000fc80007ffe0ff */
[----:B------:R-:W-:-:S13]  /*0420*/  ISETP.GE.AND P0, PT, R19, R14, PT ;  /* 0x0000000e1300720c */ /* 0x000fda0003f06270 */
[----:B------:R-:W-:Y:S01]  /*0430*/  @!P0 IMAD R9, R0, 0x200, R19 ;  /* 0x0000020000098824 */ /* 0x000fe200078e0213 */
[----:B------:R-:W-:Y:S01]  /*0440*/  @!P0 IADD3 R19, R19, 0x80, RZ ;  /* 0x0000008013138810 */ /* 0x000fe20007ffe0ff */
[----:B0-----:R-:W-:-:S04]  /*0450*/  IMAD.WIDE.U32 R2, R3, 0x8, R4 ;  /* 0x0000000803027825 */ /* 0x001fc800078e0004 */
[----:B------:R-:W-:Y:S01]  /*0460*/  @!P0 IMAD.WIDE.U32 R4, R9, 0x8, R4 ;  /* 0x0000000809048825 */ /* 0x000fe200078e0004 */
[----:B------:R0:W-:Y:S04]  /*0470*/  STG.E.64 desc[UR4][R2.64], R6 ;  /* 0x0000000602007986 */ /* 0x0001e8000c101b04 */
[----:B------:R0:W-:Y:S02]  /*0480*/  @!P0 STG.E.64 desc[UR4][R4.64], R10 ;  /* 0x0000000a04008986 */ /* 0x0001e4000c101b04 */
.L_x_9051:
[----:B------:R-:W-:Y:S05]  /*0490*/  BSYNC B0 ;  /* 0x0000000000007941 */ /* 0x000fea0003800000 */
.L_x_9050:
[----:B------:R-:W-:-:S13]  /*04a0*/  ISETP.GE.AND P0, PT, R19, R14, PT ;  /* 0x0000000e1300720c */ /* 0x000fda0003f06270 */
[----:B------:R-:W-:Y:S05]  /*04b0*/  @P0 EXIT ;  /* 0x000000000000094d */ /* 0x000fea0003800000 */
[----:B0-----:R-:W0:Y:S01]  /*04c0*/  LDC.64 R2, c[0x0][0x218] ;  /* 0x00008600ff027b82 */ /* 0x001e220000000a00 */
[----:B------:R-:W-:Y:S01]  /*04d0*/  IMAD R19, R0, 0x200, R19 ;  /* 0x0000020000137824 */ /* 0x000fe200078e0213 */
[----:B-----5:R-:W-:-:S03]  /*04e0*/  DMUL R16, R20, R16 ;  /* 0x0000001014107228 */ /* 0x020fc60000000000 */
[----:B0-----:R-:W-:-:S05]  /*04f0*/  IMAD.WIDE.U32 R2, R19, 0x8, R2 ;  /* 0x0000000813027825 */ /* 0x001fca00078e0002 */
[----:B------:R-:W-:Y:S01]  /*0500*/  STG.E.64 desc[UR4][R2.64], R16 ;  /* 0x0000001002007986 */ /* 0x000fe2000c101b04 */
[----:B------:R-:W-:Y:S05]  /*0510*/  EXIT ;  /* 0x000000000000794d */ /* 0x000fea0003800000 */
.L_x_9052:
        /* <DEDUP_REMOVED lines=14> */
.L_x_28386:


//--------------------- .text._ZN2at6native29vectorized_elementwise_kernelILi2EZZZNS0_49_GLOBAL__N__b919a28f_16_Normalization_cu_5c38458736batch_norm_elementwise_backward_evalERKNS_6TensorES5_S5_S5_ENKUlvE0_clEvENKUlvE_clEvEUlddE_St5arrayIPcLm3EEEEviT0_T1_ --------------------------
	.section	.text._ZN2at6native29vectorized_elementwise_kernelILi2EZZZNS0_49_GLOBAL__N__b919a28f_16_Normalization_cu_5c38458736batch_norm_elementwise_backward_evalERKNS_6TensorES5_S5_S5_ENKUlvE0_clEvENKUlvE_clEvEUlddE_St5arrayIPcLm3EEEEviT0_T1_,"ax",@progbits
	.align	128
        .global         _ZN2at6native29vectorized_elementwise_kernelILi2EZZZNS0_49_GLOBAL__N__b919a28f_16_Normalization_cu_5c38458736batch_norm_elementwise_backward_evalERKNS_6TensorES5_S5_S5_ENKUlvE0_clEvENKUlvE_clEvEUlddE_St5arrayIPcLm3EEEEviT0_T1_
        .type           _ZN2at6native29vectorized_elementwise_kernelILi2EZZZNS0_49_GLOBAL__N__b919a28f_16_Normalization_cu_5c38458736batch_norm_elementwise_backward_evalERKNS_6TensorES5_S5_S5_ENKUlvE0_clEvENKUlvE_clEvEUlddE_St5arrayIPcLm3EEEEviT0_T1_,@function
        .size           _ZN2at6native29vectorized_elementwise_kernelILi2EZZZNS0_49_GLOBAL__N__b919a28f_16_Normalization_cu_5c38458736batch_norm_elementwise_backward_evalERKNS_6TensorES5_S5_S5_ENKUlvE0_clEvENKUlvE_clEvEUlddE_St5arrayIPcLm3EEEEviT0_T1_,(.L_x_28387 - _ZN2at6native29vectorized_elementwise_kernelILi2EZZZNS0_49_GLOBAL__N__b919a28f_16_Normalization_cu_5c38458736batch_norm_elementwise_backward_evalERKNS_6TensorES5_S5_S5_ENKUlvE0_clEvENKUlvE_clEvEUlddE_St5arrayIPcLm3EEEEviT0_T1_)
        .other          _ZN2at6native29vectorized_elementwise_kernelILi2EZZZNS0_49_GLOBAL__N__b919a28f_16_Normalization_cu_5c38458736batch_norm_elementwise_backward_evalERKNS_6TensorES5_S5_S5_ENKUlvE0_clEvENKUlvE_clEvEUlddE_St5arrayIPcLm3EEEEviT0_T1_,@"STO_CUDA_ENTRY STV_DEFAULT"
_ZN2at6native29vectorized_elementwise_kernelILi2EZZZNS0_49_GLOBAL__N__b919a28f_16_Normalization_cu_5c38458736batch_norm_elementwise_backward_evalERKNS_6TensorES5_S5_S5_ENKUlvE0_clEvENKUlvE_clEvEUlddE_St5arrayIPcLm3EEEEviT0_T1_:
.text._ZN2at6native29vectorized_elementwise_kernelILi2EZZZNS0_49_GLOBAL__N__b919a28f_16_Normalization_cu_5c38458736batch_norm_elementwise_backward_evalERKNS_6TensorES5_S5_S5_ENKUlvE0_clEvENKUlvE_clEvEUlddE_St5arrayIPcLm3EEEEviT0_T1_:
        /* <DEDUP_REMOVED lines=10> */
[----:B------:R-:W2:Y:S01]  /*00a0*/  LDC.64 R28, c[0x0][0x228] ;  /* 0x00008a00ff1c7b82 */ /* 0x000ea20000000a00 */
[----:B-1----:R-:W-:-:S04]  /*00b0*/  IMAD.WIDE R24, R2, 0x8, R24 ;  /* 0x0000000802187825 */ /* 0x002fc800078e0218 */
[----:B0-----:R-:W-:-:S04]  /*00c0*/  IMAD.WIDE.U32 R24, R0, 0x10, R24 ;  /* 0x0000001000187825 */ /* 0x001fc800078e0018 */
[----:B--2---:R-:W-:Y:S01]  /*00d0*/  IMAD.WIDE R28, R2, 0x8, R28 ;  /* 0x00000008021c7825 */ /* 0x004fe200078e021c */
[----:B------:R-:W2:Y:S04]  /*00e0*/  LDG.E.128 R4, desc[UR4][R24.64] ;  /* 0x0000000418047981 */ /* 0x000ea8000c1e1d00 */
[----:B------:R-:W3:Y:S01]  /*00f0*/  LDG.E.128 R16, desc[UR4][R24.64+0x800] ;  /* 0x0008000418107981 */ /* 0x000ee2000c1e1d00 */
[----:B------:R-:W-:-:S05]  /*0100*/  IMAD.WIDE.U32 R28, R0, 0x10, R28 ;  /* 0x00000010001c7825 */ /* 0x000fca00078e001c */
[----:B------:R-:W2:Y:S04]  /*0110*/  LDG.E.128 R8, desc[UR4][R28.64] ;  /* 0x000000041c087981 */ /* 0x000ea8000c1e1d00 */
[----:B------:R-:W3:Y:S04]  /*0120*/  LDG.E.128 R20, desc[UR4][R28.64+0x800] ;  /* 0x000800041c147981 */ /* 0x000ee8000c1e1d00 */
[----:B------:R-:W4:Y:S01]  /*0130*/  LDG.E.128 R12, desc[UR4][R28.64+0x1000] ;  /* 0x001000041c0c7981 */ /* 0x000f22000c1e1d00 */
[----:B--2---:R-:W-:Y:S02]  /*0140*/  DMUL R6, R6, R10 ;  /* 0x0000000a06067228 */ /* 0x004fe40000000000 */
[----:B------:R-:W-:Y:S01]  /*0150*/  DMUL R4, R4, R8 ;  /* 0x0000000804047228 */ /* 0x000fe20000000000 */
[----:B------:R-:W4:Y:S01]  /*0160*/  LDG.E.128 R8, desc[UR4][R24.64+0x1000] ;  /* 0x0010000418087981 */ /* 0x000f22000c1e1d00 */
[----:B---3--:R-:W-:-:S02]  /*0170*/  DMUL R18, R18, R22 ;  /* 0x0000001612127228 */ /* 0x008fc40000000000 */
[----:B------:R-:W-:Y:S01]  /*0180*/  DMUL R16, R16, R20 ;  /* 0x0000001410107228 */ /* 0x000fe20000000000 */
[----:B------:R-:W2:Y:S04]  /*0190*/  LDG.E.128 R20, desc[UR4][R24.64+0x1800] ;  /* 0x0018000418147981 */ /* 0x000ea8000c1e1d00 */
[----:B------:R-:W2:Y:S01]  /*01a0*/  LDG.E.128 R24, desc[UR4][R28.64+0x1800] ;  /* 0x001800041c187981 */ /* 0x000ea2000c1e1d00 */
[----:B----4-:R-:W-:Y:S01]  /*01b0*/  DMUL R10, R10, R14 ;  /* 0x0000000e0a0a7228 */ /* 0x010fe20000000000 */
[----:B------:R-:W0:Y:S01]  /*01c0*/  LDC.64 R14, c[0x0][0x218] ;  /* 0x00008600ff0e7b82 */ /* 0x000e220000000a00 */
[----:B------:R-:W-:Y:S02]  /*01d0*/  DMUL R8, R8, R12 ;  /* 0x0000000c08087228 */ /* 0x000fe40000000000 */
[----:B--2---:R-:W-:-:S02]  /*01e0*/  DMUL R22, R22, R26 ;  /* 0x0000001a16167228 */ /* 0x004fc40000000000 */
[----:B------:R-:W-:Y:S01]  /*01f0*/  DMUL R20, R20, R24 ;  /* 0x0000001814147228 */ /* 0x000fe20000000000 */
[----:B0-----:R-:W-:-:S04]  /*0200*/  IMAD.WIDE.U32 R2, R2, 0x8, R14 ;  /* 0x0000000802027825 */ /* 0x001fc800078e000e */
[----:B------:R-:W-:-:S05]  /*0210*/  IMAD.WIDE R2, R0, 0x10, R2 ;  /* 0x0000001000027825 */ /* 0x000fca00078e0202 */
[----:B------:R-:W-:Y:S04]  /*0220*/  STG.E.128 desc[UR4][R2.64], R4 ;  /* 0x0000000402007986 */ /* 0x000fe8000c101d04 */
[----:B------:R-:W-:Y:S04]  /*0230*/  STG.E.128 desc[UR4][R2.64+0x800], R16 ;  /* 0x0008001002007986 */ /* 0x000fe8000c101d04 */
[----:B------:R-:W-:Y:S04]  /*0240*/  STG.E.128 desc[UR4][R2.64+0x1000], R8 ;  /* 0x0010000802007986 */ /* 0x000fe8000c101d04 */
[----:B------:R-:W-:Y:S01]  /*0250*/  STG.E.128 desc[UR4][R2.64+0x1800], R20 ;  /* 0x0018001402007986 */ /* 0x000fe2000c101d04 */
[----:B------:R-:W-:Y:S05]  /*0260*/  EXIT ;  /* 0x000000000000794d */ /* 0x000fea0003800000 */
.L_x_9053:
[----:B------:R-:W0:Y:S01]  /*0270*/  S2R R5, SR_TID.X ;  /* 0x0000000000057919 */ /* 0x000e220000002100 */
[----:B------:R-:W-:Y:S02]  /*0280*/  CS2R R16, SRZ ;  /* 0x0000000000107805 */ /* 0x000fe4000001ff00 */
[----:B0-----:R-:W-:Y:S01]  /*0290*/  ISETP.GE.AND P0, PT, R5, R0, PT ;  /* 0x000000000500720c */ /* 0x001fe20003f06270 */
[----:B------:R-:W-:-:S12]  /*02a0*/  IMAD.MOV.U32 R3, RZ, RZ, R5 ;  /* 0x000000ffff037224 */ /* 0x000fd800078e0005 */
[----:B------:R-:W-:Y:S01]  /*02b0*/  @!P0 IADD3 R13, R2, R3, RZ ;  /* 0x00000003020d8210 */ /* 0x000fe20007ffe0ff */
[----:B------:R-:W-:Y:S01]  /*02c0*/  @!P0 VIADD R3, R3, 0x80 ;  /* 0x0000008003038836 */ /* 0x000fe20000000000 */
[----:B------:R-:W0:Y:S04]  /*02d0*/  @!P0 LDC.64 R10, c[0x0][0x220] ;  /* 0x00008800ff0a8b82 */ /* 0x000e280000000a00 */
[----:B------:R-:W-:-:S04]  /*02e0*/  ISETP.GE.AND P1, PT, R3, R0, PT ;  /* 0x000000000300720c */ /* 0x000fc80003f26270 */
[----:B------:R-:W1:Y:S09]  /*02f0*/  @!P0 LDC.64 R14, c[0x0][0x228] ;  /* 0x00008a00ff0e8b82 */ /* 0x000e720000000a00 */
[----:B------:R-:W2:Y:S01]  /*0300*/  @!P1 LDC.64 R8, c[0x0][0x220] ;  /* 0x00008800ff089b82 */ /* 0x000ea20000000a00 */
[----:B------:R-:W-:Y:S01]  /*0310*/  @!P1 IADD3 R25, R2, R3, RZ ;  /* 0x0000000302199210 */ /* 0x000fe20007ffe0ff */
[----:B0-----:R-:W-:-:S06]  /*0320*/  @!P0 IMAD.WIDE.U32 R10, R13, 0x8, R10 ;  /* 0x000000080d0a8825 */ /* 0x001fcc00078e000a */
[----:B------:R-:W0:Y:S01]  /*0330*/  @!P1 LDC.64 R6, c[0x0][0x228] ;  /* 0x00008a00ff069b82 */ /* 0x000e220000000a00 */
[----:B------:R-:W3:Y:S01]  /*0340*/  @!P0 LDG.E.64 R16, desc[UR4][R10.64] ;  /* 0x000000040a108981 */ /* 0x000ee2000c1e1b00 */
[----:B-1----:R-:W-:Y:S01]  /*0350*/  @!P0 IMAD.WIDE.U32 R14, R13, 0x8, R14 ;  /* 0x000000080d0e8825 */ /* 0x002fe200078e000e */
[----:B------:R-:W-:-:S06]  /*0360*/  CS2R R12, SRZ ;  /* 0x00000000000c7805 */ /* 0x000fcc000001ff00 */
[----:B------:R1:W3:Y:S01]  /*0370*/  @!P0 LDG.E.64 R12, desc[UR4][R14.64] ;  /* 0x000000040e0c8981 */ /* 0x0002e2000c1e1b00 */
[----:B--2---:R-:W-:Y:S01]  /*0380*/  @!P1 IMAD.WIDE.U32 R18, R25, 0x8, R8 ;  /* 0x0000000819129825 */ /* 0x004fe200078e0008 */
[----:B------:R-:W-:-:S03]  /*0390*/  CS2R R8, SRZ ;  /* 0x0000000000087805 */ /* 0x000fc6000001ff00 */
[----:B0-----:R-:W-:Y:S01]  /*03a0*/  @!P1 IMAD.WIDE.U32 R24, R25, 0x8, R6 ;  /* 0x0000000819189825 */ /* 0x001fe200078e0006 */
[----:B------:R-:W-:-:S04]  /*03b0*/  CS2R R6, SRZ ;  /* 0x0000000000067805 */ /* 0x000fc8000001ff00 */
[----:B------:R0:W2:Y:S04]  /*03c0*/  @!P1 LDG.E.64 R8, desc[UR4][R24.64] ;  /* 0x0000000418089981 */ /* 0x0000a8000c1e1b00 */
[----:B------:R-:W2:Y:S01]  /*03d0*/  @!P1 LDG.E.64 R6, desc[UR4][R18.64] ;  /* 0x0000000412069981 */ /* 0x000ea2000c1e1b00 */
[----:B------:R-:W-:-:S05]  /*03e0*/  @!P1 VIADD R3, R3, 0x80 ;  /* 0x0000008003039836 */ /* 0x000fca0000000000 */
[----:B------:R-:W-:-:S13]  /*03f0*/  ISETP.GE.AND P1, PT, R3, R0, PT ;  /* 0x000000000300720c */ /* 0x000fda0003f26270 */
[----:B------:R-:W-:Y:S01]  /*0400*/  @!P1 IADD3 R23, R2, R3, RZ ;  /* 0x0000000302179210 */ /* 0x000fe20007ffe0ff */
[----:B------:R-:W-:Y:S01]  /*0410*/  @!P1 VIADD R3, R3, 0x80 ;  /* 0x0000008003039836 */ /* 0x000fe20000000000 */
[----:B-1----:R-:W1:Y:S04]  /*0420*/  @!P1 LDC.64 R14, c[0x0][0x220] ;  /* 0x00008800ff0e9b82 */ /* 0x002e680000000a00 */
[----:B------:R-:W-:-:S04]  /*0430*/  ISETP.GE.AND P2, PT, R3, R0, PT ;  /* 0x000000000300720c */ /* 0x000fc80003f46270 */
[----:B------:R-:W4:Y:S09]  /*0440*/  @!P1 LDC.64 R10, c[0x0][0x228] ;  /* 0x00008a00ff0a9b82 */ /* 0x000f320000000a00 */
[----:B------:R-:W-:Y:S01]  /*0450*/  @!P2 IADD3 R21, R2, R3, RZ ;  /* 0x000000030215a210 */ /* 0x000fe20007ffe0ff */
[----:B------:R-:W-:Y:S01]  /*0460*/  @!P2 VIADD R3, R3, 0x80 ;  /* 0x000000800303a836 */ /* 0x000fe20000000000 */
[----:B------:R-:W5:Y:S04]  /*0470*/  @!P2 LDC.64 R28, c[0x0][0x220] ;  /* 0x00008800ff1cab82 */ /* 0x000f680000000a00 */
[----:B------:R-:W-:-:S02]  /*0480*/  ISETP.GE.AND P3, PT, R3, R0, PT ;  /* 0x000000000300720c */ /* 0x000fc40003f66270 */
[----:B------:R-:W-:Y:S02]  /*0490*/  CS2R R26, SRZ ;  /* 0x00000000001a7805 */ /* 0x000fe4000001ff00 */
[----:B0-----:R-:W0:Y:S01]  /*04a0*/  @!P2 LDC.64 R24, c[0x0][0x228] ;  /* 0x00008a00ff18ab82 */ /* 0x001e220000000a00 */
[----:B-1----:R-:W-:-:S05]  /*04b0*/  @!P1 IMAD.WIDE.U32 R14, R23, 0x8, R14 ;  /* 0x00000008170e9825 */ /* 0x002fca00078e000e */
[----:B------:R1:W2:Y:S01]  /*04c0*/  @!P1 LDG.E.64 R26, desc[UR4][R14.64] ;  /* 0x000000040e1a9981 */ /* 0x0002a2000c1e1b00 */
[----:B----4-:R-:W-:Y:S02]  /*04d0*/  @!P1 IMAD.WIDE.U32 R10, R23, 0x8, R10 ;  /* 0x00000008170a9825 */ /* 0x010fe400078e000a */
[----:B-1----:R-:W1:Y:S01]  /*04e0*/  @!P3 LDC.64 R14, c[0x0][0x228] ;  /* 0x00008a00ff0ebb82 */ /* 0x002e620000000a00 */
[----:B------:R-:W-:Y:S01]  /*04f0*/  @!P3 IADD3 R19, R2, R3, RZ ;  /* 0x000000030213b210 */ /* 0x000fe20007ffe0ff */
[----:B------:R-:W-:Y:S01]  /*0500*/  @!P3 VIADD R3, R3, 0x80 ;  /* 0x000000800303b836 */ /* 0x000fe20000000000 */
[----:B------:R-:W-:Y:S01]  /*0510*/  CS2R R22, SRZ ;  /* 0x0000000000167805 */ /* 0x000fe2000001ff00 */
[----:B-----5:R-:W-:-:S03]  /*0520*/  @!P2 IMAD.WIDE.U32 R28, R21, 0x8, R28 ;  /* 0x00000008151ca825 */ /* 0x020fc600078e001c */
[----:B------:R-:W-:Y:S01]  /*0530*/  ISETP.GE.AND P4, PT, R3, R0, PT ;  /* 0x000000000300720c */ /* 0x000fe20003f86270 */
[----:B0-----:R-:W-:Y:S01]  /*0540*/  @!P2 IMAD.WIDE.U32 R24, R21, 0x8, R24 ;  /* 0x000000081518a825 */ /* 0x001fe200078e0018 */
[----:B------:R-:W-:Y:S01]  /*0550*/  CS2R R20, SRZ ;  /* 0x0000000000147805 */ /* 0x000fe2000001ff00 */
[----:B------:R0:W4:Y:S10]  /*0560*/  @!P2 LDG.E.64 R22, desc[UR4][R28.64] ;  /* 0x000000041c16a981 */ /* 0x000134000c1e1b00 */
[----:B0-----:R-:W0:Y:S01]  /*0570*/  @!P4 LDC.64 R28, c[0x0][0x220] ;  /* 0x00008800ff1ccb82 */ /* 0x001e220000000a00 */
[----:B-1----:R-:W-:Y:S01]  /*0580*/  @!P3 IMAD.WIDE.U32 R14, R19, 0x8, R14 ;  /* 0x00000008130eb825 */ /* 0x002fe200078e000e */
[----:B---3--:R-:W-:-:S06]  /*0590*/  DMUL R16, R12, R16 ;  /* 0x000000100c107228 */ /* 0x008fcc0000000000 */
[----:B------:R-:W1:Y:S01]  /*05a0*/  @!P3 LDC.64 R12, c[0x0][0x220] ;  /* 0x00008800ff0cbb82 */ /* 0x000e620000000a00 */
[----:B--2---:R-:W-:Y:S01]  /*05b0*/  DMUL R6, R8, R6 ;  /* 0x0000000608067228 */ /* 0x004fe20000000000 */
[----:B------:R-:W-:-:S06]  /*05c0*/  CS2R R8, SRZ ;  /* 0x0000000000087805 */ /* 0x000fcc000001ff00 */
[----:B------:R2:W3:Y:S01]  /*05d0*/  @!P1 LDG.E.64 R8, desc[UR4][R10.64] ;  /* 0x000000040a089981 */ /* 0x0004e2000c1e1b00 */
[----:B-1----:R-:W-:-:S05]  /*05e0*/  @!P3 IMAD.WIDE.U32 R12, R19, 0x8, R12 ;  /* 0x00000008130cb825 */ /* 0x002fca00078e000c */
[----:B------:R1:W5:Y:S01]  /*05f0*/  @!P3 LDG.E.64 R20, desc[UR4][R12.64] ;  /* 0x000000040c14b981 */ /* 0x000362000c1e1b00 */
[----:B--2---:R-:W-:-:S06]  /*0600*/  CS2R R10, SRZ ;  /* 0x00000000000a7805 */ /* 0x004fcc000001ff00 */
[----:B------:R2:W4:Y:S01]  /*0610*/  @!P2 LDG.E.64 R10, desc[UR4][R24.64] ;  /* 0x00000004180aa981 */ /* 0x000522000c1e1b00 */
[----:B-1----:R-:W-:-:S06]  /*0620*/  CS2R R12, SRZ ;  /* 0x00000000000c7805 */ /* 0x002fcc000001ff00 */
[----:B------:R1:W5:Y:S01]  /*0630*/  @!P3 LDG.E.64 R12, desc[UR4][R14.64] ;  /* 0x000000040e0cb981 */ /* 0x000362000c1e1b00 */
[----:B--2---:R-:W2:Y:S01]  /*0640*/  @!P4 LDC.64 R24, c[0x0][0x228] ;  /* 0x00008a00ff18cb82 */ /* 0x004ea20000000a00 */
[----:B------:R-:W-:-:S05]  /*0650*/  @!P4 IADD3 R19, R2, R3, RZ ;  /* 0x000000030213c210 */ /* 0x000fca0007ffe0ff */
[----:B0-----:R-:W-:Y:S01]  /*0660*/  @!P4 IMAD.WIDE.U32 R28, R19, 0x8, R28 ;  /* 0x00000008131cc825 */ /* 0x001fe200078e001c */
[----:B-1----:R-:W-:-:S06]  /*0670*/  CS2R R14, SRZ ;  /* 0x00000000000e7805 */ /* 0x002fcc000001ff00 */
[----:B------:R0:W5:Y:S01]  /*0680*/  @!P4 LDG.E.64 R14, desc[UR4][R28.64] ;  /* 0x000000041c0ec981 */ /* 0x000162000c1e1b00 */
[----:B--2---:R-:W-:Y:S01]  /*0690*/  @!P4 IMAD.WIDE.U32 R24, R19, 0x8, R24 ;  /* 0x000000081318c825 */ /* 0x004fe200078e0018 */
[----:B------:R-:W-:-:S06]  /*06a0*/  CS2R R18, SRZ ;  /* 0x0000000000127805 */ /* 0x000fcc000001ff00 */
[----:B------:R1:W2:Y:S01]  /*06b0*/  @!P4 LDG.E.64 R18, desc[UR4][R24.64] ;  /* 0x000000041812c981 */ /* 0x0002a2000c1e1b00 */
[----:B------:R-:W-:-:S05]  /*06c0*/  @!P4 VIADD R3, R3, 0x80 ;  /* 0x000000800303c836 */ /* 0x000fca0000000000 */
[----:B------:R-:W-:-:S13]  /*06d0*/  ISETP.GE.AND P2, PT, R3, R0, PT ;  /* 0x000000000300720c */ /* 0x000fda0003f46270 */
[----:B0-----:R-:W-:Y:S01]  /*06e0*/  @!P2 IADD3 R29, R2, R3, RZ ;  /* 0x00000003021da210 */ /* 0x001fe20007ffe0ff */
[----:B------:R-:W-:Y:S01]  /*06f0*/  @!P2 VIADD R3, R3, 0x80 ;  /* 0x000000800303a836 */ /* 0x000fe20000000000 */
[----:B-1----:R-:W0:Y:S04]  /*0700*/  @!P2 LDC.64 R24, c[0x0][0x220] ;  /* 0x00008800ff18ab82 */ /* 0x002e280000000a00 */
[----:B------:R-:W-:-:S13]  /*0710*/  ISETP.GE.AND P1, PT, R3, R0, PT ;  /* 0x000000000300720c */ /* 0x000fda0003f26270 */
[----:B------:R-:W-:Y:S01]  /*0720*/  @!P1 IADD3 R3, R2, R3, RZ ;  /* 0x0000000302039210 */ /* 0x000fe20007ffe0ff */
[----:B0-----:R-:W-:Y:S01]  /*0730*/  @!P2 IMAD.WIDE.U32 R24, R29, 0x8, R24 ;  /* 0x000000081d18a825 */ /* 0x001fe200078e0018 */
[----:B---3--:R-:W-:Y:S01]  /*0740*/  DMUL R8, R8, R26 ;  /* 0x0000001a08087228 */ /* 0x008fe20000000000 */
[----:B------:R-:W0:Y:S01]  /*0750*/  @!P1 LDC.64 R26, c[0x0][0x228] ;  /* 0x00008a00ff1a9b82 */ /* 0x000e220000000a00 */
[----:B----4-:R-:W-:-:S07]  /*0760*/  DMUL R10, R10, R22 ;  /* 0x000000160a0a7228 */ /* 0x010fce0000000000 */
[----:B------:R-:W1:Y:S01]  /*0770*/  @!P2 LDC.64 R22, c[0x0][0x228] ;  /* 0x00008a00ff16ab82 */ /* 0x000e620000000a00 */
[----:B-----5:R-:W-:-:S07]  /*0780*/  DMUL R12, R12, R20 ;  /* 0x000000140c0c7228 */ /* 0x020fce0000000000 */
[----:B------:R-:W3:Y:S01]  /*0790*/  @!P1 LDC.64 R20, c[0x0][0x220] ;  /* 0x00008800ff149b82 */ /* 0x000ee20000000a00 */
[----:B-1----:R-:W-:Y:S01]  /*07a0*/  @!P2 IMAD.WIDE.U32 R22, R29, 0x8, R22 ;  /* 0x000000081d16a825 */ /* 0x002fe200078e0016 */
[----:B------:R-:W-:-:S06]  /*07b0*/  CS2R R28, SRZ ;  /* 0x00000000001c7805 */ /* 0x000fcc000001ff00 */
[----:B------:R1:W4:Y:S01]  /*07c0*/  @!P2 LDG.E.64 R28, desc[UR4][R22.64] ;  /* 0x00000004161ca981 */ /* 0x000322000c1e1b00 */
[----:B---3--:R-:W-:Y:S01]  /*07d0*/  @!P1 IMAD.WIDE.U32 R20, R3, 0x8, R20 ;  /* 0x0000000803149825 */ /* 0x008fe200078e0014 */
[----:B-1----:R-:W-:Y:S01]  /*07e0*/  CS2R R22, SRZ ;  /* 0x0000000000167805 */ /* 0x002fe2000001ff00 */
[----:B--2---:R-:W-:Y:S01]  /*07f0*/  DMUL R14, R18, R14 ;  /* 0x0000000e120e7228 */ /* 0x004fe20000000000 */
[----:B------:R-:W-:-:S04]  /*0800*/  CS2R R18, SRZ ;  /* 0x0000000000127805 */ /* 0x000fc8000001ff00 */
[----:B------:R0:W2:Y:S04]  /*0810*/  @!P1 LDG.E.64 R22, desc[UR4][R20.64] ;  /* 0x0000000414169981 */ /* 0x0000a8000c1e1b00 */
[----:B------:R1:W4:Y:S01]  /*0820*/  @!P2 LDG.E.64 R18, desc[UR4][R24.64] ;  /* 0x000000041812a981 */ /* 0x000322000c1e1b00 */
[----:B0-----:R-:W-:Y:S01]  /*0830*/  @!P1 IMAD.WIDE.U32 R20, R3, 0x8, R26 ;  /* 0x0000000803149825 */ /* 0x001fe200078e001a */
[----:B------:R-:W-:Y:S01]  /*0840*/  CS2R R26, SRZ ;  /* 0x00000000001a7805 */ /* 0x000fe2000001ff00 */
[----:B-1----:R-:W0:Y:S05]  /*0850*/  @!P0 LDC.64 R24, c[0x0][0x218] ;  /* 0x00008600ff188b82 */ /* 0x002e2a0000000a00 */
[----:B------:R-:W2:Y:S01]  /*0860*/  @!P1 LDG.E.64 R26, desc[UR4][R20.64] ;  /* 0x00000004141a9981 */ /* 0x000ea2000c1e1b00 */
[----:B------:R-:W-:-:S04]  /*0870*/  @!P0 IMAD.IADD R3, R2, 0x1, R5 ;  /* 0x0000000102038824 */ /* 0x000fc800078e0205 */
[----:B0-----:R-:W-:Y:S01]  /*0880*/  @!P0 IMAD.WIDE.U32 R24, R3, 0x8, R24 ;  /* 0x0000000803188825 */ /* 0x001fe200078e0018 */
[----:B------:R-:W-:-:S05]  /*0890*/  IADD3 R3, R5, 0x80, RZ ;  /* 0x0000008005037810 */ /* 0x000fca0007ffe0ff */
[----:B------:R-:W-:Y:S01]  /*08a0*/  @!P0 IMAD.MOV.U32 R5, RZ, RZ, R3 ;  /* 0x000000ffff058224 */ /* 0x000fe200078e0003 */
[----:B------:R0:W-:Y:S04]  /*08b0*/  @!P0 STG.E.64 desc[UR4][R24.64], R16 ;  /* 0x0000001018008986 */ /* 0x0001e8000c101b04 */
[----:B------:R-:W-:Y:S01]  /*08c0*/  ISETP.GE.AND P0, PT, R5, R0, PT ;  /* 0x000000000500720c */ /* 0x000fe20003f06270 */
[----:B------:R-:W-:Y:S04]  /*08d0*/  BSSY B0, `(.L_x_9054) ;  /* 0x000002e000007945 */ /* 0x000fe80003800000 */
[----:B------:R-:W-:Y:S01]  /*08e0*/  BSSY B1, `(.L_x_9055) ;  /* 0x0000026000017945 */ /* 0x000fe20003800000 */
[----:B----4-:R-:W-:-:S02]  /*08f0*/  DMUL R18, R28, R18 ;  /* 0x000000121c127228 */ /* 0x010fc40000000000 */
[----:B--2---:R-:W-:-:S05]  /*0900*/  DMUL R22, R26, R22 ;  /* 0x000000161a167228 */ /* 0x004fca0000000000 */
[----:B0-----:R-:W-:Y:S06]  /*0910*/  @P0 BRA `(.L_x_9056) ;  /* 0x0000000000300947 */ /* 0x001fec0003800000 */
        /* <DEDUP_REMOVED lines=12> */
.L_x_9056:
[----:B------:R-:W-:-:S13]  /*09e0*/  ISETP.GE.AND P0, PT, R5, R0, PT ;  /* 0x000000000500720c */ /* 0x000fda0003f06270 */
[----:B------:R-:W-:Y:S05]  /*09f0*/  @P0 BRA `(.L_x_9058) ;  /* 0x0000000000300947 */ /* 0x000fea0003800000 */
[----:B0-----:R-:W0:Y:S01]  /*0a00*/  LDC.64 R6, c[0x0][0x218] ;  /* 0x00008600ff067b82 */ /* 0x001e220000000a00 */
[----:B------:R-:W-:Y:S01]  /*0a10*/  IADD3 R3, R2, R5, RZ ;  /* 0x0000000502037210 */ /* 0x000fe20007ffe0ff */
[----:B------:R-:W-:-:S04]  /*0a20*/  VIADD R5, R5, 0x80 ;  /* 0x0000008005057836 */ /* 0x000fc80000000000 */
[----:B0-----:R-:W-:-:S05]  /*0a30*/  IMAD.WIDE.U32 R6, R3, 0x8, R6 ;  /* 0x0000000803067825 */ /* 0x001fca00078e0006 */
[----:B------:R1:W-:Y:S02]  /*0a40*/  STG.E.64 desc[UR4][R6.64], R10 ;  /* 0x0000000a06007986 */ /* 0x0003e4000c101b04 */
.L_x_9057:
[----:B------:R-:W-:-:S13]  /*0a50*/  ISETP.GE.AND P0, PT, R5, R0, PT ;  /* 0x000000000500720c */ /* 0x000fda0003f06270 */
[----:B------:R-:W-:Y:S05]  /*0a60*/  @P0 BRA `(.L_x_9059) ;  /* 0x0000000000340947 */ /* 0x000fea0003800000 */
[----:B01----:R-:W0:Y:S01]  /*0a70*/  LDC.64 R6, c[0x0][0x218] ;  /* 0x00008600ff067b82 */ /* 0x003e220000000a00 */
[----:B------:R-:W-:Y:S01]  /*0a80*/  IADD3 R3, R2, R5, RZ ;  /* 0x0000000502037210 */ /* 0x000fe20007ffe0ff */
[----:B------:R-:W-:-:S04]  /*0a90*/  VIADD R5, R5, 0x80 ;  /* 0x0000008005057836 */ /* 0x000fc80000000000 */
[----:B0-----:R-:W-:-:S05]  /*0aa0*/  IMAD.WIDE.U32 R6, R3, 0x8, R6 ;  /* 0x0000000803067825 */ /* 0x001fca00078e0006 */
[----:B------:R1:W-:Y:S02]  /*0ab0*/  STG.E.64 desc[UR4][R6.64], R12 ;  /* 0x0000000c06007986 */ /* 0x0003e4000c101b04 */
.L_x_9058:
        /* <DEDUP_REMOVED lines=8> */
.L_x_9059:
[----:B------:R-:W-:Y:S05]  /*0b40*/  BSYNC B1 ;  /* 0x0000000000017941 */ /* 0x000fea0003800000 */
.L_x_9055:
[----:B------:R-:W-:-:S13]  /*0b50*/  ISETP.GE.AND P0, PT, R5, R0, PT ;  /* 0x000000000500720c */ /* 0x000fda0003f06270 */
[----:B012---:R-:W0:Y:S01]  /*0b60*/  @!P0 LDC.64 R6, c[0x0][0x218] ;  /* 0x00008600ff068b82 */ /* 0x007e220000000a00 */
[----:B------:R-:W-:Y:S01]  /*0b70*/  @!P0 IADD3 R3, R2, R5, RZ ;  /* 0x0000000502038210 */ /* 0x000fe20007ffe0ff */
[----:B------:R-:W-:-:S04]  /*0b80*/  @!P0 VIADD R5, R5, 0x80 ;  /* 0x0000008005058836 */ /* 0x000fc80000000000 */
[----:B0-----:R-:W-:-:S05]  /*0b90*/  @!P0 IMAD.WIDE.U32 R6, R3, 0x8, R6 ;  /* 0x0000000803068825 */ /* 0x001fca00078e0006 */
[----:B------:R2:W-:Y:S02]  /*0ba0*/  @!P0 STG.E.64 desc[UR4][R6.64], R18 ;  /* 0x0000001206008986 */ /* 0x0005e4000c101b04 */
.L_x_9060:
[----:B------:R-:W-:Y:S05]  /*0bb0*/  BSYNC B0 ;  /* 0x0000000000007941 */ /* 0x000fea0003800000 */
.L_x_9054:
        /* <DEDUP_REMOVED lines=8> */
.L_x_9061:
        /* <DEDUP_REMOVED lines=12> */
.L_x_28387:


//--------------------- .text._ZN2at6native29vectorized_elementwise_kernelILi4EZZZNS0_49_GLOBAL__N__b919a28f_16_Normalization_cu_5c38458736batch_norm_elementwise_backward_evalERKNS_6TensorES5_S5_S5_ENKUlvE0_clEvENKUlvE_clEvEUlddE_St5arrayIPcLm3EEEEviT0_T1_ --------------------------
	.section	.text._ZN2at6native29vectorized_elementwise_kernelILi4EZZZNS0_49_GLOBAL__N__b919a28f_16_Normalization_cu_5c38458736batch_norm_elementwise_backward_evalERKNS_6TensorES5_S5_S5_ENKUlvE0_clEvENKUlvE_clEvEUlddE_St5arrayIPcLm3EEEEviT0_T1_,"ax",@progbits
	.align	128
        .global         _ZN2at6native29vectorized_elementwise_kernelILi4EZZZNS0_49_GLOBAL__N__b919a28f_16_Normalization_cu_5c38458736batch_norm_elementwise_backward_evalERKNS_6TensorES5_S5_S5_ENKUlvE0_clEvENKUlvE_clEvEUlddE_St5arrayIPcLm3EEEEviT0_T1_
        .type           _ZN2at6native29vectorized_elementwise_kernelILi4EZZZNS0_49_GLOBAL__N__b919a28f_16_Normalization_cu_5c38458736batch_norm_elementwise_backward_evalERKNS_6TensorES5_S5_S5_ENKUlvE0_clEvENKUlvE_clEvEUlddE_St5arrayIPcLm3EEEEviT0_T1_,@function
        .size           _ZN2at6native29vectorized_elementwise_kernelILi4EZZZNS0_49_GLOBAL__N__b919a28f_16_Normalization_cu_5c38458736batch_norm_elementwise_backward_evalERKNS_6TensorES5_S5_S5_ENKUlvE0_clEvENKUlvE_clEvEUlddE_St5arrayIPcLm3EEEEviT0_T1_,(.L_x_28388 - _ZN2at6native29vectorized_elementwise_kernelILi4EZZZNS0_49_GLOBAL__N__b919a28f_16_Normalization_cu_5c38458736batch_norm_elementwise_backward_evalERKNS_6TensorES5_S5_S5_ENKUlvE0_clEvENKUlvE_clEvEUlddE_St5arrayIPcLm3EEEEviT0_T1_)
        .other          _ZN2at6native29vectorized_elementwise_kernelILi4EZZZNS0_49_GLOBAL__N__b919a28f_16_Normalization_cu_5c38458736batch_norm_elementwise_backward_evalERKNS_6TensorES5_S5_S5_ENKUlvE0_clEvENKUlvE_clEvEUlddE_St5arrayIPcLm3EEEEviT0_T1_,@"STO_CUDA_ENTRY STV_DEFAULT"
_ZN2at6native29vectorized_elementwise_kernelILi4EZZZNS0_49_GLOBAL__N__b919a28f_16_Normalization_cu_5c38458736batch_norm_elementwise_backward_evalERKNS_6TensorES5_S5_S5_ENKUlvE0_clEvENKUlvE_clEvEUlddE_St5arrayIPcLm3EEEEviT0_T1_:
.text._ZN2at6native29vectorized_elementwise_kernelILi4EZZZNS0_49_GLOBAL__N__b919a28f_16_Normalization_cu_5c38458736batch_norm_elementwise_backward_evalERKNS_6TensorES5_S5_S5_ENKUlvE0_clEvENKUlvE_clEvEUlddE_St5arrayIPcLm3EEEEviT0_T1_:
        /* <DEDUP_REMOVED lines=39> */
.L_x_9062:
        /* <DEDUP_REMOVED lines=119> */
.L_x_9065:
[----:B------:R-:W-:-:S13]  /*09e0*/  ISETP.GE.AND P0, PT, R5, R0, PT ;  /* 0x000000000500720c */ /* 0x000fda0003f06270 */
[----:B------:R-:W-:Y:S05]  /*09f0*/  @P0 BRA `(.L_x_9067) ;  /* 0x0000000000300947 */ /* 0x000fea0003800000 */
[----:B0-----:R-:W0:Y:S01]  /*0a00*/  LDC.64 R6, c[0x0][0x218] ;  /* 0x00008600ff067b82 */ /* 0x001e220000000a00 */
[----:B------:R-:W-:Y:S01]  /*0a10*/  IADD3 R3, R2, R5, RZ ;  /* 0x0000000502037210 */ /* 0x000fe20007ffe0ff */
[----:B------:R-:W-:-:S04]  /*0a20*/  VIADD R5, R5, 0x80 ;  /* 0x0000008005057836 */ /* 0x000fc80000000000 */
[----:B0-----:R-:W-:-:S05]  /*0a30*/  IMAD.WIDE.U32 R6, R3, 0x8, R6 ;  /* 0x0000000803067825 */ /* 0x001fca00078e0006 */
[----:B------:R1:W-:Y:S02]  /*0a40*/  STG.E.64 desc[UR4][R6.64], R10 ;  /* 0x0000000a06007986 */ /* 0x0003e4000c101b04 */
.L_x_9066:
[----:B------:R-:W-:-:S13]  /*0a50*/  ISETP.GE.AND P0, PT, R5, R0, PT ;  /* 0x000000000500720c */ /* 0x000fda0003f06270 */
[----:B------:R-:W-:Y:S05]  /*0a60*/  @P0 BRA `(.L_x_9068) ;  /* 0x0000000000340947 */ /* 0x000fea0003800000 */
[----:B01----:R-:W0:Y:S01]  /*0a70*/  LDC.64 R6, c[0x0][0x218] ;  /* 0x00008600ff067b82 */ /* 0x003e220000000a00 */
[----:B------:R-:W-:Y:S01]  /*0a80*/  IADD3 R3, R2, R5, RZ ;  /* 0x0000000502037210 */ /* 0x000fe20007ffe0ff */
[----:B------:R-:W-:-:S04]  /*0a90*/  VIADD R5, R5, 0x80 ;  /* 0x0000008005057836 */ /* 0x000fc80000000000 */
[----:B0-----:R-:W-:-:S05]  /*0aa0*/  IMAD.WIDE.U32 R6, R3, 0x8, R6 ;  /* 0x0000000803067825 */ /* 0x001fca00078e0006 */
[----:B------:R1:W-:Y:S02]  /*0ab0*/  STG.E.64 desc[UR4][R6.64], R12 ;  /* 0x0000000c06007986 */ /* 0x0003e4000c101b04 */
.L_x_9067:
        /* <DEDUP_REMOVED lines=8> */
.L_x_9068:
[----:B------:R-:W-:Y:S05]  /*0b40*/  BSYNC B1 ;  /* 0x0000000000017941 */ /* 0x000fea0003800000 */
.L_x_9064:
[----:B------:R-:W-:-:S13]  /*0b50*/  ISETP.GE.AND P0, PT, R5, R0, PT ;  /* 0x000000000500720c */ /* 0x000fda0003f06270 */
[----:B012---:R-:W0:Y:S01]  /*0b60*/  @!P0 LDC.64 R6, c[0x0][0x218] ;  /* 0x00008600ff068b82 */ /* 0x007e220000000a00 */
[----:B------:R-:W-:Y:S01]  /*0b70*/  @!P0 IADD3 R3, R2, R5, RZ ;  /* 0x0000000502038210 */ /* 0x000fe20007ffe0ff */
[----:B------:R-:W-:-:S04]  /*0b80*/  @!P0 VIADD R5, R5, 0x80 ;  /* 0x0000008005058836 */ /* 0x000fc80000000000 */
[----:B0-----:R-:W-:-:S05]  /*0b90*/  @!P0 IMAD.WIDE.U32 R6, R3, 0x8, R6 ;  /* 0x0000000803068825 */ /* 0x001fca00078e0006 */
[----:B------:R2:W-:Y:S02]  /*0ba0*/  @!P0 STG.E.64 desc[UR4][R6.64], R18 ;  /* 0x0000001206008986 */ /* 0x0005e4000c101b04 */
.L_x_9069:
[----:B------:R-:W-:Y:S05]  /*0bb0*/  BSYNC B0 ;  /* 0x0000000000007941 */ /* 0x000fea0003800000 */
.L_x_9063:
        /* <DEDUP_REMOVED lines=8> */
.L_x_9070:
        /* <DEDUP_REMOVED lines=12> */
.L_x_28388:


//--------------------- .text._ZN2at6native29vectorized_elementwise_kernelILi8EZZZNS0_49_GLOBAL__N__b919a28f_16_Normalization_cu_5c38458736batch_norm_elementwise_backward_evalERKNS_6TensorES5_S5_S5_ENKUlvE0_clEvENKUlvE_clEvEUlddE_St5arrayIPcLm3EEEEviT0_T1_ --------------------------
	.section	.text._ZN2at6native29vectorized_elementwise_kernelILi8EZZZNS0_49_GLOBAL__N__b919a28f_16_Normalization_cu_5c38458736batch_norm_elementwise_backward_evalERKNS_6TensorES5_S5_S5_ENKUlvE0_clEvENKUlvE_clEvEUlddE_St5arrayIPcLm3EEEEviT0_T1_,"ax",@progbits
	.align	128
        .global         _ZN2at6native29vectorized_elementwise_kernelILi8EZZZNS0_49_GLOBAL__N__b919a28f_16_Normalization_cu_5c38458736batch_norm_elementwise_backward_evalERKNS_6TensorES5_S5_S5_ENKUlvE0_clEvENKUlvE_clEvEUlddE_St5arrayIPcLm3EEEEviT0_T1_
        .type           _ZN2at6native29vectorized_elementwise_kernelILi8EZZZNS0_49_GLOBAL__N__b919a28f_16_Normalization_cu_5c38458736batch_norm_elementwise_backward_evalERKNS_6TensorES5_S5_S5_ENKUlvE0_clEvENKUlvE_clEvEUlddE_St5arrayIPcLm3EEEEviT0_T1_,@function
        .size           _ZN2at6native29vectorized_elementwise_kernelILi8EZZZNS0_49_GLOBAL__N__b919a28f_16_Normalization_cu_5c38458736batch_norm_elementwise_backward_evalERKNS_6TensorES5_S5_S5_ENKUlvE0_clEvENKUlvE_clEvEUlddE_St5arrayIPcLm3EEEEviT0_T1_,(.L_x_28389 - _ZN2at6native29vectorized_elementwise_kernelILi8EZZZNS0_49_GLOBAL__N__b919a28f_16_Normalization_cu_5c38458736batch_norm_elementwise_backward_evalERKNS_6TensorES5_S5_S5_ENKUlvE0_clEvENKUlvE_clEvEUlddE_St5arrayIPcLm3EEEEviT0_T1_)
        .other          _ZN2at6native29vectorized_elementwise_kernelILi8EZZZNS0_49_GLOBAL__N__b919a28f_16_Normalization_cu_5c38458736batch_norm_elementwise_backward_evalERKNS_6TensorES5_S5_S5_ENKUlvE0_clEvENKUlvE_clEvEUlddE_St5arrayIPcLm3EEEEviT0_T1_,@"STO_CUDA_ENTRY STV_DEFAULT"
_ZN2at6native29vectorized_elementwise_kernelILi8EZZZNS0_49_GLOBAL__N__b919a28f_16_Normalization_cu_5c38458736batch_norm_elementwise_backward_evalERKNS_6TensorES5_S5_S5_ENKUlvE0_clEvENKUlvE_clEvEUlddE_St5arrayIPcLm3EEEEviT0_T1_:
.text._ZN2at6native29vectorized_elementwise_kernelILi8EZZZNS0_49_GLOBAL__N__b919a28f_16_Normalization_cu_5c38458736batch_norm_elementwise_backward_evalERKNS_6TensorES5_S5_S5_ENKUlvE0_clEvENKUlvE_clEvEUlddE_St5arrayIPcLm3EEEEviT0_T1_:
        /* <DEDUP_REMOVED lines=39> */
.L_x_9071:
        /* <DEDUP_REMOVED lines=119> */
.L_x_9074:
[----:B------:R-:W-:-:S13]  /*09e0*/  ISETP.GE.AND P0, PT, R5, R0, PT ;  /* 0x000000000500720c */ /* 0x000fda0003f06270 */
[----:B------:R-:W-:Y:S05]  /*09f0*/  @P0 BRA `(.L_x_9076) ;  /* 0x0000000000300947 */ /* 0x000fea0003800000 */
[----:B0-----:R-:W0:Y:S01]  /*0a00*/  LDC.64 R6, c[0x0][0x218] ;  /* 0x00008600ff067b82 */ /* 0x001e220000000a00 */
[----:B------:R-:W-:Y:S01]  /*0a10*/  IADD3 R3, R2, R5, RZ ;  /* 0x0000000502037210 */ /* 0x000fe20007ffe0ff */
[----:B------:R-:W-:-:S04]  /*0a20*/  VIADD R5, R5, 0x80 ;  /* 0x0000008005057836 */ /* 0x000fc80000000000 */
[----:B0-----:R-:W-:-:S05]  /*0a30*/  IMAD.WIDE.U32 R6, R3, 0x8, R6 ;  /* 0x0000000803067825 */ /* 0x001fca00078e0006 */
[----:B------:R1:W-:Y:S02]  /*0a40*/  STG.E.64 desc[UR4][R6.64], R10 ;  /* 0x0000000a06007986 */ /* 0x0003e4000c101b04 */
.L_x_9075:
[----:B------:R-:W-:-:S13]  /*0a50*/  ISETP.GE.AND P0, PT, R5, R0, PT ;  /* 0x000000000500720c */ /* 0x000fda0003f06270 */
[----:B------:R-:W-:Y:S05]  /*0a60*/  @P0 BRA `(.L_x_9077) ;  /* 0x0000000000340947 */ /* 0x000fea0003800000 */
[----:B01----:R-:W0:Y:S01]  /*0a70*/  LDC.64 R6, c[0x0][0x218] ;  /* 0x00008600ff067b82 */ /* 0x003e220000000a00 */
[----:B------:R-:W-:Y:S01]  /*0a80*/  IADD3 R3, R2, R5, RZ ;  /* 0x0000000502037210 */ /* 0x000fe20007ffe0ff */
[----:B------:R-:W-:-:S04]  /*0a90*/  VIADD R5, R5, 0x80 ;  /* 0x0000008005057836 */ /* 0x000fc80000000000 */
[----:B0-----:R-:W-:-:S05]  /*0aa0*/  IMAD.WIDE.U32 R6, R3, 0x8, R6 ;  /* 0x0000000803067825 */ /* 0x001fca00078e0006 */
[----:B------:R1:W-:Y:S02]  /*0ab0*/  STG.E.64 desc[UR4][R6.64], R12 ;  /* 0x0000000c06007986 */ /* 0x0003e4000c101b04 */
.L_x_9076:
        /* <DEDUP_REMOVED lines=8> */
.L_x_9077:
[----:B------:R-:W-:Y:S05]  /*0b40*/  BSYNC B1 ;  /* 0x0000000000017941 */ /* 0x000fea0003800000 */
.L_x_9073:
[----:B------:R-:W-:-:S13]  /*0b50*/  ISETP.GE.AND P0, PT, R5, R0, PT ;  /* 0x000000000500720c */ /* 0x000fda0003f06270 */
[----:B012---:R-:W0:Y:S01]  /*0b60*/  @!P0 LDC.64 R6, c[0x0][0x218] ;  /* 0x00008600ff068b82 */ /* 0x007e220000000a00 */
[----:B------:R-:W-:Y:S01]  /*0b70*/  @!P0 IADD3 R3, R2, R5, RZ ;  /* 0x0000000502038210 */ /* 0x000fe20007ffe0ff */
[----:B------:R-:W-:-:S04]  /*0b80*/  @!P0 VIADD R5, R5, 0x80 ;  /* 0x0000008005058836 */ /* 0x000fc80000000000 */
[----:B0-----:R-:W-:-:S05]  /*0b90*/  @!P0 IMAD.WIDE.U32 R6, R3, 0x8, R6 ;  /* 0x0000000803068825 */ /* 0x001fca00078e0006 */
[----:B------:R2:W-:Y:S02]  /*0ba0*/  @!P0 STG.E.64 desc[UR4][R6.64], R18 ;  /* 0x0000001206008986 */ /* 0x0005e4000c101b04 */
.L_x_9078:
[----:B------:R-:W-:Y:S05]  /*0bb0*/  BSYNC B0 ;  /* 0x0000000000007941 */ /* 0x000fea0003800000 */
.L_x_9072:
        /* <DEDUP_REMOVED lines=8> */
.L_x_9079:
        /* <DEDUP_REMOVED lines=12> */
.L_x_28389:


//--------------------- .text._ZN2at6native18elementwise_kernelILi128ELi4EZNS0_15gpu_kernel_implIZZZNS0_49_GLOBAL__N__b919a28f_16_Normalization_cu_5c38458736batch_norm_elementwise_backward_evalERKNS_6TensorES6_S6_S6_ENKUlvE_clEvENKUlvE2_clEvEUlN3c108BFloat16EffE_EEvRNS_18TensorIteratorBaseERKT_EUliE_EEviT1_ --------------------------
	.section	.text._ZN2at6native18elementwise_kernelILi128ELi4EZNS0_15gpu_kernel_implIZZZNS0_49_GLOBAL__N__b919a28f_16_Normalization_cu_5c38458736batch_norm_elementwise_backward_evalERKNS_6TensorES6_S6_S6_ENKUlvE_clEvENKUlvE2_clEvEUlN3c108BFloat16EffE_EEvRNS_18TensorIteratorBaseERKT_EUliE_EEviT1_,"ax",@progbits
	.align	128
        .global         _ZN2at6native18elementwise_kernelILi128ELi4EZNS0_15gpu_kernel_implIZZZNS0_49_GLOBAL__N__b919a28f_16_Normalization_cu_5c38458736batch_norm_elementwise_backward_evalERKNS_6TensorES6_S6_S6_ENKUlvE_clEvENKUlvE2_clEvEUlN3c108BFloat16EffE_EEvRNS_18TensorIteratorBaseERKT_EUliE_EEviT1_
        .type           _ZN2at6native18elementwise_kernelILi128ELi4EZNS0_15gpu_kernel_implIZZZNS0_49_GLOBAL__N__b919a28f_16_Normalization_cu_5c38458736batch_norm_elementwise_backward_evalERKNS_6TensorES6_S6_S6_ENKUlvE_clEvENKUlvE2_clEvEUlN3c108BFloat16EffE_EEvRNS_18TensorIteratorBaseERKT_EUliE_EEviT1_,@function
        .size           _ZN2at6native18elementwise_kernelILi128ELi4EZNS0_15gpu_kernel_implIZZZNS0_49_GLOBAL__N__b919a28f_16_Normalization_cu_5c38458736batch_norm_elementwise_backward_evalERKNS_6TensorES6_S6_S6_ENKUlvE_clEvENKUlvE2_clEvEUlN3c108BFloat16EffE_EEvRNS_18TensorIteratorBaseERKT_EUliE_EEviT1_,(.L_x_28390 - _ZN2at6native18elementwise_kernelILi128ELi4EZNS0_15gpu_kernel_implIZZZNS0_49_GLOBAL__N__b919a28f_16_Normalization_cu_5c38458736batch_norm_elementwise_backward_evalERKNS_6TensorES6_S6_S6_ENKUlvE_clEvENKUlvE2_clEvEUlN3c108BFloat16EffE_EEvRNS_18TensorIteratorBaseERKT_EUliE_EEviT1_)
        .other          _ZN2at6native18elementwise_kernelILi128ELi4EZNS0_15gpu_kernel_implIZZZNS0_49_GLOBAL__N__b919a28f_16_Normalization_cu_5c38458736batch_norm_elementwise_backward_evalERKNS_6TensorES6_S6_S6_ENKUlvE_clEvENKUlvE2_clEvEUlN3c108BFloat16EffE_EEvRNS_18TensorIteratorBaseERKT_EUliE_EEviT1_,@"STO_CUDA_ENTRY STV_DEFAULT"
_ZN2at6native18elementwise_kernelILi128ELi4EZNS0_15gpu_kernel_implIZZZNS0_49_GLOBAL__N__b919a28f_16_Normalization_cu_5c38458736batch_norm_elementwise_backward_evalERKNS_6TensorES6_S6_S6_ENKUlvE_clEvENKUlvE2_clEvEUlN3c108BFloat16EffE_EEvRNS_18TensorIteratorBaseERKT_EUliE_EEviT1_:
.text._ZN2at6native18elementwise_kernelILi128ELi4EZNS0_15gpu_kernel_implIZZZNS0_49_GLOBAL__N__b919a28f_16_Normalization_cu_5c38458736batch_norm_elementwise_backward_evalERKNS_6TensorES6_S6_S6_ENKUlvE_clEvENKUlvE2_clEvEUlN3c108BFloat16EffE_EEvRNS_18TensorIteratorBaseERKT_EUliE_EEviT1_:
        /* <DEDUP_REMOVED lines=20> */
[----:B------:R-:W-:Y:S01]  /*0140*/  ULDC.64 UR6, c[0x0][0x350] ;  /* 0x0000d40000067ab9 */ /* 0x000fe20000000a00 */
        /* <DEDUP_REMOVED lines=15> */
[----:B------:R-:W-:Y:S01]  /*0240*/  IMAD.HI.U32 R2, R5, UR7, R4 ;  /* 0x0000000705027c27 */ /* 0x000fe2000f8e0004 */
[----:B------:R-:W-:-:S04]  /*0250*/  ULDC.64 UR8, c[0x0][0x360] ;  /* 0x0000d80000087ab9 */ /* 0x000fc80000000a00 */
[----:B------:R-:W-:-:S05]  /*0260*/  SHF.R.U32.HI R3, RZ, UR5, R2 ;  /* 0x00000005ff037c19 */ /* 0x000fca0008011602 */
[----:B------:R-:W-:-:S04]  /*0270*/  IMAD.MOV R4, RZ, RZ, -R3 ;  /* 0x000000ffff047224 */ /* 0x000fc800078e0a03 */
[----:B------:R-:W-:Y:S01]  /*0280*/  IMAD R5, R4, UR6, R5 ;  /* 0x0000000604057c24 */ /* 0x000fe2000f8e0205 */
[----:B------:R-:W-:-:S03]  /*0290*/  ULDC.64 UR6, c[0x0][0x358] ;  /* 0x0000d60000067ab9 */ /* 0x000fc60000000a00 */
[C---:B------:R-:W-:Y:S02]  /*02a0*/  IMAD R16, R5.reuse, UR6, RZ ;  /* 0x0000000605107c24 */ /* 0x040fe4000f8e02ff */
[C---:B------:R-:W-:Y:S02]  /*02b0*/  IMAD R0, R5.reuse, UR7, R0 ;  /* 0x0000000705007c24 */ /* 0x040fe4000f8e0200 */
[C---:B------:R-:W-:Y:S02]  /*02c0*/  IMAD R24, R5.reuse, UR8, R24 ;  /* 0x0000000805187c24 */ /* 0x040fe4000f8e0218 */
[----:B------:R-:W-:Y:S02]  /*02d0*/  IMAD R22, R5, UR9, R22 ;  /* 0x0000000905167c24 */ /* 0x000fe4000f8e0216 */
[----:B------:R-:W-:Y:S01]  /*02e0*/  IMAD R16, R19, UR4, R16 ;  /* 0x0000000413107c24 */ /* 0x000fe2000f8e0210 */
[----:B------:R-:W-:Y:S06]  /*02f0*/  @!P0 BRA `(.L_x_9082) ;  /* 0x00000014005c8947 */ /* 0x000fec0003800000 */
[----:B------:R-:W-:Y:S01]  /*0300*/  IMAD.MOV.U32 R2, RZ, RZ, RZ ;  /* 0x000000ffff027224 */ /* 0x000fe200078e00ff */
[----:B------:R-:W-:Y:S01]  /*0310*/  ULDC.64 UR4, c[0x0][0x238] ;  /* 0x00008e0000047ab9 */ /* 0x000fe20000000a00 */
        /* <DEDUP_REMOVED lines=330> */
[----:B------:R-:W-:Y:S02]  /*17c0*/  ULDC.64 UR6, c[0x0][0x4d0] ;  /* 0x0001340000067ab9 */ /* 0x000fe40000000a00 */
        /* <DEDUP_REMOVED lines=9> */
[----:B------:R-:W-:-:S07]  /*1860*/  IMAD R22, R3, UR7, R22 ;  /* 0x0000000703167c24 */ /* 0x000fce000f8e0216 */
.L_x_9082:
        /* <DEDUP_REMOVED lines=23> */
.L_x_9086:
[----:B------:R-:W2:Y:S02]  /*19e0*/  LDG.E.U8 R2, desc[UR36][R2.64] ;  /* 0x0000002402027981 */ /* 0x000ea4000c1e1100 */
[----:B--2---:R-:W-:-:S04]  /*19f0*/  I2FP.F32.U32 R0, R2 ;  /* 0x0000000200007245 */ /* 0x004fc80000201000 */
[----:B------:R-:W-:-:S04]  /*1a00*/  F2FP.BF16.F32.PACK_AB R0, RZ, R0 ;  /* 0x00000000ff00723e */ /* 0x000fc800000010ff */
[----:B------:R-:W-:Y:S01]  /*1a10*/  PRMT R19, R0, 0x7610, R19 ;  /* 0x0000761000137816 */ /* 0x000fe20000000013 */
[----:B------:R-:W-:Y:S06]  /*1a20*/  BRA `(.L_x_9088) ;  /* 0x0000000c00c87947 */ /* 0x000fec0003800000 */
.L_x_9085:
        /* <DEDUP_REMOVED lines=11> */
.L_x_9090:
[----:B------:R-:W2:Y:S02]  /*1ae0*/  LDG.E R2, desc[UR36][R2.64] ;  /* 0x0000002402027981 */ /* 0x000ea4000c1e1900 */
[----:B--2---:R-:W-:-:S04]  /*1af0*/  I2FP.F32.S32 R0, R2 ;  /* 0x0000000200007245 */ /* 0x004fc80000201400 */
[----:B------:R-:W-:-:S04]  /*1b00*/  F2FP.BF16.F32.PACK_AB R0, RZ, R0 ;  /* 0x00000000ff00723e */ /* 0x000fc800000010ff */
[----:B------:R-:W-:Y:S01]  /*1b10*/  PRMT R19, R0, 0x7610, R19 ;  /* 0x0000761000137816 */ /* 0x000fe20000000013 */
[----:B------:R-:W-:Y:S06]  /*1b20*/  BRA `(.L_x_9088) ;  /* 0x0000000c00887947 */ /* 0x000fec0003800000 */
.L_x_9089:
[----:B------:R-:W2:Y:S02]  /*1b30*/  LDG.E.U16 R2, desc[UR36][R2.64] ;  /* 0x0000002402027981 */ /* 0x000ea4000c1e1500 */
[----:B--2---:R-:W0:Y:S02]  /*1b40*/  I2F.S16 R0, R2 ;  /* 0x0000000200007306 */ /* 0x004e240000101400 */
[----:B0-----:R-:W-:-:S04]  /*1b50*/  F2FP.BF16.F32.PACK_AB R0, RZ, R0 ;  /* 0x00000000ff00723e */ /* 0x001fc800000010ff */
[----:B------:R-:W-:Y:S01]  /*1b60*/  PRMT R19, R0, 0x7610, R19 ;  /* 0x0000761000137816 */ /* 0x000fe20000000013 */
[----:B------:R-:W-:Y:S06]  /*1b70*/  BRA `(.L_x_9088) ;  /* 0x0000000c00747947 */ /* 0x000fec0003800000 */
.L_x_9084:
        /* <DEDUP_REMOVED lines=9> */
.L_x_9092:
[----:B------:R-:W2:Y:S02]  /*1c10*/  LDG.E.U16 R0, desc[UR36][R2.64] ;  /* 0x0000002402007981 */ /* 0x000ea4000c1e1500 */
[----:B--2---:R-:W-:-:S05]  /*1c20*/  HADD2.F32 R0, -RZ, R0.H0_H0 ;  /* 0x20000000ff007230 */ /* 0x004fca0000004100 */
[----:B------:R-:W-:-:S04]  /*1c30*/  F2FP.BF16.F32.PACK_AB R0, RZ, R0 ;  /* 0x00000000ff00723e */ /* 0x000fc800000010ff */
[----:B------:R-:W-:Y:S01]  /*1c40*/  PRMT R19, R0, 0x7610, R19 ;  /* 0x0000761000137816 */ /* 0x000fe20000000013 */
[----:B------:R-:W-:Y:S06]  /*1c50*/  BRA `(.L_x_9088) ;  /* 0x0000000c003c7947 */ /* 0x000fec0003800000 */
.L_x_9091:
        /* <DEDUP_REMOVED lines=9> */
.L_x_9094:
[----:B------:R-:W2:Y:S02]  /*1cf0*/  LDG.E.U16 R2, desc[UR36][R2.64] ;  /* 0x0000002402027981 */ /* 0x000ea4000c1e1500 */
[----:B--2---:R-:W-:-:S05]  /*1d00*/  HADD2.F32 R0, -RZ, R2.H0_H0 ;  /* 0x20000002ff007230 */ /* 0x004fca0000004100 */
[----:B------:R-:W-:-:S04]  /*1d10*/  F2FP.BF16.F32.PACK_AB R0, RZ, R0 ;  /* 0x00000000ff00723e */ /* 0x000fc800000010ff */
[----:B------:R-:W-:Y:S01]  /*1d20*/  PRMT R19, R0, 0x7610, R19 ;  /* 0x0000761000137816 */ /* 0x000fe20000000013 */
[----:B------:R-:W-:Y:S06]  /*1d30*/  BRA `(.L_x_9088) ;  /* 0x0000000c00047947 */ /* 0x000fec0003800000 */
.L_x_9093:
        /* <DEDUP_REMOVED lines=9> */
.L_x_9083:
        /* <DEDUP_REMOVED lines=14> */
.L_x_9097:
        /* <DEDUP_REMOVED lines=9> */
.L_x_9096:
        /* <DEDUP_REMOVED lines=28> */
.L_x_9099:
        /* <DEDUP_REMOVED lines=15> */
.L_x_9098:
[----:B------:R0:W5:Y:S01]  /*21f0*/  LDG.E.U16 R19, desc[UR36][R2.64] ;  /* 0x0000002402137981 */ /* 0x000162000c1e1500 */
[----:B------:R-:W-:Y:S05]  /*2200*/  BRA `(.L_x_9088) ;  /* 0x0000000400d07947 */ /* 0x000fea0003800000 */
.L_x_9095:
        /* <DEDUP_REMOVED lines=13> */
.L_x_9102:
        /* <DEDUP_REMOVED lines=21> */
.L_x_9106:
[----:B------:R-:W-:Y:S05]  /*2430*/  BSYNC B1 ;  /* 0x0000000000017941 */ /* 0x000fea0003800000 */
.L_x_9105:
[----:B------:R-:W-:Y:S01]  /*2440*/  LEA R3, R0, 0x3b800000, 0x17 ;  /* 0x3b80000000037811 */ /* 0x000fe200078eb8ff */
[----:B------:R-:W-:-:S05]  /*2450*/  IMAD.SHL.U32 R0, R2, 0x100000, RZ ;  /* 0x0010000002007824 */ /* 0x000fca00078e00ff */
[----:B------:R-:W-:-:S07]  /*2460*/  LOP3.LUT R0, R3, R0, R4, 0xfe, !PT ;  /* 0x0000000003007212 */ /* 0x000fce00078efe04 */
.L_x_9104:
[----:B------:R-:W-:Y:S05]  /*2470*/  BSYNC B0 ;  /* 0x0000000000007941 */ /* 0x000fea0003800000 */
.L_x_9103:
[----:B------:R-:W-:-:S04]  /*2480*/  F2FP.BF16.F32.PACK_AB R0, RZ, R0 ;  /* 0x00000000ff00723e */ /* 0x000fc800000010ff */
[----:B------:R-:W-:Y:S01]  /*2490*/  PRMT R19, R0, 0x7610, R19 ;  /* 0x0000761000137816 */ /* 0x000fe20000000013 */
[----:B------:R-:W-:Y:S06]  /*24a0*/  BRA `(.L_x_9088) ;  /* 0x0000000400287947 */ /* 0x000fec0003800000 */
.L_x_9101:
        /* <DEDUP_REMOVED lines=21> */
.L_x_9110:
[----:B------:R-:W-:Y:S05]  /*2600*/  BSYNC B1 ;  /* 0x0000000000017941 */ /* 0x000fea0003800000 */
.L_x_9109:
[----:B------:R-:W-:Y:S01]  /*2610*/  LEA R3, R0, 0x37800000, 0x17 ;  /* 0x3780000000037811 */ /* 0x000fe200078eb8ff */
[----:B------:R-:W-:-:S05]  /*2620*/  IMAD.SHL.U32 R0, R2, 0x200000, RZ ;  /* 0x0020000002007824 */ /* 0x000fca00078e00ff */
[----:B------:R-:W-:-:S07]  /*2630*/  LOP3.LUT R0, R3, R0, R4, 0xfe, !PT ;  /* 0x0000000003007212 */ /* 0x000fce00078efe04 */
.L_x_9108:
[----:B------:R-:W-:Y:S05]  /*2640*/  BSYNC B0 ;  /* 0x0000000000007941 */ /* 0x000fea0003800000 */
.L_x_9107:
[----:B------:R-:W-:-:S04]  /*2650*/  F2FP.BF16.F32.PACK_AB R0, RZ, R0 ;  /* 0x00000000ff00723e */ /* 0x000fc800000010ff */
[----:B------:R-:W-:Y:S01]  /*2660*/  PRMT R19, R0, 0x7610, R19 ;  /* 0x0000761000137816 */ /* 0x000fe20000000013 */
[----:B------:R-:W-:Y:S06]  /*2670*/  BRA `(.L_x_9088) ;  /* 0x0000000000b47947 */ /* 0x000fec0003800000 */
.L_x_9100:
        /* <DEDUP_REMOVED lines=14> */
.L_x_9114:
[----:B------:R-:W-:Y:S05]  /*2760*/  BSYNC B0 ;  /* 0x0000000000007941 */ /* 0x000fea0003800000 */
.L_x_9113:
[----:B------:R-:W-:-:S04]  /*2770*/  F2FP.BF16.F32.PACK_AB R0, RZ, R0 ;  /* 0x00000000ff00723e */ /* 0x000fc800000010ff */
[----:B------:R-:W-:Y:S01]  /*2780*/  PRMT R19, R0, 0x7610, R19 ;  /* 0x0000761000137816 */ /* 0x000fe20000000013 */
[----:B------:R-:W-:Y:S06]  /*2790*/  BRA `(.L_x_9088) ;  /* 0x00000000006c7947 */ /* 0x000fec0003800000 */
.L_x_9087:
        /* <DEDUP_REMOVED lines=16> */
.L_x_9115:
[----:B------:R-:W-:Y:S01]  /*28a0*/  PRMT R19, RZ, 0x7610, R19 ;  /* 0x00007610ff137816 */ /* 0x000fe20000000013 */
[----:B------:R-:W-:Y:S06]  /*28b0*/  BRA `(.L_x_9088) ;  /* 0x0000000000247947 */ /* 0x000fec0003800000 */
.L_x_9112:
[----:B------:R-:W2:Y:S02]  /*28c0*/  LDG.E.64 R2, desc[UR36][R2.64] ;  /* 0x0000002402027981 */ /* 0x000ea4000c1e1b00 */
[----:B--2---:R-:W0:Y:S02]  /*28d0*/  I2F.U64 R0, R2 ;  /* 0x0000000200007312 */ /* 0x004e240000301000 */
[----:B0-----:R-:W-:-:S04]  /*28e0*/  F2FP.BF16.F32.PACK_AB R0, RZ, R0 ;  /* 0x00000000ff00723e */ /* 0x001fc800000010ff */
[----:B------:R-:W-:Y:S01]  /*28f0*/  PRMT R19, R0, 0x7610, R19 ;  /* 0x0000761000137816 */ /* 0x000fe20000000013 */
[----:B------:R-:W-:Y:S06]  /*2900*/  BRA `(.L_x_9088) ;  /* 0x0000000000107947 */ /* 0x000fec0003800000 */
.L_x_9111:
[----:B------:R-:W2:Y:S02]  /*2910*/  LDG.E R2, desc[UR36][R2.64] ;  /* 0x0000002402027981 */ /* 0x000ea4000c1e1900 */
[----:B--2---:R-:W-:-:S04]  /*2920*/  I2FP.F32.U32 R0, R2 ;  /* 0x0000000200007245 */ /* 0x004fc80000201000 */
[----:B------:R-:W-:-:S04]  /*2930*/  F2FP.BF16.F32.PACK_AB R0, RZ, R0 ;  /* 0x00000000ff00723e */ /* 0x000fc800000010ff */
[----:B------:R-:W-:-:S07]  /*2940*/  PRMT R19, R0, 0x7610, R19 ;  /* 0x0000761000137816 */ /* 0x000fce0000000013 */
.L_x_9088:
        /* <DEDUP_REMOVED lines=19> */
.L_x_9120:
[----:B------:R-:W2:Y:S02]  /*2a80*/  LDG.E.U8 R2, desc[UR36][R2.64] ;  /* 0x0000002402027981 */ /* 0x000ea4000c1e1100 */
[----:B--2---:R-:W-:Y:S01]  /*2a90*/  I2FP.F32.U32 R24, R2 ;  /* 0x0000000200187245 */ /* 0x004fe20000201000 */
[----:B------:R-:W-:Y:S06]  /*2aa0*/  BRA `(.L_x_9122) ;  /* 0x0000000c002c7947 */ /* 0x000fec0003800000 */
.L_x_9119:
        /* <DEDUP_REMOVED lines=9> */
.L_x_9124:
[----:B------:R-:W2:Y:S02]  /*2b40*/  LDG.E R2, desc[UR36][R2.64] ;  /* 0x0000002402027981 */ /* 0x000ea4000c1e1900 */
[----:B--2---:R-:W-:Y:S01]  /*2b50*/  I2FP.F32.S32 R24, R2 ;  /* 0x0000000200187245 */ /* 0x004fe20000201400 */
[----:B------:R-:W-:Y:S06]  /*2b60*/  BRA `(.L_x_9122) ;  /* 0x0000000800fc7947 */ /* 0x000fec0003800000 */
.L_x_9123:
[----:B------:R-:W2:Y:S02]  /*2b70*/  LDG.E.U16 R2, desc[UR36][R2.64] ;  /* 0x0000002402027981 */ /* 0x000ea4000c1e1500 */
[----:B--2---:R2:W3:Y:S01]  /*2b80*/  I2F.S16 R24, R2 ;  /* 0x0000000200187306 */ /* 0x0044e20000101400 */
[----:B------:R-:W-:Y:S05]  /*2b90*/  BRA `(.L_x_9122) ;  /* 0x0000000800f07947 */ /* 0x000fea0003800000 */
.L_x_9118:
        /* <DEDUP_REMOVED lines=8> */
.L_x_9126:
[----:B------:R-:W2:Y:S02]  /*2c20*/  LDG.E.U16 R2, desc[UR36][R2.64] ;  /* 0x0000002402027981 */ /* 0x000ea4000c1e1500 */
[----:B--2---:R-:W-:Y:S01]  /*2c30*/  HADD2.F32 R24, -RZ, R2.H0_H0 ;  /* 0x20000002ff187230 */ /* 0x004fe20000004100 */
[----:B------:R-:W-:Y:S06]  /*2c40*/  BRA `(.L_x_9122) ;  /* 0x0000000800c47947 */ /* 0x000fec0003800000 */
.L_x_9125:
        /* <DEDUP_REMOVED lines=8> */
.L_x_9128:
[----:B------:R-:W2:Y:S02]  /*2cd0*/  LDG.E.U16 R2, desc[UR36][R2.64] ;  /* 0x0000002402027981 */ /* 0x000ea4000c1e1500 */
[----:B--2---:R-:W-:Y:S01]  /*2ce0*/  HADD2.F32 R24, -RZ, R2.H0_H0 ;  /* 0x20000002ff187230 */ /* 0x004fe20000004100 */
[----:B------:R-:W-:Y:S06]  /*2cf0*/  BRA `(.L_x_9122) ;  /* 0x0000000800987947 */ /* 0x000fec0003800000 */
.L_x_9127:
[----:B------:R-:W2:Y:S01]  /*2d00*/  LDG.E.64 R2, desc[UR36][R2.64] ;  /* 0x0000002402027981 */ /* 0x000ea2000c1e1b00 */
[----:B------:R-:W-:Y:S01]  /*2d10*/  UMOV UR4, 0xf0000000 ;  /* 0xf000000000047882 */ /* 0x000fe20000000000 */
[----:B------:R-:W-:Y:S01]  /*2d20*/  UMOV UR5, 0x380fffff ;  /* 0x380fffff00057882 */ /* 0x000fe20000000000 */
[----:B--2---:R-:W0:Y:S01]  /*2d30*/  F2F.F32.F64 R24, R2 ;  /* 0x0000000200187310 */ /* 0x004e220000301000 */
[----:B------:R-:W-:-:S14]  /*2d40*/  DSETP.GEU.AND P0, PT, |R2|, UR4, PT ;  /* 0x0000000402007e2a */ /* 0x000fdc000bf0e200 */
[----:B0-----:R-:W-:Y:S01]  /*2d50*/  @!P0 FMUL R24, R24, 1.175494350822287508e-38 ;  /* 0x0080000018188820 */ /* 0x001fe20000400000 */
[----:B------:R-:W-:Y:S06]  /*2d60*/  BRA `(.L_x_9122) ;  /* 0x00000008007c7947 */ /* 0x000fec0003800000 */
.L_x_9117:
        /* <DEDUP_REMOVED lines=12> */
.L_x_9131:
[----:B------:R-:W2:Y:S01]  /*2e30*/  LDG.E.64 R2, desc[UR36][R2.64] ;  /* 0x0000002402027981 */ /* 0x000ea2000c1e1b00 */
[----:B------:R-:W-:Y:S01]  /*2e40*/  UMOV UR4, 0xf0000000 ;  /* 0xf000000000047882 */ /* 0x000fe20000000000 */
[----:B------:R-:W-:Y:S01]  /*2e50*/  UMOV UR5, 0x380fffff ;  /* 0x380fffff00057882 */ /* 0x000fe20000000000 */
[----:B--2---:R-:W0:Y:S01]  /*2e60*/  F2F.F32.F64 R24, R2 ;  /* 0x0000000200187310 */ /* 0x004e220000301000 */
[----:B------:R-:W-:-:S14]  /*2e70*/  DSETP.GEU.AND P0, PT, |R2|, UR4, PT ;  /* 0x0000000402007e2a */ /* 0x000fdc000bf0e200 */
[----:B0-----:R-:W-:Y:S01]  /*2e80*/  @!P0 FMUL R24, R24, 1.175494350822287508e-38 ;  /* 0x0080000018188820 */ /* 0x001fe20000400000 */
[----:B------:R-:W-:Y:S06]  /*2e90*/  BRA `(.L_x_9122) ;  /* 0x0000000800307947 */ /* 0x000fec0003800000 */
.L_x_9130:
        /* <DEDUP_REMOVED lines=26> */
.L_x_9133:
        /* <DEDUP_REMOVED lines=13> */
.L_x_9132:
[----:B------:R-:W2:Y:S02]  /*3110*/  LDG.E.U16 R2, desc[UR36][R2.64] ;  /* 0x0000002402027981 */ /* 0x000ea4000c1e1500 */
[----:B--2---:R-:W-:Y:S01]  /*3120*/  IMAD.U32 R24, R2, 0x10000, RZ ;  /* 0x0001000002187824 */ /* 0x004fe200078e00ff */
[----:B------:R-:W-:Y:S06]  /*3130*/  BRA `(.L_x_9122) ;  /* 0x0000000400887947 */ /* 0x000fec0003800000 */
.L_x_9129:
        /* <DEDUP_REMOVED lines=11> */
.L_x_9136:
        /* <DEDUP_REMOVED lines=20> */
.L_x_9138:
[----:B------:R-:W-:Y:S05]  /*3330*/  BSYNC B0 ;  /* 0x0000000000007941 */ /* 0x000fea0003800000 */
.L_x_9137:
[----:B------:R-:W-:Y:S01]  /*3340*/  IMAD.SHL.U32 R2, R2, 0x100000, RZ ;  /* 0x0010000002027824 */ /* 0x000fe200078e00ff */
[----:B------:R-:W-:-:S04]  /*3350*/  LEA R3, R0, 0x3b800000, 0x17 ;  /* 0x3b80000000037811 */ /* 0x000fc800078eb8ff */
[----:B------:R-:W-:Y:S01]  /*3360*/  LOP3.LUT R24, R3, R2, R24, 0xfe, !PT ;  /* 0x0000000203187212 */ /* 0x000fe200078efe18 */
[----:B------:R-:W-:Y:S06]  /*3370*/  BRA `(.L_x_9122) ;  /* 0x0000000000f87947 */ /* 0x000fec0003800000 */
.L_x_9135:
        /* <DEDUP_REMOVED lines=20> */
.L_x_9140:
[----:B------:R-:W-:Y:S05]  /*34c0*/  BSYNC B0 ;  /* 0x0000000000007941 */ /* 0x000fea0003800000 */
.L_x_9139:
[----:B------:R-:W-:Y:S01]  /*34d0*/  IMAD.SHL.U32 R2, R2, 0x200000, RZ ;  /* 0x0020000002027824 */ /* 0x000fe200078e00ff */
[----:B------:R-:W-:-:S04]  /*34e0*/  LEA R3, R0, 0x37800000, 0x17 ;  /* 0x3780000000037811 */ /* 0x000fc800078eb8ff */
[----:B------:R-:W-:Y:S01]  /*34f0*/  LOP3.LUT R24, R3, R2, R24, 0xfe, !PT ;  /* 0x0000000203187212 */ /* 0x000fe200078efe18 */
[----:B------:R-:W-:Y:S06]  /*3500*/  BRA `(.L_x_9122) ;  /* 0x0000000000947947 */ /* 0x000fec0003800000 */
.L_x_9134:
        /* <DEDUP_REMOVED lines=14> */
.L_x_9121:
        /* <DEDUP_REMOVED lines=16> */
.L_x_9143:
[----:B------:R-:W-:Y:S01]  /*36f0*/  IMAD.MOV.U32 R24, RZ, RZ, RZ ;  /* 0x000000ffff187224 */ /* 0x000fe200078e00ff */
[----:B------:R-:W-:Y:S06]  /*3700*/  BRA `(.L_x_9122) ;  /* 0x0000000000147947 */ /* 0x000fec0003800000 */
.L_x_9142:
[----:B------:R-:W2:Y:S02]  /*3710*/  LDG.E.64 R24, desc[UR36][R2.64] ;  /* 0x0000002402187981 */ /* 0x000ea4000c1e1b00 */
[----:B--2---:R0:W1:Y:S01]  /*3720*/  I2F.U64 R24, R24 ;  /* 0x0000001800187312 */ /* 0x0040620000301000 */
[----:B------:R-:W-:Y:S05]  /*3730*/  BRA `(.L_x_9122) ;  /* 0x0000000000087947 */ /* 0x000fea0003800000 */
.L_x_9141:
[----:B------:R-:W2:Y:S02]  /*3740*/  LDG.E R2, desc[UR36][R2.64] ;  /* 0x0000002402027981 */ /* 0x000ea4000c1e1900 */
[----:B--2---:R-:W-:-:S07]  /*3750*/  I2FP.F32.U32 R24, R2 ;  /* 0x0000000200187245 */ /* 0x004fce0000201000 */
.L_x_9122:
[----:B------:R-:W-:Y:S05]  /*3760*/  BSYNC B6 ;  /* 0x0000000000067941 */ /* 0x000fea0003800000 */
.L_x_9116:
[----:B------:R-:W1:Y:S01]  /*3770*/  LDC.U8 R4, c[0x0][0x4fc] ;  /* 0x00013f00ff047b82 */ /* 0x000e620000000000 */
[----:B------:R-:W-:Y:S01]  /*3780*/  ULDC.64 UR4, c[0x0][0x4f0] ;  /* 0x00013c0000047ab9 */ /* 0x000fe20000000a00 */
[----:B------:R-:W-:Y:S01]  /*3790*/  BSSY B6, `(.L_x_9144) ;  /* 0x00000df000067945 */ /* 0x000fe20003800000 */
[----:B0-2-4-:R-:W-:-:S05]  /*37a0*/  IADD3 R2, P1, R22, UR4, RZ ;  /* 0x0000000416027c10 */ /* 0x015fca000ff3e0ff */
        /* <DEDUP_REMOVED lines=15> */
.L_x_9148:
[----:B------:R-:W2:Y:S02]  /*38a0*/  LDG.E.U8 R0, desc[UR36][R2.64] ;  /* 0x0000002402007981 */ /* 0x000ea4000c1e1100 */
[----:B--2---:R-:W-:Y:S01]  /*38b0*/  I2FP.F32.U32 R0, R0 ;  /* 0x0000000000007245 */ /* 0x004fe20000201000 */
[----:B------:R-:W-:Y:S06]  /*38c0*/  BRA `(.L_x_9150) ;  /* 0x0000000c002c7947 */ /* 0x000fec0003800000 */
.L_x_9147:
        /* <DEDUP_REMOVED lines=9> */
.L_x_9152:
[----:B------:R-:W2:Y:S02]  /*3960*/  LDG.E R0, desc[UR36][R2.64] ;  /* 0x0000002402007981 */ /* 0x000ea4000c1e1900 */
[----:B--2---:R-:W-:Y:S01]  /*3970*/  I2FP.F32.S32 R0, R0 ;  /* 0x0000000000007245 */ /* 0x004fe20000201400 */
[----:B------:R-:W-:Y:S06]  /*3980*/  BRA `(.L_x_9150) ;  /* 0x0000000800fc7947 */ /* 0x000fec0003800000 */
.L_x_9151:
[----:B------:R-:W2:Y:S02]  /*3990*/  LDG.E.U16 R0, desc[UR36][R2.64] ;  /* 0x0000002402007981 */ /* 0x000ea4000c1e1500 */
[----:B--2---:R-:W0:Y:S01]  /*39a0*/  I2F.S16 R0, R0 ;  /* 0x0000000000007306 */ /* 0x004e220000101400 */
[----:B------:R-:W-:Y:S05]  /*39b0*/  BRA `(.L_x_9150) ;  /* 0x0000000800f07947 */ /* 0x000fea0003800000 */
.L_x_9146:
        /* <DEDUP_REMOVED lines=8> */
.L_x_9154:
[----:B------:R-:W2:Y:S02]  /*3a40*/  LDG.E.U16 R0, desc[UR36][R2.64] ;  /* 0x0000002402007981 */ /* 0x000ea4000c1e1500 */
[----:B--2---:R-:W-:Y:S01]  /*3a50*/  HADD2.F32 R0, -RZ, R0.H0_H0 ;  /* 0x20000000ff007230 */ /* 0x004fe20000004100 */
[----:B------:R-:W-:Y:S06]  /*3a60*/  BRA `(.L_x_9150) ;  /* 0x0000000800c47947 */ /* 0x000fec0003800000 */
.L_x_9153:
        /* <DEDUP_REMOVED lines=8> */
.L_x_9156:
[----:B------:R-:W2:Y:S02]  /*3af0*/  LDG.E.U16 R0, desc[UR36][R2.64] ;  /* 0x0000002402007981 */ /* 0x000ea4000c1e1500 */
[----:B--2---:R-:W-:Y:S01]  /*3b00*/  HADD2.F32 R0, -RZ, R0.H0_H0 ;  /* 0x20000000ff007230 */ /* 0x004fe20000004100 */
[----:B------:R-:W-:Y:S06]  /*3b10*/  BRA `(.L_x_9150) ;  /* 0x0000000800987947 */ /* 0x000fec0003800000 */
.L_x_9155:
[----:B------:R-:W2:Y:S01]  /*3b20*/  LDG.E.64 R2, desc[UR36][R2.64] ;  /* 0x0000002402027981 */ /* 0x000ea2000c1e1b00 */
[----:B------:R-:W-:Y:S01]  /*3b30*/  UMOV UR4, 0xf0000000 ;  /* 0xf000000000047882 */ /* 0x000fe20000000000 */
[----:B------:R-:W-:Y:S01]  /*3b40*/  UMOV UR5, 0x380fffff ;  /* 0x380fffff00057882 */ /* 0x000fe20000000000 */
[----:B--2---:R-:W0:Y:S01]  /*3b50*/  F2F.F32.F64 R0, R2 ;  /* 0x0000000200007310 */ /* 0x004e220000301000 */
[----:B------:R-:W-:-:S14]  /*3b60*/  DSETP.GEU.AND P0, PT, |R2|, UR4, PT ;  /* 0x0000000402007e2a */ /* 0x000fdc000bf0e200 */
[----:B0-----:R-:W-:Y:S01]  /*3b70*/  @!P0 FMUL R0, R0, 1.175494350822287508e-38 ;  /* 0x0080000000008820 */ /* 0x001fe20000400000 */
[----:B------:R-:W-:Y:S06]  /*3b80*/  BRA `(.L_x_9150) ;  /* 0x00000008007c7947 */ /* 0x000fec0003800000 */
.L_x_9145:
        /* <DEDUP_REMOVED lines=12> */
.L_x_9159:
[----:B------:R-:W2:Y:S01]  /*3c50*/  LDG.E.64 R2, desc[UR36][R2.64] ;  /* 0x0000002402027981 */ /* 0x000ea2000c1e1b00 */
[----:B------:R-:W-:Y:S01]  /*3c60*/  UMOV UR4, 0xf0000000 ;  /* 0xf000000000047882 */ /* 0x000fe20000000000 */
[----:B------:R-:W-:Y:S01]  /*3c70*/  UMOV UR5, 0x380fffff ;  /* 0x380fffff00057882 */ /* 0x000fe20000000000 */
[----:B--2---:R-:W0:Y:S01]  /*3c80*/  F2F.F32.F64 R0, R2 ;  /* 0x0000000200007310 */ /* 0x004e220000301000 */
[----:B------:R-:W-:-:S14]  /*3c90*/  DSETP.GEU.AND P0, PT, |R2|, UR4, PT ;  /* 0x0000000402007e2a */ /* 0x000fdc000bf0e200 */
[----:B0-----:R-:W-:Y:S01]  /*3ca0*/  @!P0 FMUL R0, R0, 1.175494350822287508e-38 ;  /* 0x0080000000008820 */ /* 0x001fe20000400000 */
[----:B------:R-:W-:Y:S06]  /*3cb0*/  BRA `(.L_x_9150) ;  /* 0x0000000800307947 */ /* 0x000fec0003800000 */
.L_x_9158:
        /* <DEDUP_REMOVED lines=26> */
.L_x_9161:
        /* <DEDUP_REMOVED lines=13> */
.L_x_9160:
[----:B------:R-:W2:Y:S02]  /*3f30*/  LDG.E.U16 R0, desc[UR36][R2.64] ;  /* 0x0000002402007981 */ /* 0x000ea4000c1e1500 */
[----:B--2---:R-:W-:Y:S01]  /*3f40*/  IMAD.U32 R0, R0, 0x10000, RZ ;  /* 0x0001000000007824 */ /* 0x004fe200078e00ff */
[----:B------:R-:W-:Y:S06]  /*3f50*/  BRA `(.L_x_9150) ;  /* 0x0000000400887947 */ /* 0x000fec0003800000 */
.L_x_9157:
        /* <DEDUP_REMOVED lines=11> */
.L_x_9164:
        /* <DEDUP_REMOVED lines=20> */
.L_x_9166:
[----:B------:R-:W-:Y:S05]  /*4150*/  BSYNC B0 ;  /* 0x0000000000007941 */ /* 0x000fea0003800000 */
.L_x_9165:
[----:B------:R-:W-:Y:S01]  /*4160*/  LEA R3, R0, 0x3b800000, 0x17 ;  /* 0x3b80000000037811 */ /* 0x000fe200078eb8ff */
[----:B------:R-:W-:-:S05]  /*4170*/  IMAD.SHL.U32 R0, R2, 0x100000, RZ ;  /* 0x0010000002007824 */ /* 0x000fca00078e00ff */
[----:B------:R-:W-:Y:S01]  /*4180*/  LOP3.LUT R0, R3, R0, R4, 0xfe, !PT ;  /* 0x0000000003007212 */ /* 0x000fe200078efe04 */
[----:B------:R-:W-:Y:S06]  /*4190*/  BRA `(.L_x_9150) ;  /* 0x0000000000f87947 */ /* 0x000fec0003800000 */
.L_x_9163:
        /* <DEDUP_REMOVED lines=20> */
.L_x_9168:
[----:B------:R-:W-:Y:S05]  /*42e0*/  BSYNC B0 ;  /* 0x0000000000007941 */ /* 0x000fea0003800000 */
.L_x_9167:
[----:B------:R-:W-:Y:S01]  /*42f0*/  LEA R3, R0, 0x37800000, 0x17 ;  /* 0x3780000000037811 */ /* 0x000fe200078eb8ff */
[----:B------:R-:W-:-:S05]  /*4300*/  IMAD.SHL.U32 R0, R2, 0x200000, RZ ;  /* 0x0020000002007824 */ /* 0x000fca00078e00ff */
[----:B------:R-:W-:Y:S01]  /*4310*/  LOP3.LUT R0, R3, R0, R4, 0xfe, !PT ;  /* 0x0000000003007212 */ /* 0x000fe200078efe04 */
[----:B------:R-:W-:Y:S06]  /*4320*/  BRA `(.L_x_9150) ;  /* 0x0000000000947947 */ /* 0x000fec0003800000 */
.L_x_9162:
        /* <DEDUP_REMOVED lines=14> */
.L_x_9149:
        /* <DEDUP_REMOVED lines=15> */
[----:B0--3-5:R-:W-:Y:S05]  /*4500*/  CALL.ABS.NOINC R2 ;  /* 0x0000000002007343 */ /* 0x029fea0003c00000 */
.L_x_9171:
[----:B------:R-:W-:Y:S01]  /*4510*/  IMAD.MOV.U32 R0, RZ, RZ, RZ ;  /* 0x000000ffff007224 */ /* 0x000fe200078e00ff */
[----:B------:R-:W-:Y:S06]  /*4520*/  BRA `(.L_x_9150) ;  /* 0x0000000000147947 */ /* 0x000fec0003800000 */
.L_x_9170:
[----:B------:R-:W2:Y:S02]  /*4530*/  LDG.E.64 R2, desc[UR36][R2.64] ;  /* 0x0000002402027981 */ /* 0x000ea4000c1e1b00 */
[----:B--2---:R0:W1:Y:S01]  /*4540*/  I2F.U64 R0, R2 ;  /* 0x0000000200007312 */ /* 0x0040620000301000 */
[----:B------:R-:W-:Y:S05]  /*4550*/  BRA `(.L_x_9150) ;  /* 0x0000000000087947 */ /* 0x000fea0003800000 */
.L_x_9169:
[----:B------:R-:W2:Y:S02]  /*4560*/  LDG.E R0, desc[UR36][R2.64] ;  /* 0x0000002402007981 */ /* 0x000ea4000c1e1900 */
[----:B--2---:R-:W-:-:S07]  /*4570*/  I2FP.F32.U32 R0, R0 ;  /* 0x0000000000007245 */ /* 0x004fce0000201000 */
.L_x_9150:
[----:B------:R-:W-:Y:S05]  /*4580*/  BSYNC B6 ;  /* 0x0000000000067941 */ /* 0x000fea0003800000 */
.L_x_9144:
[----:B0-2-4-:R-:W0:Y:S01]  /*4590*/  LDC.U8 R2, c[0x0][0x4f9] ;  /* 0x00013e40ff027b82 */ /* 0x015e220000000000 */
[----:B-----5:R-:W-:-:S04]  /*45a0*/  IMAD.U32 R19, R19, 0x10000, RZ ;  /* 0x0001000013137824 */ /* 0x020fc800078e00ff */
[----:B-1----:R-:W-:-:S04]  /*45b0*/  FMUL.FTZ R19, R19, R0 ;  /* 0x0000000013137220 */ /* 0x002fc80000410000 */
[----:B---3--:R-:W-:-:S06]  /*45c0*/  FMUL.FTZ R19, R19, R24 ;  /* 0x0000001813137220 */ /* 0x008fcc0000410000 */
[----:B------:R-:W1:Y:S01]  /*45d0*/  F2F.BF16.F32 R19, R19 ;  /* 0x0000001300137304 */ /* 0x000e620000202000 */
[----:B0-----:R-:W-:-:S04]  /*45e0*/  PRMT R0, R2, 0x9910, RZ ;  /* 0x0000991002007816 */ /* 0x001fc800000000ff */
        /* <DEDUP_REMOVED lines=14> */
.L_x_9175:
[----:B------:R-:W-:-:S06]  /*46d0*/  IMAD.U32 R3, R19, 0x10000, RZ ;  /* 0x0001000013037824 */ /* 0x000fcc00078e00ff */
[----:B------:R-:W0:Y:S02]  /*46e0*/  F2I.S64.TRUNC R2, R3 ;  /* 0x0000000300027311 */ /* 0x000e24000020d900 */
[----:B0-----:R0:W-:Y:S01]  /*46f0*/  STG.E.U8 desc[UR36][R16.64], R2 ;  /* 0x0000000210007986 */ /* 0x0011e2000c101124 */
[----:B------:R-:W-:Y:S05]  /*4700*/  BRA `(.L_x_9177) ;  /* 0x0000000c00847947 */ /* 0x000fea0003800000 */
.L_x_9174:
        /* <DEDUP_REMOVED lines=10> */
.L_x_9179:
[----:B------:R-:W-:-:S06]  /*47b0*/  IMAD.U32 R19, R19, 0x10000, RZ ;  /* 0x0001000013137824 */ /* 0x000fcc00078e00ff */
[----:B------:R-:W0:Y:S02]  /*47c0*/  F2I.FTZ.TRUNC.NTZ R19, R19 ;  /* 0x0000001300137305 */ /* 0x000e24000021f100 */
[----:B0-----:R0:W-:Y:S01]  /*47d0*/  STG.E desc[UR36][R16.64], R19 ;  /* 0x0000001310007986 */ /* 0x0011e2000c101924 */
[----:B------:R-:W-:Y:S05]  /*47e0*/  BRA `(.L_x_9177) ;  /* 0x0000000c004c7947 */ /* 0x000fea0003800000 */
.L_x_9178:
[----:B------:R-:W-:-:S06]  /*47f0*/  IMAD.U32 R19, R19, 0x10000, RZ ;  /* 0x0001000013137824 */ /* 0x000fcc00078e00ff */
[----:B------:R-:W0:Y:S02]  /*4800*/  F2I.FTZ.TRUNC.NTZ R19, R19 ;  /* 0x0000001300137305 */ /* 0x000e24000021f100 */
[----:B0-----:R0:W-:Y:S01]  /*4810*/  STG.E.U16 desc[UR36][R16.64], R19 ;  /* 0x0000001310007986 */ /* 0x0011e2000c101524 */
[----:B------:R-:W-:Y:S05]  /*4820*/  BRA `(.L_x_9177) ;  /* 0x0000000c003c7947 */ /* 0x000fea0003800000 */
.L_x_9173:
        /* <DEDUP_REMOVED lines=9> */
.L_x_9181:
[----:B------:R-:W-:-:S05]  /*48c0*/  IMAD.U32 R0, R19, 0x10000, RZ ;  /* 0x0001000013007824 */ /* 0x000fca00078e00ff */
[----:B------:R-:W-:-:S05]  /*48d0*/  F2FP.F16.F32.PACK_AB R0, RZ, R0 ;  /* 0x00000000ff00723e */ /* 0x000fca00000000ff */
[----:B------:R0:W-:Y:S01]  /*48e0*/  STG.E.U16 desc[UR36][R16.64], R0 ;  /* 0x0000000010007986 */ /* 0x0001e2000c101524 */
[----:B------:R-:W-:Y:S05]  /*48f0*/  BRA `(.L_x_9177) ;  /* 0x0000000c00087947 */ /* 0x000fea0003800000 */
.L_x_9180:
        /* <DEDUP_REMOVED lines=10> */
.L_x_9183:
[----:B------:R-:W-:-:S05]  /*49a0*/  IMAD.U32 R19, R19, 0x10000, RZ ;  /* 0x0001000013137824 */ /* 0x000fca00078e00ff */
[----:B------:R-:W-:-:S04]  /*49b0*/  F2FP.F16.F32.PACK_AB R3, RZ, R19 ;  /* 0x00000013ff03723e */ /* 0x000fc800000000ff */
[----:B------:R-:W-:-:S05]  /*49c0*/  PRMT R3, R3, 0x5410, RZ ;  /* 0x0000541003037816 */ /* 0x000fca00000000ff */
[----:B------:R0:W-:Y:S01]  /*49d0*/  STG.E desc[UR36][R16.64], R3 ;  /* 0x0000000310007986 */ /* 0x0001e2000c101924 */
[----:B------:R-:W-:Y:S05]  /*49e0*/  BRA `(.L_x_9177) ;  /* 0x0000000800cc7947 */ /* 0x000fea0003800000 */
.L_x_9182:
[----:B------:R-:W-:-:S04]  /*49f0*/  IMAD.U32 R2, R19, 0x10000, RZ ;  /* 0x0001000013027824 */ /* 0x000fc800078e00ff */
[----:B------:R-:W-:-:S06]  /*4a00*/  FMUL.FTZ R2, R2, 1 ;  /* 0x3f80000002027820 */ /* 0x000fcc0000410000 */
[----:B------:R-:W0:Y:S02]  /*4a10*/  F2F.F64.F32 R2, R2 ;  /* 0x0000000200027310 */ /* 0x000e240000201800 */
[----:B0-----:R0:W-:Y:S01]  /*4a20*/  STG.E.64 desc[UR36][R16.64], R2 ;  /* 0x0000000210007986 */ /* 0x0011e2000c101b24 */
[----:B------:R-:W-:Y:S05]  /*4a30*/  BRA `(.L_x_9177) ;  /* 0x0000000800b87947 */ /* 0x000fea0003800000 */
.L_x_9172:
        /* <DEDUP_REMOVED lines=13> */
.L_x_9186:
[----:B------:R-:W-:Y:S01]  /*4b10*/  IMAD.U32 R19, R19, 0x10000, RZ ;  /* 0x0001000013137824 */ /* 0x000fe200078e00ff */
[----:B------:R-:W-:-:S03]  /*4b20*/  CS2R R6, SRZ ;  /* 0x0000000000067805 */ /* 0x000fc6000001ff00 */
[----:B------:R-:W-:-:S06]  /*4b30*/  FMUL.FTZ R4, R19, 1 ;  /* 0x3f80000013047820 */ /* 0x000fcc0000410000 */
[----:B------:R-:W0:Y:S02]  /*4b40*/  F2F.F64.F32 R4, R4 ;  /* 0x0000000400047310 */ /* 0x000e240000201800 */
[----:B0-----:R4:W-:Y:S01]  /*4b50*/  STG.E.128 desc[UR36][R16.64], R4 ;  /* 0x0000000410007986 */ /* 0x0019e2000c101d24 */
[----:B------:R-:W-:Y:S05]  /*4b60*/  BRA `(.L_x_9177) ;  /* 0x00000008006c7947 */ /* 0x000fea0003800000 */
.L_x_9185:
        /* <DEDUP_REMOVED lines=21> */
.L_x_9190:
[----:B------:R-:W-:Y:S05]  /*4cc0*/  BSYNC B0 ;  /* 0x0000000000007941 */ /* 0x000fea0003800000 */
.L_x_9189:
[----:B------:R-:W-:-:S05]  /*4cd0*/  LOP3.LUT R3, R0, R3, RZ, 0xfc, !PT ;  /* 0x0000000300037212 */ /* 0x000fca00078efcff */
[----:B------:R1:W-:Y:S01]  /*4ce0*/  STG.E.U8 desc[UR36][R16.64], R3 ;  /* 0x0000000310007986 */ /* 0x0003e2000c101124 */
[----:B------:R-:W-:Y:S05]  /*4cf0*/  BRA `(.L_x_9177) ;  /* 0x0000000800087947 */ /* 0x000fea0003800000 */
.L_x_9188:
        /* <DEDUP_REMOVED lines=13> */
.L_x_9192:
[----:B------:R-:W-:Y:S01]  /*4dd0*/  IMAD.MOV.U32 R0, RZ, RZ, 0x7f ;  /* 0x0000007fff007424 */ /* 0x000fe200078e00ff */
[----:B------:R-:W-:-:S04]  /*4de0*/  ISETP.GT.U32.AND P0, PT, R2, 0x7f800000, PT ;  /* 0x7f8000000200780c */ /* 0x000fc80003f04070 */
[----:B------:R-:W-:-:S09]  /*4df0*/  SEL R0, R0, 0x7c, P0 ;  /* 0x0000007c00007807 */ /* 0x000fd20000000000 */
.L_x_9193:
[----:B------:R-:W-:Y:S05]  /*4e00*/  BSYNC B0 ;  /* 0x0000000000007941 */ /* 0x000fea0003800000 */
.L_x_9191:
[----:B------:R-:W-:-:S04]  /*4e10*/  LOP3.LUT R2, R19, 0x80000000, RZ, 0xc0, !PT ;  /* 0x8000000013027812 */ /* 0x000fc800078ec0ff */
[----:B------:R-:W-:-:S04]  /*4e20*/  SHF.R.U32.HI R3, RZ, 0x18, R2 ;  /* 0x00000018ff037819 */ /* 0x000fc80000011602 */
[----:B------:R-:W-:-:S05]  /*4e30*/  LOP3.LUT R3, R0, R3, RZ, 0xfc, !PT ;  /* 0x0000000300037212 */ /* 0x000fca00078efcff */
[----:B------:R0:W-:Y:S01]  /*4e40*/  STG.E.U8 desc[UR36][R16.64], R3 ;  /* 0x0000000310007986 */ /* 0x0001e2000c101124 */
[----:B------:R-:W-:Y:S05]  /*4e50*/  BRA `(.L_x_9177) ;  /* 0x0000000400b07947 */ /* 0x000fea0003800000 */
.L_x_9187:
[----:B------:R2:W-:Y:S01]  /*4e60*/  STG.E.U16 desc[UR36][R16.64], R19 ;  /* 0x0000001310007986 */ /* 0x0005e2000c101524 */
[----:B------:R-:W-:Y:S05]  /*4e70*/  BRA `(.L_x_9177) ;  /* 0x0000000400a87947 */ /* 0x000fea0003800000 */
.L_x_9184:
        /* <DEDUP_REMOVED lines=12> */
.L_x_9196:
        /* <DEDUP_REMOVED lines=17> */
.L_x_9199:
[----:B------:R-:W-:-:S04]  /*5050*/  LOP3.LUT R2, R19, 0x80000000, RZ, 0xc0, !PT ;  /* 0x8000000013027812 */ /* 0x000fc800078ec0ff */
[----:B------:R-:W-:-:S04]  /*5060*/  SHF.R.U32.HI R3, RZ, 0x18, R2 ;  /* 0x00000018ff037819 */ /* 0x000fc80000011602 */
[----:B------:R-:W-:-:S04]  /*5070*/  LOP3.LUT R0, R0, R3, RZ, 0xfc, !PT ;  /* 0x0000000300007212 */ /* 0x000fc800078efcff */
[----:B------:R-:W-:-:S07]  /*5080*/  PRMT R8, R0, 0x7610, R8 ;  /* 0x0000761000087816 */ /* 0x000fce0000000008 */
.L_x_9198:
[----:B------:R-:W-:Y:S05]  /*5090*/  BSYNC B0 ;  /* 0x0000000000007941 */ /* 0x000fea0003800000 */
.L_x_9197:
[----:B------:R0:W-:Y:S01]  /*50a0*/  STG.E.U8 desc[UR36][R16.64], R8 ;  /* 0x0000000810007986 */ /* 0x0001e2000c101124 */
[----:B------:R-:W-:Y:S05]  /*50b0*/  BRA `(.L_x_9177) ;  /* 0x0000000400187947 */ /* 0x000fea0003800000 */
.L_x_9195:
        /* <DEDUP_REMOVED lines=17> */
.L_x_9202:
[----:B------:R-:W-:-:S04]  /*51d0*/  LOP3.LUT R2, R19, 0x80000000, RZ, 0xc0, !PT ;  /* 0x8000000013027812 */ /* 0x000fc800078ec0ff */
[----:B------:R-:W-:-:S04]  /*51e0*/  SHF.R.U32.HI R3, RZ, 0x18, R2 ;  /* 0x00000018ff037819 */ /* 0x000fc80000011602 */
[----:B------:R-:W-:-:S04]  /*51f0*/  LOP3.LUT R0, R0, R3, RZ, 0xfc, !PT ;  /* 0x0000000300007212 */ /* 0x000fc800078efcff */
[----:B------:R-:W-:-:S07]  /*5200*/  PRMT R8, R0, 0x7610, R8 ;  /* 0x0000761000087816 */ /* 0x000fce0000000008 */
.L_x_9201:
[----:B------:R-:W-:Y:S05]  /*5210*/  BSYNC B0 ;  /* 0x0000000000007941 */ /* 0x000fea0003800000 */
.L_x_9200:
[----:B------:R0:W-:Y:S01]  /*5220*/  STG.E.U8 desc[UR36][R16.64], R8 ;  /* 0x0000000810007986 */ /* 0x0001e2000c101124 */
[----:B------:R-:W-:Y:S05]  /*5230*/  BRA `(.L_x_9177) ;  /* 0x0000000000b87947 */ /* 0x000fea0003800000 */
.L_x_9194:
        /* <DEDUP_REMOVED lines=22> */
.L_x_9176:
        /* <DEDUP_REMOVED lines=16> */
.L_x_9205:
[----:B------:R-:W-:Y:S05]  /*54a0*/  BRA `(.L_x_9177) ;  /* 0x00000000001c7947 */ /* 0x000fea0003800000 */
.L_x_9204:
[----:B------:R-:W-:-:S06]  /*54b0*/  IMAD.U32 R2, R19, 0x10000, RZ ;  /* 0x0001000013027824 */ /* 0x000fcc00078e00ff */
[----:B------:R-:W0:Y:S02]  /*54c0*/  F2I.U64.TRUNC R2, R2 ;  /* 0x0000000200027311 */ /* 0x000e24000020d800 */
[----:B0-----:R0:W-:Y:S01]  /*54d0*/  STG.E.64 desc[UR36][R16.64], R2 ;  /* 0x0000000210007986 */ /* 0x0011e2000c101b24 */
[----:B------:R-:W-:Y:S05]  /*54e0*/  BRA `(.L_x_9177) ;  /* 0x00000000000c7947 */ /* 0x000fea0003800000 */
.L_x_9203:
[----:B------:R-:W-:-:S06]  /*54f0*/  IMAD.U32 R19, R19, 0x10000, RZ ;  /* 0x0001000013137824 */ /* 0x000fcc00078e00ff */
[----:B------:R-:W0:Y:S02]  /*5500*/  F2I.FTZ.U32.TRUNC.NTZ R19, R19 ;  /* 0x0000001300137305 */ /* 0x000e24000021f000 */
[----:B0-----:R0:W-:Y:S02]  /*5510*/  STG.E desc[UR36][R16.64], R19 ;  /* 0x0000001310007986 */ /* 0x0011e4000c101924 */
.L_x_9177:
[----:B------:R-:W-:-:S04]  /*5520*/  IMAD R18, R23, 0x200, R18 ;  /* 0x0000020017127824 */ /* 0x000fc800078e0212 */
[----:B0-2---:R-:W-:-:S07]  /*5530*/  VIADD R19, R18, 0x80 ;  /* 0x0000008012137836 */ /* 0x005fce0000000000 */
.L_x_9081:
[----:B------:R-:W-:Y:S05]  /*5540*/  BSYNC B7 ;  /* 0x0000000000077941 */ /* 0x000fea0003800000 */
.L_x_9080:
[----:B------:R-:W-:Y:S01]  /*5550*/  ULDC UR4, c[0x0][0x210] ;  /* 0x0000840000047ab9 */ /* 0x000fe20000000800 */
[----:B------:R-:W-:Y:S01]  /*5560*/  BSSY B7, `(.L_x_9206) ;  /* 0x000054b000077945 */ /* 0x000fe20003800000 */
[----:B------:R-:W-:-:S13]  /*5570*/  ISETP.GE.AND P0, PT, R19, UR4, PT ;  /* 0x0000000413007c0c */ /* 0x000fda000bf06270 */
[----:B------:R-:W-:Y:S05]  /*5580*/  @P0 BRA `(.L_x_9207) ;  /* 0x0000005400200947 */ /* 0x000fea0003800000 */
[----:B----4-:R-:W0:Y:S01]  /*5590*/  LDC R6, c[0x0][0x218] ;  /* 0x00008600ff067b82 */ /* 0x010e220000000800 */
[----:B------:R-:W-:Y:S02]  /*55a0*/  IMAD.MOV.U32 R18, RZ, RZ, RZ ;  /* 0x000000ffff127224 */ /* 0x000fe400078e00ff */
[----:B------:R-:W-:Y:S02]  /*55b0*/  IMAD.MOV.U32 R23, RZ, RZ, RZ ;  /* 0x000000ffff177224 */ /* 0x000fe400078e00ff */
[----:B------:R-:W-:Y:S02]  /*55c0*/  IMAD.MOV.U32 R0, RZ, RZ, RZ ;  /* 0x000000ffff007224 */ /* 0x000fe400078e00ff */
[----:B-1-3--:R-:W-:Y:S01]  /*55d0*/  IMAD.MOV.U32 R16, RZ, RZ, RZ ;  /* 0x000000ffff107224 */ /* 0x00afe200078e00ff */
[----:B0-----:R-:W-:-:S13]  /*55e0*/  ISETP.NE.AND P0, PT, R6, RZ, PT ;  /* 0x000000ff0600720c */ /* 0x001fda0003f05270 */
[----:B------:R-:W-:Y:S05]  /*55f0*/  @!P0 BRA `(.L_x_9208) ;  /* 0x0000001400d48947 */ /* 0x000fea0003800000 */
        /* <DEDUP_REMOVED lines=373> */
.L_x_9208:
        /* <DEDUP_REMOVED lines=23> */
.L_x_9212:
[----:B------:R-:W2:Y:S02]  /*6ec0*/  LDG.E.U8 R2, desc[UR36][R2.64] ;  /* 0x0000002402027981 */ /* 0x000ea4000c1e1100 */
[----:B--2---:R-:W-:-:S04]  /*6ed0*/  I2FP.F32.U32 R0, R2 ;  /* 0x0000000200007245 */ /* 0x004fc80000201000 */
[----:B------:R-:W-:-:S04]  /*6ee0*/  F2FP.BF16.F32.PACK_AB R0, RZ, R0 ;  /* 0x00000000ff00723e */ /* 0x000fc800000010ff */
[----:B------:R-:W-:Y:S01]  /*6ef0*/  PRMT R22, R0, 0x7610, R22 ;  /* 0x0000761000167816 */ /* 0x000fe20000000016 */
[----:B------:R-:W-:Y:S06]  /*6f00*/  BRA `(.L_x_9214) ;  /* 0x0000000c00c87947 */ /* 0x000fec0003800000 */
.L_x_9211:
        /* <DEDUP_REMOVED lines=11> */
.L_x_9216:
[----:B------:R-:W2:Y:S02]  /*6fc0*/  LDG.E R2, desc[UR36][R2.64] ;  /* 0x0000002402027981 */ /* 0x000ea4000c1e1900 */
[----:B--2---:R-:W-:-:S04]  /*6fd0*/  I2FP.F32.S32 R0, R2 ;  /* 0x0000000200007245 */ /* 0x004fc80000201400 */
[----:B------:R-:W-:-:S04]  /*6fe0*/  F2FP.BF16.F32.PACK_AB R0, RZ, R0 ;  /* 0x00000000ff00723e */ /* 0x000fc800000010ff */
[----:B------:R-:W-:Y:S01]  /*6ff0*/  PRMT R22, R0, 0x7610, R22 ;  /* 0x0000761000167816 */ /* 0x000fe20000000016 */
[----:B------:R-:W-:Y:S06]  /*7000*/  BRA `(.L_x_9214) ;  /* 0x0000000c00887947 */ /* 0x000fec0003800000 */
.L_x_9215:
[----:B------:R-:W2:Y:S02]  /*7010*/  LDG.E.U16 R2, desc[UR36][R2.64] ;  /* 0x0000002402027981 */ /* 0x000ea4000c1e1500 */
[----:B--2---:R-:W0:Y:S02]  /*7020*/  I2F.S16 R0, R2 ;  /* 0x0000000200007306 */ /* 0x004e240000101400 */
[----:B0-----:R-:W-:-:S04]  /*7030*/  F2FP.BF16.F32.PACK_AB R0, RZ, R0 ;  /* 0x00000000ff00723e */ /* 0x001fc800000010ff */
[----:B------:R-:W-:Y:S01]  /*7040*/  PRMT R22, R0, 0x7610, R22 ;  /* 0x0000761000167816 */ /* 0x000fe20000000016 */
[----:B------:R-:W-:Y:S06]  /*7050*/  BRA `(.L_x_9214) ;  /* 0x0000000c00747947 */ /* 0x000fec0003800000 */
.L_x_9210:
        /* <DEDUP_REMOVED lines=9> */
.L_x_9218:
[----:B------:R-:W2:Y:S02]  /*70f0*/  LDG.E.U16 R0, desc[UR36][R2.64] ;  /* 0x0000002402007981 */ /* 0x000ea4000c1e1500 */
[----:B--2---:R-:W-:-:S05]  /*7100*/  HADD2.F32 R0, -RZ, R0.H0_H0 ;  /* 0x20000000ff007230 */ /* 0x004fca0000004100 */
[----:B------:R-:W-:-:S04]  /*7110*/  F2FP.BF16.F32.PACK_AB R0, RZ, R0 ;  /* 0x00000000ff00723e */ /* 0x000fc800000010ff */
[----:B------:R-:W-:Y:S01]  /*7120*/  PRMT R22, R0, 0x7610, R22 ;  /* 0x0000761000167816 */ /* 0x000fe20000000016 */
[----:B------:R-:W-:Y:S06]  /*7130*/  BRA `(.L_x_9214) ;  /* 0x0000000c003c7947 */ /* 0x000fec0003800000 */
.L_x_9217:
        /* <DEDUP_REMOVED lines=9> */
.L_x_9220:
[----:B------:R-:W2:Y:S02]  /*71d0*/  LDG.E.U16 R2, desc[UR36][R2.64] ;  /* 0x0000002402027981 */ /* 0x000ea4000c1e1500 */
[----:B--2---:R-:W-:-:S05]  /*71e0*/  HADD2.F32 R0, -RZ, R2.H0_H0 ;  /* 0x20000002ff007230 */ /* 0x004fca0000004100 */
[----:B------:R-:W-:-:S04]  /*71f0*/  F2FP.BF16.F32.PACK_AB R0, RZ, R0 ;  /* 0x00000000ff00723e */ /* 0x000fc800000010ff */
[----:B------:R-:W-:Y:S01]  /*7200*/  PRMT R22, R0, 0x7610, R22 ;  /* 0x0000761000167816 */ /* 0x000fe20000000016 */
[----:B------:R-:W-:Y:S06]  /*7210*/  BRA `(.L_x_9214) ;  /* 0x0000000c00047947 */ /* 0x000fec0003800000 */
.L_x_9219:
        /* <DEDUP_REMOVED lines=9> */
.L_x_9209:
        /* <DEDUP_REMOVED lines=14> */
.L_x_9223:
        /* <DEDUP_REMOVED lines=9> */
.L_x_9222:
        /* <DEDUP_REMOVED lines=28> */
.L_x_9225:
        /* <DEDUP_REMOVED lines=15> */
.L_x_9224:
[----:B------:R0:W5:Y:S01]  /*76d0*/  LDG.E.U16 R22, desc[UR36][R2.64] ;  /* 0x0000002402167981 */ /* 0x000162000c1e1500 */
[----:B------:R-:W-:Y:S05]  /*76e0*/  BRA `(.L_x_9214) ;  /* 0x0000000400d07947 */ /* 0x000fea0003800000 */
.L_x_9221:
        /* <DEDUP_REMOVED lines=13> */
.L_x_9228:
        /* <DEDUP_REMOVED lines=21> */
.L_x_9232:
[----:B------:R-:W-:Y:S05]  /*7910*/  BSYNC B1 ;  /* 0x0000000000017941 */ /* 0x000fea0003800000 */
.L_x_9231:
[----:B------:R-:W-:Y:S01]  /*7920*/  LEA R3, R0, 0x3b800000, 0x17 ;  /* 0x3b80000000037811 */ /* 0x000fe200078eb8ff */
[----:B------:R-:W-:-:S05]  /*7930*/  IMAD.SHL.U32 R0, R2, 0x100000, RZ ;  /* 0x0010000002007824 */ /* 0x000fca00078e00ff */
[----:B------:R-:W-:-:S07]  /*7940*/  LOP3.LUT R0, R3, R0, R4, 0xfe, !PT ;  /* 0x0000000003007212 */ /* 0x000fce00078efe04 */
.L_x_9230:
[----:B------:R-:W-:Y:S05]  /*7950*/  BSYNC B0 ;  /* 0x0000000000007941 */ /* 0x000fea0003800000 */
.L_x_9229:
[----:B------:R-:W-:-:S04]  /*7960*/  F2FP.BF16.F32.PACK_AB R0, RZ, R0 ;  /* 0x00000000ff00723e */ /* 0x000fc800000010ff */
[----:B------:R-:W-:Y:S01]  /*7970*/  PRMT R22, R0, 0x7610, R22 ;  /* 0x0000761000167816 */ /* 0x000fe20000000016 */
[----:B------:R-:W-:Y:S06]  /*7980*/  BRA `(.L_x_9214) ;  /* 0x0000000400287947 */ /* 0x000fec0003800000 */
.L_x_9227:
        /* <DEDUP_REMOVED lines=21> */
.L_x_9236:
[----:B------:R-:W-:Y:S05]  /*7ae0*/  BSYNC B1 ;  /* 0x0000000000017941 */ /* 0x000fea0003800000 */
.L_x_9235:
[----:B------:R-:W-:Y:S01]  /*7af0*/  LEA R3, R0, 0x37800000, 0x17 ;  /* 0x3780000000037811 */ /* 0x000fe200078eb8ff */
[----:B------:R-:W-:-:S05]  /*7b00*/  IMAD.SHL.U32 R0, R2, 0x200000, RZ ;  /* 0x0020000002007824 */ /* 0x000fca00078e00ff */
[----:B------:R-:W-:-:S07]  /*7b10*/  LOP3.LUT R0, R3, R0, R4, 0xfe, !PT ;  /* 0x0000000003007212 */ /* 0x000fce00078efe04 */
.L_x_9234:
[----:B------:R-:W-:Y:S05]  /*7b20*/  BSYNC B0 ;  /* 0x0000000000007941 */ /* 0x000fea0003800000 */
.L_x_9233:
[----:B------:R-:W-:-:S04]  /*7b30*/  F2FP.BF16.F32.PACK_AB R0, RZ, R0 ;  /* 0x00000000ff00723e */ /* 0x000fc800000010ff */
[----:B------:R-:W-:Y:S01]  /*7b40*/  PRMT R22, R0, 0x7610, R22 ;  /* 0x0000761000167816 */ /* 0x000fe20000000016 */
[----:B------:R-:W-:Y:S06]  /*7b50*/  BRA `(.L_x_9214) ;  /* 0x0000000000b47947 */ /* 0x000fec0003800000 */
.L_x_9226:
        /* <DEDUP_REMOVED lines=14> */
.L_x_9240:
[----:B------:R-:W-:Y:S05]  /*7c40*/  BSYNC B0 ;  /* 0x0000000000007941 */ /* 0x000fea0003800000 */
.L_x_9239:
[----:B------:R-:W-:-:S04]  /*7c50*/  F2FP.BF16.F32.PACK_AB R0, RZ, R0 ;  /* 0x00000000ff00723e */ /* 0x000fc800000010ff */
[----:B------:R-:W-:Y:S01]  /*7c60*/  PRMT R22, R0, 0x7610, R22 ;  /* 0x0000761000167816 */ /* 0x000fe20000000016 */
[----:B------:R-:W-:Y:S06]  /*7c70*/  BRA `(.L_x_9214) ;  /* 0x00000000006c7947 */ /* 0x000fec0003800000 */
.L_x_9213:
        /* <DEDUP_REMOVED lines=16> */
.L_x_9241:
[----:B------:R-:W-:Y:S01]  /*7d80*/  PRMT R22, RZ, 0x7610, R22 ;  /* 0x00007610ff167816 */ /* 0x000fe20000000016 */
[----:B------:R-:W-:Y:S06]  /*7d90*/  BRA `(.L_x_9214) ;  /* 0x0000000000247947 */ /* 0x000fec0003800000 */
.L_x_9238:
[----:B------:R-:W2:Y:S02]  /*7da0*/  LDG.E.64 R2, desc[UR36][R2.64] ;  /* 0x0000002402027981 */ /* 0x000ea4000c1e1b00 */
[----:B--2---:R-:W0:Y:S02]  /*7db0*/  I2F.U64 R0, R2 ;  /* 0x0000000200007312 */ /* 0x004e240000301000 */
[----:B0-----:R-:W-:-:S04]  /*7dc0*/  F2FP.BF16.F32.PACK_AB R0, RZ, R0 ;  /* 0x00000000ff00723e */ /* 0x001fc800000010ff */
[----:B------:R-:W-:Y:S01]  /*7dd0*/  PRMT R22, R0, 0x7610, R22 ;  /* 0x0000761000167816 */ /* 0x000fe20000000016 */
[----:B------:R-:W-:Y:S06]  /*7de0*/  BRA `(.L_x_9214) ;  /* 0x0000000000107947 */ /* 0x000fec0003800000 */
.L_x_9237:
[----:B------:R-:W2:Y:S02]  /*7df0*/  LDG.E R2, desc[UR36][R2.64] ;  /* 0x0000002402027981 */ /* 0x000ea4000c1e1900 */
[----:B--2---:R-:W-:-:S04]  /*7e00*/  I2FP.F32.U32 R0, R2 ;  /* 0x0000000200007245 */ /* 0x004fc80000201000 */
[----:B------:R-:W-:-:S04]  /*7e10*/  F2FP.BF16.F32.PACK_AB R0, RZ, R0 ;  /* 0x00000000ff00723e */ /* 0x000fc800000010ff */
[----:B------:R-:W-:-:S07]  /*7e20*/  PRMT R22, R0, 0x7610, R22 ;  /* 0x0000761000167816 */ /* 0x000fce0000000016 */
.L_x_9214:
        /* <DEDUP_REMOVED lines=19> */
.L_x_9246:
[----:B------:R-:W2:Y:S02]  /*7f60*/  LDG.E.U8 R2, desc[UR36][R2.64] ;  /* 0x0000002402027981 */ /* 0x000ea4000c1e1100 */
[----:B--2---:R-:W-:Y:S01]  /*7f70*/  I2FP.F32.U32 R23, R2 ;  /* 0x0000000200177245 */ /* 0x004fe20000201000 */
[----:B------:R-:W-:Y:S06]  /*7f80*/  BRA `(.L_x_9248) ;  /* 0x0000000c002c7947 */ /* 0x000fec0003800000 */
.L_x_9245:
        /* <DEDUP_REMOVED lines=9> */
.L_x_9250:
[----:B------:R-:W2:Y:S02]  /*8020*/  LDG.E R2, desc[UR36][R2.64] ;  /* 0x0000002402027981 */ /* 0x000ea4000c1e1900 */
[----:B--2---:R-:W-:Y:S01]  /*8030*/  I2FP.F32.S32 R23, R2 ;  /* 0x0000000200177245 */ /* 0x004fe20000201400 */
[----:B------:R-:W-:Y:S06]  /*8040*/  BRA `(.L_x_9248) ;  /* 0x0000000800fc7947 */ /* 0x000fec0003800000 */
.L_x_9249:
[----:B------:R-:W2:Y:S02]  /*8050*/  LDG.E.U16 R2, desc[UR36][R2.64] ;  /* 0x0000002402027981 */ /* 0x000ea4000c1e1500 */
[----:B--2---:R0:W1:Y:S01]  /*8060*/  I2F.S16 R23, R2 ;  /* 0x0000000200177306 */ /* 0x0040620000101400 */
[----:B------:R-:W-:Y:S05]  /*8070*/  BRA `(.L_x_9248) ;  /* 0x0000000800f07947 */ /* 0x000fea0003800000 */
.L_x_9244:
        /* <DEDUP_REMOVED lines=8> */
.L_x_9252:
[----:B------:R-:W2:Y:S02]  /*8100*/  LDG.E.U16 R2, desc[UR36][R2.64] ;  /* 0x0000002402027981 */ /* 0x000ea4000c1e1500 */
[----:B--2---:R-:W-:Y:S01]  /*8110*/  HADD2.F32 R23, -RZ, R2.H0_H0 ;  /* 0x20000002ff177230 */ /* 0x004fe20000004100 */
[----:B------:R-:W-:Y:S06]  /*8120*/  BRA `(.L_x_9248) ;  /* 0x0000000800c47947 */ /* 0x000fec0003800000 */
.L_x_9251:
        /* <DEDUP_REMOVED lines=8> */
.L_x_9254:
[----:B------:R-:W2:Y:S02]  /*81b0*/  LDG.E.U16 R2, desc[UR36][R2.64] ;  /* 0x0000002402027981 */ /* 0x000ea4000c1e1500 */
[----:B--2---:R-:W-:Y:S01]  /*81c0*/  HADD2.F32 R23, -RZ, R2.H0_H0 ;  /* 0x20000002ff177230 */ /* 0x004fe20000004100 */
[----:B------:R-:W-:Y:S06]  /*81d0*/  BRA `(.L_x_9248) ;  /* 0x0000000800987947 */ /* 0x000fec0003800000 */
.L_x_9253:
[----:B------:R-:W2:Y:S01]  /*81e0*/  LDG.E.64 R2, desc[UR36][R2.64] ;  /* 0x0000002402027981 */ /* 0x000ea2000c1e1b00 */
[----:B------:R-:W-:Y:S01]  /*81f0*/  UMOV UR4, 0xf0000000 ;  /* 0xf000000000047882 */ /* 0x000fe20000000000 */
[----:B------:R-:W-:Y:S01]  /*8200*/  UMOV UR5, 0x380fffff ;  /* 0x380fffff00057882 */ /* 0x000fe20000000000 */
[----:B--2---:R-:W0:Y:S01]  /*8210*/  F2F.F32.F64 R23, R2 ;  /* 0x0000000200177310 */ /* 0x004e220000301000 */
[----:B------:R-:W-:-:S14]  /*8220*/  DSETP.GEU.AND P0, PT, |R2|, UR4, PT ;  /* 0x0000000402007e2a */ /* 0x000fdc000bf0e200 */
[----:B0-----:R-:W-:Y:S01]  /*8230*/  @!P0 FMUL R23, R23, 1.175494350822287508e-38 ;  /* 0x0080000017178820 */ /* 0x001fe20000400000 */
[----:B------:R-:W-:Y:S06]  /*8240*/  BRA `(.L_x_9248) ;  /* 0x00000008007c7947 */ /* 0x000fec0003800000 */
.L_x_9243:
        /* <DEDUP_REMOVED lines=12> */
.L_x_9257:
[----:B------:R-:W2:Y:S01]  /*8310*/  LDG.E.64 R2, desc[UR36][R2.64] ;  /* 0x0000002402027981 */ /* 0x000ea2000c1e1b00 */
[----:B------:R-:W-:Y:S01]  /*8320*/  UMOV UR4, 0xf0000000 ;  /* 0xf000000000047882 */ /* 0x000fe20000000000 */
[----:B------:R-:W-:Y:S01]  /*8330*/  UMOV UR5, 0x380fffff ;  /* 0x380fffff00057882 */ /* 0x000fe20000000000 */
[----:B--2---:R-:W0:Y:S01]  /*8340*/  F2F.F32.F64 R23, R2 ;  /* 0x0000000200177310 */ /* 0x004e220000301000 */
[----:B------:R-:W-:-:S14]  /*8350*/  DSETP.GEU.AND P0, PT, |R2|, UR4, PT ;  /* 0x0000000402007e2a */ /* 0x000fdc000bf0e200 */
[----:B0-----:R-:W-:Y:S01]  /*8360*/  @!P0 FMUL R23, R23, 1.175494350822287508e-38 ;  /* 0x0080000017178820 */ /* 0x001fe20000400000 */
[----:B------:R-:W-:Y:S06]  /*8370*/  BRA `(.L_x_9248) ;  /* 0x0000000800307947 */ /* 0x000fec0003800000 */
.L_x_9256:
        /* <DEDUP_REMOVED lines=26> */
.L_x_9259:
        /* <DEDUP_REMOVED lines=13> */
.L_x_9258:
[----:B------:R-:W2:Y:S02]  /*85f0*/  LDG.E.U16 R2, desc[UR36][R2.64] ;  /* 0x0000002402027981 */ /* 0x000ea4000c1e1500 */
[----:B--2---:R-:W-:Y:S01]  /*8600*/  IMAD.U32 R23, R2, 0x10000, RZ ;  /* 0x0001000002177824 */ /* 0x004fe200078e00ff */
[----:B------:R-:W-:Y:S06]  /*8610*/  BRA `(.L_x_9248) ;  /* 0x0000000400887947 */ /* 0x000fec0003800000 */
.L_x_9255:
        /* <DEDUP_REMOVED lines=11> */
.L_x_9262:
        /* <DEDUP_REMOVED lines=20> */
.L_x_9264:
[----:B------:R-:W-:Y:S05]  /*8810*/  BSYNC B0 ;  /* 0x0000000000007941 */ /* 0x000fea0003800000 */
.L_x_9263:
[----:B------:R-:W-:Y:S01]  /*8820*/  IMAD.SHL.U32 R2, R2, 0x100000, RZ ;  /* 0x0010000002027824 */ /* 0x000fe200078e00ff */
[----:B------:R-:W-:-:S04]  /*8830*/  LEA R0, R0, 0x3b800000, 0x17 ;  /* 0x3b80000000007811 */ /* 0x000fc800078eb8ff */
[----:B------:R-:W-:Y:S01]  /*8840*/  LOP3.LUT R23, R0, R2, R23, 0xfe, !PT ;  /* 0x0000000200177212 */ /* 0x000fe200078efe17 */
[----:B------:R-:W-:Y:S06]  /*8850*/  BRA `(.L_x_9248) ;  /* 0x0000000000f87947 */ /* 0x000fec0003800000 */
.L_x_9261:
        /* <DEDUP_REMOVED lines=20> */
.L_x_9266:
[----:B------:R-:W-:Y:S05]  /*89a0*/  BSYNC B0 ;  /* 0x0000000000007941 */ /* 0x000fea0003800000 */
.L_x_9265:
[----:B------:R-:W-:Y:S01]  /*89b0*/  IMAD.SHL.U32 R2, R2, 0x200000, RZ ;  /* 0x0020000002027824 */ /* 0x000fe200078e00ff */
[----:B------:R-:W-:-:S04]  /*89c0*/  LEA R0, R0, 0x37800000, 0x17 ;  /* 0x3780000000007811 */ /* 0x000fc800078eb8ff */
[----:B------:R-:W-:Y:S01]  /*89d0*/  LOP3.LUT R23, R0, R2, R23, 0xfe, !PT ;  /* 0x0000000200177212 */ /* 0x000fe200078efe17 */
[----:B------:R-:W-:Y:S06]  /*89e0*/  BRA `(.L_x_9248) ;  /* 0x0000000000947947 */ /* 0x000fec0003800000 */
.L_x_9260:
        /* <DEDUP_REMOVED lines=14> */
.L_x_9247:
        /* <DEDUP_REMOVED lines=16> */
.L_x_9269:
[----:B------:R-:W-:Y:S01]  /*8bd0*/  IMAD.MOV.U32 R23, RZ, RZ, RZ ;  /* 0x000000ffff177224 */ /* 0x000fe200078e00ff */
[----:B------:R-:W-:Y:S06]  /*8be0*/  BRA `(.L_x_9248) ;  /* 0x0000000000147947 */ /* 0x000fec0003800000 */
.L_x_9268:
[----:B------:R-:W2:Y:S02]  /*8bf0*/  LDG.E.64 R2, desc[UR36][R2.64] ;  /* 0x0000002402027981 */ /* 0x000ea4000c1e1b00 */
[----:B--2---:R0:W1:Y:S01]  /*8c00*/  I2F.U64 R23, R2 ;  /* 0x0000000200177312 */ /* 0x0040620000301000 */
[----:B------:R-:W-:Y:S05]  /*8c10*/  BRA `(.L_x_9248) ;  /* 0x0000000000087947 */ /* 0x000fea0003800000 */
.L_x_9267:
[----:B------:R-:W2:Y:S02]  /*8c20*/  LDG.E R2, desc[UR36][R2.64] ;  /* 0x0000002402027981 */ /* 0x000ea4000c1e1900 */
[----:B--2---:R-:W-:-:S07]  /*8c30*/  I2FP.F32.U32 R23, R2 ;  /* 0x0000000200177245 */ /* 0x004fce0000201000 */
.L_x_9248:
[----:B------:R-:W-:Y:S05]  /*8c40*/  BSYNC B6 ;  /* 0x0000000000067941 */ /* 0x000fea0003800000 */
.L_x_9242:
        /* <DEDUP_REMOVED lines=19> */
.L_x_9274:
[----:B------:R-:W2:Y:S02]  /*8d80*/  LDG.E.U8 R0, desc[UR36][R2.64] ;  /* 0x0000002402007981 */ /* 0x000ea4000c1e1100 */
[----:B--2---:R-:W-:Y:S01]  /*8d90*/  I2FP.F32.U32 R0, R0 ;  /* 0x0000000000007245 */ /* 0x004fe20000201000 */
[----:B------:R-:W-:Y:S06]  /*8da0*/  BRA `(.L_x_9276) ;  /* 0x0000000c002c7947 */ /* 0x000fec0003800000 */
.L_x_9273:
        /* <DEDUP_REMOVED lines=9> */
.L_x_9278:
[----:B------:R-:W2:Y:S02]  /*8e40*/  LDG.E R0, desc[UR36][R2.64] ;  /* 0x0000002402007981 */ /* 0x000ea4000c1e1900 */
[----:B--2---:R-:W-:Y:S01]  /*8e50*/  I2FP.F32.S32 R0, R0 ;  /* 0x0000000000007245 */ /* 0x004fe20000201400 */
[----:B------:R-:W-:Y:S06]  /*8e60*/  BRA `(.L_x_9276) ;  /* 0x0000000800fc7947 */ /* 0x000fec0003800000 */
.L_x_9277:
[----:B------:R-:W2:Y:S02]  /*8e70*/  LDG.E.U16 R0, desc[UR36][R2.64] ;  /* 0x0000002402007981 */ /* 0x000ea4000c1e1500 */
[----:B--2---:R-:W2:Y:S01]  /*8e80*/  I2F.S16 R0, R0 ;  /* 0x0000000000007306 */ /* 0x004ea20000101400 */
[----:B------:R-:W-:Y:S05]  /*8e90*/  BRA `(.L_x_9276) ;  /* 0x0000000800f07947 */ /* 0x000fea0003800000 */
.L_x_9272:
        /* <DEDUP_REMOVED lines=8> */
.L_x_9280:
[----:B------:R-:W2:Y:S02]  /*8f20*/  LDG.E.U16 R0, desc[UR36][R2.64] ;  /* 0x0000002402007981 */ /* 0x000ea4000c1e1500 */
[----:B--2---:R-:W-:Y:S01]  /*8f30*/  HADD2.F32 R0, -RZ, R0.H0_H0 ;  /* 0x20000000ff007230 */ /* 0x004fe20000004100 */
[----:B------:R-:W-:Y:S06]  /*8f40*/  BRA `(.L_x_9276) ;  /* 0x0000000800c47947 */ /* 0x000fec0003800000 */
.L_x_9279:
        /* <DEDUP_REMOVED lines=8> */
.L_x_9282:
[----:B------:R-:W2:Y:S02]  /*8fd0*/  LDG.E.U16 R0, desc[UR36][R2.64] ;  /* 0x0000002402007981 */ /* 0x000ea4000c1e1500 */
[----:B--2---:R-:W-:Y:S01]  /*8fe0*/  HADD2.F32 R0, -RZ, R0.H0_H0 ;  /* 0x20000000ff007230 */ /* 0x004fe20000004100 */
[----:B------:R-:W-:Y:S06]  /*8ff0*/  BRA `(.L_x_9276) ;  /* 0x0000000800987947 */ /* 0x000fec0003800000 */
.L_x_9281:
[----:B------:R-:W2:Y:S01]  /*9000*/  LDG.E.64 R2, desc[UR36][R2.64] ;  /* 0x0000002402027981 */ /* 0x000ea2000c1e1b00 */
[----:B------:R-:W-:Y:S01]  /*9010*/  UMOV UR4, 0xf0000000 ;  /* 0xf000000000047882 */ /* 0x000fe20000000000 */
[----:B------:R-:W-:Y:S01]  /*9020*/  UMOV UR5, 0x380fffff ;  /* 0x380fffff00057882 */ /* 0x000fe20000000000 */
[----:B--2---:R-:W0:Y:S01]  /*9030*/  F2F.F32.F64 R0, R2 ;  /* 0x0000000200007310 */ /* 0x004e220000301000 */
[----:B------:R-:W-:-:S14]  /*9040*/  DSETP.GEU.AND P0, PT, |R2|, UR4, PT ;  /* 0x0000000402007e2a */ /* 0x000fdc000bf0e200 */
[----:B0-----:R-:W-:Y:S01]  /*9050*/  @!P0 FMUL R0, R0, 1.175494350822287508e-38 ;  /* 0x0080000000008820 */ /* 0x001fe20000400000 */
[----:B------:R-:W-:Y:S06]  /*9060*/  BRA `(.L_x_9276) ;  /* 0x00000008007c7947 */ /* 0x000fec0003800000 */
.L_x_9271:
        /* <DEDUP_REMOVED lines=12> */
.L_x_9285:
[----:B------:R-:W2:Y:S01]  /*9130*/  LDG.E.64 R2, desc[UR36][R2.64] ;  /* 0x0000002402027981 */ /* 0x000ea2000c1e1b00 */
[----:B------:R-:W-:Y:S01]  /*9140*/  UMOV UR4, 0xf0000000 ;  /* 0xf000000000047882 */ /* 0x000fe20000000000 */
[----:B------:R-:W-:Y:S01]  /*9150*/  UMOV UR5, 0x380fffff ;  /* 0x380fffff00057882 */ /* 0x000fe20000000000 */
[----:B--2---:R-:W0:Y:S01]  /*9160*/  F2F.F32.F64 R0, R2 ;  /* 0x0000000200007310 */ /* 0x004e220000301000 */
[----:B------:R-:W-:-:S14]  /*9170*/  DSETP.GEU.AND P0, PT, |R2|, UR4, PT ;  /* 0x0000000402007e2a */ /* 0x000fdc000bf0e200 */
[----:B0-----:R-:W-:Y:S01]  /*9180*/  @!P0 FMUL R0, R0, 1.175494350822287508e-38 ;  /* 0x0080000000008820 */ /* 0x001fe20000400000 */
[----:B------:R-:W-:Y:S06]  /*9190*/  BRA `(.L_x_9276) ;  /* 0x0000000800307947 */ /* 0x000fec0003800000 */
.L_x_9284:
        /* <DEDUP_REMOVED lines=26> */
.L_x_9287:
        /* <DEDUP_REMOVED lines=13> */
.L_x_9286:
[----:B------:R-:W2:Y:S02]  /*9410*/  LDG.E.U16 R0, desc[UR36][R2.64] ;  /* 0x0000002402007981 */ /* 0x000ea4000c1e1500 */
[----:B--2---:R-:W-:Y:S01]  /*9420*/  IMAD.U32 R0, R0, 0x10000, RZ ;  /* 0x0001000000007824 */ /* 0x004fe200078e00ff */
[----:B------:R-:W-:Y:S06]  /*9430*/  BRA `(.L_x_9276) ;  /* 0x0000000400887947 */ /* 0x000fec0003800000 */
.L_x_9283:
        /* <DEDUP_REMOVED lines=11> */
.L_x_9290:
        /* <DEDUP_REMOVED lines=20> */
.L_x_9292:
[----:B------:R-:W-:Y:S05]  /*9630*/  BSYNC B0 ;  /* 0x0000000000007941 */ /* 0x000fea0003800000 */
.L_x_9291:
[----:B------:R-:W-:Y:S01]  /*9640*/  LEA R3, R0, 0x3b800000, 0x17 ;  /* 0x3b80000000037811 */ /* 0x000fe200078eb8ff */
[----:B------:R-:W-:-:S05]  /*9650*/  IMAD.SHL.U32 R0, R2, 0x100000, RZ ;  /* 0x0010000002007824 */ /* 0x000fca00078e00ff */
[----:B------:R-:W-:Y:S01]  /*9660*/  LOP3.LUT R0, R3, R0, R4, 0xfe, !PT ;  /* 0x0000000003007212 */ /* 0x000fe200078efe04 */
[----:B------:R-:W-:Y:S06]  /*9670*/  BRA `(.L_x_9276) ;  /* 0x0000000000f87947 */ /* 0x000fec0003800000 */
.L_x_9289:
        /* <DEDUP_REMOVED lines=20> */
.L_x_9294:
[----:B------:R-:W-:Y:S05]  /*97c0*/  BSYNC B0 ;  /* 0x0000000000007941 */ /* 0x000fea0003800000 */
.L_x_9293:
[----:B------:R-:W-:Y:S01]  /*97d0*/  LEA R3, R0, 0x37800000, 0x17 ;  /* 0x3780000000037811 */ /* 0x000fe200078eb8ff */
[----:B------:R-:W-:-:S05]  /*97e0*/  IMAD.SHL.U32 R0, R2, 0x200000, RZ ;  /* 0x0020000002007824 */ /* 0x000fca00078e00ff */
[----:B------:R-:W-:Y:S01]  /*97f0*/  LOP3.LUT R0, R3, R0, R4, 0xfe, !PT ;  /* 0x0000000003007212 */ /* 0x000fe200078efe04 */
[----:B------:R-:W-:Y:S06]  /*9800*/  BRA `(.L_x_9276) ;  /* 0x0000000000947947 */ /* 0x000fec0003800000 */
.L_x_9288:
        /* <DEDUP_REMOVED lines=14> */
.L_x_9275:
        /* <DEDUP_REMOVED lines=16> */
.L_x_9297:
[----:B------:R-:W-:Y:S01]  /*99f0*/  IMAD.MOV.U32 R0, RZ, RZ, RZ ;  /* 0x000000ffff007224 */ /* 0x000fe200078e00ff */
[----:B------:R-:W-:Y:S06]  /*9a00*/  BRA `(.L_x_9276) ;  /* 0x0000000000147947 */ /* 0x000fec0003800000 */
.L_x_9296:
[----:B------:R-:W2:Y:S02]  /*9a10*/  LDG.E.64 R2, desc[UR36][R2.64] ;  /* 0x0000002402027981 */ /* 0x000ea4000c1e1b00 */
[----:B--2---:R0:W1:Y:S01]  /*9a20*/  I2F.U64 R0, R2 ;  /* 0x0000000200007312 */ /* 0x0040620000301000 */
[----:B------:R-:W-:Y:S05]  /*9a30*/  BRA `(.L_x_9276) ;  /* 0x0000000000087947 */ /* 0x000fea0003800000 */
.L_x_9295:
[----:B------:R-:W2:Y:S02]  /*9a40*/  LDG.E R0, desc[UR36][R2.64] ;  /* 0x0000002402007981 */ /* 0x000ea4000c1e1900 */
[----:B--2---:R-:W-:-:S07]  /*9a50*/  I2FP.F32.U32 R0, R0 ;  /* 0x0000000000007245 */ /* 0x004fce0000201000 */
.L_x_9276:
[----:B------:R-:W-:Y:S05]  /*9a60*/  BSYNC B6 ;  /* 0x0000000000067941 */ /* 0x000fea0003800000 */
.L_x_9270:
[----:B------:R-:W1:Y:S01]  /*9a70*/  LDC.U8 R4, c[0x0][0x4f9] ;  /* 0x00013e40ff047b82 */ /* 0x000e620000000000 */
[----:B0--3-5:R-:W-:-:S04]  /*9a80*/  IMAD.U32 R3, R22, 0x10000, RZ ;  /* 0x0001000016037824 */ /* 0x029fc800078e00ff */
[----:B-12-4-:R-:W-:-:S04]  /*9a90*/  FMUL.FTZ R0, R3, R0 ;  /* 0x0000000003007220 */ /* 0x016fc80000410000 */
[----:B------:R-:W-:-:S04]  /*9aa0*/  FMUL.FTZ R0, R0, R23 ;  /* 0x0000001700007220 */ /* 0x000fc80000410000 */
[----:B------:R0:W1:Y:S01]  /*9ab0*/  F2F.BF16.F32 R3, R0 ;  /* 0x0000000000037304 */ /* 0x0000620000202000 */
[----:B------:R-:W-:-:S04]  /*9ac0*/  PRMT R2, R4, 0x9910, RZ ;  /* 0x0000991004027816 */ /* 0x000fc800000000ff */
        /* <DEDUP_REMOVED lines=14> */
.L_x_9301:
[----:B------:R-:W-:-:S06]  /*9bb0*/  IMAD.U32 R3, R3, 0x10000, RZ ;  /* 0x0001000003037824 */ /* 0x000fcc00078e00ff */
[----:B------:R-:W0:Y:S02]  /*9bc0*/  F2I.S64.TRUNC R2, R3 ;  /* 0x0000000300027311 */ /* 0x000e24000020d900 */
[----:B0-----:R4:W-:Y:S01]  /*9bd0*/  STG.E.U8 desc[UR36][R16.64], R2 ;  /* 0x0000000210007986 */ /* 0x0019e2000c101124 */
[----:B------:R-:W-:Y:S05]  /*9be0*/  BRA `(.L_x_9303) ;  /* 0x0000000c00847947 */ /* 0x000fea0003800000 */
.L_x_9300:
        /* <DEDUP_REMOVED lines=10> */
.L_x_9305:
[----:B------:R-:W-:-:S06]  /*9c90*/  IMAD.U32 R3, R3, 0x10000, RZ ;  /* 0x0001000003037824 */ /* 0x000fcc00078e00ff */
[----:B------:R-:W0:Y:S02]  /*9ca0*/  F2I.FTZ.TRUNC.NTZ R3, R3 ;  /* 0x0000000300037305 */ /* 0x000e24000021f100 */
[----:B0-----:R2:W-:Y:S01]  /*9cb0*/  STG.E desc[UR36][R16.64], R3 ;  /* 0x0000000310007986 */ /* 0x0015e2000c101924 */
[----:B------:R-:W-:Y:S05]  /*9cc0*/  BRA `(.L_x_9303) ;  /* 0x0000000c004c7947 */ /* 0x000fea0003800000 */
.L_x_9304:
[----:B------:R-:W-:-:S06]  /*9cd0*/  IMAD.U32 R3, R3, 0x10000, RZ ;  /* 0x0001000003037824 */ /* 0x000fcc00078e00ff */
[----:B------:R-:W0:Y:S02]  /*9ce0*/  F2I.FTZ.TRUNC.NTZ R3, R3 ;  /* 0x0000000300037305 */ /* 0x000e24000021f100 */
[----:B0-----:R0:W-:Y:S01]  /*9cf0*/  STG.E.U16 desc[UR36][R16.64], R3 ;  /* 0x0000000310007986 */ /* 0x0011e2000c101524 */
[----:B------:R-:W-:Y:S05]  /*9d00*/  BRA `(.L_x_9303) ;  /* 0x0000000c003c7947 */ /* 0x000fea0003800000 */
.L_x_9299:
        /* <DEDUP_REMOVED lines=9> */
.L_x_9307:
[----:B------:R-:W-:-:S05]  /*9da0*/  IMAD.U32 R0, R3, 0x10000, RZ ;  /* 0x0001000003007824 */ /* 0x000fca00078e00ff */
[----:B------:R-:W-:-:S05]  /*9db0*/  F2FP.F16.F32.PACK_AB R0, RZ, R0 ;  /* 0x00000000ff00723e */ /* 0x000fca00000000ff */
[----:B------:R0:W-:Y:S01]  /*9dc0*/  STG.E.U16 desc[UR36][R16.64], R0 ;  /* 0x0000000010007986 */ /* 0x0001e2000c101524 */
[----:B------:R-:W-:Y:S05]  /*9dd0*/  BRA `(.L_x_9303) ;  /* 0x0000000c00087947 */ /* 0x000fea0003800000 */
.L_x_9306:
        /* <DEDUP_REMOVED lines=10> */
.L_x_9309:
[----:B------:R-:W-:-:S05]  /*9e80*/  IMAD.U32 R3, R3, 0x10000, RZ ;  /* 0x0001000003037824 */ /* 0x000fca00078e00ff */
[----:B------:R-:W-:-:S04]  /*9e90*/  F2FP.F16.F32.PACK_AB R3, RZ, R3 ;  /* 0x00000003ff03723e */ /* 0x000fc800000000ff */
[----:B------:R-:W-:-:S05]  /*9ea0*/  PRMT R3, R3, 0x5410, RZ ;  /* 0x0000541003037816 */ /* 0x000fca00000000ff */
[----:B------:R0:W-:Y:S01]  /*9eb0*/  STG.E desc[UR36][R16.64], R3 ;  /* 0x0000000310007986 */ /* 0x0001e2000c101924 */
[----:B------:R-:W-:Y:S05]  /*9ec0*/  BRA `(.L_x_9303) ;  /* 0x0000000800cc7947 */ /* 0x000fea0003800000 */
.L_x_9308:
[----:B------:R-:W-:-:S04]  /*9ed0*/  IMAD.U32 R2, R3, 0x10000, RZ ;  /* 0x0001000003027824 */ /* 0x000fc800078e00ff */
[----:B------:R-:W-:-:S06]  /*9ee0*/  FMUL.FTZ R2, R2, 1 ;  /* 0x3f80000002027820 */ /* 0x000fcc0000410000 */
[----:B------:R-:W0:Y:S02]  /*9ef0*/  F2F.F64.F32 R2, R2 ;  /* 0x0000000200027310 */ /* 0x000e240000201800 */
[----:B0-----:R0:W-:Y:S01]  /*9f00*/  STG.E.64 desc[UR36][R16.64], R2 ;  /* 0x0000000210007986 */ /* 0x0011e2000c101b24 */
[----:B------:R-:W-:Y:S05]  /*9f10*/  BRA `(.L_x_9303) ;  /* 0x0000000800b87947 */ /* 0x000fea0003800000 */
.L_x_9298:
        /* <DEDUP_REMOVED lines=13> */
.L_x_9312:
[----:B------:R-:W-:Y:S01]  /*9ff0*/  IMAD.U32 R3, R3, 0x10000, RZ ;  /* 0x0001000003037824 */ /* 0x000fe200078e00ff */
[----:B------:R-:W-:-:S03]  /*a000*/  CS2R R6, SRZ ;  /* 0x0000000000067805 */ /* 0x000fc6000001ff00 */
[----:B------:R-:W-:-:S04]  /*a010*/  FMUL.FTZ R3, R3, 1 ;  /* 0x3f80000003037820 */ /* 0x000fc80000410000 */
[----:B------:R-:W0:Y:S02]  /*a020*/  F2F.F64.F32 R4, R3 ;  /* 0x0000000300047310 */ /* 0x000e240000201800 */
[----:B0-----:R0:W-:Y:S01]  /*a030*/  STG.E.128 desc[UR36][R16.64], R4 ;  /* 0x0000000410007986 */ /* 0x0011e2000c101d24 */
[----:B------:R-:W-:Y:S05]  /*a040*/  BRA `(.L_x_9303) ;  /* 0x00000008006c7947 */ /* 0x000fea0003800000 */
.L_x_9311:
        /* <DEDUP_REMOVED lines=21> */
.L_x_9316:
[----:B------:R-:W-:Y:S05]  /*a1a0*/  BSYNC B0 ;  /* 0x0000000000007941 */ /* 0x000fea0003800000 */
.L_x_9315:
[----:B------:R-:W-:-:S05]  /*a1b0*/  LOP3.LUT R3, R0, R3, RZ, 0xfc, !PT ;  /* 0x0000000300037212 */ /* 0x000fca00078efcff */
[----:B------:R0:W-:Y:S01]  /*a1c0*/  STG.E.U8 desc[UR36][R16.64], R3 ;  /* 0x0000000310007986 */ /* 0x0001e2000c101124 */
[----:B------:R-:W-:Y:S05]  /*a1d0*/  BRA `(.L_x_9303) ;  /* 0x0000000800087947 */ /* 0x000fea0003800000 */
.L_x_9314:
        /* <DEDUP_REMOVED lines=13> */
.L_x_9318:
[----:B------:R-:W-:Y:S01]  /*a2b0*/  IMAD.MOV.U32 R0, RZ, RZ, 0x7f ;  /* 0x0000007fff007424 */ /* 0x000fe200078e00ff */
[----:B------:R-:W-:-:S04]  /*a2c0*/  ISETP.GT.U32.AND P0, PT, R2, 0x7f800000, PT ;  /* 0x7f8000000200780c */ /* 0x000fc80003f04070 */
[----:B------:R-:W-:-:S09]  /*a2d0*/  SEL R0, R0, 0x7c, P0 ;  /* 0x0000007c00007807 */ /* 0x000fd20000000000 */
.L_x_9319:
[----:B------:R-:W-:Y:S05]  /*a2e0*/  BSYNC B0 ;  /* 0x0000000000007941 */ /* 0x000fea0003800000 */
.L_x_9317:
[----:B------:R-:W-:-:S04]  /*a2f0*/  LOP3.LUT R2, R3, 0x80000000, RZ, 0xc0, !PT ;  /* 0x8000000003027812 */ /* 0x000fc800078ec0ff */
[----:B------:R-:W-:-:S04]  /*a300*/  SHF.R.U32.HI R3, RZ, 0x18, R2 ;  /* 0x00000018ff037819 */ /* 0x000fc80000011602 */
[----:B------:R-:W-:-:S05]  /*a310*/  LOP3.LUT R3, R0, R3, RZ, 0xfc, !PT ;  /* 0x0000000300037212 */ /* 0x000fca00078efcff */
[----:B------:R0:W-:Y:S01]  /*a320*/  STG.E.U8 desc[UR36][R16.64], R3 ;  /* 0x0000000310007986 */ /* 0x0001e2000c101124 */
[----:B------:R-:W-:Y:S05]  /*a330*/  BRA `(.L_x_9303) ;  /* 0x0000000400b07947 */ /* 0x000fea0003800000 */
.L_x_9313:
[----:B------:R0:W-:Y:S01]  /*a340*/  STG.E.U16 desc[UR36][R16.64], R3 ;  /* 0x0000000310007986 */ /* 0x0001e2000c101524 */
[----:B------:R-:W-:Y:S05]  /*a350*/  BRA `(.L_x_9303) ;  /* 0x0000000400a87947 */ /* 0x000fea0003800000 */
.L_x_9310:
        /* <DEDUP_REMOVED lines=12> */
.L_x_9322:
        /* <DEDUP_REMOVED lines=17> */
.L_x_9325:
[----:B------:R-:W-:-:S04]  /*a530*/  LOP3.LUT R2, R3, 0x80000000, RZ, 0xc0, !PT ;  /* 0x8000000003027812 */ /* 0x000fc800078ec0ff */
[----:B------:R-:W-:-:S04]  /*a540*/  SHF.R.U32.HI R3, RZ, 0x18, R2 ;  /* 0x00000018ff037819 */ /* 0x000fc80000011602 */
[----:B------:R-:W-:-:S04]  /*a550*/  LOP3.LUT R0, R0, R3, RZ, 0xfc, !PT ;  /* 0x0000000300007212 */ /* 0x000fc800078efcff */
[----:B------:R-:W-:-:S07]  /*a560*/  PRMT R8, R0, 0x7610, R8 ;  /* 0x0000761000087816 */ /* 0x000fce0000000008 */
.L_x_9324:
[----:B------:R-:W-:Y:S05]  /*a570*/  BSYNC B0 ;  /* 0x0000000000007941 */ /* 0x000fea0003800000 */
.L_x_9323:
[----:B------:R0:W-:Y:S01]  /*a580*/  STG.E.U8 desc[UR36][R16.64], R8 ;  /* 0x0000000810007986 */ /* 0x0001e2000c101124 */
[----:B------:R-:W-:Y:S05]  /*a590*/  BRA `(.L_x_9303) ;  /* 0x0000000400187947 */ /* 0x000fea0003800000 */
.L_x_9321:
        /* <DEDUP_REMOVED lines=17> */
.L_x_9328:
[----:B------:R-:W-:-:S04]  /*a6b0*/  LOP3.LUT R2, R3, 0x80000000, RZ, 0xc0, !PT ;  /* 0x8000000003027812 */ /* 0x000fc800078ec0ff */
[----:B------:R-:W-:-:S04]  /*a6c0*/  SHF.R.U32.HI R3, RZ, 0x18, R2 ;  /* 0x00000018ff037819 */ /* 0x000fc80000011602 */
[----:B------:R-:W-:-:S04]  /*a6d0*/  LOP3.LUT R0, R0, R3, RZ, 0xfc, !PT ;  /* 0x0000000300007212 */ /* 0x000fc800078efcff */
[----:B------:R-:W-:-:S07]  /*a6e0*/  PRMT R8, R0, 0x7610, R8 ;  /* 0x0000761000087816 */ /* 0x000fce0000000008 */
.L_x_9327:
[----:B------:R-:W-:Y:S05]  /*a6f0*/  BSYNC B0 ;  /* 0x0000000000007941 */ /* 0x000fea0003800000 */
.L_x_9326:
[----:B------:R0:W-:Y:S01]  /*a700*/  STG.E.U8 desc[UR36][R16.64], R8 ;  /* 0x0000000810007986 */ /* 0x0001e2000c101124 */
[----:B------:R-:W-:Y:S05]  /*a710*/  BRA `(.L_x_9303) ;  /* 0x0000000000b87947 */ /* 0x000fea0003800000 */
.L_x_9320:
        /* <DEDUP_REMOVED lines=22> */
.L_x_9302:
        /* <DEDUP_REMOVED lines=16> */
.L_x_9331:
[----:B------:R-:W-:Y:S05]  /*a980*/  BRA `(.L_x_9303) ;  /* 0x00000000001c7947 */ /* 0x000fea0003800000 */
.L_x_9330:
[----:B------:R-:W-:-:S06]  /*a990*/  IMAD.U32 R3, R3, 0x10000, RZ ;  /* 0x0001000003037824 */ /* 0x000fcc00078e00ff */
[----:B------:R-:W0:Y:S02]  /*a9a0*/  F2I.U64.TRUNC R2, R3 ;  /* 0x0000000300027311 */ /* 0x000e24000020d800 */
[----:B0-----:R0:W-:Y:S01]  /*a9b0*/  STG.E.64 desc[UR36][R16.64], R2 ;  /* 0x0000000210007986 */ /* 0x0011e2000c101b24 */
[----:B------:R-:W-:Y:S05]  /*a9c0*/  BRA `(.L_x_9303) ;  /* 0x00000000000c7947 */ /* 0x000fea0003800000 */
.L_x_9329:
[----:B------:R-:W-:-:S06]  /*a9d0*/  IMAD.U32 R3, R3, 0x10000, RZ ;  /* 0x0001000003037824 */ /* 0x000fcc00078e00ff */
[----:B------:R-:W0:Y:S02]  /*a9e0*/  F2I.FTZ.U32.TRUNC.NTZ R3, R3 ;  /* 0x0000000300037305 */ /* 0x000e24000021f000 */
[----:B0-----:R0:W-:Y:S02]  /*a9f0*/  STG.E desc[UR36][R16.64], R3 ;  /* 0x0000000310007986 */ /* 0x0011e4000c101924 */
.L_x_9303:
[----:B------:R-:W-:-:S07]  /*aa00*/  VIADD R19, R19, 0x80 ;  /* 0x0000008013137836 */ /* 0x000fce0000000000 */
.L_x_9207:
[----:B------:R-:W-:Y:S05]  /*aa10*/  BSYNC B7 ;  /* 0x0000000000077941 */ /* 0x000fea0003800000 */
.L_x_9206:
[----:B------:R-:W-:Y:S01]  /*aa20*/  ULDC UR4, c[0x0][0x210] ;  /* 0x0000840000047ab9 */ /* 0x000fe20000000800 */
[----:B------:R-:W-:Y:S01]  /*aa30*/  BSSY B7, `(.L_x_9332) ;  /* 0x000054b000077945 */ /* 0x000fe20003800000 */
[----:B------:R-:W-:-:S13]  /*aa40*/  ISETP.GE.AND P0, PT, R19, UR4, PT ;  /* 0x0000000413007c0c */ /* 0x000fda000bf06270 */
[----:B------:R-:W-:Y:S05]  /*aa50*/  @P0 BRA `(.L_x_9333) ;  /* 0x0000005400200947 */ /* 0x000fea0003800000 */
[----:B0---4-:R-:W0:Y:S01]  /*aa60*/  LDC R6, c[0x0][0x218] ;  /* 0x00008600ff067b82 */ /* 0x011e220000000800 */
[----:B------:R-:W-:Y:S02]  /*aa70*/  IMAD.MOV.U32 R18, RZ, RZ, RZ ;  /* 0x000000ffff127224 */ /* 0x000fe400078e00ff */
[----:B------:R-:W-:Y:S02]  /*aa80*/  IMAD.MOV.U32 R23, RZ, RZ, RZ ;  /* 0x000000ffff177224 */ /* 0x000fe400078e00ff */
[----:B------:R-:W-:Y:S02]  /*aa90*/  IMAD.MOV.U32 R0, RZ, RZ, RZ ;  /* 0x000000ffff007224 */ /* 0x000fe400078e00ff */
[----:B-123--:R-:W-:Y:S01]  /*aaa0*/  IMAD.MOV.U32 R16, RZ, RZ, RZ ;  /* 0x000000ffff107224 */ /* 0x00efe200078e00ff */
        /* <DEDUP_REMOVED lines=375> */
.L_x_9334:
        /* <DEDUP_REMOVED lines=23> */
.L_x_9338:
[----:B------:R-:W2:Y:S02]  /*c390*/  LDG.E.U8 R2, desc[UR36][R2.64] ;  /* 0x0000002402027981 */ /* 0x000ea4000c1e1100 */
[----:B--2---:R-:W-:-:S04]  /*c3a0*/  I2FP.F32.U32 R0, R2 ;  /* 0x0000000200007245 */ /* 0x004fc80000201000 */
[----:B------:R-:W-:-:S04]  /*c3b0*/  F2FP.BF16.F32.PACK_AB R0, RZ, R0 ;  /* 0x00000000ff00723e */ /* 0x000fc800000010ff */
[----:B------:R-:W-:Y:S01]  /*c3c0*/  PRMT R22, R0, 0x7610, R22 ;  /* 0x0000761000167816 */ /* 0x000fe20000000016 */
[----:B------:R-:W-:Y:S06]  /*c3d0*/  BRA `(.L_x_9340) ;  /* 0x0000000c00c87947 */ /* 0x000fec0003800000 */
.L_x_9337:
        /* <DEDUP_REMOVED lines=11> */
.L_x_9342:
[----:B------:R-:W2:Y:S02]  /*c490*/  LDG.E R2, desc[UR36][R2.64] ;  /* 0x0000002402027981 */ /* 0x000ea4000c1e1900 */
[----:B--2---:R-:W-:-:S04]  /*c4a0*/  I2FP.F32.S32 R0, R2 ;  /* 0x0000000200007245 */ /* 0x004fc80000201400 */
[----:B------:R-:W-:-:S04]  /*c4b0*/  F2FP.BF16.F32.PACK_AB R0, RZ, R0 ;  /* 0x00000000ff00723e */ /* 0x000fc800000010ff */
[----:B------:R-:W-:Y:S01]  /*c4c0*/  PRMT R22, R0, 0x7610, R22 ;  /* 0x0000761000167816 */ /* 0x000fe20000000016 */
[----:B------:R-:W-:Y:S06]  /*c4d0*/  BRA `(.L_x_9340) ;  /* 0x0000000c00887947 */ /* 0x000fec0003800000 */
.L_x_9341:
[----:B------:R-:W2:Y:S02]  /*c4e0*/  LDG.E.U16 R2, desc[UR36][R2.64] ;  /* 0x0000002402027981 */ /* 0x000ea4000c1e1500 */
[----:B--2---:R-:W0:Y:S02]  /*c4f0*/  I2F.S16 R0, R2 ;  /* 0x0000000200007306 */ /* 0x004e240000101400 */
[----:B0-----:R-:W-:-:S04]  /*c500*/  F2FP.BF16.F32.PACK_AB R0, RZ, R0 ;  /* 0x00000000ff00723e */ /* 0x001fc800000010ff */
[----:B------:R-:W-:Y:S01]  /*c510*/  PRMT R22, R0, 0x7610, R22 ;  /* 0x0000761000167816 */ /* 0x000fe20000000016 */
[----:B------:R-:W-:Y:S06]  /*c520*/  BRA `(.L_x_9340) ;  /* 0x0000000c00747947 */ /* 0x000fec0003800000 */
.L_x_9336:
        /* <DEDUP_REMOVED lines=9> */
.L_x_9344:
[----:B------:R-:W2:Y:S02]  /*c5c0*/  LDG.E.U16 R0, desc[UR36][R2.64] ;  /* 0x0000002402007981 */ /* 0x000ea4000c1e1500 */
[----:B--2---:R-:W-:-:S05]  /*c5d0*/  HADD2.F32 R0, -RZ, R0.H0_H0 ;  /* 0x20000000ff007230 */ /* 0x004fca0000004100 */
[----:B------:R-:W-:-:S04]  /*c5e0*/  F2FP.BF16.F32.PACK_AB R0, RZ, R0 ;  /* 0x00000000ff00723e */ /* 0x000fc800000010ff */
[----:B------:R-:W-:Y:S01]  /*c5f0*/  PRMT R22, R0, 0x7610, R22 ;  /* 0x0000761000167816 */ /* 0x000fe20000000016 */
[----:B------:R-:W-:Y:S06]  /*c600*/  BRA `(.L_x_9340) ;  /* 0x0000000c003c7947 */ /* 0x000fec0003800000 */
.L_x_9343:
        /* <DEDUP_REMOVED lines=9> */
.L_x_9346:
[----:B------:R-:W2:Y:S02]  /*c6a0*/  LDG.E.U16 R2, desc[UR36][R2.64] ;  /* 0x0000002402027981 */ /* 0x000ea4000c1e1500 */
[----:B--2---:R-:W-:-:S05]  /*c6b0*/  HADD2.F32 R0, -RZ, R2.H0_H0 ;  /* 0x20000002ff007230 */ /* 0x004fca0000004100 */
[----:B------:R-:W-:-:S04]  /*c6c0*/  F2FP.BF16.F32.PACK_AB R0, RZ, R0 ;  /* 0x00000000ff00723e */ /* 0x000fc800000010ff */
[----:B------:R-:W-:Y:S01]  /*c6d0*/  PRMT R22, R0, 0x7610, R22 ;  /* 0x0000761000167816 */ /* 0x000fe20000000016 */
[----:B------:R-:W-:Y:S06]  /*c6e0*/  BRA `(.L_x_9340) ;  /* 0x0000000c00047947 */ /* 0x000fec0003800000 */
.L_x_9345:
        /* <DEDUP_REMOVED lines=9> */
.L_x_9335:
        /* <DEDUP_REMOVED lines=14> */
.L_x_9349:
        /* <DEDUP_REMOVED lines=9> */
.L_x_9348:
        /* <DEDUP_REMOVED lines=28> */
.L_x_9351:
        /* <DEDUP_REMOVED lines=15> */
.L_x_9350:
[----:B------:R0:W5:Y:S01]  /*cba0*/  LDG.E.U16 R22, desc[UR36][R2.64] ;  /* 0x0000002402167981 */ /* 0x000162000c1e1500 */
[----:B------:R-:W-:Y:S05]  /*cbb0*/  BRA `(.L_x_9340) ;  /* 0x0000000400d07947 */ /* 0x000fea0003800000 */
.L_x_9347:
        /* <DEDUP_REMOVED lines=13> */
.L_x_9354:
        /* <DEDUP_REMOVED lines=21> */
.L_x_9358:
[----:B------:R-:W-:Y:S05]  /*cde0*/  BSYNC B1 ;  /* 0x0000000000017941 */ /* 0x000fea0003800000 */
.L_x_9357:
[----:B------:R-:W-:Y:S01]  /*cdf0*/  LEA R3, R0, 0x3b800000, 0x17 ;  /* 0x3b80000000037811 */ /* 0x000fe200078eb8ff */
[----:B------:R-:W-:-:S05]  /*ce00*/  IMAD.SHL.U32 R0, R2, 0x100000, RZ ;  /* 0x0010000002007824 */ /* 0x000fca00078e00ff */
[----:B------:R-:W-:-:S07]  /*ce10*/  LOP3.LUT R0, R3, R0, R4, 0xfe, !PT ;  /* 0x0000000003007212 */ /* 0x000fce00078efe04 */
.L_x_9356:
[----:B------:R-:W-:Y:S05]  /*ce20*/  BSYNC B0 ;  /* 0x0000000000007941 */ /* 0x000fea0003800000 */
.L_x_9355:
[----:B------:R-:W-:-:S04]  /*ce30*/  F2FP.BF16.F32.PACK_AB R0, RZ, R0 ;  /* 0x00000000ff00723e */ /* 0x000fc800000010ff */
[----:B------:R-:W-:Y:S01]  /*ce40*/  PRMT R22, R0, 0x7610, R22 ;  /* 0x0000761000167816 */ /* 0x000fe20000000016 */
[----:B------:R-:W-:Y:S06]  /*ce50*/  BRA `(.L_x_9340) ;  /* 0x0000000400287947 */ /* 0x000fec0003800000 */
.L_x_9353:
        /* <DEDUP_REMOVED lines=21> */
.L_x_9362:
[----:B------:R-:W-:Y:S05]  /*cfb0*/  BSYNC B1 ;  /* 0x0000000000017941 */ /* 0x000fea0003800000 */
.L_x_9361:
[----:B------:R-:W-:Y:S01]  /*cfc0*/  LEA R3, R0, 0x37800000, 0x17 ;  /* 0x3780000000037811 */ /* 0x000fe200078eb8ff */
[----:B------:R-:W-:-:S05]  /*cfd0*/  IMAD.SHL.U32 R0, R2, 0x200000, RZ ;  /* 0x0020000002007824 */ /* 0x000fca00078e00ff */
[----:B------:R-:W-:-:S07]  /*cfe0*/  LOP3.LUT R0, R3, R0, R4, 0xfe, !PT ;  /* 0x0000000003007212 */ /* 0x000fce00078efe04 */
.L_x_9360:
[----:B------:R-:W-:Y:S05]  /*cff0*/  BSYNC B0 ;  /* 0x0000000000007941 */ /* 0x000fea0003800000 */
.L_x_9359:
[----:B------:R-:W-:-:S04]  /*d000*/  F2FP.BF16.F32.PACK_AB R0, RZ, R0 ;  /* 0x00000000ff00723e */ /* 0x000fc800000010ff */
[----:B------:R-:W-:Y:S01]  /*d010*/  PRMT R22, R0, 0x7610, R22 ;  /* 0x0000761000167816 */ /* 0x000fe20000000016 */
[----:B------:R-:W-:Y:S06]  /*d020*/  BRA `(.L_x_9340) ;  /* 0x0000000000b47947 */ /* 0x000fec0003800000 */
.L_x_9352:
        /* <DEDUP_REMOVED lines=14> */
.L_x_9366:
[----:B------:R-:W-:Y:S05]  /*d110*/  BSYNC B0 ;  /* 0x0000000000007941 */ /* 0x000fea0003800000 */
.L_x_9365:
[----:B------:R-:W-:-:S04]  /*d120*/  F2FP.BF16.F32.PACK_AB R0, RZ, R0 ;  /* 0x00000000ff00723e */ /* 0x000fc800000010ff */
[----:B------:R-:W-:Y:S01]  /*d130*/  PRMT R22, R0, 0x7610, R22 ;  /* 0x0000761000167816 */ /* 0x000fe20000000016 */
[----:B------:R-:W-:Y:S06]  /*d140*/  BRA `(.L_x_9340) ;  /* 0x00000000006c7947 */ /* 0x000fec0003800000 */
.L_x_9339:
        /* <DEDUP_REMOVED lines=16> */
.L_x_9367:
[----:B------:R-:W-:Y:S01]  /*d250*/  PRMT R22, RZ, 0x7610, R22 ;  /* 0x00007610ff167816 */ /* 0x000fe20000000016 */
[----:B------:R-:W-:Y:S06]  /*d260*/  BRA `(.L_x_9340) ;  /* 0x0000000000247947 */ /* 0x000fec0003800000 */
.L_x_9364:
[----:B------:R-:W2:Y:S02]  /*d270*/  LDG.E.64 R2, desc[UR36][R2.64] ;  /* 0x0000002402027981 */ /* 0x000ea4000c1e1b00 */
[----:B--2---:R-:W0:Y:S02]  /*d280*/  I2F.U64 R0, R2 ;  /* 0x0000000200007312 */ /* 0x004e240000301000 */
[----:B0-----:R-:W-:-:S04]  /*d290*/  F2FP.BF16.F32.PACK_AB R0, RZ, R0 ;  /* 0x00000000ff00723e */ /* 0x001fc800000010ff */
[----:B------:R-:W-:Y:S01]  /*d2a0*/  PRMT R22, R0, 0x7610, R22 ;  /* 0x0000761000167816 */ /* 0x000fe20000000016 */
[----:B------:R-:W-:Y:S06]  /*d2b0*/  BRA `(.L_x_9340) ;  /* 0x0000000000107947 */ /* 0x000fec0003800000 */
.L_x_9363:
[----:B------:R-:W2:Y:S02]  /*d2c0*/  LDG.E R2, desc[UR36][R2.64] ;  /* 0x0000002402027981 */ /* 0x000ea4000c1e1900 */
[----:B--2---:R-:W-:-:S04]  /*d2d0*/  I2FP.F32.U32 R0, R2 ;  /* 0x0000000200007245 */ /* 0x004fc80000201000 */
[----:B------:R-:W-:-:S04]  /*d2e0*/  F2FP.BF16.F32.PACK_AB R0, RZ, R0 ;  /* 0x00000000ff00723e */ /* 0x000fc800000010ff */
[----:B------:R-:W-:-:S07]  /*d2f0*/  PRMT R22, R0, 0x7610, R22 ;  /* 0x0000761000167816 */ /* 0x000fce0000000016 */
.L_x_9340:
        /* <DEDUP_REMOVED lines=17> */
[----:B--2---:R2:W3:Y:S01]  /*d410*/  I2F.S16 R23, R2 ;  /* 0x0000000200177306 */ /* 0x0044e20000101400 */
[----:B------:R-:W-:Y:S05]  /*d420*/  BRA `(.L_x_9374) ;  /* 0x0000000c00387947 */ /* 0x000fea0003800000 */
.L_x_9372:
[----:B------:R-:W2:Y:S02]  /*d430*/  LDG.E.U8 R2, desc[UR36][R2.64] ;  /* 0x0000002402027981 */ /* 0x000ea4000c1e1100 */
[----:B--2---:R-:W-:Y:S01]  /*d440*/  I2FP.F32.U32 R23, R2 ;  /* 0x0000000200177245 */ /* 0x004fe20000201000 */
[----:B------:R-:W-:Y:S06]  /*d450*/  BRA `(.L_x_9374) ;  /* 0x0000000c002c7947 */ /* 0x000fec0003800000 */
.L_x_9371:
        /* <DEDUP_REMOVED lines=9> */
.L_x_9376:
[----:B------:R-:W2:Y:S02]  /*d4f0*/  LDG.E R2, desc[UR36][R2.64] ;  /* 0x0000002402027981 */ /* 0x000ea4000c1e1900 */
[----:B--2---:R-:W-:Y:S01]  /*d500*/  I2FP.F32.S32 R23, R2 ;  /* 0x0000000200177245 */ /* 0x004fe20000201400 */
[----:B------:R-:W-:Y:S06]  /*d510*/  BRA `(.L_x_9374) ;  /* 0x0000000800fc7947 */ /* 0x000fec0003800000 */
.L_x_9375:
[----:B------:R-:W2:Y:S02]  /*d520*/  LDG.E.U16 R2, desc[UR36][R2.64] ;  /* 0x0000002402027981 */ /* 0x000ea4000c1e1500 */
[----:B--2---:R0:W1:Y:S01]  /*d530*/  I2F.S16 R23, R2 ;  /* 0x0000000200177306 */ /* 0x0040620000101400 */
[----:B------:R-:W-:Y:S05]  /*d540*/  BRA `(.L_x_9374) ;  /* 0x0000000800f07947 */ /* 0x000fea0003800000 */
.L_x_9370:
        /* <DEDUP_REMOVED lines=8> */
.L_x_9378:
[----:B------:R-:W2:Y:S02]  /*d5d0*/  LDG.E.U16 R2, desc[UR36][R2.64] ;  /* 0x0000002402027981 */ /* 0x000ea4000c1e1500 */
[----:B--2---:R-:W-:Y:S01]  /*d5e0*/  HADD2.F32 R23, -RZ, R2.H0_H0 ;  /* 0x20000002ff177230 */ /* 0x004fe20000004100 */
[----:B------:R-:W-:Y:S06]  /*d5f0*/  BRA `(.L_x_9374) ;  /* 0x0000000800c47947 */ /* 0x000fec0003800000 */
.L_x_9377:
        /* <DEDUP_REMOVED lines=8> */
.L_x_9380:
[----:B------:R-:W2:Y:S02]  /*d680*/  LDG.E.U16 R2, desc[UR36][R2.64] ;  /* 0x0000002402027981 */ /* 0x000ea4000c1e1500 */
[----:B--2---:R-:W-:Y:S01]  /*d690*/  HADD2.F32 R23, -RZ, R2.H0_H0 ;  /* 0x20000002ff177230 */ /* 0x004fe20000004100 */
[----:B------:R-:W-:Y:S06]  /*d6a0*/  BRA `(.L_x_9374) ;  /* 0x0000000800987947 */ /* 0x000fec0003800000 */
.L_x_9379:
[----:B------:R-:W2:Y:S01]  /*d6b0*/  LDG.E.64 R2, desc[UR36][R2.64] ;  /* 0x0000002402027981 */ /* 0x000ea2000c1e1b00 */
[----:B------:R-:W-:Y:S01]  /*d6c0*/  UMOV UR4, 0xf0000000 ;  /* 0xf000000000047882 */ /* 0x000fe20000000000 */
[----:B------:R-:W-:Y:S01]  /*d6d0*/  UMOV UR5, 0x380fffff ;  /* 0x380fffff00057882 */ /* 0x000fe20000000000 */
[----:B--2---:R-:W0:Y:S01]  /*d6e0*/  F2F.F32.F64 R23, R2 ;  /* 0x0000000200177310 */ /* 0x004e220000301000 */
[----:B------:R-:W-:-:S14]  /*d6f0*/  DSETP.GEU.AND P0, PT, |R2|, UR4, PT ;  /* 0x0000000402007e2a */ /* 0x000fdc000bf0e200 */
[----:B0-----:R-:W-:Y:S01]  /*d700*/  @!P0 FMUL R23, R23, 1.175494350822287508e-38 ;  /* 0x0080000017178820 */ /* 0x001fe20000400000 */
[----:B------:R-:W-:Y:S06]  /*d710*/  BRA `(.L_x_9374) ;  /* 0x00000008007c7947 */ /* 0x000fec0003800000 */
.L_x_9369:
        /* <DEDUP_REMOVED lines=12> */
.L_x_9383:
[----:B------:R-:W2:Y:S01]  /*d7e0*/  LDG.E.64 R2, desc[UR36][R2.64] ;  /* 0x0000002402027981 */ /* 0x000ea2000c1e1b00 */
[----:B------:R-:W-:Y:S01]  /*d7f0*/  UMOV UR4, 0xf0000000 ;  /* 0xf000000000047882 */ /* 0x000fe20000000000 */
[----:B------:R-:W-:Y:S01]  /*d800*/  UMOV UR5, 0x380fffff ;  /* 0x380fffff00057882 */ /* 0x000fe20000000000 */
[----:B--2---:R-:W0:Y:S01]  /*d810*/  F2F.F32.F64 R23, R2 ;  /* 0x0000000200177310 */ /* 0x004e220000301000 */
[----:B------:R-:W-:-:S14]  /*d820*/  DSETP.GEU.AND P0, PT, |R2|, UR4, PT ;  /* 0x0000000402007e2a */ /* 0x000fdc000bf0e200 */
[----:B0-----:R-:W-:Y:S01]  /*d830*/  @!P0 FMUL R23, R23, 1.175494350822287508e-38 ;  /* 0x0080000017178820 */ /* 0x001fe20000400000 */
[----:B------:R-:W-:Y:S06]  /*d840*/  BRA `(.L_x_9374) ;  /* 0x0000000800307947 */ /* 0x000fec0003800000 */
.L_x_9382:
        /* <DEDUP_REMOVED lines=26> */
.L_x_9385:
        /* <DEDUP_REMOVED lines=13> */
.L_x_9384:
[----:B------:R-:W2:Y:S02]  /*dac0*/  LDG.E.U16 R2, desc[UR36][R2.64] ;  /* 0x0000002402027981 */ /* 0x000ea4000c1e1500 */
[----:B--2---:R-:W-:Y:S01]  /*dad0*/  IMAD.U32 R23, R2, 0x10000, RZ ;  /* 0x0001000002177824 */ /* 0x004fe200078e00ff */
[----:B------:R-:W-:Y:S06]  /*dae0*/  BRA `(.L_x_9374) ;  /* 0x0000000400887947 */ /* 0x000fec0003800000 */
.L_x_9381:
        /* <DEDUP_REMOVED lines=11> */
.L_x_9388:
        /* <DEDUP_REMOVED lines=20> */
.L_x_9390:
[----:B------:R-:W-:Y:S05]  /*dce0*/  BSYNC B0 ;  /* 0x0000000000007941 */ /* 0x000fea0003800000 */
.L_x_9389:
[----:B------:R-:W-:Y:S01]  /*dcf0*/  IMAD.SHL.U32 R2, R2, 0x100000, RZ ;  /* 0x0010000002027824 */ /* 0x000fe200078e00ff */
[----:B------:R-:W-:-:S04]  /*dd00*/  LEA R0, R0, 0x3b800000, 0x17 ;  /* 0x3b80000000007811 */ /* 0x000fc800078eb8ff */
[----:B------:R-:W-:Y:S01]  /*dd10*/  LOP3.LUT R23, R0, R2, R23, 0xfe, !PT ;  /* 0x0000000200177212 */ /* 0x000fe200078efe17 */
[----:B------:R-:W-:Y:S06]  /*dd20*/  BRA `(.L_x_9374) ;  /* 0x0000000000f87947 */ /* 0x000fec0003800000 */
.L_x_9387:
        /* <DEDUP_REMOVED lines=20> */
.L_x_9392:
[----:B------:R-:W-:Y:S05]  /*de70*/  BSYNC B0 ;  /* 0x0000000000007941 */ /* 0x000fea0003800000 */
.L_x_9391:
[----:B------:R-:W-:Y:S01]  /*de80*/  IMAD.SHL.U32 R2, R2, 0x200000, RZ ;  /* 0x0020000002027824 */ /* 0x000fe200078e00ff */
[----:B------:R-:W-:-:S04]  /*de90*/  LEA R0, R0, 0x37800000, 0x17 ;  /* 0x3780000000007811 */ /* 0x000fc800078eb8ff */
[----:B------:R-:W-:Y:S01]  /*dea0*/  LOP3.LUT R23, R0, R2, R23, 0xfe, !PT ;  /* 0x0000000200177212 */ /* 0x000fe200078efe17 */
[----:B------:R-:W-:Y:S06]  /*deb0*/  BRA `(.L_x_9374) ;  /* 0x0000000000947947 */ /* 0x000fec0003800000 */
.L_x_9386:
        /* <DEDUP_REMOVED lines=14> */
.L_x_9373:
        /* <DEDUP_REMOVED lines=16> */
.L_x_9395:
[----:B------:R-:W-:Y:S01]  /*e0a0*/  IMAD.MOV.U32 R23, RZ, RZ, RZ ;  /* 0x000000ffff177224 */ /* 0x000fe200078e00ff */
[----:B------:R-:W-:Y:S06]  /*e0b0*/  BRA `(.L_x_9374) ;  /* 0x0000000000147947 */ /* 0x000fec0003800000 */
.L_x_9394:
[----:B------:R-:W2:Y:S02]  /*e0c0*/  LDG.E.64 R2, desc[UR36][R2.64] ;  /* 0x0000002402027981 */ /* 0x000ea4000c1e1b00 */
[----:B--2---:R0:W1:Y:S01]  /*e0d0*/  I2F.U64 R23, R2 ;  /* 0x0000000200177312 */ /* 0x0040620000301000 */
[----:B------:R-:W-:Y:S05]  /*e0e0*/  BRA `(.L_x_9374) ;  /* 0x0000000000087947 */ /* 0x000fea0003800000 */
.L_x_9393:
[----:B------:R-:W2:Y:S02]  /*e0f0*/  LDG.E R2, desc[UR36][R2.64] ;  /* 0x0000002402027981 */ /* 0x000ea4000c1e1900 */
[----:B--2---:R-:W-:-:S07]  /*e100*/  I2FP.F32.U32 R23, R2 ;  /* 0x0000000200177245 */ /* 0x004fce0000201000 */
.L_x_9374:
[----:B------:R-:W-:Y:S05]  /*e110*/  BSYNC B6 ;  /* 0x0000000000067941 */ /* 0x000fea0003800000 */
.L_x_9368:
[----:B------:R-:W3:Y:S01]  /*e120*/  LDC.U8 R4, c[0x0][0x4fc] ;  /* 0x00013f00ff047b82 */ /* 0x000ee20000000000 */
[----:B------:R-:W-:Y:S01]  /*e130*/  ULDC.64 UR4, c[0x0][0x4f0] ;  /* 0x00013c0000047ab9 */ /* 0x000fe20000000a00 */
[----:B------:R-:W-:Y:S01]  /*e140*/  BSSY B6, `(.L_x_9396) ;  /* 0x00000df000067945 */ /* 0x000fe20003800000 */
[----:B012-4-:R-:W-:-:S05]  /*e150*/  IADD3 R2, P0, R18, UR4, RZ ;  /* 0x0000000412027c10 */ /* 0x017fca000ff1e0ff */
[----:B------:R-:W-:Y:S01]  /*e160*/  IMAD.X R3, RZ, RZ, UR5, P0 ;  /* 0x00000005ff037e24 */ /* 0x000fe200080e06ff */
[----:B---3--:R-:W-:-:S04]  /*e170*/  PRMT R0, R4, 0x9910, RZ ;  /* 0x0000991004007816 */ /* 0x008fc800000000ff */
        /* <DEDUP_REMOVED lines=13> */
.L_x_9400:
[----:B------:R-:W2:Y:S02]  /*e250*/  LDG.E.U8 R0, desc[UR36][R2.64] ;  /* 0x0000002402007981 */ /* 0x000ea4000c1e1100 */
[----:B--2---:R-:W-:Y:S01]  /*e260*/  I2FP.F32.U32 R0, R0 ;  /* 0x0000000000007245 */ /* 0x004fe20000201000 */
[----:B------:R-:W-:Y:S06]  /*e270*/  BRA `(.L_x_9402) ;  /* 0x0000000c002c7947 */ /* 0x000fec0003800000 */
.L_x_9399:
        /* <DEDUP_REMOVED lines=9> */
.L_x_9404:
[----:B------:R-:W2:Y:S02]  /*e310*/  LDG.E R0, desc[UR36][R2.64] ;  /* 0x0000002402007981 */ /* 0x000ea4000c1e1900 */
[----:B--2---:R-:W-:Y:S01]  /*e320*/  I2FP.F32.S32 R0, R0 ;  /* 0x0000000000007245 */ /* 0x004fe20000201400 */
[----:B------:R-:W-:Y:S06]  /*e330*/  BRA `(.L_x_9402) ;  /* 0x0000000800fc7947 */ /* 0x000fec0003800000 */
.L_x_9403:
[----:B------:R-:W2:Y:S02]  /*e340*/  LDG.E.U16 R0, desc[UR36][R2.64] ;  /* 0x0000002402007981 */ /* 0x000ea4000c1e1500 */
[----:B--2---:R-:W4:Y:S01]  /*e350*/  I2F.S16 R0, R0 ;  /* 0x0000000000007306 */ /* 0x004f220000101400 */
[----:B------:R-:W-:Y:S05]  /*e360*/  BRA `(.L_x_9402) ;  /* 0x0000000800f07947 */ /* 0x000fea0003800000 */
.L_x_9398:
        /* <DEDUP_REMOVED lines=8> */
.L_x_9406:
[----:B------:R-:W2:Y:S02]  /*e3f0*/  LDG.E.U16 R0, desc[UR36][R2.64] ;  /* 0x0000002402007981 */ /* 0x000ea4000c1e1500 */
[----:B--2---:R-:W-:Y:S01]  /*e400*/  HADD2.F32 R0, -RZ, R0.H0_H0 ;  /* 0x20000000ff007230 */ /* 0x004fe20000004100 */
[----:B------:R-:W-:Y:S06]  /*e410*/  BRA `(.L_x_9402) ;  /* 0x0000000800c47947 */ /* 0x000fec0003800000 */
.L_x_9405:
        /* <DEDUP_REMOVED lines=8> */
.L_x_9408:
[----:B------:R-:W2:Y:S02]  /*e4a0*/  LDG.E.U16 R0, desc[UR36][R2.64] ;  /* 0x0000002402007981 */ /* 0x000ea4000c1e1500 */
[----:B--2---:R-:W-:Y:S01]  /*e4b0*/  HADD2.F32 R0, -RZ, R0.H0_H0 ;  /* 0x20000000ff007230 */ /* 0x004fe20000004100 */
[----:B------:R-:W-:Y:S06]  /*e4c0*/  BRA `(.L_x_9402) ;  /* 0x0000000800987947 */ /* 0x000fec0003800000 */
.L_x_9407:
[----:B------:R-:W2:Y:S01]  /*e4d0*/  LDG.E.64 R2, desc[UR36][R2.64] ;  /* 0x0000002402027981 */ /* 0x000ea2000c1e1b00 */
[----:B------:R-:W-:Y:S01]  /*e4e0*/  UMOV UR4, 0xf0000000 ;  /* 0xf000000000047882 */ /* 0x000fe20000000000 */
[----:B------:R-:W-:Y:S01]  /*e4f0*/  UMOV UR5, 0x380fffff ;  /* 0x380fffff00057882 */ /* 0x000fe20000000000 */
[----:B--2---:R-:W0:Y:S01]  /*e500*/  F2F.F32.F64 R0, R2 ;  /* 0x0000000200007310 */ /* 0x004e220000301000 */
[----:B------:R-:W-:-:S14]  /*e510*/  DSETP.GEU.AND P0, PT, |R2|, UR4, PT ;  /* 0x0000000402007e2a */ /* 0x000fdc000bf0e200 */
[----:B0-----:R-:W-:Y:S01]  /*e520*/  @!P0 FMUL R0, R0, 1.175494350822287508e-38 ;  /* 0x0080000000008820 */ /* 0x001fe20000400000 */
[----:B------:R-:W-:Y:S06]  /*e530*/  BRA `(.L_x_9402) ;  /* 0x00000008007c7947 */ /* 0x000fec0003800000 */
.L_x_9397:
        /* <DEDUP_REMOVED lines=12> */
.L_x_9411:
[----:B------:R-:W2:Y:S01]  /*e600*/  LDG.E.64 R2, desc[UR36][R2.64] ;  /* 0x0000002402027981 */ /* 0x000ea2000c1e1b00 */
[----:B------:R-:W-:Y:S01]  /*e610*/  UMOV UR4, 0xf0000000 ;  /* 0xf000000000047882 */ /* 0x000fe20000000000 */
[----:B------:R-:W-:Y:S01]  /*e620*/  UMOV UR5, 0x380fffff ;  /* 0x380fffff00057882 */ /* 0x000fe20000000000 */
[----:B--2---:R-:W0:Y:S01]  /*e630*/  F2F.F32.F64 R0, R2 ;  /* 0x0000000200007310 */ /* 0x004e220000301000 */
[----:B------:R-:W-:-:S14]  /*e640*/  DSETP.GEU.AND P0, PT, |R2|, UR4, PT ;  /* 0x0000000402007e2a */ /* 0x000fdc000bf0e200 */
[----:B0-----:R-:W-:Y:S01]  /*e650*/  @!P0 FMUL R0, R0, 1.175494350822287508e-38 ;  /* 0x0080000000008820 */ /* 0x001fe20000400000 */
[----:B------:R-:W-:Y:S06]  /*e660*/  BRA `(.L_x_9402) ;  /* 0x0000000800307947 */ /* 0x000fec0003800000 */
.L_x_9410:
        /* <DEDUP_REMOVED lines=26> */
.L_x_9413:
        /* <DEDUP_REMOVED lines=13> */
.L_x_9412:
[----:B------:R-:W2:Y:S02]  /*e8e0*/  LDG.E.U16 R0, desc[UR36][R2.64] ;  /* 0x0000002402007981 */ /* 0x000ea4000c1e1500 */
[----:B--2---:R-:W-:Y:S01]  /*e8f0*/  IMAD.U32 R0, R0, 0x10000, RZ ;  /* 0x0001000000007824 */ /* 0x004fe200078e00ff */
[----:B------:R-:W-:Y:S06]  /*e900*/  BRA `(.L_x_9402) ;  /* 0x0000000400887947 */ /* 0x000fec0003800000 */
.L_x_9409:
        /* <DEDUP_REMOVED lines=11> */
.L_x_9416:
        /* <DEDUP_REMOVED lines=20> */
.L_x_9418:
[----:B------:R-:W-:Y:S05]  /*eb00*/  BSYNC B0 ;  /* 0x0000000000007941 */ /* 0x000fea0003800000 */
.L_x_9417:
[----:B------:R-:W-:Y:S01]  /*eb10*/  LEA R3, R0, 0x3b800000, 0x17 ;  /* 0x3b80000000037811 */ /* 0x000fe200078eb8ff */
[----:B------:R-:W-:-:S05]  /*eb20*/  IMAD.SHL.U32 R0, R2, 0x100000, RZ ;  /* 0x0010000002007824 */ /* 0x000fca00078e00ff */
[----:B------:R-:W-:Y:S01]  /*eb30*/  LOP3.LUT R0, R3, R0, R4, 0xfe, !PT ;  /* 0x0000000003007212 */ /* 0x000fe200078efe04 */
[----:B------:R-:W-:Y:S06]  /*eb40*/  BRA `(.L_x_9402) ;  /* 0x0000000000f87947 */ /* 0x000fec0003800000 */
.L_x_9415:
        /* <DEDUP_REMOVED lines=20> */
.L_x_9420:
[----:B------:R-:W-:Y:S05]  /*ec90*/  BSYNC B0 ;  /* 0x0000000000007941 */ /* 0x000fea0003800000 */
.L_x_9419:
[----:B------:R-:W-:Y:S01]  /*eca0*/  LEA R3, R0, 0x37800000, 0x17 ;  /* 0x3780000000037811 */ /* 0x000fe200078eb8ff */
[----:B------:R-:W-:-:S05]  /*ecb0*/  IMAD.SHL.U32 R0, R2, 0x200000, RZ ;  /* 0x0020000002007824 */ /* 0x000fca00078e00ff */
[----:B------:R-:W-:Y:S01]  /*ecc0*/  LOP3.LUT R0, R3, R0, R4, 0xfe, !PT ;  /* 0x0000000003007212 */ /* 0x000fe200078efe04 */
[----:B------:R-:W-:Y:S06]  /*ecd0*/  BRA `(.L_x_9402) ;  /* 0x0000000000947947 */ /* 0x000fec0003800000 */
.L_x_9414:
        /* <DEDUP_REMOVED lines=14> */
.L_x_9401:
        /* <DEDUP_REMOVED lines=16> */
.L_x_9423:
[----:B------:R-:W-:Y:S01]  /*eec0*/  IMAD.MOV.U32 R0, RZ, RZ, RZ ;  /* 0x000000ffff007224 */ /* 0x000fe200078e00ff */
[----:B------:R-:W-:Y:S06]  /*eed0*/  BRA `(.L_x_9402) ;  /* 0x0000000000147947 */ /* 0x000fec0003800000 */
.L_x_9422:
[----:B------:R-:W2:Y:S02]  /*eee0*/  LDG.E.64 R2, desc[UR36][R2.64] ;  /* 0x0000002402027981 */ /* 0x000ea4000c1e1b00 */
[----:B--2---:R0:W1:Y:S01]  /*eef0*/  I2F.U64 R0, R2 ;  /* 0x0000000200007312 */ /* 0x0040620000301000 */
[----:B------:R-:W-:Y:S05]  /*ef00*/  BRA `(.L_x_9402) ;  /* 0x0000000000087947 */ /* 0x000fea0003800000 */
.L_x_9421:
[----:B------:R-:W2:Y:S02]  /*ef10*/  LDG.E R0, desc[UR36][R2.64] ;  /* 0x0000002402007981 */ /* 0x000ea4000c1e1900 */
[----:B--2---:R-:W-:-:S07]  /*ef20*/  I2FP.F32.U32 R0, R0 ;  /* 0x0000000000007245 */ /* 0x004fce0000201000 */
.L_x_9402:
[----:B------:R-:W-:Y:S05]  /*ef30*/  BSYNC B6 ;  /* 0x0000000000067941 */ /* 0x000fea0003800000 */
.L_x_9396:
[----:B------:R-:W1:Y:S01]  /*ef40*/  LDC.U8 R4, c[0x0][0x4f9] ;  /* 0x00013e40ff047b82 */ /* 0x000e620000000000 */
[----:B0-2--5:R-:W-:-:S04]  /*ef50*/  IMAD.U32 R3, R22, 0x10000, RZ ;  /* 0x0001000016037824 */ /* 0x025fc800078e00ff */
        /* <DEDUP_REMOVED lines=18> */
.L_x_9427:
[----:B------:R-:W-:-:S06]  /*f080*/  IMAD.U32 R3, R3, 0x10000, RZ ;  /* 0x0001000003037824 */ /* 0x000fcc00078e00ff */
[----:B------:R-:W0:Y:S02]  /*f090*/  F2I.S64.TRUNC R2, R3 ;  /* 0x0000000300027311 */ /* 0x000e24000020d900 */
[----:B0-----:R0:W-:Y:S01]  /*f0a0*/  STG.E.U8 desc[UR36][R16.64], R2 ;  /* 0x0000000210007986 */ /* 0x0011e2000c101124 */
[----:B------:R-:W-:Y:S05]  /*f0b0*/  BRA `(.L_x_9429) ;  /* 0x0000000c00847947 */ /* 0x000fea0003800000 */
.L_x_9426:
        /* <DEDUP_REMOVED lines=10> */
.L_x_9431:
[----:B------:R-:W-:-:S06]  /*f160*/  IMAD.U32 R3, R3, 0x10000, RZ ;  /* 0x0001000003037824 */ /* 0x000fcc00078e00ff */
[----:B------:R-:W0:Y:S02]  /*f170*/  F2I.FTZ.TRUNC.NTZ R3, R3 ;  /* 0x0000000300037305 */ /* 0x000e24000021f100 */
[----:B0-----:R0:W-:Y:S01]  /*f180*/  STG.E desc[UR36][R16.64], R3 ;  /* 0x0000000310007986 */ /* 0x0011e2000c101924 */
[----:B------:R-:W-:Y:S05]  /*f190*/  BRA `(.L_x_9429) ;  /* 0x0000000c004c7947 */ /* 0x000fea0003800000 */
.L_x_9430:
[----:B------:R-:W-:-:S06]  /*f1a0*/  IMAD.U32 R3, R3, 0x10000, RZ ;  /* 0x0001000003037824 */ /* 0x000fcc00078e00ff */
[----:B------:R-:W0:Y:S02]  /*f1b0*/  F2I.FTZ.TRUNC.NTZ R3, R3 ;  /* 0x0000000300037305 */ /* 0x000e24000021f100 */
[----:B0-----:R0:W-:Y:S01]  /*f1c0*/  STG.E.U16 desc[UR36][R16.64], R3 ;  /* 0x0000000310007986 */ /* 0x0011e2000c101524 */
[----:B------:R-:W-:Y:S05]  /*f1d0*/  BRA `(.L_x_9429) ;  /* 0x0000000c003c7947 */ /* 0x000fea0003800000 */
.L_x_9425:
        /* <DEDUP_REMOVED lines=9> */
.L_x_9433:
[----:B------:R-:W-:-:S05]  /*f270*/  IMAD.U32 R0, R3, 0x10000, RZ ;  /* 0x0001000003007824 */ /* 0x000fca00078e00ff */
[----:B------:R-:W-:-:S05]  /*f280*/  F2FP.F16.F32.PACK_AB R0, RZ, R0 ;  /* 0x00000000ff00723e */ /* 0x000fca00000000ff */
[----:B------:R0:W-:Y:S01]  /*f290*/  STG.E.U16 desc[UR36][R16.64], R0 ;  /* 0x0000000010007986 */ /* 0x0001e2000c101524 */
[----:B------:R-:W-:Y:S05]  /*f2a0*/  BRA `(.L_x_9429) ;  /* 0x0000000c00087947 */ /* 0x000fea0003800000 */
.L_x_9432:
        /* <DEDUP_REMOVED lines=10> */
.L_x_9435:
[----:B------:R-:W-:-:S05]  /*f350*/  IMAD.U32 R3, R3, 0x10000, RZ ;  /* 0x0001000003037824 */ /* 0x000fca00078e00ff */
[----:B------:R-:W-:-:S04]  /*f360*/  F2FP.F16.F32.PACK_AB R3, RZ, R3 ;  /* 0x00000003ff03723e */ /* 0x000fc800000000ff */
[----:B------:R-:W-:-:S05]  /*f370*/  PRMT R3, R3, 0x5410, RZ ;  /* 0x0000541003037816 */ /* 0x000fca00000000ff */
[----:B------:R0:W-:Y:S01]  /*f380*/  STG.E desc[UR36][R16.64], R3 ;  /* 0x0000000310007986 */ /* 0x0001e2000c101924 */
[----:B------:R-:W-:Y:S05]  /*f390*/  BRA `(.L_x_9429) ;  /* 0x0000000800cc7947 */ /* 0x000fea0003800000 */
.L_x_9434:
[----:B------:R-:W-:-:S04]  /*f3a0*/  IMAD.U32 R2, R3, 0x10000, RZ ;  /* 0x0001000003027824 */ /* 0x000fc800078e00ff */
[----:B------:R-:W-:-:S06]  /*f3b0*/  FMUL.FTZ R2, R2, 1 ;  /* 0x3f80000002027820 */ /* 0x000fcc0000410000 */
[----:B------:R-:W0:Y:S02]  /*f3c0*/  F2F.F64.F32 R2, R2 ;  /* 0x0000000200027310 */ /* 0x000e240000201800 */
[----:B0-----:R0:W-:Y:S01]  /*f3d0*/  STG.E.64 desc[UR36][R16.64], R2 ;  /* 0x0000000210007986 */ /* 0x0011e2000c101b24 */
[----:B------:R-:W-:Y:S05]  /*f3e0*/  BRA `(.L_x_9429) ;  /* 0x0000000800b87947 */ /* 0x000fea0003800000 */
.L_x_9424:
        /* <DEDUP_REMOVED lines=13> */
.L_x_9438:
[----:B------:R-:W-:Y:S01]  /*f4c0*/  IMAD.U32 R3, R3, 0x10000, RZ ;  /* 0x0001000003037824 */ /* 0x000fe200078e00ff */
[----:B------:R-:W-:-:S03]  /*f4d0*/  CS2R R6, SRZ ;  /* 0x0000000000067805 */ /* 0x000fc6000001ff00 */
[----:B------:R-:W-:-:S04]  /*f4e0*/  FMUL.FTZ R3, R3, 1 ;  /* 0x3f80000003037820 */ /* 0x000fc80000410000 */
[----:B------:R-:W0:Y:S02]  /*f4f0*/  F2F.F64.F32 R4, R3 ;  /* 0x0000000300047310 */ /* 0x000e240000201800 */
[----:B0-----:R3:W-:Y:S01]  /*f500*/  STG.E.128 desc[UR36][R16.64], R4 ;  /* 0x0000000410007986 */ /* 0x0017e2000c101d24 */
[----:B------:R-:W-:Y:S05]  /*f510*/  BRA `(.L_x_9429) ;  /* 0x00000008006c7947 */ /* 0x000fea0003800000 */
.L_x_9437:
        /* <DEDUP_REMOVED lines=21> */
.L_x_9442:
[----:B------:R-:W-:Y:S05]  /*f670*/  BSYNC B0 ;  /* 0x0000000000007941 */ /* 0x000fea0003800000 */
.L_x_9441:
[----:B------:R-:W-:-:S05]  /*f680*/  LOP3.LUT R3, R0, R3, RZ, 0xfc, !PT ;  /* 0x0000000300037212 */ /* 0x000fca00078efcff */
[----:B------:R1:W-:Y:S01]  /*f690*/  STG.E.U8 desc[UR36][R16.64], R3 ;  /* 0x0000000310007986 */ /* 0x0003e2000c101124 */
[----:B------:R-:W-:Y:S05]  /*f6a0*/  BRA `(.L_x_9429) ;  /* 0x0000000800087947 */ /* 0x000fea0003800000 */
.L_x_9440:
        /* <DEDUP_REMOVED lines=13> */
.L_x_9444:
[----:B------:R-:W-:Y:S01]  /*f780*/  IMAD.MOV.U32 R0, RZ, RZ, 0x7f ;  /* 0x0000007fff007424 */ /* 0x000fe200078e00ff */
[----:B------:R-:W-:-:S04]  /*f790*/  ISETP.GT.U32.AND P0, PT, R2, 0x7f800000, PT ;  /* 0x7f8000000200780c */ /* 0x000fc80003f04070 */
[----:B------:R-:W-:-:S09]  /*f7a0*/  SEL R0, R0, 0x7c, P0 ;  /* 0x0000007c00007807 */ /* 0x000fd20000000000 */
.L_x_9445:
[----:B------:R-:W-:Y:S05]  /*f7b0*/  BSYNC B0 ;  /* 0x0000000000007941 */ /* 0x000fea0003800000 */
.L_x_9443:
[----:B------:R-:W-:-:S04]  /*f7c0*/  LOP3.LUT R2, R3, 0x80000000, RZ, 0xc0, !PT ;  /* 0x8000000003027812 */ /* 0x000fc800078ec0ff */
[----:B------:R-:W-:-:S04]  /*f7d0*/  SHF.R.U32.HI R3, RZ, 0x18, R2 ;  /* 0x00000018ff037819 */ /* 0x000fc80000011602 */
[----:B------:R-:W-:-:S05]  /*f7e0*/  LOP3.LUT R3, R0, R3, RZ, 0xfc, !PT ;  /* 0x0000000300037212 */ /* 0x000fca00078efcff */
[----:B------:R0:W-:Y:S01]  /*f7f0*/  STG.E.U8 desc[UR36][R16.64], R3 ;  /* 0x0000000310007986 */ /* 0x0001e2000c101124 */
[----:B------:R-:W-:Y:S05]  /*f800*/  BRA `(.L_x_9429) ;  /* 0x0000000400b07947 */ /* 0x000fea0003800000 */
.L_x_9439:
[----:B------:R2:W-:Y:S01]  /*f810*/  STG.E.U16 desc[UR36][R16.64], R3 ;  /* 0x0000000310007986 */ /* 0x0005e2000c101524 */
[----:B------:R-:W-:Y:S05]  /*f820*/  BRA `(.L_x_9429) ;  /* 0x0000000400a87947 */ /* 0x000fea0003800000 */
.L_x_9436:
        /* <DEDUP_REMOVED lines=12> */
.L_x_9448:
        /* <DEDUP_REMOVED lines=17> */
.L_x_9451:
[----:B------:R-:W-:-:S04]  /*fa00*/  LOP3.LUT R2, R3, 0x80000000, RZ, 0xc0, !PT ;  /* 0x8000000003027812 */ /* 0x000fc800078ec0ff */
[----:B------:R-:W-:-:S04]  /*fa10*/  SHF.R.U32.HI R3, RZ, 0x18, R2 ;  /* 0x00000018ff037819 */ /* 0x000fc80000011602 */
[----:B------:R-:W-:-:S04]  /*fa20*/  LOP3.LUT R0, R0, R3, RZ, 0xfc, !PT ;  /* 0x0000000300007212 */ /* 0x000fc800078efcff */
[----:B------:R-:W-:-:S07]  /*fa30*/  PRMT R8, R0, 0x7610, R8 ;  /* 0x0000761000087816 */ /* 0x000fce0000000008 */
.L_x_9450:
[----:B------:R-:W-:Y:S05]  /*fa40*/  BSYNC B0 ;  /* 0x0000000000007941 */ /* 0x000fea0003800000 */
.L_x_9449:
[----:B------:R0:W-:Y:S01]  /*fa50*/  STG.E.U8 desc[UR36][R16.64], R8 ;  /* 0x0000000810007986 */ /* 0x0001e2000c101124 */
[----:B------:R-:W-:Y:S05]  /*fa60*/  BRA `(.L_x_9429) ;  /* 0x0000000400187947 */ /* 0x000fea0003800000 */
.L_x_9447:
        /* <DEDUP_REMOVED lines=17> */
.L_x_9454:
[----:B------:R-:W-:-:S04]  /*fb80*/  LOP3.LUT R2, R3, 0x80000000, RZ, 0xc0, !PT ;  /* 0x8000000003027812 */ /* 0x000fc800078ec0ff */
[----:B------:R-:W-:-:S04]  /*fb90*/  SHF.R.U32.HI R3, RZ, 0x18, R2 ;  /* 0x00000018ff037819 */ /* 0x000fc80000011602 */
[----:B------:R-:W-:-:S04]  /*fba0*/  LOP3.LUT R0, R0, R3, RZ, 0xfc, !PT ;  /* 0x0000000300007212 */ /* 0x000fc800078efcff */
[----:B------:R-:W-:-:S07]  /*fbb0*/  PRMT R8, R0, 0x7610, R8 ;  /* 0x0000761000087816 */ /* 0x000fce0000000008 */
.L_x_9453:
[----:B------:R-:W-:Y:S05]  /*fbc0*/  BSYNC B0 ;  /* 0x0000000000007941 */ /* 0x000fea0003800000 */
.L_x_9452:
[----:B------:R0:W-:Y:S01]  /*fbd0*/  STG.E.U8 desc[UR36][R16.64], R8 ;  /* 0x0000000810007986 */ /* 0x0001e2000c101124 */
[----:B------:R-:W-:Y:S05]  /*fbe0*/  BRA `(.L_x_9429) ;  /* 0x0000000000b87947 */ /* 0x000fea0003800000 */
.L_x_9446:
        /* <DEDUP_REMOVED lines=22> */
.L_x_9428:
        /* <DEDUP_REMOVED lines=16> */
.L_x_9457:
[----:B------:R-:W-:Y:S05]  /*fe50*/  BRA `(.L_x_9429) ;  /* 0x00000000001c7947 */ /* 0x000fea0003800000 */
.L_x_9456:
[----:B------:R-:W-:-:S06]  /*fe60*/  IMAD.U32 R3, R3, 0x10000, RZ ;  /* 0x0001000003037824 */ /* 0x000fcc00078e00ff */
[----:B------:R-:W0:Y:S02]  /*fe70*/  F2I.U64.TRUNC R2, R3 ;  /* 0x0000000300027311 */ /* 0x000e24000020d800 */
[----:B0-----:R0:W-:Y:S01]  /*fe80*/  STG.E.64 desc[UR36][R16.64], R2 ;  /* 0x0000000210007986 */ /* 0x0011e2000c101b24 */
[----:B------:R-:W-:Y:S05]  /*fe90*/  BRA `(.L_x_9429) ;  /* 0x00000000000c7947 */ /* 0x000fea0003800000 */
.L_x_9455:
[----:B------:R-:W-:-:S06]  /*fea0*/  IMAD.U32 R3, R3, 0x10000, RZ ;  /* 0x0001000003037824 */ /* 0x000fcc00078e00ff */
[----:B------:R-:W0:Y:S02]  /*feb0*/  F2I.FTZ.U32.TRUNC.NTZ R3, R3 ;  /* 0x0000000300037305 */ /* 0x000e24000021f000 */
[----:B0-----:R0:W-:Y:S02]  /*fec0*/  STG.E desc[UR36][R16.64], R3 ;  /* 0x0000000310007986 */ /* 0x0011e4000c101924 */
.L_x_9429:
[----:B------:R-:W-:-:S07]  /*fed0*/  VIADD R19, R19, 0x80 ;  /* 0x0000008013137836 */ /* 0x000fce0000000000 */
.L_x_9333:
[----:B------:R-:W-:Y:S05]  /*fee0*/  BSYNC B7 ;  /* 0x0000000000077941 */ /* 0x000fea0003800000 */
.L_x_9332:
[----:B------:R-:W-:Y:S02]  /*fef0*/  ULDC UR4, c[0x0][0x210] ;  /* 0x0000840000047ab9 */ /* 0x000fe40000000800 */
[----:B------:R-:W-:-:S13]  /*ff00*/  ISETP.GE.AND P0, PT, R19, UR4, PT ;  /* 0x0000000413007c0c */ /* 0x000fda000bf06270 */
[----:B------:R-:W-:Y:S05]  /*ff10*/  @P0 EXIT ;  /* 0x000000000000094d */ /* 0x000fea0003800000 */
[----:B0--34-:R-:W0:Y:S01]  /*ff20*/  LDC R6, c[0x0][0x218] ;  /* 0x00008600ff067b82 */ /* 0x019e220000000800 */
[----:B------:R-:W-:Y:S02]  /*ff30*/  IMAD.MOV.U32 R18, RZ, RZ, RZ ;  /* 0x000000ffff127224 */ /* 0x000fe400078e00ff */
[----:B------:R-:W-:Y:S02]  /*ff40*/  IMAD.MOV.U32 R22, RZ, RZ, RZ ;  /* 0x000000ffff167224 */ /* 0x000fe400078e00ff */
[----:B------:R-:W-:Y:S02]  /*ff50*/  IMAD.MOV.U32 R0, RZ, RZ, RZ ;  /* 0x000000ffff007224 */ /* 0x000fe400078e00ff */
[----:B-12---:R-:W-:Y:S01]  /*ff60*/  IMAD.MOV.U32 R16, RZ, RZ, RZ ;  /* 0x000000ffff107224 */ /* 0x006fe200078e00ff */
        /* <DEDUP_REMOVED lines=375> */
.L_x_9458:
        /* <DEDUP_REMOVED lines=23> */
.L_x_9462:
[----:B------:R-:W2:Y:S02]  /*11850*/  LDG.E.U8 R2, desc[UR36][R2.64] ;  /* 0x0000002402027981 */ /* 0x000ea4000c1e1100 */
[----:B--2---:R-:W-:-:S04]  /*11860*/  I2FP.F32.U32 R0, R2 ;  /* 0x0000000200007245 */ /* 0x004fc80000201000 */
[----:B------:R-:W-:-:S04]  /*11870*/  F2FP.BF16.F32.PACK_AB R0, RZ, R0 ;  /* 0x00000000ff00723e */ /* 0x000fc800000010ff */
[----:B------:R-:W-:Y:S01]  /*11880*/  PRMT R19, R0, 0x7610, R19 ;  /* 0x0000761000137816 */ /* 0x000fe20000000013 */
[----:B------:R-:W-:Y:S06]  /*11890*/  BRA `(.L_x_9464) ;  /* 0x0000000c00c87947 */ /* 0x000fec0003800000 */
.L_x_9461:
        /* <DEDUP_REMOVED lines=11> */
.L_x_9466:
[----:B------:R-:W2:Y:S02]  /*11950*/  LDG.E R2, desc[UR36][R2.64] ;  /* 0x0000002402027981 */ /* 0x000ea4000c1e1900 */
[----:B--2---:R-:W-:-:S04]  /*11960*/  I2FP.F32.S32 R0, R2 ;  /* 0x0000000200007245 */ /* 0x004fc80000201400 */
[----:B------:R-:W-:-:S04]  /*11970*/  F2FP.BF16.F32.PACK_AB R0, RZ, R0 ;  /* 0x00000000ff00723e */ /* 0x000fc800000010ff */
[----:B------:R-:W-:Y:S01]  /*11980*/  PRMT R19, R0, 0x7610, R19 ;  /* 0x0000761000137816 */ /* 0x000fe20000000013 */
[----:B------:R-:W-:Y:S06]  /*11990*/  BRA `(.L_x_9464) ;  /* 0x0000000c00887947 */ /* 0x000fec0003800000 */
.L_x_9465:
[----:B------:R-:W2:Y:S02]  /*119a0*/  LDG.E.U16 R2, desc[UR36][R2.64] ;  /* 0x0000002402027981 */ /* 0x000ea4000c1e1500 */
[----:B--2---:R-:W0:Y:S02]  /*119b0*/  I2F.S16 R0, R2 ;  /* 0x0000000200007306 */ /* 0x004e240000101400 */
[----:B0-----:R-:W-:-:S04]  /*119c0*/  F2FP.BF16.F32.PACK_AB R0, RZ, R0 ;  /* 0x00000000ff00723e */ /* 0x001fc800000010ff */
[----:B------:R-:W-:Y:S01]  /*119d0*/  PRMT R19, R0, 0x7610, R19 ;  /* 0x0000761000137816 */ /* 0x000fe20000000013 */
[----:B------:R-:W-:Y:S06]  /*119e0*/  BRA `(.L_x_9464) ;  /* 0x0000000c00747947 */ /* 0x000fec0003800000 */
.L_x_9460:
        /* <DEDUP_REMOVED lines=9> */
.L_x_9468:
[----:B------:R-:W2:Y:S02]  /*11a80*/  LDG.E.U16 R0, desc[UR36][R2.64] ;  /* 0x0000002402007981 */ /* 0x000ea4000c1e1500 */
[----:B--2---:R-:W-:-:S05]  /*11a90*/  HADD2.F32 R0, -RZ, R0.H0_H0 ;  /* 0x20000000ff007230 */ /* 0x004fca0000004100 */
[----:B------:R-:W-:-:S04]  /*11aa0*/  F2FP.BF16.F32.PACK_AB R0, RZ, R0 ;  /* 0x00000000ff00723e */ /* 0x000fc800000010ff */
[----:B------:R-:W-:Y:S01]  /*11ab0*/  PRMT R19, R0, 0x7610, R19 ;  /* 0x0000761000137816 */ /* 0x000fe20000000013 */
[----:B------:R-:W-:Y:S06]  /*11ac0*/  BRA `(.L_x_9464) ;  /* 0x0000000c003c7947 */ /* 0x000fec0003800000 */
.L_x_9467:
        /* <DEDUP_REMOVED lines=9> */
.L_x_9470:
[----:B------:R-:W2:Y:S02]  /*11b60*/  LDG.E.U16 R2, desc[UR36][R2.64] ;  /* 0x0000002402027981 */ /* 0x000ea4000c1e1500 */
[----:B--2---:R-:W-:-:S05]  /*11b70*/  HADD2.F32 R0, -RZ, R2.H0_H0 ;  /* 0x20000002ff007230 */ /* 0x004fca0000004100 */
[----:B------:R-:W-:-:S04]  /*11b80*/  F2FP.BF16.F32.PACK_AB R0, RZ, R0 ;  /* 0x00000000ff00723e */ /* 0x000fc800000010ff */
[----:B------:R-:W-:Y:S01]  /*11b90*/  PRMT R19, R0, 0x7610, R19 ;  /* 0x0000761000137816 */ /* 0x000fe20000000013 */
[----:B------:R-:W-:Y:S06]  /*11ba0*/  BRA `(.L_x_9464) ;  /* 0x0000000c00047947 */ /* 0x000fec0003800000 */
.L_x_9469:
        /* <DEDUP_REMOVED lines=9> */
.L_x_9459:
        /* <DEDUP_REMOVED lines=14> */
.L_x_9473:
        /* <DEDUP_REMOVED lines=9> */
.L_x_9472:
        /* <DEDUP_REMOVED lines=28> */
.L_x_9475:
        /* <DEDUP_REMOVED lines=15> */
.L_x_9474:
[----:B------:R0:W5:Y:S01]  /*12060*/  LDG.E.U16 R19, desc[UR36][R2.64] ;  /* 0x0000002402137981 */ /* 0x000162000c1e1500 */
[----:B------:R-:W-:Y:S05]  /*12070*/  BRA `(.L_x_9464) ;  /* 0x0000000400d07947 */ /* 0x000fea0003800000 */
.L_x_9471:
        /* <DEDUP_REMOVED lines=13> */
.L_x_9478:
        /* <DEDUP_REMOVED lines=21> */
.L_x_9482:
[----:B------:R-:W-:Y:S05]  /*122a0*/  BSYNC B1 ;  /* 0x0000000000017941 */ /* 0x000fea0003800000 */
.L_x_9481:
[----:B------:R-:W-:Y:S01]  /*122b0*/  LEA R3, R0, 0x3b800000, 0x17 ;  /* 0x3b80000000037811 */ /* 0x000fe200078eb8ff */
[----:B------:R-:W-:-:S05]  /*122c0*/  IMAD.SHL.U32 R0, R2, 0x100000, RZ ;  /* 0x0010000002007824 */ /* 0x000fca00078e00ff */
[----:B------:R-:W-:-:S07]  /*122d0*/  LOP3.LUT R0, R3, R0, R4, 0xfe, !PT ;  /* 0x0000000003007212 */ /* 0x000fce00078efe04 */
.L_x_9480:
[----:B------:R-:W-:Y:S05]  /*122e0*/  BSYNC B0 ;  /* 0x0000000000007941 */ /* 0x000fea0003800000 */
.L_x_9479:
[----:B------:R-:W-:-:S04]  /*122f0*/  F2FP.BF16.F32.PACK_AB R0, RZ, R0 ;  /* 0x00000000ff00723e */ /* 0x000fc800000010ff */
[----:B------:R-:W-:Y:S01]  /*12300*/  PRMT R19, R0, 0x7610, R19 ;  /* 0x0000761000137816 */ /* 0x000fe20000000013 */
[----:B------:R-:W-:Y:S06]  /*12310*/  BRA `(.L_x_9464) ;  /* 0x0000000400287947 */ /* 0x000fec0003800000 */
.L_x_9477:
        /* <DEDUP_REMOVED lines=21> */
.L_x_9486:
[----:B------:R-:W-:Y:S05]  /*12470*/  BSYNC B1 ;  /* 0x0000000000017941 */ /* 0x000fea0003800000 */
.L_x_9485:
[----:B------:R-:W-:Y:S01]  /*12480*/  LEA R3, R0, 0x37800000, 0x17 ;  /* 0x3780000000037811 */ /* 0x000fe200078eb8ff */
[----:B------:R-:W-:-:S05]  /*12490*/  IMAD.SHL.U32 R0, R2, 0x200000, RZ ;  /* 0x0020000002007824 */ /* 0x000fca00078e00ff */
[----:B------:R-:W-:-:S07]  /*124a0*/  LOP3.LUT R0, R3, R0, R4, 0xfe, !PT ;  /* 0x0000000003007212 */ /* 0x000fce00078efe04 */
.L_x_9484:
[----:B------:R-:W-:Y:S05]  /*124b0*/  BSYNC B0 ;  /* 0x0000000000007941 */ /* 0x000fea0003800000 */
.L_x_9483:
[----:B------:R-:W-:-:S04]  /*124c0*/  F2FP.BF16.F32.PACK_AB R0, RZ, R0 ;  /* 0x00000000ff00723e */ /* 0x000fc800000010ff */
[----:B------:R-:W-:Y:S01]  /*124d0*/  PRMT R19, R0, 0x7610, R19 ;  /* 0x0000761000137816 */ /* 0x000fe20000000013 */
[----:B------:R-:W-:Y:S06]  /*124e0*/  BRA `(.L_x_9464) ;  /* 0x0000000000b47947 */ /* 0x000fec0003800000 */
.L_x_9476:
        /* <DEDUP_REMOVED lines=14> */
.L_x_9490:
[----:B------:R-:W-:Y:S05]  /*125d0*/  BSYNC B0 ;  /* 0x0000000000007941 */ /* 0x000fea0003800000 */
.L_x_9489:
[----:B------:R-:W-:-:S04]  /*125e0*/  F2FP.BF16.F32.PACK_AB R0, RZ, R0 ;  /* 0x00000000ff00723e */ /* 0x000fc800000010ff */
[----:B------:R-:W-:Y:S01]  /*125f0*/  PRMT R19, R0, 0x7610, R19 ;  /* 0x0000761000137816 */ /* 0x000fe20000000013 */
[----:B------:R-:W-:Y:S06]  /*12600*/  BRA `(.L_x_9464) ;  /* 0x00000000006c7947 */ /* 0x000fec0003800000 */
.L_x_9463:
        /* <DEDUP_REMOVED lines=16> */
.L_x_9491:
[----:B------:R-:W-:Y:S01]  /*12710*/  PRMT R19, RZ, 0x7610, R19 ;  /* 0x00007610ff137816 */ /* 0x000fe20000000013 */
[----:B------:R-:W-:Y:S06]  /*12720*/  BRA `(.L_x_9464) ;  /* 0x0000000000247947 */ /* 0x000fec0003800000 */
.L_x_9488:
[----:B------:R-:W2:Y:S02]  /*12730*/  LDG.E.64 R2, desc[UR36][R2.64] ;  /* 0x0000002402027981 */ /* 0x000ea4000c1e1b00 */
[----:B--2---:R-:W0:Y:S02]  /*12740*/  I2F.U64 R0, R2 ;  /* 0x0000000200007312 */ /* 0x004e240000301000 */
[----:B0-----:R-:W-:-:S04]  /*12750*/  F2FP.BF16.F32.PACK_AB R0, RZ, R0 ;  /* 0x00000000ff00723e */ /* 0x001fc800000010ff */
[----:B------:R-:W-:Y:S01]  /*12760*/  PRMT R19, R0, 0x7610, R19 ;  /* 0x0000761000137816 */ /* 0x000fe20000000013 */
[----:B------:R-:W-:Y:S06]  /*12770*/  BRA `(.L_x_9464) ;  /* 0x0000000000107947 */ /* 0x000fec0003800000 */
.L_x_9487:
[----:B------:R-:W2:Y:S02]  /*12780*/  LDG.E R2, desc[UR36][R2.64] ;  /* 0x0000002402027981 */ /* 0x000ea4000c1e1900 */
[----:B--2---:R-:W-:-:S04]  /*12790*/  I2FP.F32.U32 R0, R2 ;  /* 0x0000000200007245 */ /* 0x004fc80000201000 */
[----:B------:R-:W-:-:S04]  /*127a0*/  F2FP.BF16.F32.PACK_AB R0, RZ, R0 ;  /* 0x00000000ff00723e */ /* 0x000fc800000010ff */
[----:B------:R-:W-:-:S07]  /*127b0*/  PRMT R19, R0, 0x7610, R19 ;  /* 0x0000761000137816 */ /* 0x000fce0000000013 */
.L_x_9464:
        /* <DEDUP_REMOVED lines=19> */
.L_x_9496:
[----:B------:R-:W2:Y:S02]  /*128f0*/  LDG.E.U8 R2, desc[UR36][R2.64] ;  /* 0x0000002402027981 */ /* 0x000ea4000c1e1100 */
[----:B--2---:R-:W-:Y:S01]  /*12900*/  I2FP.F32.U32 R22, R2 ;  /* 0x0000000200167245 */ /* 0x004fe20000201000 */
[----:B------:R-:W-:Y:S06]  /*12910*/  BRA `(.L_x_9498) ;  /* 0x0000000c002c7947 */ /* 0x000fec0003800000 */
.L_x_9495:
        /* <DEDUP_REMOVED lines=9> */
.L_x_9500:
[----:B------:R-:W2:Y:S02]  /*129b0*/  LDG.E R2, desc[UR36][R2.64] ;  /* 0x0000002402027981 */ /* 0x000ea4000c1e1900 */
[----:B--2---:R-:W-:Y:S01]  /*129c0*/  I2FP.F32.S32 R22, R2 ;  /* 0x0000000200167245 */ /* 0x004fe20000201400 */
[----:B------:R-:W-:Y:S06]  /*129d0*/  BRA `(.L_x_9498) ;  /* 0x0000000800fc7947 */ /* 0x000fec0003800000 */
.L_x_9499:
[----:B------:R-:W2:Y:S02]  /*129e0*/  LDG.E.U16 R2, desc[UR36][R2.64] ;  /* 0x0000002402027981 */ /* 0x000ea4000c1e1500 */
[----:B--2---:R2:W3:Y:S01]  /*129f0*/  I2F.S16 R22, R2 ;  /* 0x0000000200167306 */ /* 0x0044e20000101400 */
[----:B------:R-:W-:Y:S05]  /*12a00*/  BRA `(.L_x_9498) ;  /* 0x0000000800f07947 */ /* 0x000fea0003800000 */
.L_x_9494:
        /* <DEDUP_REMOVED lines=8> */
.L_x_9502:
[----:B------:R-:W2:Y:S02]  /*12a90*/  LDG.E.U16 R2, desc[UR36][R2.64] ;  /* 0x0000002402027981 */ /* 0x000ea4000c1e1500 */
[----:B--2---:R-:W-:Y:S01]  /*12aa0*/  HADD2.F32 R22, -RZ, R2.H0_H0 ;  /* 0x20000002ff167230 */ /* 0x004fe20000004100 */
[----:B------:R-:W-:Y:S06]  /*12ab0*/  BRA `(.L_x_9498) ;  /* 0x0000000800c47947 */ /* 0x000fec0003800000 */
.L_x_9501:
        /* <DEDUP_REMOVED lines=8> */
.L_x_9504:
[----:B------:R-:W2:Y:S02]  /*12b40*/  LDG.E.U16 R2, desc[UR36][R2.64] ;  /* 0x0000002402027981 */ /* 0x000ea4000c1e1500 */
[----:B--2---:R-:W-:Y:S01]  /*12b50*/  HADD2.F32 R22, -RZ, R2.H0_H0 ;  /* 0x20000002ff167230 */ /* 0x004fe20000004100 */
[----:B------:R-:W-:Y:S06]  /*12b60*/  BRA `(.L_x_9498) ;  /* 0x0000000800987947 */ /* 0x000fec0003800000 */
.L_x_9503:
[----:B------:R-:W2:Y:S01]  /*12b70*/  LDG.E.64 R2, desc[UR36][R2.64] ;  /* 0x0000002402027981 */ /* 0x000ea2000c1e1b00 */
[----:B------:R-:W-:Y:S01]  /*12b80*/  UMOV UR4, 0xf0000000 ;  /* 0xf000000000047882 */ /* 0x000fe20000000000 */
[----:B------:R-:W-:Y:S01]  /*12b90*/  UMOV UR5, 0x380fffff ;  /* 0x380fffff00057882 */ /* 0x000fe20000000000 */
[----:B--2---:R-:W0:Y:S01]  /*12ba0*/  F2F.F32.F64 R22, R2 ;  /* 0x0000000200167310 */ /* 0x004e220000301000 */
[----:B------:R-:W-:-:S14]  /*12bb0*/  DSETP.GEU.AND P0, PT, |R2|, UR4, PT ;  /* 0x0000000402007e2a */ /* 0x000fdc000bf0e200 */
[----:B0-----:R-:W-:Y:S01]  /*12bc0*/  @!P0 FMUL R22, R22, 1.175494350822287508e-38 ;  /* 0x0080000016168820 */ /* 0x001fe20000400000 */
[----:B------:R-:W-:Y:S06]  /*12bd0*/  BRA `(.L_x_9498) ;  /* 0x00000008007c7947 */ /* 0x000fec0003800000 */
.L_x_9493:
        /* <DEDUP_REMOVED lines=12> */
.L_x_9507:
[----:B------:R-:W2:Y:S01]  /*12ca0*/  LDG.E.64 R2, desc[UR36][R2.64] ;  /* 0x0000002402027981 */ /* 0x000ea2000c1e1b00 */
[----:B------:R-:W-:Y:S01]  /*12cb0*/  UMOV UR4, 0xf0000000 ;  /* 0xf000000000047882 */ /* 0x000fe20000000000 */
[----:B------:R-:W-:Y:S01]  /*12cc0*/  UMOV UR5, 0x380fffff ;  /* 0x380fffff00057882 */ /* 0x000fe20000000000 */
[----:B--2---:R-:W0:Y:S01]  /*12cd0*/  F2F.F32.F64 R22, R2 ;  /* 0x0000000200167310 */ /* 0x004e220000301000 */
[----:B------:R-:W-:-:S14]  /*12ce0*/  DSETP.GEU.AND P0, PT, |R2|, UR4, PT ;  /* 0x0000000402007e2a */ /* 0x000fdc000bf0e200 */
[----:B0-----:R-:W-:Y:S01]  /*12cf0*/  @!P0 FMUL R22, R22, 1.175494350822287508e-38 ;  /* 0x0080000016168820 */ /* 0x001fe20000400000 */
[----:B------:R-:W-:Y:S06]  /*12d00*/  BRA `(.L_x_9498) ;  /* 0x0000000800307947 */ /* 0x000fec0003800000 */
.L_x_9506:
        /* <DEDUP_REMOVED lines=26> */
.L_x_9509:
        /* <DEDUP_REMOVED lines=13> */
.L_x_9508:
[----:B------:R-:W2:Y:S02]  /*12f80*/  LDG.E.U16 R2, desc[UR36][R2.64] ;  /* 0x0000002402027981 */ /* 0x000ea4000c1e1500 */
[----:B--2---:R-:W-:Y:S01]  /*12f90*/  IMAD.U32 R22, R2, 0x10000, RZ ;  /* 0x0001000002167824 */ /* 0x004fe200078e00ff */
[----:B------:R-:W-:Y:S06]  /*12fa0*/  BRA `(.L_x_9498) ;  /* 0x0000000400887947 */ /* 0x000fec0003800000 */
.L_x_9505:
        /* <DEDUP_REMOVED lines=11> */
.L_x_9512:
        /* <DEDUP_REMOVED lines=20> */
.L_x_9514:
[----:B------:R-:W-:Y:S05]  /*131a0*/  BSYNC B0 ;  /* 0x0000000000007941 */ /* 0x000fea0003800000 */
.L_x_9513:
[----:B------:R-:W-:Y:S01]  /*131b0*/  IMAD.SHL.U32 R2, R2, 0x100000, RZ ;  /* 0x0010000002027824 */ /* 0x000fe200078e00ff */
[----:B------:R-:W-:-:S04]  /*131c0*/  LEA R3, R0, 0x3b800000, 0x17 ;  /* 0x3b80000000037811 */ /* 0x000fc800078eb8ff */
[----:B------:R-:W-:Y:S01]  /*131d0*/  LOP3.LUT R22, R3, R2, R22, 0xfe, !PT ;  /* 0x0000000203167212 */ /* 0x000fe200078efe16 */
[----:B------:R-:W-:Y:S06]  /*131e0*/  BRA `(.L_x_9498) ;  /* 0x0000000000f87947 */ /* 0x000fec0003800000 */
.L_x_9511:
        /* <DEDUP_REMOVED lines=20> */
.L_x_9516:
[----:B------:R-:W-:Y:S05]  /*13330*/  BSYNC B0 ;  /* 0x0000000000007941 */ /* 0x000fea0003800000 */
.L_x_9515:
[----:B------:R-:W-:Y:S01]  /*13340*/  IMAD.SHL.U32 R2, R2, 0x200000, RZ ;  /* 0x0020000002027824 */ /* 0x000fe200078e00ff */
[----:B------:R-:W-:-:S04]  /*13350*/  LEA R3, R0, 0x37800000, 0x17 ;  /* 0x3780000000037811 */ /* 0x000fc800078eb8ff */
[----:B------:R-:W-:Y:S01]  /*13360*/  LOP3.LUT R22, R3, R2, R22, 0xfe, !PT ;  /* 0x0000000203167212 */ /* 0x000fe200078efe16 */
[----:B------:R-:W-:Y:S06]  /*13370*/  BRA `(.L_x_9498) ;  /* 0x0000000000947947 */ /* 0x000fec0003800000 */
.L_x_9510:
        /* <DEDUP_REMOVED lines=14> */
.L_x_9497:
        /* <DEDUP_REMOVED lines=16> */
.L_x_9519:
[----:B------:R-:W-:Y:S01]  /*13560*/  IMAD.MOV.U32 R22, RZ, RZ, RZ ;  /* 0x000000ffff167224 */ /* 0x000fe200078e00ff */
[----:B------:R-:W-:Y:S06]  /*13570*/  BRA `(.L_x_9498) ;  /* 0x0000000000147947 */ /* 0x000fec0003800000 */
.L_x_9518:
[----:B------:R-:W2:Y:S02]  /*13580*/  LDG.E.64 R22, desc[UR36][R2.64] ;  /* 0x0000002402167981 */ /* 0x000ea4000c1e1b00 */
[----:B--2---:R0:W1:Y:S01]  /*13590*/  I2F.U64 R22, R22 ;  /* 0x0000001600167312 */ /* 0x0040620000301000 */
[----:B------:R-:W-:Y:S05]  /*135a0*/  BRA `(.L_x_9498) ;  /* 0x0000000000087947 */ /* 0x000fea0003800000 */
.L_x_9517:
[----:B------:R-:W2:Y:S02]  /*135b0*/  LDG.E R2, desc[UR36][R2.64] ;  /* 0x0000002402027981 */ /* 0x000ea4000c1e1900 */
[----:B--2---:R-:W-:-:S07]  /*135c0*/  I2FP.F32.U32 R22, R2 ;  /* 0x0000000200167245 */ /* 0x004fce0000201000 */
.L_x_9498:
[----:B------:R-:W-:Y:S05]  /*135d0*/  BSYNC B6 ;  /* 0x0000000000067941 */ /* 0x000fea0003800000 */
.L_x_9492:
[----:B------:R-:W4:Y:S01]  /*135e0*/  LDC.U8 R4, c[0x0][0x4fc] ;  /* 0x00013f00ff047b82 */ /* 0x000f220000000000 */
[----:B------:R-:W-:Y:S01]  /*135f0*/  ULDC.64 UR4, c[0x0][0x4f0] ;  /* 0x00013c0000047ab9 */ /* 0x000fe20000000a00 */
[----:B------:R-:W-:Y:S01]  /*13600*/  BSSY B6, `(.L_x_9520) ;  /* 0x00000df000067945 */ /* 0x000fe20003800000 */
[----:B012---:R-:W-:-:S05]  /*13610*/  IADD3 R2, P0, R18, UR4, RZ ;  /* 0x0000000412027c10 */ /* 0x007fca000ff1e0ff */
        /* <DEDUP_REMOVED lines=15> */
.L_x_9524:
[----:B------:R-:W2:Y:S02]  /*13710*/  LDG.E.U8 R0, desc[UR36][R2.64] ;  /* 0x0000002402007981 */ /* 0x000ea4000c1e1100 */
[----:B--2---:R-:W-:Y:S01]  /*13720*/  I2FP.F32.U32 R0, R0 ;  /* 0x0000000000007245 */ /* 0x004fe20000201000 */
[----:B------:R-:W-:Y:S06]  /*13730*/  BRA `(.L_x_9526) ;  /* 0x0000000c002c7947 */ /* 0x000fec0003800000 */
.L_x_9523:
        /* <DEDUP_REMOVED lines=9> */
.L_x_9528:
[----:B------:R-:W2:Y:S02]  /*137d0*/  LDG.E R0, desc[UR36][R2.64] ;  /* 0x0000002402007981 */ /* 0x000ea4000c1e1900 */
[----:B--2---:R-:W-:Y:S01]  /*137e0*/  I2FP.F32.S32 R0, R0 ;  /* 0x0000000000007245 */ /* 0x004fe20000201400 */
[----:B------:R-:W-:Y:S06]  /*137f0*/  BRA `(.L_x_9526) ;  /* 0x0000000800fc7947 */ /* 0x000fec0003800000 */
.L_x_9527:
[----:B------:R-:W2:Y:S02]  /*13800*/  LDG.E.U16 R0, desc[UR36][R2.64] ;  /* 0x0000002402007981 */ /* 0x000ea4000c1e1500 */
[----:B--2---:R-:W1:Y:S01]  /*13810*/  I2F.S16 R0, R0 ;  /* 0x0000000000007306 */ /* 0x004e620000101400 */
[----:B------:R-:W-:Y:S05]  /*13820*/  BRA `(.L_x_9526) ;  /* 0x0000000800f07947 */ /* 0x000fea0003800000 */
.L_x_9522:
        /* <DEDUP_REMOVED lines=8> */
.L_x_9530:
[----:B------:R-:W2:Y:S02]  /*138b0*/  LDG.E.U16 R0, desc[UR36][R2.64] ;  /* 0x0000002402007981 */ /* 0x000ea4000c1e1500 */
[----:B--2---:R-:W-:Y:S01]  /*138c0*/  HADD2.F32 R0, -RZ, R0.H0_H0 ;  /* 0x20000000ff007230 */ /* 0x004fe20000004100 */
[----:B------:R-:W-:Y:S06]  /*138d0*/  BRA `(.L_x_9526) ;  /* 0x0000000800c47947 */ /* 0x000fec0003800000 */
.L_x_9529:
        /* <DEDUP_REMOVED lines=8> */
.L_x_9532:
[----:B------:R-:W2:Y:S02]  /*13960*/  LDG.E.U16 R0, desc[UR36][R2.64] ;  /* 0x0000002402007981 */ /* 0x000ea4000c1e1500 */
[----:B--2---:R-:W-:Y:S01]  /*13970*/  HADD2.F32 R0, -RZ, R0.H0_H0 ;  /* 0x20000000ff007230 */ /* 0x004fe20000004100 */
[----:B------:R-:W-:Y:S06]  /*13980*/  BRA `(.L_x_9526) ;  /* 0x0000000800987947 */ /* 0x000fec0003800000 */
.L_x_9531:
[----:B------:R-:W2:Y:S01]  /*13990*/  LDG.E.64 R2, desc[UR36][R2.64] ;  /* 0x0000002402027981 */ /* 0x000ea2000c1e1b00 */
[----:B------:R-:W-:Y:S01]  /*139a0*/  UMOV UR4, 0xf0000000 ;  /* 0xf000000000047882 */ /* 0x000fe20000000000 */
[----:B------:R-:W-:Y:S01]  /*139b0*/  UMOV UR5, 0x380fffff ;  /* 0x380fffff00057882 */ /* 0x000fe20000000000 */
[----:B--2---:R-:W0:Y:S01]  /*139c0*/  F2F.F32.F64 R0, R2 ;  /* 0x0000000200007310 */ /* 0x004e220000301000 */
[----:B------:R-:W-:-:S14]  /*139d0*/  DSETP.GEU.AND P0, PT, |R2|, UR4, PT ;  /* 0x0000000402007e2a */ /* 0x000fdc000bf0e200 */
[----:B0-----:R-:W-:Y:S01]  /*139e0*/  @!P0 FMUL R0, R0, 1.175494350822287508e-38 ;  /* 0x0080000000008820 */ /* 0x001fe20000400000 */
[----:B------:R-:W-:Y:S06]  /*139f0*/  BRA `(.L_x_9526) ;  /* 0x00000008007c7947 */ /* 0x000fec0003800000 */
.L_x_9521:
        /* <DEDUP_REMOVED lines=12> */
.L_x_9535:
[----:B------:R-:W2:Y:S01]  /*13ac0*/  LDG.E.64 R2, desc[UR36][R2.64] ;  /* 0x0000002402027981 */ /* 0x000ea2000c1e1b00 */
[----:B------:R-:W-:Y:S01]  /*13ad0*/  UMOV UR4, 0xf0000000 ;  /* 0xf000000000047882 */ /* 0x000fe20000000000 */
[----:B------:R-:W-:Y:S01]  /*13ae0*/  UMOV UR5, 0x380fffff ;  /* 0x380fffff00057882 */ /* 0x000fe20000000000 */
[----:B--2---:R-:W0:Y:S01]  /*13af0*/  F2F.F32.F64 R0, R2 ;  /* 0x0000000200007310 */ /* 0x004e220000301000 */
[----:B------:R-:W-:-:S14]  /*13b00*/  DSETP.GEU.AND P0, PT, |R2|, UR4, PT ;  /* 0x0000000402007e2a */ /* 0x000fdc000bf0e200 */
[----:B0-----:R-:W-:Y:S01]  /*13b10*/  @!P0 FMUL R0, R0, 1.175494350822287508e-38 ;  /* 0x0080000000008820 */ /* 0x001fe20000400000 */
[----:B------:R-:W-:Y:S06]  /*13b20*/  BRA `(.L_x_9526) ;  /* 0x0000000800307947 */ /* 0x000fec0003800000 */
.L_x_9534:
        /* <DEDUP_REMOVED lines=26> */
.L_x_9537:
        /* <DEDUP_REMOVED lines=13> */
.L_x_9536:
[----:B------:R-:W2:Y:S02]  /*13da0*/  LDG.E.U16 R0, desc[UR36][R2.64] ;  /* 0x0000002402007981 */ /* 0x000ea4000c1e1500 */
[----:B--2---:R-:W-:Y:S01]  /*13db0*/  IMAD.U32 R0, R0, 0x10000, RZ ;  /* 0x0001000000007824 */ /* 0x004fe200078e00ff */
[----:B------:R-:W-:Y:S06]  /*13dc0*/  BRA `(.L_x_9526) ;  /* 0x0000000400887947 */ /* 0x000fec0003800000 */
.L_x_9533:
        /* <DEDUP_REMOVED lines=11> */
.L_x_9540:
        /* <DEDUP_REMOVED lines=20> */
.L_x_9542:
[----:B------:R-:W-:Y:S05]  /*13fc0*/  BSYNC B0 ;  /* 0x0000000000007941 */ /* 0x000fea0003800000 */
.L_x_9541:
[----:B------:R-:W-:Y:S01]  /*13fd0*/  LEA R3, R0, 0x3b800000, 0x17 ;  /* 0x3b80000000037811 */ /* 0x000fe200078eb8ff */
[----:B------:R-:W-:-:S05]  /*13fe0*/  IMAD.SHL.U32 R0, R2, 0x100000, RZ ;  /* 0x0010000002007824 */ /* 0x000fca00078e00ff */
[----:B------:R-:W-:Y:S01]  /*13ff0*/  LOP3.LUT R0, R3, R0, R4, 0xfe, !PT ;  /* 0x0000000003007212 */ /* 0x000fe200078efe04 */
[----:B------:R-:W-:Y:S06]  /*14000*/  BRA `(.L_x_9526) ;  /* 0x0000000000f87947 */ /* 0x000fec0003800000 */
.L_x_9539:
        /* <DEDUP_REMOVED lines=20> */
.L_x_9544:
[----:B------:R-:W-:Y:S05]  /*14150*/  BSYNC B0 ;  /* 0x0000000000007941 */ /* 0x000fea0003800000 */
.L_x_9543:
[----:B------:R-:W-:Y:S01]  /*14160*/  LEA R3, R0, 0x37800000, 0x17 ;  /* 0x3780000000037811 */ /* 0x000fe200078eb8ff */
[----:B------:R-:W-:-:S05]  /*14170*/  IMAD.SHL.U32 R0, R2, 0x200000, RZ ;  /* 0x0020000002007824 */ /* 0x000fca00078e00ff */
[----:B------:R-:W-:Y:S01]  /*14180*/  LOP3.LUT R0, R3, R0, R4, 0xfe, !PT ;  /* 0x0000000003007212 */ /* 0x000fe200078efe04 */
[----:B------:R-:W-:Y:S06]  /*14190*/  BRA `(.L_x_9526) ;  /* 0x0000000000947947 */ /* 0x000fec0003800000 */
.L_x_9538:
        /* <DEDUP_REMOVED lines=14> */
.L_x_9525:
        /* <DEDUP_REMOVED lines=16> */
.L_x_9547:
[----:B------:R-:W-:Y:S01]  /*14380*/  IMAD.MOV.U32 R0, RZ, RZ, RZ ;  /* 0x000000ffff007224 */ /* 0x000fe200078e00ff */
[----:B------:R-:W-:Y:S06]  /*14390*/  BRA `(.L_x_9526) ;  /* 0x0000000000147947 */ /* 0x000fec0003800000 */
.L_x_9546:
[----:B------:R-:W2:Y:S02]  /*143a0*/  LDG.E.64 R2, desc[UR36][R2.64] ;  /* 0x0000002402027981 */ /* 0x000ea4000c1e1b00 */
[----:B--2---:R0:W1:Y:S01]  /*143b0*/  I2F.U64 R0, R2 ;  /* 0x0000000200007312 */ /* 0x0040620000301000 */
[----:B------:R-:W-:Y:S05]  /*143c0*/  BRA `(.L_x_9526) ;  /* 0x0000000000087947 */ /* 0x000fea0003800000 */
.L_x_9545:
[----:B------:R-:W2:Y:S02]  /*143d0*/  LDG.E R0, desc[UR36][R2.64] ;  /* 0x0000002402007981 */ /* 0x000ea4000c1e1900 */
[----:B--2---:R-:W-:-:S07]  /*143e0*/  I2FP.F32.U32 R0, R0 ;  /* 0x0000000000007245 */ /* 0x004fce0000201000 */
.L_x_9526:
[----:B------:R-:W-:Y:S05]  /*143f0*/  BSYNC B6 ;  /* 0x0000000000067941 */ /* 0x000fea0003800000 */
.L_x_9520:
[----:B0-2---:R-:W0:Y:S01]  /*14400*/  LDC.U8 R2, c[0x0][0x4f9] ;  /* 0x00013e40ff027b82 */ /* 0x005e220000000000 */
[----:B-----5:R-:W-:-:S04]  /*14410*/  IMAD.U32 R19, R19, 0x10000, RZ ;  /* 0x0001000013137824 */ /* 0x020fc800078e00ff */
[----:B-1--4-:R-:W-:-:S04]  /*14420*/  FMUL.FTZ R19, R19, R0 ;  /* 0x0000000013137220 */ /* 0x012fc80000410000 */
        /* <DEDUP_REMOVED lines=17> */
.L_x_9551:
[----:B------:R-:W-:-:S06]  /*14540*/  IMAD.U32 R3, R19, 0x10000, RZ ;  /* 0x0001000013037824 */ /* 0x000fcc00078e00ff */
[----:B------:R-:W0:Y:S02]  /*14550*/  F2I.S64.TRUNC R2, R3 ;  /* 0x0000000300027311 */ /* 0x000e24000020d900 */
[----:B0-----:R-:W-:Y:S01]  /*14560*/  STG.E.U8 desc[UR36][R16.64], R2 ;  /* 0x0000000210007986 */ /* 0x001fe2000c101124 */
[----:B------:R-:W-:Y:S05]  /*14570*/  EXIT ;  /* 0x000000000000794d */ /* 0x000fea0003800000 */
.L_x_9550:
        /* <DEDUP_REMOVED lines=10> */
.L_x_9554:
[----:B------:R-:W-:-:S06]  /*14620*/  IMAD.U32 R19, R19, 0x10000, RZ ;  /* 0x0001000013137824 */ /* 0x000fcc00078e00ff */
[----:B------:R-:W0:Y:S02]  /*14630*/  F2I.FTZ.TRUNC.NTZ R19, R19 ;  /* 0x0000001300137305 */ /* 0x000e24000021f100 */
[----:B0-----:R-:W-:Y:S01]  /*14640*/  STG.E desc[UR36][R16.64], R19 ;  /* 0x0000001310007986 */ /* 0x001fe2000c101924 */
[----:B------:R-:W-:Y:S05]  /*14650*/  EXIT ;  /* 0x000000000000794d */ /* 0x000fea0003800000 */
.L_x_9553:
[----:B------:R-:W-:-:S06]  /*14660*/  IMAD.U32 R19, R19, 0x10000, RZ ;  /* 0x0001000013137824 */ /* 0x000fcc00078e00ff */
[----:B------:R-:W0:Y:S02]  /*14670*/  F2I.FTZ.TRUNC.NTZ R19, R19 ;  /* 0x0000001300137305 */ /* 0x000e24000021f100 */
[----:B0-----:R-:W-:Y:S01]  /*14680*/  STG.E.U16 desc[UR36][R16.64], R19 ;  /* 0x0000001310007986 */ /* 0x001fe2000c101524 */
[----:B------:R-:W-:Y:S05]  /*14690*/  EXIT ;  /* 0x000000000000794d */ /* 0x000fea0003800000 */
.L_x_9549:
        /* <DEDUP_REMOVED lines=9> */
.L_x_9556:
[----:B------:R-:W-:-:S05]  /*14730*/  IMAD.U32 R0, R19, 0x10000, RZ ;  /* 0x0001000013007824 */ /* 0x000fca00078e00ff */
[----:B------:R-:W-:-:S05]  /*14740*/  F2FP.F16.F32.PACK_AB R0, RZ, R0 ;  /* 0x00000000ff00723e */ /* 0x000fca00000000ff */
[----:B------:R-:W-:Y:S01]  /*14750*/  STG.E.U16 desc[UR36][R16.64], R0 ;  /* 0x0000000010007986 */ /* 0x000fe2000c101524 */
[----:B------:R-:W-:Y:S05]  /*14760*/  EXIT ;  /* 0x000000000000794d */ /* 0x000fea0003800000 */
.L_x_9555:
        /* <DEDUP_REMOVED lines=10> */
.L_x_9558:
[----:B------:R-:W-:-:S05]  /*14810*/  IMAD.U32 R19, R19, 0x10000, RZ ;  /* 0x0001000013137824 */ /* 0x000fca00078e00ff */
[----:B------:R-:W-:-:S04]  /*14820*/  F2FP.F16.F32.PACK_AB R3, RZ, R19 ;  /* 0x00000013ff03723e */ /* 0x000fc800000000ff */
[----:B------:R-:W-:-:S05]  /*14830*/  PRMT R3, R3, 0x5410, RZ ;  /* 0x0000541003037816 */ /* 0x000fca00000000ff */
[----:B------:R-:W-:Y:S01]  /*14840*/  STG.E desc[UR36][R16.64], R3 ;  /* 0x0000000310007986 */ /* 0x000fe2000c101924 */
[----:B------:R-:W-:Y:S05]  /*14850*/  EXIT ;  /* 0x000000000000794d */ /* 0x000fea0003800000 */
.L_x_9557:
[----:B------:R-:W-:-:S04]  /*14860*/  IMAD.U32 R2, R19, 0x10000, RZ ;  /* 0x0001000013027824 */ /* 0x000fc800078e00ff */
[----:B------:R-:W-:-:S06]  /*14870*/  FMUL.FTZ R2, R2, 1 ;  /* 0x3f80000002027820 */ /* 0x000fcc0000410000 */
[----:B------:R-:W0:Y:S02]  /*14880*/  F2F.F64.F32 R2, R2 ;  /* 0x0000000200027310 */ /* 0x000e240000201800 */
[----:B0-----:R-:W-:Y:S01]  /*14890*/  STG.E.64 desc[UR36][R16.64], R2 ;  /* 0x0000000210007986 */ /* 0x001fe2000c101b24 */
[----:B------:R-:W-:Y:S05]  /*148a0*/  EXIT ;  /* 0x000000000000794d */ /* 0x000fea0003800000 */
.L_x_9548:
        /* <DEDUP_REMOVED lines=13> */
.L_x_9561:
[----:B------:R-:W-:Y:S01]  /*14980*/  IMAD.U32 R19, R19, 0x10000, RZ ;  /* 0x0001000013137824 */ /* 0x000fe200078e00ff */
[----:B------:R-:W-:-:S03]  /*14990*/  CS2R R6, SRZ ;  /* 0x0000000000067805 */ /* 0x000fc6000001ff00 */
[----:B------:R-:W-:-:S06]  /*149a0*/  FMUL.FTZ R4, R19, 1 ;  /* 0x3f80000013047820 */ /* 0x000fcc0000410000 */
[----:B------:R-:W0:Y:S02]  /*149b0*/  F2F.F64.F32 R4, R4 ;  /* 0x0000000400047310 */ /* 0x000e240000201800 */
[----:B0-----:R-:W-:Y:S01]  /*149c0*/  STG.E.128 desc[UR36][R16.64], R4 ;  /* 0x0000000410007986 */ /* 0x001fe2000c101d24 */
[----:B------:R-:W-:Y:S05]  /*149d0*/  EXIT ;  /* 0x000000000000794d */ /* 0x000fea0003800000 */
.L_x_9560:
        /* <DEDUP_REMOVED lines=21> */
.L_x_9565:
[----:B------:R-:W-:Y:S05]  /*14b30*/  BSYNC B0 ;  /* 0x0000000000007941 */ /* 0x000fea0003800000 */
.L_x_9564:
[----:B------:R-:W-:-:S05]  /*14b40*/  LOP3.LUT R3, R0, R3, RZ, 0xfc, !PT ;  /* 0x0000000300037212 */ /* 0x000fca00078efcff */
[----:B------:R-:W-:Y:S01]  /*14b50*/  STG.E.U8 desc[UR36][R16.64], R3 ;  /* 0x0000000310007986 */ /* 0x000fe2000c101124 */
[----:B------:R-:W-:Y:S05]  /*14b60*/  EXIT ;  /* 0x000000000000794d */ /* 0x000fea0003800000 */
.L_x_9563:
        /* <DEDUP_REMOVED lines=13> */
.L_x_9567:
[----:B------:R-:W-:Y:S01]  /*14c40*/  IMAD.MOV.U32 R0, RZ, RZ, 0x7f ;  /* 0x0000007fff007424 */ /* 0x000fe200078e00ff */
[----:B------:R-:W-:-:S04]  /*14c50*/  ISETP.GT.U32.AND P0, PT, R2, 0x7f800000, PT ;  /* 0x7f8000000200780c */ /* 0x000fc80003f04070 */
[----:B------:R-:W-:-:S09]  /*14c60*/  SEL R0, R0, 0x7c, P0 ;  /* 0x0000007c00007807 */ /* 0x000fd20000000000 */
.L_x_9568:
[----:B------:R-:W-:Y:S05]  /*14c70*/  BSYNC B0 ;  /* 0x0000000000007941 */ /* 0x000fea0003800000 */
.L_x_9566:
[----:B------:R-:W-:-:S04]  /*14c80*/  LOP3.LUT R2, R19, 0x80000000, RZ, 0xc0, !PT ;  /* 0x8000000013027812 */ /* 0x000fc800078ec0ff */
[----:B------:R-:W-:-:S04]  /*14c90*/  SHF.R.U32.HI R3, RZ, 0x18, R2 ;  /* 0x00000018ff037819 */ /* 0x000fc80000011602 */
[----:B------:R-:W-:-:S05]  /*14ca0*/  LOP3.LUT R3, R0, R3, RZ, 0xfc, !PT ;  /* 0x0000000300037212 */ /* 0x000fca00078efcff */
[----:B------:R-:W-:Y:S01]  /*14cb0*/  STG.E.U8 desc[UR36][R16.64], R3 ;  /* 0x0000000310007986 */ /* 0x000fe2000c101124 */
[----:B------:R-:W-:Y:S05]  /*14cc0*/  EXIT ;  /* 0x000000000000794d */ /* 0x000fea0003800000 */
.L_x_9562:
[----:B------:R-:W-:Y:S01]  /*14cd0*/  STG.E.U16 desc[UR36][R16.64], R19 ;  /* 0x0000001310007986 */ /* 0x000fe2000c101524 */
[----:B------:R-:W-:Y:S05]  /*14ce0*/  EXIT ;  /* 0x000000000000794d */ /* 0x000fea0003800000 */
.L_x_9559:
        /* <DEDUP_REMOVED lines=12> */
.L_x_9571:
        /* <DEDUP_REMOVED lines=17> */
.L_x_9574:
[----:B------:R-:W-:-:S04]  /*14ec0*/  LOP3.LUT R2, R19, 0x80000000, RZ, 0xc0, !PT ;  /* 0x8000000013027812 */ /* 0x000fc800078ec0ff */
[----:B------:R-:W-:-:S04]  /*14ed0*/  SHF.R.U32.HI R3, RZ, 0x18, R2 ;  /* 0x00000018ff037819 */ /* 0x000fc80000011602 */
[----:B------:R-:W-:-:S04]  /*14ee0*/  LOP3.LUT R0, R0, R3, RZ, 0xfc, !PT ;  /* 0x0000000300007212 */ /* 0x000fc800078efcff */
[----:B------:R-:W-:-:S07]  /*14ef0*/  PRMT R8, R0, 0x7610, R8 ;  /* 0x0000761000087816 */ /* 0x000fce0000000008 */
.L_x_9573:
[----:B------:R-:W-:Y:S05]  /*14f00*/  BSYNC B0 ;  /* 0x0000000000007941 */ /* 0x000fea0003800000 */
.L_x_9572:
[----:B------:R-:W-:Y:S01]  /*14f10*/  STG.E.U8 desc[UR36][R16.64], R8 ;  /* 0x0000000810007986 */ /* 0x000fe2000c101124 */
[----:B------:R-:W-:Y:S05]  /*14f20*/  EXIT ;  /* 0x000000000000794d */ /* 0x000fea0003800000 */
.L_x_9570:
        /* <DEDUP_REMOVED lines=17> */
.L_x_9577:
[----:B------:R-:W-:-:S04]  /*15040*/  LOP3.LUT R2, R19, 0x80000000, RZ, 0xc0, !PT ;  /* 0x8000000013027812 */ /* 0x000fc800078ec0ff */
[----:B------:R-:W-:-:S04]  /*15050*/  SHF.R.U32.HI R3, RZ, 0x18, R2 ;  /* 0x00000018ff037819 */ /* 0x000fc80000011602 */
[----:B------:R-:W-:-:S04]  /*15060*/  LOP3.LUT R0, R0, R3, RZ, 0xfc, !PT ;  /* 0x0000000300007212 */ /* 0x000fc800078efcff */
[----:B------:R-:W-:-:S07]  /*15070*/  PRMT R8, R0, 0x7610, R8 ;  /* 0x0000761000087816 */ /* 0x000fce0000000008 */
.L_x_9576:
[----:B------:R-:W-:Y:S05]  /*15080*/  BSYNC B0 ;  /* 0x0000000000007941 */ /* 0x000fea0003800000 */
.L_x_9575:
[----:B------:R-:W-:Y:S01]  /*15090*/  STG.E.U8 desc[UR36][R16.64], R8 ;  /* 0x0000000810007986 */ /* 0x000fe2000c101124 */
[----:B------:R-:W-:Y:S05]  /*150a0*/  EXIT ;  /* 0x000000000000794d */ /* 0x000fea0003800000 */
.L_x_9569:
        /* <DEDUP_REMOVED lines=22> */
.L_x_9552:
        /* <DEDUP_REMOVED lines=16> */
.L_x_9580:
[----:B------:R-:W-:Y:S05]  /*15310*/  EXIT ;  /* 0x000000000000794d */ /* 0x000fea0003800000 */
.L_x_9579:
[----:B------:R-:W-:-:S06]  /*15320*/  IMAD.U32 R2, R19, 0x10000, RZ ;  /* 0x0001000013027824 */ /* 0x000fcc00078e00ff */
[----:B------:R-:W0:Y:S02]  /*15330*/  F2I.U64.TRUNC R2, R2 ;  /* 0x0000000200027311 */ /* 0x000e24000020d800 */
[----:B0-----:R-:W-:Y:S01]  /*15340*/  STG.E.64 desc[UR36][R16.64], R2 ;  /* 0x0000000210007986 */ /* 0x001fe2000c101b24 */
[----:B------:R-:W-:Y:S05]  /*15350*/  EXIT ;  /* 0x000000000000794d */ /* 0x000fea0003800000 */
.L_x_9578:
[----:B------:R-:W-:-:S06]  /*15360*/  IMAD.U32 R19, R19, 0x10000, RZ ;  /* 0x0001000013137824 */ /* 0x000fcc00078e00ff */
[----:B------:R-:W0:Y:S02]  /*15370*/  F2I.FTZ.U32.TRUNC.NTZ R19, R19 ;  /* 0x0000001300137305 */ /* 0x000e24000021f000 */
[----:B0-----:R-:W-:Y:S01]  /*15380*/  STG.E desc[UR36][R16.64], R19 ;  /* 0x0000001310007986 */ /* 0x001fe2000c101924 */
[----:B------:R-:W-:Y:S05]  /*15390*/  EXIT ;  /* 0x000000000000794d */ /* 0x000fea0003800000 */
.L_x_9581:
        /* <DEDUP_REMOVED lines=14> */
.L_x_28390:


//--------------------- .text._ZN2at6native27unrolled_elementwise_kernelIZZZNS0_49_GLOBAL__N__b919a28f_16_Normalization_cu_5c38458736batch_norm_elementwise_backward_evalERKNS_6TensorES5_S5_S5_ENKUlvE_clEvENKUlvE2_clEvEUlN3c108BFloat16EffE_St5arrayIPcLm4EELi4E23TrivialOffsetCalculatorILi3EjESE_ILi1EjENS0_6memory12LoadWithCastILi3EEENSH_13StoreWithCastILi1EEEEEviT_T0_T2_T3_T4_T5_ --------------------------
	.section	.text._ZN2at6native27unrolled_elementwise_kernelIZZZNS0_49_GLOBAL__N__b919a28f_16_Normalization_cu_5c38458736batch_norm_elementwise_backward_evalERKNS_6TensorES5_S5_S5_ENKUlvE_clEvENKUlvE2_clEvEUlN3c108BFloat16EffE_St5arrayIPcLm4EELi4E23TrivialOffsetCalculatorILi3EjESE_ILi1EjENS0_6memory12LoadWithCastILi3EEENSH_13StoreWithCastILi1EEEEEviT_T0_T2_T3_T4_T5_,"ax",@progbits
	.align	128
        .global         _ZN2at6native27unrolled_elementwise_kernelIZZZNS0_49_GLOBAL__N__b919a28f_16_Normalization_cu_5c38458736batch_norm_elementwise_backward_evalERKNS_6TensorES5_S5_S5_ENKUlvE_clEvENKUlvE2_clEvEUlN3c108BFloat16EffE_St5arrayIPcLm4EELi4E23TrivialOffsetCalculatorILi3EjESE_ILi1EjENS0_6memory12LoadWithCastILi3EEENSH_13StoreWithCastILi1EEEEEviT_T0_T2_T3_T4_T5_
        .type           _ZN2at6native27unrolled_elementwise_kernelIZZZNS0_49_GLOBAL__N__b919a28f_16_Normalization_cu_5c38458736batch_norm_elementwise_backward_evalERKNS_6TensorES5_S5_S5_ENKUlvE_clEvENKUlvE2_clEvEUlN3c108BFloat16EffE_St5arrayIPcLm4EELi4E23TrivialOffsetCalculatorILi3EjESE_ILi1EjENS0_6memory12LoadWithCastILi3EEENSH_13StoreWithCastILi1EEEEEviT_T0_T2_T3_T4_T5_,@function
        .size           _ZN2at6native27unrolled_elementwise_kernelIZZZNS0_49_GLOBAL__N__b919a28f_16_Normalization_cu_5c38458736batch_norm_elementwise_backward_evalERKNS_6TensorES5_S5_S5_ENKUlvE_clEvENKUlvE2_clEvEUlN3c108BFloat16EffE_St5arrayIPcLm4EELi4E23TrivialOffsetCalculatorILi3EjESE_ILi1EjENS0_6memory12LoadWithCastILi3EEENSH_13StoreWithCastILi1EEEEEviT_T0_T2_T3_T4_T5_,(.L_x_28391 - _ZN2at6native27unrolled_elementwise_kernelIZZZNS0_49_GLOBAL__N__b919a28f_16_Normalization_cu_5c38458736batch_norm_elementwise_backward_evalERKNS_6TensorES5_S5_S5_ENKUlvE_clEvENKUlvE2_clEvEUlN3c108BFloat16EffE_St5arrayIPcLm4EELi4E23TrivialOffsetCalculatorILi3EjESE_ILi1EjENS0_6memory12LoadWithCastILi3EEENSH_13StoreWithCastILi1EEEEEviT_T0_T2_T3_T4_T5_)
        .other          _ZN2at6native27unrolled_elementwise_kernelIZZZNS0_49_GLOBAL__N__b919a28f_16_Normalization_cu_5c38458736batch_norm_elementwise_backward_evalERKNS_6TensorES5_S5_S5_ENKUlvE_clEvENKUlvE2_clEvEUlN3c108BFloat16EffE_St5arrayIPcLm4EELi4E23TrivialOffsetCalculatorILi3EjESE_ILi1EjENS0_6memory12LoadWithCastILi3EEENSH_13StoreWithCastILi1EEEEEviT_T0_T2_T3_T4_T5_,@"STO_CUDA_ENTRY STV_DEFAULT"
_ZN2at6native27unrolled_elementwise_kernelIZZZNS0_49_GLOBAL__N__b919a28f_16_Normalization_cu_5c38458736batch_norm_elementwise_backward_evalERKNS_6TensorES5_S5_S5_ENKUlvE_clEvENKUlvE2_clEvEUlN3c108BFloat16EffE_St5arrayIPcLm4EELi4E23TrivialOffsetCalculatorILi3EjESE_ILi1EjENS0_6memory12LoadWithCastILi3EEENSH_13StoreWithCastILi1EEEEEviT_T0_T2_T3_T4_T5_:
.text._ZN2at6native27unrolled_elementwise_kernelIZZZNS0_49_GLOBAL__N__b919a28f_16_Normalization_cu_5c38458736batch_norm_elementwise_backward_evalERKNS_6TensorES5_S5_S5_ENKUlvE_clEvENKUlvE2_clEvEUlN3c108BFloat16EffE_St5arrayIPcLm4EELi4E23TrivialOffsetCalculatorILi3EjESE_ILi1EjENS0_6memory12LoadWithCastILi3EEENSH_13StoreWithCastILi1EEEEEviT_T0_T2_T3_T4_T5_:
        /* <DEDUP_REMOVED lines=10> */
[----:B------:R-:W3:Y:S01]  /*00a0*/  LDC.U8 R23, c[0x0][0x23c] ;  /* 0x00008f00ff177b82 */ /* 0x000ee20000000000 */
[----:B------:R-:W-:-:S07]  /*00b0*/  IMAD.MOV.U32 R2, RZ, RZ, RZ ;  /* 0x000000ffff027224 */ /* 0x000fce00078e00ff */
[----:B------:R-:W4:Y:S08]  /*00c0*/  LDC.U8 R17, c[0x0][0x23d] ;  /* 0x00008f40ff117b82 */ /* 0x000f300000000000 */
[----:B------:R-:W0:Y:S01]  /*00d0*/  LDC.U8 R19, c[0x0][0x23e] ;  /* 0x00008f80ff137b82 */ /* 0x000e220000000000 */
[----:B-1----:R-:W-:-:S05]  /*00e0*/  IMAD R25, R24, -0x200, R25 ;  /* 0xfffffe0018197824 */ /* 0x002fca00078e0219 */
[----:B--2---:R-:W-:-:S13]  /*00f0*/  ISETP.GE.AND P0, PT, R26, R25, PT ;  /* 0x000000191a00720c */ /* 0x004fda0003f06270 */
[----:B---34-:R-:W-:Y:S05]  /*0100*/  @P0 BRA `(.L_x_9583) ;  /* 0x0000002c00500947 */ /* 0x018fea0003800000 */
[----:B------:R-:W1:Y:S01]  /*0110*/  LDC.64 R2, c[0x0][0x220] ;  /* 0x00008800ff027b82 */ /* 0x000e620000000a00 */
[----:B------:R-:W-:Y:S01]  /*0120*/  PRMT R0, R23, 0x9910, RZ ;  /* 0x0000991017007816 */ /* 0x000fe200000000ff */
[----:B------:R-:W-:Y:S01]  /*0130*/  IMAD R16, R24, 0x200, R26 ;  /* 0x0000020018107824 */ /* 0x000fe200078e021a */
[----:B------:R-:W-:Y:S02]  /*0140*/  ULDC UR4, c[0x0][0x240] ;  /* 0x0000900000047ab9 */ /* 0x000fe40000000800 */
[----:B------:R-:W-:Y:S01]  /*0150*/  ISETP.GT.AND P0, PT, R0, 0x9, PT ;  /* 0x000000090000780c */ /* 0x000fe20003f04270 */
[----:B------:R-:W-:-:S05]  /*0160*/  IMAD R5, R16, UR4, RZ ;  /* 0x0000000410057c24 */ /* 0x000fca000f8e02ff */
[----:B-1----:R-:W-:-:S05]  /*0170*/  IADD3 R2, P1, R5, R2, RZ ;  /* 0x0000000205027210 */ /* 0x002fca0007f3e0ff */
        /* <DEDUP_REMOVED lines=11> */
[----:B--2---:R-:W1:Y:S02]  /*0230*/  I2F.S16 R0, R2 ;  /* 0x0000000200007306 */ /* 0x004e640000101400 */
[----:B-1----:R-:W-:-:S04]  /*0240*/  F2FP.BF16.F32.PACK_AB R0, RZ, R0 ;  /* 0x00000000ff00723e */ /* 0x002fc800000010ff */
[----:B------:R-:W-:Y:S01]  /*0250*/  PRMT R27, R0, 0x7610, R27 ;  /* 0x00007610001b7816 */ /* 0x000fe2000000001b */
[----:B------:R-:W-:Y:S06]  /*0260*/  BRA `(.L_x_9589) ;  /* 0x0000000c00dc7947 */ /* 0x000fec0003800000 */
.L_x_9587:
[----:B------:R-:W2:Y:S02]  /*0270*/  LDG.E.U8 R2, desc[UR36][R2.64] ;  /* 0x0000002402027981 */ /* 0x000ea4000c1e1100 */
[----:B--2---:R-:W-:-:S04]  /*0280*/  I2FP.F32.U32 R0, R2 ;  /* 0x0000000200007245 */ /* 0x004fc80000201000 */
[----:B------:R-:W-:-:S04]  /*0290*/  F2FP.BF16.F32.PACK_AB R0, RZ, R0 ;  /* 0x00000000ff00723e */ /* 0x000fc800000010ff */
[----:B------:R-:W-:Y:S01]  /*02a0*/  PRMT R27, R0, 0x7610, R27 ;  /* 0x00007610001b7816 */ /* 0x000fe2000000001b */
[----:B------:R-:W-:Y:S06]  /*02b0*/  BRA `(.L_x_9589) ;  /* 0x0000000c00c87947 */ /* 0x000fec0003800000 */
.L_x_9586:
[----:B------:R-:W-:-:S13]  /*02c0*/  ISETP.NE.AND P0, PT, R0, 0x2, PT ;  /* 0x000000020000780c */ /* 0x000fda0003f05270 */
[----:B------:R-:W-:Y:S05]  /*02d0*/  @!P0 BRA `(.L_x_9590) ;  /* 0x0000000000388947 */ /* 0x000fea0003800000 */
[----:B------:R-:W-:-:S13]  /*02e0*/  ISETP.NE.AND P0, PT, R0, 0x3, PT ;  /* 0x000000030000780c */ /* 0x000fda0003f05270 */
[----:B------:R-:W-:Y:S05]  /*02f0*/  @!P0 BRA `(.L_x_9591) ;  /* 0x00000000001c8947 */ /* 0x000fea0003800000 */
[----:B------:R-:W-:-:S13]  /*0300*/  ISETP.NE.AND P0, PT, R0, 0x4, PT ;  /* 0x000000040000780c */ /* 0x000fda0003f05270 */
[----:B------:R-:W-:Y:S05]  /*0310*/  @P0 BRA `(.L_x_9588) ;  /* 0x0000000c00440947 */ /* 0x000fea0003800000 */
[----:B------:R-:W2:Y:S02]  /*0320*/  LDG.E.64 R2, desc[UR36][R2.64] ;  /* 0x0000002402027981 */ /* 0x000ea4000c1e1b00 */
[----:B--2---:R-:W1:Y:S02]  /*0330*/  I2F.S64 R0, R2 ;  /* 0x0000000200007312 */ /* 0x004e640000301400 */
[----:B-1----:R-:W-:-:S04]  /*0340*/  F2FP.BF16.F32.PACK_AB R0, RZ, R0 ;  /* 0x00000000ff00723e */ /* 0x002fc800000010ff */
[----:B------:R-:W-:Y:S01]  /*0350*/  PRMT R27, R0, 0x7610, R27 ;  /* 0x00007610001b7816 */ /* 0x000fe2000000001b */
[----:B------:R-:W-:Y:S06]  /*0360*/  BRA `(.L_x_9589) ;  /* 0x0000000c009c7947 */ /* 0x000fec0003800000 */
.L_x_9591:
[----:B------:R-:W2:Y:S02]  /*0370*/  LDG.E R2, desc[UR36][R2.64] ;  /* 0x0000002402027981 */ /* 0x000ea4000c1e1900 */
[----:B--2---:R-:W-:-:S04]  /*0380*/  I2FP.F32.S32 R0, R2 ;  /* 0x0000000200007245 */ /* 0x004fc80000201400 */
[----:B------:R-:W-:-:S04]  /*0390*/  F2FP.BF16.F32.PACK_AB R0, RZ, R0 ;  /* 0x00000000ff00723e */ /* 0x000fc800000010ff */
[----:B------:R-:W-:Y:S01]  /*03a0*/  PRMT R27, R0, 0x7610, R27 ;  /* 0x00007610001b7816 */ /* 0x000fe2000000001b */
[----:B------:R-:W-:Y:S06]  /*03b0*/  BRA `(.L_x_9589) ;  /* 0x0000000c00887947 */ /* 0x000fec0003800000 */
.L_x_9590:
[----:B------:R-:W2:Y:S02]  /*03c0*/  LDG.E.U16 R2, desc[UR36][R2.64] ;  /* 0x0000002402027981 */ /* 0x000ea4000c1e1500 */
[----:B--2---:R-:W1:Y:S02]  /*03d0*/  I2F.S16 R0, R2 ;  /* 0x0000000200007306 */ /* 0x004e640000101400 */
[----:B-1----:R-:W-:-:S04]  /*03e0*/  F2FP.BF16.F32.PACK_AB R0, RZ, R0 ;  /* 0x00000000ff00723e */ /* 0x002fc800000010ff */
[----:B------:R-:W-:Y:S01]  /*03f0*/  PRMT R27, R0, 0x7610, R27 ;  /* 0x00007610001b7816 */ /* 0x000fe2000000001b */
[----:B------:R-:W-:Y:S06]  /*0400*/  BRA `(.L_x_9589) ;  /* 0x0000000c00747947 */ /* 0x000fec0003800000 */
.L_x_9585:
        /* <DEDUP_REMOVED lines=9> */
.L_x_9593:
[----:B------:R-:W2:Y:S02]  /*04a0*/  LDG.E.U16 R0, desc[UR36][R2.64] ;  /* 0x0000002402007981 */ /* 0x000ea4000c1e1500 */
[----:B--2---:R-:W-:-:S05]  /*04b0*/  HADD2.F32 R0, -RZ, R0.H0_H0 ;  /* 0x20000000ff007230 */ /* 0x004fca0000004100 */
[----:B------:R-:W-:-:S04]  /*04c0*/  F2FP.BF16.F32.PACK_AB R0, RZ, R0 ;  /* 0x00000000ff00723e */ /* 0x000fc800000010ff */
[----:B------:R-:W-:Y:S01]  /*04d0*/  PRMT R27, R0, 0x7610, R27 ;  /* 0x00007610001b7816 */ /* 0x000fe2000000001b */
[----:B------:R-:W-:Y:S06]  /*04e0*/  BRA `(.L_x_9589) ;  /* 0x0000000c003c7947 */ /* 0x000fec0003800000 */
.L_x_9592:
        /* <DEDUP_REMOVED lines=9> */
.L_x_9595:
[----:B------:R-:W2:Y:S02]  /*0580*/  LDG.E.U16 R2, desc[UR36][R2.64] ;  /* 0x0000002402027981 */ /* 0x000ea4000c1e1500 */
[----:B--2---:R-:W-:-:S05]  /*0590*/  HADD2.F32 R0, -RZ, R2.H0_H0 ;  /* 0x20000002ff007230 */ /* 0x004fca0000004100 */
[----:B------:R-:W-:-:S04]  /*05a0*/  F2FP.BF16.F32.PACK_AB R0, RZ, R0 ;  /* 0x00000000ff00723e */ /* 0x000fc800000010ff */
[----:B------:R-:W-:Y:S01]  /*05b0*/  PRMT R27, R0, 0x7610, R27 ;  /* 0x00007610001b7816 */ /* 0x000fe2000000001b */
[----:B------:R-:W-:Y:S06]  /*05c0*/  BRA `(.L_x_9589) ;  /* 0x0000000c00047947 */ /* 0x000fec0003800000 */
.L_x_9594:
[----:B------:R-:W2:Y:S01]  /*05d0*/  LDG.E.64 R2, desc[UR36][R2.64] ;  /* 0x0000002402027981 */ /* 0x000ea2000c1e1b00 */
[----:B------:R-:W-:Y:S01]  /*05e0*/  UMOV UR4, 0xf0000000 ;  /* 0xf000000000047882 */ /* 0x000fe20000000000 */
[----:B------:R-:W-:Y:S01]  /*05f0*/  UMOV UR5, 0x380fffff ;  /* 0x380fffff00057882 */ /* 0x000fe20000000000 */
[----:B--2---:R-:W1:Y:S01]  /*0600*/  F2F.F32.F64 R0, R2 ;  /* 0x0000000200007310 */ /* 0x004e620000301000 */
[----:B------:R-:W-:-:S14]  /*0610*/  DSETP.GEU.AND P0, PT, |R2|, UR4, PT ;  /* 0x0000000402007e2a */ /* 0x000fdc000bf0e200 */
[----:B-1----:R-:W-:-:S05]  /*0620*/  @!P0 FMUL R0, R0, 1.175494350822287508e-38 ;  /* 0x0080000000008820 */ /* 0x002fca0000400000 */
[----:B------:R-:W-:-:S04]  /*0630*/  F2FP.BF16.F32.PACK_AB R0, RZ, R0 ;  /* 0x00000000ff00723e */ /* 0x000fc800000010ff */
[----:B------:R-:W-:Y:S01]  /*0640*/  PRMT R27, R0, 0x7610, R27 ;  /* 0x00007610001b7816 */ /* 0x000fe2000000001b */
[----:B------:R-:W-:Y:S06]  /*0650*/  BRA `(.L_x_9589) ;  /* 0x0000000800e07947 */ /* 0x000fec0003800000 */
.L_x_9584:
        /* <DEDUP_REMOVED lines=14> */
.L_x_9598:
        /* <DEDUP_REMOVED lines=9> */
.L_x_9597:
        /* <DEDUP_REMOVED lines=10> */
[----:B------:R-:W1:Y:S01]  /*0870*/  FLO.U32 R5, R4 ;  /* 0x0000000400057300 */ /* 0x000e6200000e0000 */
[C---:B------:R-:W-:Y:S02]  /*0880*/  VIADD R6, R4.reuse, 0x1000000 ;  /* 0x0100000004067836 */ /* 0x040fe40000000000 */
[----:B------:R-:W-:-:S03]  /*0890*/  VIADD R2, R4, 0xffffffff ;  /* 0xffffffff04027836 */ /* 0x000fc60000000000 */
[----:B------:R-:W-:Y:S02]  /*08a0*/  SHF.R.S32.HI R6, RZ, 0x8, R6 ;  /* 0x00000008ff067819 */ /* 0x000fe40000011406 */
[----:B------:R-:W-:Y:S02]  /*08b0*/  SHF.R.S32.HI R2, RZ, 0x1f, R2 ;  /* 0x0000001fff027819 */ /* 0x000fe40000011402 */
[----:B-1----:R-:W-:-:S04]  /*08c0*/  IADD3 R5, -R5, 0x1f, RZ ;  /* 0x0000001f05057810 */ /* 0x002fc80007ffe1ff */
        /* <DEDUP_REMOVED lines=12> */
.L_x_9600:
        /* <DEDUP_REMOVED lines=15> */
.L_x_9599:
[----:B------:R1:W5:Y:S01]  /*0a80*/  LDG.E.U16 R27, desc[UR36][R2.64] ;  /* 0x00000024021b7981 */ /* 0x000362000c1e1500 */
[----:B------:R-:W-:Y:S05]  /*0a90*/  BRA `(.L_x_9589) ;  /* 0x0000000400d07947 */ /* 0x000fea0003800000 */
.L_x_9596:
        /* <DEDUP_REMOVED lines=13> */
.L_x_9603:
        /* <DEDUP_REMOVED lines=15> */
[----:B------:R-:W1:Y:S02]  /*0c60*/  FLO.U32 R3, R2 ;  /* 0x0000000200037300 */ /* 0x000e6400000e0000 */
[----:B-1----:R-:W-:-:S04]  /*0c70*/  IADD3 R3, -R3, 0x1f, RZ ;  /* 0x0000001f03037810 */ /* 0x002fc80007ffe1ff */
[----:B------:R-:W-:Y:S01]  /*0c80*/  IADD3 R0, R0, 0x1d, -R3 ;  /* 0x0000001d00007810 */ /* 0x000fe20007ffe803 */
[----:B------:R-:W-:-:S05]  /*0c90*/  VIADD R5, R3, 0xffffffe4 ;  /* 0xffffffe403057836 */ /* 0x000fca0000000000 */
[----:B------:R-:W-:-:S04]  /*0ca0*/  SHF.L.U32 R5, R2, R5, RZ ;  /* 0x0000000502057219 */ /* 0x000fc800000006ff */
[----:B------:R-:W-:-:S07]  /*0cb0*/  LOP3.LUT R2, R5, 0x7, RZ, 0xc0, !PT ;  /* 0x0000000705027812 */ /* 0x000fce00078ec0ff */
.L_x_9607:
[----:B------:R-:W-:Y:S05]  /*0cc0*/  BSYNC B1 ;  /* 0x0000000000017941 */ /* 0x000fea0003800000 */
.L_x_9606:
[----:B------:R-:W-:Y:S01]  /*0cd0*/  LEA R3, R0, 0x3b800000, 0x17 ;  /* 0x3b80000000037811 */ /* 0x000fe200078eb8ff */
[----:B------:R-:W-:-:S05]  /*0ce0*/  IMAD.SHL.U32 R0, R2, 0x100000, RZ ;  /* 0x0010000002007824 */ /* 0x000fca00078e00ff */
[----:B------:R-:W-:-:S07]  /*0cf0*/  LOP3.LUT R0, R3, R0, R4, 0xfe, !PT ;  /* 0x0000000003007212 */ /* 0x000fce00078efe04 */
.L_x_9605:
[----:B------:R-:W-:Y:S05]  /*0d00*/  BSYNC B0 ;  /* 0x0000000000007941 */ /* 0x000fea0003800000 */
.L_x_9604:
[----:B------:R-:W-:-:S04]  /*0d10*/  F2FP.BF16.F32.PACK_AB R0, RZ, R0 ;  /* 0x00000000ff00723e */ /* 0x000fc800000010ff */
[----:B------:R-:W-:Y:S01]  /*0d20*/  PRMT R27, R0, 0x7610, R27 ;  /* 0x00007610001b7816 */ /* 0x000fe2000000001b */
[----:B------:R-:W-:Y:S06]  /*0d30*/  BRA `(.L_x_9589) ;  /* 0x0000000400287947 */ /* 0x000fec0003800000 */
.L_x_9602:
        /* <DEDUP_REMOVED lines=21> */
.L_x_9611:
[----:B------:R-:W-:Y:S05]  /*0e90*/  BSYNC B1 ;  /* 0x0000000000017941 */ /* 0x000fea0003800000 */
.L_x_9610:
[----:B------:R-:W-:Y:S01]  /*0ea0*/  LEA R3, R0, 0x37800000, 0x17 ;  /* 0x3780000000037811 */ /* 0x000fe200078eb8ff */
[----:B------:R-:W-:-:S05]  /*0eb0*/  IMAD.SHL.U32 R0, R2, 0x200000, RZ ;  /* 0x0020000002007824 */ /* 0x000fca00078e00ff */
[----:B------:R-:W-:-:S07]  /*0ec0*/  LOP3.LUT R0, R3, R0, R4, 0xfe, !PT ;  /* 0x0000000003007212 */ /* 0x000fce00078efe04 */
.L_x_9609:
[----:B------:R-:W-:Y:S05]  /*0ed0*/  BSYNC B0 ;  /* 0x0000000000007941 */ /* 0x000fea0003800000 */
.L_x_9608:
[----:B------:R-:W-:-:S04]  /*0ee0*/  F2FP.BF16.F32.PACK_AB R0, RZ, R0 ;  /* 0x00000000ff00723e */ /* 0x000fc800000010ff */
[----:B------:R-:W-:Y:S01]  /*0ef0*/  PRMT R27, R0, 0x7610, R27 ;  /* 0x00007610001b7816 */ /* 0x000fe2000000001b */
[----:B------:R-:W-:Y:S06]  /*0f00*/  BRA `(.L_x_9589) ;  /* 0x0000000000b47947 */ /* 0x000fec0003800000 */
.L_x_9601:
        /* <DEDUP_REMOVED lines=14> */
.L_x_9615:
[----:B------:R-:W-:Y:S05]  /*0ff0*/  BSYNC B0 ;  /* 0x0000000000007941 */ /* 0x000fea0003800000 */
.L_x_9614:
[----:B------:R-:W-:-:S04]  /*1000*/  F2FP.BF16.F32.PACK_AB R0, RZ, R0 ;  /* 0x00000000ff00723e */ /* 0x000fc800000010ff */
[----:B------:R-:W-:Y:S01]  /*1010*/  PRMT R27, R0, 0x7610, R27 ;  /* 0x00007610001b7816 */ /* 0x000fe2000000001b */
[----:B------:R-:W-:Y:S06]  /*1020*/  BRA `(.L_x_9589) ;  /* 0x00000000006c7947 */ /* 0x000fec0003800000 */
.L_x_9588:
        /* <DEDUP_REMOVED lines=15> */
[----:B01----:R-:W-:Y:S05]  /*1120*/  CALL.ABS.NOINC R2 ;  /* 0x0000000002007343 */ /* 0x003fea0003c00000 */
.L_x_9616:
[----:B------:R-:W-:Y:S01]  /*1130*/  PRMT R27, RZ, 0x7610, R27 ;  /* 0x00007610ff1b7816 */ /* 0x000fe2000000001b */
[----:B------:R-:W-:Y:S06]  /*1140*/  BRA `(.L_x_9589) ;  /* 0x0000000000247947 */ /* 0x000fec0003800000 */
.L_x_9613:
[----:B------:R-:W2:Y:S02]  /*1150*/  LDG.E.64 R2, desc[UR36][R2.64] ;  /* 0x0000002402027981 */ /* 0x000ea4000c1e1b00 */
[----:B--2---:R-:W1:Y:S02]  /*1160*/  I2F.U64 R0, R2 ;  /* 0x0000000200007312 */ /* 0x004e640000301000 */
[----:B-1----:R-:W-:-:S04]  /*1170*/  F2FP.BF16.F32.PACK_AB R0, RZ, R0 ;  /* 0x00000000ff00723e */ /* 0x002fc800000010ff */
[----:B------:R-:W-:Y:S01]  /*1180*/  PRMT R27, R0, 0x7610, R27 ;  /* 0x00007610001b7816 */ /* 0x000fe2000000001b */
[----:B------:R-:W-:Y:S06]  /*1190*/  BRA `(.L_x_9589) ;  /* 0x0000000000107947 */ /* 0x000fec0003800000 */
.L_x_9612:
[----:B------:R-:W2:Y:S02]  /*11a0*/  LDG.E R2, desc[UR36][R2.64] ;  /* 0x0000002402027981 */ /* 0x000ea4000c1e1900 */
[----:B--2---:R-:W-:-:S04]  /*11b0*/  I2FP.F32.U32 R0, R2 ;  /* 0x0000000200007245 */ /* 0x004fc80000201000 */
[----:B------:R-:W-:-:S04]  /*11c0*/  F2FP.BF16.F32.PACK_AB R0, RZ, R0 ;  /* 0x00000000ff00723e */ /* 0x000fc800000010ff */
[----:B------:R-:W-:-:S07]  /*11d0*/  PRMT R27, R0, 0x7610, R27 ;  /* 0x00007610001b7816 */ /* 0x000fce000000001b */
.L_x_9589:
[----:B-1----:R-:W1:Y:S01]  /*11e0*/  LDC.64 R2, c[0x0][0x228] ;  /* 0x00008a00ff027b82 */ /* 0x002e620000000a00 */
[----:B------:R-:W-:Y:S01]  /*11f0*/  PRMT R0, R17, 0x9910, RZ ;  /* 0x0000991011007816 */ /* 0x000fe200000000ff */
[----:B------:R-:W-:Y:S01]  /*1200*/  ULDC UR4, c[0x0][0x244] ;  /* 0x0000910000047ab9 */ /* 0x000fe20000000800 */
[----:B------:R-:W-:Y:S01]  /*1210*/  BSSY B6, `(.L_x_9617) ;  /* 0x00000df000067945 */ /* 0x000fe20003800000 */
[----:B------:R-:W-:Y:S01]  /*1220*/  IMAD R5, R16, UR4, RZ ;  /* 0x0000000410057c24 */ /* 0x000fe2000f8e02ff */
[----:B------:R-:W-:-:S04]  /*1230*/  ISETP.GT.AND P0, PT, R0, 0x9, PT ;  /* 0x000000090000780c */ /* 0x000fc80003f04270 */
[----:B-1----:R-:W-:-:S05]  /*1240*/  IADD3 R2, P1, R5, R2, RZ ;  /* 0x0000000205027210 */ /* 0x002fca0007f3e0ff */
        /* <DEDUP_REMOVED lines=13> */
.L_x_9621:
[----:B------:R-:W2:Y:S02]  /*1320*/  LDG.E.U8 R2, desc[UR36][R2.64] ;  /* 0x0000002402027981 */ /* 0x000ea4000c1e1100 */
[----:B--2---:R-:W-:Y:S01]  /*1330*/  I2FP.F32.U32 R18, R2 ;  /* 0x0000000200127245 */ /* 0x004fe20000201000 */
[----:B------:R-:W-:Y:S06]  /*1340*/  BRA `(.L_x_9623) ;  /* 0x0000000c002c7947 */ /* 0x000fec0003800000 */
.L_x_9620:
        /* <DEDUP_REMOVED lines=9> */
.L_x_9625:
[----:B------:R-:W2:Y:S02]  /*13e0*/  LDG.E R2, desc[UR36][R2.64] ;  /* 0x0000002402027981 */ /* 0x000ea4000c1e1900 */
[----:B--2---:R-:W-:Y:S01]  /*13f0*/  I2FP.F32.S32 R18, R2 ;  /* 0x0000000200127245 */ /* 0x004fe20000201400 */
[----:B------:R-:W-:Y:S06]  /*1400*/  BRA `(.L_x_9623) ;  /* 0x0000000800fc7947 */ /* 0x000fec0003800000 */
.L_x_9624:
[----:B------:R-:W2:Y:S02]  /*1410*/  LDG.E.U16 R2, desc[UR36][R2.64] ;  /* 0x0000002402027981 */ /* 0x000ea4000c1e1500 */
[----:B--2---:R3:W4:Y:S01]  /*1420*/  I2F.S16 R18, R2 ;  /* 0x0000000200127306 */ /* 0x0047220000101400 */
[----:B------:R-:W-:Y:S05]  /*1430*/  BRA `(.L_x_9623) ;  /* 0x0000000800f07947 */ /* 0x000fea0003800000 */
.L_x_9619:
        /* <DEDUP_REMOVED lines=8> */
.L_x_9627:
[----:B------:R-:W2:Y:S02]  /*14c0*/  LDG.E.U16 R2, desc[UR36][R2.64] ;  /* 0x0000002402027981 */ /* 0x000ea4000c1e1500 */
[----:B--2---:R-:W-:Y:S01]  /*14d0*/  HADD2.F32 R18, -RZ, R2.H0_H0 ;  /* 0x20000002ff127230 */ /* 0x004fe20000004100 */
[----:B------:R-:W-:Y:S06]  /*14e0*/  BRA `(.L_x_9623) ;  /* 0x0000000800c47947 */ /* 0x000fec0003800000 */
.L_x_9626:
        /* <DEDUP_REMOVED lines=8> */
.L_x_9629:
[----:B------:R-:W2:Y:S02]  /*1570*/  LDG.E.U16 R2, desc[UR36][R2.64] ;  /* 0x0000002402027981 */ /* 0x000ea4000c1e1500 */
[----:B--2---:R-:W-:Y:S01]  /*1580*/  HADD2.F32 R18, -RZ, R2.H0_H0 ;  /* 0x20000002ff127230 */ /* 0x004fe20000004100 */
[----:B------:R-:W-:Y:S06]  /*1590*/  BRA `(.L_x_9623) ;  /* 0x0000000800987947 */ /* 0x000fec0003800000 */
.L_x_9628:
[----:B------:R-:W2:Y:S01]  /*15a0*/  LDG.E.64 R2, desc[UR36][R2.64] ;  /* 0x0000002402027981 */ /* 0x000ea2000c1e1b00 */
[----:B------:R-:W-:Y:S01]  /*15b0*/  UMOV UR4, 0xf0000000 ;  /* 0xf000000000047882 */ /* 0x000fe20000000000 */
[----:B------:R-:W-:Y:S01]  /*15c0*/  UMOV UR5, 0x380fffff ;  /* 0x380fffff00057882 */ /* 0x000fe20000000000 */
[----:B--2---:R-:W1:Y:S01]  /*15d0*/  F2F.F32.F64 R18, R2 ;  /* 0x0000000200127310 */ /* 0x004e620000301000 */
[----:B------:R-:W-:-:S14]  /*15e0*/  DSETP.GEU.AND P0, PT, |R2|, UR4, PT ;  /* 0x0000000402007e2a */ /* 0x000fdc000bf0e200 */
[----:B-1----:R-:W-:Y:S01]  /*15f0*/  @!P0 FMUL R18, R18, 1.175494350822287508e-38 ;  /* 0x0080000012128820 */ /* 0x002fe20000400000 */
[----:B------:R-:W-:Y:S06]  /*1600*/  BRA `(.L_x_9623) ;  /* 0x00000008007c7947 */ /* 0x000fec0003800000 */
.L_x_9618:
        /* <DEDUP_REMOVED lines=12> */
.L_x_9632:
[----:B------:R-:W2:Y:S01]  /*16d0*/  LDG.E.64 R2, desc[UR36][R2.64] ;  /* 0x0000002402027981 */ /* 0x000ea2000c1e1b00 */
[----:B------:R-:W-:Y:S01]  /*16e0*/  UMOV UR4, 0xf0000000 ;  /* 0xf000000000047882 */ /* 0x000fe20000000000 */
[----:B------:R-:W-:Y:S01]  /*16f0*/  UMOV UR5, 0x380fffff ;  /* 0x380fffff00057882 */ /* 0x000fe20000000000 */
[----:B--2---:R-:W1:Y:S01]  /*1700*/  F2F.F32.F64 R18, R2 ;  /* 0x0000000200127310 */ /* 0x004e620000301000 */
[----:B------:R-:W-:-:S14]  /*1710*/  DSETP.GEU.AND P0, PT, |R2|, UR4, PT ;  /* 0x0000000402007e2a */ /* 0x000fdc000bf0e200 */
[----:B-1----:R-:W-:Y:S01]  /*1720*/  @!P0 FMUL R18, R18, 1.175494350822287508e-38 ;  /* 0x0080000012128820 */ /* 0x002fe20000400000 */
[----:B------:R-:W-:Y:S06]  /*1730*/  BRA `(.L_x_9623) ;  /* 0x0000000800307947 */ /* 0x000fec0003800000 */
.L_x_9631:
        /* <DEDUP_REMOVED lines=11> */
[----:B------:R-:W-:-:S05]  /*17f0*/  VIADD R2, R0, 0xffffffff ;  /* 0xffffffff00027836 */ /* 0x000fca0000000000 */
[----:B------:R-:W-:Y:S02]  /*1800*/  SHF.R.S32.HI R2, RZ, 0x1f, R2 ;  /* 0x0000001fff027819 */ /* 0x000fe40000011402 */
[----:B-1----:R-:W-:-:S04]  /*1810*/  IADD3 R4, -R4, 0x1f, RZ ;  /* 0x0000001f04047810 */ /* 0x002fc80007ffe1ff */
        /* <DEDUP_REMOVED lines=12> */
.L_x_9634:
        /* <DEDUP_REMOVED lines=13> */
.L_x_9633:
[----:B------:R-:W2:Y:S02]  /*19b0*/  LDG.E.U16 R2, desc[UR36][R2.64] ;  /* 0x0000002402027981 */ /* 0x000ea4000c1e1500 */
[----:B--2---:R-:W-:Y:S01]  /*19c0*/  IMAD.U32 R18, R2, 0x10000, RZ ;  /* 0x0001000002127824 */ /* 0x004fe200078e00ff */
[----:B------:R-:W-:Y:S06]  /*19d0*/  BRA `(.L_x_9623) ;  /* 0x0000000400887947 */ /* 0x000fec0003800000 */
.L_x_9630:
        /* <DEDUP_REMOVED lines=11> */
.L_x_9637:
        /* <DEDUP_REMOVED lines=20> */
.L_x_9639:
[----:B------:R-:W-:Y:S05]  /*1bd0*/  BSYNC B0 ;  /* 0x0000000000007941 */ /* 0x000fea0003800000 */
.L_x_9638:
[----:B------:R-:W-:Y:S01]  /*1be0*/  IMAD.SHL.U32 R2, R2, 0x100000, RZ ;  /* 0x0010000002027824 */ /* 0x000fe200078e00ff */
[----:B------:R-:W-:-:S04]  /*1bf0*/  LEA R3, R0, 0x3b800000, 0x17 ;  /* 0x3b80000000037811 */ /* 0x000fc800078eb8ff */
[----:B------:R-:W-:Y:S01]  /*1c00*/  LOP3.LUT R18, R3, R2, R18, 0xfe, !PT ;  /* 0x0000000203127212 */ /* 0x000fe200078efe12 */
[----:B------:R-:W-:Y:S06]  /*1c10*/  BRA `(.L_x_9623) ;  /* 0x0000000000f87947 */ /* 0x000fec0003800000 */
.L_x_9636:
        /* <DEDUP_REMOVED lines=20> */
.L_x_9641:
[----:B------:R-:W-:Y:S05]  /*1d60*/  BSYNC B0 ;  /* 0x0000000000007941 */ /* 0x000fea0003800000 */
.L_x_9640:
[----:B------:R-:W-:Y:S01]  /*1d70*/  IMAD.SHL.U32 R2, R2, 0x200000, RZ ;  /* 0x0020000002027824 */ /* 0x000fe200078e00ff */
[----:B------:R-:W-:-:S04]  /*1d80*/  LEA R3, R0, 0x37800000, 0x17 ;  /* 0x3780000000037811 */ /* 0x000fc800078eb8ff */
[----:B------:R-:W-:Y:S01]  /*1d90*/  LOP3.LUT R18, R3, R2, R18, 0xfe, !PT ;  /* 0x0000000203127212 */ /* 0x000fe200078efe12 */
[----:B------:R-:W-:Y:S06]  /*1da0*/  BRA `(.L_x_9623) ;  /* 0x0000000000947947 */ /* 0x000fec0003800000 */
.L_x_9635:
        /* <DEDUP_REMOVED lines=14> */
.L_x_9622:
        /* <DEDUP_REMOVED lines=15> */
[----:B01---5:R-:W-:Y:S05]  /*1f80*/  CALL.ABS.NOINC R2 ;  /* 0x0000000002007343 */ /* 0x023fea0003c00000 */
.L_x_9644:
[----:B------:R-:W-:Y:S01]  /*1f90*/  IMAD.MOV.U32 R18, RZ, RZ, RZ ;  /* 0x000000ffff127224 */ /* 0x000fe200078e00ff */
[----:B------:R-:W-:Y:S06]  /*1fa0*/  BRA `(.L_x_9623) ;  /* 0x0000000000147947 */ /* 0x000fec0003800000 */
.L_x_9643:
[----:B------:R-:W2:Y:S02]  /*1fb0*/  LDG.E.64 R2, desc[UR36][R2.64] ;  /* 0x0000002402027981 */ /* 0x000ea4000c1e1b00 */
[----:B--2---:R1:W2:Y:S01]  /*1fc0*/  I2F.U64 R18, R2 ;  /* 0x0000000200127312 */ /* 0x0042a20000301000 */
[----:B------:R-:W-:Y:S05]  /*1fd0*/  BRA `(.L_x_9623) ;  /* 0x0000000000087947 */ /* 0x000fea0003800000 */
.L_x_9642:
[----:B------:R-:W2:Y:S02]  /*1fe0*/  LDG.E R2, desc[UR36][R2.64] ;  /* 0x0000002402027981 */ /* 0x000ea4000c1e1900 */
[----:B--2---:R-:W-:-:S07]  /*1ff0*/  I2FP.F32.U32 R18, R2 ;  /* 0x0000000200127245 */ /* 0x004fce0000201000 */
.L_x_9623:
[----:B------:R-:W-:Y:S05]  /*2000*/  BSYNC B6 ;  /* 0x0000000000067941 */ /* 0x000fea0003800000 */
.L_x_9617:
[----:B-1-3--:R-:W1:Y:S01]  /*2010*/  LDC.64 R2, c[0x0][0x230] ;  /* 0x00008c00ff027b82 */ /* 0x00ae620000000a00 */
[----:B0-----:R-:W-:Y:S01]  /*2020*/  PRMT R0, R19, 0x9910, RZ ;  /* 0x0000991013007816 */ /* 0x001fe200000000ff */
        /* <DEDUP_REMOVED lines=16> */
[----:B---3--:R-:W3:Y:S01]  /*2130*/  I2F.S16 R2, R2 ;  /* 0x0000000200027306 */ /* 0x008ee20000101400 */
[----:B------:R-:W-:Y:S05]  /*2140*/  BRA `(.L_x_9651) ;  /* 0x0000000c00387947 */ /* 0x000fea0003800000 */
.L_x_9649:
[----:B------:R-:W3:Y:S02]  /*2150*/  LDG.E.U8 R2, desc[UR36][R4.64] ;  /* 0x0000002404027981 */ /* 0x000ee4000c1e1100 */
[----:B---3--:R-:W-:Y:S01]  /*2160*/  I2FP.F32.U32 R2, R2 ;  /* 0x0000000200027245 */ /* 0x008fe20000201000 */
[----:B------:R-:W-:Y:S06]  /*2170*/  BRA `(.L_x_9651) ;  /* 0x0000000c002c7947 */ /* 0x000fec0003800000 */
.L_x_9648:
[----:B------:R-:W-:-:S13]  /*2180*/  ISETP.NE.AND P0, PT, R0, 0x2, PT ;  /* 0x000000020000780c */ /* 0x000fda0003f05270 */
[----:B------:R-:W-:Y:S05]  /*2190*/  @!P0 BRA `(.L_x_9652) ;  /* 0x0000000000288947 */ /* 0x000fea0003800000 */
[----:B------:R-:W-:-:S13]  /*21a0*/  ISETP.NE.AND P0, PT, R0, 0x3, PT ;  /* 0x000000030000780c */ /* 0x000fda0003f05270 */
[----:B------:R-:W-:Y:S05]  /*21b0*/  @!P0 BRA `(.L_x_9653) ;  /* 0x0000000000148947 */ /* 0x000fea0003800000 */
[----:B------:R-:W-:-:S13]  /*21c0*/  ISETP.NE.AND P0, PT, R0, 0x4, PT ;  /* 0x000000040000780c */ /* 0x000fda0003f05270 */
[----:B------:R-:W-:Y:S05]  /*21d0*/  @P0 BRA `(.L_x_9650) ;  /* 0x0000000800b80947 */ /* 0x000fea0003800000 */
[----:B------:R-:W3:Y:S02]  /*21e0*/  LDG.E.64 R2, desc[UR36][R4.64] ;  /* 0x0000002404027981 */ /* 0x000ee4000c1e1b00 */
[----:B---3--:R0:W1:Y:S01]  /*21f0*/  I2F.S64 R2, R2 ;  /* 0x0000000200027312 */ /* 0x0080620000301400 */
[----:B------:R-:W-:Y:S05]  /*2200*/  BRA `(.L_x_9651) ;  /* 0x0000000c00087947 */ /* 0x000fea0003800000 */
.L_x_9653:
[----:B------:R-:W3:Y:S02]  /*2210*/  LDG.E R2, desc[UR36][R4.64] ;  /* 0x0000002404027981 */ /* 0x000ee4000c1e1900 */
[----:B---3--:R-:W-:Y:S01]  /*2220*/  I2FP.F32.S32 R2, R2 ;  /* 0x0000000200027245 */ /* 0x008fe20000201400 */
[----:B------:R-:W-:Y:S06]  /*2230*/  BRA `(.L_x_9651) ;  /* 0x0000000800fc7947 */ /* 0x000fec0003800000 */
.L_x_9652:
[----:B------:R-:W3:Y:S02]  /*2240*/  LDG.E.U16 R2, desc[UR36][R4.64] ;  /* 0x0000002404027981 */ /* 0x000ee4000c1e1500 */
[----:B---3--:R-:W0:Y:S01]  /*2250*/  I2F.S16 R2, R2 ;  /* 0x0000000200027306 */ /* 0x008e220000101400 */
[----:B------:R-:W-:Y:S05]  /*2260*/  BRA `(.L_x_9651) ;  /* 0x0000000800f07947 */ /* 0x000fea0003800000 */
.L_x_9647:
        /* <DEDUP_REMOVED lines=8> */
.L_x_9655:
[----:B------:R-:W3:Y:S02]  /*22f0*/  LDG.E.U16 R2, desc[UR36][R4.64] ;  /* 0x0000002404027981 */ /* 0x000ee4000c1e1500 */
[----:B---3--:R-:W-:Y:S01]  /*2300*/  HADD2.F32 R2, -RZ, R2.H0_H0 ;  /* 0x20000002ff027230 */ /* 0x008fe20000004100 */
[----:B------:R-:W-:Y:S06]  /*2310*/  BRA `(.L_x_9651) ;  /* 0x0000000800c47947 */ /* 0x000fec0003800000 */
.L_x_9654:
        /* <DEDUP_REMOVED lines=8> */
.L_x_9657:
[----:B------:R-:W3:Y:S02]  /*23a0*/  LDG.E.U16 R2, desc[UR36][R4.64] ;  /* 0x0000002404027981 */ /* 0x000ee4000c1e1500 */
[----:B---3--:R-:W-:Y:S01]  /*23b0*/  HADD2.F32 R2, -RZ, R2.H0_H0 ;  /* 0x20000002ff027230 */ /* 0x008fe20000004100 */
[----:B------:R-:W-:Y:S06]  /*23c0*/  BRA `(.L_x_9651) ;  /* 0x0000000800987947 */ /* 0x000fec0003800000 */
.L_x_9656:
[----:B------:R-:W3:Y:S01]  /*23d0*/  LDG.E.64 R4, desc[UR36][R4.64] ;  /* 0x0000002404047981 */ /* 0x000ee2000c1e1b00 */
[----:B------:R-:W-:Y:S01]  /*23e0*/  UMOV UR4, 0xf0000000 ;  /* 0xf000000000047882 */ /* 0x000fe20000000000 */
[----:B------:R-:W-:Y:S01]  /*23f0*/  UMOV UR5, 0x380fffff ;  /* 0x380fffff00057882 */ /* 0x000fe20000000000 */
[----:B---3--:R-:W0:Y:S01]  /*2400*/  F2F.F32.F64 R2, R4 ;  /* 0x0000000400027310 */ /* 0x008e220000301000 */
[----:B------:R-:W-:-:S14]  /*2410*/  DSETP.GEU.AND P0, PT, |R4|, UR4, PT ;  /* 0x0000000404007e2a */ /* 0x000fdc000bf0e200 */
[----:B0-----:R-:W-:Y:S01]  /*2420*/  @!P0 FMUL R2, R2, 1.175494350822287508e-38 ;  /* 0x0080000002028820 */ /* 0x001fe20000400000 */
[----:B------:R-:W-:Y:S06]  /*2430*/  BRA `(.L_x_9651) ;  /* 0x00000008007c7947 */ /* 0x000fec0003800000 */
.L_x_9646:
        /* <DEDUP_REMOVED lines=8> */
[----:B------:R-:W3:Y:S02]  /*24c0*/  LDG.E.U8 R4, desc[UR36][R4.64] ;  /* 0x0000002404047981 */ /* 0x000ee4000c1e1100 */
[----:B---3--:R-:W-:-:S04]  /*24d0*/  ISETP.NE.AND P0, PT, R4, RZ, PT ;  /* 0x000000ff0400720c */ /* 0x008fc80003f05270 */
[----:B------:R-:W-:Y:S01]  /*24e0*/  FSEL R2, RZ, 1, !P0 ;  /* 0x3f800000ff027808 */ /* 0x000fe20004000000 */
[----:B------:R-:W-:Y:S08]  /*24f0*/  BRA `(.L_x_9651) ;  /* 0x00000008004c7947 */ /* 0x000ff00003800000 */
.L_x_9660:
[----:B------:R-:W3:Y:S01]  /*2500*/  LDG.E.64 R4, desc[UR36][R4.64] ;  /* 0x0000002404047981 */ /* 0x000ee2000c1e1b00 */
[----:B------:R-:W-:Y:S01]  /*2510*/  UMOV UR4, 0xf0000000 ;  /* 0xf000000000047882 */ /* 0x000fe20000000000 */
[----:B------:R-:W-:Y:S01]  /*2520*/  UMOV UR5, 0x380fffff ;  /* 0x380fffff00057882 */ /* 0x000fe20000000000 */
[----:B---3--:R-:W0:Y:S01]  /*2530*/  F2F.F32.F64 R2, R4 ;  /* 0x0000000400027310 */ /* 0x008e220000301000 */
[----:B------:R-:W-:-:S14]  /*2540*/  DSETP.GEU.AND P0, PT, |R4|, UR4, PT ;  /* 0x0000000404007e2a */ /* 0x000fdc000bf0e200 */
[----:B0-----:R-:W-:Y:S01]  /*2550*/  @!P0 FMUL R2, R2, 1.175494350822287508e-38 ;  /* 0x0080000002028820 */ /* 0x001fe20000400000 */
[----:B------:R-:W-:Y:S06]  /*2560*/  BRA `(.L_x_9651) ;  /* 0x0000000800307947 */ /* 0x000fec0003800000 */
.L_x_9659:
        /* <DEDUP_REMOVED lines=26> */
.L_x_9662:
        /* <DEDUP_REMOVED lines=11> */
[----:B------:R-:W-:Y:S01]  /*27c0*/  LOP3.LUT R2, R2, 0x80000000, R3, 0xf8, !PT ;  /* 0x8000000002027812 */ /* 0x000fe200078ef803 */
[----:B------:R-:W-:Y:S06]  /*27d0*/  BRA `(.L_x_9651) ;  /* 0x0000000400947947 */ /* 0x000fec0003800000 */
.L_x_9661:
[----:B------:R-:W3:Y:S02]  /*27e0*/  LDG.E.U16 R2, desc[UR36][R4.64] ;  /* 0x0000002404027981 */ /* 0x000ee4000c1e1500 */
[----:B---3--:R-:W-:Y:S01]  /*27f0*/  IMAD.U32 R2, R2, 0x10000, RZ ;  /* 0x0001000002027824 */ /* 0x008fe200078e00ff */
[----:B------:R-:W-:Y:S06]  /*2800*/  BRA `(.L_x_9651) ;  /* 0x0000000400887947 */ /* 0x000fec0003800000 */
.L_x_9658:
        /* <DEDUP_REMOVED lines=9> */
[----:B---3--:R-:W-:Y:S01]  /*28a0*/  I2FP.F32.U32 R2, R2 ;  /* 0x0000000200027245 */ /* 0x008fe20000201000 */
[----:B------:R-:W-:Y:S06]  /*28b0*/  BRA `(.L_x_9651) ;  /* 0x00000004005c7947 */ /* 0x000fec0003800000 */
.L_x_9665:
[----:B------:R-:W3:Y:S01]  /*28c0*/  LDG.E.U8 R4, desc[UR36][R4.64] ;  /* 0x0000002404047981 */ /* 0x000ee2000c1e1100 */
        /* <DEDUP_REMOVED lines=19> */
.L_x_9667:
[----:B------:R-:W-:Y:S05]  /*2a00*/  BSYNC B0 ;  /* 0x0000000000007941 */ /* 0x000fea0003800000 */
.L_x_9666:
[----:B------:R-:W-:Y:S01]  /*2a10*/  IMAD.SHL.U32 R2, R2, 0x100000, RZ ;  /* 0x0010000002027824 */ /* 0x000fe200078e00ff */
[----:B------:R-:W-:-:S04]  /*2a20*/  LEA R3, R0, 0x3b800000, 0x17 ;  /* 0x3b80000000037811 */ /* 0x000fc800078eb8ff */
[----:B------:R-:W-:Y:S01]  /*2a30*/  LOP3.LUT R2, R3, R2, R4, 0xfe, !PT ;  /* 0x0000000203027212 */ /* 0x000fe200078efe04 */
[----:B------:R-:W-:Y:S06]  /*2a40*/  BRA `(.L_x_9651) ;  /* 0x0000000000f87947 */ /* 0x000fec0003800000 */
.L_x_9664:
        /* <DEDUP_REMOVED lines=20> */
.L_x_9669:
[----:B------:R-:W-:Y:S05]  /*2b90*/  BSYNC B0 ;  /* 0x0000000000007941 */ /* 0x000fea0003800000 */
.L_x_9668:
[----:B------:R-:W-:Y:S01]  /*2ba0*/  IMAD.SHL.U32 R2, R2, 0x200000, RZ ;  /* 0x0020000002027824 */ /* 0x000fe200078e00ff */
[----:B------:R-:W-:-:S04]  /*2bb0*/  LEA R3, R0, 0x37800000, 0x17 ;  /* 0x3780000000037811 */ /* 0x000fc800078eb8ff */
[----:B------:R-:W-:Y:S01]  /*2bc0*/  LOP3.LUT R2, R3, R2, R4, 0xfe, !PT ;  /* 0x0000000203027212 */ /* 0x000fe200078efe04 */
[----:B------:R-:W-:Y:S06]  /*2bd0*/  BRA `(.L_x_9651) ;  /* 0x0000000000947947 */ /* 0x000fec0003800000 */
.L_x_9663:
[----:B------:R-:W-:-:S13]  /*2be0*/  ISETP.NE.AND P0, PT, R0, 0x1c, PT ;  /* 0x0000001c0000780c */ /* 0x000fda0003f05270 */
[----:B------:R-:W-:Y:S05]  /*2bf0*/  @!P0 BRA `(.L_x_9670) ;  /* 0x0000000000848947 */ /* 0x000fea0003800000 */
[----:B------:R-:W-:-:S13]  /*2c00*/  ISETP.NE.AND P0, PT, R0, 0x1d, PT ;  /* 0x0000001d0000780c */ /* 0x000fda0003f05270 */
[----:B------:R-:W-:Y:S05]  /*2c10*/  @!P0 BRA `(.L_x_9671) ;  /* 0x0000000000708947 */ /* 0x000fea0003800000 */
[----:B------:R-:W-:-:S13]  /*2c20*/  ISETP.NE.AND P0, PT, R0, 0x2c, PT ;  /* 0x0000002c0000780c */ /* 0x000fda0003f05270 */
[----:B------:R-:W-:Y:S05]  /*2c30*/  @P0 BRA `(.L_x_9650) ;  /* 0x0000000000200947 */ /* 0x000fea0003800000 */
[----:B------:R-:W3:Y:S01]  /*2c40*/  LDG.E.U8 R4, desc[UR36][R4.64] ;  /* 0x0000002404047981 */ /* 0x000ee2000c1e1100 */
[----:B------:R-:W-:Y:S01]  /*2c50*/  IMAD.MOV.U32 R2, RZ, RZ, 0x400000 ;  /* 0x00400000ff027424 */ /* 0x000fe200078e00ff */
[----:B---3--:R-:W-:-:S13]  /*2c60*/  ISETP.NE.AND P0, PT, R4, RZ, PT ;  /* 0x000000ff0400720c */ /* 0x008fda0003f05270 */
[----:B------:R-:W-:Y:S05]  /*2c70*/  @!P0 BRA `(.L_x_9651) ;  /* 0x00000000006c8947 */ /* 0x000fea0003800000 */
[----:B------:R-:W-:-:S13]  /*2c80*/  ISETP.NE.AND P0, PT, R4, 0xff, PT ;  /* 0x000000ff0400780c */ /* 0x000fda0003f05270 */
[----:B------:R-:W-:Y:S02]  /*2c90*/  @!P0 IMAD.MOV.U32 R2, RZ, RZ, 0x7f800001 ;  /* 0x7f800001ff028424 */ /* 0x000fe400078e00ff */
[----:B------:R-:W-:Y:S01]  /*2ca0*/  @P0 IMAD.SHL.U32 R2, R4, 0x800000, RZ ;  /* 0x0080000004020824 */ /* 0x000fe200078e00ff */
[----:B------:R-:W-:Y:S06]  /*2cb0*/  BRA `(.L_x_9651) ;  /* 0x00000000005c7947 */ /* 0x000fec0003800000 */
.L_x_9650:
        /* <DEDUP_REMOVED lines=16> */
.L_x_9672:
[----:B------:R-:W-:Y:S01]  /*2dc0*/  IMAD.MOV.U32 R2, RZ, RZ, RZ ;  /* 0x000000ffff027224 */ /* 0x000fe200078e00ff */
[----:B------:R-:W-:Y:S06]  /*2dd0*/  BRA `(.L_x_9651) ;  /* 0x0000000000147947 */ /* 0x000fec0003800000 */
.L_x_9671:
[----:B------:R-:W3:Y:S02]  /*2de0*/  LDG.E.64 R2, desc[UR36][R4.64] ;  /* 0x0000002404027981 */ /* 0x000ee4000c1e1b00 */
[----:B---3--:R0:W1:Y:S01]  /*2df0*/  I2F.U64 R2, R2 ;  /* 0x0000000200027312 */ /* 0x0080620000301000 */
[----:B------:R-:W-:Y:S05]  /*2e00*/  BRA `(.L_x_9651) ;  /* 0x0000000000087947 */ /* 0x000fea0003800000 */
.L_x_9670:
[----:B------:R-:W3:Y:S02]  /*2e10*/  LDG.E R2, desc[UR36][R4.64] ;  /* 0x0000002404027981 */ /* 0x000ee4000c1e1900 */
[----:B---3--:R-:W-:-:S07]  /*2e20*/  I2FP.F32.U32 R2, R2 ;  /* 0x0000000200027245 */ /* 0x008fce0000201000 */
.L_x_9651:
[----:B------:R-:W-:Y:S05]  /*2e30*/  BSYNC B6 ;  /* 0x0000000000067941 */ /* 0x000fea0003800000 */
.L_x_9645:
[----:B------:R-:W-:-:S07]  /*2e40*/  VIADD R26, R26, 0x80 ;  /* 0x000000801a1a7836 */ /* 0x000fce0000000000 */
.L_x_9583:
[----:B------:R-:W-:Y:S05]  /*2e50*/  BSYNC B7 ;  /* 0x0000000000077941 */ /* 0x000fea0003800000 */
.L_x_9582:
[----:B------:R-:W-:Y:S01]  /*2e60*/  ISETP.GE.AND P0, PT, R26, R25, PT ;  /* 0x000000191a00720c */ /* 0x000fe20003f06270 */
[----:B------:R-:W-:Y:S01]  /*2e70*/  BSSY B7, `(.L_x_9673) ;  /* 0x00002d7000077945 */ /* 0x000fe20003800000 */
[----:B------:R-:W-:-:S11]  /*2e80*/  IMAD.MOV.U32 R16, RZ, RZ, RZ ;  /* 0x000000ffff107224 */ /* 0x000fd600078e00ff */
        /* <DEDUP_REMOVED lines=23> */
.L_x_9678:
[----:B------:R-:W2:Y:S02]  /*3000*/  LDG.E.U8 R4, desc[UR36][R4.64] ;  /* 0x0000002404047981 */ /* 0x000ea4000c1e1100 */
[----:B--2---:R-:W-:-:S04]  /*3010*/  I2FP.F32.U32 R0, R4 ;  /* 0x0000000400007245 */ /* 0x004fc80000201000 */
[----:B------:R-:W-:-:S04]  /*3020*/  F2FP.BF16.F32.PACK_AB R0, RZ, R0 ;  /* 0x00000000ff00723e */ /* 0x000fc800000010ff */
[----:B------:R-:W-:Y:S01]  /*3030*/  PRMT R29, R0, 0x7610, R29 ;  /* 0x00007610001d7816 */ /* 0x000fe2000000001d */
[----:B------:R-:W-:Y:S06]  /*3040*/  BRA `(.L_x_9680) ;  /* 0x0000000c00c87947 */ /* 0x000fec0003800000 */
.L_x_9677:
        /* <DEDUP_REMOVED lines=11> */
.L_x_9682:
[----:B------:R-:W2:Y:S02]  /*3100*/  LDG.E R4, desc[UR36][R4.64] ;  /* 0x0000002404047981 */ /* 0x000ea4000c1e1900 */
[----:B--2---:R-:W-:-:S04]  /*3110*/  I2FP.F32.S32 R0, R4 ;  /* 0x0000000400007245 */ /* 0x004fc80000201400 */
[----:B------:R-:W-:-:S04]  /*3120*/  F2FP.BF16.F32.PACK_AB R0, RZ, R0 ;  /* 0x00000000ff00723e */ /* 0x000fc800000010ff */
[----:B------:R-:W-:Y:S01]  /*3130*/  PRMT R29, R0, 0x7610, R29 ;  /* 0x00007610001d7816 */ /* 0x000fe2000000001d */
[----:B------:R-:W-:Y:S06]  /*3140*/  BRA `(.L_x_9680) ;  /* 0x0000000c00887947 */ /* 0x000fec0003800000 */
.L_x_9681:
[----:B------:R-:W2:Y:S02]  /*3150*/  LDG.E.U16 R4, desc[UR36][R4.64] ;  /* 0x0000002404047981 */ /* 0x000ea4000c1e1500 */
[----:B--2---:R-:W0:Y:S02]  /*3160*/  I2F.S16 R0, R4 ;  /* 0x0000000400007306 */ /* 0x004e240000101400 */
[----:B0-----:R-:W-:-:S04]  /*3170*/  F2FP.BF16.F32.PACK_AB R0, RZ, R0 ;  /* 0x00000000ff00723e */ /* 0x001fc800000010ff */
[----:B------:R-:W-:Y:S01]  /*3180*/  PRMT R29, R0, 0x7610, R29 ;  /* 0x00007610001d7816 */ /* 0x000fe2000000001d */
[----:B------:R-:W-:Y:S06]  /*3190*/  BRA `(.L_x_9680) ;  /* 0x0000000c00747947 */ /* 0x000fec0003800000 */
.L_x_9676:
        /* <DEDUP_REMOVED lines=9> */
.L_x_9684:
[----:B------:R-:W2:Y:S02]  /*3230*/  LDG.E.U16 R0, desc[UR36][R4.64] ;  /* 0x0000002404007981 */ /* 0x000ea4000c1e1500 */
[----:B--2---:R-:W-:-:S05]  /*3240*/  HADD2.F32 R0, -RZ, R0.H0_H0 ;  /* 0x20000000ff007230 */ /* 0x004fca0000004100 */
[----:B------:R-:W-:-:S04]  /*3250*/  F2FP.BF16.F32.PACK_AB R0, RZ, R0 ;  /* 0x00000000ff00723e */ /* 0x000fc800000010ff */
[----:B------:R-:W-:Y:S01]  /*3260*/  PRMT R29, R0, 0x7610, R29 ;  /* 0x00007610001d7816 */ /* 0x000fe2000000001d */
[----:B------:R-:W-:Y:S06]  /*3270*/  BRA `(.L_x_9680) ;  /* 0x0000000c003c7947 */ /* 0x000fec0003800000 */
.L_x_9683:
        /* <DEDUP_REMOVED lines=9> */
.L_x_9686:
[----:B------:R-:W2:Y:S02]  /*3310*/  LDG.E.U16 R4, desc[UR36][R4.64] ;  /* 0x0000002404047981 */ /* 0x000ea4000c1e1500 */
[----:B--2---:R-:W-:-:S05]  /*3320*/  HADD2.F32 R0, -RZ, R4.H0_H0 ;  /* 0x20000004ff007230 */ /* 0x004fca0000004100 */
[----:B------:R-:W-:-:S04]  /*3330*/  F2FP.BF16.F32.PACK_AB R0, RZ, R0 ;  /* 0x00000000ff00723e */ /* 0x000fc800000010ff */
[----:B------:R-:W-:Y:S01]  /*3340*/  PRMT R29, R0, 0x7610, R29 ;  /* 0x00007610001d7816 */ /* 0x000fe2000000001d */
[----:B------:R-:W-:Y:S06]  /*3350*/  BRA `(.L_x_9680) ;  /* 0x0000000c00047947 */ /* 0x000fec0003800000 */
.L_x_9685:
        /* <DEDUP_REMOVED lines=9> */
.L_x_9675:
        /* <DEDUP_REMOVED lines=14> */
.L_x_9689:
        /* <DEDUP_REMOVED lines=9> */
.L_x_9688:
        /* <DEDUP_REMOVED lines=28> */
.L_x_9691:
        /* <DEDUP_REMOVED lines=15> */
.L_x_9690:
[----:B------:R0:W5:Y:S01]  /*3810*/  LDG.E.U16 R29, desc[UR36][R4.64] ;  /* 0x00000024041d7981 */ /* 0x000162000c1e1500 */
[----:B------:R-:W-:Y:S05]  /*3820*/  BRA `(.L_x_9680) ;  /* 0x0000000400d07947 */ /* 0x000fea0003800000 */
.L_x_9687:
        /* <DEDUP_REMOVED lines=13> */
.L_x_9694:
        /* <DEDUP_REMOVED lines=21> */
.L_x_9698:
[----:B------:R-:W-:Y:S05]  /*3a50*/  BSYNC B1 ;  /* 0x0000000000017941 */ /* 0x000fea0003800000 */
.L_x_9697:
[----:B------:R-:W-:Y:S01]  /*3a60*/  LEA R5, R0, 0x3b800000, 0x17 ;  /* 0x3b80000000057811 */ /* 0x000fe200078eb8ff */
[----:B------:R-:W-:-:S05]  /*3a70*/  IMAD.SHL.U32 R0, R3, 0x100000, RZ ;  /* 0x0010000003007824 */ /* 0x000fca00078e00ff */
[----:B------:R-:W-:-:S07]  /*3a80*/  LOP3.LUT R0, R5, R0, R6, 0xfe, !PT ;  /* 0x0000000005007212 */ /* 0x000fce00078efe06 */
.L_x_9696:
[----:B------:R-:W-:Y:S05]  /*3a90*/  BSYNC B0 ;  /* 0x0000000000007941 */ /* 0x000fea0003800000 */
.L_x_9695:
[----:B------:R-:W-:-:S04]  /*3aa0*/  F2FP.BF16.F32.PACK_AB R0, RZ, R0 ;  /* 0x00000000ff00723e */ /* 0x000fc800000010ff */
[----:B------:R-:W-:Y:S01]  /*3ab0*/  PRMT R29, R0, 0x7610, R29 ;  /* 0x00007610001d7816 */ /* 0x000fe2000000001d */
[----:B------:R-:W-:Y:S06]  /*3ac0*/  BRA `(.L_x_9680) ;  /* 0x0000000400287947 */ /* 0x000fec0003800000 */
.L_x_9693:
        /* <DEDUP_REMOVED lines=21> */
.L_x_9702:
[----:B------:R-:W-:Y:S05]  /*3c20*/  BSYNC B1 ;  /* 0x0000000000017941 */ /* 0x000fea0003800000 */
.L_x_9701:
[----:B------:R-:W-:Y:S01]  /*3c30*/  LEA R5, R0, 0x37800000, 0x17 ;  /* 0x3780000000057811 */ /* 0x000fe200078eb8ff */
[----:B------:R-:W-:-:S05]  /*3c40*/  IMAD.SHL.U32 R0, R3, 0x200000, RZ ;  /* 0x0020000003007824 */ /* 0x000fca00078e00ff */
[----:B------:R-:W-:-:S07]  /*3c50*/  LOP3.LUT R0, R5, R0, R6, 0xfe, !PT ;  /* 0x0000000005007212 */ /* 0x000fce00078efe06 */
.L_x_9700:
[----:B------:R-:W-:Y:S05]  /*3c60*/  BSYNC B0 ;  /* 0x0000000000007941 */ /* 0x000fea0003800000 */
.L_x_9699:
[----:B------:R-:W-:-:S04]  /*3c70*/  F2FP.BF16.F32.PACK_AB R0, RZ, R0 ;  /* 0x00000000ff00723e */ /* 0x000fc800000010ff */
[----:B------:R-:W-:Y:S01]  /*3c80*/  PRMT R29, R0, 0x7610, R29 ;  /* 0x00007610001d7816 */ /* 0x000fe2000000001d */
[----:B------:R-:W-:Y:S06]  /*3c90*/  BRA `(.L_x_9680) ;  /* 0x0000000000b47947 */ /* 0x000fec0003800000 */
.L_x_9692:
        /* <DEDUP_REMOVED lines=14> */
.L_x_9706:
[----:B------:R-:W-:Y:S05]  /*3d80*/  BSYNC B0 ;  /* 0x0000000000007941 */ /* 0x000fea0003800000 */
.L_x_9705:
[----:B------:R-:W-:-:S04]  /*3d90*/  F2FP.BF16.F32.PACK_AB R0, RZ, R0 ;  /* 0x00000000ff00723e */ /* 0x000fc800000010ff */
[----:B------:R-:W-:Y:S01]  /*3da0*/  PRMT R29, R0, 0x7610, R29 ;  /* 0x00007610001d7816 */ /* 0x000fe2000000001d */
[----:B------:R-:W-:Y:S06]  /*3db0*/  BRA `(.L_x_9680) ;  /* 0x00000000006c7947 */ /* 0x000fec0003800000 */
.L_x_9679:
        /* <DEDUP_REMOVED lines=16> */
.L_x_9707:
[----:B------:R-:W-:Y:S01]  /*3ec0*/  PRMT R29, RZ, 0x7610, R29 ;  /* 0x00007610ff1d7816 */ /* 0x000fe2000000001d */
[----:B------:R-:W-:Y:S06]  /*3ed0*/  BRA `(.L_x_9680) ;  /* 0x0000000000247947 */ /* 0x000fec0003800000 */
.L_x_9704:
[----:B------:R-:W2:Y:S02]  /*3ee0*/  LDG.E.64 R4, desc[UR36][R4.64] ;  /* 0x0000002404047981 */ /* 0x000ea4000c1e1b00 */
[----:B--2---:R-:W0:Y:S02]  /*3ef0*/  I2F.U64 R0, R4 ;  /* 0x0000000400007312 */ /* 0x004e240000301000 */
[----:B0-----:R-:W-:-:S04]  /*3f00*/  F2FP.BF16.F32.PACK_AB R0, RZ, R0 ;  /* 0x00000000ff00723e */ /* 0x001fc800000010ff */
[----:B------:R-:W-:Y:S01]  /*3f10*/  PRMT R29, R0, 0x7610, R29 ;  /* 0x00007610001d7816 */ /* 0x000fe2000000001d */
[----:B------:R-:W-:Y:S06]  /*3f20*/  BRA `(.L_x_9680) ;  /* 0x0000000000107947 */ /* 0x000fec0003800000 */
.L_x_9703:
[----:B------:R-:W2:Y:S02]  /*3f30*/  LDG.E R4, desc[UR36][R4.64] ;  /* 0x0000002404047981 */ /* 0x000ea4000c1e1900 */
[----:B--2---:R-:W-:-:S04]  /*3f40*/  I2FP.F32.U32 R0, R4 ;  /* 0x0000000400007245 */ /* 0x004fc80000201000 */
[----:B------:R-:W-:-:S04]  /*3f50*/  F2FP.BF16.F32.PACK_AB R0, RZ, R0 ;  /* 0x00000000ff00723e */ /* 0x000fc800000010ff */
[----:B------:R-:W-:-:S07]  /*3f60*/  PRMT R29, R0, 0x7610, R29 ;  /* 0x00007610001d7816 */ /* 0x000fce000000001d */
.L_x_9680:
        /* <DEDUP_REMOVED lines=20> */
.L_x_9712:
[----:B------:R-:W2:Y:S02]  /*40b0*/  LDG.E.U8 R4, desc[UR36][R4.64] ;  /* 0x0000002404047981 */ /* 0x000ea4000c1e1100 */
[----:B--2---:R-:W-:Y:S01]  /*40c0*/  I2FP.F32.U32 R22, R4 ;  /* 0x0000000400167245 */ /* 0x004fe20000201000 */
[----:B------:R-:W-:Y:S06]  /*40d0*/  BRA `(.L_x_9714) ;  /* 0x0000000c002c7947 */ /* 0x000fec0003800000 */
.L_x_9711:
        /* <DEDUP_REMOVED lines=9> */
.L_x_9716:
[----:B------:R-:W2:Y:S02]  /*4170*/  LDG.E R4, desc[UR36][R4.64] ;  /* 0x0000002404047981 */ /* 0x000ea4000c1e1900 */
[----:B--2---:R-:W-:Y:S01]  /*4180*/  I2FP.F32.S32 R22, R4 ;  /* 0x0000000400167245 */ /* 0x004fe20000201400 */
[----:B------:R-:W-:Y:S06]  /*4190*/  BRA `(.L_x_9714) ;  /* 0x0000000800fc7947 */ /* 0x000fec0003800000 */
.L_x_9715:
[----:B------:R-:W2:Y:S02]  /*41a0*/  LDG.E.U16 R4, desc[UR36][R4.64] ;  /* 0x0000002404047981 */ /* 0x000ea4000c1e1500 */
[----:B--2---:R0:W2:Y:S01]  /*41b0*/  I2F.S16 R22, R4 ;  /* 0x0000000400167306 */ /* 0x0040a20000101400 */
[----:B------:R-:W-:Y:S05]  /*41c0*/  BRA `(.L_x_9714) ;  /* 0x0000000800f07947 */ /* 0x000fea0003800000 */
.L_x_9710:
        /* <DEDUP_REMOVED lines=8> */
.L_x_9718:
[----:B------:R-:W2:Y:S02]  /*4250*/  LDG.E.U16 R4, desc[UR36][R4.64] ;  /* 0x0000002404047981 */ /* 0x000ea4000c1e1500 */
[----:B--2---:R-:W-:Y:S01]  /*4260*/  HADD2.F32 R22, -RZ, R4.H0_H0 ;  /* 0x20000004ff167230 */ /* 0x004fe20000004100 */
[----:B------:R-:W-:Y:S06]  /*4270*/  BRA `(.L_x_9714) ;  /* 0x0000000800c47947 */ /* 0x000fec0003800000 */
.L_x_9717:
        /* <DEDUP_REMOVED lines=8> */
.L_x_9720:
[----:B------:R-:W2:Y:S02]  /*4300*/  LDG.E.U16 R4, desc[UR36][R4.64] ;  /* 0x0000002404047981 */ /* 0x000ea4000c1e1500 */
[----:B--2---:R-:W-:Y:S01]  /*4310*/  HADD2.F32 R22, -RZ, R4.H0_H0 ;  /* 0x20000004ff167230 */ /* 0x004fe20000004100 */
[----:B------:R-:W-:Y:S06]  /*4320*/  BRA `(.L_x_9714) ;  /* 0x0000000800987947 */ /* 0x000fec0003800000 */
.L_x_9719:
[----:B------:R-:W2:Y:S01]  /*4330*/  LDG.E.64 R4, desc[UR36][R4.64] ;  /* 0x0000002404047981 */ /* 0x000ea2000c1e1b00 */
[----:B------:R-:W-:Y:S01]  /*4340*/  UMOV UR4, 0xf0000000 ;  /* 0xf000000000047882 */ /* 0x000fe20000000000 */
[----:B------:R-:W-:Y:S01]  /*4350*/  UMOV UR5, 0x380fffff ;  /* 0x380fffff00057882 */ /* 0x000fe20000000000 */
[----:B--2---:R-:W0:Y:S01]  /*4360*/  F2F.F32.F64 R22, R4 ;  /* 0x0000000400167310 */ /* 0x004e220000301000 */
[----:B------:R-:W-:-:S14]  /*4370*/  DSETP.GEU.AND P0, PT, |R4|, UR4, PT ;  /* 0x0000000404007e2a */ /* 0x000fdc000bf0e200 */
[----:B0-----:R-:W-:Y:S01]  /*4380*/  @!P0 FMUL R22, R22, 1.175494350822287508e-38 ;  /* 0x0080000016168820 */ /* 0x001fe20000400000 */
[----:B------:R-:W-:Y:S06]  /*4390*/  BRA `(.L_x_9714) ;  /* 0x00000008007c7947 */ /* 0x000fec0003800000 */
.L_x_9709:
        /* <DEDUP_REMOVED lines=12> */
.L_x_9723:
[----:B------:R-:W2:Y:S01]  /*4460*/  LDG.E.64 R4, desc[UR36][R4.64] ;  /* 0x0000002404047981 */ /* 0x000ea2000c1e1b00 */
[----:B------:R-:W-:Y:S01]  /*4470*/  UMOV UR4, 0xf0000000 ;  /* 0xf000000000047882 */ /* 0x000fe20000000000 */
[----:B------:R-:W-:Y:S01]  /*4480*/  UMOV UR5, 0x380fffff ;  /* 0x380fffff00057882 */ /* 0x000fe20000000000 */
[----:B--2---:R-:W0:Y:S01]  /*4490*/  F2F.F32.F64 R22, R4 ;  /* 0x0000000400167310 */ /* 0x004e220000301000 */
[----:B------:R-:W-:-:S14]  /*44a0*/  DSETP.GEU.AND P0, PT, |R4|, UR4, PT ;  /* 0x0000000404007e2a */ /* 0x000fdc000bf0e200 */
[----:B0-----:R-:W-:Y:S01]  /*44b0*/  @!P0 FMUL R22, R22, 1.175494350822287508e-38 ;  /* 0x0080000016168820 */ /* 0x001fe20000400000 */
[----:B------:R-:W-:Y:S06]  /*44c0*/  BRA `(.L_x_9714) ;  /* 0x0000000800307947 */ /* 0x000fec0003800000 */
.L_x_9722:
        /* <DEDUP_REMOVED lines=26> */
.L_x_9725:
        /* <DEDUP_REMOVED lines=13> */
.L_x_9724:
[----:B------:R-:W2:Y:S02]  /*4740*/  LDG.E.U16 R4, desc[UR36][R4.64] ;  /* 0x0000002404047981 */ /* 0x000ea4000c1e1500 */
[----:B--2---:R-:W-:Y:S01]  /*4750*/  IMAD.U32 R22, R4, 0x10000, RZ ;  /* 0x0001000004167824 */ /* 0x004fe200078e00ff */
[----:B------:R-:W-:Y:S06]  /*4760*/  BRA `(.L_x_9714) ;  /* 0x0000000400887947 */ /* 0x000fec0003800000 */
.L_x_9721:
        /* <DEDUP_REMOVED lines=11> */
.L_x_9728:
        /* <DEDUP_REMOVED lines=20> */
.L_x_9730:
[----:B------:R-:W-:Y:S05]  /*4960*/  BSYNC B0 ;  /* 0x0000000000007941 */ /* 0x000fea0003800000 */
.L_x_9729:
[----:B------:R-:W-:Y:S01]  /*4970*/  IMAD.SHL.U32 R3, R3, 0x100000, RZ ;  /* 0x0010000003037824 */ /* 0x000fe200078e00ff */
[----:B------:R-:W-:-:S04]  /*4980*/  LEA R5, R0, 0x3b800000, 0x17 ;  /* 0x3b80000000057811 */ /* 0x000fc800078eb8ff */
[----:B------:R-:W-:Y:S01]  /*4990*/  LOP3.LUT R22, R5, R3, R22, 0xfe, !PT ;  /* 0x0000000305167212 */ /* 0x000fe200078efe16 */
[----:B------:R-:W-:Y:S06]  /*49a0*/  BRA `(.L_x_9714) ;  /* 0x0000000000f87947 */ /* 0x000fec0003800000 */
.L_x_9727:
        /* <DEDUP_REMOVED lines=20> */
.L_x_9732:
[----:B------:R-:W-:Y:S05]  /*4af0*/  BSYNC B0 ;  /* 0x0000000000007941 */ /* 0x000fea0003800000 */
.L_x_9731:
[----:B------:R-:W-:Y:S01]  /*4b00*/  IMAD.SHL.U32 R3, R3, 0x200000, RZ ;  /* 0x0020000003037824 */ /* 0x000fe200078e00ff */
[----:B------:R-:W-:-:S04]  /*4b10*/  LEA R5, R0, 0x37800000, 0x17 ;  /* 0x3780000000057811 */ /* 0x000fc800078eb8ff */
[----:B------:R-:W-:Y:S01]  /*4b20*/  LOP3.LUT R22, R5, R3, R22, 0xfe, !PT ;  /* 0x0000000305167212 */ /* 0x000fe200078efe16 */
[----:B------:R-:W-:Y:S06]  /*4b30*/  BRA `(.L_x_9714) ;  /* 0x0000000000947947 */ /* 0x000fec0003800000 */
.L_x_9726:
        /* <DEDUP_REMOVED lines=14> */
.L_x_9713:
        /* <DEDUP_REMOVED lines=16> */
.L_x_9735:
[----:B------:R-:W-:Y:S01]  /*4d20*/  IMAD.MOV.U32 R22, RZ, RZ, RZ ;  /* 0x000000ffff167224 */ /* 0x000fe200078e00ff */
[----:B------:R-:W-:Y:S06]  /*4d30*/  BRA `(.L_x_9714) ;  /* 0x0000000000147947 */ /* 0x000fec0003800000 */
.L_x_9734:
[----:B------:R-:W2:Y:S02]  /*4d40*/  LDG.E.64 R22, desc[UR36][R4.64] ;  /* 0x0000002404167981 */ /* 0x000ea4000c1e1b00 */
[----:B--2---:R0:W2:Y:S01]  /*4d50*/  I2F.U64 R22, R22 ;  /* 0x0000001600167312 */ /* 0x0040a20000301000 */
[----:B------:R-:W-:Y:S05]  /*4d60*/  BRA `(.L_x_9714) ;  /* 0x0000000000087947 */ /* 0x000fea0003800000 */
.L_x_9733:
[----:B------:R-:W2:Y:S02]  /*4d70*/  LDG.E R4, desc[UR36][R4.64] ;  /* 0x0000002404047981 */ /* 0x000ea4000c1e1900 */
[----:B--2---:R-:W-:-:S07]  /*4d80*/  I2FP.F32.U32 R22, R4 ;  /* 0x0000000400167245 */ /* 0x004fce0000201000 */
.L_x_9714:
[----:B------:R-:W-:Y:S05]  /*4d90*/  BSYNC B6 ;  /* 0x0000000000067941 */ /* 0x000fea0003800000 */
.L_x_9708:
        /* <DEDUP_REMOVED lines=20> */
.L_x_9740:
[----:B------:R-:W2:Y:S02]  /*4ee0*/  LDG.E.U8 R4, desc[UR36][R4.64] ;  /* 0x0000002404047981 */ /* 0x000ea4000c1e1100 */
[----:B--2---:R-:W-:Y:S01]  /*4ef0*/  I2FP.F32.U32 R16, R4 ;  /* 0x0000000400107245 */ /* 0x004fe20000201000 */
[----:B------:R-:W-:Y:S06]  /*4f00*/  BRA `(.L_x_9742) ;  /* 0x0000000c002c7947 */ /* 0x000fec0003800000 */
.L_x_9739:
        /* <DEDUP_REMOVED lines=9> */
.L_x_9744:
[----:B------:R-:W2:Y:S02]  /*4fa0*/  LDG.E R4, desc[UR36][R4.64] ;  /* 0x0000002404047981 */ /* 0x000ea4000c1e1900 */
[----:B--2---:R-:W-:Y:S01]  /*4fb0*/  I2FP.F32.S32 R16, R4 ;  /* 0x0000000400107245 */ /* 0x004fe20000201400 */
[----:B------:R-:W-:Y:S06]  /*4fc0*/  BRA `(.L_x_9742) ;  /* 0x0000000800fc7947 */ /* 0x000fec0003800000 */
.L_x_9743:
[----:B------:R-:W2:Y:S02]  /*4fd0*/  LDG.E.U16 R4, desc[UR36][R4.64] ;  /* 0x0000002404047981 */ /* 0x000ea4000c1e1500 */
[----:B--2---:R0:W2:Y:S01]  /*4fe0*/  I2F.S16 R16, R4 ;  /* 0x0000000400107306 */ /* 0x0040a20000101400 */
[----:B------:R-:W-:Y:S05]  /*4ff0*/  BRA `(.L_x_9742) ;  /* 0x0000000800f07947 */ /* 0x000fea0003800000 */
.L_x_9738:
        /* <DEDUP_REMOVED lines=8> */
.L_x_9746:
[----:B------:R-:W2:Y:S02]  /*5080*/  LDG.E.U16 R4, desc[UR36][R4.64] ;  /* 0x0000002404047981 */ /* 0x000ea4000c1e1500 */
[----:B--2---:R-:W-:Y:S01]  /*5090*/  HADD2.F32 R16, -RZ, R4.H0_H0 ;  /* 0x20000004ff107230 */ /* 0x004fe20000004100 */
[----:B------:R-:W-:Y:S06]  /*50a0*/  BRA `(.L_x_9742) ;  /* 0x0000000800c47947 */ /* 0x000fec0003800000 */
.L_x_9745:
        /* <DEDUP_REMOVED lines=8> */
.L_x_9748:
[----:B------:R-:W2:Y:S02]  /*5130*/  LDG.E.U16 R4, desc[UR36][R4.64] ;  /* 0x0000002404047981 */ /* 0x000ea4000c1e1500 */
[----:B--2---:R-:W-:Y:S01]  /*5140*/  HADD2.F32 R16, -RZ, R4.H0_H0 ;  /* 0x20000004ff107230 */ /* 0x004fe20000004100 */
[----:B------:R-:W-:Y:S06]  /*5150*/  BRA `(.L_x_9742) ;  /* 0x0000000800987947 */ /* 0x000fec0003800000 */
.L_x_9747:
[----:B------:R-:W2:Y:S01]  /*5160*/  LDG.E.64 R4, desc[UR36][R4.64] ;  /* 0x0000002404047981 */ /* 0x000ea2000c1e1b00 */
[----:B------:R-:W-:Y:S01]  /*5170*/  UMOV UR4, 0xf0000000 ;  /* 0xf000000000047882 */ /* 0x000fe20000000000 */
[----:B------:R-:W-:Y:S01]  /*5180*/  UMOV UR5, 0x380fffff ;  /* 0x380fffff00057882 */ /* 0x000fe20000000000 */
[----:B--2---:R-:W0:Y:S01]  /*5190*/  F2F.F32.F64 R16, R4 ;  /* 0x0000000400107310 */ /* 0x004e220000301000 */
[----:B------:R-:W-:-:S14]  /*51a0*/  DSETP.GEU.AND P0, PT, |R4|, UR4, PT ;  /* 0x0000000404007e2a */ /* 0x000fdc000bf0e200 */
[----:B0-----:R-:W-:Y:S01]  /*51b0*/  @!P0 FMUL R16, R16, 1.175494350822287508e-38 ;  /* 0x0080000010108820 */ /* 0x001fe20000400000 */
[----:B------:R-:W-:Y:S06]  /*51c0*/  BRA `(.L_x_9742) ;  /* 0x00000008007c7947 */ /* 0x000fec0003800000 */
.L_x_9737:
        /* <DEDUP_REMOVED lines=12> */
.L_x_9751:
[----:B------:R-:W2:Y:S01]  /*5290*/  LDG.E.64 R4, desc[UR36][R4.64] ;  /* 0x0000002404047981 */ /* 0x000ea2000c1e1b00 */
[----:B------:R-:W-:Y:S01]  /*52a0*/  UMOV UR4, 0xf0000000 ;  /* 0xf000000000047882 */ /* 0x000fe20000000000 */
[----:B------:R-:W-:Y:S01]  /*52b0*/  UMOV UR5, 0x380fffff ;  /* 0x380fffff00057882 */ /* 0x000fe20000000000 */
[----:B--2---:R-:W0:Y:S01]  /*52c0*/  F2F.F32.F64 R16, R4 ;  /* 0x0000000400107310 */ /* 0x004e220000301000 */
[----:B------:R-:W-:-:S14]  /*52d0*/  DSETP.GEU.AND P0, PT, |R4|, UR4, PT ;  /* 0x0000000404007e2a */ /* 0x000fdc000bf0e200 */
[----:B0-----:R-:W-:Y:S01]  /*52e0*/  @!P0 FMUL R16, R16, 1.175494350822287508e-38 ;  /* 0x0080000010108820 */ /* 0x001fe20000400000 */
[----:B------:R-:W-:Y:S06]  /*52f0*/  BRA `(.L_x_9742) ;  /* 0x0000000800307947 */ /* 0x000fec0003800000 */
.L_x_9750:
        /* <DEDUP_REMOVED lines=26> */
.L_x_9753:
        /* <DEDUP_REMOVED lines=13> */
.L_x_9752:
[----:B------:R-:W2:Y:S02]  /*5570*/  LDG.E.U16 R4, desc[UR36][R4.64] ;  /* 0x0000002404047981 */ /* 0x000ea4000c1e1500 */
[----:B--2---:R-:W-:Y:S01]  /*5580*/  IMAD.U32 R16, R4, 0x10000, RZ ;  /* 0x0001000004107824 */ /* 0x004fe200078e00ff */
[----:B------:R-:W-:Y:S06]  /*5590*/  BRA `(.L_x_9742) ;  /* 0x0000000400887947 */ /* 0x000fec0003800000 */
.L_x_9749:
        /* <DEDUP_REMOVED lines=11> */
.L_x_9756:
        /* <DEDUP_REMOVED lines=20> */
.L_x_9758:
[----:B------:R-:W-:Y:S05]  /*5790*/  BSYNC B0 ;  /* 0x0000000000007941 */ /* 0x000fea0003800000 */
.L_x_9757:
[----:B------:R-:W-:Y:S01]  /*57a0*/  IMAD.SHL.U32 R3, R3, 0x100000, RZ ;  /* 0x0010000003037824 */ /* 0x000fe200078e00ff */
[----:B------:R-:W-:-:S04]  /*57b0*/  LEA R5, R0, 0x3b800000, 0x17 ;  /* 0x3b80000000057811 */ /* 0x000fc800078eb8ff */
[----:B------:R-:W-:Y:S01]  /*57c0*/  LOP3.LUT R16, R5, R3, R16, 0xfe, !PT ;  /* 0x0000000305107212 */ /* 0x000fe200078efe10 */
[----:B------:R-:W-:Y:S06]  /*57d0*/  BRA `(.L_x_9742) ;  /* 0x0000000000f87947 */ /* 0x000fec0003800000 */
.L_x_9755:
        /* <DEDUP_REMOVED lines=20> */
.L_x_9760:
[----:B------:R-:W-:Y:S05]  /*5920*/  BSYNC B0 ;  /* 0x0000000000007941 */ /* 0x000fea0003800000 */
.L_x_9759:
[----:B------:R-:W-:Y:S01]  /*5930*/  IMAD.SHL.U32 R3, R3, 0x200000, RZ ;  /* 0x0020000003037824 */ /* 0x000fe200078e00ff */
[----:B------:R-:W-:-:S04]  /*5940*/  LEA R5, R0, 0x37800000, 0x17 ;  /* 0x3780000000057811 */ /* 0x000fc800078eb8ff */
[----:B------:R-:W-:Y:S01]  /*5950*/  LOP3.LUT R16, R5, R3, R16, 0xfe, !PT ;  /* 0x0000000305107212 */ /* 0x000fe200078efe10 */
[----:B------:R-:W-:Y:S06]  /*5960*/  BRA `(.L_x_9742) ;  /* 0x0000000000947947 */ /* 0x000fec0003800000 */
.L_x_9754:
        /* <DEDUP_REMOVED lines=14> */
.L_x_9741:
        /* <DEDUP_REMOVED lines=16> */
.L_x_9763:
[----:B------:R-:W-:Y:S01]  /*5b50*/  IMAD.MOV.U32 R16, RZ, RZ, RZ ;  /* 0x000000ffff107224 */ /* 0x000fe200078e00ff */
[----:B------:R-:W-:Y:S06]  /*5b60*/  BRA `(.L_x_9742) ;  /* 0x0000000000147947 */ /* 0x000fec0003800000 */
.L_x_9762:
[----:B------:R-:W2:Y:S02]  /*5b70*/  LDG.E.64 R16, desc[UR36][R4.64] ;  /* 0x0000002404107981 */ /* 0x000ea4000c1e1b00 */
[----:B--2---:R0:W2:Y:S01]  /*5b80*/  I2F.U64 R16, R16 ;  /* 0x0000001000107312 */ /* 0x0040a20000301000 */
[----:B------:R-:W-:Y:S05]  /*5b90*/  BRA `(.L_x_9742) ;  /* 0x0000000000087947 */ /* 0x000fea0003800000 */
.L_x_9761:
[----:B------:R-:W2:Y:S02]  /*5ba0*/  LDG.E R4, desc[UR36][R4.64] ;  /* 0x0000002404047981 */ /* 0x000ea4000c1e1900 */
[----:B--2---:R-:W-:-:S07]  /*5bb0*/  I2FP.F32.U32 R16, R4 ;  /* 0x0000000400107245 */ /* 0x004fce0000201000 */
.L_x_9742:
[----:B------:R-:W-:Y:S05]  /*5bc0*/  BSYNC B6 ;  /* 0x0000000000067941 */ /* 0x000fea0003800000 */
.L_x_9736:
[----:B------:R-:W-:-:S07]  /*5bd0*/  VIADD R26, R26, 0x80 ;  /* 0x000000801a1a7836 */ /* 0x000fce0000000000 */
.L_x_9674:
[----:B------:R-:W-:Y:S05]  /*5be0*/  BSYNC B7 ;  /* 0x0000000000077941 */ /* 0x000fea0003800000 */
.L_x_9673:
[----:B------:R-:W-:Y:S01]  /*5bf0*/  ISETP.GE.AND P0, PT, R26, R25, PT ;  /* 0x000000191a00720c */ /* 0x000fe20003f06270 */
[----:B------:R-:W-:Y:S01]  /*5c00*/  BSSY B7, `(.L_x_9764) ;  /* 0x00002df000077945 */ /* 0x000fe20003800000 */
[----:B------:R-:W-:Y:S01]  /*5c10*/  IMAD.MOV.U32 R23, RZ, RZ, RZ ;  /* 0x000000ffff177224 */ /* 0x000fe200078e00ff */
[----:B------:R-:W-:Y:S01]  /*5c20*/  PRMT R28, RZ, 0x7610, R28 ;  /* 0x00007610ff1c7816 */ /* 0x000fe2000000001c */
[----:B0-----:R-:W-:Y:S01]  /*5c30*/  IMAD.MOV.U32 R17, RZ, RZ, RZ ;  /* 0x000000ffff117224 */ /* 0x001fe200078e00ff */
[----:B------:R-:W-:Y:S01]  /*5c40*/  PRMT R24, RZ, 0x7610, R24 ;  /* 0x00007610ff187816 */ /* 0x000fe20000000018 */
[----:B------:R-:W-:-:S07]  /*5c50*/  IMAD.MOV.U32 R19, RZ, RZ, RZ ;  /* 0x000000ffff137224 */ /* 0x000fce00078e00ff */
[----:B------:R-:W-:Y:S05]  /*5c60*/  @P0 BRA `(.L_x_9765) ;  /* 0x0000002c00600947 */ /* 0x000fea0003800000 */
[----:B------:R-:W0:Y:S01]  /*5c70*/  S2R R0, SR_CTAID.X ;  /* 0x0000000000007919 */ /* 0x000e220000002500 */
[----:B------:R-:W1:Y:S01]  /*5c80*/  LDC.U8 R6, c[0x0][0x23c] ;  /* 0x00008f00ff067b82 */ /* 0x000e620000000000 */
[----:B------:R-:W-:-:S07]  /*5c90*/  ULDC UR4, c[0x0][0x240] ;  /* 0x0000900000047ab9 */ /* 0x000fce0000000800 */
[----:B------:R-:W2:Y:S01]  /*5ca0*/  LDC.64 R4, c[0x0][0x220] ;  /* 0x00008800ff047b82 */ /* 0x000ea20000000a00 */
[----:B0-----:R-:W-:Y:S01]  /*5cb0*/  IMAD R19, R0, 0x200, R26 ;  /* 0x0000020000137824 */ /* 0x001fe200078e021a */
[----:B-1----:R-:W-:-:S03]  /*5cc0*/  PRMT R0, R6, 0x9910, RZ ;  /* 0x0000991006007816 */ /* 0x002fc600000000ff */
[----:B------:R-:W-:Y:S01]  /*5cd0*/  IMAD R3, R19, UR4, RZ ;  /* 0x0000000413037c24 */ /* 0x000fe2000f8e02ff */
[----:B------:R-:W-:-:S04]  /*5ce0*/  ISETP.GT.AND P1, PT, R0, 0x9, PT ;  /* 0x000000090000780c */ /* 0x000fc80003f24270 */
[----:B--2---:R-:W-:-:S05]  /*5cf0*/  IADD3 R4, P0, R3, R4, RZ ;  /* 0x0000000403047210 */ /* 0x004fca0007f1e0ff */
        /* <DEDUP_REMOVED lines=15> */
.L_x_9769:
[----:B------:R-:W2:Y:S02]  /*5df0*/  LDG.E.U8 R4, desc[UR36][R4.64] ;  /* 0x0000002404047981 */ /* 0x000ea4000c1e1100 */
[----:B--2---:R-:W-:-:S04]  /*5e00*/  I2FP.F32.U32 R0, R4 ;  /* 0x0000000400007245 */ /* 0x004fc80000201000 */
[----:B------:R-:W-:-:S04]  /*5e10*/  F2FP.BF16.F32.PACK_AB R0, RZ, R0 ;  /* 0x00000000ff00723e */ /* 0x000fc800000010ff */
[----:B------:R-:W-:Y:S01]  /*5e20*/  PRMT R24, R0, 0x7610, R24 ;  /* 0x0000761000187816 */ /* 0x000fe20000000018 */
[----:B------:R-:W-:Y:S06]  /*5e30*/  BRA `(.L_x_9771) ;  /* 0x0000000c00c87947 */ /* 0x000fec0003800000 */
.L_x_9768:
        /* <DEDUP_REMOVED lines=11> */
.L_x_9773:
[----:B------:R-:W2:Y:S02]  /*5ef0*/  LDG.E R4, desc[UR36][R4.64] ;  /* 0x0000002404047981 */ /* 0x000ea4000c1e1900 */
[----:B--2---:R-:W-:-:S04]  /*5f00*/  I2FP.F32.S32 R0, R4 ;  /* 0x0000000400007245 */ /* 0x004fc80000201400 */
[----:B------:R-:W-:-:S04]  /*5f10*/  F2FP.BF16.F32.PACK_AB R0, RZ, R0 ;  /* 0x00000000ff00723e */ /* 0x000fc800000010ff */
[----:B------:R-:W-:Y:S01]  /*5f20*/  PRMT R24, R0, 0x7610, R24 ;  /* 0x0000761000187816 */ /* 0x000fe20000000018 */
[----:B------:R-:W-:Y:S06]  /*5f30*/  BRA `(.L_x_9771) ;  /* 0x0000000c00887947 */ /* 0x000fec0003800000 */
.L_x_9772:
[----:B------:R-:W2:Y:S02]  /*5f40*/  LDG.E.U16 R4, desc[UR36][R4.64] ;  /* 0x0000002404047981 */ /* 0x000ea4000c1e1500 */
[----:B--2---:R-:W0:Y:S02]  /*5f50*/  I2F.S16 R0, R4 ;  /* 0x0000000400007306 */ /* 0x004e240000101400 */
[----:B0-----:R-:W-:-:S04]  /*5f60*/  F2FP.BF16.F32.PACK_AB R0, RZ, R0 ;  /* 0x00000000ff00723e */ /* 0x001fc800000010ff */
[----:B------:R-:W-:Y:S01]  /*5f70*/  PRMT R24, R0, 0x7610, R24 ;  /* 0x0000761000187816 */ /* 0x000fe20000000018 */
[----:B------:R-:W-:Y:S06]  /*5f80*/  BRA `(.L_x_9771) ;  /* 0x0000000c00747947 */ /* 0x000fec0003800000 */
.L_x_9767:
        /* <DEDUP_REMOVED lines=9> */
.L_x_9775:
[----:B------:R-:W2:Y:S02]  /*6020*/  LDG.E.U16 R0, desc[UR36][R4.64] ;  /* 0x0000002404007981 */ /* 0x000ea4000c1e1500 */
[----:B--2---:R-:W-:-:S05]  /*6030*/  HADD2.F32 R0, -RZ, R0.H0_H0 ;  /* 0x20000000ff007230 */ /* 0x004fca0000004100 */
[----:B------:R-:W-:-:S04]  /*6040*/  F2FP.BF16.F32.PACK_AB R0, RZ, R0 ;  /* 0x00000000ff00723e */ /* 0x000fc800000010ff */
[----:B------:R-:W-:Y:S01]  /*6050*/  PRMT R24, R0, 0x7610, R24 ;  /* 0x0000761000187816 */ /* 0x000fe20000000018 */
[----:B------:R-:W-:Y:S06]  /*6060*/  BRA `(.L_x_9771) ;  /* 0x0000000c003c7947 */ /* 0x000fec0003800000 */
.L_x_9774:
        /* <DEDUP_REMOVED lines=9> */
.L_x_9777:
[----:B------:R-:W2:Y:S02]  /*6100*/  LDG.E.U16 R4, desc[UR36][R4.64] ;  /* 0x0000002404047981 */ /* 0x000ea4000c1e1500 */
[----:B--2---:R-:W-:-:S05]  /*6110*/  HADD2.F32 R0, -RZ, R4.H0_H0 ;  /* 0x20000004ff007230 */ /* 0x004fca0000004100 */
[----:B------:R-:W-:-:S04]  /*6120*/  F2FP.BF16.F32.PACK_AB R0, RZ, R0 ;  /* 0x00000000ff00723e */ /* 0x000fc800000010ff */
[----:B------:R-:W-:Y:S01]  /*6130*/  PRMT R24, R0, 0x7610, R24 ;  /* 0x0000761000187816 */ /* 0x000fe20000000018 */
[----:B------:R-:W-:Y:S06]  /*6140*/  BRA `(.L_x_9771) ;  /* 0x0000000c00047947 */ /* 0x000fec0003800000 */
.L_x_9776:
        /* <DEDUP_REMOVED lines=9> */
.L_x_9766:
        /* <DEDUP_REMOVED lines=14> */
.L_x_9780:
        /* <DEDUP_REMOVED lines=9> */
.L_x_9779:
        /* <DEDUP_REMOVED lines=28> */
.L_x_9782:
        /* <DEDUP_REMOVED lines=15> */
.L_x_9781:
[----:B------:R0:W5:Y:S01]  /*6600*/  LDG.E.U16 R24, desc[UR36][R4.64] ;  /* 0x0000002404187981 */ /* 0x000162000c1e1500 */
[----:B------:R-:W-:Y:S05]  /*6610*/  BRA `(.L_x_9771) ;  /* 0x0000000400d07947 */ /* 0x000fea0003800000 */
.L_x_9778:
        /* <DEDUP_REMOVED lines=13> */
.L_x_9785:
        /* <DEDUP_REMOVED lines=21> */
.L_x_9789:
[----:B------:R-:W-:Y:S05]  /*6840*/  BSYNC B1 ;  /* 0x0000000000017941 */ /* 0x000fea0003800000 */
.L_x_9788:
[----:B------:R-:W-:Y:S01]  /*6850*/  LEA R5, R0, 0x3b800000, 0x17 ;  /* 0x3b80000000057811 */ /* 0x000fe200078eb8ff */
[----:B------:R-:W-:-:S05]  /*6860*/  IMAD.SHL.U32 R0, R3, 0x100000, RZ ;  /* 0x0010000003007824 */ /* 0x000fca00078e00ff */
[----:B------:R-:W-:-:S07]  /*6870*/  LOP3.LUT R0, R5, R0, R6, 0xfe, !PT ;  /* 0x0000000005007212 */ /* 0x000fce00078efe06 */
.L_x_9787:
[----:B------:R-:W-:Y:S05]  /*6880*/  BSYNC B0 ;  /* 0x0000000000007941 */ /* 0x000fea0003800000 */
.L_x_9786:
[----:B------:R-:W-:-:S04]  /*6890*/  F2FP.BF16.F32.PACK_AB R0, RZ, R0 ;  /* 0x00000000ff00723e */ /* 0x000fc800000010ff */
[----:B------:R-:W-:Y:S01]  /*68a0*/  PRMT R24, R0, 0x7610, R24 ;  /* 0x0000761000187816 */ /* 0x000fe20000000018 */
[----:B------:R-:W-:Y:S06]  /*68b0*/  BRA `(.L_x_9771) ;  /* 0x0000000400287947 */ /* 0x000fec0003800000 */
.L_x_9784:
        /* <DEDUP_REMOVED lines=21> */
.L_x_9793:
[----:B------:R-:W-:Y:S05]  /*6a10*/  BSYNC B1 ;  /* 0x0000000000017941 */ /* 0x000fea0003800000 */
.L_x_9792:
[----:B------:R-:W-:Y:S01]  /*6a20*/  LEA R5, R0, 0x37800000, 0x17 ;  /* 0x3780000000057811 */ /* 0x000fe200078eb8ff */
[----:B------:R-:W-:-:S05]  /*6a30*/  IMAD.SHL.U32 R0, R3, 0x200000, RZ ;  /* 0x0020000003007824 */ /* 0x000fca00078e00ff */
[----:B------:R-:W-:-:S07]  /*6a40*/  LOP3.LUT R0, R5, R0, R6, 0xfe, !PT ;  /* 0x0000000005007212 */ /* 0x000fce00078efe06 */
.L_x_9791:
[----:B------:R-:W-:Y:S05]  /*6a50*/  BSYNC B0 ;  /* 0x0000000000007941 */ /* 0x000fea0003800000 */
.L_x_9790:
[----:B------:R-:W-:-:S04]  /*6a60*/  F2FP.BF16.F32.PACK_AB R0, RZ, R0 ;  /* 0x00000000ff00723e */ /* 0x000fc800000010ff */
[----:B------:R-:W-:Y:S01]  /*6a70*/  PRMT R24, R0, 0x7610, R24 ;  /* 0x0000761000187816 */ /* 0x000fe20000000018 */
[----:B------:R-:W-:Y:S06]  /*6a80*/  BRA `(.L_x_9771) ;  /* 0x0000000000b47947 */ /* 0x000fec0003800000 */
.L_x_9783:
        /* <DEDUP_REMOVED lines=14> */
.L_x_9797:
[----:B------:R-:W-:Y:S05]  /*6b70*/  BSYNC B0 ;  /* 0x0000000000007941 */ /* 0x000fea0003800000 */
.L_x_9796:
[----:B------:R-:W-:-:S04]  /*6b80*/  F2FP.BF16.F32.PACK_AB R0, RZ, R0 ;  /* 0x00000000ff00723e */ /* 0x000fc800000010ff */
[----:B------:R-:W-:Y:S01]  /*6b90*/  PRMT R24, R0, 0x7610, R24 ;  /* 0x0000761000187816 */ /* 0x000fe20000000018 */
[----:B------:R-:W-:Y:S06]  /*6ba0*/  BRA `(.L_x_9771) ;  /* 0x00000000006c7947 */ /* 0x000fec0003800000 */
.L_x_9770:
        /* <DEDUP_REMOVED lines=16> */
.L_x_9798:
[----:B------:R-:W-:Y:S01]  /*6cb0*/  PRMT R24, RZ, 0x7610, R24 ;  /* 0x00007610ff187816 */ /* 0x000fe20000000018 */
[----:B------:R-:W-:Y:S06]  /*6cc0*/  BRA `(.L_x_9771) ;  /* 0x0000000000247947 */ /* 0x000fec0003800000 */
.L_x_9795:
[----:B------:R-:W2:Y:S02]  /*6cd0*/  LDG.E.64 R4, desc[UR36][R4.64] ;  /* 0x0000002404047981 */ /* 0x000ea4000c1e1b00 */
[----:B--2---:R-:W0:Y:S02]  /*6ce0*/  I2F.U64 R0, R4 ;  /* 0x0000000400007312 */ /* 0x004e240000301000 */
[----:B0-----:R-:W-:-:S04]  /*6cf0*/  F2FP.BF16.F32.PACK_AB R0, RZ, R0 ;  /* 0x00000000ff00723e */ /* 0x001fc800000010ff */
[----:B------:R-:W-:Y:S01]  /*6d00*/  PRMT R24, R0, 0x7610, R24 ;  /* 0x0000761000187816 */ /* 0x000fe20000000018 */
[----:B------:R-:W-:Y:S06]  /*6d10*/  BRA `(.L_x_9771) ;  /* 0x0000000000107947 */ /* 0x000fec0003800000 */
.L_x_9794:
[----:B------:R-:W2:Y:S02]  /*6d20*/  LDG.E R4, desc[UR36][R4.64] ;  /* 0x0000002404047981 */ /* 0x000ea4000c1e1900 */
[----:B--2---:R-:W-:-:S04]  /*6d30*/  I2FP.F32.U32 R0, R4 ;  /* 0x0000000400007245 */ /* 0x004fc80000201000 */
[----:B------:R-:W-:-:S04]  /*6d40*/  F2FP.BF16.F32.PACK_AB R0, RZ, R0 ;  /* 0x00000000ff00723e */ /* 0x000fc800000010ff */
[----:B------:R-:W-:-:S07]  /*6d50*/  PRMT R24, R0, 0x7610, R24 ;  /* 0x0000761000187816 */ /* 0x000fce0000000018 */
.L_x_9771:
        /* <DEDUP_REMOVED lines=21> */
.L_x_9803:
[----:B------:R-:W2:Y:S02]  /*6eb0*/  LDG.E.U8 R4, desc[UR36][R4.64] ;  /* 0x0000002404047981 */ /* 0x000ea4000c1e1100 */
[----:B--2---:R-:W-:Y:S01]  /*6ec0*/  I2FP.F32.U32 R17, R4 ;  /* 0x0000000400117245 */ /* 0x004fe20000201000 */
[----:B------:R-:W-:Y:S06]  /*6ed0*/  BRA `(.L_x_9805) ;  /* 0x0000000c002c7947 */ /* 0x000fec0003800000 */
.L_x_9802:
        /* <DEDUP_REMOVED lines=9> */
.L_x_9807:
[----:B------:R-:W2:Y:S02]  /*6f70*/  LDG.E R4, desc[UR36][R4.64] ;  /* 0x0000002404047981 */ /* 0x000ea4000c1e1900 */
[----:B--2---:R-:W-:Y:S01]  /*6f80*/  I2FP.F32.S32 R17, R4 ;  /* 0x0000000400117245 */ /* 0x004fe20000201400 */
[----:B------:R-:W-:Y:S06]  /*6f90*/  BRA `(.L_x_9805) ;  /* 0x0000000800fc7947 */ /* 0x000fec0003800000 */
.L_x_9806:
[----:B------:R-:W2:Y:S02]  /*6fa0*/  LDG.E.U16 R4, desc[UR36][R4.64] ;  /* 0x0000002404047981 */ /* 0x000ea4000c1e1500 */
[----:B--2---:R2:W0:Y:S01]  /*6fb0*/  I2F.S16 R17, R4 ;  /* 0x0000000400117306 */ /* 0x0044220000101400 */
[----:B------:R-:W-:Y:S05]  /*6fc0*/  BRA `(.L_x_9805) ;  /* 0x0000000800f07947 */ /* 0x000fea0003800000 */
.L_x_9801:
        /* <DEDUP_REMOVED lines=8> */
.L_x_9809:
[----:B------:R-:W2:Y:S02]  /*7050*/  LDG.E.U16 R4, desc[UR36][R4.64] ;  /* 0x0000002404047981 */ /* 0x000ea4000c1e1500 */
[----:B--2---:R-:W-:Y:S01]  /*7060*/  HADD2.F32 R17, -RZ, R4.H0_H0 ;  /* 0x20000004ff117230 */ /* 0x004fe20000004100 */
[----:B------:R-:W-:Y:S06]  /*7070*/  BRA `(.L_x_9805) ;  /* 0x0000000800c47947 */ /* 0x000fec0003800000 */
.L_x_9808:
        /* <DEDUP_REMOVED lines=8> */
.L_x_9811:
[----:B------:R-:W2:Y:S02]  /*7100*/  LDG.E.U16 R4, desc[UR36][R4.64] ;  /* 0x0000002404047981 */ /* 0x000ea4000c1e1500 */
[----:B--2---:R-:W-:Y:S01]  /*7110*/  HADD2.F32 R17, -RZ, R4.H0_H0 ;  /* 0x20000004ff117230 */ /* 0x004fe20000004100 */
[----:B------:R-:W-:Y:S06]  /*7120*/  BRA `(.L_x_9805) ;  /* 0x0000000800987947 */ /* 0x000fec0003800000 */
.L_x_9810:
[----:B------:R-:W2:Y:S01]  /*7130*/  LDG.E.64 R4, desc[UR36][R4.64] ;  /* 0x0000002404047981 */ /* 0x000ea2000c1e1b00 */
[----:B------:R-:W-:Y:S01]  /*7140*/  UMOV UR4, 0xf0000000 ;  /* 0xf000000000047882 */ /* 0x000fe20000000000 */
[----:B------:R-:W-:Y:S01]  /*7150*/  UMOV UR5, 0x380fffff ;  /* 0x380fffff00057882 */ /* 0x000fe20000000000 */
[----:B--2---:R-:W0:Y:S01]  /*7160*/  F2F.F32.F64 R17, R4 ;  /* 0x0000000400117310 */ /* 0x004e220000301000 */
[----:B------:R-:W-:-:S14]  /*7170*/  DSETP.GEU.AND P0, PT, |R4|, UR4, PT ;  /* 0x0000000404007e2a */ /* 0x000fdc000bf0e200 */
[----:B0-----:R-:W-:Y:S01]  /*7180*/  @!P0 FMUL R17, R17, 1.175494350822287508e-38 ;  /* 0x0080000011118820 */ /* 0x001fe20000400000 */
[----:B------:R-:W-:Y:S06]  /*7190*/  BRA `(.L_x_9805) ;  /* 0x00000008007c7947 */ /* 0x000fec0003800000 */
.L_x_9800:
        /* <DEDUP_REMOVED lines=12> */
.L_x_9814:
[----:B------:R-:W2:Y:S01]  /*7260*/  LDG.E.64 R4, desc[UR36][R4.64] ;  /* 0x0000002404047981 */ /* 0x000ea2000c1e1b00 */
[----:B------:R-:W-:Y:S01]  /*7270*/  UMOV UR4, 0xf0000000 ;  /* 0xf000000000047882 */ /* 0x000fe20000000000 */
[----:B------:R-:W-:Y:S01]  /*7280*/  UMOV UR5, 0x380fffff ;  /* 0x380fffff00057882 */ /* 0x000fe20000000000 */
[----:B--2---:R-:W0:Y:S01]  /*7290*/  F2F.F32.F64 R17, R4 ;  /* 0x0000000400117310 */ /* 0x004e220000301000 */
[----:B------:R-:W-:-:S14]  /*72a0*/  DSETP.GEU.AND P0, PT, |R4|, UR4, PT ;  /* 0x0000000404007e2a */ /* 0x000fdc000bf0e200 */
[----:B0-----:R-:W-:Y:S01]  /*72b0*/  @!P0 FMUL R17, R17, 1.175494350822287508e-38 ;  /* 0x0080000011118820 */ /* 0x001fe20000400000 */
[----:B------:R-:W-:Y:S06]  /*72c0*/  BRA `(.L_x_9805) ;  /* 0x0000000800307947 */ /* 0x000fec0003800000 */
.L_x_9813:
        /* <DEDUP_REMOVED lines=26> */
.L_x_9816:
        /* <DEDUP_REMOVED lines=13> */
.L_x_9815:
[----:B------:R-:W2:Y:S02]  /*7540*/  LDG.E.U16 R4, desc[UR36][R4.64] ;  /* 0x0000002404047981 */ /* 0x000ea4000c1e1500 */
[----:B--2---:R-:W-:Y:S01]  /*7550*/  IMAD.U32 R17, R4, 0x10000, RZ ;  /* 0x0001000004117824 */ /* 0x004fe200078e00ff */
[----:B------:R-:W-:Y:S06]  /*7560*/  BRA `(.L_x_9805) ;  /* 0x0000000400887947 */ /* 0x000fec0003800000 */
.L_x_9812:
        /* <DEDUP_REMOVED lines=11> */
.L_x_9819:
        /* <DEDUP_REMOVED lines=20> */
.L_x_9821:
[----:B------:R-:W-:Y:S05]  /*7760*/  BSYNC B0 ;  /* 0x0000000000007941 */ /* 0x000fea0003800000 */
.L_x_9820:
[----:B------:R-:W-:Y:S01]  /*7770*/  IMAD.SHL.U32 R3, R3, 0x100000, RZ ;  /* 0x0010000003037824 */ /* 0x000fe200078e00ff */
[----:B------:R-:W-:-:S04]  /*7780*/  LEA R0, R0, 0x3b800000, 0x17 ;  /* 0x3b80000000007811 */ /* 0x000fc800078eb8ff */
[----:B------:R-:W-:Y:S01]  /*7790*/  LOP3.LUT R17, R0, R3, R17, 0xfe, !PT ;  /* 0x0000000300117212 */ /* 0x000fe200078efe11 */
[----:B------:R-:W-:Y:S06]  /*77a0*/  BRA `(.L_x_9805) ;  /* 0x0000000000f87947 */ /* 0x000fec0003800000 */
.L_x_9818:
        /* <DEDUP_REMOVED lines=20> */
.L_x_9823:
[----:B------:R-:W-:Y:S05]  /*78f0*/  BSYNC B0 ;  /* 0x0000000000007941 */ /* 0x000fea0003800000 */
.L_x_9822:
[----:B------:R-:W-:Y:S01]  /*7900*/  IMAD.SHL.U32 R3, R3, 0x200000, RZ ;  /* 0x0020000003037824 */ /* 0x000fe200078e00ff */
[----:B------:R-:W-:-:S04]  /*7910*/  LEA R0, R0, 0x37800000, 0x17 ;  /* 0x3780000000007811 */ /* 0x000fc800078eb8ff */
[----:B------:R-:W-:Y:S01]  /*7920*/  LOP3.LUT R17, R0, R3, R17, 0xfe, !PT ;  /* 0x0000000300117212 */ /* 0x000fe200078efe11 */
[----:B------:R-:W-:Y:S06]  /*7930*/  BRA `(.L_x_9805) ;  /* 0x0000000000947947 */ /* 0x000fec0003800000 */
.L_x_9817:
        /* <DEDUP_REMOVED lines=14> */
.L_x_9804:
        /* <DEDUP_REMOVED lines=16> */
.L_x_9826:
[----:B------:R-:W-:Y:S01]  /*7b20*/  IMAD.MOV.U32 R17, RZ, RZ, RZ ;  /* 0x000000ffff117224 */ /* 0x000fe200078e00ff */
[----:B------:R-:W-:Y:S06]  /*7b30*/  BRA `(.L_x_9805) ;  /* 0x0000000000147947 */ /* 0x000fec0003800000 */
.L_x_9825:
[----:B------:R-:W2:Y:S02]  /*7b40*/  LDG.E.64 R4, desc[UR36][R4.64] ;  /* 0x0000002404047981 */ /* 0x000ea4000c1e1b00 */
[----:B--2---:R0:W1:Y:S01]  /*7b50*/  I2F.U64 R17, R4 ;  /* 0x0000000400117312 */ /* 0x0040620000301000 */
[----:B------:R-:W-:Y:S05]  /*7b60*/  BRA `(.L_x_9805) ;  /* 0x0000000000087947 */ /* 0x000fea0003800000 */
.L_x_9824:
[----:B------:R-:W2:Y:S02]  /*7b70*/  LDG.E R4, desc[UR36][R4.64] ;  /* 0x0000002404047981 */ /* 0x000ea4000c1e1900 */
[----:B--2---:R-:W-:-:S07]  /*7b80*/  I2FP.F32.U32 R17, R4 ;  /* 0x0000000400117245 */ /* 0x004fce0000201000 */
.L_x_9805:
[----:B------:R-:W-:Y:S05]  /*7b90*/  BSYNC B6 ;  /* 0x0000000000067941 */ /* 0x000fea0003800000 */
.L_x_9799:
[----:B------:R-:W3:Y:S01]  /*7ba0*/  LDC.U8 R3, c[0x0][0x23e] ;  /* 0x00008f80ff037b82 */ /* 0x000ee20000000000 */
[----:B------:R-:W-:Y:S01]  /*7bb0*/  ULDC UR4, c[0x0][0x248] ;  /* 0x0000920000047ab9 */ /* 0x000fe20000000800 */
[----:B------:R-:W-:Y:S01]  /*7bc0*/  BSSY B6, `(.L_x_9827) ;  /* 0x00000e1000067945 */ /* 0x000fe20003800000 */
[----:B------:R-:W-:-:S05]  /*7bd0*/  IMAD R19, R19, UR4, RZ ;  /* 0x0000000413137c24 */ /* 0x000fca000f8e02ff */
[----:B0-2---:R-:W0:Y:S01]  /*7be0*/  LDC.64 R4, c[0x0][0x230] ;  /* 0x00008c00ff047b82 */ /* 0x005e220000000a00 */
[----:B---3--:R-:W-:-:S04]  /*7bf0*/  PRMT R0, R3, 0x9910, RZ ;  /* 0x0000991003007816 */ /* 0x008fc800000000ff */
        /* <DEDUP_REMOVED lines=15> */
.L_x_9831:
[----:B------:R-:W2:Y:S02]  /*7cf0*/  LDG.E.U8 R4, desc[UR36][R4.64] ;  /* 0x0000002404047981 */ /* 0x000ea4000c1e1100 */
[----:B--2---:R-:W-:Y:S01]  /*7d00*/  I2FP.F32.U32 R19, R4 ;  /* 0x0000000400137245 */ /* 0x004fe20000201000 */
[----:B------:R-:W-:Y:S06]  /*7d10*/  BRA `(.L_x_9833) ;  /* 0x0000000c002c7947 */ /* 0x000fec0003800000 */
.L_x_9830:
        /* <DEDUP_REMOVED lines=9> */
.L_x_9835:
[----:B------:R-:W2:Y:S02]  /*7db0*/  LDG.E R4, desc[UR36][R4.64] ;  /* 0x0000002404047981 */ /* 0x000ea4000c1e1900 */
[----:B--2---:R-:W-:Y:S01]  /*7dc0*/  I2FP.F32.S32 R19, R4 ;  /* 0x0000000400137245 */ /* 0x004fe20000201400 */
[----:B------:R-:W-:Y:S06]  /*7dd0*/  BRA `(.L_x_9833) ;  /* 0x0000000800fc7947 */ /* 0x000fec0003800000 */
.L_x_9834:
[----:B------:R-:W2:Y:S02]  /*7de0*/  LDG.E.U16 R4, desc[UR36][R4.64] ;  /* 0x0000002404047981 */ /* 0x000ea4000c1e1500 */
[----:B--2---:R0:W2:Y:S01]  /*7df0*/  I2F.S16 R19, R4 ;  /* 0x0000000400137306 */ /* 0x0040a20000101400 */
[----:B------:R-:W-:Y:S05]  /*7e00*/  BRA `(.L_x_9833) ;  /* 0x0000000800f07947 */ /* 0x000fea0003800000 */
.L_x_9829:
        /* <DEDUP_REMOVED lines=8> */
.L_x_9837:
[----:B------:R-:W2:Y:S02]  /*7e90*/  LDG.E.U16 R4, desc[UR36][R4.64] ;  /* 0x0000002404047981 */ /* 0x000ea4000c1e1500 */
[----:B--2---:R-:W-:Y:S01]  /*7ea0*/  HADD2.F32 R19, -RZ, R4.H0_H0 ;  /* 0x20000004ff137230 */ /* 0x004fe20000004100 */
[----:B------:R-:W-:Y:S06]  /*7eb0*/  BRA `(.L_x_9833) ;  /* 0x0000000800c47947 */ /* 0x000fec0003800000 */
.L_x_9836:
        /* <DEDUP_REMOVED lines=8> */
.L_x_9839:
[----:B------:R-:W2:Y:S02]  /*7f40*/  LDG.E.U16 R4, desc[UR36][R4.64] ;  /* 0x0000002404047981 */ /* 0x000ea4000c1e1500 */
[----:B--2---:R-:W-:Y:S01]  /*7f50*/  HADD2.F32 R19, -RZ, R4.H0_H0 ;  /* 0x20000004ff137230 */ /* 0x004fe20000004100 */
[----:B------:R-:W-:Y:S06]  /*7f60*/  BRA `(.L_x_9833) ;  /* 0x0000000800987947 */ /* 0x000fec0003800000 */
.L_x_9838:
[----:B------:R-:W2:Y:S01]  /*7f70*/  LDG.E.64 R4, desc[UR36][R4.64] ;  /* 0x0000002404047981 */ /* 0x000ea2000c1e1b00 */
[----:B------:R-:W-:Y:S01]  /*7f80*/  UMOV UR4, 0xf0000000 ;  /* 0xf000000000047882 */ /* 0x000fe20000000000 */
[----:B------:R-:W-:Y:S01]  /*7f90*/  UMOV UR5, 0x380fffff ;  /* 0x380fffff00057882 */ /* 0x000fe20000000000 */
[----:B--2---:R-:W0:Y:S01]  /*7fa0*/  F2F.F32.F64 R19, R4 ;  /* 0x0000000400137310 */ /* 0x004e220000301000 */
[----:B------:R-:W-:-:S14]  /*7fb0*/  DSETP.GEU.AND P0, PT, |R4|, UR4, PT ;  /* 0x0000000404007e2a */ /* 0x000fdc000bf0e200 */
[----:B0-----:R-:W-:Y:S01]  /*7fc0*/  @!P0 FMUL R19, R19, 1.175494350822287508e-38 ;  /* 0x0080000013138820 */ /* 0x001fe20000400000 */
[----:B------:R-:W-:Y:S06]  /*7fd0*/  BRA `(.L_x_9833) ;  /* 0x00000008007c7947 */ /* 0x000fec0003800000 */
.L_x_9828:
        /* <DEDUP_REMOVED lines=12> */
.L_x_9842:
[----:B------:R-:W2:Y:S01]  /*80a0*/  LDG.E.64 R4, desc[UR36][R4.64] ;  /* 0x0000002404047981 */ /* 0x000ea2000c1e1b00 */
[----:B------:R-:W-:Y:S01]  /*80b0*/  UMOV UR4, 0xf0000000 ;  /* 0xf000000000047882 */ /* 0x000fe20000000000 */
[----:B------:R-:W-:Y:S01]  /*80c0*/  UMOV UR5, 0x380fffff ;  /* 0x380fffff00057882 */ /* 0x000fe20000000000 */
[----:B--2---:R-:W0:Y:S01]  /*80d0*/  F2F.F32.F64 R19, R4 ;  /* 0x0000000400137310 */ /* 0x004e220000301000 */
[----:B------:R-:W-:-:S14]  /*80e0*/  DSETP.GEU.AND P0, PT, |R4|, UR4, PT ;  /* 0x0000000404007e2a */ /* 0x000fdc000bf0e200 */
[----:B0-----:R-:W-:Y:S01]  /*80f0*/  @!P0 FMUL R19, R19, 1.175494350822287508e-38 ;  /* 0x0080000013138820 */ /* 0x001fe20000400000 */
[----:B------:R-:W-:Y:S06]  /*8100*/  BRA `(.L_x_9833) ;  /* 0x0000000800307947 */ /* 0x000fec0003800000 */
.L_x_9841:
        /* <DEDUP_REMOVED lines=26> */
.L_x_9844:
        /* <DEDUP_REMOVED lines=13> */
.L_x_9843:
[----:B------:R-:W2:Y:S02]  /*8380*/  LDG.E.U16 R4, desc[UR36][R4.64] ;  /* 0x0000002404047981 */ /* 0x000ea4000c1e1500 */
[----:B--2---:R-:W-:Y:S01]  /*8390*/  IMAD.U32 R19, R4, 0x10000, RZ ;  /* 0x0001000004137824 */ /* 0x004fe200078e00ff */
[----:B------:R-:W-:Y:S06]  /*83a0*/  BRA `(.L_x_9833) ;  /* 0x0000000400887947 */ /* 0x000fec0003800000 */
.L_x_9840:
        /* <DEDUP_REMOVED lines=11> */
.L_x_9847:
        /* <DEDUP_REMOVED lines=20> */
.L_x_9849:
[----:B------:R-:W-:Y:S05]  /*85a0*/  BSYNC B0 ;  /* 0x0000000000007941 */ /* 0x000fea0003800000 */
.L_x_9848:
[----:B------:R-:W-:Y:S01]  /*85b0*/  IMAD.SHL.U32 R3, R3, 0x100000, RZ ;  /* 0x0010000003037824 */ /* 0x000fe200078e00ff */
[----:B------:R-:W-:-:S04]  /*85c0*/  LEA R0, R0, 0x3b800000, 0x17 ;  /* 0x3b80000000007811 */ /* 0x000fc800078eb8ff */
[----:B------:R-:W-:Y:S01]  /*85d0*/  LOP3.LUT R19, R0, R3, R19, 0xfe, !PT ;  /* 0x0000000300137212 */ /* 0x000fe200078efe13 */
[----:B------:R-:W-:Y:S06]  /*85e0*/  BRA `(.L_x_9833) ;  /* 0x0000000000f87947 */ /* 0x000fec0003800000 */
.L_x_9846:
        /* <DEDUP_REMOVED lines=20> */
.L_x_9851:
[----:B------:R-:W-:Y:S05]  /*8730*/  BSYNC B0 ;  /* 0x0000000000007941 */ /* 0x000fea0003800000 */
.L_x_9850:
[----:B------:R-:W-:Y:S01]  /*8740*/  IMAD.SHL.U32 R3, R3, 0x200000, RZ ;  /* 0x0020000003037824 */ /* 0x000fe200078e00ff */
[----:B------:R-:W-:-:S04]  /*8750*/  LEA R0, R0, 0x37800000, 0x17 ;  /* 0x3780000000007811 */ /* 0x000fc800078eb8ff */
[----:B------:R-:W-:Y:S01]  /*8760*/  LOP3.LUT R19, R0, R3, R19, 0xfe, !PT ;  /* 0x0000000300137212 */ /* 0x000fe200078efe13 */
[----:B------:R-:W-:Y:S06]  /*8770*/  BRA `(.L_x_9833) ;  /* 0x0000000000947947 */ /* 0x000fec0003800000 */
.L_x_9845:
        /* <DEDUP_REMOVED lines=14> */
.L_x_9832:
        /* <DEDUP_REMOVED lines=16> */
.L_x_9854:
[----:B------:R-:W-:Y:S01]  /*8960*/  IMAD.MOV.U32 R19, RZ, RZ, RZ ;  /* 0x000000ffff137224 */ /* 0x000fe200078e00ff */
[----:B------:R-:W-:Y:S06]  /*8970*/  BRA `(.L_x_9833) ;  /* 0x0000000000147947 */ /* 0x000fec0003800000 */
.L_x_9853:
[----:B------:R-:W2:Y:S02]  /*8980*/  LDG.E.64 R4, desc[UR36][R4.64] ;  /* 0x0000002404047981 */ /* 0x000ea4000c1e1b00 */
[----:B--2---:R0:W2:Y:S01]  /*8990*/  I2F.U64 R19, R4 ;  /* 0x0000000400137312 */ /* 0x0040a20000301000 */
[----:B------:R-:W-:Y:S05]  /*89a0*/  BRA `(.L_x_9833) ;  /* 0x0000000000087947 */ /* 0x000fea0003800000 */
.L_x_9852:
[----:B------:R-:W2:Y:S02]  /*89b0*/  LDG.E R4, desc[UR36][R4.64] ;  /* 0x0000002404047981 */ /* 0x000ea4000c1e1900 */
[----:B--2---:R-:W-:-:S07]  /*89c0*/  I2FP.F32.U32 R19, R4 ;  /* 0x0000000400137245 */ /* 0x004fce0000201000 */
.L_x_9833:
[----:B------:R-:W-:Y:S05]  /*89d0*/  BSYNC B6 ;  /* 0x0000000000067941 */ /* 0x000fea0003800000 */
.L_x_9827:
[----:B------:R-:W-:-:S07]  /*89e0*/  VIADD R26, R26, 0x80 ;  /* 0x000000801a1a7836 */ /* 0x000fce0000000000 */
.L_x_9765:
[----:B------:R-:W-:Y:S05]  /*89f0*/  BSYNC B7 ;  /* 0x0000000000077941 */ /* 0x000fea0003800000 */
.L_x_9764:
[----:B------:R-:W-:Y:S01]  /*8a00*/  ISETP.GE.AND P0, PT, R26, R25, PT ;  /* 0x000000191a00720c */ /* 0x000fe20003f06270 */
[----:B------:R-:W-:Y:S01]  /*8a10*/  BSSY B7, `(.L_x_9855) ;  /* 0x00002d5000077945 */ /* 0x000fe20003800000 */
[----:B------:R-:W-:-:S11]  /*8a20*/  IMAD.MOV.U32 R25, RZ, RZ, RZ ;  /* 0x000000ffff197224 */ /* 0x000fd600078e00ff */
[----:B------:R-:W-:Y:S05]  /*8a30*/  @P0 BRA `(.L_x_9856) ;  /* 0x0000002c00480947 */ /* 0x000fea0003800000 */
[----:B------:R-:W1:Y:S01]  /*8a40*/  S2R R0, SR_CTAID.X ;  /* 0x0000000000007919 */ /* 0x000e620000002500 */
[----:B------:R-:W2:Y:S01]  /*8a50*/  LDC.U8 R6, c[0x0][0x23c] ;  /* 0x00008f00ff067b82 */ /* 0x000ea20000000000 */
[----:B------:R-:W-:-:S07]  /*8a60*/  ULDC UR4, c[0x0][0x240] ;  /* 0x0000900000047ab9 */ /* 0x000fce0000000800 */
[----:B0--3--:R-:W0:Y:S01]  /*8a70*/  LDC.64 R4, c[0x0][0x220] ;  /* 0x00008800ff047b82 */ /* 0x009e220000000a00 */
[----:B-1----:R-:W-:Y:S01]  /*8a80*/  IMAD R26, R0, 0x200, R26 ;  /* 0x00000200001a7824 */ /* 0x002fe200078e021a */
[----:B--2---:R-:W-:-:S03]  /*8a90*/  PRMT R0, R6, 0x9910, RZ ;  /* 0x0000991006007816 */ /* 0x004fc600000000ff */
        /* <DEDUP_REMOVED lines=18> */
.L_x_9860:
[----:B------:R-:W2:Y:S02]  /*8bc0*/  LDG.E.U8 R4, desc[UR36][R4.64] ;  /* 0x0000002404047981 */ /* 0x000ea4000c1e1100 */
[----:B--2---:R-:W-:-:S04]  /*8bd0*/  I2FP.F32.U32 R0, R4 ;  /* 0x0000000400007245 */ /* 0x004fc80000201000 */
[----:B------:R-:W-:-:S04]  /*8be0*/  F2FP.BF16.F32.PACK_AB R0, RZ, R0 ;  /* 0x00000000ff00723e */ /* 0x000fc800000010ff */
[----:B------:R-:W-:Y:S01]  /*8bf0*/  PRMT R28, R0, 0x7610, R28 ;  /* 0x00007610001c7816 */ /* 0x000fe2000000001c */
[----:B------:R-:W-:Y:S06]  /*8c00*/  BRA `(.L_x_9862) ;  /* 0x0000000c00c87947 */ /* 0x000fec0003800000 */
.L_x_9859:
        /* <DEDUP_REMOVED lines=11> */
.L_x_9864:
[----:B------:R-:W2:Y:S02]  /*8cc0*/  LDG.E R4, desc[UR36][R4.64] ;  /* 0x0000002404047981 */ /* 0x000ea4000c1e1900 */
[----:B--2---:R-:W-:-:S04]  /*8cd0*/  I2FP.F32.S32 R0, R4 ;  /* 0x0000000400007245 */ /* 0x004fc80000201400 */
[----:B------:R-:W-:-:S04]  /*8ce0*/  F2FP.BF16.F32.PACK_AB R0, RZ, R0 ;  /* 0x00000000ff00723e */ /* 0x000fc800000010ff */
[----:B------:R-:W-:Y:S01]  /*8cf0*/  PRMT R28, R0, 0x7610, R28 ;  /* 0x00007610001c7816 */ /* 0x000fe2000000001c */
[----:B------:R-:W-:Y:S06]  /*8d00*/  BRA `(.L_x_9862) ;  /* 0x0000000c00887947 */ /* 0x000fec0003800000 */
.L_x_9863:
[----:B------:R-:W2:Y:S02]  /*8d10*/  LDG.E.U16 R4, desc[UR36][R4.64] ;  /* 0x0000002404047981 */ /* 0x000ea4000c1e1500 */
[----:B--2---:R-:W0:Y:S02]  /*8d20*/  I2F.S16 R0, R4 ;  /* 0x0000000400007306 */ /* 0x004e240000101400 */
[----:B0-----:R-:W-:-:S04]  /*8d30*/  F2FP.BF16.F32.PACK_AB R0, RZ, R0 ;  /* 0x00000000ff00723e */ /* 0x001fc800000010ff */
[----:B------:R-:W-:Y:S01]  /*8d40*/  PRMT R28, R0, 0x7610, R28 ;  /* 0x00007610001c7816 */ /* 0x000fe2000000001c */
[----:B------:R-:W-:Y:S06]  /*8d50*/  BRA `(.L_x_9862) ;  /* 0x0000000c00747947 */ /* 0x000fec0003800000 */
.L_x_9858:
        /* <DEDUP_REMOVED lines=9> */
.L_x_9866:
[----:B------:R-:W2:Y:S02]  /*8df0*/  LDG.E.U16 R0, desc[UR36][R4.64] ;  /* 0x0000002404007981 */ /* 0x000ea4000c1e1500 */
[----:B--2---:R-:W-:-:S05]  /*8e00*/  HADD2.F32 R0, -RZ, R0.H0_H0 ;  /* 0x20000000ff007230 */ /* 0x004fca0000004100 */
[----:B------:R-:W-:-:S04]  /*8e10*/  F2FP.BF16.F32.PACK_AB R0, RZ, R0 ;  /* 0x00000000ff00723e */ /* 0x000fc800000010ff */
[----:B------:R-:W-:Y:S01]  /*8e20*/  PRMT R28, R0, 0x7610, R28 ;  /* 0x00007610001c7816 */ /* 0x000fe2000000001c */
[----:B------:R-:W-:Y:S06]  /*8e30*/  BRA `(.L_x_9862) ;  /* 0x0000000c003c7947 */ /* 0x000fec0003800000 */
.L_x_9865:
        /* <DEDUP_REMOVED lines=9> */
.L_x_9868:
[----:B------:R-:W2:Y:S02]  /*8ed0*/  LDG.E.U16 R4, desc[UR36][R4.64] ;  /* 0x0000002404047981 */ /* 0x000ea4000c1e1500 */
[----:B--2---:R-:W-:-:S05]  /*8ee0*/  HADD2.F32 R0, -RZ, R4.H0_H0 ;  /* 0x20000004ff007230 */ /* 0x004fca0000004100 */
[----:B------:R-:W-:-:S04]  /*8ef0*/  F2FP.BF16.F32.PACK_AB R0, RZ, R0 ;  /* 0x00000000ff00723e */ /* 0x000fc800000010ff */
[----:B------:R-:W-:Y:S01]  /*8f00*/  PRMT R28, R0, 0x7610, R28 ;  /* 0x00007610001c7816 */ /* 0x000fe2000000001c */
[----:B------:R-:W-:Y:S06]  /*8f10*/  BRA `(.L_x_9862) ;  /* 0x0000000c00047947 */ /* 0x000fec0003800000 */
.L_x_9867:
        /* <DEDUP_REMOVED lines=9> */
.L_x_9857:
        /* <DEDUP_REMOVED lines=14> */
.L_x_9871:
        /* <DEDUP_REMOVED lines=9> */
.L_x_9870:
        /* <DEDUP_REMOVED lines=28> */
.L_x_9873:
        /* <DEDUP_REMOVED lines=15> */
.L_x_9872:
[----:B------:R0:W5:Y:S01]  /*93d0*/  LDG.E.U16 R28, desc[UR36][R4.64] ;  /* 0x00000024041c7981 */ /* 0x000162000c1e1500 */
[----:B------:R-:W-:Y:S05]  /*93e0*/  BRA `(.L_x_9862) ;  /* 0x0000000400d07947 */ /* 0x000fea0003800000 */
.L_x_9869:
        /* <DEDUP_REMOVED lines=13> */
.L_x_9876:
        /* <DEDUP_REMOVED lines=21> */
.L_x_9880:
[----:B------:R-:W-:Y:S05]  /*9610*/  BSYNC B1 ;  /* 0x0000000000017941 */ /* 0x000fea0003800000 */
.L_x_9879:
[----:B------:R-:W-:Y:S01]  /*9620*/  LEA R5, R0, 0x3b800000, 0x17 ;  /* 0x3b80000000057811 */ /* 0x000fe200078eb8ff */
[----:B------:R-:W-:-:S05]  /*9630*/  IMAD.SHL.U32 R0, R3, 0x100000, RZ ;  /* 0x0010000003007824 */ /* 0x000fca00078e00ff */
[----:B------:R-:W-:-:S07]  /*9640*/  LOP3.LUT R0, R5, R0, R6, 0xfe, !PT ;  /* 0x0000000005007212 */ /* 0x000fce00078efe06 */
.L_x_9878:
[----:B------:R-:W-:Y:S05]  /*9650*/  BSYNC B0 ;  /* 0x0000000000007941 */ /* 0x000fea0003800000 */
.L_x_9877:
[----:B------:R-:W-:-:S04]  /*9660*/  F2FP.BF16.F32.PACK_AB R0, RZ, R0 ;  /* 0x00000000ff00723e */ /* 0x000fc800000010ff */
[----:B------:R-:W-:Y:S01]  /*9670*/  PRMT R28, R0, 0x7610, R28 ;  /* 0x00007610001c7816 */ /* 0x000fe2000000001c */
[----:B------:R-:W-:Y:S06]  /*9680*/  BRA `(.L_x_9862) ;  /* 0x0000000400287947 */ /* 0x000fec0003800000 */
.L_x_9875:
        /* <DEDUP_REMOVED lines=21> */
.L_x_9884:
[----:B------:R-:W-:Y:S05]  /*97e0*/  BSYNC B1 ;  /* 0x0000000000017941 */ /* 0x000fea0003800000 */
.L_x_9883:
[----:B------:R-:W-:Y:S01]  /*97f0*/  LEA R5, R0, 0x37800000, 0x17 ;  /* 0x3780000000057811 */ /* 0x000fe200078eb8ff */
[----:B------:R-:W-:-:S05]  /*9800*/  IMAD.SHL.U32 R0, R3, 0x200000, RZ ;  /* 0x0020000003007824 */ /* 0x000fca00078e00ff */
[----:B------:R-:W-:-:S07]  /*9810*/  LOP3.LUT R0, R5, R0, R6, 0xfe, !PT ;  /* 0x0000000005007212 */ /* 0x000fce00078efe06 */
.L_x_9882:
[----:B------:R-:W-:Y:S05]  /*9820*/  BSYNC B0 ;  /* 0x0000000000007941 */ /* 0x000fea0003800000 */
.L_x_9881:
[----:B------:R-:W-:-:S04]  /*9830*/  F2FP.BF16.F32.PACK_AB R0, RZ, R0 ;  /* 0x00000000ff00723e */ /* 0x000fc800000010ff */
[----:B------:R-:W-:Y:S01]  /*9840*/  PRMT R28, R0, 0x7610, R28 ;  /* 0x00007610001c7816 */ /* 0x000fe2000000001c */
[----:B------:R-:W-:Y:S06]  /*9850*/  BRA `(.L_x_9862) ;  /* 0x0000000000b47947 */ /* 0x000fec0003800000 */
.L_x_9874:
        /* <DEDUP_REMOVED lines=14> */
.L_x_9888:
[----:B------:R-:W-:Y:S05]  /*9940*/  BSYNC B0 ;  /* 0x0000000000007941 */ /* 0x000fea0003800000 */
.L_x_9887:
[----:B------:R-:W-:-:S04]  /*9950*/  F2FP.BF16.F32.PACK_AB R0, RZ, R0 ;  /* 0x00000000ff00723e */ /* 0x000fc800000010ff */
[----:B------:R-:W-:Y:S01]  /*9960*/  PRMT R28, R0, 0x7610, R28 ;  /* 0x00007610001c7816 */ /* 0x000fe2000000001c */
[----:B------:R-:W-:Y:S06]  /*9970*/  BRA `(.L_x_9862) ;  /* 0x00000000006c7947 */ /* 0x000fec0003800000 */
.L_x_9861:
        /* <DEDUP_REMOVED lines=16> */
.L_x_9889:
[----:B------:R-:W-:Y:S01]  /*9a80*/  PRMT R28, RZ, 0x7610, R28 ;  /* 0x00007610ff1c7816 */ /* 0x000fe2000000001c */
[----:B------:R-:W-:Y:S06]  /*9a90*/  BRA `(.L_x_9862) ;  /* 0x0000000000247947 */ /* 0x000fec0003800000 */
.L_x_9886:
[----:B------:R-:W2:Y:S02]  /*9aa0*/  LDG.E.64 R4, desc[UR36][R4.64] ;  /* 0x0000002404047981 */ /* 0x000ea4000c1e1b00 */
[----:B--2---:R-:W0:Y:S02]  /*9ab0*/  I2F.U64 R0, R4 ;  /* 0x0000000400007312 */ /* 0x004e240000301000 */
[----:B0-----:R-:W-:-:S04]  /*9ac0*/  F2FP.BF16.F32.PACK_AB R0, RZ, R0 ;  /* 0x00000000ff00723e */ /* 0x001fc800000010ff */
[----:B------:R-:W-:Y:S01]  /*9ad0*/  PRMT R28, R0, 0x7610, R28 ;  /* 0x00007610001c7816 */ /* 0x000fe2000000001c */
[----:B------:R-:W-:Y:S06]  /*9ae0*/  BRA `(.L_x_9862) ;  /* 0x0000000000107947 */ /* 0x000fec0003800000 */
.L_x_9885:
[----:B------:R-:W2:Y:S02]  /*9af0*/  LDG.E R4, desc[UR36][R4.64] ;  /* 0x0000002404047981 */ /* 0x000ea4000c1e1900 */
[----:B--2---:R-:W-:-:S04]  /*9b00*/  I2FP.F32.U32 R0, R4 ;  /* 0x0000000400007245 */ /* 0x004fc80000201000 */
[----:B------:R-:W-:-:S04]  /*9b10*/  F2FP.BF16.F32.PACK_AB R0, RZ, R0 ;  /* 0x00000000ff00723e */ /* 0x000fc800000010ff */
[----:B------:R-:W-:-:S07]  /*9b20*/  PRMT R28, R0, 0x7610, R28 ;  /* 0x00007610001c7816 */ /* 0x000fce000000001c */
.L_x_9862:
        /* <DEDUP_REMOVED lines=21> */
.L_x_9894:
[----:B------:R-:W2:Y:S02]  /*9c80*/  LDG.E.U8 R4, desc[UR36][R4.64] ;  /* 0x0000002404047981 */ /* 0x000ea4000c1e1100 */
[----:B--2---:R-:W-:Y:S01]  /*9c90*/  I2FP.F32.U32 R25, R4 ;  /* 0x0000000400197245 */ /* 0x004fe20000201000 */
[----:B------:R-:W-:Y:S06]  /*9ca0*/  BRA `(.L_x_9896) ;  /* 0x0000000c002c7947 */ /* 0x000fec0003800000 */
.L_x_9893:
        /* <DEDUP_REMOVED lines=9> */
.L_x_9898:
[----:B------:R-:W2:Y:S02]  /*9d40*/  LDG.E R4, desc[UR36][R4.64] ;  /* 0x0000002404047981 */ /* 0x000ea4000c1e1900 */
[----:B--2---:R-:W-:Y:S01]  /*9d50*/  I2FP.F32.S32 R25, R4 ;  /* 0x0000000400197245 */ /* 0x004fe20000201400 */
[----:B------:R-:W-:Y:S06]  /*9d60*/  BRA `(.L_x_9896) ;  /* 0x0000000800fc7947 */ /* 0x000fec0003800000 */
.L_x_9897:
[----:B------:R-:W2:Y:S02]  /*9d70*/  LDG.E.U16 R4, desc[UR36][R4.64] ;  /* 0x0000002404047981 */ /* 0x000ea4000c1e1500 */
[----:B--2---:R0:W1:Y:S01]  /*9d80*/  I2F.S16 R25, R4 ;  /* 0x0000000400197306 */ /* 0x0040620000101400 */
[----:B------:R-:W-:Y:S05]  /*9d90*/  BRA `(.L_x_9896) ;  /* 0x0000000800f07947 */ /* 0x000fea0003800000 */
.L_x_9892:
        /* <DEDUP_REMOVED lines=8> */
.L_x_9900:
[----:B------:R-:W2:Y:S02]  /*9e20*/  LDG.E.U16 R4, desc[UR36][R4.64] ;  /* 0x0000002404047981 */ /* 0x000ea4000c1e1500 */
[----:B--2---:R-:W-:Y:S01]  /*9e30*/  HADD2.F32 R25, -RZ, R4.H0_H0 ;  /* 0x20000004ff197230 */ /* 0x004fe20000004100 */
[----:B------:R-:W-:Y:S06]  /*9e40*/  BRA `(.L_x_9896) ;  /* 0x0000000800c47947 */ /* 0x000fec0003800000 */
.L_x_9899:
        /* <DEDUP_REMOVED lines=8> */
.L_x_9902:
[----:B------:R-:W2:Y:S02]  /*9ed0*/  LDG.E.U16 R4, desc[UR36][R4.64] ;  /* 0x0000002404047981 */ /* 0x000ea4000c1e1500 */
[----:B--2---:R-:W-:Y:S01]  /*9ee0*/  HADD2.F32 R25, -RZ, R4.H0_H0 ;  /* 0x20000004ff197230 */ /* 0x004fe20000004100 */
[----:B------:R-:W-:Y:S06]  /*9ef0*/  BRA `(.L_x_9896) ;  /* 0x0000000800987947 */ /* 0x000fec0003800000 */
.L_x_9901:
[----:B------:R-:W2:Y:S01]  /*9f00*/  LDG.E.64 R4, desc[UR36][R4.64] ;  /* 0x0000002404047981 */ /* 0x000ea2000c1e1b00 */
[----:B------:R-:W-:Y:S01]  /*9f10*/  UMOV UR4, 0xf0000000 ;  /* 0xf000000000047882 */ /* 0x000fe20000000000 */
[----:B------:R-:W-:Y:S01]  /*9f20*/  UMOV UR5, 0x380fffff ;  /* 0x380fffff00057882 */ /* 0x000fe20000000000 */
[----:B--2---:R-:W0:Y:S01]  /*9f30*/  F2F.F32.F64 R25, R4 ;  /* 0x0000000400197310 */ /* 0x004e220000301000 */
[----:B------:R-:W-:-:S14]  /*9f40*/  DSETP.GEU.AND P0, PT, |R4|, UR4, PT ;  /* 0x0000000404007e2a */ /* 0x000fdc000bf0e200 */
[----:B0-----:R-:W-:Y:S01]  /*9f50*/  @!P0 FMUL R25, R25, 1.175494350822287508e-38 ;  /* 0x0080000019198820 */ /* 0x001fe20000400000 */
[----:B------:R-:W-:Y:S06]  /*9f60*/  BRA `(.L_x_9896) ;  /* 0x00000008007c7947 */ /* 0x000fec0003800000 */
.L_x_9891:
        /* <DEDUP_REMOVED lines=12> */
.L_x_9905:
[----:B------:R-:W2:Y:S01]  /*a030*/  LDG.E.64 R4, desc[UR36][R4.64] ;  /* 0x0000002404047981 */ /* 0x000ea2000c1e1b00 */
[----:B------:R-:W-:Y:S01]  /*a040*/  UMOV UR4, 0xf0000000 ;  /* 0xf000000000047882 */ /* 0x000fe20000000000 */
[----:B------:R-:W-:Y:S01]  /*a050*/  UMOV UR5, 0x380fffff ;  /* 0x380fffff00057882 */ /* 0x000fe20000000000 */
[----:B--2---:R-:W0:Y:S01]  /*a060*/  F2F.F32.F64 R25, R4 ;  /* 0x0000000400197310 */ /* 0x004e220000301000 */
[----:B------:R-:W-:-:S14]  /*a070*/  DSETP.GEU.AND P0, PT, |R4|, UR4, PT ;  /* 0x0000000404007e2a */ /* 0x000fdc000bf0e200 */
[----:B0-----:R-:W-:Y:S01]  /*a080*/  @!P0 FMUL R25, R25, 1.175494350822287508e-38 ;  /* 0x0080000019198820 */ /* 0x001fe20000400000 */
[----:B------:R-:W-:Y:S06]  /*a090*/  BRA `(.L_x_9896) ;  /* 0x0000000800307947 */ /* 0x000fec0003800000 */
.L_x_9904:
        /* <DEDUP_REMOVED lines=26> */
.L_x_9907:
        /* <DEDUP_REMOVED lines=13> */
.L_x_9906:
[----:B------:R-:W2:Y:S02]  /*a310*/  LDG.E.U16 R4, desc[UR36][R4.64] ;  /* 0x0000002404047981 */ /* 0x000ea4000c1e1500 */
[----:B--2---:R-:W-:Y:S01]  /*a320*/  IMAD.U32 R25, R4, 0x10000, RZ ;  /* 0x0001000004197824 */ /* 0x004fe200078e00ff */
[----:B------:R-:W-:Y:S06]  /*a330*/  BRA `(.L_x_9896) ;  /* 0x0000000400887947 */ /* 0x000fec0003800000 */
.L_x_9903:
        /* <DEDUP_REMOVED lines=11> */
.L_x_9910:
        /* <DEDUP_REMOVED lines=20> */
.L_x_9912:
[----:B------:R-:W-:Y:S05]  /*a530*/  BSYNC B0 ;  /* 0x0000000000007941 */ /* 0x000fea0003800000 */
.L_x_9911:
[----:B------:R-:W-:Y:S01]  /*a540*/  IMAD.SHL.U32 R3, R3, 0x100000, RZ ;  /* 0x0010000003037824 */ /* 0x000fe200078e00ff */
[----:B------:R-:W-:-:S04]  /*a550*/  LEA R0, R0, 0x3b800000, 0x17 ;  /* 0x3b80000000007811 */ /* 0x000fc800078eb8ff */
[----:B------:R-:W-:Y:S01]  /*a560*/  LOP3.LUT R25, R0, R3, R25, 0xfe, !PT ;  /* 0x0000000300197212 */ /* 0x000fe200078efe19 */
[----:B------:R-:W-:Y:S06]  /*a570*/  BRA `(.L_x_9896) ;  /* 0x0000000000f87947 */ /* 0x000fec0003800000 */
.L_x_9909:
        /* <DEDUP_REMOVED lines=20> */
.L_x_9914:
[----:B------:R-:W-:Y:S05]  /*a6c0*/  BSYNC B0 ;  /* 0x0000000000007941 */ /* 0x000fea0003800000 */
.L_x_9913:
[----:B------:R-:W-:Y:S01]  /*a6d0*/  IMAD.SHL.U32 R3, R3, 0x200000, RZ ;  /* 0x0020000003037824 */ /* 0x000fe200078e00ff */
[----:B------:R-:W-:-:S04]  /*a6e0*/  LEA R0, R0, 0x37800000, 0x17 ;  /* 0x3780000000007811 */ /* 0x000fc800078eb8ff */
[----:B------:R-:W-:Y:S01]  /*a6f0*/  LOP3.LUT R25, R0, R3, R25, 0xfe, !PT ;  /* 0x0000000300197212 */ /* 0x000fe200078efe19 */
[----:B------:R-:W-:Y:S06]  /*a700*/  BRA `(.L_x_9896) ;  /* 0x0000000000947947 */ /* 0x000fec0003800000 */
.L_x_9908:
        /* <DEDUP_REMOVED lines=14> */
.L_x_9895:
        /* <DEDUP_REMOVED lines=16> */
.L_x_9917:
[----:B------:R-:W-:Y:S01]  /*a8f0*/  IMAD.MOV.U32 R25, RZ, RZ, RZ ;  /* 0x000000ffff197224 */ /* 0x000fe200078e00ff */
[----:B------:R-:W-:Y:S06]  /*a900*/  BRA `(.L_x_9896) ;  /* 0x0000000000147947 */ /* 0x000fec0003800000 */
.L_x_9916:
[----:B------:R-:W2:Y:S02]  /*a910*/  LDG.E.64 R4, desc[UR36][R4.64] ;  /* 0x0000002404047981 */ /* 0x000ea4000c1e1b00 */
[----:B--2---:R0:W1:Y:S01]  /*a920*/  I2F.U64 R25, R4 ;  /* 0x0000000400197312 */ /* 0x0040620000301000 */
[----:B------:R-:W-:Y:S05]  /*a930*/  BRA `(.L_x_9896) ;  /* 0x0000000000087947 */ /* 0x000fea0003800000 */
.L_x_9915:
[----:B------:R-:W2:Y:S02]  /*a940*/  LDG.E R4, desc[UR36][R4.64] ;  /* 0x0000002404047981 */ /* 0x000ea4000c1e1900 */
[----:B--2---:R-:W-:-:S07]  /*a950*/  I2FP.F32.U32 R25, R4 ;  /* 0x0000000400197245 */ /* 0x004fce0000201000 */
.L_x_9896:
[----:B------:R-:W-:Y:S05]  /*a960*/  BSYNC B6 ;  /* 0x0000000000067941 */ /* 0x000fea0003800000 */
.L_x_9890:
[----:B------:R-:W4:Y:S01]  /*a970*/  LDC.U8 R6, c[0x0][0x23e] ;  /* 0x00008f80ff067b82 */ /* 0x000f220000000000 */
[----:B------:R-:W-:Y:S02]  /*a980*/  ULDC UR4, c[0x0][0x248] ;  /* 0x0000920000047ab9 */ /* 0x000fe40000000800 */
[----:B------:R-:W-:-:S05]  /*a990*/  IMAD R3, R26, UR4, RZ ;  /* 0x000000041a037c24 */ /* 0x000fca000f8e02ff */
[----:B0-23--:R-:W0:Y:S01]  /*a9a0*/  LDC.64 R4, c[0x0][0x230] ;  /* 0x00008c00ff047b82 */ /* 0x00de220000000a00 */
        /* <DEDUP_REMOVED lines=16> */
.L_x_9921:
[----:B------:R-:W2:Y:S02]  /*aab0*/  LDG.E.U8 R4, desc[UR36][R4.64] ;  /* 0x0000002404047981 */ /* 0x000ea4000c1e1100 */
[----:B--2---:R-:W-:Y:S01]  /*aac0*/  I2FP.F32.U32 R23, R4 ;  /* 0x0000000400177245 */ /* 0x004fe20000201000 */
[----:B------:R-:W-:Y:S06]  /*aad0*/  BRA `(.L_x_9856) ;  /* 0x0000000c00207947 */ /* 0x000fec0003800000 */
.L_x_9920:
        /* <DEDUP_REMOVED lines=9> */
.L_x_9924:
[----:B------:R-:W2:Y:S02]  /*ab70*/  LDG.E R4, desc[UR36][R4.64] ;  /* 0x0000002404047981 */ /* 0x000ea4000c1e1900 */
[----:B--2---:R-:W-:Y:S01]  /*ab80*/  I2FP.F32.S32 R23, R4 ;  /* 0x0000000400177245 */ /* 0x004fe20000201400 */
[----:B------:R-:W-:Y:S06]  /*ab90*/  BRA `(.L_x_9856) ;  /* 0x0000000800f07947 */ /* 0x000fec0003800000 */
.L_x_9923:
[----:B------:R-:W2:Y:S02]  /*aba0*/  LDG.E.U16 R4, desc[UR36][R4.64] ;  /* 0x0000002404047981 */ /* 0x000ea4000c1e1500 */
[----:B--2---:R0:W2:Y:S01]  /*abb0*/  I2F.S16 R23, R4 ;  /* 0x0000000400177306 */ /* 0x0040a20000101400 */
[----:B------:R-:W-:Y:S05]  /*abc0*/  BRA `(.L_x_9856) ;  /* 0x0000000800e47947 */ /* 0x000fea0003800000 */
.L_x_9919:
        /* <DEDUP_REMOVED lines=8> */
.L_x_9926:
[----:B------:R-:W2:Y:S02]  /*ac50*/  LDG.E.U16 R4, desc[UR36][R4.64] ;  /* 0x0000002404047981 */ /* 0x000ea4000c1e1500 */
[----:B--2---:R-:W-:Y:S01]  /*ac60*/  HADD2.F32 R23, -RZ, R4.H0_H0 ;  /* 0x20000004ff177230 */ /* 0x004fe20000004100 */
[----:B------:R-:W-:Y:S06]  /*ac70*/  BRA `(.L_x_9856) ;  /* 0x0000000800b87947 */ /* 0x000fec0003800000 */
.L_x_9925:
        /* <DEDUP_REMOVED lines=8> */
.L_x_9928:
[----:B------:R-:W2:Y:S02]  /*ad00*/  LDG.E.U16 R4, desc[UR36][R4.64] ;  /* 0x0000002404047981 */ /* 0x000ea4000c1e1500 */
[----:B--2---:R-:W-:Y:S01]  /*ad10*/  HADD2.F32 R23, -RZ, R4.H0_H0 ;  /* 0x20000004ff177230 */ /* 0x004fe20000004100 */
[----:B------:R-:W-:Y:S06]  /*ad20*/  BRA `(.L_x_9856) ;  /* 0x00000008008c7947 */ /* 0x000fec0003800000 */
.L_x_9927:
[----:B------:R-:W2:Y:S01]  /*ad30*/  LDG.E.64 R4, desc[UR36][R4.64] ;  /* 0x0000002404047981 */ /* 0x000ea2000c1e1b00 */
[----:B------:R-:W-:Y:S01]  /*ad40*/  UMOV UR4, 0xf0000000 ;  /* 0xf000000000047882 */ /* 0x000fe20000000000 */
[----:B------:R-:W-:Y:S01]  /*ad50*/  UMOV UR5, 0x380fffff ;  /* 0x380fffff00057882 */ /* 0x000fe20000000000 */
[----:B--2---:R-:W0:Y:S01]  /*ad60*/  F2F.F32.F64 R23, R4 ;  /* 0x0000000400177310 */ /* 0x004e220000301000 */
[----:B------:R-:W-:-:S14]  /*ad70*/  DSETP.GEU.AND P0, PT, |R4|, UR4, PT ;  /* 0x0000000404007e2a */ /* 0x000fdc000bf0e200 */
[----:B0-----:R-:W-:Y:S01]  /*ad80*/  @!P0 FMUL R23, R23, 1.175494350822287508e-38 ;  /* 0x0080000017178820 */ /* 0x001fe20000400000 */
[----:B------:R-:W-:Y:S06]  /*ad90*/  BRA `(.L_x_9856) ;  /* 0x0000000800707947 */ /* 0x000fec0003800000 */
.L_x_9918:
        /* <DEDUP_REMOVED lines=12> */
.L_x_9931:
[----:B------:R-:W2:Y:S01]  /*ae60*/  LDG.E.64 R4, desc[UR36][R4.64] ;  /* 0x0000002404047981 */ /* 0x000ea2000c1e1b00 */
[----:B------:R-:W-:Y:S01]  /*ae70*/  UMOV UR4, 0xf0000000 ;  /* 0xf000000000047882 */ /* 0x000fe20000000000 */
[----:B------:R-:W-:Y:S01]  /*ae80*/  UMOV UR5, 0x380fffff ;  /* 0x380fffff00057882 */ /* 0x000fe20000000000 */
[----:B--2---:R-:W0:Y:S01]  /*ae90*/  F2F.F32.F64 R23, R4 ;  /* 0x0000000400177310 */ /* 0x004e220000301000 */
[----:B------:R-:W-:-:S14]  /*aea0*/  DSETP.GEU.AND P0, PT, |R4|, UR4, PT ;  /* 0x0000000404007e2a */ /* 0x000fdc000bf0e200 */
[----:B0-----:R-:W-:Y:S01]  /*aeb0*/  @!P0 FMUL R23, R23, 1.175494350822287508e-38 ;  /* 0x0080000017178820 */ /* 0x001fe20000400000 */
[----:B------:R-:W-:Y:S06]  /*aec0*/  BRA `(.L_x_9856) ;  /* 0x0000000800247947 */ /* 0x000fec0003800000 */
.L_x_9930:
        /* <DEDUP_REMOVED lines=26> */
.L_x_9933:
        /* <DEDUP_REMOVED lines=13> */
.L_x_9932:
[----:B------:R-:W2:Y:S02]  /*b140*/  LDG.E.U16 R4, desc[UR36][R4.64] ;  /* 0x0000002404047981 */ /* 0x000ea4000c1e1500 */
[----:B--2---:R-:W-:Y:S01]  /*b150*/  IMAD.U32 R23, R4, 0x10000, RZ ;  /* 0x0001000004177824 */ /* 0x004fe200078e00ff */
[----:B------:R-:W-:Y:S06]  /*b160*/  BRA `(.L_x_9856) ;  /* 0x00000004007c7947 */ /* 0x000fec0003800000 */
.L_x_9929:
        /* <DEDUP_REMOVED lines=11> */
.L_x_9936:
        /* <DEDUP_REMOVED lines=19> */
.L_x_9938:
[----:B------:R-:W-:Y:S05]  /*b350*/  BSYNC B0 ;  /* 0x0000000000007941 */ /* 0x000fea0003800000 */
.L_x_9937:
[----:B------:R-:W-:Y:S01]  /*b360*/  IMAD.SHL.U32 R3, R3, 0x100000, RZ ;  /* 0x0010000003037824 */ /* 0x000fe200078e00ff */
[----:B------:R-:W-:-:S04]  /*b370*/  LEA R0, R0, 0x3b800000, 0x17 ;  /* 0x3b80000000007811 */ /* 0x000fc800078eb8ff */
[----:B------:R-:W-:Y:S01]  /*b380*/  LOP3.LUT R23, R0, R3, R23, 0xfe, !PT ;  /* 0x0000000300177212 */ /* 0x000fe200078efe17 */
[----:B------:R-:W-:Y:S06]  /*b390*/  BRA `(.L_x_9856) ;  /* 0x0000000000f07947 */ /* 0x000fec0003800000 */
.L_x_9935:
        /* <DEDUP_REMOVED lines=19> */
.L_x_9940:
[----:B------:R-:W-:Y:S05]  /*b4d0*/  BSYNC B0 ;  /* 0x0000000000007941 */ /* 0x000fea0003800000 */
.L_x_9939:
[----:B------:R-:W-:Y:S01]  /*b4e0*/  IMAD.SHL.U32 R3, R3, 0x200000, RZ ;  /* 0x0020000003037824 */ /* 0x000fe200078e00ff */
[----:B------:R-:W-:-:S04]  /*b4f0*/  LEA R0, R0, 0x37800000, 0x17 ;  /* 0x3780000000007811 */ /* 0x000fc800078eb8ff */
[----:B------:R-:W-:Y:S01]  /*b500*/  LOP3.LUT R23, R0, R3, R23, 0xfe, !PT ;  /* 0x0000000300177212 */ /* 0x000fe200078efe17 */
[----:B------:R-:W-:Y:S06]  /*b510*/  BRA `(.L_x_9856) ;  /* 0x0000000000907947 */ /* 0x000fec0003800000 */
.L_x_9934:
        /* <DEDUP_REMOVED lines=14> */
.L_x_9922:
        /* <DEDUP_REMOVED lines=16> */
.L_x_9943:
[----:B------:R-:W-:Y:S05]  /*b700*/  BRA `(.L_x_9856) ;  /* 0x0000000000147947 */ /* 0x000fea0003800000 */
.L_x_9942:
[----:B------:R-:W2:Y:S02]  /*b710*/  LDG.E.64 R4, desc[UR36][R4.64] ;  /* 0x0000002404047981 */ /* 0x000ea4000c1e1b00 */
[----:B--2---:R0:W2:Y:S01]  /*b720*/  I2F.U64 R23, R4 ;  /* 0x0000000400177312 */ /* 0x0040a20000301000 */
[----:B------:R-:W-:Y:S05]  /*b730*/  BRA `(.L_x_9856) ;  /* 0x0000000000087947 */ /* 0x000fea0003800000 */
.L_x_9941:
[----:B------:R-:W2:Y:S02]  /*b740*/  LDG.E R4, desc[UR36][R4.64] ;  /* 0x0000002404047981 */ /* 0x000ea4000c1e1900 */
[----:B--2---:R-:W-:-:S07]  /*b750*/  I2FP.F32.U32 R23, R4 ;  /* 0x0000000400177245 */ /* 0x004fce0000201000 */
.L_x_9856:
[----:B------:R-:W-:Y:S05]  /*b760*/  BSYNC B7 ;  /* 0x0000000000077941 */ /* 0x000fea0003800000 */
.L_x_9855:
[----:B0--3--:R-:W0:Y:S01]  /*b770*/  S2R R4, SR_CTAID.X ;  /* 0x0000000000047919 */ /* 0x009e220000002500 */
[----:B------:R-:W0:Y:S01]  /*b780*/  LDC R0, c[0x0][0x210] ;  /* 0x00008400ff007b82 */ /* 0x000e220000000800 */
[----:B------:R-:W-:Y:S01]  /*b790*/  BSSY B6, `(.L_x_9944) ;  /* 0x000012d000067945 */ /* 0x000fe20003800000 */
[----:B------:R-:W3:Y:S01]  /*b7a0*/  S2R R26, SR_TID.X ;  /* 0x00000000001a7919 */ /* 0x000ee20000002100 */
[----:B0-----:R-:W-:Y:S02]  /*b7b0*/  IMAD R4, R4, -0x200, R0 ;  /* 0xfffffe0004047824 */ /* 0x001fe400078e0200 */
[----:B---3--:R-:W-:-:S03]  /*b7c0*/  VIADD R0, R26, 0x100 ;  /* 0x000001001a007836 */ /* 0x008fc60000000000 */
[-C--:B------:R-:W-:Y:S02]  /*b7d0*/  ISETP.GE.AND P3, PT, R26, R4.reuse, PT ;  /* 0x000000041a00720c */ /* 0x080fe40003f66270 */
[----:B------:R-:W-:Y:S01]  /*b7e0*/  ISETP.GE.AND P1, PT, R0, R4, PT ;  /* 0x000000040000720c */ /* 0x000fe20003f26270 */
[----:B------:R-:W-:-:S05]  /*b7f0*/  VIADD R0, R26, 0x180 ;  /* 0x000001801a007836 */ /* 0x000fca0000000000 */
[----:B------:R-:W-:-:S05]  /*b800*/  ISETP.GE.AND P2, PT, R0, R4, PT ;  /* 0x000000040000720c */ /* 0x000fca0003f46270 */
[----:B-----5:R-:W-:Y:S02]  /*b810*/  @!P3 IMAD.U32 R5, R27, 0x10000, RZ ;  /* 0x000100001b05b824 */ /* 0x020fe400078e00ff */
[----:B------:R-:W-:Y:S02]  /*b820*/  VIADD R27, R26, 0x80 ;  /* 0x000000801a1b7836 */ /* 0x000fe40000000000 */
[----:B-1----:R-:W-:Y:S01]  /*b830*/  @!P3 FMUL.FTZ R5, R5, R2 ;  /* 0x000000020505b220 */ /* 0x002fe20000410000 */
[----:B------:R-:W-:Y:S02]  /*b840*/  @!P1 IMAD.U32 R24, R24, 0x10000, RZ ;  /* 0x0001000018189824 */ /* 0x000fe400078e00ff */
[----:B------:R-:W-:Y:S01]  /*b850*/  ISETP.GE.AND P0, PT, R27, R4, PT ;  /* 0x000000041b00720c */ /* 0x000fe20003f06270 */
[----:B--2-4-:R-:W-:Y:S01]  /*b860*/  @!P3 FMUL.FTZ R5, R5, R18 ;  /* 0x000000120505b220 */ /* 0x014fe20000410000 */
[----:B------:R-:W-:Y:S01]  /*b870*/  @!P1 FMUL.FTZ R24, R24, R19 ;  /* 0x0000001318189220 */ /* 0x000fe20000410000 */
[----:B------:R-:W-:Y:S01]  /*b880*/  @!P2 IMAD.U32 R28, R28, 0x10000, RZ ;  /* 0x000100001c1ca824 */ /* 0x000fe200078e00ff */
[----:B------:R-:W0:Y:S01]  /*b890*/  LDC.U8 R18, c[0x0][0x24c] ;  /* 0x00009300ff127b82 */ /* 0x000e220000000000 */
[----:B------:R1:W2:Y:S01]  /*b8a0*/  @!P3 F2F.BF16.F32 R3, R5 ;  /* 0x000000050003b304 */ /* 0x0002a20000202000 */
[----:B------:R-:W-:Y:S01]  /*b8b0*/  @!P1 FMUL.FTZ R24, R24, R17 ;  /* 0x0000001118189220 */ /* 0x000fe20000410000 */
[----:B------:R-:W-:-:S02]  /*b8c0*/  @!P2 FMUL.FTZ R28, R28, R23 ;  /* 0x000000171c1ca220 */ /* 0x000fc40000410000 */
[----:B------:R-:W3:Y:S02]  /*b8d0*/  S2R R23, SR_CTAID.X ;  /* 0x0000000000177919 */ /* 0x000ee40000002500 */
[----:B------:R-:W-:Y:S02]  /*b8e0*/  @!P2 FMUL.FTZ R28, R28, R25 ;  /* 0x000000191c1ca220 */ /* 0x000fe40000410000 */
[----:B------:R-:W-:Y:S01]  /*b8f0*/  @!P0 IMAD.U32 R29, R29, 0x10000, RZ ;  /* 0x000100001d1d8824 */ /* 0x000fe200078e00ff */
[----:B------:R1:W4:Y:S03]  /*b900*/  @!P1 F2F.BF16.F32 R2, R24 ;  /* 0x0000001800029304 */ /* 0x0003260000202000 */
[----:B------:R-:W-:-:S04]  /*b910*/  @!P0 FMUL.FTZ R29, R29, R16 ;  /* 0x000000101d1d8220 */ /* 0x000fc80000410000 */
[----:B------:R-:W-:Y:S01]  /*b920*/  @!P0 FMUL.FTZ R29, R29, R22 ;  /* 0x000000161d1d8220 */ /* 0x000fe20000410000 */
[----:B------:R1:W0:Y:S08]  /*b930*/  @!P2 F2F.BF16.F32 R16, R28 ;  /* 0x0000001c0010a304 */ /* 0x0002300000202000 */
[----:B------:R1:W0:Y:S01]  /*b940*/  @!P0 F2F.BF16.F32 R17, R29 ;  /* 0x0000001d00118304 */ /* 0x0002220000202000 */
[----:B--2-4-:R-:W-:Y:S05]  /*b950*/  @P3 BRA `(.L_x_9945) ;  /* 0x0000001000403947 */ /* 0x014fea0003800000 */
[----:B------:R-:W2:Y:S01]  /*b960*/  LDC.64 R8, c[0x0][0x218] ;  /* 0x00008600ff087b82 */ /* 0x000ea20000000a00 */
[----:B0-----:R-:W-:Y:S01]  /*b970*/  PRMT R0, R18, 0x9910, RZ ;  /* 0x0000991012007816 */ /* 0x001fe200000000ff */
[----:B---3--:R-:W-:Y:S01]  /*b980*/  IMAD R26, R23, 0x200, R26 ;  /* 0x00000200171a7824 */ /* 0x008fe200078e021a */
[----:B------:R-:W-:Y:S02]  /*b990*/  ULDC UR4, c[0x0][0x250] ;  /* 0x0000940000047ab9 */ /* 0x000fe40000000800 */
[----:B------:R-:W-:Y:S01]  /*b9a0*/  ISETP.GT.AND P0, PT, R0, 0x9, PT ;  /* 0x000000090000780c */ /* 0x000fe20003f04270 */
[----:B-1----:R-:W-:-:S05]  /*b9b0*/  IMAD R5, R26, UR4, RZ ;  /* 0x000000041a057c24 */ /* 0x002fca000f8e02ff */
[----:B--2---:R-:W-:-:S05]  /*b9c0*/  IADD3 R8, P1, R5, R8, RZ ;  /* 0x0000000805087210 */ /* 0x004fca0007f3e0ff */
        /* <DEDUP_REMOVED lines=15> */
.L_x_9949:
[----:B------:R-:W-:Y:S02]  /*bac0*/  IMAD.U32 R5, R3, 0x10000, RZ ;  /* 0x0001000003057824 */ /* 0x000fe400078e00ff */
[----:B------:R-:W-:-:S04]  /*bad0*/  IMAD.MOV.U32 R26, RZ, RZ, R27 ;  /* 0x000000ffff1a7224 */ /* 0x000fc800078e001b */
[----:B------:R-:W0:Y:S02]  /*bae0*/  F2I.S64.TRUNC R4, R5 ;  /* 0x0000000500047311 */ /* 0x000e24000020d900 */
[----:B0-----:R0:W-:Y:S01]  /*baf0*/  STG.E.U8 desc[UR36][R8.64], R4 ;  /* 0x0000000408007986 */ /* 0x0011e2000c101124 */
[----:B------:R-:W-:Y:S05]  /*bb00*/  BRA `(.L_x_9945) ;  /* 0x0000000c00d47947 */ /* 0x000fea0003800000 */
.L_x_9948:
        /* <DEDUP_REMOVED lines=11> */
.L_x_9952:
[----:B------:R-:W-:Y:S02]  /*bbc0*/  IMAD.U32 R3, R3, 0x10000, RZ ;  /* 0x0001000003037824 */ /* 0x000fe400078e00ff */
[----:B------:R-:W-:-:S04]  /*bbd0*/  IMAD.MOV.U32 R26, RZ, RZ, R27 ;  /* 0x000000ffff1a7224 */ /* 0x000fc800078e001b */
[----:B------:R-:W0:Y:S02]  /*bbe0*/  F2I.FTZ.TRUNC.NTZ R3, R3 ;  /* 0x0000000300037305 */ /* 0x000e24000021f100 */
[----:B0-----:R0:W-:Y:S01]  /*bbf0*/  STG.E desc[UR36][R8.64], R3 ;  /* 0x0000000308007986 */ /* 0x0011e2000c101924 */
[----:B------:R-:W-:Y:S05]  /*bc00*/  BRA `(.L_x_9945) ;  /* 0x0000000c00947947 */ /* 0x000fea0003800000 */
.L_x_9951:
[----:B------:R-:W-:Y:S02]  /*bc10*/  IMAD.U32 R3, R3, 0x10000, RZ ;  /* 0x0001000003037824 */ /* 0x000fe400078e00ff */
[----:B------:R-:W-:-:S04]  /*bc20*/  IMAD.MOV.U32 R26, RZ, RZ, R27 ;  /* 0x000000ffff1a7224 */ /* 0x000fc800078e001b */
[----:B------:R-:W0:Y:S02]  /*bc30*/  F2I.FTZ.TRUNC.NTZ R3, R3 ;  /* 0x0000000300037305 */ /* 0x000e24000021f100 */
[----:B0-----:R0:W-:Y:S01]  /*bc40*/  STG.E.U16 desc[UR36][R8.64], R3 ;  /* 0x0000000308007986 */ /* 0x0011e2000c101524 */
[----:B------:R-:W-:Y:S05]  /*bc50*/  BRA `(.L_x_9945) ;  /* 0x0000000c00807947 */ /* 0x000fea0003800000 */
.L_x_9947:
        /* <DEDUP_REMOVED lines=10> */
.L_x_9954:
[----:B------:R-:W-:Y:S02]  /*bd00*/  IMAD.U32 R0, R3, 0x10000, RZ ;  /* 0x0001000003007824 */ /* 0x000fe400078e00ff */
[----:B------:R-:W-:-:S03]  /*bd10*/  IMAD.MOV.U32 R26, RZ, RZ, R27 ;  /* 0x000000ffff1a7224 */ /* 0x000fc600078e001b */
[----:B------:R-:W-:-:S05]  /*bd20*/  F2FP.F16.F32.PACK_AB R0, RZ, R0 ;  /* 0x00000000ff00723e */ /* 0x000fca00000000ff */
[----:B------:R0:W-:Y:S01]  /*bd30*/  STG.E.U16 desc[UR36][R8.64], R0 ;  /* 0x0000000008007986 */ /* 0x0001e2000c101524 */
[----:B------:R-:W-:Y:S05]  /*bd40*/  BRA `(.L_x_9945) ;  /* 0x0000000c00447947 */ /* 0x000fea0003800000 */
.L_x_9953:
        /* <DEDUP_REMOVED lines=11> */
.L_x_9956:
[----:B------:R-:W-:Y:S02]  /*be00*/  IMAD.U32 R3, R3, 0x10000, RZ ;  /* 0x0001000003037824 */ /* 0x000fe400078e00ff */
[----:B------:R-:W-:-:S03]  /*be10*/  IMAD.MOV.U32 R26, RZ, RZ, R27 ;  /* 0x000000ffff1a7224 */ /* 0x000fc600078e001b */
[----:B------:R-:W-:-:S04]  /*be20*/  F2FP.F16.F32.PACK_AB R3, RZ, R3 ;  /* 0x00000003ff03723e */ /* 0x000fc800000000ff */
[----:B------:R-:W-:-:S05]  /*be30*/  PRMT R3, R3, 0x5410, RZ ;  /* 0x0000541003037816 */ /* 0x000fca00000000ff */
[----:B------:R0:W-:Y:S01]  /*be40*/  STG.E desc[UR36][R8.64], R3 ;  /* 0x0000000308007986 */ /* 0x0001e2000c101924 */
[----:B------:R-:W-:Y:S05]  /*be50*/  BRA `(.L_x_9945) ;  /* 0x0000000c00007947 */ /* 0x000fea0003800000 */
.L_x_9955:
[----:B------:R-:W-:Y:S02]  /*be60*/  IMAD.U32 R4, R3, 0x10000, RZ ;  /* 0x0001000003047824 */ /* 0x000fe400078e00ff */
[----:B------:R-:W-:Y:S02]  /*be70*/  IMAD.MOV.U32 R26, RZ, RZ, R27 ;  /* 0x000000ffff1a7224 */ /* 0x000fe400078e001b */
[----:B------:R-:W-:-:S06]  /*be80*/  FMUL.FTZ R4, R4, 1 ;  /* 0x3f80000004047820 */ /* 0x000fcc0000410000 */
[----:B------:R-:W0:Y:S02]  /*be90*/  F2F.F64.F32 R4, R4 ;  /* 0x0000000400047310 */ /* 0x000e240000201800 */
[----:B0-----:R0:W-:Y:S01]  /*bea0*/  STG.E.64 desc[UR36][R8.64], R4 ;  /* 0x0000000408007986 */ /* 0x0011e2000c101b24 */
[----:B------:R-:W-:Y:S05]  /*beb0*/  BRA `(.L_x_9945) ;  /* 0x0000000800e87947 */ /* 0x000fea0003800000 */
.L_x_9946:
        /* <DEDUP_REMOVED lines=14> */
.L_x_9959:
[----:B------:R-:W-:Y:S01]  /*bfa0*/  IMAD.U32 R3, R3, 0x10000, RZ ;  /* 0x0001000003037824 */ /* 0x000fe200078e00ff */
[----:B------:R-:W-:Y:S01]  /*bfb0*/  CS2R R6, SRZ ;  /* 0x0000000000067805 */ /* 0x000fe2000001ff00 */
[----:B------:R-:W-:Y:S02]  /*bfc0*/  IMAD.MOV.U32 R26, RZ, RZ, R27 ;  /* 0x000000ffff1a7224 */ /* 0x000fe400078e001b */
[----:B------:R-:W-:-:S04]  /*bfd0*/  FMUL.FTZ R3, R3, 1 ;  /* 0x3f80000003037820 */ /* 0x000fc80000410000 */
[----:B------:R-:W0:Y:S02]  /*bfe0*/  F2F.F64.F32 R4, R3 ;  /* 0x0000000300047310 */ /* 0x000e240000201800 */
[----:B0-----:R0:W-:Y:S01]  /*bff0*/  STG.E.128 desc[UR36][R8.64], R4 ;  /* 0x0000000408007986 */ /* 0x0011e2000c101d24 */
[----:B------:R-:W-:Y:S05]  /*c000*/  BRA `(.L_x_9945) ;  /* 0x0000000800947947 */ /* 0x000fea0003800000 */
.L_x_9958:
        /* <DEDUP_REMOVED lines=21> */
.L_x_9963:
[----:B------:R-:W-:Y:S05]  /*c160*/  BSYNC B0 ;  /* 0x0000000000007941 */ /* 0x000fea0003800000 */
.L_x_9962:
[----:B------:R-:W-:Y:S01]  /*c170*/  LOP3.LUT R5, R0, R5, RZ, 0xfc, !PT ;  /* 0x0000000500057212 */ /* 0x000fe200078efcff */
[----:B------:R-:W-:-:S04]  /*c180*/  IMAD.MOV.U32 R26, RZ, RZ, R27 ;  /* 0x000000ffff1a7224 */ /* 0x000fc800078e001b */
[----:B------:R0:W-:Y:S01]  /*c190*/  STG.E.U8 desc[UR36][R8.64], R5 ;  /* 0x0000000508007986 */ /* 0x0001e2000c101124 */
[----:B------:R-:W-:Y:S05]  /*c1a0*/  BRA `(.L_x_9945) ;  /* 0x00000008002c7947 */ /* 0x000fea0003800000 */
.L_x_9961:
        /* <DEDUP_REMOVED lines=13> */
.L_x_9965:
[----:B------:R-:W-:Y:S01]  /*c280*/  IMAD.MOV.U32 R0, RZ, RZ, 0x7f ;  /* 0x0000007fff007424 */ /* 0x000fe200078e00ff */
[----:B------:R-:W-:-:S04]  /*c290*/  ISETP.GT.U32.AND P0, PT, R3, 0x7f800000, PT ;  /* 0x7f8000000300780c */ /* 0x000fc80003f04070 */
[----:B------:R-:W-:-:S09]  /*c2a0*/  SEL R0, R0, 0x7c, P0 ;  /* 0x0000007c00007807 */ /* 0x000fd20000000000 */
.L_x_9966:
[----:B------:R-:W-:Y:S05]  /*c2b0*/  BSYNC B0 ;  /* 0x0000000000007941 */ /* 0x000fea0003800000 */
.L_x_9964:
[----:B------:R-:W-:Y:S01]  /*c2c0*/  LOP3.LUT R3, R5, 0x80000000, RZ, 0xc0, !PT ;  /* 0x8000000005037812 */ /* 0x000fe200078ec0ff */
[----:B------:R-:W-:-:S03]  /*c2d0*/  IMAD.MOV.U32 R26, RZ, RZ, R27 ;  /* 0x000000ffff1a7224 */ /* 0x000fc600078e001b */
[----:B------:R-:W-:-:S04]  /*c2e0*/  SHF.R.U32.HI R3, RZ, 0x18, R3 ;  /* 0x00000018ff037819 */ /* 0x000fc80000011603 */
[----:B------:R-:W-:-:S05]  /*c2f0*/  LOP3.LUT R3, R0, R3, RZ, 0xfc, !PT ;  /* 0x0000000300037212 */ /* 0x000fca00078efcff */
[----:B------:R0:W-:Y:S01]  /*c300*/  STG.E.U8 desc[UR36][R8.64], R3 ;  /* 0x0000000308007986 */ /* 0x0001e2000c101124 */
[----:B------:R-:W-:Y:S05]  /*c310*/  BRA `(.L_x_9945) ;  /* 0x0000000400d07947 */ /* 0x000fea0003800000 */
.L_x_9960:
[----:B------:R0:W-:Y:S01]  /*c320*/  STG.E.U16 desc[UR36][R8.64], R3 ;  /* 0x0000000308007986 */ /* 0x0001e2000c101524 */
[----:B------:R-:W-:Y:S01]  /*c330*/  IMAD.MOV.U32 R26, RZ, RZ, R27 ;  /* 0x000000ffff1a7224 */ /* 0x000fe200078e001b */
[----:B------:R-:W-:Y:S06]  /*c340*/  BRA `(.L_x_9945) ;  /* 0x0000000400c47947 */ /* 0x000fec0003800000 */
.L_x_9957:
        /* <DEDUP_REMOVED lines=13> */
.L_x_9969:
        /* <DEDUP_REMOVED lines=17> */
.L_x_9972:
[----:B------:R-:W-:-:S04]  /*c530*/  LOP3.LUT R3, R5, 0x80000000, RZ, 0xc0, !PT ;  /* 0x8000000005037812 */ /* 0x000fc800078ec0ff */
[----:B------:R-:W-:-:S04]  /*c540*/  SHF.R.U32.HI R3, RZ, 0x18, R3 ;  /* 0x00000018ff037819 */ /* 0x000fc80000011603 */
[----:B------:R-:W-:-:S04]  /*c550*/  LOP3.LUT R0, R0, R3, RZ, 0xfc, !PT ;  /* 0x0000000300007212 */ /* 0x000fc800078efcff */
[----:B------:R-:W-:-:S07]  /*c560*/  PRMT R4, R0, 0x7610, R4 ;  /* 0x0000761000047816 */ /* 0x000fce0000000004 */
.L_x_9971:
[----:B------:R-:W-:Y:S05]  /*c570*/  BSYNC B0 ;  /* 0x0000000000007941 */ /* 0x000fea0003800000 */
.L_x_9970:
[----:B------:R0:W-:Y:S01]  /*c580*/  STG.E.U8 desc[UR36][R8.64], R4 ;  /* 0x0000000408007986 */ /* 0x0001e2000c101124 */
[----:B------:R-:W-:Y:S01]  /*c590*/  IMAD.MOV.U32 R26, RZ, RZ, R27 ;  /* 0x000000ffff1a7224 */ /* 0x000fe200078e001b */
[----:B------:R-:W-:Y:S06]  /*c5a0*/  BRA `(.L_x_9945) ;  /* 0x00000004002c7947 */ /* 0x000fec0003800000 */
.L_x_9968:
        /* <DEDUP_REMOVED lines=17> */
.L_x_9975:
[----:B------:R-:W-:-:S04]  /*c6c0*/  LOP3.LUT R3, R5, 0x80000000, RZ, 0xc0, !PT ;  /* 0x8000000005037812 */ /* 0x000fc800078ec0ff */
[----:B------:R-:W-:-:S04]  /*c6d0*/  SHF.R.U32.HI R3, RZ, 0x18, R3 ;  /* 0x00000018ff037819 */ /* 0x000fc80000011603 */
[----:B------:R-:W-:-:S04]  /*c6e0*/  LOP3.LUT R0, R0, R3, RZ, 0xfc, !PT ;  /* 0x0000000300007212 */ /* 0x000fc800078efcff */
[----:B------:R-:W-:-:S07]  /*c6f0*/  PRMT R4, R0, 0x7610, R4 ;  /* 0x0000761000047816 */ /* 0x000fce0000000004 */
.L_x_9974:
[----:B------:R-:W-:Y:S05]  /*c700*/  BSYNC B0 ;  /* 0x0000000000007941 */ /* 0x000fea0003800000 */
.L_x_9973:
[----:B------:R0:W-:Y:S01]  /*c710*/  STG.E.U8 desc[UR36][R8.64], R4 ;  /* 0x0000000408007986 */ /* 0x0001e2000c101124 */
[----:B------:R-:W-:Y:S01]  /*c720*/  IMAD.MOV.U32 R26, RZ, RZ, R27 ;  /* 0x000000ffff1a7224 */ /* 0x000fe200078e001b */
[----:B------:R-:W-:Y:S06]  /*c730*/  BRA `(.L_x_9945) ;  /* 0x0000000000c87947 */ /* 0x000fec0003800000 */
.L_x_9967:
        /* <DEDUP_REMOVED lines=23> */
.L_x_9950:
        /* <DEDUP_REMOVED lines=16> */
.L_x_9978:
[----:B------:R-:W-:Y:S01]  /*c9b0*/  IMAD.MOV.U32 R26, RZ, RZ, R27 ;  /* 0x000000ffff1a7224 */ /* 0x000fe200078e001b */
[----:B------:R-:W-:Y:S06]  /*c9c0*/  BRA `(.L_x_9945) ;  /* 0x0000000000247947 */ /* 0x000fec0003800000 */
.L_x_9977:
[----:B------:R-:W-:Y:S02]  /*c9d0*/  IMAD.U32 R4, R3, 0x10000, RZ ;  /* 0x0001000003047824 */ /* 0x000fe400078e00ff */
[----:B------:R-:W-:-:S04]  /*c9e0*/  IMAD.MOV.U32 R26, RZ, RZ, R27 ;  /* 0x000000ffff1a7224 */ /* 0x000fc800078e001b */
[----:B------:R-:W0:Y:S02]  /*c9f0*/  F2I.U64.TRUNC R4, R4 ;  /* 0x0000000400047311 */ /* 0x000e24000020d800 */
[----:B0-----:R4:W-:Y:S01]  /*ca00*/  STG.E.64 desc[UR36][R8.64], R4 ;  /* 0x0000000408007986 */ /* 0x0019e2000c101b24 */
[----:B------:R-:W-:Y:S05]  /*ca10*/  BRA `(.L_x_9945) ;  /* 0x0000000000107947 */ /* 0x000fea0003800000 */
.L_x_9976:
[----:B------:R-:W-:Y:S02]  /*ca20*/  IMAD.U32 R3, R3, 0x10000, RZ ;  /* 0x0001000003037824 */ /* 0x000fe400078e00ff */
[----:B------:R-:W-:-:S04]  /*ca30*/  IMAD.MOV.U32 R26, RZ, RZ, R27 ;  /* 0x000000ffff1a7224 */ /* 0x000fc800078e001b */
[----:B------:R-:W0:Y:S02]  /*ca40*/  F2I.FTZ.U32.TRUNC.NTZ R3, R3 ;  /* 0x0000000300037305 */ /* 0x000e24000021f000 */
[----:B0-----:R2:W-:Y:S02]  /*ca50*/  STG.E desc[UR36][R8.64], R3 ;  /* 0x0000000308007986 */ /* 0x0015e4000c101924 */
.L_x_9945:
[----:B------:R-:W-:Y:S05]  /*ca60*/  BSYNC B6 ;  /* 0x0000000000067941 */ /* 0x000fea0003800000 */
.L_x_9944:
[----:B------:R-:W3:Y:S01]  /*ca70*/  LDC R19, c[0x0][0x210] ;  /* 0x00008400ff137b82 */ /* 0x000ee20000000800 */
[----:B------:R-:W-:Y:S01]  /*ca80*/  BSSY B6, `(.L_x_9979) ;  /* 0x00001fe000067945 */ /* 0x000fe20003800000 */
[----:B---3--:R-:W-:-:S05]  /*ca90*/  IMAD R19, R23, -0x200, R19 ;  /* 0xfffffe0017137824 */ /* 0x008fca00078e0213 */
[----:B------:R-:W-:-:S13]  /*caa0*/  ISETP.GE.AND P0, PT, R26, R19, PT ;  /* 0x000000131a00720c */ /* 0x000fda0003f06270 */
[----:B------:R-:W-:Y:S05]  /*cab0*/  @P0 BRA `(.L_x_9980) ;  /* 0x0000001c00e80947 */ /* 0x000fea0003800000 */
[----:B0-2-4-:R-:W0:Y:S01]  /*cac0*/  LDC.64 R8, c[0x0][0x218] ;  /* 0x00008600ff087b82 */ /* 0x015e220000000a00 */
        /* <DEDUP_REMOVED lines=21> */
.L_x_9984:
[----:B-1----:R-:W-:-:S06]  /*cc20*/  IMAD.U32 R5, R17, 0x10000, RZ ;  /* 0x0001000011057824 */ /* 0x002fcc00078e00ff */
[----:B------:R-:W0:Y:S02]  /*cc30*/  F2I.S64.TRUNC R4, R5 ;  /* 0x0000000500047311 */ /* 0x000e24000020d900 */
[----:B0-----:R0:W-:Y:S01]  /*cc40*/  STG.E.U8 desc[UR36][R8.64], R4 ;  /* 0x0000000408007986 */ /* 0x0011e2000c101124 */
[----:B------:R-:W-:Y:S05]  /*cc50*/  BRA `(.L_x_9986) ;  /* 0x0000000c00847947 */ /* 0x000fea0003800000 */
.L_x_9983:
[----:B------:R-:W-:-:S13]  /*cc60*/  ISETP.NE.AND P0, PT, R0, 0x2, PT ;  /* 0x000000020000780c */ /* 0x000fda0003f05270 */
[----:B------:R-:W-:Y:S05]  /*cc70*/  @!P0 BRA `(.L_x_9987) ;  /* 0x0000000000308947 */ /* 0x000fea0003800000 */
[----:B------:R-:W-:-:S13]  /*cc80*/  ISETP.NE.AND P0, PT, R0, 0x3, PT ;  /* 0x000000030000780c */ /* 0x000fda0003f05270 */
[----:B------:R-:W-:Y:S05]  /*cc90*/  @!P0 BRA `(.L_x_9988) ;  /* 0x0000000000188947 */ /* 0x000fea0003800000 */
[----:B------:R-:W-:-:S13]  /*cca0*/  ISETP.NE.AND P0, PT, R0, 0x4, PT ;  /* 0x000000040000780c */ /* 0x000fda0003f05270 */
[----:B------:R-:W-:Y:S05]  /*ccb0*/  @P0 BRA `(.L_x_9985) ;  /* 0x0000000c000c0947 */ /* 0x000fea0003800000 */
[----:B------:R-:W-:-:S06]  /*ccc0*/  IMAD.U32 R4, R17, 0x10000, RZ ;  /* 0x0001000011047824 */ /* 0x000fcc00078e00ff */
[----:B-1----:R-:W0:Y:S02]  /*ccd0*/  F2I.S64.TRUNC R4, R4 ;  /* 0x0000000400047311 */ /* 0x002e24000020d900 */
[----:B0-----:R0:W-:Y:S01]  /*cce0*/  STG.E.64 desc[UR36][R8.64], R4 ;  /* 0x0000000408007986 */ /* 0x0011e2000c101b24 */
[----:B------:R-:W-:Y:S05]  /*ccf0*/  BRA `(.L_x_9986) ;  /* 0x0000000c005c7947 */ /* 0x000fea0003800000 */
.L_x_9988:
[----:B------:R-:W-:-:S06]  /*cd00*/  IMAD.U32 R17, R17, 0x10000, RZ ;  /* 0x0001000011117824 */ /* 0x000fcc00078e00ff */
[----:B------:R-:W0:Y:S02]  /*cd10*/  F2I.FTZ.TRUNC.NTZ R17, R17 ;  /* 0x0000001100117305 */ /* 0x000e24000021f100 */
[----:B0-----:R0:W-:Y:S01]  /*cd20*/  STG.E desc[UR36][R8.64], R17 ;  /* 0x0000001108007986 */ /* 0x0011e2000c101924 */
[----:B------:R-:W-:Y:S05]  /*cd30*/  BRA `(.L_x_9986) ;  /* 0x0000000c004c7947 */ /* 0x000fea0003800000 */
.L_x_9987:
[----:B------:R-:W-:-:S06]  /*cd40*/  IMAD.U32 R17, R17, 0x10000, RZ ;  /* 0x0001000011117824 */ /* 0x000fcc00078e00ff */
[----:B------:R-:W0:Y:S02]  /*cd50*/  F2I.FTZ.TRUNC.NTZ R17, R17 ;  /* 0x0000001100117305 */ /* 0x000e24000021f100 */
[----:B0-----:R0:W-:Y:S01]  /*cd60*/  STG.E.U16 desc[UR36][R8.64], R17 ;  /* 0x0000001108007986 */ /* 0x0011e2000c101524 */
[----:B------:R-:W-:Y:S05]  /*cd70*/  BRA `(.L_x_9986) ;  /* 0x0000000c003c7947 */ /* 0x000fea0003800000 */
.L_x_9982:
        /* <DEDUP_REMOVED lines=9> */
.L_x_9990:
[----:B------:R-:W-:-:S05]  /*ce10*/  IMAD.U32 R0, R17, 0x10000, RZ ;  /* 0x0001000011007824 */ /* 0x000fca00078e00ff */
[----:B------:R-:W-:-:S05]  /*ce20*/  F2FP.F16.F32.PACK_AB R0, RZ, R0 ;  /* 0x00000000ff00723e */ /* 0x000fca00000000ff */
[----:B------:R0:W-:Y:S01]  /*ce30*/  STG.E.U16 desc[UR36][R8.64], R0 ;  /* 0x0000000008007986 */ /* 0x0001e2000c101524 */
[----:B------:R-:W-:Y:S05]  /*ce40*/  BRA `(.L_x_9986) ;  /* 0x0000000c00087947 */ /* 0x000fea0003800000 */
.L_x_9989:
[----:B------:R-:W-:-:S13]  /*ce50*/  ISETP.NE.AND P0, PT, R0, 0x7, PT ;  /* 0x000000070000780c */ /* 0x000fda0003f05270 */
[----:B------:R-:W-:Y:S05]  /*ce60*/  @!P0 BRA `(.L_x_9991) ;  /* 0x0000000000348947 */ /* 0x000fea0003800000 */
[----:B------:R-:W-:-:S13]  /*ce70*/  ISETP.NE.AND P0, PT, R0, 0x8, PT ;  /* 0x000000080000780c */ /* 0x000fda0003f05270 */
[----:B------:R-:W-:Y:S05]  /*ce80*/  @!P0 BRA `(.L_x_9992) ;  /* 0x0000000000188947 */ /* 0x000fea0003800000 */
[----:B------:R-:W-:-:S13]  /*ce90*/  ISETP.NE.AND P0, PT, R0, 0x9, PT ;  /* 0x000000090000780c */ /* 0x000fda0003f05270 */
[----:B------:R-:W-:Y:S05]  /*cea0*/  @P0 BRA `(.L_x_9985) ;  /* 0x0000000800900947 */ /* 0x000fea0003800000 */
[----:B------:R-:W-:Y:S02]  /*ceb0*/  IMAD.U32 R4, R17, 0x10000, RZ ;  /* 0x0001000011047824 */ /* 0x000fe400078e00ff */
[----:B-1----:R-:W-:-:S05]  /*cec0*/  IMAD.MOV.U32 R5, RZ, RZ, RZ ;  /* 0x000000ffff057224 */ /* 0x002fca00078e00ff */
[----:B------:R0:W-:Y:S01]  /*ced0*/  STG.E.64 desc[UR36][R8.64], R4 ;  /* 0x0000000408007986 */ /* 0x0001e2000c101b24 */
[----:B------:R-:W-:Y:S05]  /*cee0*/  BRA `(.L_x_9986) ;  /* 0x0000000800e07947 */ /* 0x000fea0003800000 */
.L_x_9992:
[----:B------:R-:W-:-:S05]  /*cef0*/  IMAD.U32 R17, R17, 0x10000, RZ ;  /* 0x0001000011117824 */ /* 0x000fca00078e00ff */
[----:B------:R-:W-:-:S04]  /*cf00*/  F2FP.F16.F32.PACK_AB R3, RZ, R17 ;  /* 0x00000011ff03723e */ /* 0x000fc800000000ff */
[----:B------:R-:W-:-:S05]  /*cf10*/  PRMT R3, R3, 0x5410, RZ ;  /* 0x0000541003037816 */ /* 0x000fca00000000ff */
[----:B------:R0:W-:Y:S01]  /*cf20*/  STG.E desc[UR36][R8.64], R3 ;  /* 0x0000000308007986 */ /* 0x0001e2000c101924 */
[----:B------:R-:W-:Y:S05]  /*cf30*/  BRA `(.L_x_9986) ;  /* 0x0000000800cc7947 */ /* 0x000fea0003800000 */
.L_x_9991:
[----:B------:R-:W-:-:S04]  /*cf40*/  IMAD.U32 R4, R17, 0x10000, RZ ;  /* 0x0001000011047824 */ /* 0x000fc800078e00ff */
[----:B------:R-:W-:-:S06]  /*cf50*/  FMUL.FTZ R4, R4, 1 ;  /* 0x3f80000004047820 */ /* 0x000fcc0000410000 */
[----:B-1----:R-:W0:Y:S02]  /*cf60*/  F2F.F64.F32 R4, R4 ;  /* 0x0000000400047310 */ /* 0x002e240000201800 */
[----:B0-----:R0:W-:Y:S01]  /*cf70*/  STG.E.64 desc[UR36][R8.64], R4 ;  /* 0x0000000408007986 */ /* 0x0011e2000c101b24 */
[----:B------:R-:W-:Y:S05]  /*cf80*/  BRA `(.L_x_9986) ;  /* 0x0000000800b87947 */ /* 0x000fea0003800000 */
.L_x_9981:
        /* <DEDUP_REMOVED lines=13> */
.L_x_9995:
[----:B------:R-:W-:Y:S01]  /*d060*/  IMAD.U32 R17, R17, 0x10000, RZ ;  /* 0x0001000011117824 */ /* 0x000fe200078e00ff */
[----:B------:R-:W-:-:S03]  /*d070*/  CS2R R6, SRZ ;  /* 0x0000000000067805 */ /* 0x000fc6000001ff00 */
[----:B------:R-:W-:-:S06]  /*d080*/  FMUL.FTZ R4, R17, 1 ;  /* 0x3f80000011047820 */ /* 0x000fcc0000410000 */
[----:B-1----:R-:W0:Y:S02]  /*d090*/  F2F.F64.F32 R4, R4 ;  /* 0x0000000400047310 */ /* 0x002e240000201800 */
[----:B0-----:R0:W-:Y:S01]  /*d0a0*/  STG.E.128 desc[UR36][R8.64], R4 ;  /* 0x0000000408007986 */ /* 0x0011e2000c101d24 */
[----:B------:R-:W-:Y:S05]  /*d0b0*/  BRA `(.L_x_9986) ;  /* 0x00000008006c7947 */ /* 0x000fea0003800000 */
.L_x_9994:
        /* <DEDUP_REMOVED lines=11> */
[----:B-1----:R-:W-:Y:S01]  /*d170*/  SHF.R.U32.HI R5, RZ, 0x18, R0 ;  /* 0x00000018ff057819 */ /* 0x002fe20000011600 */
        /* <DEDUP_REMOVED lines=9> */
.L_x_9999:
[----:B------:R-:W-:Y:S05]  /*d210*/  BSYNC B0 ;  /* 0x0000000000007941 */ /* 0x000fea0003800000 */
.L_x_9998:
[----:B------:R-:W-:-:S05]  /*d220*/  LOP3.LUT R5, R0, R5, RZ, 0xfc, !PT ;  /* 0x0000000500057212 */ /* 0x000fca00078efcff */
[----:B------:R0:W-:Y:S01]  /*d230*/  STG.E.U8 desc[UR36][R8.64], R5 ;  /* 0x0000000508007986 */ /* 0x0001e2000c101124 */
[----:B------:R-:W-:Y:S05]  /*d240*/  BRA `(.L_x_9986) ;  /* 0x0000000800087947 */ /* 0x000fea0003800000 */
.L_x_9997:
        /* <DEDUP_REMOVED lines=13> */
.L_x_10001:
[----:B------:R-:W-:Y:S01]  /*d320*/  IMAD.MOV.U32 R0, RZ, RZ, 0x7f ;  /* 0x0000007fff007424 */ /* 0x000fe200078e00ff */
[----:B------:R-:W-:-:S04]  /*d330*/  ISETP.GT.U32.AND P0, PT, R3, 0x7f800000, PT ;  /* 0x7f8000000300780c */ /* 0x000fc80003f04070 */
[----:B------:R-:W-:-:S09]  /*d340*/  SEL R0, R0, 0x7c, P0 ;  /* 0x0000007c00007807 */ /* 0x000fd20000000000 */
.L_x_10002:
[----:B------:R-:W-:Y:S05]  /*d350*/  BSYNC B0 ;  /* 0x0000000000007941 */ /* 0x000fea0003800000 */
.L_x_10000:
[----:B------:R-:W-:-:S04]  /*d360*/  LOP3.LUT R3, R17, 0x80000000, RZ, 0xc0, !PT ;  /* 0x8000000011037812 */ /* 0x000fc800078ec0ff */
[----:B------:R-:W-:-:S04]  /*d370*/  SHF.R.U32.HI R3, RZ, 0x18, R3 ;  /* 0x00000018ff037819 */ /* 0x000fc80000011603 */
[----:B------:R-:W-:-:S05]  /*d380*/  LOP3.LUT R3, R0, R3, RZ, 0xfc, !PT ;  /* 0x0000000300037212 */ /* 0x000fca00078efcff */
[----:B------:R0:W-:Y:S01]  /*d390*/  STG.E.U8 desc[UR36][R8.64], R3 ;  /* 0x0000000308007986 */ /* 0x0001e2000c101124 */
[----:B------:R-:W-:Y:S05]  /*d3a0*/  BRA `(.L_x_9986) ;  /* 0x0000000400b07947 */ /* 0x000fea0003800000 */
.L_x_9996:
[----:B------:R0:W-:Y:S01]  /*d3b0*/  STG.E.U16 desc[UR36][R8.64], R17 ;  /* 0x0000001108007986 */ /* 0x0001e2000c101524 */
[----:B------:R-:W-:Y:S05]  /*d3c0*/  BRA `(.L_x_9986) ;  /* 0x0000000400a87947 */ /* 0x000fea0003800000 */
.L_x_9993:
        /* <DEDUP_REMOVED lines=12> */
.L_x_10005:
        /* <DEDUP_REMOVED lines=17> */
.L_x_10008:
[----:B------:R-:W-:-:S04]  /*d5a0*/  LOP3.LUT R3, R17, 0x80000000, RZ, 0xc0, !PT ;  /* 0x8000000011037812 */ /* 0x000fc800078ec0ff */
[----:B------:R-:W-:-:S04]  /*d5b0*/  SHF.R.U32.HI R3, RZ, 0x18, R3 ;  /* 0x00000018ff037819 */ /* 0x000fc80000011603 */
[----:B------:R-:W-:-:S04]  /*d5c0*/  LOP3.LUT R0, R0, R3, RZ, 0xfc, !PT ;  /* 0x0000000300007212 */ /* 0x000fc800078efcff */
[----:B------:R-:W-:-:S07]  /*d5d0*/  PRMT R4, R0, 0x7610, R4 ;  /* 0x0000761000047816 */ /* 0x000fce0000000004 */
.L_x_10007:
[----:B------:R-:W-:Y:S05]  /*d5e0*/  BSYNC B0 ;  /* 0x0000000000007941 */ /* 0x000fea0003800000 */
.L_x_10006:
[----:B------:R0:W-:Y:S01]  /*d5f0*/  STG.E.U8 desc[UR36][R8.64], R4 ;  /* 0x0000000408007986 */ /* 0x0001e2000c101124 */
[----:B------:R-:W-:Y:S05]  /*d600*/  BRA `(.L_x_9986) ;  /* 0x0000000400187947 */ /* 0x000fea0003800000 */
.L_x_10004:
        /* <DEDUP_REMOVED lines=17> */
.L_x_10011:
[----:B------:R-:W-:-:S04]  /*d720*/  LOP3.LUT R3, R17, 0x80000000, RZ, 0xc0, !PT ;  /* 0x8000000011037812 */ /* 0x000fc800078ec0ff */
[----:B------:R-:W-:-:S04]  /*d730*/  SHF.R.U32.HI R3, RZ, 0x18, R3 ;  /* 0x00000018ff037819 */ /* 0x000fc80000011603 */
[----:B------:R-:W-:-:S04]  /*d740*/  LOP3.LUT R0, R0, R3, RZ, 0xfc, !PT ;  /* 0x0000000300007212 */ /* 0x000fc800078efcff */
[----:B------:R-:W-:-:S07]  /*d750*/  PRMT R4, R0, 0x7610, R4 ;  /* 0x0000761000047816 */ /* 0x000fce0000000004 */
.L_x_10010:
[----:B------:R-:W-:Y:S05]  /*d760*/  BSYNC B0 ;  /* 0x0000000000007941 */ /* 0x000fea0003800000 */
.L_x_10009:
[----:B------:R4:W-:Y:S01]  /*d770*/  STG.E.U8 desc[UR36][R8.64], R4 ;  /* 0x0000000408007986 */ /* 0x0009e2000c101124 */
[----:B------:R-:W-:Y:S05]  /*d780*/  BRA `(.L_x_9986) ;  /* 0x0000000000b87947 */ /* 0x000fea0003800000 */
.L_x_10003:
[----:B------:R-:W-:-:S13]  /*d790*/  ISETP.NE.AND P0, PT, R0, 0x1c, PT ;  /* 0x0000001c0000780c */ /* 0x000fda0003f05270 */
[----:B------:R-:W-:Y:S05]  /*d7a0*/  @!P0 BRA `(.L_x_10012) ;  /* 0x0000000000a48947 */ /* 0x000fea0003800000 */
[----:B------:R-:W-:-:S13]  /*d7b0*/  ISETP.NE.AND P0, PT, R0, 0x1d, PT ;  /* 0x0000001d0000780c */ /* 0x000fda0003f05270 */
[----:B------:R-:W-:Y:S05]  /*d7c0*/  @!P0 BRA `(.L_x_10013) ;  /* 0x00000000008c8947 */ /* 0x000fea0003800000 */
[----:B------:R-:W-:-:S13]  /*d7d0*/  ISETP.NE.AND P0, PT, R0, 0x2c, PT ;  /* 0x0000002c0000780c */ /* 0x000fda0003f05270 */
[----:B------:R-:W-:Y:S05]  /*d7e0*/  @P0 BRA `(.L_x_9985) ;  /* 0x0000000000400947 */ /* 0x000fea0003800000 */
[----:B------:R-:W-:-:S05]  /*d7f0*/  IMAD.U32 R4, R17, 0x10000, RZ ;  /* 0x0001000011047824 */ /* 0x000fca00078e00ff */
[----:B-1----:R-:W-:-:S04]  /*d800*/  SHF.R.U32.HI R5, RZ, 0x17, R4 ;  /* 0x00000017ff057819 */ /* 0x002fc80000011604 */
        /* <DEDUP_REMOVED lines=14> */
.L_x_9985:
[----:B------:R-:W-:Y:S01]  /*d8f0*/  MOV R14, 0x130 ;  /* 0x00000130000e7802 */ /* 0x000fe20000000f00 */
[----:B------:R-:W-:Y:S01]  /*d900*/  ULDC.64 UR4, c[0x4][0x120] ;  /* 0x0100480000047ab9 */ /* 0x000fe20000000a00 */
[----:B------:R-:W-:Y:S01]  /*d910*/  ULDC.64 UR6, c[0x4][0x28] ;  /* 0x01000a0000067ab9 */ /* 0x000fe20000000a00 */
[----:B------:R-:W-:Y:S02]  /*d920*/  IMAD.U32 R4, RZ, RZ, UR4 ;  /* 0x00000004ff047e24 */ /* 0x000fe4000f8e00ff */
[----:B-1----:R-:W-:Y:S01]  /*d930*/  IMAD.U32 R5, RZ, RZ, UR5 ;  /* 0x00000005ff057e24 */ /* 0x002fe2000f8e00ff */
        /* <DEDUP_REMOVED lines=11> */
.L_x_10014:
[----:B------:R-:W-:Y:S05]  /*d9f0*/  BRA `(.L_x_9986) ;  /* 0x00000000001c7947 */ /* 0x000fea0003800000 */
.L_x_10013:
[----:B------:R-:W-:-:S06]  /*da00*/  IMAD.U32 R4, R17, 0x10000, RZ ;  /* 0x0001000011047824 */ /* 0x000fcc00078e00ff */
[----:B-1----:R-:W0:Y:S02]  /*da10*/  F2I.U64.TRUNC R4, R4 ;  /* 0x0000000400047311 */ /* 0x002e24000020d800 */
[----:B0-----:R2:W-:Y:S01]  /*da20*/  STG.E.64 desc[UR36][R8.64], R4 ;  /* 0x0000000408007986 */ /* 0x0015e2000c101b24 */
[----:B------:R-:W-:Y:S05]  /*da30*/  BRA `(.L_x_9986) ;  /* 0x00000000000c7947 */ /* 0x000fea0003800000 */
.L_x_10012:
[----:B------:R-:W-:-:S06]  /*da40*/  IMAD.U32 R17, R17, 0x10000, RZ ;  /* 0x0001000011117824 */ /* 0x000fcc00078e00ff */
[----:B------:R-:W0:Y:S02]  /*da50*/  F2I.FTZ.U32.TRUNC.NTZ R17, R17 ;  /* 0x0000001100117305 */ /* 0x000e24000021f000 */
[----:B0-----:R0:W-:Y:S02]  /*da60*/  STG.E desc[UR36][R8.64], R17 ;  /* 0x0000001108007986 */ /* 0x0011e4000c101924 */
.L_x_9986:
        /* <DEDUP_REMOVED lines=25> */
.L_x_10018:
[----:B------:R-:W-:-:S06]  /*dc00*/  IMAD.U32 R3, R2, 0x10000, RZ ;  /* 0x0001000002037824 */ /* 0x000fcc00078e00ff */
[----:B------:R-:W0:Y:S02]  /*dc10*/  F2I.S64.TRUNC R2, R3 ;  /* 0x0000000300027311 */ /* 0x000e24000020d900 */
[----:B0-----:R0:W-:Y:S01]  /*dc20*/  STG.E.U8 desc[UR36][R8.64], R2 ;  /* 0x0000000208007986 */ /* 0x0011e2000c101124 */
[----:B------:R-:W-:Y:S05]  /*dc30*/  BRA `(.L_x_10020) ;  /* 0x0000000c00847947 */ /* 0x000fea0003800000 */
.L_x_10017:
        /* <DEDUP_REMOVED lines=10> */
.L_x_10022:
[----:B------:R-:W-:-:S04]  /*dce0*/  IMAD.U32 R2, R2, 0x10000, RZ ;  /* 0x0001000002027824 */ /* 0x000fc800078e00ff */
[----:B------:R-:W0:Y:S02]  /*dcf0*/  F2I.FTZ.TRUNC.NTZ R3, R2 ;  /* 0x0000000200037305 */ /* 0x000e24000021f100 */
[----:B0-----:R0:W-:Y:S01]  /*dd00*/  STG.E desc[UR36][R8.64], R3 ;  /* 0x0000000308007986 */ /* 0x0011e2000c101924 */
[----:B------:R-:W-:Y:S05]  /*dd10*/  BRA `(.L_x_10020) ;  /* 0x0000000c004c7947 */ /* 0x000fea0003800000 */
.L_x_10021:
[----:B------:R-:W-:-:S04]  /*dd20*/  IMAD.U32 R2, R2, 0x10000, RZ ;  /* 0x0001000002027824 */ /* 0x000fc800078e00ff */
[----:B------:R-:W0:Y:S02]  /*dd30*/  F2I.FTZ.TRUNC.NTZ R3, R2 ;  /* 0x0000000200037305 */ /* 0x000e24000021f100 */
[----:B0-----:R0:W-:Y:S01]  /*dd40*/  STG.E.U16 desc[UR36][R8.64], R3 ;  /* 0x0000000308007986 */ /* 0x0011e2000c101524 */
[----:B------:R-:W-:Y:S05]  /*dd50*/  BRA `(.L_x_10020) ;  /* 0x0000000c003c7947 */ /* 0x000fea0003800000 */
.L_x_10016:
        /* <DEDUP_REMOVED lines=9> */
.L_x_10024:
[----:B------:R-:W-:-:S05]  /*ddf0*/  IMAD.U32 R0, R2, 0x10000, RZ ;  /* 0x0001000002007824 */ /* 0x000fca00078e00ff */
[----:B------:R-:W-:-:S05]  /*de00*/  F2FP.F16.F32.PACK_AB R0, RZ, R0 ;  /* 0x00000000ff00723e */ /* 0x000fca00000000ff */
[----:B------:R2:W-:Y:S01]  /*de10*/  STG.E.U16 desc[UR36][R8.64], R0 ;  /* 0x0000000008007986 */ /* 0x0005e2000c101524 */
[----:B------:R-:W-:Y:S05]  /*de20*/  BRA `(.L_x_10020) ;  /* 0x0000000c00087947 */ /* 0x000fea0003800000 */
.L_x_10023:
        /* <DEDUP_REMOVED lines=10> */
.L_x_10026:
[----:B------:R-:W-:-:S05]  /*ded0*/  IMAD.U32 R2, R2, 0x10000, RZ ;  /* 0x0001000002027824 */ /* 0x000fca00078e00ff */
[----:B------:R-:W-:-:S04]  /*dee0*/  F2FP.F16.F32.PACK_AB R3, RZ, R2 ;  /* 0x00000002ff03723e */ /* 0x000fc800000000ff */
[----:B------:R-:W-:-:S05]  /*def0*/  PRMT R3, R3, 0x5410, RZ ;  /* 0x0000541003037816 */ /* 0x000fca00000000ff */
[----:B------:R0:W-:Y:S01]  /*df00*/  STG.E desc[UR36][R8.64], R3 ;  /* 0x0000000308007986 */ /* 0x0001e2000c101924 */
[----:B------:R-:W-:Y:S05]  /*df10*/  BRA `(.L_x_10020) ;  /* 0x0000000800cc7947 */ /* 0x000fea0003800000 */
.L_x_10025:
[----:B------:R-:W-:-:S04]  /*df20*/  IMAD.U32 R2, R2, 0x10000, RZ ;  /* 0x0001000002027824 */ /* 0x000fc800078e00ff */
[----:B------:R-:W-:-:S06]  /*df30*/  FMUL.FTZ R2, R2, 1 ;  /* 0x3f80000002027820 */ /* 0x000fcc0000410000 */
[----:B------:R-:W0:Y:S02]  /*df40*/  F2F.F64.F32 R2, R2 ;  /* 0x0000000200027310 */ /* 0x000e240000201800 */
[----:B0-----:R3:W-:Y:S01]  /*df50*/  STG.E.64 desc[UR36][R8.64], R2 ;  /* 0x0000000208007986 */ /* 0x0017e2000c101b24 */
[----:B------:R-:W-:Y:S05]  /*df60*/  BRA `(.L_x_10020) ;  /* 0x0000000800b87947 */ /* 0x000fea0003800000 */
.L_x_10015:
        /* <DEDUP_REMOVED lines=13> */
.L_x_10029:
[----:B------:R-:W-:Y:S01]  /*e040*/  IMAD.U32 R2, R2, 0x10000, RZ ;  /* 0x0001000002027824 */ /* 0x000fe200078e00ff */
[----:B------:R-:W-:-:S03]  /*e050*/  CS2R R6, SRZ ;  /* 0x0000000000067805 */ /* 0x000fc6000001ff00 */
[----:B------:R-:W-:-:S04]  /*e060*/  FMUL.FTZ R2, R2, 1 ;  /* 0x3f80000002027820 */ /* 0x000fc80000410000 */
[----:B-1----:R-:W0:Y:S02]  /*e070*/  F2F.F64.F32 R4, R2 ;  /* 0x0000000200047310 */ /* 0x002e240000201800 */
[----:B0-----:R0:W-:Y:S01]  /*e080*/  STG.E.128 desc[UR36][R8.64], R4 ;  /* 0x0000000408007986 */ /* 0x0011e2000c101d24 */
[----:B------:R-:W-:Y:S05]  /*e090*/  BRA `(.L_x_10020) ;  /* 0x00000008006c7947 */ /* 0x000fea0003800000 */
.L_x_10028:
[----:B------:R-:W-:-:S13]  /*e0a0*/  ISETP.NE.AND P0, PT, R0, 0xf, PT ;  /* 0x0000000f0000780c */ /* 0x000fda0003f05270 */
[----:B------:R-:W-:Y:S05]  /*e0b0*/  @!P0 BRA `(.L_x_10030) ;  /* 0x0000000000b48947 */ /* 0x000fea0003800000 */
[----:B------:R-:W-:-:S13]  /*e0c0*/  ISETP.NE.AND P0, PT, R0, 0x17, PT ;  /* 0x000000170000780c */ /* 0x000fda0003f05270 */
[----:B------:R-:W-:Y:S05]  /*e0d0*/  @!P0 BRA `(.L_x_10031) ;  /* 0x0000000000548947 */ /* 0x000fea0003800000 */
[----:B------:R-:W-:-:S13]  /*e0e0*/  ISETP.NE.AND P0, PT, R0, 0x18, PT ;  /* 0x000000180000780c */ /* 0x000fda0003f05270 */
[----:B------:R-:W-:Y:S05]  /*e0f0*/  @P0 BRA `(.L_x_10019) ;  /* 0x0000000400f40947 */ /* 0x000fea0003800000 */
[----:B-1----:R-:W-:Y:S01]  /*e100*/  IMAD.U32 R5, R2, 0x10000, RZ ;  /* 0x0001000002057824 */ /* 0x002fe200078e00ff */
        /* <DEDUP_REMOVED lines=14> */
.L_x_10033:
[----:B------:R-:W-:Y:S05]  /*e1f0*/  BSYNC B0 ;  /* 0x0000000000007941 */ /* 0x000fea0003800000 */
.L_x_10032:
[----:B------:R-:W-:-:S05]  /*e200*/  LOP3.LUT R3, R0, R3, RZ, 0xfc, !PT ;  /* 0x0000000300037212 */ /* 0x000fca00078efcff */
[----:B------:R0:W-:Y:S01]  /*e210*/  STG.E.U8 desc[UR36][R8.64], R3 ;  /* 0x0000000308007986 */ /* 0x0001e2000c101124 */
[----:B------:R-:W-:Y:S05]  /*e220*/  BRA `(.L_x_10020) ;  /* 0x0000000800087947 */ /* 0x000fea0003800000 */
.L_x_10031:
        /* <DEDUP_REMOVED lines=13> */
.L_x_10035:
[----:B------:R-:W-:Y:S01]  /*e300*/  IMAD.MOV.U32 R0, RZ, RZ, 0x7f ;  /* 0x0000007fff007424 */ /* 0x000fe200078e00ff */
[----:B------:R-:W-:-:S04]  /*e310*/  ISETP.GT.U32.AND P0, PT, R2, 0x7f800000, PT ;  /* 0x7f8000000200780c */ /* 0x000fc80003f04070 */
[----:B------:R-:W-:-:S09]  /*e320*/  SEL R0, R0, 0x7c, P0 ;  /* 0x0000007c00007807 */ /* 0x000fd20000000000 */
.L_x_10036:
[----:B------:R-:W-:Y:S05]  /*e330*/  BSYNC B0 ;  /* 0x0000000000007941 */ /* 0x000fea0003800000 */
.L_x_10034:
[----:B------:R-:W-:-:S04]  /*e340*/  LOP3.LUT R2, R3, 0x80000000, RZ, 0xc0, !PT ;  /* 0x8000000003027812 */ /* 0x000fc800078ec0ff */
[----:B------:R-:W-:-:S04]  /*e350*/  SHF.R.U32.HI R3, RZ, 0x18, R2 ;  /* 0x00000018ff037819 */ /* 0x000fc80000011602 */
[----:B------:R-:W-:-:S05]  /*e360*/  LOP3.LUT R3, R0, R3, RZ, 0xfc, !PT ;  /* 0x0000000300037212 */ /* 0x000fca00078efcff */
[----:B------:R0:W-:Y:S01]  /*e370*/  STG.E.U8 desc[UR36][R8.64], R3 ;  /* 0x0000000308007986 */ /* 0x0001e2000c101124 */
[----:B------:R-:W-:Y:S05]  /*e380*/  BRA `(.L_x_10020) ;  /* 0x0000000400b07947 */ /* 0x000fea0003800000 */
.L_x_10030:
[----:B------:R0:W-:Y:S01]  /*e390*/  STG.E.U16 desc[UR36][R8.64], R2 ;  /* 0x0000000208007986 */ /* 0x0001e2000c101524 */
[----:B------:R-:W-:Y:S05]  /*e3a0*/  BRA `(.L_x_10020) ;  /* 0x0000000400a87947 */ /* 0x000fea0003800000 */
.L_x_10027:
        /* <DEDUP_REMOVED lines=12> */
.L_x_10039:
        /* <DEDUP_REMOVED lines=17> */
.L_x_10042:
[----:B------:R-:W-:-:S04]  /*e580*/  LOP3.LUT R2, R3, 0x80000000, RZ, 0xc0, !PT ;  /* 0x8000000003027812 */ /* 0x000fc800078ec0ff */
[----:B------:R-:W-:-:S04]  /*e590*/  SHF.R.U32.HI R3, RZ, 0x18, R2 ;  /* 0x00000018ff037819 */ /* 0x000fc80000011602 */
[----:B------:R-:W-:-:S04]  /*e5a0*/  LOP3.LUT R0, R0, R3, RZ, 0xfc, !PT ;  /* 0x0000000300007212 */ /* 0x000fc800078efcff */
[----:B------:R-:W-:-:S07]  /*e5b0*/  PRMT R4, R0, 0x7610, R4 ;  /* 0x0000761000047816 */ /* 0x000fce0000000004 */
.L_x_10041:
[----:B------:R-:W-:Y:S05]  /*e5c0*/  BSYNC B0 ;  /* 0x0000000000007941 */ /* 0x000fea0003800000 */
.L_x_10040:
[----:B------:R0:W-:Y:S01]  /*e5d0*/  STG.E.U8 desc[UR36][R8.64], R4 ;  /* 0x0000000408007986 */ /* 0x0001e2000c101124 */
[----:B------:R-:W-:Y:S05]  /*e5e0*/  BRA `(.L_x_10020) ;  /* 0x0000000400187947 */ /* 0x000fea0003800000 */
.L_x_10038:
        /* <DEDUP_REMOVED lines=17> */
.L_x_10045:
[----:B------:R-:W-:-:S04]  /*e700*/  LOP3.LUT R2, R3, 0x80000000, RZ, 0xc0, !PT ;  /* 0x8000000003027812 */ /* 0x000fc800078ec0ff */
[----:B------:R-:W-:-:S04]  /*e710*/  SHF.R.U32.HI R3, RZ, 0x18, R2 ;  /* 0x00000018ff037819 */ /* 0x000fc80000011602 */
[----:B------:R-:W-:-:S04]  /*e720*/  LOP3.LUT R0, R0, R3, RZ, 0xfc, !PT ;  /* 0x0000000300007212 */ /* 0x000fc800078efcff */
[----:B------:R-:W-:-:S07]  /*e730*/  PRMT R4, R0, 0x7610, R4 ;  /* 0x0000761000047816 */ /* 0x000fce0000000004 */
.L_x_10044:
[----:B------:R-:W-:Y:S05]  /*e740*/  BSYNC B0 ;  /* 0x0000000000007941 */ /* 0x000fea0003800000 */
.L_x_10043:
[----:B------:R0:W-:Y:S01]  /*e750*/  STG.E.U8 desc[UR36][R8.64], R4 ;  /* 0x0000000408007986 */ /* 0x0001e2000c101124 */
[----:B------:R-:W-:Y:S05]  /*e760*/  BRA `(.L_x_10020) ;  /* 0x0000000000b87947 */ /* 0x000fea0003800000 */
.L_x_10037:
        /* <DEDUP_REMOVED lines=22> */
.L_x_10019:
        /* <DEDUP_REMOVED lines=16> */
.L_x_10048:
[----:B------:R-:W-:Y:S05]  /*e9d0*/  BRA `(.L_x_10020) ;  /* 0x00000000001c7947 */ /* 0x000fea0003800000 */
.L_x_10047:
[----:B------:R-:W-:-:S06]  /*e9e0*/  IMAD.U32 R2, R2, 0x10000, RZ ;  /* 0x0001000002027824 */ /* 0x000fcc00078e00ff */
[----:B------:R-:W0:Y:S02]  /*e9f0*/  F2I.U64.TRUNC R2, R2 ;  /* 0x0000000200027311 */ /* 0x000e24000020d800 */
[----:B0-----:R0:W-:Y:S01]  /*ea00*/  STG.E.64 desc[UR36][R8.64], R2 ;  /* 0x0000000208007986 */ /* 0x0011e2000c101b24 */
[----:B------:R-:W-:Y:S05]  /*ea10*/  BRA `(.L_x_10020) ;  /* 0x00000000000c7947 */ /* 0x000fea0003800000 */
.L_x_10046:
[----:B------:R-:W-:-:S04]  /*ea20*/  IMAD.U32 R2, R2, 0x10000, RZ ;  /* 0x0001000002027824 */ /* 0x000fc800078e00ff */
[----:B------:R-:W0:Y:S02]  /*ea30*/  F2I.FTZ.U32.TRUNC.NTZ R3, R2 ;  /* 0x0000000200037305 */ /* 0x000e24000021f000 */
[----:B0-----:R0:W-:Y:S02]  /*ea40*/  STG.E desc[UR36][R8.64], R3 ;  /* 0x0000000308007986 */ /* 0x0011e4000c101924 */
.L_x_10020:
[----:B------:R-:W-:-:S07]  /*ea50*/  VIADD R26, R26, 0x80 ;  /* 0x000000801a1a7836 */ /* 0x000fce0000000000 */
.L_x_9980:
[----:B------:R-:W-:Y:S05]  /*ea60*/  BSYNC B6 ;  /* 0x0000000000067941 */ /* 0x000fea0003800000 */
.L_x_9979:
[----:B------:R-:W-:-:S13]  /*ea70*/  ISETP.GE.AND P0, PT, R26, R19, PT ;  /* 0x000000131a00720c */ /* 0x000fda0003f06270 */
[----:B------:R-:W-:Y:S05]  /*ea80*/  @P0 EXIT ;  /* 0x000000000000094d */ /* 0x000fea0003800000 */
[----:B0-2---:R-:W0:Y:S01]  /*ea90*/  S2R R0, SR_CTAID.X ;  /* 0x0000000000007919 */ /* 0x005e220000002500 */
[----:B---34-:R-:W2:Y:S01]  /*eaa0*/  LDC.64 R2, c[0x0][0x218] ;  /* 0x00008600ff027b82 */ /* 0x018ea20000000a00 */
[----:B------:R-:W-:Y:S01]  /*eab0*/  ULDC UR4, c[0x0][0x250] ;  /* 0x0000940000047ab9 */ /* 0x000fe20000000800 */
[----:B0-----:R-:W-:Y:S01]  /*eac0*/  IMAD R26, R0, 0x200, R26 ;  /* 0x00000200001a7824 */ /* 0x001fe200078e021a */
[----:B------:R-:W-:-:S03]  /*ead0*/  PRMT R0, R18, 0x9910, RZ ;  /* 0x0000991012007816 */ /* 0x000fc600000000ff */
[----:B-1----:R-:W-:Y:S01]  /*eae0*/  IMAD R5, R26, UR4, RZ ;  /* 0x000000041a057c24 */ /* 0x002fe2000f8e02ff */
        /* <DEDUP_REMOVED lines=16> */
.L_x_10052:
[----:B------:R-:W-:-:S06]  /*ebf0*/  IMAD.U32 R5, R16, 0x10000, RZ ;  /* 0x0001000010057824 */ /* 0x000fcc00078e00ff */
[----:B------:R-:W0:Y:S02]  /*ec00*/  F2I.S64.TRUNC R4, R5 ;  /* 0x0000000500047311 */ /* 0x000e24000020d900 */
[----:B0-----:R-:W-:Y:S01]  /*ec10*/  STG.E.U8 desc[UR36][R2.64], R4 ;  /* 0x0000000402007986 */ /* 0x001fe2000c101124 */
[----:B------:R-:W-:Y:S05]  /*ec20*/  EXIT ;  /* 0x000000000000794d */ /* 0x000fea0003800000 */
.L_x_10051:
        /* <DEDUP_REMOVED lines=10> */
.L_x_10055:
[----:B------:R-:W-:-:S04]  /*ecd0*/  IMAD.U32 R16, R16, 0x10000, RZ ;  /* 0x0001000010107824 */ /* 0x000fc800078e00ff */
[----:B------:R-:W0:Y:S02]  /*ece0*/  F2I.FTZ.TRUNC.NTZ R5, R16 ;  /* 0x0000001000057305 */ /* 0x000e24000021f100 */
[----:B0-----:R-:W-:Y:S01]  /*ecf0*/  STG.E desc[UR36][R2.64], R5 ;  /* 0x0000000502007986 */ /* 0x001fe2000c101924 */
[----:B------:R-:W-:Y:S05]  /*ed00*/  EXIT ;  /* 0x000000000000794d */ /* 0x000fea0003800000 */
.L_x_10054:
[----:B------:R-:W-:-:S04]  /*ed10*/  IMAD.U32 R16, R16, 0x10000, RZ ;  /* 0x0001000010107824 */ /* 0x000fc800078e00ff */
[----:B------:R-:W0:Y:S02]  /*ed20*/  F2I.FTZ.TRUNC.NTZ R5, R16 ;  /* 0x0000001000057305 */ /* 0x000e24000021f100 */
[----:B0-----:R-:W-:Y:S01]  /*ed30*/  STG.E.U16 desc[UR36][R2.64], R5 ;  /* 0x0000000502007986 */ /* 0x001fe2000c101524 */
[----:B------:R-:W-:Y:S05]  /*ed40*/  EXIT ;  /* 0x000000000000794d */ /* 0x000fea0003800000 */
.L_x_10050:
        /* <DEDUP_REMOVED lines=9> */
.L_x_10057:
[----:B------:R-:W-:-:S05]  /*ede0*/  IMAD.U32 R0, R16, 0x10000, RZ ;  /* 0x0001000010007824 */ /* 0x000fca00078e00ff */
[----:B------:R-:W-:-:S05]  /*edf0*/  F2FP.F16.F32.PACK_AB R0, RZ, R0 ;  /* 0x00000000ff00723e */ /* 0x000fca00000000ff */
[----:B------:R-:W-:Y:S01]  /*ee00*/  STG.E.U16 desc[UR36][R2.64], R0 ;  /* 0x0000000002007986 */ /* 0x000fe2000c101524 */
[----:B------:R-:W-:Y:S05]  /*ee10*/  EXIT ;  /* 0x000000000000794d */ /* 0x000fea0003800000 */
.L_x_10056:
        /* <DEDUP_REMOVED lines=10> */
.L_x_10059:
[----:B------:R-:W-:-:S05]  /*eec0*/  IMAD.U32 R16, R16, 0x10000, RZ ;  /* 0x0001000010107824 */ /* 0x000fca00078e00ff */
[----:B------:R-:W-:-:S04]  /*eed0*/  F2FP.F16.F32.PACK_AB R5, RZ, R16 ;  /* 0x00000010ff05723e */ /* 0x000fc800000000ff */
[----:B------:R-:W-:-:S05]  /*eee0*/  PRMT R5, R5, 0x5410, RZ ;  /* 0x0000541005057816 */ /* 0x000fca00000000ff */
[----:B------:R-:W-:Y:S01]  /*eef0*/  STG.E desc[UR36][R2.64], R5 ;  /* 0x0000000502007986 */ /* 0x000fe2000c101924 */
[----:B------:R-:W-:Y:S05]  /*ef00*/  EXIT ;  /* 0x000000000000794d */ /* 0x000fea0003800000 */
.L_x_10058:
[----:B------:R-:W-:-:S04]  /*ef10*/  IMAD.U32 R4, R16, 0x10000, RZ ;  /* 0x0001000010047824 */ /* 0x000fc800078e00ff */
[----:B------:R-:W-:-:S06]  /*ef20*/  FMUL.FTZ R4, R4, 1 ;  /* 0x3f80000004047820 */ /* 0x000fcc0000410000 */
[----:B------:R-:W0:Y:S02]  /*ef30*/  F2F.F64.F32 R4, R4 ;  /* 0x0000000400047310 */ /* 0x000e240000201800 */
[----:B0-----:R-:W-:Y:S01]  /*ef40*/  STG.E.64 desc[UR36][R2.64], R4 ;  /* 0x0000000402007986 */ /* 0x001fe2000c101b24 */
[----:B------:R-:W-:Y:S05]  /*ef50*/  EXIT ;  /* 0x000000000000794d */ /* 0x000fea0003800000 */
.L_x_10049:
        /* <DEDUP_REMOVED lines=13> */
.L_x_10062:
[----:B------:R-:W-:Y:S01]  /*f030*/  IMAD.U32 R16, R16, 0x10000, RZ ;  /* 0x0001000010107824 */ /* 0x000fe200078e00ff */
[----:B------:R-:W-:-:S03]  /*f040*/  CS2R R6, SRZ ;  /* 0x0000000000067805 */ /* 0x000fc6000001ff00 */
[----:B------:R-:W-:-:S06]  /*f050*/  FMUL.FTZ R4, R16, 1 ;  /* 0x3f80000010047820 */ /* 0x000fcc0000410000 */
[----:B------:R-:W0:Y:S02]  /*f060*/  F2F.F64.F32 R4, R4 ;  /* 0x0000000400047310 */ /* 0x000e240000201800 */
[----:B0-----:R-:W-:Y:S01]  /*f070*/  STG.E.128 desc[UR36][R2.64], R4 ;  /* 0x0000000402007986 */ /* 0x001fe2000c101d24 */
[----:B------:R-:W-:Y:S05]  /*f080*/  EXIT ;  /* 0x000000000000794d */ /* 0x000fea0003800000 */
.L_x_10061:
        /* <DEDUP_REMOVED lines=21> */
.L_x_10066:
[----:B------:R-:W-:Y:S05]  /*f1e0*/  BSYNC B0 ;  /* 0x0000000000007941 */ /* 0x000fea0003800000 */
.L_x_10065:
[----:B------:R-:W-:-:S05]  /*f1f0*/  LOP3.LUT R5, R0, R5, RZ, 0xfc, !PT ;  /* 0x0000000500057212 */ /* 0x000fca00078efcff */
[----:B------:R-:W-:Y:S01]  /*f200*/  STG.E.U8 desc[UR36][R2.64], R5 ;  /* 0x0000000502007986 */ /* 0x000fe2000c101124 */
[----:B------:R-:W-:Y:S05]  /*f210*/  EXIT ;  /* 0x000000000000794d */ /* 0x000fea0003800000 */
.L_x_10064:
        /* <DEDUP_REMOVED lines=13> */
.L_x_10068:
[----:B------:R-:W-:Y:S01]  /*f2f0*/  IMAD.MOV.U32 R0, RZ, RZ, 0x7f ;  /* 0x0000007fff007424 */ /* 0x000fe200078e00ff */
[----:B------:R-:W-:-:S04]  /*f300*/  ISETP.GT.U32.AND P0, PT, R4, 0x7f800000, PT ;  /* 0x7f8000000400780c */ /* 0x000fc80003f04070 */
[----:B------:R-:W-:-:S09]  /*f310*/  SEL R0, R0, 0x7c, P0 ;  /* 0x0000007c00007807 */ /* 0x000fd20000000000 */
.L_x_10069:
[----:B------:R-:W-:Y:S05]  /*f320*/  BSYNC B0 ;  /* 0x0000000000007941 */ /* 0x000fea0003800000 */
.L_x_10067:
[----:B------:R-:W-:-:S04]  /*f330*/  LOP3.LUT R4, R5, 0x80000000, RZ, 0xc0, !PT ;  /* 0x8000000005047812 */ /* 0x000fc800078ec0ff */
[----:B------:R-:W-:-:S04]  /*f340*/  SHF.R.U32.HI R5, RZ, 0x18, R4 ;  /* 0x00000018ff057819 */ /* 0x000fc80000011604 */
[----:B------:R-:W-:-:S05]  /*f350*/  LOP3.LUT R5, R0, R5, RZ, 0xfc, !PT ;  /* 0x0000000500057212 */ /* 0x000fca00078efcff */
[----:B------:R-:W-:Y:S01]  /*f360*/  STG.E.U8 desc[UR36][R2.64], R5 ;  /* 0x0000000502007986 */ /* 0x000fe2000c101124 */
[----:B------:R-:W-:Y:S05]  /*f370*/  EXIT ;  /* 0x000000000000794d */ /* 0x000fea0003800000 */
.L_x_10063:
[----:B------:R-:W-:Y:S01]  /*f380*/  STG.E.U16 desc[UR36][R2.64], R16 ;  /* 0x0000001002007986 */ /* 0x000fe2000c101524 */
[----:B------:R-:W-:Y:S05]  /*f390*/  EXIT ;  /* 0x000000000000794d */ /* 0x000fea0003800000 */
.L_x_10060:
        /* <DEDUP_REMOVED lines=12> */
.L_x_10072:
        /* <DEDUP_REMOVED lines=17> */
.L_x_10075:
[----:B------:R-:W-:-:S04]  /*f570*/  LOP3.LUT R0, R7, 0x80000000, RZ, 0xc0, !PT ;  /* 0x8000000007007812 */ /* 0x000fc800078ec0ff */
[----:B------:R-:W-:-:S04]  /*f580*/  SHF.R.U32.HI R5, RZ, 0x18, R0 ;  /* 0x00000018ff057819 */ /* 0x000fc80000011600 */
[----:B------:R-:W-:-:S04]  /*f590*/  LOP3.LUT R4, R4, R5, RZ, 0xfc, !PT ;  /* 0x0000000504047212 */ /* 0x000fc800078efcff */
[----:B------:R-:W-:-:S07]  /*f5a0*/  PRMT R0, R4, 0x7610, R0 ;  /* 0x0000761004007816 */ /* 0x000fce0000000000 */
.L_x_10074:
[----:B------:R-:W-:Y:S05]  /*f5b0*/  BSYNC B0 ;  /* 0x0000000000007941 */ /* 0x000fea0003800000 */
.L_x_10073:
[----:B------:R-:W-:Y:S01]  /*f5c0*/  STG.E.U8 desc[UR36][R2.64], R0 ;  /* 0x0000000002007986 */ /* 0x000fe2000c101124 */
[----:B------:R-:W-:Y:S05]  /*f5d0*/  EXIT ;  /* 0x000000000000794d */ /* 0x000fea0003800000 */
.L_x_10071:
        /* <DEDUP_REMOVED lines=17> */
.L_x_10078:
[----:B------:R-:W-:-:S04]  /*f6f0*/  LOP3.LUT R0, R7, 0x80000000, RZ, 0xc0, !PT ;  /* 0x8000000007007812 */ /* 0x000fc800078ec0ff */
[----:B------:R-:W-:-:S04]  /*f700*/  SHF.R.U32.HI R5, RZ, 0x18, R0 ;  /* 0x00000018ff057819 */ /* 0x000fc80000011600 */
[----:B------:R-:W-:-:S04]  /*f710*/  LOP3.LUT R4, R4, R5, RZ, 0xfc, !PT ;  /* 0x0000000504047212 */ /* 0x000fc800078efcff */
[----:B------:R-:W-:-:S07]  /*f720*/  PRMT R0, R4, 0x7610, R0 ;  /* 0x0000761004007816 */ /* 0x000fce0000000000 */
.L_x_10077:
[----:B------:R-:W-:Y:S05]  /*f730*/  BSYNC B0 ;  /* 0x0000000000007941 */ /* 0x000fea0003800000 */
.L_x_10076:
[----:B------:R-:W-:Y:S01]  /*f740*/  STG.E.U8 desc[UR36][R2.64], R0 ;  /* 0x0000000002007986 */ /* 0x000fe2000c101124 */
[----:B------:R-:W-:Y:S05]  /*f750*/  EXIT ;  /* 0x000000000000794d */ /* 0x000fea0003800000 */
.L_x_10070:
        /* <DEDUP_REMOVED lines=22> */
.L_x_10053:
        /* <DEDUP_REMOVED lines=16> */
.L_x_10081:
[----:B------:R-:W-:Y:S05]  /*f9c0*/  EXIT ;  /* 0x000000000000794d */ /* 0x000fea0003800000 */
.L_x_10080:
[----:B------:R-:W-:-:S06]  /*f9d0*/  IMAD.U32 R4, R16, 0x10000, RZ ;  /* 0x0001000010047824 */ /* 0x000fcc00078e00ff */
[----:B------:R-:W0:Y:S02]  /*f9e0*/  F2I.U64.TRUNC R4, R4 ;  /* 0x0000000400047311 */ /* 0x000e24000020d800 */
[----:B0-----:R-:W-:Y:S01]  /*f9f0*/  STG.E.64 desc[UR36][R2.64], R4 ;  /* 0x0000000402007986 */ /* 0x001fe2000c101b24 */
[----:B------:R-:W-:Y:S05]  /*fa00*/  EXIT ;  /* 0x000000000000794d */ /* 0x000fea0003800000 */
.L_x_10079:
[----:B------:R-:W-:-:S04]  /*fa10*/  IMAD.U32 R16, R16, 0x10000, RZ ;  /* 0x0001000010107824 */ /* 0x000fc800078e00ff */
[----:B------:R-:W0:Y:S02]  /*fa20*/  F2I.FTZ.U32.TRUNC.NTZ R5, R16 ;  /* 0x0000001000057305 */ /* 0x000e24000021f000 */
[----:B0-----:R-:W-:Y:S01]  /*fa30*/  STG.E desc[UR36][R2.64], R5 ;  /* 0x0000000502007986 */ /* 0x001fe2000c101924 */
[----:B------:R-:W-:Y:S05]  /*fa40*/  EXIT ;  /* 0x000000000000794d */ /* 0x000fea0003800000 */
.L_x_10082:
        /* <DEDUP_REMOVED lines=11> */
.L_x_28391:


//--------------------- .text._ZN2at6native18elementwise_kernelILi128ELi4EZNS0_22gpu_kernel_impl_nocastIZZZNS0_49_GLOBAL__N__b919a28f_16_Normalization_cu_5c38458736batch_norm_elementwise_backward_evalERKNS_6TensorES6_S6_S6_ENKUlvE_clEvENKUlvE2_clEvEUlN3c108BFloat16EffE_EEvRNS_18TensorIteratorBaseERKT_EUliE_EEviT1_ --------------------------
	.section	.text._ZN2at6native18elementwise_kernelILi128ELi4EZNS0_22gpu_kernel_impl_nocastIZZZNS0_49_GLOBAL__N__b919a28f_16_Normalization_cu_5c38458736batch_norm_elementwise_backward_evalERKNS_6TensorES6_S6_S6_ENKUlvE_clEvENKUlvE2_clEvEUlN3c108BFloat16EffE_EEvRNS_18TensorIteratorBaseERKT_EUliE_EEviT1_,"ax",@progbits
	.align	128
        .global         _ZN2at6native18elementwise_kernelILi128ELi4EZNS0_22gpu_kernel_impl_nocastIZZZNS0_49_GLOBAL__N__b919a28f_16_Normalization_cu_5c38458736batch_norm_elementwise_backward_evalERKNS_6TensorES6_S6_S6_ENKUlvE_clEvENKUlvE2_clEvEUlN3c108BFloat16EffE_EEvRNS_18TensorIteratorBaseERKT_EUliE_EEviT1_
        .type           _ZN2at6native18elementwise_kernelILi128ELi4EZNS0_22gpu_kernel_impl_nocastIZZZNS0_49_GLOBAL__N__b919a28f_16_Normalization_cu_5c38458736batch_norm_elementwise_backward_evalERKNS_6TensorES6_S6_S6_ENKUlvE_clEvENKUlvE2_clEvEUlN3c108BFloat16EffE_EEvRNS_18TensorIteratorBaseERKT_EUliE_EEviT1_,@function
        .size           _ZN2at6native18elementwise_kernelILi128ELi4EZNS0_22gpu_kernel_impl_nocastIZZZNS0_49_GLOBAL__N__b919a28f_16_Normalization_cu_5c38458736batch_norm_elementwise_backward_evalERKNS_6TensorES6_S6_S6_ENKUlvE_clEvENKUlvE2_clEvEUlN3c108BFloat16EffE_EEvRNS_18TensorIteratorBaseERKT_EUliE_EEviT1_,(.L_x_28392 - _ZN2at6native18elementwise_kernelILi128ELi4EZNS0_22gpu_kernel_impl_nocastIZZZNS0_49_GLOBAL__N__b919a28f_16_Normalization_cu_5c38458736batch_norm_elementwise_backward_evalERKNS_6TensorES6_S6_S6_ENKUlvE_clEvENKUlvE2_clEvEUlN3c108BFloat16EffE_EEvRNS_18TensorIteratorBaseERKT_EUliE_EEviT1_)
        .other          _ZN2at6native18elementwise_kernelILi128ELi4EZNS0_22gpu_kernel_impl_nocastIZZZNS0_49_GLOBAL__N__b919a28f_16_Normalization_cu_5c38458736batch_norm_elementwise_backward_evalERKNS_6TensorES6_S6_S6_ENKUlvE_clEvENKUlvE2_clEvEUlN3c108BFloat16EffE_EEvRNS_18TensorIteratorBaseERKT_EUliE_EEviT1_,@"STO_CUDA_ENTRY STV_DEFAULT"
_ZN2at6native18elementwise_kernelILi128ELi4EZNS0_22gpu_kernel_impl_nocastIZZZNS0_49_GLOBAL__N__b919a28f_16_Normalization_cu_5c38458736batch_norm_elementwise_backward_evalERKNS_6TensorES6_S6_S6_ENKUlvE_clEvENKUlvE2_clEvEUlN3c108BFloat16EffE_EEvRNS_18TensorIteratorBaseERKT_EUliE_EEviT1_:
.text._ZN2at6native18elementwise_kernelILi128ELi4EZNS0_22gpu_kernel_impl_nocastIZZZNS0_49_GLOBAL__N__b919a28f_16_Normalization_cu_5c38458736batch_norm_elementwise_backward_evalERKNS_6TensorES6_S6_S6_ENKUlvE_clEvENKUlvE2_clEvEUlN3c108BFloat16EffE_EEvRNS_18TensorIteratorBaseERKT_EUliE_EEviT1_:
        /* <DEDUP_REMOVED lines=13> */
[----:B------:R-:W-:Y:S02]  /*00d0*/  MOV R5, RZ ;  /* 0x000000ff00057202 */ /* 0x000fe40000000f00 */
[----:B0-----:R-:W-:-:S13]  /*00e0*/  ISETP.NE.AND P0, PT, R6, RZ, PT ;  /* 0x000000ff0600720c */ /* 0x001fda0003f05270 */
[----:B------:R-:W-:Y:S05]  /*00f0*/  @!P0 BRA `(.L_x_10085) ;  /* 0x0000001400d48947 */ /* 0x000fea0003800000 */
[----:B------:R-:W-:Y:S01]  /*0100*/  MOV R4, RZ ;  /* 0x000000ff00047202 */ /* 0x000fe20000000f00 */
[----:B------:R-:W-:Y:S01]  /*0110*/  ULDC.64 UR8, c[0x0][0x220] ;  /* 0x0000880000087ab9 */ /* 0x000fe20000000a00 */
[----:B------:R-:W-:Y:S01]  /*0120*/  MOV R5, R3 ;  /* 0x0000000300057202 */ /* 0x000fe20000000f00 */
[----:B------:R-:W-:Y:S01]  /*0130*/  ULDC UR7, c[0x0][0x21c] ;  /* 0x0000870000077ab9 */ /* 0x000fe20000000800 */
[----:B------:R-:W-:Y:S01]  /*0140*/  ISETP.NE.AND P0, PT, R6, 0x1, PT ;  /* 0x000000010600780c */ /* 0x000fe20003f05270 */
[----:B------:R-:W-:Y:S01]  /*0150*/  ULDC.64 UR10, c[0x0][0x350] ;  /* 0x0000d400000a7ab9 */ /* 0x000fe20000000a00 */
[----:B------:R-:W-:-:S05]  /*0160*/  IMAD.HI.U32 R8, R3, UR8, R4 ;  /* 0x0000000803087c27 */ /* 0x000fca000f8e0004 */
[----:B------:R-:W-:Y:S01]  /*0170*/  SHF.R.U32.HI R9, RZ, UR9, R8 ;  /* 0x00000009ff097c19 */ /* 0x000fe20008011608 */
[----:B------:R-:W-:-:S03]  /*0180*/  ULDC.64 UR8, c[0x0][0x348] ;  /* 0x0000d20000087ab9 */ /* 0x000fc60000000a00 */
[----:B------:R-:W-:-:S05]  /*0190*/  IADD3 R0, -R9, RZ, RZ ;  /* 0x000000ff09007210 */ /* 0x000fca0007ffe1ff */
[----:B------:R-:W-:-:S04]  /*01a0*/  IMAD R0, R0, UR7, R3 ;  /* 0x0000000700007c24 */ /* 0x000fc8000f8e0203 */
        /* <DEDUP_REMOVED lines=8> */
[----:B------:R-:W-:Y:S01]  /*0230*/  ISETP.NE.AND P0, PT, R6, 0x2, PT ;  /* 0x000000020600780c */ /* 0x000fe20003f05270 */
[----:B------:R-:W-:-:S06]  /*0240*/  ULDC.64 UR10, c[0x0][0x360] ;  /* 0x0000d800000a7ab9 */ /* 0x000fcc0000000a00 */
[----:B------:R-:W-:-:S05]  /*0250*/  IMAD.HI.U32 R10, R9, UR9, R8 ;  /* 0x00000009090a7c27 */ /* 0x000fca000f8e0008 */
        /* <DEDUP_REMOVED lines=12> */
[----:B------:R-:W-:Y:S01]  /*0320*/  ULDC UR7, c[0x0][0x234] ;  /* 0x00008d0000077ab9 */ /* 0x000fe20000000800 */
[----:B------:R-:W-:Y:S01]  /*0330*/  ULDC.64 UR10, c[0x0][0x370] ;  /* 0x0000dc00000a7ab9 */ /* 0x000fe20000000a00 */
[----:B------:R-:W-:-:S05]  /*0340*/  IMAD.HI.U32 R8, R11, UR8, R10 ;  /* 0x000000080b087c27 */ /* 0x000fca000f8e000a */
[----:B------:R-:W-:Y:S01]  /*0350*/  SHF.R.U32.HI R9, RZ, UR9, R8 ;  /* 0x00000009ff097c19 */ /* 0x000fe20008011608 */
[----:B------:R-:W-:-:S03]  /*0360*/  ULDC.64 UR8, c[0x0][0x368] ;  /* 0x0000da0000087ab9 */ /* 0x000fc60000000a00 */
[----:B------:R-:W-:-:S05]  /*0370*/  IADD3 R10, -R9, RZ, RZ ;  /* 0x000000ff090a7210 */ /* 0x000fca0007ffe1ff */
[----:B------:R-:W-:-:S04]  /*0380*/  IMAD R10, R10, UR7, R11 ;  /* 0x000000070a0a7c24 */ /* 0x000fc8000f8e020b */
        /* <DEDUP_REMOVED lines=8> */
[----:B------:R-:W-:Y:S01]  /*0410*/  ISETP.NE.AND P0, PT, R6, 0x4, PT ;  /* 0x000000040600780c */ /* 0x000fe20003f05270 */
[----:B------:R-:W-:Y:S01]  /*0420*/  ULDC.64 UR10, c[0x0][0x380] ;  /* 0x0000e000000a7ab9 */ /* 0x000fe20000000a00 */
        /* <DEDUP_REMOVED lines=13> */
[----:B------:R-:W-:Y:S01]  /*0500*/  ULDC UR7, c[0x0][0x24c] ;  /* 0x0000930000077ab9 */ /* 0x000fe20000000800 */
[----:B------:R-:W-:-:S06]  /*0510*/  ULDC.64 UR10, c[0x0][0x390] ;  /* 0x0000e400000a7ab9 */ /* 0x000fcc0000000a00 */
        /* <DEDUP_REMOVED lines=283> */
[----:B------:R-:W-:Y:S01]  /*16d0*/  ULDC UR7, c[0x0][0x338] ;  /* 0x0000ce0000077ab9 */ /* 0x000fe20000000800 */
[----:B------:R-:W-:-:S03]  /*16e0*/  ULDC.64 UR10, c[0x0][0x4c0] ;  /* 0x00013000000a7ab9 */ /* 0x000fc60000000a00 */
[----:B------:R-:W-:-:S05]  /*16f0*/  IMAD.HI.U32 R14, R9, UR9, R8 ;  /* 0x00000009090e7c27 */ /* 0x000fca000f8e0008 */
[----:B------:R-:W-:Y:S01]  /*1700*/  SHF.R.U32.HI R15, RZ, UR7, R14 ;  /* 0x00000007ff0f7c19 */ /* 0x000fe2000801160e */
[----:B------:R-:W0:Y:S01]  /*1710*/  @P0 LDC.64 R16, c[0x0][0x340] ;  /* 0x0000d000ff100b82 */ /* 0x000e220000000a00 */
[----:B------:R-:W-:Y:S02]  /*1720*/  @P0 MOV R14, RZ ;  /* 0x000000ff000e0202 */ /* 0x000fe40000000f00 */
        /* <DEDUP_REMOVED lines=18> */
.L_x_10085:
[----:B------:R-:W-:Y:S01]  /*1850*/  ULDC.64 UR8, c[0x0][0x4e0] ;  /* 0x0001380000087ab9 */ /* 0x000fe20000000a00 */
[----:B------:R-:W-:Y:S01]  /*1860*/  ULDC.64 UR10, c[0x0][0x4f0] ;  /* 0x00013c00000a7ab9 */ /* 0x000fe20000000a00 */
[----:B------:R-:W-:Y:S02]  /*1870*/  IADD3 R8, P1, R2, UR8, RZ ;  /* 0x0000000802087c10 */ /* 0x000fe4000ff3e0ff */
[----:B------:R-:W-:Y:S02]  /*1880*/  IADD3 R10, P0, R0, UR10, RZ ;  /* 0x0000000a000a7c10 */ /* 0x000fe4000ff1e0ff */
[----:B------:R-:W-:Y:S01]  /*1890*/  IADD3.X R9, RZ, UR9, RZ, P1, !PT ;  /* 0x00000009ff097c10 */ /* 0x000fe20008ffe4ff */
[----:B------:R-:W-:Y:S01]  /*18a0*/  ULDC.64 UR8, c[0x0][0x4e8] ;  /* 0x00013a0000087ab9 */ /* 0x000fe20000000a00 */
[----:B------:R-:W-:Y:S02]  /*18b0*/  IADD3.X R11, RZ, UR11, RZ, P0, !PT ;  /* 0x0000000bff0b7c10 */ /* 0x000fe400087fe4ff */
[----:B------:R-:W-:Y:S01]  /*18c0*/  IADD3 R6, P1, R7, UR8, RZ ;  /* 0x0000000807067c10 */ /* 0x000fe2000ff3e0ff */
[----:B------:R-:W2:Y:S03]  /*18d0*/  LDG.E.U16 R8, desc[UR4][R8.64] ;  /* 0x0000000408087981 */ /* 0x000ea6000c1e1500 */
[----:B------:R-:W-:Y:S01]  /*18e0*/  IADD3.X R7, RZ, UR9, RZ, P1, !PT ;  /* 0x00000009ff077c10 */ /* 0x000fe20008ffe4ff */
[----:B------:R-:W3:Y:S01]  /*18f0*/  LDG.E R10, desc[UR4][R10.64] ;  /* 0x000000040a0a7981 */ /* 0x000ee2000c1e1900 */
[----:B------:R-:W-:-:S03]  /*1900*/  ULDC.64 UR8, c[0x0][0x4d8] ;  /* 0x0001360000087ab9 */ /* 0x000fc60000000a00 */
[----:B------:R-:W4:Y:S01]  /*1910*/  LDG.E R6, desc[UR4][R6.64] ;  /* 0x0000000406067981 */ /* 0x000f22000c1e1900 */
[----:B------:R-:W-:Y:S02]  /*1920*/  IADD3 R4, P0, R5, UR8, RZ ;  /* 0x0000000805047c10 */ /* 0x000fe4000ff1e0ff */
[----:B------:R-:W-:Y:S02]  /*1930*/  IADD3 R3, R3, 0x80, RZ ;  /* 0x0000008003037810 */ /* 0x000fe40007ffe0ff */
[----:B------:R-:W-:Y:S02]  /*1940*/  IADD3.X R5, RZ, UR9, RZ, P0, !PT ;  /* 0x00000009ff057c10 */ /* 0x000fe400087fe4ff */
[----:B--2---:R-:W-:-:S05]  /*1950*/  SHF.L.U32 R13, R8, 0x10, RZ ;  /* 0x00000010080d7819 */ /* 0x004fca00000006ff */
[----:B---3--:R-:W-:-:S04]  /*1960*/  FMUL.FTZ R13, R10, R13 ;  /* 0x0000000d0a0d7220 */ /* 0x008fc80000410000 */
[----:B----4-:R-:W-:-:S05]  /*1970*/  FMUL.FTZ R13, R6, R13 ;  /* 0x0000000d060d7220 */ /* 0x010fca0000410000 */
[----:B------:R-:W-:-:S05]  /*1980*/  F2FP.BF16.F32.PACK_AB R13, RZ, R13 ;  /* 0x0000000dff0d723e */ /* 0x000fca00000010ff */
[----:B------:R0:W-:Y:S02]  /*1990*/  STG.E.U16 desc[UR4][R4.64], R13 ;  /* 0x0000000d04007986 */ /* 0x0001e4000c101504 */
.L_x_10084:
[----:B------:R-:W-:Y:S05]  /*19a0*/  BSYNC B0 ;  /* 0x0000000000007941 */ /* 0x000fea0003800000 */
.L_x_10083:
[----:B------:R-:W-:Y:S01]  /*19b0*/  ISETP.GE.AND P0, PT, R3, UR6, PT ;  /* 0x0000000603007c0c */ /* 0x000fe2000bf06270 */
[----:B------:R-:W-:-:S12]  /*19c0*/  BSSY B0, `(.L_x_10086) ;  /* 0x0000324000007945 */ /* 0x000fd80003800000 */
[----:B------:R-:W-:Y:S05]  /*19d0*/  @P0 BRA `(.L_x_10087) ;  /* 0x0000003000880947 */ /* 0x000fea0003800000 */
[----:B0-----:R-:W0:Y:S01]  /*19e0*/  LDC R4, c[0x0][0x218] ;  /* 0x00008600ff047b82 */ /* 0x001e220000000800 */
        /* <DEDUP_REMOVED lines=354> */
[----:B------:R-:W-:Y:S01]  /*3010*/  ULDC UR7, c[0x0][0x338] ;  /* 0x0000ce0000077ab9 */ /* 0x000fe20000000800 */
[----:B------:R-:W-:-:S07]  /*3020*/  ULDC.64 UR10, c[0x0][0x4c0] ;  /* 0x00013000000a7ab9 */ /* 0x000fce0000000a00 */
[----:B------:R-:W-:Y:S02]  /*3030*/  IMAD.HI.U32 R14, R9, UR9, R8 ;  /* 0x00000009090e7c27 */ /* 0x000fe4000f8e0008 */
[----:B------:R-:W0:Y:S03]  /*3040*/  @P0 LDC.64 R16, c[0x0][0x340] ;  /* 0x0000d000ff100b82 */ /* 0x000e260000000a00 */
[----:B------:R-:W-:Y:S02]  /*3050*/  SHF.R.U32.HI R15, RZ, UR7, R14 ;  /* 0x00000007ff0f7c19 */ /* 0x000fe4000801160e */
        /* <DEDUP_REMOVED lines=19> */
.L_x_10088:
        /* <DEDUP_REMOVED lines=16> */
[----:B------:R-:W-:Y:S02]  /*3290*/  ISETP.GE.AND P0, PT, R3, UR6, PT ;  /* 0x0000000603007c0c */ /* 0x000fe4000bf06270 */
[----:B--2---:R-:W-:-:S05]  /*32a0*/  SHF.L.U32 R13, R8, 0x10, RZ ;  /* 0x00000010080d7819 */ /* 0x004fca00000006ff */
[----:B---3--:R-:W-:-:S04]  /*32b0*/  FMUL.FTZ R13, R10, R13 ;  /* 0x0000000d0a0d7220 */ /* 0x008fc80000410000 */
[----:B----4-:R-:W-:-:S05]  /*32c0*/  FMUL.FTZ R13, R6, R13 ;  /* 0x0000000d060d7220 */ /* 0x010fca0000410000 */
[----:B------:R-:W-:-:S05]  /*32d0*/  F2FP.BF16.F32.PACK_AB R13, RZ, R13 ;  /* 0x0000000dff0d723e */ /* 0x000fca00000010ff */
[----:B------:R1:W-:Y:S01]  /*32e0*/  STG.E.U16 desc[UR4][R4.64], R13 ;  /* 0x0000000d04007986 */ /* 0x0003e2000c101504 */
[----:B------:R-:W-:Y:S05]  /*32f0*/  @P0 BRA `(.L_x_10087) ;  /* 0x0000001800400947 */ /* 0x000fea0003800000 */
[----:B-1----:R-:W0:Y:S01]  /*3300*/  LDC R4, c[0x0][0x218] ;  /* 0x00008600ff047b82 */ /* 0x002e220000000800 */
        /* <DEDUP_REMOVED lines=378> */
.L_x_10089:
        /* <DEDUP_REMOVED lines=21> */
.L_x_10087:
[----:B------:R-:W-:Y:S05]  /*4c00*/  BSYNC B0 ;  /* 0x0000000000007941 */ /* 0x000fea0003800000 */
.L_x_10086:
[----:B------:R-:W-:-:S13]  /*4c10*/  ISETP.GE.AND P0, PT, R3, UR6, PT ;  /* 0x0000000603007c0c */ /* 0x000fda000bf06270 */
[----:B------:R-:W-:Y:S05]  /*4c20*/  @P0 EXIT ;  /* 0x000000000000094d */ /* 0x000fea0003800000 */
[----:B012---:R-:W0:Y:S01]  /*4c30*/  LDC R4, c[0x0][0x218] ;  /* 0x00008600ff047b82 */ /* 0x007e220000000800 */
        /* <DEDUP_REMOVED lines=378> */
.L_x_10090:
        /* <DEDUP_REMOVED lines=13> */
[----:B------:R-:W-:-:S04]  /*64b0*/  IADD3 R4, P0, R5, UR6, RZ ;  /* 0x0000000605047c10 */ /* 0x000fc8000ff1e0ff */
[----:B------:R-:W-:Y:S02]  /*64c0*/  IADD3.X R5, RZ, UR7, RZ, P0, !PT ;  /* 0x00000007ff057c10 */ /* 0x000fe400087fe4ff */
[----:B--2---:R-:W-:-:S05]  /*64d0*/  SHF.L.U32 R11, R2, 0x10, RZ ;  /* 0x00000010020b7819 */ /* 0x004fca00000006ff */
[----:B---3--:R-:W-:-:S04]  /*64e0*/  FMUL.FTZ R11, R8, R11 ;  /* 0x0000000b080b7220 */ /* 0x008fc80000410000 */
[----:B----4-:R-:W-:-:S05]  /*64f0*/  FMUL.FTZ R11, R6, R11 ;  /* 0x0000000b060b7220 */ /* 0x010fca0000410000 */
[----:B------:R-:W-:-:S05]  /*6500*/  F2FP.BF16.F32.PACK_AB R11, RZ, R11 ;  /* 0x0000000bff0b723e */ /* 0x000fca00000010ff */
[----:B------:R-:W-:Y:S01]  /*6510*/  STG.E.U16 desc[UR4][R4.64], R11 ;  /* 0x0000000b04007986 */ /* 0x000fe2000c101504 */
[----:B------:R-:W-:Y:S05]  /*6520*/  EXIT ;  /* 0x000000000000794d */ /* 0x000fea0003800000 */
.L_x_10091:
        /* <DEDUP_REMOVED lines=13> */
.L_x_28392:


//--------------------- .text._ZN2at6native27unrolled_elementwise_kernelIZZZNS0_49_GLOBAL__N__b919a28f_16_Normalization_cu_5c38458736batch_norm_elementwise_backward_evalERKNS_6TensorES5_S5_S5_ENKUlvE_clEvENKUlvE2_clEvEUlN3c108BFloat16EffE_St5arrayIPcLm4EELi4E23TrivialOffsetCalculatorILi3EjESE_ILi1EjENS0_6memory15LoadWithoutCastENSH_16StoreWithoutCastEEEviT_T0_T2_T3_T4_T5_ --------------------------
	.section	.text._ZN2at6native27unrolled_elementwise_kernelIZZZNS0_49_GLOBAL__N__b919a28f_16_Normalization_cu_5c38458736batch_norm_elementwise_backward_evalERKNS_6TensorES5_S5_S5_ENKUlvE_clEvENKUlvE2_clEvEUlN3c108BFloat16EffE_St5arrayIPcLm4EELi4E23TrivialOffsetCalculatorILi3EjESE_ILi1EjENS0_6memory15LoadWithoutCastENSH_16StoreWithoutCastEEEviT_T0_T2_T3_T4_T5_,"ax",@progbits
	.align	128
        .global         _ZN2at6native27unrolled_elementwise_kernelIZZZNS0_49_GLOBAL__N__b919a28f_16_Normalization_cu_5c38458736batch_norm_elementwise_backward_evalERKNS_6TensorES5_S5_S5_ENKUlvE_clEvENKUlvE2_clEvEUlN3c108BFloat16EffE_St5arrayIPcLm4EELi4E23TrivialOffsetCalculatorILi3EjESE_ILi1EjENS0_6memory15LoadWithoutCastENSH_16StoreWithoutCastEEEviT_T0_T2_T3_T4_T5_
        .type           _ZN2at6native27unrolled_elementwise_kernelIZZZNS0_49_GLOBAL__N__b919a28f_16_Normalization_cu_5c38458736batch_norm_elementwise_backward_evalERKNS_6TensorES5_S5_S5_ENKUlvE_clEvENKUlvE2_clEvEUlN3c108BFloat16EffE_St5arrayIPcLm4EELi4E23TrivialOffsetCalculatorILi3EjESE_ILi1EjENS0_6memory15LoadWithoutCastENSH_16StoreWithoutCastEEEviT_T0_T2_T3_T4_T5_,@function
        .size           _ZN2at6native27unrolled_elementwise_kernelIZZZNS0_49_GLOBAL__N__b919a28f_16_Normalization_cu_5c38458736batch_norm_elementwise_backward_evalERKNS_6TensorES5_S5_S5_ENKUlvE_clEvENKUlvE2_clEvEUlN3c108BFloat16EffE_St5arrayIPcLm4EELi4E23TrivialOffsetCalculatorILi3EjESE_ILi1EjENS0_6memory15LoadWithoutCastENSH_16StoreWithoutCastEEEviT_T0_T2_T3_T4_T5_,(.L_x_28393 - _ZN2at6native27unrolled_elementwise_kernelIZZZNS0_49_GLOBAL__N__b919a28f_16_Normalization_cu_5c38458736batch_norm_elementwise_backward_evalERKNS_6TensorES5_S5_S5_ENKUlvE_clEvENKUlvE2_clEvEUlN3c108BFloat16EffE_St5arrayIPcLm4EELi4E23TrivialOffsetCalculatorILi3EjESE_ILi1EjENS0_6memory15LoadWithoutCastENSH_16StoreWithoutCastEEEviT_T0_T2_T3_T4_T5_)
        .other          _ZN2at6native27unrolled_elementwise_kernelIZZZNS0_49_GLOBAL__N__b919a28f_16_Normalization_cu_5c38458736batch_norm_elementwise_backward_evalERKNS_6TensorES5_S5_S5_ENKUlvE_clEvENKUlvE2_clEvEUlN3c108BFloat16EffE_St5arrayIPcLm4EELi4E23TrivialOffsetCalculatorILi3EjESE_ILi1EjENS0_6memory15LoadWithoutCastENSH_16StoreWithoutCastEEEviT_T0_T2_T3_T4_T5_,@"STO_CUDA_ENTRY STV_DEFAULT"
_ZN2at6native27unrolled_elementwise_kernelIZZZNS0_49_GLOBAL__N__b919a28f_16_Normalization_cu_5c38458736batch_norm_elementwise_backward_evalERKNS_6TensorES5_S5_S5_ENKUlvE_clEvENKUlvE2_clEvEUlN3c108BFloat16EffE_St5arrayIPcLm4EELi4E23TrivialOffsetCalculatorILi3EjESE_ILi1EjENS0_6memory15LoadWithoutCastENSH_16StoreWithoutCastEEEviT_T0_T2_T3_T4_T5_:
.text._ZN2at6native27unrolled_elementwise_kernelIZZZNS0_49_GLOBAL__N__b919a28f_16_Normalization_cu_5c38458736batch_norm_elementwise_backward_evalERKNS_6TensorES5_S5_S5_ENKUlvE_clEvENKUlvE2_clEvEUlN3c108BFloat16EffE_St5arrayIPcLm4EELi4E23TrivialOffsetCalculatorILi3EjESE_ILi1EjENS0_6memory15LoadWithoutCastENSH_16StoreWithoutCastEEEviT_T0_T2_T3_T4_T5_:
[----:B------:R-:W-:Y:S01]  /*0000*/  LDC R1, c[0x0][0x28] ;  /* 0x00000a00ff017b82 */ /* 0x000fe20000000800 */
[----:B------:R-:W0:Y:S07]  /*0010*/  S2R R0, SR_CTAID.X ;  /* 0x0000000000007919 */ /* 0x000e2e0000002500 */
[----:B------:R-:W0:Y:S01]  /*0020*/  LDC R3, c[0x0][0x210] ;  /* 0x00008400ff037b82 */ /* 0x000e220000000800 */
[----:B------:R-:W-:Y:S01]  /*0030*/  PRMT R22, RZ, 0x7610, R22 ;  /* 0x00007610ff167816 */ /* 0x000fe20000000016 */
[----:B------:R-:W-:Y:S01]  /*0040*/  ULDC.64 UR4, c[0x0][0x208] ;  /* 0x0000820000047ab9 */ /* 0x000fe20000000a00 */
[----:B------:R-:W1:Y:S01]  /*0050*/  S2R R25, SR_TID.X ;  /* 0x0000000000197919 */ /* 0x000e620000002100 */
[----:B------:R-:W-:-:S02]  /*0060*/  IMAD.MOV.U32 R4, RZ, RZ, RZ ;  /* 0x000000ffff047224 */ /* 0x000fc400078e00ff */
        /* <DEDUP_REMOVED lines=8> */
[----:B------:R-:W2:Y:S01]  /*00f0*/  @!P0 LDC.64 R18, c[0x0][0x230] ;  /* 0x00008c00ff128b82 */ /* 0x000ea20000000a00 */
[----:B------:R-:W-:Y:S01]  /*0100*/  @!P1 IMAD R27, R0, 0x200, R3 ;  /* 0x00000200001b9824 */ /* 0x000fe200078e0203 */
[----:B------:R-:W-:-:S04]  /*0110*/  @!P1 IADD3 R3, R3, 0x80, RZ ;  /* 0x0000008003039810 */ /* 0x000fc80007ffe0ff */
[----:B------:R-:W-:Y:S01]  /*0120*/  ISETP.GE.AND P3, PT, R3, R2, PT ;  /* 0x000000020300720c */ /* 0x000fe20003f66270 */
[----:B------:R-:W-:Y:S01]  /*0130*/  HFMA2.MMA R24, -RZ, RZ, 0, 0 ;  /* 0x00000000ff187435 */ /* 0x000fe200000001ff */
[C---:B0-----:R-:W-:Y:S01]  /*0140*/  @!P0 IMAD.WIDE.U32 R14, R23.reuse, 0x2, R14 ;  /* 0x00000002170e8825 */ /* 0x041fe200078e000e */
[----:B------:R-:W0:Y:S04]  /*0150*/  @!P1 LDC.64 R20, c[0x0][0x220] ;  /* 0x00008800ff149b82 */ /* 0x000e280000000a00 */
[----:B------:R3:W4:Y:S01]  /*0160*/  @!P0 LDG.E.U16 R22, desc[UR4][R14.64] ;  /* 0x000000040e168981 */ /* 0x000722000c1e1500 */
[----:B-1----:R-:W-:-:S03]  /*0170*/  @!P0 IMAD.WIDE.U32 R16, R23, 0x4, R16 ;  /* 0x0000000417108825 */ /* 0x002fc600078e0010 */
[----:B------:R-:W1:Y:S02]  /*0180*/  @!P1 LDC.64 R10, c[0x0][0x228] ;  /* 0x00008a00ff0a9b82 */ /* 0x000e640000000a00 */
[----:B------:R3:W4:Y:S06]  /*0190*/  @!P0 LDG.E R4, desc[UR4][R16.64] ;  /* 0x0000000410048981 */ /* 0x00072c000c1e1900 */
[----:B------:R-:W1:Y:S01]  /*01a0*/  @!P1 LDC.64 R12, c[0x0][0x230] ;  /* 0x00008c00ff0c9b82 */ /* 0x000e620000000a00 */
[----:B--2---:R-:W-:-:S05]  /*01b0*/  @!P0 IMAD.WIDE.U32 R18, R23, 0x4, R18 ;  /* 0x0000000417128825 */ /* 0x004fca00078e0012 */
[----:B------:R2:W4:Y:S02]  /*01c0*/  @!P0 LDG.E R24, desc[UR4][R18.64] ;  /* 0x0000000412188981 */ /* 0x000524000c1e1900 */
[----:B------:R-:W2:Y:S08]  /*01d0*/  @!P3 LDC.64 R8, c[0x0][0x220] ;  /* 0x00008800ff08bb82 */ /* 0x000eb00000000a00 */
[----:B---3--:R-:W3:Y:S08]  /*01e0*/  @!P3 LDC.64 R14, c[0x0][0x230] ;  /* 0x00008c00ff0ebb82 */ /* 0x008ef00000000a00 */
[----:B------:R-:W3:Y:S01]  /*01f0*/  @!P3 LDC.64 R16, c[0x0][0x228] ;  /* 0x00008a00ff10bb82 */ /* 0x000ee20000000a00 */
[----:B------:R-:W-:Y:S01]  /*0200*/  @!P3 IMAD R29, R0, 0x200, R3 ;  /* 0x00000200001db824 */ /* 0x000fe200078e0203 */
[----:B------:R-:W-:Y:S01]  /*0210*/  PRMT R23, RZ, 0x7610, R23 ;  /* 0x00007610ff177816 */ /* 0x000fe20000000017 */
[----:B0-----:R-:W-:Y:S01]  /*0220*/  @!P1 IMAD.WIDE.U32 R20, R27, 0x2, R20 ;  /* 0x000000021b149825 */ /* 0x001fe200078e0014 */
[----:B------:R-:W-:-:S03]  /*0230*/  PRMT R26, RZ, 0x7610, R26 ;  /* 0x00007610ff1a7816 */ /* 0x000fc6000000001a */
[----:B-1----:R-:W-:-:S04]  /*0240*/  @!P1 IMAD.WIDE.U32 R10, R27, 0x4, R10 ;  /* 0x000000041b0a9825 */ /* 0x002fc800078e000a */
[----:B------:R-:W-:Y:S01]  /*0250*/  @!P1 IMAD.WIDE.U32 R12, R27, 0x4, R12 ;  /* 0x000000041b0c9825 */ /* 0x000fe200078e000c */
[----:B--2---:R-:W-:Y:S01]  /*0260*/  CS2R R18, SRZ ;  /* 0x0000000000127805 */ /* 0x004fe2000001ff00 */
[----:B------:R-:W2:Y:S02]  /*0270*/  @!P1 LDG.E.U16 R23, desc[UR4][R20.64] ;  /* 0x0000000414179981 */ /* 0x000ea4000c1e1500 */
[----:B------:R-:W-:-:S04]  /*0280*/  @!P3 IMAD.WIDE.U32 R8, R29, 0x2, R8 ;  /* 0x000000021d08b825 */ /* 0x000fc800078e0008 */
[----:B------:R-:W-:Y:S01]  /*0290*/  IMAD.MOV.U32 R27, RZ, RZ, RZ ;  /* 0x000000ffff1b7224 */ /* 0x000fe200078e00ff */
[----:B------:R-:W2:Y:S01]  /*02a0*/  @!P3 LDG.E.U16 R26, desc[UR4][R8.64] ;  /* 0x00000004081ab981 */ /* 0x000ea2000c1e1500 */
[----:B---3--:R-:W-:-:S04]  /*02b0*/  @!P3 IMAD.WIDE.U32 R14, R29, 0x4, R14 ;  /* 0x000000041d0eb825 */ /* 0x008fc800078e000e */
[----:B------:R0:W3:Y:S01]  /*02c0*/  @!P1 LDG.E R27, desc[UR4][R12.64] ;  /* 0x000000040c1b9981 */ /* 0x0000e2000c1e1900 */
[----:B------:R-:W-:-:S03]  /*02d0*/  @!P3 IMAD.WIDE.U32 R28, R29, 0x4, R16 ;  /* 0x000000041d1cb825 */ /* 0x000fc600078e0010 */
[----:B------:R-:W3:Y:S04]  /*02e0*/  @!P3 LDG.E R18, desc[UR4][R14.64] ;  /* 0x000000040e12b981 */ /* 0x000ee8000c1e1900 */
[----:B------:R-:W3:Y:S01]  /*02f0*/  @!P3 LDG.E R19, desc[UR4][R28.64] ;  /* 0x000000041c13b981 */ /* 0x000ee2000c1e1900 */
[----:B0-----:R-:W-:-:S06]  /*0300*/  CS2R R12, SRZ ;  /* 0x00000000000c7805 */ /* 0x001fcc000001ff00 */
[----:B------:R0:W3:Y:S01]  /*0310*/  @!P1 LDG.E R12, desc[UR4][R10.64] ;  /* 0x000000040a0c9981 */ /* 0x0000e2000c1e1900 */
[----:B------:R-:W-:-:S04]  /*0320*/  @!P3 IADD3 R3, R3, 0x80, RZ ;  /* 0x000000800303b810 */ /* 0x000fc80007ffe0ff */
[----:B------:R-:W-:-:S13]  /*0330*/  ISETP.GE.AND P2, PT, R3, R2, PT ;  /* 0x000000020300720c */ /* 0x000fda0003f46270 */
[----:B------:R-:W1:Y:S08]  /*0340*/  @!P2 LDC.64 R20, c[0x0][0x220] ;  /* 0x00008800ff14ab82 */ /* 0x000e700000000a00 */
[----:B------:R-:W1:Y:S08]  /*0350*/  @!P2 LDC.64 R8, c[0x0][0x230] ;  /* 0x00008c00ff08ab82 */ /* 0x000e700000000a00 */
[----:B------:R-:W1:Y:S01]  /*0360*/  @!P2 LDC.64 R16, c[0x0][0x228] ;  /* 0x00008a00ff10ab82 */ /* 0x000e620000000a00 */
[----:B0-----:R-:W-:-:S02]  /*0370*/  @!P2 LEA R11, R0, R3, 0x9 ;  /* 0x00000003000ba211 */ /* 0x001fc400078e48ff */
[----:B------:R-:W-:-:S03]  /*0380*/  PRMT R3, RZ, 0x7610, R3 ;  /* 0x00007610ff037816 */ /* 0x000fc60000000003 */
[----:B-1----:R-:W-:-:S05]  /*0390*/  @!P2 IMAD.WIDE.U32 R20, R11, 0x2, R20 ;  /* 0x000000020b14a825 */ /* 0x002fca00078e0014 */
[----:B------:R-:W5:Y:S01]  /*03a0*/  @!P2 LDG.E.U16 R3, desc[UR4][R20.64] ;  /* 0x000000041403a981 */ /* 0x000f62000c1e1500 */
[----:B------:R-:W-:Y:S01]  /*03b0*/  @!P2 IMAD.WIDE.U32 R8, R11, 0x4, R8 ;  /* 0x000000040b08a825 */ /* 0x000fe200078e0008 */
[----:B------:R-:W-:-:S03]  /*03c0*/  IADD3 R15, R25, 0x80, RZ ;  /* 0x00000080190f7810 */ /* 0x000fc60007ffe0ff */
[----:B------:R-:W-:Y:S01]  /*03d0*/  IMAD.MOV.U32 R14, RZ, RZ, RZ ;  /* 0x000000ffff0e7224 */ /* 0x000fe200078e00ff */
[----:B------:R0:W5:Y:S01]  /*03e0*/  @!P2 LDG.E R13, desc[UR4][R8.64] ;  /* 0x00000004080da981 */ /* 0x000162000c1e1900 */
[----:B------:R-:W-:Y:S02]  /*03f0*/  @!P2 IMAD.WIDE.U32 R16, R11, 0x4, R16 ;  /* 0x000000040b10a825 */ /* 0x000fe400078e0010 */
[----:B------:R-:W1:Y:S02]  /*0400*/  @!P0 LDC.64 R10, c[0x0][0x218] ;  /* 0x00008600ff0a8b82 */ /* 0x000e640000000a00 */
[----:B------:R-:W-:Y:S01]  /*0410*/  VIADD R29, R25, 0x100 ;  /* 0x00000100191d7836 */ /* 0x000fe20000000000 */
[----:B------:R2:W5:Y:S01]  /*0420*/  @!P2 LDG.E R14, desc[UR4][R16.64] ;  /* 0x00000004100ea981 */ /* 0x000562000c1e1900 */
[----:B------:R-:W-:-:S03]  /*0430*/  ISETP.GE.AND P1, PT, R15, R2, PT ;  /* 0x000000020f00720c */ /* 0x000fc60003f26270 */
[----:B------:R-:W-:Y:S02]  /*0440*/  ISETP.GE.AND P2, PT, R29, R2, PT ;  /* 0x000000021d00720c */ /* 0x000fe40003f46270 */
[----:B0-----:R-:W-:Y:S01]  /*0450*/  IADD3 R9, R25, 0x180, RZ ;  /* 0x0000018019097810 */ /* 0x001fe20007ffe0ff */
[----:B------:R-:W-:Y:S01]  /*0460*/  BSSY B0, `(.L_x_10092) ;  /* 0x000001e000007945 */ /* 0x000fe20003800000 */
[----:B----4-:R-:W-:-:S05]  /*0470*/  @!P0 SHF.L.U32 R21, R22, 0x10, RZ ;  /* 0x0000001016158819 */ /* 0x010fca00000006ff */
[----:B------:R-:W-:-:S04]  /*0480*/  @!P0 FMUL.FTZ R21, R21, R24 ;  /* 0x0000001815158220 */ /* 0x000fc80000410000 */
[----:B------:R-:W-:Y:S01]  /*0490*/  @!P0 FMUL.FTZ R4, R21, R4 ;  /* 0x0000000415048220 */ /* 0x000fe20000410000 */
[----:B------:R-:W-:-:S04]  /*04a0*/  @!P0 LEA R21, R0, R25, 0x9 ;  /* 0x0000001900158211 */ /* 0x000fc800078e48ff */
[----:B------:R-:W-:Y:S01]  /*04b0*/  @!P0 F2FP.BF16.F32.PACK_AB R7, RZ, R4 ;  /* 0x00000004ff07823e */ /* 0x000fe200000010ff */
[----:B-1----:R-:W-:Y:S01]  /*04c0*/  @!P0 IMAD.WIDE.U32 R10, R21, 0x2, R10 ;  /* 0x00000002150a8825 */ /* 0x002fe200078e000a */
[----:B------:R-:W-:-:S04]  /*04d0*/  @!P0 MOV R25, R15 ;  /* 0x0000000f00198202 */ /* 0x000fc80000000f00 */
[----:B------:R0:W-:Y:S01]  /*04e0*/  @!P0 STG.E.U16 desc[UR4][R10.64], R7 ;  /* 0x000000070a008986 */ /* 0x0001e2000c101504 */
[----:B------:R-:W-:Y:S01]  /*04f0*/  ISETP.GE.AND P3, PT, R25, R2, PT ;  /* 0x000000021900720c */ /* 0x000fe20003f66270 */
[----:B--2---:R-:W-:Y:S02]  /*0500*/  @!P1 IMAD.U32 R8, R23, 0x10000, RZ ;  /* 0x0001000017089824 */ /* 0x004fe400078e00ff */
[----:B------:R-:W-:Y:S02]  /*0510*/  @!P2 IMAD.U32 R17, R26, 0x10000, RZ ;  /* 0x000100001a11a824 */ /* 0x000fe400078e00ff */
[----:B---3--:R-:W-:Y:S02]  /*0520*/  @!P1 FMUL.FTZ R27, R8, R27 ;  /* 0x0000001b081b9220 */ /* 0x008fe40000410000 */
[----:B------:R-:W-:-:S04]  /*0530*/  @!P2 FMUL.FTZ R18, R17, R18 ;  /* 0x000000121112a220 */ /* 0x000fc80000410000 */
[----:B------:R-:W-:Y:S01]  /*0540*/  @!P2 FMUL.FTZ R18, R18, R19 ;  /* 0x000000131212a220 */ /* 0x000fe20000410000 */
[----:B------:R-:W-:-:S04]  /*0550*/  @!P1 FMUL.FTZ R12, R27, R12 ;  /* 0x0000000c1b0c9220 */ /* 0x000fc80000410000 */
[----:B------:R-:W-:Y:S02]  /*0560*/  @!P2 F2FP.BF16.F32.PACK_AB R6, RZ, R18 ;  /* 0x00000012ff06a23e */ /* 0x000fe400000010ff */
[----:B------:R-:W-:Y:S01]  /*0570*/  @!P1 F2FP.BF16.F32.PACK_AB R5, RZ, R12 ;  /* 0x0000000cff05923e */ /* 0x000fe200000010ff */
[----:B0-----:R-:W-:Y:S06]  /*0580*/  @P3 BRA `(.L_x_10093) ;  /* 0x00000000002c3947 */ /* 0x001fec0003800000 */
[----:B------:R-:W0:Y:S01]  /*0590*/  LDC.64 R10, c[0x0][0x218] ;  /* 0x00008600ff0a7b82 */ /* 0x000e220000000a00 */
[----:B------:R-:W-:Y:S01]  /*05a0*/  IMAD R7, R0, 0x200, R25 ;  /* 0x0000020000077824 */ /* 0x000fe200078e0219 */
[----:B------:R-:W-:Y:S02]  /*05b0*/  IADD3 R25, R25, 0x80, RZ ;  /* 0x0000008019197810 */ /* 0x000fe40007ffe0ff */
[----:B------:R-:W-:Y:S02]  /*05c0*/  PRMT R8, R5, 0x7610, R8 ;  /* 0x0000761005087816 */ /* 0x000fe40000000008 */
[----:B------:R-:W-:-:S13]  /*05d0*/  ISETP.GE.AND P0, PT, R25, R2, PT ;  /* 0x000000021900720c */ /* 0x000fda0003f06270 */
[----:B------:R-:W-:Y:S01]  /*05e0*/  @!P0 LEA R15, R0, R25, 0x9 ;  /* 0x00000019000f8211 */ /* 0x000fe200078e48ff */
[----:B------:R-:W-:Y:S02]  /*05f0*/  @!P0 VIADD R25, R25, 0x80 ;  /* 0x0000008019198836 */ /* 0x000fe40000000000 */
[----:B0-----:R-:W-:-:S04]  /*0600*/  IMAD.WIDE.U32 R4, R7, 0x2, R10 ;  /* 0x0000000207047825 */ /* 0x001fc800078e000a */
[----:B------:R-:W-:Y:S01]  /*0610*/  @!P0 IMAD.WIDE.U32 R10, R15, 0x2, R10 ;  /* 0x000000020f0a8825 */ /* 0x000fe200078e000a */
[----:B------:R0:W-:Y:S04]  /*0620*/  STG.E.U16 desc[UR4][R4.64], R8 ;  /* 0x0000000804007986 */ /* 0x0001e8000c101504 */
[----:B------:R0:W-:Y:S02]  /*0630*/  @!P0 STG.E.U16 desc[UR4][R10.64], R6 ;  /* 0x000000060a008986 */ /* 0x0001e4000c101504 */
.L_x_10093:
[----:B------:R-:W-:Y:S05]  /*0640*/  BSYNC B0 ;  /* 0x0000000000007941 */ /* 0x000fea0003800000 */
.L_x_10092:
[-C--:B------:R-:W-:Y:S02]  /*0650*/  ISETP.GE.AND P1, PT, R25, R2.reuse, PT ;  /* 0x000000021900720c */ /* 0x080fe40003f26270 */
[----:B------:R-:W-:-:S11]  /*0660*/  ISETP.GE.AND P0, PT, R9, R2, PT ;  /* 0x000000020900720c */ /* 0x000fd60003f06270 */
[----:B------:R-:W-:Y:S05]  /*0670*/  @P1 EXIT ;  /* 0x000000000000194d */ /* 0x000fea0003800000 */
[----:B0-----:R-:W0:Y:S01]  /*0680*/  LDC.64 R4, c[0x0][0x218] ;  /* 0x00008600ff047b82 */ /* 0x001e220000000a00 */
[----:B-----5:R-:W-:Y:S02]  /*0690*/  @!P0 SHF.L.U32 R2, R3, 0x10, RZ ;  /* 0x0000001003028819 */ /* 0x020fe400000006ff */
[----:B------:R-:W-:-:S03]  /*06a0*/  LEA R25, R0, R25, 0x9 ;  /* 0x0000001900197211 */ /* 0x000fc600078e48ff */
[----:B------:R-:W-:-:S04]  /*06b0*/  @!P0 FMUL.FTZ R13, R2, R13 ;  /* 0x0000000d020d8220 */ /* 0x000fc80000410000 */
[----:B------:R-:W-:-:S05]  /*06c0*/  @!P0 FMUL.FTZ R13, R13, R14 ;  /* 0x0000000e0d0d8220 */ /* 0x000fca0000410000 */
[----:B------:R-:W-:-:S04]  /*06d0*/  @!P0 F2FP.BF16.F32.PACK_AB R3, RZ, R13 ;  /* 0x0000000dff03823e */ /* 0x000fc800000010ff */
[----:B------:R-:W-:Y:S01]  /*06e0*/  PRMT R0, R3, 0x7610, R0 ;  /* 0x0000761003007816 */ /* 0x000fe20000000000 */
[----:B0-----:R-:W-:-:S05]  /*06f0*/  IMAD.WIDE.U32 R2, R25, 0x2, R4 ;  /* 0x0000000219027825 */ /* 0x001fca00078e0004 */
[----:B------:R-:W-:Y:S01]  /*0700*/  STG.E.U16 desc[UR4][R2.64], R0 ;  /* 0x0000000002007986 */ /* 0x000fe2000c101504 */
[----:B------:R-:W-:Y:S05]  /*0710*/  EXIT ;  /* 0x000000000000794d */ /* 0x000fea0003800000 */
.L_x_10094:
        /* <DEDUP_REMOVED lines=14> */
.L_x_28393:


//--------------------- .text._ZN2at6native29vectorized_elementwise_kernelILi2EZZZNS0_49_GLOBAL__N__b919a28f_16_Normalization_cu_5c38458736batch_norm_elementwise_backward_evalERKNS_6TensorES5_S5_S5_ENKUlvE_clEvENKUlvE2_clEvEUlN3c108BFloat16EffE_St5arrayIPcLm4EEEEviT0_T1_ --------------------------
	.section	.text._ZN2at6native29vectorized_elementwise_kernelILi2EZZZNS0_49_GLOBAL__N__b919a28f_16_Normalization_cu_5c38458736batch_norm_elementwise_backward_evalERKNS_6TensorES5_S5_S5_ENKUlvE_clEvENKUlvE2_clEvEUlN3c108BFloat16EffE_St5arrayIPcLm4EEEEviT0_T1_,"ax",@progbits
	.align	128
        .global         _ZN2at6native29vectorized_elementwise_kernelILi2EZZZNS0_49_GLOBAL__N__b919a28f_16_Normalization_cu_5c38458736batch_norm_elementwise_backward_evalERKNS_6TensorES5_S5_S5_ENKUlvE_clEvENKUlvE2_clEvEUlN3c108BFloat16EffE_St5arrayIPcLm4EEEEviT0_T1_
        .type           _ZN2at6native29vectorized_elementwise_kernelILi2EZZZNS0_49_GLOBAL__N__b919a28f_16_Normalization_cu_5c38458736batch_norm_elementwise_backward_evalERKNS_6TensorES5_S5_S5_ENKUlvE_clEvENKUlvE2_clEvEUlN3c108BFloat16EffE_St5arrayIPcLm4EEEEviT0_T1_,@function
        .size           _ZN2at6native29vectorized_elementwise_kernelILi2EZZZNS0_49_GLOBAL__N__b919a28f_16_Normalization_cu_5c38458736batch_norm_elementwise_backward_evalERKNS_6TensorES5_S5_S5_ENKUlvE_clEvENKUlvE2_clEvEUlN3c108BFloat16EffE_St5arrayIPcLm4EEEEviT0_T1_,(.L_x_28394 - _ZN2at6native29vectorized_elementwise_kernelILi2EZZZNS0_49_GLOBAL__N__b919a28f_16_Normalization_cu_5c38458736batch_norm_elementwise_backward_evalERKNS_6TensorES5_S5_S5_ENKUlvE_clEvENKUlvE2_clEvEUlN3c108BFloat16EffE_St5arrayIPcLm4EEEEviT0_T1_)
        .other          _ZN2at6native29vectorized_elementwise_kernelILi2EZZZNS0_49_GLOBAL__N__b919a28f_16_Normalization_cu_5c38458736batch_norm_elementwise_backward_evalERKNS_6TensorES5_S5_S5_ENKUlvE_clEvENKUlvE2_clEvEUlN3c108BFloat16EffE_St5arrayIPcLm4EEEEviT0_T1_,@"STO_CUDA_ENTRY STV_DEFAULT"
_ZN2at6native29vectorized_elementwise_kernelILi2EZZZNS0_49_GLOBAL__N__b919a28f_16_Normalization_cu_5c38458736batch_norm_elementwise_backward_evalERKNS_6TensorES5_S5_S5_ENKUlvE_clEvENKUlvE2_clEvEUlN3c108BFloat16EffE_St5arrayIPcLm4EEEEviT0_T1_:
.text._ZN2at6native29vectorized_elementwise_kernelILi2EZZZNS0_49_GLOBAL__N__b919a28f_16_Normalization_cu_5c38458736batch_norm_elementwise_backward_evalERKNS_6TensorES5_S5_S5_ENKUlvE_clEvENKUlvE2_clEvEUlN3c108BFloat16EffE_St5arrayIPcLm4EEEEviT0_T1_:
        /* <DEDUP_REMOVED lines=18> */
[----:B------:R-:W5:Y:S01]  /*0120*/  LDG.E R22, desc[UR4][R28.64+0x400] ;  /* 0x000400041c167981 */ /* 0x000f62000c1e1900 */
[----:B---3--:R-:W-:-:S03]  /*0130*/  IMAD.WIDE R16, R0, 0x4, R16 ;  /* 0x0000000400107825 */ /* 0x008fc600078e0210 */
[----:B------:R-:W3:Y:S04]  /*0140*/  LDG.E.64 R4, desc[UR4][R26.64] ;  /* 0x000000041a047981 */ /* 0x000ee8000c1e1b00 */
[----:B------:R-:W5:Y:S04]  /*0150*/  LDG.E.64 R8, desc[UR4][R26.64+0x400] ;  /* 0x000400041a087981 */ /* 0x000f68000c1e1b00 */
[----:B------:R-:W5:Y:S01]  /*0160*/  LDG.E R23, desc[UR4][R28.64+0x600] ;  /* 0x000600041c177981 */ /* 0x000f62000c1e1900 */
[----:B------:R-:W-:-:S03]  /*0170*/  IMAD.WIDE.U32 R16, R20, 0x8, R16 ;  /* 0x0000000814107825 */ /* 0x000fc600078e0010 */
[----:B------:R-:W5:Y:S04]  /*0180*/  LDG.E.64 R10, desc[UR4][R26.64+0x800] ;  /* 0x000800041a0a7981 */ /* 0x000f68000c1e1b00 */
[----:B------:R-:W5:Y:S04]  /*0190*/  LDG.E.64 R12, desc[UR4][R26.64+0xc00] ;  /* 0x000c00041a0c7981 */ /* 0x000f68000c1e1b00 */
[----:B------:R-:W5:Y:S04]  /*01a0*/  LDG.E.64 R6, desc[UR4][R16.64] ;  /* 0x0000000410067981 */ /* 0x000f68000c1e1b00 */
[----:B------:R-:W5:Y:S04]  /*01b0*/  LDG.E.64 R2, desc[UR4][R16.64+0x400] ;  /* 0x0004000410027981 */ /* 0x000f68000c1e1b00 */
[----:B------:R-:W5:Y:S04]  /*01c0*/  LDG.E.64 R14, desc[UR4][R16.64+0x800] ;  /* 0x00080004100e7981 */ /* 0x000f68000c1e1b00 */
[----:B------:R0:W5:Y:S01]  /*01d0*/  LDG.E.64 R18, desc[UR4][R16.64+0xc00] ;  /* 0x000c000410127981 */ /* 0x000162000c1e1b00 */
[----:B--2---:R-:W-:-:S02]  /*01e0*/  PRMT R25, R24, 0x7632, R25 ;  /* 0x0000763218197816 */ /* 0x004fc40000000019 */
[----:B------:R-:W-:-:S03]  /*01f0*/  SHF.L.U32 R31, R24, 0x10, RZ ;  /* 0x00000010181f7819 */ /* 0x000fc600000006ff */
[----:B------:R-:W-:Y:S02]  /*0200*/  IMAD.U32 R30, R25, 0x10000, RZ ;  /* 0x00010000191e7824 */ /* 0x000fe400078e00ff */
[----:B------:R-:W1:Y:S01]  /*0210*/  LDC.64 R24, c[0x0][0x218] ;  /* 0x00008600ff187b82 */ /* 0x000e620000000a00 */
[----:B---3--:R-:W-:Y:S01]  /*0220*/  FMUL.FTZ R31, R4, R31 ;  /* 0x0000001f041f7220 */ /* 0x008fe20000410000 */
[C---:B----4-:R-:W-:Y:S02]  /*0230*/  PRMT R4, R21.reuse, 0x7632, R4 ;  /* 0x0000763215047816 */ /* 0x050fe40000000004 */
[----:B------:R-:W-:-:S03]  /*0240*/  SHF.L.U32 R21, R21, 0x10, RZ ;  /* 0x0000001015157819 */ /* 0x000fc600000006ff */
[----:B------:R-:W-:Y:S02]  /*0250*/  IMAD.U32 R4, R4, 0x10000, RZ ;  /* 0x0001000004047824 */ /* 0x000fe400078e00ff */
[----:B------:R-:W-:Y:S01]  /*0260*/  FMUL.FTZ R30, R5, R30 ;  /* 0x0000001e051e7220 */ /* 0x000fe20000410000 */
[----:B-----5:R-:W-:Y:S01]  /*0270*/  FMUL.FTZ R21, R8, R21 ;  /* 0x0000001508157220 */ /* 0x020fe20000410000 */
[----:B------:R-:W-:Y:S01]  /*0280*/  PRMT R5, R23, 0x7632, R5 ;  /* 0x0000763217057816 */ /* 0x000fe20000000005 */
[----:B------:R-:W-:Y:S01]  /*0290*/  FMUL.FTZ R8, R9, R4 ;  /* 0x0000000409087220 */ /* 0x000fe20000410000 */
[C---:B------:R-:W-:Y:S02]  /*02a0*/  PRMT R4, R22.reuse, 0x7632, R4 ;  /* 0x0000763216047816 */ /* 0x040fe40000000004 */
[----:B------:R-:W-:Y:S02]  /*02b0*/  SHF.L.U32 R9, R22, 0x10, RZ ;  /* 0x0000001016097819 */ /* 0x000fe400000006ff */
[----:B------:R-:W-:Y:S01]  /*02c0*/  SHF.L.U32 R23, R23, 0x10, RZ ;  /* 0x0000001017177819 */ /* 0x000fe200000006ff */
[----:B------:R-:W-:Y:S01]  /*02d0*/  IMAD.U32 R4, R4, 0x10000, RZ ;  /* 0x0001000004047824 */ /* 0x000fe200078e00ff */
[----:B0-----:R-:W-:Y:S01]  /*02e0*/  SHF.L.U32 R16, R5, 0x10, RZ ;  /* 0x0000001005107819 */ /* 0x001fe200000006ff */
[----:B------:R-:W-:-:S02]  /*02f0*/  FMUL.FTZ R9, R10, R9 ;  /* 0x000000090a097220 */ /* 0x000fc40000410000 */
[----:B------:R-:W-:Y:S01]  /*0300*/  FMUL.FTZ R4, R11, R4 ;  /* 0x000000040b047220 */ /* 0x000fe20000410000 */
[----:B------:R-:W-:Y:S01]  /*0310*/  FMUL.FTZ R23, R12, R23 ;  /* 0x000000170c177220 */ /* 0x000fe20000410000 */
[----:B------:R-:W-:Y:S01]  /*0320*/  FMUL.FTZ R16, R13, R16 ;  /* 0x000000100d107220 */ /* 0x000fe20000410000 */
[----:B-1----:R-:W-:-:S04]  /*0330*/  IMAD.WIDE.U32 R24, R0, 0x2, R24 ;  /* 0x0000000200187825 */ /* 0x002fc800078e0018 */
[----:B------:R-:W-:Y:S01]  /*0340*/  FMUL.FTZ R6, R6, R31 ;  /* 0x0000001f06067220 */ /* 0x000fe20000410000 */
[----:B------:R-:W-:Y:S01]  /*0350*/  FMUL.FTZ R7, R7, R30 ;  /* 0x0000001e07077220 */ /* 0x000fe20000410000 */
[----:B------:R-:W-:Y:S01]  /*0360*/  FMUL.FTZ R2, R2, R21 ;  /* 0x0000001502027220 */ /* 0x000fe20000410000 */
[----:B------:R-:W-:Y:S01]  /*0370*/  FMUL.FTZ R3, R3, R8 ;  /* 0x0000000803037220 */ /* 0x000fe20000410000 */
[----:B------:R-:W-:Y:S01]  /*0380*/  FMUL.FTZ R9, R14, R9 ;  /* 0x000000090e097220 */ /* 0x000fe20000410000 */
[----:B------:R-:W-:Y:S01]  /*0390*/  FMUL.FTZ R4, R15, R4 ;  /* 0x000000040f047220 */ /* 0x000fe20000410000 */
[----:B------:R-:W-:Y:S01]  /*03a0*/  FMUL.FTZ R18, R18, R23 ;  /* 0x0000001712127220 */ /* 0x000fe20000410000 */
[----:B------:R-:W-:Y:S01]  /*03b0*/  FMUL.FTZ R19, R19, R16 ;  /* 0x0000001013137220 */ /* 0x000fe20000410000 */
[----:B------:R-:W-:Y:S01]  /*03c0*/  F2FP.BF16.F32.PACK_AB R7, R7, R6 ;  /* 0x000000060707723e */ /* 0x000fe200000010ff */
[----:B------:R-:W-:Y:S01]  /*03d0*/  IMAD.WIDE R24, R20, 0x4, R24 ;  /* 0x0000000414187825 */ /* 0x000fe200078e0218 */
[----:B------:R-:W-:-:S02]  /*03e0*/  F2FP.BF16.F32.PACK_AB R3, R3, R2 ;  /* 0x000000020303723e */ /* 0x000fc400000010ff */
[----:B------:R-:W-:Y:S02]  /*03f0*/  F2FP.BF16.F32.PACK_AB R9, R4, R9 ;  /* 0x000000090409723e */ /* 0x000fe400000010ff */
[----:B------:R-:W-:Y:S01]  /*0400*/  F2FP.BF16.F32.PACK_AB R19, R19, R18 ;  /* 0x000000121313723e */ /* 0x000fe200000010ff */
[----:B------:R-:W-:Y:S04]  /*0410*/  STG.E desc[UR4][R24.64], R7 ;  /* 0x0000000718007986 */ /* 0x000fe8000c101904 */
[----:B------:R-:W-:Y:S04]  /*0420*/  STG.E desc[UR4][R24.64+0x200], R3 ;  /* 0x0002000318007986 */ /* 0x000fe8000c101904 */
[----:B------:R-:W-:Y:S04]  /*0430*/  STG.E desc[UR4][R24.64+0x400], R9 ;  /* 0x0004000918007986 */ /* 0x000fe8000c101904 */
[----:B------:R-:W-:Y:S01]  /*0440*/  STG.E desc[UR4][R24.64+0x600], R19 ;  /* 0x0006001318007986 */ /* 0x000fe2000c101904 */
[----:B------:R-:W-:Y:S05]  /*0450*/  EXIT ;  /* 0x000000000000794d */ /* 0x000fea0003800000 */
.L_x_10095:
[----:B------:R-:W0:Y:S01]  /*0460*/  S2R R13, SR_TID.X ;  /* 0x00000000000d7919 */ /* 0x000e220000002100 */
[----:B------:R-:W-:Y:S02]  /*0470*/  PRMT R22, RZ, 0x7610, R22 ;  /* 0x00007610ff167816 */ /* 0x000fe40000000016 */
[----:B0-----:R-:W-:-:S13]  /*0480*/  ISETP.GE.AND P5, PT, R13, R2, PT ;  /* 0x000000020d00720c */ /* 0x001fda0003fa6270 */
[----:B------:R-:W-:Y:S01]  /*0490*/  @!P5 IMAD.IADD R3, R0, 0x1, R13 ;  /* 0x000000010003d824 */ /* 0x000fe200078e020d */
[----:B------:R-:W-:Y:S01]  /*04a0*/  @!P5 IADD3 R13, R13, 0x80, RZ ;  /* 0x000000800d0dd810 */ /* 0x000fe20007ffe0ff */
[----:B------:R-:W0:Y:S03]  /*04b0*/  @!P5 LDC.64 R14, c[0x0][0x230] ;  /* 0x00008c00ff0edb82 */ /* 0x000e260000000a00 */
[----:B------:R-:W-:-:S05]  /*04c0*/  ISETP.GE.AND P0, PT, R13, R2, PT ;  /* 0x000000020d00720c */ /* 0x000fca0003f06270 */
[----:B------:R-:W1:Y:S08]  /*04d0*/  @!P5 LDC.64 R16, c[0x0][0x220] ;  /* 0x00008800ff10db82 */ /* 0x000e700000000a00 */
[----:B------:R-:W2:Y:S08]  /*04e0*/  @!P0 LDC.64 R36, c[0x0][0x220] ;  /* 0x00008800ff248b82 */ /* 0x000eb00000000a00 */
[----:B------:R-:W3:Y:S01]  /*04f0*/  @!P0 LDC.64 R32, c[0x0][0x230] ;  /* 0x00008c00ff208b82 */ /* 0x000ee20000000a00 */
[----:B0-----:R-:W-:Y:S01]  /*0500*/  @!P5 IMAD.WIDE.U32 R24, R3, 0x4, R14 ;  /* 0x000000040318d825 */ /* 0x001fe200078e000e */
[----:B------:R-:W-:-:S06]  /*0510*/  @!P0 IADD3 R15, R0, R13, RZ ;  /* 0x0000000d000f8210 */ /* 0x000fcc0007ffe0ff */
[----:B------:R-:W0:Y:S01]  /*0520*/  @!P5 LDC.64 R34, c[0x0][0x228] ;  /* 0x00008a00ff22db82 */ /* 0x000e220000000a00 */
[----:B-1----:R-:W-:Y:S01]  /*0530*/  @!P5 IMAD.WIDE.U32 R16, R3, 0x2, R16 ;  /* 0x000000020310d825 */ /* 0x002fe200078e0010 */
[----:B------:R-:W-:-:S03]  /*0540*/  PRMT R29, RZ, 0x7610, R29 ;  /* 0x00007610ff1d7816 */ /* 0x000fc6000000001d */
[----:B------:R-:W-:Y:S01]  /*0550*/  @!P0 VIADD R13, R13, 0x80 ;  /* 0x000000800d0d8836 */ /* 0x000fe20000000000 */
[----:B------:R1:W4:Y:S01]  /*0560*/  @!P5 LDG.E.U16 R22, desc[UR4][R16.64] ;  /* 0x000000041016d981 */ /* 0x000322000c1e1500 */
[----:B------:R-:W-:Y:S01]  /*0570*/  CS2R R18, SRZ ;  /* 0x0000000000127805 */ /* 0x000fe2000001ff00 */
[----:B--2---:R-:W-:Y:S02]  /*0580*/  @!P0 IMAD.WIDE.U32 R36, R15, 0x2, R36 ;  /* 0x000000020f248825 */ /* 0x004fe400078e0024 */
[----:B------:R-:W-:-:S03]  /*0590*/  ISETP.GE.AND P1, PT, R13, R2, PT ;  /* 0x000000020d00720c */ /* 0x000fc60003f26270 */
[----:B------:R-:W2:Y:S01]  /*05a0*/  @!P0 LDG.E.U16 R29, desc[UR4][R36.64] ;  /* 0x00000004241d8981 */ /* 0x000ea2000c1e1500 */
[----:B-1----:R-:W-:Y:S01]  /*05b0*/  CS2R R16, SRZ ;  /* 0x0000000000107805 */ /* 0x002fe2000001ff00 */
[----:B---3--:R-:W-:Y:S01]  /*05c0*/  @!P0 IMAD.WIDE.U32 R32, R15, 0x4, R32 ;  /* 0x000000040f208825 */ /* 0x008fe200078e0020 */
[----:B------:R-:W-:Y:S01]  /*05d0*/  HFMA2.MMA R20, -RZ, RZ, 0, 0 ;  /* 0x00000000ff147435 */ /* 0x000fe200000001ff */
[----:B------:R1:W3:Y:S04]  /*05e0*/  @!P5 LDG.E R19, desc[UR4][R24.64] ;  /* 0x000000041813d981 */ /* 0x0002e8000c1e1900 */
[----:B------:R5:W3:Y:S01]  /*05f0*/  @!P0 LDG.E R16, desc[UR4][R32.64] ;  /* 0x0000000420108981 */ /* 0x000ae2000c1e1900 */
[----:B0-----:R-:W-:Y:S01]  /*0600*/  @!P5 IMAD.WIDE.U32 R34, R3, 0x4, R34 ;  /* 0x000000040322d825 */ /* 0x001fe200078e0022 */
[----:B------:R-:W0:Y:S04]  /*0610*/  @!P1 LDC.64 R30, c[0x0][0x220] ;  /* 0x00008800ff1e9b82 */ /* 0x000e280000000a00 */
[----:B------:R0:W3:Y:S04]  /*0620*/  @!P5 LDG.E R20, desc[UR4][R34.64] ;  /* 0x000000042214d981 */ /* 0x0000e8000c1e1900 */
[----:B-1----:R-:W1:Y:S08]  /*0630*/  @!P1 LDC.64 R24, c[0x0][0x230] ;  /* 0x00008c00ff189b82 */ /* 0x002e700000000a00 */
[----:B-----5:R-:W5:Y:S01]  /*0640*/  @!P1 LDC.64 R32, c[0x0][0x228] ;  /* 0x00008a00ff209b82 */ /* 0x020f620000000a00 */
[----:B------:R-:W-:-:S02]  /*0650*/  @!P1 IADD3 R3, R0, R13, RZ ;  /* 0x0000000d00039210 */ /* 0x000fc40007ffe0ff */
[----:B------:R-:W-:-:S05]  /*0660*/  @!P1 IADD3 R13, R13, 0x80, RZ ;  /* 0x000000800d0d9810 */ /* 0x000fca0007ffe0ff */
[----:B------:R-:W5:Y:S01]  /*0670*/  @!P0 LDC.64 R36, c[0x0][0x228] ;  /* 0x00008a00ff248b82 */ /* 0x000f620000000a00 */
[----:B------:R-:W-:Y:S01]  /*0680*/  PRMT R11, RZ, 0x7610, R11 ;  /* 0x00007610ff0b7816 */ /* 0x000fe2000000000b */
[----:B0-----:R-:W-:Y:S01]  /*0690*/  @!P1 IMAD.WIDE.U32 R30, R3, 0x2, R30 ;  /* 0x00000002031e9825 */ /* 0x001fe200078e001e */
[----:B------:R-:W-:-:S03]  /*06a0*/  ISETP.GE.AND P2, PT, R13, R2, PT ;  /* 0x000000020d00720c */ /* 0x000fc60003f46270 */
[----:B------:R-:W-:Y:S01]  /*06b0*/  IMAD.MOV.U32 R14, RZ, RZ, RZ ;  /* 0x000000ffff0e7224 */ /* 0x000fe200078e00ff */
[----:B------:R-:W3:Y:S01]  /*06c0*/  @!P1 LDG.E.U16 R11, desc[UR4][R30.64] ;  /* 0x000000041e0b9981 */ /* 0x000ee2000c1e1500 */
[----:B-1----:R-:W-:-:S04]  /*06d0*/  @!P1 IMAD.WIDE.U32 R24, R3, 0x4, R24 ;  /* 0x0000000403189825 */ /* 0x002fc800078e0018 */
[----:B------:R-:W-:Y:S01]  /*06e0*/  IMAD.MOV.U32 R12, RZ, RZ, RZ ;  /* 0x000000ffff0c7224 */ /* 0x000fe200078e00ff */
[----:B------:R0:W3:Y:S01]  /*06f0*/  @!P1 LDG.E R14, desc[UR4][R24.64] ;  /* 0x00000004180e9981 */ /* 0x0000e2000c1e1900 */
[----:B-----5:R-:W-:Y:S02]  /*0700*/  @!P1 IMAD.WIDE.U32 R32, R3, 0x4, R32 ;  /* 0x0000000403209825 */ /* 0x020fe400078e0020 */
[----:B------:R-:W1:Y:S03]  /*0710*/  @!P2 LDC.64 R34, c[0x0][0x230] ;  /* 0x00008c00ff22ab82 */ /* 0x000e660000000a00 */
[----:B------:R-:W5:Y:S05]  /*0720*/  @!P1 LDG.E R12, desc[UR4][R32.64] ;  /* 0x00000004200c9981 */ /* 0x000f6a000c1e1900 */
[----:B0-----:R-:W0:Y:S01]  /*0730*/  @!P2 LDC.64 R24, c[0x0][0x220] ;  /* 0x00008800ff18ab82 */ /* 0x001e220000000a00 */
[----:B------:R-:W-:Y:S01]  /*0740*/  @!P0 IMAD.WIDE.U32 R36, R15, 0x4, R36 ;  /* 0x000000040f248825 */ /* 0x000fe200078e0024 */
[----:B------:R-:W-:-:S06]  /*0750*/  MOV R15, RZ ;  /* 0x000000ff000f7202 */ /* 0x000fcc0000000f00 */
[----:B------:R1:W5:Y:S01]  /*0760*/  @!P0 LDG.E R15, desc[UR4][R36.64] ;  /* 0x00000004240f8981 */ /* 0x000362000c1e1900 */
[----:B------:R-:W-:Y:S01]  /*0770*/  @!P2 IADD3 R3, R0, R13, RZ ;  /* 0x0000000d0003a210 */ /* 0x000fe20007ffe0ff */
[----:B------:R-:W-:Y:S01]  /*0780*/  HFMA2.MMA R30, -RZ, RZ, 0, 0 ;  /* 0x00000000ff1e7435 */ /* 0x000fe200000001ff */
[----:B------:R-:W-:-:S03]  /*0790*/  PRMT R23, RZ, 0x7610, R23 ;  /* 0x00007610ff177816 */ /* 0x000fc60000000017 */
[C---:B-1----:R-:W-:Y:S01]  /*07a0*/  @!P2 IMAD.WIDE.U32 R34, R3.reuse, 0x4, R34 ;  /* 0x000000040322a825 */ /* 0x042fe200078e0022 */
[----:B------:R-:W1:Y:S05]  /*07b0*/  @!P2 LDC.64 R36, c[0x0][0x228] ;  /* 0x00008a00ff24ab82 */ /* 0x000e6a0000000a00 */
[----:B------:R-:W5:Y:S01]  /*07c0*/  @!P2 LDG.E R30, desc[UR4][R34.64] ;  /* 0x00000004221ea981 */ /* 0x000f62000c1e1900 */
[----:B0-----:R-:W-:-:S05]  /*07d0*/  @!P2 IMAD.WIDE.U32 R24, R3, 0x2, R24 ;  /* 0x000000020318a825 */ /* 0x001fca00078e0018 */
[----:B------:R0:W5:Y:S01]  /*07e0*/  @!P2 LDG.E.U16 R23, desc[UR4][R24.64] ;  /* 0x000000041817a981 */ /* 0x000162000c1e1500 */
[----:B------:R-:W-:-:S05]  /*07f0*/  @!P2 VIADD R13, R13, 0x80 ;  /* 0x000000800d0da836 */ /* 0x000fca0000000000 */
[----:B------:R-:W-:Y:S01]  /*0800*/  ISETP.GE.AND P0, PT, R13, R2, PT ;  /* 0x000000020d00720c */ /* 0x000fe20003f06270 */
[----:B-1----:R-:W-:Y:S02]  /*0810*/  @!P2 IMAD.WIDE.U32 R36, R3, 0x4, R36 ;  /* 0x000000040324a825 */ /* 0x002fe400078e0024 */
[----:B------:R-:W1:Y:S10]  /*0820*/  S2R R3, SR_TID.X ;  /* 0x0000000000037919 */ /* 0x000e740000002100 */
[----:B0-----:R-:W0:Y:S01]  /*0830*/  @!P0 LDC.64 R24, c[0x0][0x228] ;  /* 0x00008a00ff188b82 */ /* 0x001e220000000a00 */
[----:B------:R-:W-:-:S07]  /*0840*/  @!P0 IADD3 R21, R0, R13, RZ ;  /* 0x0000000d00158210 */ /* 0x000fce0007ffe0ff */
[----:B------:R-:W1:Y:S08]  /*0850*/  @!P0 LDC.64 R32, c[0x0][0x220] ;  /* 0x00008800ff208b82 */ /* 0x000e700000000a00 */
[----:B------:R-:W1:Y:S01]  /*0860*/  @!P0 LDC.64 R34, c[0x0][0x230] ;  /* 0x00008c00ff228b82 */ /* 0x000e620000000a00 */
[----:B------:R-:W-:Y:S01]  /*0870*/  PRMT R26, RZ, 0x7610, R26 ;  /* 0x00007610ff1a7816 */ /* 0x000fe2000000001a */
[----:B------:R-:W5:Y:S01]  /*0880*/  @!P2 LDG.E R18, desc[UR4][R36.64] ;  /* 0x000000042412a981 */ /* 0x000f62000c1e1900 */
[----:B0-----:R-:W-:-:S05]  /*0890*/  @!P0 IMAD.WIDE.U32 R24, R21, 0x4, R24 ;  /* 0x0000000415188825 */ /* 0x001fca00078e0018 */
[----:B------:R0:W5:Y:S01]  /*08a0*/  @!P0 LDG.E R17, desc[UR4][R24.64] ;  /* 0x0000000418118981 */ /* 0x000162000c1e1900 */
[----:B-1----:R-:W-:-:S04]  /*08b0*/  @!P0 IMAD.WIDE.U32 R32, R21, 0x2, R32 ;  /* 0x0000000215208825 */ /* 0x002fc800078e0020 */
[----:B------:R-:W-:Y:S01]  /*08c0*/  @!P0 VIADD R13, R13, 0x80 ;  /* 0x000000800d0d8836 */ /* 0x000fe20000000000 */
[----:B------:R1:W5:Y:S01]  /*08d0*/  @!P0 LDG.E.U16 R26, desc[UR4][R32.64] ;  /* 0x00000004201a8981 */ /* 0x000362000c1e1500 */
[----:B0-----:R-:W-:Y:S01]  /*08e0*/  IADD3 R25, R3, 0x80, RZ ;  /* 0x0000008003197810 */ /* 0x001fe20007ffe0ff */
[----:B------:R-:W-:-:S03]  /*08f0*/  @!P0 IMAD.WIDE.U32 R34, R21, 0x4, R34 ;  /* 0x0000000415228825 */ /* 0x000fc600078e0022 */
[----:B------:R-:W-:Y:S02]  /*0900*/  ISETP.GE.AND P1, PT, R25, R2, PT ;  /* 0x000000021900720c */ /* 0x000fe40003f26270 */
[----:B------:R-:W-:-:S06]  /*0910*/  MOV R21, RZ ;  /* 0x000000ff00157202 */ /* 0x000fcc0000000f00 */
[----:B------:R0:W5:Y:S01]  /*0920*/  @!P0 LDG.E R21, desc[UR4][R34.64] ;  /* 0x0000000422158981 */ /* 0x000162000c1e1900 */
[----:B------:R-:W-:-:S13]  /*0930*/  ISETP.GE.AND P0, PT, R13, R2, PT ;  /* 0x000000020d00720c */ /* 0x000fda0003f06270 */
[----:B-1----:R-:W1:Y:S01]  /*0940*/  @!P0 LDC.64 R32, c[0x0][0x220] ;  /* 0x00008800ff208b82 */ /* 0x002e620000000a00 */
[----:B------:R-:W-:Y:S01]  /*0950*/  PRMT R24, RZ, 0x7610, R24 ;  /* 0x00007610ff187816 */ /* 0x000fe20000000018 */
[----:B--2---:R-:W-:Y:S01]  /*0960*/  @!P1 IMAD.U32 R29, R29, 0x10000, RZ ;  /* 0x000100001d1d9824 */ /* 0x004fe200078e00ff */
[----:B----4-:R-:W-:-:S03]  /*0970*/  @!P5 SHF.L.U32 R22, R22, 0x10, RZ ;  /* 0x000000101616d819 */ /* 0x010fc600000006ff */
[----:B---3--:R-:W-:Y:S01]  /*0980*/  @!P1 FMUL.FTZ R16, R29, R16 ;  /* 0x000000101d109220 */ /* 0x008fe20000410000 */
[----:B------:R-:W-:Y:S01]  /*0990*/  IADD3 R29, R3, 0x100, RZ ;  /* 0x00000100031d7810 */ /* 0x000fe20007ffe0ff */
[----:B------:R-:W-:-:S03]  /*09a0*/  @!P5 FMUL.FTZ R19, R22, R19 ;  /* 0x000000131613d220 */ /* 0x000fc60000410000 */
[----:B------:R-:W-:Y:S02]  /*09b0*/  ISETP.GE.AND P4, PT, R29, R2, PT ;  /* 0x000000021d00720c */ /* 0x000fe40003f86270 */
[----:B------:R-:W0:Y:S01]  /*09c0*/  @!P0 LDC.64 R28, c[0x0][0x228] ;  /* 0x00008a00ff1c8b82 */ /* 0x000e220000000a00 */
[----:B------:R-:W-:Y:S01]  /*09d0*/  @!P5 FMUL.FTZ R19, R19, R20 ;  /* 0x000000141313d220 */ /* 0x000fe20000410000 */
[----:B------:R-:W-:Y:S02]  /*09e0*/  @!P0 IADD3 R20, R0, R13, RZ ;  /* 0x0000000d00148210 */ /* 0x000fe40007ffe0ff */
[----:B------:R-:W-:-:S04]  /*09f0*/  @!P0 IADD3 R13, R13, 0x80, RZ ;  /* 0x000000800d0d8810 */ /* 0x000fc80007ffe0ff */
[----:B------:R-:W-:Y:S01]  /*0a00*/  ISETP.GE.AND P2, PT, R13, R2, PT ;  /* 0x000000020d00720c */ /* 0x000fe20003f46270 */
[C---:B-1----:R-:W-:Y:S02]  /*0a10*/  @!P0 IMAD.WIDE.U32 R36, R20.reuse, 0x2, R32 ;  /* 0x0000000214248825 */ /* 0x042fe400078e0020 */
[----:B------:R-:W1:Y:S02]  /*0a20*/  @!P0 LDC.64 R32, c[0x0][0x230] ;  /* 0x00008c00ff208b82 */ /* 0x000e640000000a00 */
[----:B0-----:R-:W-:-:S08]  /*0a30*/  @!P0 IMAD.WIDE.U32 R34, R20, 0x4, R28 ;  /* 0x0000000414228825 */ /* 0x001fd000078e001c */
[----:B------:R-:W0:Y:S01]  /*0a40*/  @!P2 LDC.64 R28, c[0x0][0x220] ;  /* 0x00008800ff1cab82 */ /* 0x000e220000000a00 */
[----:B------:R-:W-:-:S04]  /*0a50*/  @!P4 IMAD.U32 R11, R11, 0x10000, RZ ;  /* 0x000100000b0bc824 */ /* 0x000fc800078e00ff */
[----:B------:R-:W-:Y:S01]  /*0a60*/  @!P4 FMUL.FTZ R11, R11, R14 ;  /* 0x0000000e0b0bc220 */ /* 0x000fe20000410000 */
[----:B------:R-:W-:Y:S01]  /*0a70*/  HFMA2.MMA R14, -RZ, RZ, 0, 0 ;  /* 0x00000000ff0e7435 */ /* 0x000fe200000001ff */
[----:B------:R-:W-:Y:S01]  /*0a80*/  PRMT R22, RZ, 0x7610, R22 ;  /* 0x00007610ff167816 */ /* 0x000fe20000000016 */
[----:B-1----:R-:W-:-:S04]  /*0a90*/  @!P0 IMAD.WIDE.U32 R32, R20, 0x4, R32 ;  /* 0x0000000414208825 */ /* 0x002fc800078e0020 */
[----:B-----5:R-:W-:Y:S01]  /*0aa0*/  @!P4 FMUL.FTZ R12, R11, R12 ;  /* 0x0000000c0b0cc220 */ /* 0x020fe20000410000 */
[----:B------:R-:W-:Y:S01]  /*0ab0*/  @!P2 IADD3 R11, R0, R13, RZ ;  /* 0x0000000d000ba210 */ /* 0x000fe20007ffe0ff */
[----:B------:R-:W-:Y:S02]  /*0ac0*/  IMAD.MOV.U32 R20, RZ, RZ, RZ ;  /* 0x000000ffff147224 */ /* 0x000fe400078e00ff */
[----:B------:R0:W2:Y:S01]  /*0ad0*/  @!P0 LDG.E R14, desc[UR4][R34.64] ;  /* 0x00000004220e8981 */ /* 0x0000a2000c1e1900 */
[----:B------:R-:W-:-:S03]  /*0ae0*/  @!P2 IADD3 R13, R13, 0x80, RZ ;  /* 0x000000800d0da810 */ /* 0x000fc60007ffe0ff */
[----:B------:R-:W3:Y:S04]  /*0af0*/  @!P0 LDG.E.U16 R22, desc[UR4][R36.64] ;  /* 0x0000000424168981 */ /* 0x000ee8000c1e1500 */
[----:B------:R1:W4:Y:S01]  /*0b00*/  @!P0 LDG.E R20, desc[UR4][R32.64] ;  /* 0x0000000420148981 */ /* 0x000322000c1e1900 */
[----:B0-----:R-:W-:-:S04]  /*0b10*/  @!P2 IMAD.WIDE.U32 R34, R11, 0x2, R28 ;  /* 0x000000020b22a825 */ /* 0x001fc800078e001c */
[----:B------:R-:W-:Y:S01]  /*0b20*/  @!P1 FMUL.FTZ R16, R16, R15 ;  /* 0x0000000f10109220 */ /* 0x000fe20000410000 */
[----:B------:R-:W0:Y:S01]  /*0b30*/  @!P2 LDC.64 R28, c[0x0][0x228] ;  /* 0x00008a00ff1cab82 */ /* 0x000e220000000a00 */
[----:B------:R-:W-:Y:S02]  /*0b40*/  IADD3 R15, R3, 0x180, RZ ;  /* 0x00000180030f7810 */ /* 0x000fe40007ffe0ff */
[-C--:B------:R-:W-:Y:S01]  /*0b50*/  ISETP.GE.AND P6, PT, R13, R2.reuse, PT ;  /* 0x000000020d00720c */ /* 0x080fe20003fc6270 */
[----:B------:R-:W5:Y:S01]  /*0b60*/  @!P2 LDG.E.U16 R24, desc[UR4][R34.64] ;  /* 0x000000042218a981 */ /* 0x000f62000c1e1500 */
[----:B------:R-:W-:-:S03]  /*0b70*/  ISETP.GE.AND P0, PT, R15, R2, PT ;  /* 0x000000020f00720c */ /* 0x000fc60003f06270 */
[----:B-1----:R-:W1:Y:S10]  /*0b80*/  @!P2 LDC.64 R32, c[0x0][0x230] ;  /* 0x00008c00ff20ab82 */ /* 0x002e740000000a00 */
[----:B------:R-:W-:-:S04]  /*0b90*/  @!P0 IMAD.U32 R23, R23, 0x10000, RZ ;  /* 0x0001000017178824 */ /* 0x000fc800078e00ff */
[----:B------:R-:W-:Y:S01]  /*0ba0*/  @!P0 FMUL.FTZ R23, R23, R30 ;  /* 0x0000001e17178220 */ /* 0x000fe20000410000 */
[C---:B0-----:R-:W-:Y:S02]  /*0bb0*/  @!P2 IMAD.WIDE.U32 R30, R11.reuse, 0x4, R28 ;  /* 0x000000040b1ea825 */ /* 0x041fe400078e001c */
[----:B------:R-:W0:Y:S01]  /*0bc0*/  @!P6 LDC.64 R28, c[0x0][0x220] ;  /* 0x00008800ff1ceb82 */ /* 0x000e220000000a00 */
[----:B------:R-:W-:Y:S02]  /*0bd0*/  @!P6 IADD3 R13, R0, R13, RZ ;  /* 0x0000000d000de210 */ /* 0x000fe40007ffe0ff */
[----:B------:R-:W-:Y:S01]  /*0be0*/  MOV R15, RZ ;  /* 0x000000ff000f7202 */ /* 0x000fe20000000f00 */
[----:B-1----:R-:W-:-:S05]  /*0bf0*/  @!P2 IMAD.WIDE.U32 R32, R11, 0x4, R32 ;  /* 0x000000040b20a825 */ /* 0x002fca00078e0020 */
[----:B------:R1:W2:Y:S01]  /*0c00*/  @!P2 LDG.E R15, desc[UR4][R30.64] ;  /* 0x000000041e0fa981 */ /* 0x0002a2000c1e1900 */
[----:B------:R-:W-:-:S06]  /*0c10*/  IMAD.MOV.U32 R11, RZ, RZ, RZ ;  /* 0x000000ffff0b7224 */ /* 0x000fcc00078e00ff */
[----:B------:R0:W2:Y:S01]  /*0c20*/  @!P2 LDG.E R11, desc[UR4][R32.64] ;  /* 0x00000004200ba981 */ /* 0x0000a2000c1e1900 */
[----:B------:R-:W-:Y:S01]  /*0c30*/  @!P1 F2FP.BF16.F32.PACK_AB R4, RZ, R16 ;  /* 0x00000010ff04923e */ /* 0x000fe200000010ff */
[----:B-1----:R-:W1:Y:S01]  /*0c40*/  @!P6 LDC.64 R30, c[0x0][0x228] ;  /* 0x00008a00ff1eeb82 */ /* 0x002e620000000a00 */
[----:B0-----:R-:W-:Y:S01]  /*0c50*/  @!P6 IMAD.WIDE.U32 R36, R13, 0x2, R28 ;  /* 0x000000020d24e825 */ /* 0x001fe200078e001c */
[----:B------:R-:W-:-:S04]  /*0c60*/  IADD3 R29, R3, 0x200, RZ ;  /* 0x00000200031d7810 */ /* 0x000fc80007ffe0ff */
[----:B------:R-:W-:Y:S01]  /*0c70*/  ISETP.GE.AND P3, PT, R29, R2, PT ;  /* 0x000000021d00720c */ /* 0x000fe20003f66270 */
[----:B------:R-:W-:-:S05]  /*0c80*/  VIADD R29, R3, 0x280 ;  /* 0x00000280031d7836 */ /* 0x000fca0000000000 */
[----:B------:R-:W-:Y:S02]  /*0c90*/  ISETP.GE.AND P2, PT, R29, R2, PT ;  /* 0x000000021d00720c */ /* 0x000fe40003f46270 */
[----:B------:R-:W-:-:S04]  /*0ca0*/  IADD3 R29, R3, 0x300, RZ ;  /* 0x00000300031d7810 */ /* 0x000fc80007ffe0ff */
[----:B------:R-:W-:Y:S02]  /*0cb0*/  ISETP.GE.AND P1, PT, R29, R2, PT ;  /* 0x000000021d00720c */ /* 0x000fe40003f26270 */
[----:B------:R-:W0:Y:S01]  /*0cc0*/  @!P6 LDC.64 R28, c[0x0][0x230] ;  /* 0x00008c00ff1ceb82 */ /* 0x000e220000000a00 */
[----:B------:R-:W-:Y:S02]  /*0cd0*/  @!P5 F2FP.BF16.F32.PACK_AB R27, RZ, R19 ;  /* 0x00000013ff1bd23e */ /* 0x000fe400000010ff */
[----:B------:R-:W-:Y:S01]  /*0ce0*/  PRMT R19, RZ, 0x7610, R19 ;  /* 0x00007610ff137816 */ /* 0x000fe20000000013 */
[----:B-1----:R-:W-:Y:S01]  /*0cf0*/  @!P6 IMAD.WIDE.U32 R34, R13, 0x4, R30 ;  /* 0x000000040d22e825 */ /* 0x002fe200078e001e */
[----:B------:R-:W-:-:S03]  /*0d00*/  HFMA2.MMA R16, -RZ, RZ, 0, 0 ;  /* 0x00000000ff107435 */ /* 0x000fc600000001ff */
[----:B------:R-:W1:Y:S01]  /*0d10*/  @!P5 LDC.64 R30, c[0x0][0x218] ;  /* 0x00008600ff1edb82 */ /* 0x000e620000000a00 */
[----:B------:R-:W2:Y:S06]  /*0d20*/  @!P6 LDG.E.U16 R19, desc[UR4][R36.64] ;  /* 0x000000042413e981 */ /* 0x000eac000c1e1500 */
[----:B------:R-:W2:Y:S01]  /*0d30*/  @!P6 LDG.E R16, desc[UR4][R34.64] ;  /* 0x000000042210e981 */ /* 0x000ea2000c1e1900 */
[----:B0-----:R-:W-:-:S04]  /*0d40*/  @!P6 IMAD.WIDE.U32 R32, R13, 0x4, R28 ;  /* 0x000000040d20e825 */ /* 0x001fc800078e001c */
[----:B------:R-:W-:-:S06]  /*0d50*/  IMAD.MOV.U32 R13, RZ, RZ, RZ ;  /* 0x000000ffff0d7224 */ /* 0x000fcc00078e00ff */
[----:B------:R-:W2:Y:S01]  /*0d60*/  @!P6 LDG.E R13, desc[UR4][R32.64] ;  /* 0x00000004200de981 */ /* 0x000ea2000c1e1900 */
[----:B------:R-:W-:Y:S02]  /*0d70*/  IADD3 R29, R3, 0x380, RZ ;  /* 0x00000380031d7810 */ /* 0x000fe40007ffe0ff */
[----:B------:R-:W-:Y:S02]  /*0d80*/  @!P5 IADD3 R28, R0, R3, RZ ;  /* 0x00000003001cd210 */ /* 0x000fe40007ffe0ff */
[----:B------:R-:W-:-:S03]  /*0d90*/  ISETP.GE.AND P6, PT, R29, R2, PT ;  /* 0x000000021d00720c */ /* 0x000fc60003fc6270 */
[----:B-1----:R-:W-:Y:S01]  /*0da0*/  @!P5 IMAD.WIDE.U32 R28, R28, 0x2, R30 ;  /* 0x000000021c1cd825 */ /* 0x002fe200078e001e */
[----:B------:R-:W-:Y:S02]  /*0db0*/  PRMT R30, R27, 0x7610, R30 ;  /* 0x000076101b1e7816 */ /* 0x000fe4000000001e */
[----:B------:R-:W-:-:S03]  /*0dc0*/  @!P5 MOV R3, R25 ;  /* 0x000000190003d202 */ /* 0x000fc60000000f00 */
[----:B------:R0:W-:Y:S01]  /*0dd0*/  @!P5 STG.E.U16 desc[UR4][R28.64], R30 ;  /* 0x0000001e1c00d986 */ /* 0x0001e2000c101504 */
[----:B------:R-:W-:Y:S02]  /*0de0*/  @!P4 F2FP.BF16.F32.PACK_AB R5, RZ, R12 ;  /* 0x0000000cff05c23e */ /* 0x000fe400000010ff */
[----:B------:R-:W-:Y:S01]  /*0df0*/  ISETP.GE.AND P4, PT, R3, R2, PT ;  /* 0x000000020300720c */ /* 0x000fe20003f86270 */
[----:B------:R-:W-:-:S04]  /*0e00*/  @!P3 IMAD.U32 R26, R26, 0x10000, RZ ;  /* 0x000100001a1ab824 */ /* 0x000fc800078e00ff */
[----:B------:R-:W-:Y:S01]  /*0e10*/  @!P3 FMUL.FTZ R26, R26, R21 ;  /* 0x000000151a1ab220 */ /* 0x000fe20000410000 */
[----:B------:R-:W-:Y:S01]  /*0e20*/  @!P0 FMUL.FTZ R18, R23, R18 ;  /* 0x0000001217128220 */ /* 0x000fe20000410000 */
[----:B------:R-:W-:Y:S02]  /*0e30*/  BSSY B0, `(.L_x_10096) ;  /* 0x000003b000007945 */ /* 0x000fe40003800000 */
[----:B------:R-:W-:Y:S02]  /*0e40*/  @!P3 FMUL.FTZ R17, R26, R17 ;  /* 0x000000111a11b220 */ /* 0x000fe40000410000 */
[----:B------:R-:W-:Y:S01]  /*0e50*/  BSSY B1, `(.L_x_10097) ;  /* 0x0000032000017945 */ /* 0x000fe20003800000 */
[----:B------:R-:W-:Y:S02]  /*0e60*/  @!P0 F2FP.BF16.F32.PACK_AB R6, RZ, R18 ;  /* 0x00000012ff06823e */ /* 0x000fe400000010ff */
[----:B------:R-:W-:Y:S02]  /*0e70*/  @!P3 F2FP.BF16.F32.PACK_AB R7, RZ, R17 ;  /* 0x00000011ff07b23e */ /* 0x000fe400000010ff */
[----:B---3--:R-:W-:-:S05]  /*0e80*/  @!P2 SHF.L.U32 R27, R22, 0x10, RZ ;  /* 0x00000010161ba819 */ /* 0x008fca00000006ff */
[----:B----4-:R-:W-:Y:S01]  /*0e90*/  @!P2 FMUL.FTZ R27, R27, R20 ;  /* 0x000000141b1ba220 */ /* 0x010fe20000410000 */
[----:B-----5:R-:W-:-:S03]  /*0ea0*/  @!P1 IMAD.U32 R24, R24, 0x10000, RZ ;  /* 0x0001000018189824 */ /* 0x020fc600078e00ff */
[----:B--2---:R-:W-:-:S05]  /*0eb0*/  @!P2 FMUL.FTZ R14, R27, R14 ;  /* 0x0000000e1b0ea220 */ /* 0x004fca0000410000 */
[----:B------:R-:W-:Y:S01]  /*0ec0*/  @!P2 F2FP.BF16.F32.PACK_AB R8, RZ, R14 ;  /* 0x0000000eff08a23e */ /* 0x000fe200000010ff */
[----:B------:R-:W-:-:S04]  /*0ed0*/  @!P1 FMUL.FTZ R24, R24, R11 ;  /* 0x0000000b18189220 */ /* 0x000fc80000410000 */
[----:B------:R-:W-:-:S05]  /*0ee0*/  @!P1 FMUL.FTZ R15, R24, R15 ;  /* 0x0000000f180f9220 */ /* 0x000fca0000410000 */
[----:B------:R-:W-:Y:S02]  /*0ef0*/  @!P1 F2FP.BF16.F32.PACK_AB R9, RZ, R15 ;  /* 0x0000000fff09923e */ /* 0x000fe400000010ff */
[----:B------:R-:W-:-:S05]  /*0f00*/  @!P6 SHF.L.U32 R20, R19, 0x10, RZ ;  /* 0x000000101314e819 */ /* 0x000fca00000006ff */
[----:B------:R-:W-:-:S04]  /*0f10*/  @!P6 FMUL.FTZ R13, R20, R13 ;  /* 0x0000000d140de220 */ /* 0x000fc80000410000 */
[----:B------:R-:W-:-:S05]  /*0f20*/  @!P6 FMUL.FTZ R13, R13, R16 ;  /* 0x000000100d0de220 */ /* 0x000fca0000410000 */
[----:B------:R-:W-:Y:S01]  /*0f30*/  @!P6 F2FP.BF16.F32.PACK_AB R10, RZ, R13 ;  /* 0x0000000dff0ae23e */ /* 0x000fe200000010ff */
        /* <DEDUP_REMOVED lines=13> */
.L_x_10098:
[----:B------:R-:W-:-:S13]  /*1010*/  ISETP.GE.AND P0, PT, R3, R2, PT ;  /* 0x000000020300720c */ /* 0x000fda0003f06270 */
[----:B------:R-:W-:Y:S05]  /*1020*/  @P0 BRA `(.L_x_10100) ;  /* 0x0000000000300947 */ /* 0x000fea0003800000 */
[----:B0-----:R-:W0:Y:S01]  /*1030*/  LDC.64 R4, c[0x0][0x218] ;  /* 0x00008600ff047b82 */ /* 0x001e220000000a00 */
[----:B------:R-:W-:Y:S01]  /*1040*/  IMAD.IADD R11, R0, 0x1, R3 ;  /* 0x00000001000b7824 */ /* 0x000fe200078e0203 */
[----:B------:R-:W-:-:S03]  /*1050*/  IADD3 R3, R3, 0x80, RZ ;  /* 0x0000008003037810 */ /* 0x000fc60007ffe0ff */
[----:B0-----:R-:W-:-:S05]  /*1060*/  IMAD.WIDE.U32 R4, R11, 0x2, R4 ;  /* 0x000000020b047825 */ /* 0x001fca00078e0004 */
[----:B------:R1:W-:Y:S02]  /*1070*/  STG.E.U16 desc[UR4][R4.64], R6 ;  /* 0x0000000604007986 */ /* 0x0003e4000c101504 */
.L_x_10099:
[----:B------:R-:W-:-:S13]  /*1080*/  ISETP.GE.AND P0, PT, R3, R2, PT ;  /* 0x000000020300720c */ /* 0x000fda0003f06270 */
[----:B------:R-:W-:Y:S05]  /*1090*/  @P0 BRA `(.L_x_10101) ;  /* 0x0000000000340947 */ /* 0x000fea0003800000 */
[----:B01----:R-:W0:Y:S01]  /*10a0*/  LDC.64 R4, c[0x0][0x218] ;  /* 0x00008600ff047b82 */ /* 0x003e220000000a00 */
[----:B------:R-:W-:Y:S01]  /*10b0*/  IADD3 R11, R0, R3, RZ ;  /* 0x00000003000b7210 */ /* 0x000fe20007ffe0ff */
[----:B------:R-:W-:-:S04]  /*10c0*/  VIADD R3, R3, 0x80 ;  /* 0x0000008003037836 */ /* 0x000fc80000000000 */
[----:B0-----:R-:W-:-:S05]  /*10d0*/  IMAD.WIDE.U32 R4, R11, 0x2, R4 ;  /* 0x000000020b047825 */ /* 0x001fca00078e0004 */
[----:B------:R1:W-:Y:S02]  /*10e0*/  STG.E.U16 desc[UR4][R4.64], R7 ;  /* 0x0000000704007986 */ /* 0x0003e4000c101504 */
.L_x_10100:
[----:B------:R-:W-:-:S13]  /*10f0*/  ISETP.GE.AND P0, PT, R3, R2, PT ;  /* 0x000000020300720c */ /* 0x000fda0003f06270 */
[----:B------:R-:W-:Y:S05]  /*1100*/  @P0 BREAK B1 ;  /* 0x0000000000010942 */ /* 0x000fea0003800000 */
[----:B------:R-:W-:Y:S05]  /*1110*/  @P0 BRA `(.L_x_10102) ;  /* 0x0000000000300947 */ /* 0x000fea0003800000 */
[----:B01----:R-:W0:Y:S01]  /*1120*/  LDC.64 R4, c[0x0][0x218] ;  /* 0x00008600ff047b82 */ /* 0x003e220000000a00 */
[----:B------:R-:W-:Y:S02]  /*1130*/  IADD3 R7, R0, R3, RZ ;  /* 0x0000000300077210 */ /* 0x000fe40007ffe0ff */
[----:B------:R-:W-:-:S03]  /*1140*/  IADD3 R3, R3, 0x80, RZ ;  /* 0x0000008003037810 */ /* 0x000fc60007ffe0ff */
[----:B0-----:R-:W-:-:S05]  /*1150*/  IMAD.WIDE.U32 R4, R7, 0x2, R4 ;  /* 0x0000000207047825 */ /* 0x001fca00078e0004 */
[----:B------:R2:W-:Y:S02]  /*1160*/  STG.E.U16 desc[UR4][R4.64], R8 ;  /* 0x0000000804007986 */ /* 0x0005e4000c101504 */
.L_x_10101:
[----:B------:R-:W-:Y:S05]  /*1170*/  BSYNC B1 ;  /* 0x0000000000017941 */ /* 0x000fea0003800000 */
.L_x_10097:
[----:B------:R-:W-:-:S13]  /*1180*/  ISETP.GE.AND P0, PT, R3, R2, PT ;  /* 0x000000020300720c */ /* 0x000fda0003f06270 */
[----:B012---:R-:W0:Y:S01]  /*1190*/  @!P0 LDC.64 R4, c[0x0][0x218] ;  /* 0x00008600ff048b82 */ /* 0x007e220000000a00 */
[----:B------:R-:W-:Y:S01]  /*11a0*/  @!P0 IMAD.IADD R7, R0, 0x1, R3 ;  /* 0x0000000100078824 */ /* 0x000fe200078e0203 */
[----:B------:R-:W-:-:S03]  /*11b0*/  @!P0 IADD3 R3, R3, 0x80, RZ ;  /* 0x0000008003038810 */ /* 0x000fc60007ffe0ff */
[----:B0-----:R-:W-:-:S05]  /*11c0*/  @!P0 IMAD.WIDE.U32 R4, R7, 0x2, R4 ;  /* 0x0000000207048825 */ /* 0x001fca00078e0004 */
[----:B------:R2:W-:Y:S02]  /*11d0*/  @!P0 STG.E.U16 desc[UR4][R4.64], R9 ;  /* 0x0000000904008986 */ /* 0x0005e4000c101504 */
.L_x_10102:
[----:B------:R-:W-:Y:S05]  /*11e0*/  BSYNC B0 ;  /* 0x0000000000007941 */ /* 0x000fea0003800000 */
.L_x_10096:
[----:B------:R-:W-:Y:S05]  /*11f0*/  WARPSYNC.ALL ;  /* 0x0000000000007948 */ /* 0x000fea0003800000 */
[----:B------:R-:W-:-:S13]  /*1200*/  ISETP.GE.AND P0, PT, R3, R2, PT ;  /* 0x000000020300720c */ /* 0x000fda0003f06270 */
[----:B------:R-:W-:Y:S05]  /*1210*/  @P0 EXIT ;  /* 0x000000000000094d */ /* 0x000fea0003800000 */
[----:B012---:R-:W0:Y:S01]  /*1220*/  LDC.64 R4, c[0x0][0x218] ;  /* 0x00008600ff047b82 */ /* 0x007e220000000a00 */
[----:B------:R-:W-:-:S05]  /*1230*/  IADD3 R3, R0, R3, RZ ;  /* 0x0000000300037210 */ /* 0x000fca0007ffe0ff */
[----:B0-----:R-:W-:-:S05]  /*1240*/  IMAD.WIDE.U32 R2, R3, 0x2, R4 ;  /* 0x0000000203027825 */ /* 0x001fca00078e0004 */
[----:B------:R-:W-:Y:S01]  /*1250*/  STG.E.U16 desc[UR4][R2.64], R10 ;  /* 0x0000000a02007986 */ /* 0x000fe2000c101504 */
[----:B------:R-:W-:Y:S05]  /*1260*/  EXIT ;  /* 0x000000000000794d */ /* 0x000fea0003800000 */
.L_x_10103:
        /* <DEDUP_REMOVED lines=9> */
.L_x_28394:


//--------------------- .text._ZN2at6native29vectorized_elementwise_kernelILi4EZZZNS0_49_GLOBAL__N__b919a28f_16_Normalization_cu_5c38458736batch_norm_elementwise_backward_evalERKNS_6TensorES5_S5_S5_ENKUlvE_clEvENKUlvE2_clEvEUlN3c108BFloat16EffE_St5arrayIPcLm4EEEEviT0_T1_ --------------------------
	.section	.text._ZN2at6native29vectorized_elementwise_kernelILi4EZZZNS0_49_GLOBAL__N__b919a28f_16_Normalization_cu_5c38458736batch_norm_elementwise_backward_evalERKNS_6TensorES5_S5_S5_ENKUlvE_clEvENKUlvE2_clEvEUlN3c108BFloat16EffE_St5arrayIPcLm4EEEEviT0_T1_,"ax",@progbits
	.align	128
        .global         _ZN2at6native29vectorized_elementwise_kernelILi4EZZZNS0_49_GLOBAL__N__b919a28f_16_Normalization_cu_5c38458736batch_norm_elementwise_backward_evalERKNS_6TensorES5_S5_S5_ENKUlvE_clEvENKUlvE2_clEvEUlN3c108BFloat16EffE_St5arrayIPcLm4EEEEviT0_T1_
        .type           _ZN2at6native29vectorized_elementwise_kernelILi4EZZZNS0_49_GLOBAL__N__b919a28f_16_Normalization_cu_5c38458736batch_norm_elementwise_backward_evalERKNS_6TensorES5_S5_S5_ENKUlvE_clEvENKUlvE2_clEvEUlN3c108BFloat16EffE_St5arrayIPcLm4EEEEviT0_T1_,@function
        .size           _ZN2at6native29vectorized_elementwise_kernelILi4EZZZNS0_49_GLOBAL__N__b919a28f_16_Normalization_cu_5c38458736batch_norm_elementwise_backward_evalERKNS_6TensorES5_S5_S5_ENKUlvE_clEvENKUlvE2_clEvEUlN3c108BFloat16EffE_St5arrayIPcLm4EEEEviT0_T1_,(.L_x_28395 - _ZN2at6native29vectorized_elementwise_kernelILi4EZZZNS0_49_GLOBAL__N__b919a28f_16_Normalization_cu_5c38458736batch_norm_elementwise_backward_evalERKNS_6TensorES5_S5_S5_ENKUlvE_clEvENKUlvE2_clEvEUlN3c108BFloat16EffE_St5arrayIPcLm4EEEEviT0_T1_)
        .other          _ZN2at6native29vectorized_elementwise_kernelILi4EZZZNS0_49_GLOBAL__N__b919a28f_16_Normalization_cu_5c38458736batch_norm_elementwise_backward_evalERKNS_6TensorES5_S5_S5_ENKUlvE_clEvENKUlvE2_clEvEUlN3c108BFloat16EffE_St5arrayIPcLm4EEEEviT0_T1_,@"STO_CUDA_ENTRY STV_DEFAULT"
_ZN2at6native29vectorized_elementwise_kernelILi4EZZZNS0_49_GLOBAL__N__b919a28f_16_Normalization_cu_5c38458736batch_norm_elementwise_backward_evalERKNS_6TensorES5_S5_S5_ENKUlvE_clEvENKUlvE2_clEvEUlN3c108BFloat16EffE_St5arrayIPcLm4EEEEviT0_T1_:
.text._ZN2at6native29vectorized_elementwise_kernelILi4EZZZNS0_49_GLOBAL__N__b919a28f_16_Normalization_cu_5c38458736batch_norm_elementwise_backward_evalERKNS_6TensorES5_S5_S5_ENKUlvE_clEvENKUlvE2_clEvEUlN3c108BFloat16EffE_St5arrayIPcLm4EEEEviT0_T1_:
        /* <DEDUP_REMOVED lines=15> */
[----:B------:R-:W2:Y:S03]  /*00f0*/  LDG.E.64 R20, desc[UR4][R24.64] ;  /* 0x0000000418147981 */ /* 0x000ea6000c1e1b00 */
[----:B------:R-:W-:Y:S02]  /*0100*/  IMAD.WIDE.U32 R28, R22, 0x10, R2 ;  /* 0x00000010161c7825 */ /* 0x000fe400078e0002 */
[----:B------:R0:W4:Y:S04]  /*0110*/  LDG.E.64 R2, desc[UR4][R24.64+0x400] ;  /* 0x0004000418027981 */ /* 0x000128000c1e1b00 */
[----:B------:R-:W0:Y:S01]  /*0120*/  LDG.E.128 R16, desc[UR4][R28.64] ;  /* 0x000000041c107981 */ /* 0x000e22000c1e1d00 */
[----:B---3--:R-:W-:-:S03]  /*0130*/  IMAD.WIDE R4, R0, 0x4, R4 ;  /* 0x0000000400047825 */ /* 0x008fc600078e0204 */
[----:B------:R-:W3:Y:S01]  /*0140*/  LDG.E.128 R12, desc[UR4][R28.64+0x800] ;  /* 0x000800041c0c7981 */ /* 0x000ee2000c1e1d00 */
[----:B------:R-:W-:-:S05]  /*0150*/  IMAD.WIDE.U32 R26, R22, 0x10, R4 ;  /* 0x00000010161a7825 */ /* 0x000fca00078e0004 */
[----:B------:R-:W5:Y:S04]  /*0160*/  LDG.E.128 R8, desc[UR4][R26.64] ;  /* 0x000000041a087981 */ /* 0x000f68000c1e1d00 */
[----:B------:R1:W5:Y:S01]  /*0170*/  LDG.E.128 R4, desc[UR4][R26.64+0x800] ;  /* 0x000800041a047981 */ /* 0x000362000c1e1d00 */
[C---:B--2---:R-:W-:Y:S01]  /*0180*/  PRMT R23, R20.reuse, 0x7632, R23 ;  /* 0x0000763214177816 */ /* 0x044fe20000000017 */
[C---:B------:R-:W-:Y:S01]  /*0190*/  IMAD.U32 R33, R21.reuse, 0x10000, RZ ;  /* 0x0001000015217824 */ /* 0x040fe200078e00ff */
[----:B------:R-:W-:Y:S02]  /*01a0*/  SHF.L.U32 R31, R20, 0x10, RZ ;  /* 0x00000010141f7819 */ /* 0x000fe400000006ff */
[----:B------:R-:W-:Y:S02]  /*01b0*/  PRMT R30, R21, 0x7632, R30 ;  /* 0x00007632151e7816 */ /* 0x000fe4000000001e */
[----:B------:R-:W2:Y:S01]  /*01c0*/  LDC.64 R20, c[0x0][0x218] ;  /* 0x00008600ff147b82 */ /* 0x000ea20000000a00 */
[----:B------:R-:W-:-:S02]  /*01d0*/  SHF.L.U32 R32, R23, 0x10, RZ ;  /* 0x0000001017207819 */ /* 0x000fc400000006ff */
[----:B------:R-:W-:Y:S02]  /*01e0*/  IMAD.U32 R30, R30, 0x10000, RZ ;  /* 0x000100001e1e7824 */ /* 0x000fe400078e00ff */
[----:B0-----:R-:W-:Y:S01]  /*01f0*/  FMUL.FTZ R25, R18, R33 ;  /* 0x0000002112197220 */ /* 0x001fe20000410000 */
[----:B------:R-:W-:Y:S01]  /*0200*/  FMUL.FTZ R23, R16, R31 ;  /* 0x0000001f10177220 */ /* 0x000fe20000410000 */
[----:B------:R-:W-:Y:S01]  /*0210*/  FMUL.FTZ R18, R17, R32 ;  /* 0x0000002011127220 */ /* 0x000fe20000410000 */
[----:B------:R-:W-:Y:S01]  /*0220*/  FMUL.FTZ R16, R19, R30 ;  /* 0x0000001e13107220 */ /* 0x000fe20000410000 */
[C---:B----4-:R-:W-:Y:S02]  /*0230*/  PRMT R17, R2.reuse, 0x7632, R17 ;  /* 0x0000763202117816 */ /* 0x050fe40000000011 */
[----:B------:R-:W-:Y:S02]  /*0240*/  PRMT R19, R3, 0x7632, R19 ;  /* 0x0000763203137816 */ /* 0x000fe40000000013 */
[----:B-1----:R-:W-:-:S02]  /*0250*/  SHF.L.U32 R27, R2, 0x10, RZ ;  /* 0x00000010021b7819 */ /* 0x002fc400000006ff */
[----:B------:R-:W-:Y:S01]  /*0260*/  SHF.L.U32 R2, R17, 0x10, RZ ;  /* 0x0000001011027819 */ /* 0x000fe200000006ff */
[----:B------:R-:W-:Y:S01]  /*0270*/  IMAD.U32 R29, R3, 0x10000, RZ ;  /* 0x00010000031d7824 */ /* 0x000fe200078e00ff */
[----:B------:R-:W-:Y:S01]  /*0280*/  SHF.L.U32 R24, R19, 0x10, RZ ;  /* 0x0000001013187819 */ /* 0x000fe200000006ff */
[----:B---3--:R-:W-:Y:S02]  /*0290*/  FMUL.FTZ R3, R12, R27 ;  /* 0x0000001b0c037220 */ /* 0x008fe40000410000 */
[----:B------:R-:W-:Y:S01]  /*02a0*/  FMUL.FTZ R2, R13, R2 ;  /* 0x000000020d027220 */ /* 0x000fe20000410000 */
[----:B------:R-:W-:Y:S01]  /*02b0*/  FMUL.FTZ R17, R14, R29 ;  /* 0x0000001d0e117220 */ /* 0x000fe20000410000 */
[----:B------:R-:W-:Y:S01]  /*02c0*/  FMUL.FTZ R24, R15, R24 ;  /* 0x000000180f187220 */ /* 0x000fe20000410000 */
[----:B-----5:R-:W-:Y:S01]  /*02d0*/  FMUL.FTZ R8, R8, R23 ;  /* 0x0000001708087220 */ /* 0x020fe20000410000 */
[----:B------:R-:W-:Y:S01]  /*02e0*/  FMUL.FTZ R9, R9, R18 ;  /* 0x0000001209097220 */ /* 0x000fe20000410000 */
[----:B--2---:R-:W-:-:S04]  /*02f0*/  IMAD.WIDE.U32 R20, R0, 0x2, R20 ;  /* 0x0000000200147825 */ /* 0x004fc800078e0014 */
        /* <DEDUP_REMOVED lines=8> */
[----:B------:R-:W-:Y:S02]  /*0380*/  F2FP.BF16.F32.PACK_AB R2, R2, R3 ;  /* 0x000000030202723e */ /* 0x000fe400000010ff */
[----:B------:R-:W-:-:S02]  /*0390*/  F2FP.BF16.F32.PACK_AB R9, R11, R10 ;  /* 0x0000000a0b09723e */ /* 0x000fc400000010ff */
[----:B------:R-:W-:-:S03]  /*03a0*/  F2FP.BF16.F32.PACK_AB R3, R7, R6 ;  /* 0x000000060703723e */ /* 0x000fc600000010ff */
[----:B------:R-:W-:Y:S04]  /*03b0*/  STG.E.64 desc[UR4][R20.64], R8 ;  /* 0x0000000814007986 */ /* 0x000fe8000c101b04 */
[----:B------:R-:W-:Y:S01]  /*03c0*/  STG.E.64 desc[UR4][R20.64+0x400], R2 ;  /* 0x0004000214007986 */ /* 0x000fe2000c101b04 */
[----:B------:R-:W-:Y:S05]  /*03d0*/  EXIT ;  /* 0x000000000000794d */ /* 0x000fea0003800000 */
.L_x_10104:
        /* <DEDUP_REMOVED lines=187> */
.L_x_10107:
[----:B------:R-:W-:-:S13]  /*0f90*/  ISETP.GE.AND P0, PT, R3, R2, PT ;  /* 0x000000020300720c */ /* 0x000fda0003f06270 */
[----:B------:R-:W-:Y:S05]  /*0fa0*/  @P0 BRA `(.L_x_10109) ;  /* 0x0000000000300947 */ /* 0x000fea0003800000 */
[----:B0-----:R-:W0:Y:S01]  /*0fb0*/  LDC.64 R4, c[0x0][0x218] ;  /* 0x00008600ff047b82 */ /* 0x001e220000000a00 */
[----:B------:R-:W-:Y:S01]  /*0fc0*/  IMAD.IADD R11, R0, 0x1, R3 ;  /* 0x00000001000b7824 */ /* 0x000fe200078e0203 */
[----:B------:R-:W-:-:S03]  /*0fd0*/  IADD3 R3, R3, 0x80, RZ ;  /* 0x0000008003037810 */ /* 0x000fc60007ffe0ff */
[----:B0-----:R-:W-:-:S05]  /*0fe0*/  IMAD.WIDE.U32 R4, R11, 0x2, R4 ;  /* 0x000000020b047825 */ /* 0x001fca00078e0004 */
[----:B------:R1:W-:Y:S02]  /*0ff0*/  STG.E.U16 desc[UR4][R4.64], R6 ;  /* 0x0000000604007986 */ /* 0x0003e4000c101504 */
.L_x_10108:
[----:B------:R-:W-:-:S13]  /*1000*/  ISETP.GE.AND P0, PT, R3, R2, PT ;  /* 0x000000020300720c */ /* 0x000fda0003f06270 */
[----:B------:R-:W-:Y:S05]  /*1010*/  @P0 BRA `(.L_x_10110) ;  /* 0x0000000000340947 */ /* 0x000fea0003800000 */
[----:B01----:R-:W0:Y:S01]  /*1020*/  LDC.64 R4, c[0x0][0x218] ;  /* 0x00008600ff047b82 */ /* 0x003e220000000a00 */
[----:B------:R-:W-:Y:S01]  /*1030*/  IADD3 R11, R0, R3, RZ ;  /* 0x00000003000b7210 */ /* 0x000fe20007ffe0ff */
[----:B------:R-:W-:-:S04]  /*1040*/  VIADD R3, R3, 0x80 ;  /* 0x0000008003037836 */ /* 0x000fc80000000000 */
[----:B0-----:R-:W-:-:S05]  /*1050*/  IMAD.WIDE.U32 R4, R11, 0x2, R4 ;  /* 0x000000020b047825 */ /* 0x001fca00078e0004 */
[----:B------:R1:W-:Y:S02]  /*1060*/  STG.E.U16 desc[UR4][R4.64], R7 ;  /* 0x0000000704007986 */ /* 0x0003e4000c101504 */
.L_x_10109:
        /* <DEDUP_REMOVED lines=8> */
.L_x_10110:
[----:B------:R-:W-:Y:S05]  /*10f0*/  BSYNC B1 ;  /* 0x0000000000017941 */ /* 0x000fea0003800000 */
.L_x_10106:
[----:B------:R-:W-:-:S13]  /*1100*/  ISETP.GE.AND P0, PT, R3, R2, PT ;  /* 0x000000020300720c */ /* 0x000fda0003f06270 */
[----:B012---:R-:W0:Y:S01]  /*1110*/  @!P0 LDC.64 R4, c[0x0][0x218] ;  /* 0x00008600ff048b82 */ /* 0x007e220000000a00 */
[----:B------:R-:W-:Y:S01]  /*1120*/  @!P0 IMAD.IADD R7, R0, 0x1, R3 ;  /* 0x0000000100078824 */ /* 0x000fe200078e0203 */
[----:B------:R-:W-:-:S03]  /*1130*/  @!P0 IADD3 R3, R3, 0x80, RZ ;  /* 0x0000008003038810 */ /* 0x000fc60007ffe0ff */
[----:B0-----:R-:W-:-:S05]  /*1140*/  @!P0 IMAD.WIDE.U32 R4, R7, 0x2, R4 ;  /* 0x0000000207048825 */ /* 0x001fca00078e0004 */
[----:B------:R2:W-:Y:S02]  /*1150*/  @!P0 STG.E.U16 desc[UR4][R4.64], R9 ;  /* 0x0000000904008986 */ /* 0x0005e4000c101504 */
.L_x_10111:
[----:B------:R-:W-:Y:S05]  /*1160*/  BSYNC B0 ;  /* 0x0000000000007941 */ /* 0x000fea0003800000 */
.L_x_10105:
        /* <DEDUP_REMOVED lines=8> */
.L_x_10112:
        /* <DEDUP_REMOVED lines=9> */
.L_x_28395:


//--------------------- .text._ZN2at6native29vectorized_elementwise_kernelILi8EZZZNS0_49_GLOBAL__N__b919a28f_16_Normalization_cu_5c38458736batch_norm_elementwise_backward_evalERKNS_6TensorES5_S5_S5_ENKUlvE_clEvENKUlvE2_clEvEUlN3c108BFloat16EffE_St5arrayIPcLm4EEEEviT0_T1_ --------------------------
	.section	.text._ZN2at6native29vectorized_elementwise_kernelILi8EZZZNS0_49_GLOBAL__N__b919a28f_16_Normalization_cu_5c38458736batch_norm_elementwise_backward_evalERKNS_6TensorES5_S5_S5_ENKUlvE_clEvENKUlvE2_clEvEUlN3c108BFloat16EffE_St5arrayIPcLm4EEEEviT0_T1_,"ax",@progbits
	.align	128
        .global         _ZN2at6native29vectorized_elementwise_kernelILi8EZZZNS0_49_GLOBAL__N__b919a28f_16_Normalization_cu_5c38458736batch_norm_elementwise_backward_evalERKNS_6TensorES5_S5_S5_ENKUlvE_clEvENKUlvE2_clEvEUlN3c108BFloat16EffE_St5arrayIPcLm4EEEEviT0_T1_
        .type           _ZN2at6native29vectorized_elementwise_kernelILi8EZZZNS0_49_GLOBAL__N__b919a28f_16_Normalization_cu_5c38458736batch_norm_elementwise_backward_evalERKNS_6TensorES5_S5_S5_ENKUlvE_clEvENKUlvE2_clEvEUlN3c108BFloat16EffE_St5arrayIPcLm4EEEEviT0_T1_,@function
        .size           _ZN2at6native29vectorized_elementwise_kernelILi8EZZZNS0_49_GLOBAL__N__b919a28f_16_Normalization_cu_5c38458736batch_norm_elementwise_backward_evalERKNS_6TensorES5_S5_S5_ENKUlvE_clEvENKUlvE2_clEvEUlN3c108BFloat16EffE_St5arrayIPcLm4EEEEviT0_T1_,(.L_x_28396 - _ZN2at6native29vectorized_elementwise_kernelILi8EZZZNS0_49_GLOBAL__N__b919a28f_16_Normalization_cu_5c38458736batch_norm_elementwise_backward_evalERKNS_6TensorES5_S5_S5_ENKUlvE_clEvENKUlvE2_clEvEUlN3c108BFloat16EffE_St5arrayIPcLm4EEEEviT0_T1_)
        .other          _ZN2at6native29vectorized_elementwise_kernelILi8EZZZNS0_49_GLOBAL__N__b919a28f_16_Normalization_cu_5c38458736batch_norm_elementwise_backward_evalERKNS_6TensorES5_S5_S5_ENKUlvE_clEvENKUlvE2_clEvEUlN3c108BFloat16EffE_St5arrayIPcLm4EEEEviT0_T1_,@"STO_CUDA_ENTRY STV_DEFAULT"
_ZN2at6native29vectorized_elementwise_kernelILi8EZZZNS0_49_GLOBAL__N__b919a28f_16_Normalization_cu_5c38458736batch_norm_elementwise_backward_evalERKNS_6TensorES5_S5_S5_ENKUlvE_clEvENKUlvE2_clEvEUlN3c108BFloat16EffE_St5arrayIPcLm4EEEEviT0_T1_:
.text._ZN2at6native29vectorized_elementwise_kernelILi8EZZZNS0_49_GLOBAL__N__b919a28f_16_Normalization_cu_5c38458736batch_norm_elementwise_backward_evalERKNS_6TensorES5_S5_S5_ENKUlvE_clEvENKUlvE2_clEvEUlN3c108BFloat16EffE_St5arrayIPcLm4EEEEviT0_T1_:
        /* <DEDUP_REMOVED lines=15> */
[----:B------:R0:W2:Y:S03]  /*00f0*/  LDG.E.128 R4, desc[UR4][R2.64] ;  /* 0x0000000402047981 */ /* 0x0000a6000c1e1d00 */
[----:B------:R-:W-:-:S05]  /*0100*/  IMAD.WIDE.U32 R28, R24, 0x20, R8 ;  /* 0x00000020181c7825 */ /* 0x000fca00078e0008 */
[----:B------:R-:W4:Y:S01]  /*0110*/  LDG.E.128 R20, desc[UR4][R28.64] ;  /* 0x000000041c147981 */ /* 0x000f22000c1e1d00 */
[----:B---3--:R-:W-:Y:S01]  /*0120*/  IMAD.WIDE R8, R0, 0x4, R10 ;  /* 0x0000000400087825 */ /* 0x008fe200078e020a */
[----:B0-----:R-:W0:Y:S02]  /*0130*/  LDC.64 R2, c[0x0][0x218] ;  /* 0x00008600ff027b82 */ /* 0x001e240000000a00 */
[----:B------:R-:W3:Y:S01]  /*0140*/  LDG.E.128 R16, desc[UR4][R28.64+0x10] ;  /* 0x000010041c107981 */ /* 0x000ee2000c1e1d00 */
[----:B------:R-:W-:-:S05]  /*0150*/  IMAD.WIDE.U32 R26, R24, 0x20, R8 ;  /* 0x00000020181a7825 */ /* 0x000fca00078e0008 */
[----:B------:R-:W5:Y:S04]  /*0160*/  LDG.E.128 R12, desc[UR4][R26.64] ;  /* 0x000000041a0c7981 */ /* 0x000f68000c1e1d00 */
[----:B------:R1:W5:Y:S01]  /*0170*/  LDG.E.128 R8, desc[UR4][R26.64+0x10] ;  /* 0x000010041a087981 */ /* 0x000362000c1e1d00 */
[----:B0-----:R-:W-:-:S04]  /*0180*/  IMAD.WIDE.U32 R2, R0, 0x2, R2 ;  /* 0x0000000200027825 */ /* 0x001fc800078e0002 */
[----:B------:R-:W-:Y:S01]  /*0190*/  IMAD.WIDE R2, R24, 0x10, R2 ;  /* 0x0000001018027825 */ /* 0x000fe200078e0202 */
[C---:B--2---:R-:W-:Y:S02]  /*01a0*/  PRMT R25, R4.reuse, 0x7632, R25 ;  /* 0x0000763204197816 */ /* 0x044fe40000000019 */
[----:B------:R-:W-:Y:S02]  /*01b0*/  SHF.L.U32 R31, R4, 0x10, RZ ;  /* 0x00000010041f7819 */ /* 0x000fe400000006ff */
[C---:B------:R-:W-:Y:S01]  /*01c0*/  PRMT R4, R5.reuse, 0x7632, R4 ;  /* 0x0000763205047816 */ /* 0x040fe20000000004 */
[----:B------:R-:W-:Y:S01]  /*01d0*/  IMAD.U32 R33, R5, 0x10000, RZ ;  /* 0x0001000005217824 */ /* 0x000fe200078e00ff */
[----:B------:R-:W-:-:S03]  /*01e0*/  SHF.L.U32 R30, R25, 0x10, RZ ;  /* 0x00000010191e7819 */ /* 0x000fc600000006ff */
[----:B------:R-:W-:Y:S02]  /*01f0*/  IMAD.U32 R4, R4, 0x10000, RZ ;  /* 0x0001000004047824 */ /* 0x000fe400078e00ff */
[----:B----4-:R-:W-:Y:S01]  /*0200*/  FMUL.FTZ R5, R20, R31 ;  /* 0x0000001f14057220 */ /* 0x010fe20000410000 */
[----:B------:R-:W-:Y:S01]  /*0210*/  FMUL.FTZ R25, R22, R33 ;  /* 0x0000002116197220 */ /* 0x000fe20000410000 */
[----:B------:R-:W-:Y:S01]  /*0220*/  FMUL.FTZ R20, R21, R30 ;  /* 0x0000001e15147220 */ /* 0x000fe20000410000 */
[C---:B------:R-:W-:Y:S02]  /*0230*/  PRMT R21, R6.reuse, 0x7632, R21 ;  /* 0x0000763206157816 */ /* 0x040fe40000000015 */
[----:B------:R-:W-:Y:S01]  /*0240*/  PRMT R22, R7, 0x7632, R22 ;  /* 0x0000763207167816 */ /* 0x000fe20000000016 */
[----:B------:R-:W-:Y:S01]  /*0250*/  FMUL.FTZ R4, R23, R4 ;  /* 0x0000000417047220 */ /* 0x000fe20000410000 */
[----:B------:R-:W-:Y:S01]  /*0260*/  SHF.L.U32 R23, R6, 0x10, RZ ;  /* 0x0000001006177819 */ /* 0x000fe200000006ff */
[----:B-1----:R-:W-:Y:S01]  /*0270*/  IMAD.U32 R27, R7, 0x10000, RZ ;  /* 0x00010000071b7824 */ /* 0x002fe200078e00ff */
[----:B------:R-:W-:-:S02]  /*0280*/  SHF.L.U32 R6, R21, 0x10, RZ ;  /* 0x0000001015067819 */ /* 0x000fc400000006ff */
[----:B------:R-:W-:Y:S01]  /*0290*/  SHF.L.U32 R22, R22, 0x10, RZ ;  /* 0x0000001016167819 */ /* 0x000fe200000006ff */
[----:B---3--:R-:W-:Y:S01]  /*02a0*/  FMUL.FTZ R7, R16, R23 ;  /* 0x0000001710077220 */ /* 0x008fe20000410000 */
[----:B------:R-:W-:Y:S01]  /*02b0*/  FMUL.FTZ R21, R18, R27 ;  /* 0x0000001b12157220 */ /* 0x000fe20000410000 */
[----:B------:R-:W-:Y:S02]  /*02c0*/  FMUL.FTZ R6, R17, R6 ;  /* 0x0000000611067220 */ /* 0x000fe40000410000 */
[----:B------:R-:W-:Y:S01]  /*02d0*/  FMUL.FTZ R22, R19, R22 ;  /* 0x0000001613167220 */ /* 0x000fe20000410000 */
[----:B-----5:R-:W-:Y:S01]  /*02e0*/  FMUL.FTZ R12, R12, R5 ;  /* 0x000000050c0c7220 */ /* 0x020fe20000410000 */
        /* <DEDUP_REMOVED lines=13> */
.L_x_10113:
        /* <DEDUP_REMOVED lines=187> */
.L_x_10116:
[----:B------:R-:W-:-:S13]  /*0f70*/  ISETP.GE.AND P0, PT, R3, R2, PT ;  /* 0x000000020300720c */ /* 0x000fda0003f06270 */
[----:B------:R-:W-:Y:S05]  /*0f80*/  @P0 BRA `(.L_x_10118) ;  /* 0x0000000000300947 */ /* 0x000fea0003800000 */
[----:B0-----:R-:W0:Y:S01]  /*0f90*/  LDC.64 R4, c[0x0][0x218] ;  /* 0x00008600ff047b82 */ /* 0x001e220000000a00 */
[----:B------:R-:W-:Y:S01]  /*0fa0*/  IMAD.IADD R11, R0, 0x1, R3 ;  /* 0x00000001000b7824 */ /* 0x000fe200078e0203 */
[----:B------:R-:W-:-:S03]  /*0fb0*/  IADD3 R3, R3, 0x80, RZ ;  /* 0x0000008003037810 */ /* 0x000fc60007ffe0ff */
[----:B0-----:R-:W-:-:S05]  /*0fc0*/  IMAD.WIDE.U32 R4, R11, 0x2, R4 ;  /* 0x000000020b047825 */ /* 0x001fca00078e0004 */
[----:B------:R1:W-:Y:S02]  /*0fd0*/  STG.E.U16 desc[UR4][R4.64], R6 ;  /* 0x0000000604007986 */ /* 0x0003e4000c101504 */
.L_x_10117:
[----:B------:R-:W-:-:S13]  /*0fe0*/  ISETP.GE.AND P0, PT, R3, R2, PT ;  /* 0x000000020300720c */ /* 0x000fda0003f06270 */
[----:B------:R-:W-:Y:S05]  /*0ff0*/  @P0 BRA `(.L_x_10119) ;  /* 0x0000000000340947 */ /* 0x000fea0003800000 */
[----:B01----:R-:W0:Y:S01]  /*1000*/  LDC.64 R4, c[0x0][0x218] ;  /* 0x00008600ff047b82 */ /* 0x003e220000000a00 */
[----:B------:R-:W-:Y:S01]  /*1010*/  IADD3 R11, R0, R3, RZ ;  /* 0x00000003000b7210 */ /* 0x000fe20007ffe0ff */
[----:B------:R-:W-:-:S04]  /*1020*/  VIADD R3, R3, 0x80 ;  /* 0x0000008003037836 */ /* 0x000fc80000000000 */
[----:B0-----:R-:W-:-:S05]  /*1030*/  IMAD.WIDE.U32 R4, R11, 0x2, R4 ;  /* 0x000000020b047825 */ /* 0x001fca00078e0004 */
[----:B------:R1:W-:Y:S02]  /*1040*/  STG.E.U16 desc[UR4][R4.64], R7 ;  /* 0x0000000704007986 */ /* 0x0003e4000c101504 */
.L_x_10118:
        /* <DEDUP_REMOVED lines=8> */
.L_x_10119:
[----:B------:R-:W-:Y:S05]  /*10d0*/  BSYNC B1 ;  /* 0x0000000000017941 */ /* 0x000fea0003800000 */
.L_x_10115:
[----:B------:R-:W-:-:S13]  /*10e0*/  ISETP.GE.AND P0, PT, R3, R2, PT ;  /* 0x000000020300720c */ /* 0x000fda0003f06270 */
[----:B012---:R-:W0:Y:S01]  /*10f0*/  @!P0 LDC.64 R4, c[0x0][0x218] ;  /* 0x00008600ff048b82 */ /* 0x007e220000000a00 */
[----:B------:R-:W-:Y:S01]  /*1100*/  @!P0 IMAD.IADD R7, R0, 0x1, R3 ;  /* 0x0000000100078824 */ /* 0x000fe200078e0203 */
[----:B------:R-:W-:-:S03]  /*1110*/  @!P0 IADD3 R3, R3, 0x80, RZ ;  /* 0x0000008003038810 */ /* 0x000fc60007ffe0ff */
[----:B0-----:R-:W-:-:S05]  /*1120*/  @!P0 IMAD.WIDE.U32 R4, R7, 0x2, R4 ;  /* 0x0000000207048825 */ /* 0x001fca00078e0004 */
[----:B------:R2:W-:Y:S02]  /*1130*/  @!P0 STG.E.U16 desc[UR4][R4.64], R9 ;  /* 0x0000000904008986 */ /* 0x0005e4000c101504 */
.L_x_10120:
[----:B------:R-:W-:Y:S05]  /*1140*/  BSYNC B0 ;  /* 0x0000000000007941 */ /* 0x000fea0003800000 */
.L_x_10114:
        /* <DEDUP_REMOVED lines=8> */
.L_x_10121:
        /* <DEDUP_REMOVED lines=11> */
.L_x_28396:


//--------------------- .text._ZN2at6native18elementwise_kernelILi128ELi4EZNS0_15gpu_kernel_implIZZZNS0_49_GLOBAL__N__b919a28f_16_Normalization_cu_5c38458736batch_norm_elementwise_backward_evalERKNS_6TensorES6_S6_S6_ENKUlvE_clEvENKUlvE1_clEvEUlN3c104HalfEffE_EEvRNS_18TensorIteratorBaseERKT_EUliE_EEviT1_ --------------------------
	.section	.text._ZN2at6native18elementwise_kernelILi128ELi4EZNS0_15gpu_kernel_implIZZZNS0_49_GLOBAL__N__b919a28f_16_Normalization_cu_5c38458736batch_norm_elementwise_backward_evalERKNS_6TensorES6_S6_S6_ENKUlvE_clEvENKUlvE1_clEvEUlN3c104HalfEffE_EEvRNS_18TensorIteratorBaseERKT_EUliE_EEviT1_,"ax",@progbits
	.align	128
        .global         _ZN2at6native18elementwise_kernelILi128ELi4EZNS0_15gpu_kernel_implIZZZNS0_49_GLOBAL__N__b919a28f_16_Normalization_cu_5c38458736batch_norm_elementwise_backward_evalERKNS_6TensorES6_S6_S6_ENKUlvE_clEvENKUlvE1_clEvEUlN3c104HalfEffE_EEvRNS_18TensorIteratorBaseERKT_EUliE_EEviT1_
        .type           _ZN2at6native18elementwise_kernelILi128ELi4EZNS0_15gpu_kernel_implIZZZNS0_49_GLOBAL__N__b919a28f_16_Normalization_cu_5c38458736batch_norm_elementwise_backward_evalERKNS_6TensorES6_S6_S6_ENKUlvE_clEvENKUlvE1_clEvEUlN3c104HalfEffE_EEvRNS_18TensorIteratorBaseERKT_EUliE_EEviT1_,@function
        .size           _ZN2at6native18elementwise_kernelILi128ELi4EZNS0_15gpu_kernel_implIZZZNS0_49_GLOBAL__N__b919a28f_16_Normalization_cu_5c38458736batch_norm_elementwise_backward_evalERKNS_6TensorES6_S6_S6_ENKUlvE_clEvENKUlvE1_clEvEUlN3c104HalfEffE_EEvRNS_18TensorIteratorBaseERKT_EUliE_EEviT1_,(.L_x_28397 - _ZN2at6native18elementwise_kernelILi128ELi4EZNS0_15gpu_kernel_implIZZZNS0_49_GLOBAL__N__b919a28f_16_Normalization_cu_5c38458736batch_norm_elementwise_backward_evalERKNS_6TensorES6_S6_S6_ENKUlvE_clEvENKUlvE1_clEvEUlN3c104HalfEffE_EEvRNS_18TensorIteratorBaseERKT_EUliE_EEviT1_)
        .other          _ZN2at6native18elementwise_kernelILi128ELi4EZNS0_15gpu_kernel_implIZZZNS0_49_GLOBAL__N__b919a28f_16_Normalization_cu_5c38458736batch_norm_elementwise_backward_evalERKNS_6TensorES6_S6_S6_ENKUlvE_clEvENKUlvE1_clEvEUlN3c104HalfEffE_EEvRNS_18TensorIteratorBaseERKT_EUliE_EEviT1_,@"STO_CUDA_ENTRY STV_DEFAULT"
_ZN2at6native18elementwise_kernelILi128ELi4EZNS0_15gpu_kernel_implIZZZNS0_49_GLOBAL__N__b919a28f_16_Normalization_cu_5c38458736batch_norm_elementwise_backward_evalERKNS_6TensorES6_S6_S6_ENKUlvE_clEvENKUlvE1_clEvEUlN3c104HalfEffE_EEvRNS_18TensorIteratorBaseERKT_EUliE_EEviT1_:
.text._ZN2at6native18elementwise_kernelILi128ELi4EZNS0_15gpu_kernel_implIZZZNS0_49_GLOBAL__N__b919a28f_16_Normalization_cu_5c38458736batch_norm_elementwise_backward_evalERKNS_6TensorES6_S6_S6_ENKUlvE_clEvENKUlvE1_clEvEUlN3c104HalfEffE_EEvRNS_18TensorIteratorBaseERKT_EUliE_EEviT1_:
        /* <DEDUP_REMOVED lines=391> */
.L_x_10124:
        /* <DEDUP_REMOVED lines=23> */
.L_x_10128:
[----:B------:R-:W2:Y:S02]  /*19e0*/  LDG.E.U8 R2, desc[UR36][R2.64] ;  /* 0x0000002402027981 */ /* 0x000ea4000c1e1100 */
[----:B--2---:R-:W-:-:S04]  /*19f0*/  I2FP.F32.U32 R0, R2 ;  /* 0x0000000200007245 */ /* 0x004fc80000201000 */
[----:B------:R-:W-:-:S04]  /*1a00*/  F2FP.F16.F32.PACK_AB R0, RZ, R0 ;  /* 0x00000000ff00723e */ /* 0x000fc800000000ff */
[----:B------:R-:W-:Y:S01]  /*1a10*/  PRMT R19, R0, 0x7610, R19 ;  /* 0x0000761000137816 */ /* 0x000fe20000000013 */
[----:B------:R-:W-:Y:S06]  /*1a20*/  BRA `(.L_x_10130) ;  /* 0x0000000c00bc7947 */ /* 0x000fec0003800000 */
.L_x_10127:
        /* <DEDUP_REMOVED lines=11> */
.L_x_10132:
[----:B------:R-:W2:Y:S02]  /*1ae0*/  LDG.E R2, desc[UR36][R2.64] ;  /* 0x0000002402027981 */ /* 0x000ea4000c1e1900 */
[----:B--2---:R-:W-:-:S04]  /*1af0*/  I2FP.F32.S32 R0, R2 ;  /* 0x0000000200007245 */ /* 0x004fc80000201400 */
[----:B------:R-:W-:-:S04]  /*1b00*/  F2FP.F16.F32.PACK_AB R0, RZ, R0 ;  /* 0x00000000ff00723e */ /* 0x000fc800000000ff */
[----:B------:R-:W-:Y:S01]  /*1b10*/  PRMT R19, R0, 0x7610, R19 ;  /* 0x0000761000137816 */ /* 0x000fe20000000013 */
[----:B------:R-:W-:Y:S06]  /*1b20*/  BRA `(.L_x_10130) ;  /* 0x0000000c007c7947 */ /* 0x000fec0003800000 */
.L_x_10131:
[----:B------:R-:W2:Y:S02]  /*1b30*/  LDG.E.U16 R2, desc[UR36][R2.64] ;  /* 0x0000002402027981 */ /* 0x000ea4000c1e1500 */
[----:B--2---:R-:W0:Y:S02]  /*1b40*/  I2F.S16 R0, R2 ;  /* 0x0000000200007306 */ /* 0x004e240000101400 */
[----:B0-----:R-:W-:-:S04]  /*1b50*/  F2FP.F16.F32.PACK_AB R0, RZ, R0 ;  /* 0x00000000ff00723e */ /* 0x001fc800000000ff */
[----:B------:R-:W-:Y:S01]  /*1b60*/  PRMT R19, R0, 0x7610, R19 ;  /* 0x0000761000137816 */ /* 0x000fe20000000013 */
[----:B------:R-:W-:Y:S06]  /*1b70*/  BRA `(.L_x_10130) ;  /* 0x0000000c00687947 */ /* 0x000fec0003800000 */
.L_x_10126:
        /* <DEDUP_REMOVED lines=9> */
.L_x_10134:
[----:B------:R0:W5:Y:S01]  /*1c10*/  LDG.E.U16 R19, desc[UR36][R2.64] ;  /* 0x0000002402137981 */ /* 0x000162000c1e1500 */
[----:B------:R-:W-:Y:S05]  /*1c20*/  BRA `(.L_x_10130) ;  /* 0x0000000c003c7947 */ /* 0x000fea0003800000 */
.L_x_10133:
        /* <DEDUP_REMOVED lines=9> */
.L_x_10136:
[----:B------:R1:W5:Y:S01]  /*1cc0*/  LDG.E.U16 R19, desc[UR36][R2.64] ;  /* 0x0000002402137981 */ /* 0x000362000c1e1500 */
[----:B------:R-:W-:Y:S05]  /*1cd0*/  BRA `(.L_x_10130) ;  /* 0x0000000c00107947 */ /* 0x000fea0003800000 */
.L_x_10135:
        /* <DEDUP_REMOVED lines=9> */
.L_x_10125:
        /* <DEDUP_REMOVED lines=14> */
.L_x_10139:
        /* <DEDUP_REMOVED lines=9> */
.L_x_10138:
        /* <DEDUP_REMOVED lines=28> */
.L_x_10141:
        /* <DEDUP_REMOVED lines=15> */
.L_x_10140:
[----:B------:R-:W2:Y:S02]  /*2190*/  LDG.E.U16 R0, desc[UR36][R2.64] ;  /* 0x0000002402007981 */ /* 0x000ea4000c1e1500 */
[----:B--2---:R-:W-:-:S05]  /*21a0*/  IMAD.U32 R0, R0, 0x10000, RZ ;  /* 0x0001000000007824 */ /* 0x004fca00078e00ff */
[----:B------:R-:W-:-:S04]  /*21b0*/  F2FP.F16.F32.PACK_AB R0, RZ, R0 ;  /* 0x00000000ff00723e */ /* 0x000fc800000000ff */
[----:B------:R-:W-:Y:S01]  /*21c0*/  PRMT R19, R0, 0x7610, R19 ;  /* 0x0000761000137816 */ /* 0x000fe20000000013 */
[----:B------:R-:W-:Y:S06]  /*21d0*/  BRA `(.L_x_10130) ;  /* 0x0000000400d07947 */ /* 0x000fec0003800000 */
.L_x_10137:
        /* <DEDUP_REMOVED lines=13> */
.L_x_10144:
        /* <DEDUP_REMOVED lines=21> */
.L_x_10148:
[----:B------:R-:W-:Y:S05]  /*2400*/  BSYNC B1 ;  /* 0x0000000000017941 */ /* 0x000fea0003800000 */
.L_x_10147:
[----:B------:R-:W-:Y:S01]  /*2410*/  LEA R3, R0, 0x3b800000, 0x17 ;  /* 0x3b80000000037811 */ /* 0x000fe200078eb8ff */
[----:B------:R-:W-:-:S05]  /*2420*/  IMAD.SHL.U32 R0, R2, 0x100000, RZ ;  /* 0x0010000002007824 */ /* 0x000fca00078e00ff */
[----:B------:R-:W-:-:S07]  /*2430*/  LOP3.LUT R0, R3, R0, R4, 0xfe, !PT ;  /* 0x0000000003007212 */ /* 0x000fce00078efe04 */
.L_x_10146:
[----:B------:R-:W-:Y:S05]  /*2440*/  BSYNC B0 ;  /* 0x0000000000007941 */ /* 0x000fea0003800000 */
.L_x_10145:
[----:B------:R-:W-:-:S04]  /*2450*/  F2FP.F16.F32.PACK_AB R0, RZ, R0 ;  /* 0x00000000ff00723e */ /* 0x000fc800000000ff */
[----:B------:R-:W-:Y:S01]  /*2460*/  PRMT R19, R0, 0x7610, R19 ;  /* 0x0000761000137816 */ /* 0x000fe20000000013 */
[----:B------:R-:W-:Y:S06]  /*2470*/  BRA `(.L_x_10130) ;  /* 0x0000000400287947 */ /* 0x000fec0003800000 */
.L_x_10143:
        /* <DEDUP_REMOVED lines=21> */
.L_x_10152:
[----:B------:R-:W-:Y:S05]  /*25d0*/  BSYNC B1 ;  /* 0x0000000000017941 */ /* 0x000fea0003800000 */
.L_x_10151:
[----:B------:R-:W-:Y:S01]  /*25e0*/  LEA R3, R0, 0x37800000, 0x17 ;  /* 0x3780000000037811 */ /* 0x000fe200078eb8ff */
[----:B------:R-:W-:-:S05]  /*25f0*/  IMAD.SHL.U32 R0, R2, 0x200000, RZ ;  /* 0x0020000002007824 */ /* 0x000fca00078e00ff */
[----:B------:R-:W-:-:S07]  /*2600*/  LOP3.LUT R0, R3, R0, R4, 0xfe, !PT ;  /* 0x0000000003007212 */ /* 0x000fce00078efe04 */
.L_x_10150:
[----:B------:R-:W-:Y:S05]  /*2610*/  BSYNC B0 ;  /* 0x0000000000007941 */ /* 0x000fea0003800000 */
.L_x_10149:
[----:B------:R-:W-:-:S04]  /*2620*/  F2FP.F16.F32.PACK_AB R0, RZ, R0 ;  /* 0x00000000ff00723e */ /* 0x000fc800000000ff */
[----:B------:R-:W-:Y:S01]  /*2630*/  PRMT R19, R0, 0x7610, R19 ;  /* 0x0000761000137816 */ /* 0x000fe20000000013 */
[----:B------:R-:W-:Y:S06]  /*2640*/  BRA `(.L_x_10130) ;  /* 0x0000000000b47947 */ /* 0x000fec0003800000 */
.L_x_10142:
        /* <DEDUP_REMOVED lines=14> */
.L_x_10156:
[----:B------:R-:W-:Y:S05]  /*2730*/  BSYNC B0 ;  /* 0x0000000000007941 */ /* 0x000fea0003800000 */
.L_x_10155:
[----:B------:R-:W-:-:S04]  /*2740*/  F2FP.F16.F32.PACK_AB R0, RZ, R0 ;  /* 0x00000000ff00723e */ /* 0x000fc800000000ff */
[----:B------:R-:W-:Y:S01]  /*2750*/  PRMT R19, R0, 0x7610, R19 ;  /* 0x0000761000137816 */ /* 0x000fe20000000013 */
[----:B------:R-:W-:Y:S06]  /*2760*/  BRA `(.L_x_10130) ;  /* 0x00000000006c7947 */ /* 0x000fec0003800000 */
.L_x_10129:
        /* <DEDUP_REMOVED lines=16> */
.L_x_10157:
[----:B------:R-:W-:Y:S01]  /*2870*/  PRMT R19, RZ, 0x7610, R19 ;  /* 0x00007610ff137816 */ /* 0x000fe20000000013 */
[----:B------:R-:W-:Y:S06]  /*2880*/  BRA `(.L_x_10130) ;  /* 0x0000000000247947 */ /* 0x000fec0003800000 */
.L_x_10154:
[----:B------:R-:W2:Y:S02]  /*2890*/  LDG.E.64 R2, desc[UR36][R2.64] ;  /* 0x0000002402027981 */ /* 0x000ea4000c1e1b00 */
[----:B--2---:R-:W0:Y:S02]  /*28a0*/  I2F.U64 R0, R2 ;  /* 0x0000000200007312 */ /* 0x004e240000301000 */
[----:B0-----:R-:W-:-:S04]  /*28b0*/  F2FP.F16.F32.PACK_AB R0, RZ, R0 ;  /* 0x00000000ff00723e */ /* 0x001fc800000000ff */
[----:B------:R-:W-:Y:S01]  /*28c0*/  PRMT R19, R0, 0x7610, R19 ;  /* 0x0000761000137816 */ /* 0x000fe20000000013 */
[----:B------:R-:W-:Y:S06]  /*28d0*/  BRA `(.L_x_10130) ;  /* 0x0000000000107947 */ /* 0x000fec0003800000 */
.L_x_10153:
[----:B------:R-:W2:Y:S02]  /*28e0*/  LDG.E R2, desc[UR36][R2.64] ;  /* 0x0000002402027981 */ /* 0x000ea4000c1e1900 */
[----:B--2---:R-:W-:-:S04]  /*28f0*/  I2FP.F32.U32 R0, R2 ;  /* 0x0000000200007245 */ /* 0x004fc80000201000 */
[----:B------:R-:W-:-:S04]  /*2900*/  F2FP.F16.F32.PACK_AB R0, RZ, R0 ;  /* 0x00000000ff00723e */ /* 0x000fc800000000ff */
[----:B------:R-:W-:-:S07]  /*2910*/  PRMT R19, R0, 0x7610, R19 ;  /* 0x0000761000137816 */ /* 0x000fce0000000013 */
.L_x_10130:
        /* <DEDUP_REMOVED lines=19> */
.L_x_10162:
[----:B------:R-:W2:Y:S02]  /*2a50*/  LDG.E.U8 R2, desc[UR36][R2.64] ;  /* 0x0000002402027981 */ /* 0x000ea4000c1e1100 */
[----:B--2---:R-:W-:Y:S01]  /*2a60*/  I2FP.F32.U32 R24, R2 ;  /* 0x0000000200187245 */ /* 0x004fe20000201000 */
[----:B------:R-:W-:Y:S06]  /*2a70*/  BRA `(.L_x_10164) ;  /* 0x0000000c002c7947 */ /* 0x000fec0003800000 */
.L_x_10161:
        /* <DEDUP_REMOVED lines=9> */
.L_x_10166:
[----:B------:R-:W2:Y:S02]  /*2b10*/  LDG.E R2, desc[UR36][R2.64] ;  /* 0x0000002402027981 */ /* 0x000ea4000c1e1900 */
[----:B--2---:R-:W-:Y:S01]  /*2b20*/  I2FP.F32.S32 R24, R2 ;  /* 0x0000000200187245 */ /* 0x004fe20000201400 */
[----:B------:R-:W-:Y:S06]  /*2b30*/  BRA `(.L_x_10164) ;  /* 0x0000000800fc7947 */ /* 0x000fec0003800000 */
.L_x_10165:
[----:B------:R-:W2:Y:S02]  /*2b40*/  LDG.E.U16 R2, desc[UR36][R2.64] ;  /* 0x0000002402027981 */ /* 0x000ea4000c1e1500 */
[----:B--2---:R2:W3:Y:S01]  /*2b50*/  I2F.S16 R24, R2 ;  /* 0x0000000200187306 */ /* 0x0044e20000101400 */
[----:B------:R-:W-:Y:S05]  /*2b60*/  BRA `(.L_x_10164) ;  /* 0x0000000800f07947 */ /* 0x000fea0003800000 */
.L_x_10160:
        /* <DEDUP_REMOVED lines=8> */
.L_x_10168:
[----:B------:R-:W2:Y:S02]  /*2bf0*/  LDG.E.U16 R2, desc[UR36][R2.64] ;  /* 0x0000002402027981 */ /* 0x000ea4000c1e1500 */
[----:B--2---:R-:W-:Y:S01]  /*2c00*/  HADD2.F32 R24, -RZ, R2.H0_H0 ;  /* 0x20000002ff187230 */ /* 0x004fe20000004100 */
[----:B------:R-:W-:Y:S06]  /*2c10*/  BRA `(.L_x_10164) ;  /* 0x0000000800c47947 */ /* 0x000fec0003800000 */
.L_x_10167:
        /* <DEDUP_REMOVED lines=8> */
.L_x_10170:
[----:B------:R-:W2:Y:S02]  /*2ca0*/  LDG.E.U16 R2, desc[UR36][R2.64] ;  /* 0x0000002402027981 */ /* 0x000ea4000c1e1500 */
[----:B--2---:R-:W-:Y:S01]  /*2cb0*/  HADD2.F32 R24, -RZ, R2.H0_H0 ;  /* 0x20000002ff187230 */ /* 0x004fe20000004100 */
[----:B------:R-:W-:Y:S06]  /*2cc0*/  BRA `(.L_x_10164) ;  /* 0x0000000800987947 */ /* 0x000fec0003800000 */
.L_x_10169:
[----:B------:R-:W2:Y:S01]  /*2cd0*/  LDG.E.64 R2, desc[UR36][R2.64] ;  /* 0x0000002402027981 */ /* 0x000ea2000c1e1b00 */
[----:B------:R-:W-:Y:S01]  /*2ce0*/  UMOV UR4, 0xf0000000 ;  /* 0xf000000000047882 */ /* 0x000fe20000000000 */
[----:B------:R-:W-:Y:S01]  /*2cf0*/  UMOV UR5, 0x380fffff ;  /* 0x380fffff00057882 */ /* 0x000fe20000000000 */
[----:B--2---:R-:W0:Y:S01]  /*2d00*/  F2F.F32.F64 R24, R2 ;  /* 0x0000000200187310 */ /* 0x004e220000301000 */
[----:B------:R-:W-:-:S14]  /*2d10*/  DSETP.GEU.AND P0, PT, |R2|, UR4, PT ;  /* 0x0000000402007e2a */ /* 0x000fdc000bf0e200 */
[----:B0-----:R-:W-:Y:S01]  /*2d20*/  @!P0 FMUL R24, R24, 1.175494350822287508e-38 ;  /* 0x0080000018188820 */ /* 0x001fe20000400000 */
[----:B------:R-:W-:Y:S06]  /*2d30*/  BRA `(.L_x_10164) ;  /* 0x00000008007c7947 */ /* 0x000fec0003800000 */
.L_x_10159:
        /* <DEDUP_REMOVED lines=12> */
.L_x_10173:
[----:B------:R-:W2:Y:S01]  /*2e00*/  LDG.E.64 R2, desc[UR36][R2.64] ;  /* 0x0000002402027981 */ /* 0x000ea2000c1e1b00 */
[----:B------:R-:W-:Y:S01]  /*2e10*/  UMOV UR4, 0xf0000000 ;  /* 0xf000000000047882 */ /* 0x000fe20000000000 */
[----:B------:R-:W-:Y:S01]  /*2e20*/  UMOV UR5, 0x380fffff ;  /* 0x380fffff00057882 */ /* 0x000fe20000000000 */
[----:B--2---:R-:W0:Y:S01]  /*2e30*/  F2F.F32.F64 R24, R2 ;  /* 0x0000000200187310 */ /* 0x004e220000301000 */
[----:B------:R-:W-:-:S14]  /*2e40*/  DSETP.GEU.AND P0, PT, |R2|, UR4, PT ;  /* 0x0000000402007e2a */ /* 0x000fdc000bf0e200 */
[----:B0-----:R-:W-:Y:S01]  /*2e50*/  @!P0 FMUL R24, R24, 1.175494350822287508e-38 ;  /* 0x0080000018188820 */ /* 0x001fe20000400000 */
[----:B------:R-:W-:Y:S06]  /*2e60*/  BRA `(.L_x_10164) ;  /* 0x0000000800307947 */ /* 0x000fec0003800000 */
.L_x_10172:
        /* <DEDUP_REMOVED lines=26> */
.L_x_10175:
        /* <DEDUP_REMOVED lines=13> */
.L_x_10174:
[----:B------:R-:W2:Y:S02]  /*30e0*/  LDG.E.U16 R2, desc[UR36][R2.64] ;  /* 0x0000002402027981 */ /* 0x000ea4000c1e1500 */
[----:B--2---:R-:W-:Y:S01]  /*30f0*/  IMAD.U32 R24, R2, 0x10000, RZ ;  /* 0x0001000002187824 */ /* 0x004fe200078e00ff */
[----:B------:R-:W-:Y:S06]  /*3100*/  BRA `(.L_x_10164) ;  /* 0x0000000400887947 */ /* 0x000fec0003800000 */
.L_x_10171:
        /* <DEDUP_REMOVED lines=11> */
.L_x_10178:
        /* <DEDUP_REMOVED lines=20> */
.L_x_10180:
[----:B------:R-:W-:Y:S05]  /*3300*/  BSYNC B0 ;  /* 0x0000000000007941 */ /* 0x000fea0003800000 */
.L_x_10179:
[----:B------:R-:W-:Y:S01]  /*3310*/  IMAD.SHL.U32 R2, R2, 0x100000, RZ ;  /* 0x0010000002027824 */ /* 0x000fe200078e00ff */
[----:B------:R-:W-:-:S04]  /*3320*/  LEA R3, R0, 0x3b800000, 0x17 ;  /* 0x3b80000000037811 */ /* 0x000fc800078eb8ff */
[----:B------:R-:W-:Y:S01]  /*3330*/  LOP3.LUT R24, R3, R2, R24, 0xfe, !PT ;  /* 0x0000000203187212 */ /* 0x000fe200078efe18 */
[----:B------:R-:W-:Y:S06]  /*3340*/  BRA `(.L_x_10164) ;  /* 0x0000000000f87947 */ /* 0x000fec0003800000 */
.L_x_10177:
        /* <DEDUP_REMOVED lines=20> */
.L_x_10182:
[----:B------:R-:W-:Y:S05]  /*3490*/  BSYNC B0 ;  /* 0x0000000000007941 */ /* 0x000fea0003800000 */
.L_x_10181:
[----:B------:R-:W-:Y:S01]  /*34a0*/  IMAD.SHL.U32 R2, R2, 0x200000, RZ ;  /* 0x0020000002027824 */ /* 0x000fe200078e00ff */
[----:B------:R-:W-:-:S04]  /*34b0*/  LEA R3, R0, 0x37800000, 0x17 ;  /* 0x3780000000037811 */ /* 0x000fc800078eb8ff */
[----:B------:R-:W-:Y:S01]  /*34c0*/  LOP3.LUT R24, R3, R2, R24, 0xfe, !PT ;  /* 0x0000000203187212 */ /* 0x000fe200078efe18 */
[----:B------:R-:W-:Y:S06]  /*34d0*/  BRA `(.L_x_10164) ;  /* 0x0000000000947947 */ /* 0x000fec0003800000 */
.L_x_10176:
        /* <DEDUP_REMOVED lines=14> */
.L_x_10163:
        /* <DEDUP_REMOVED lines=16> */
.L_x_10185:
[----:B------:R-:W-:Y:S01]  /*36c0*/  IMAD.MOV.U32 R24, RZ, RZ, RZ ;  /* 0x000000ffff187224 */ /* 0x000fe200078e00ff */
[----:B------:R-:W-:Y:S06]  /*36d0*/  BRA `(.L_x_10164) ;  /* 0x0000000000147947 */ /* 0x000fec0003800000 */
.L_x_10184:
[----:B------:R-:W2:Y:S02]  /*36e0*/  LDG.E.64 R24, desc[UR36][R2.64] ;  /* 0x0000002402187981 */ /* 0x000ea4000c1e1b00 */
[----:B--2---:R0:W1:Y:S01]  /*36f0*/  I2F.U64 R24, R24 ;  /* 0x0000001800187312 */ /* 0x0040620000301000 */
[----:B------:R-:W-:Y:S05]  /*3700*/  BRA `(.L_x_10164) ;  /* 0x0000000000087947 */ /* 0x000fea0003800000 */
.L_x_10183:
[----:B------:R-:W2:Y:S02]  /*3710*/  LDG.E R2, desc[UR36][R2.64] ;  /* 0x0000002402027981 */ /* 0x000ea4000c1e1900 */
[----:B--2---:R-:W-:-:S07]  /*3720*/  I2FP.F32.U32 R24, R2 ;  /* 0x0000000200187245 */ /* 0x004fce0000201000 */
.L_x_10164:
[----:B------:R-:W-:Y:S05]  /*3730*/  BSYNC B6 ;  /* 0x0000000000067941 */ /* 0x000fea0003800000 */
.L_x_10158:
        /* <DEDUP_REMOVED lines=19> */
.L_x_10190:
[----:B------:R-:W2:Y:S02]  /*3870*/  LDG.E.U8 R0, desc[UR36][R2.64] ;  /* 0x0000002402007981 */ /* 0x000ea4000c1e1100 */
[----:B--2---:R-:W-:Y:S01]  /*3880*/  I2FP.F32.U32 R0, R0 ;  /* 0x0000000000007245 */ /* 0x004fe20000201000 */
[----:B------:R-:W-:Y:S06]  /*3890*/  BRA `(.L_x_10192) ;  /* 0x0000000c002c7947 */ /* 0x000fec0003800000 */
.L_x_10189:
        /* <DEDUP_REMOVED lines=9> */
.L_x_10194:
[----:B------:R-:W2:Y:S02]  /*3930*/  LDG.E R0, desc[UR36][R2.64] ;  /* 0x0000002402007981 */ /* 0x000ea4000c1e1900 */
[----:B--2---:R-:W-:Y:S01]  /*3940*/  I2FP.F32.S32 R0, R0 ;  /* 0x0000000000007245 */ /* 0x004fe20000201400 */
[----:B------:R-:W-:Y:S06]  /*3950*/  BRA `(.L_x_10192) ;  /* 0x0000000800fc7947 */ /* 0x000fec0003800000 */
.L_x_10193:
[----:B------:R-:W2:Y:S02]  /*3960*/  LDG.E.U16 R0, desc[UR36][R2.64] ;  /* 0x0000002402007981 */ /* 0x000ea4000c1e1500 */
[----:B--2---:R-:W0:Y:S01]  /*3970*/  I2F.S16 R0, R0 ;  /* 0x0000000000007306 */ /* 0x004e220000101400 */
[----:B------:R-:W-:Y:S05]  /*3980*/  BRA `(.L_x_10192) ;  /* 0x0000000800f07947 */ /* 0x000fea0003800000 */
.L_x_10188:
        /* <DEDUP_REMOVED lines=8> */
.L_x_10196:
[----:B------:R-:W2:Y:S02]  /*3a10*/  LDG.E.U16 R0, desc[UR36][R2.64] ;  /* 0x0000002402007981 */ /* 0x000ea4000c1e1500 */
[----:B--2---:R-:W-:Y:S01]  /*3a20*/  HADD2.F32 R0, -RZ, R0.H0_H0 ;  /* 0x20000000ff007230 */ /* 0x004fe20000004100 */
[----:B------:R-:W-:Y:S06]  /*3a30*/  BRA `(.L_x_10192) ;  /* 0x0000000800c47947 */ /* 0x000fec0003800000 */
.L_x_10195:
        /* <DEDUP_REMOVED lines=8> */
.L_x_10198:
[----:B------:R-:W2:Y:S02]  /*3ac0*/  LDG.E.U16 R0, desc[UR36][R2.64] ;  /* 0x0000002402007981 */ /* 0x000ea4000c1e1500 */
[----:B--2---:R-:W-:Y:S01]  /*3ad0*/  HADD2.F32 R0, -RZ, R0.H0_H0 ;  /* 0x20000000ff007230 */ /* 0x004fe20000004100 */
[----:B------:R-:W-:Y:S06]  /*3ae0*/  BRA `(.L_x_10192) ;  /* 0x0000000800987947 */ /* 0x000fec0003800000 */
.L_x_10197:
[----:B------:R-:W2:Y:S01]  /*3af0*/  LDG.E.64 R2, desc[UR36][R2.64] ;  /* 0x0000002402027981 */ /* 0x000ea2000c1e1b00 */
[----:B------:R-:W-:Y:S01]  /*3b00*/  UMOV UR4, 0xf0000000 ;  /* 0xf000000000047882 */ /* 0x000fe20000000000 */
[----:B------:R-:W-:Y:S01]  /*3b10*/  UMOV UR5, 0x380fffff ;  /* 0x380fffff00057882 */ /* 0x000fe20000000000 */
[----:B--2---:R-:W0:Y:S01]  /*3b20*/  F2F.F32.F64 R0, R2 ;  /* 0x0000000200007310 */ /* 0x004e220000301000 */
[----:B------:R-:W-:-:S14]  /*3b30*/  DSETP.GEU.AND P0, PT, |R2|, UR4, PT ;  /* 0x0000000402007e2a */ /* 0x000fdc000bf0e200 */
[----:B0-----:R-:W-:Y:S01]  /*3b40*/  @!P0 FMUL R0, R0, 1.175494350822287508e-38 ;  /* 0x0080000000008820 */ /* 0x001fe20000400000 */
[----:B------:R-:W-:Y:S06]  /*3b50*/  BRA `(.L_x_10192) ;  /* 0x00000008007c7947 */ /* 0x000fec0003800000 */
.L_x_10187:
        /* <DEDUP_REMOVED lines=12> */
.L_x_10201:
[----:B------:R-:W2:Y:S01]  /*3c20*/  LDG.E.64 R2, desc[UR36][R2.64] ;  /* 0x0000002402027981 */ /* 0x000ea2000c1e1b00 */
[----:B------:R-:W-:Y:S01]  /*3c30*/  UMOV UR4, 0xf0000000 ;  /* 0xf000000000047882 */ /* 0x000fe20000000000 */
[----:B------:R-:W-:Y:S01]  /*3c40*/  UMOV UR5, 0x380fffff ;  /* 0x380fffff00057882 */ /* 0x000fe20000000000 */
[----:B--2---:R-:W0:Y:S01]  /*3c50*/  F2F.F32.F64 R0, R2 ;  /* 0x0000000200007310 */ /* 0x004e220000301000 */
[----:B------:R-:W-:-:S14]  /*3c60*/  DSETP.GEU.AND P0, PT, |R2|, UR4, PT ;  /* 0x0000000402007e2a */ /* 0x000fdc000bf0e200 */
[----:B0-----:R-:W-:Y:S01]  /*3c70*/  @!P0 FMUL R0, R0, 1.175494350822287508e-38 ;  /* 0x0080000000008820 */ /* 0x001fe20000400000 */
[----:B------:R-:W-:Y:S06]  /*3c80*/  BRA `(.L_x_10192) ;  /* 0x0000000800307947 */ /* 0x000fec0003800000 */
.L_x_10200:
        /* <DEDUP_REMOVED lines=26> */
.L_x_10203:
        /* <DEDUP_REMOVED lines=13> */
.L_x_10202:
[----:B------:R-:W2:Y:S02]  /*3f00*/  LDG.E.U16 R0, desc[UR36][R2.64] ;  /* 0x0000002402007981 */ /* 0x000ea4000c1e1500 */
[----:B--2---:R-:W-:Y:S01]  /*3f10*/  IMAD.U32 R0, R0, 0x10000, RZ ;  /* 0x0001000000007824 */ /* 0x004fe200078e00ff */
[----:B------:R-:W-:Y:S06]  /*3f20*/  BRA `(.L_x_10192) ;  /* 0x0000000400887947 */ /* 0x000fec0003800000 */
.L_x_10199:
        /* <DEDUP_REMOVED lines=11> */
.L_x_10206:
        /* <DEDUP_REMOVED lines=20> */
.L_x_10208:
[----:B------:R-:W-:Y:S05]  /*4120*/  BSYNC B0 ;  /* 0x0000000000007941 */ /* 0x000fea0003800000 */
.L_x_10207:
[----:B------:R-:W-:Y:S01]  /*4130*/  LEA R3, R0, 0x3b800000, 0x17 ;  /* 0x3b80000000037811 */ /* 0x000fe200078eb8ff */
[----:B------:R-:W-:-:S05]  /*4140*/  IMAD.SHL.U32 R0, R2, 0x100000, RZ ;  /* 0x0010000002007824 */ /* 0x000fca00078e00ff */
[----:B------:R-:W-:Y:S01]  /*4150*/  LOP3.LUT R0, R3, R0, R4, 0xfe, !PT ;  /* 0x0000000003007212 */ /* 0x000fe200078efe04 */
[----:B------:R-:W-:Y:S06]  /*4160*/  BRA `(.L_x_10192) ;  /* 0x0000000000f87947 */ /* 0x000fec0003800000 */
.L_x_10205:
        /* <DEDUP_REMOVED lines=20> */
.L_x_10210:
[----:B------:R-:W-:Y:S05]  /*42b0*/  BSYNC B0 ;  /* 0x0000000000007941 */ /* 0x000fea0003800000 */
.L_x_10209:
[----:B------:R-:W-:Y:S01]  /*42c0*/  LEA R3, R0, 0x37800000, 0x17 ;  /* 0x3780000000037811 */ /* 0x000fe200078eb8ff */
[----:B------:R-:W-:-:S05]  /*42d0*/  IMAD.SHL.U32 R0, R2, 0x200000, RZ ;  /* 0x0020000002007824 */ /* 0x000fca00078e00ff */
[----:B------:R-:W-:Y:S01]  /*42e0*/  LOP3.LUT R0, R3, R0, R4, 0xfe, !PT ;  /* 0x0000000003007212 */ /* 0x000fe200078efe04 */
[----:B------:R-:W-:Y:S06]  /*42f0*/  BRA `(.L_x_10192) ;  /* 0x0000000000947947 */ /* 0x000fec0003800000 */
.L_x_10204:
        /* <DEDUP_REMOVED lines=14> */
.L_x_10191:
        /* <DEDUP_REMOVED lines=16> */
.L_x_10213:
[----:B------:R-:W-:Y:S01]  /*44e0*/  IMAD.MOV.U32 R0, RZ, RZ, RZ ;  /* 0x000000ffff007224 */ /* 0x000fe200078e00ff */
[----:B------:R-:W-:Y:S06]  /*44f0*/  BRA `(.L_x_10192) ;  /* 0x0000000000147947 */ /* 0x000fec0003800000 */
.L_x_10212:
[----:B------:R-:W2:Y:S02]  /*4500*/  LDG.E.64 R2, desc[UR36][R2.64] ;  /* 0x0000002402027981 */ /* 0x000ea4000c1e1b00 */
[----:B--2---:R0:W1:Y:S01]  /*4510*/  I2F.U64 R0, R2 ;  /* 0x0000000200007312 */ /* 0x0040620000301000 */
[----:B------:R-:W-:Y:S05]  /*4520*/  BRA `(.L_x_10192) ;  /* 0x0000000000087947 */ /* 0x000fea0003800000 */
.L_x_10211:
[----:B------:R-:W2:Y:S02]  /*4530*/  LDG.E R0, desc[UR36][R2.64] ;  /* 0x0000002402007981 */ /* 0x000ea4000c1e1900 */
[----:B--2---:R-:W-:-:S07]  /*4540*/  I2FP.F32.U32 R0, R0 ;  /* 0x0000000000007245 */ /* 0x004fce0000201000 */
.L_x_10192:
[----:B------:R-:W-:Y:S05]  /*4550*/  BSYNC B6 ;  /* 0x0000000000067941 */ /* 0x000fea0003800000 */
.L_x_10186:
[----:B0-2-4-:R-:W0:Y:S01]  /*4560*/  LDC.U8 R3, c[0x0][0x4f9] ;  /* 0x00013e40ff037b82 */ /* 0x015e220000000000 */
[----:B-----5:R-:W-:-:S05]  /*4570*/  HADD2.F32 R19, -RZ, R19.H0_H0 ;  /* 0x20000013ff137230 */ /* 0x020fca0000004100 */
[----:B-1----:R-:W-:-:S04]  /*4580*/  FMUL.FTZ R19, R19, R0 ;  /* 0x0000000013137220 */ /* 0x002fc80000410000 */
[----:B---3--:R-:W-:-:S05]  /*4590*/  FMUL.FTZ R19, R19, R24 ;  /* 0x0000001813137220 */ /* 0x008fca0000410000 */
        /* <DEDUP_REMOVED lines=16> */
.L_x_10217:
[----:B------:R-:W-:-:S06]  /*46a0*/  HADD2.F32 R3, -RZ, R19.H0_H0 ;  /* 0x20000013ff037230 */ /* 0x000fcc0000004100 */
[----:B------:R-:W0:Y:S02]  /*46b0*/  F2I.S64.TRUNC R2, R3 ;  /* 0x0000000300027311 */ /* 0x000e24000020d900 */
[----:B0-----:R0:W-:Y:S01]  /*46c0*/  STG.E.U8 desc[UR36][R16.64], R2 ;  /* 0x0000000210007986 */ /* 0x0011e2000c101124 */
[----:B------:R-:W-:Y:S05]  /*46d0*/  BRA `(.L_x_10219) ;  /* 0x0000000c00847947 */ /* 0x000fea0003800000 */
.L_x_10216:
        /* <DEDUP_REMOVED lines=10> */
.L_x_10221:
[----:B------:R-:W-:-:S06]  /*4780*/  HADD2.F32 R19, -RZ, R19.H0_H0 ;  /* 0x20000013ff137230 */ /* 0x000fcc0000004100 */
[----:B------:R-:W0:Y:S02]  /*4790*/  F2I.FTZ.TRUNC.NTZ R19, R19 ;  /* 0x0000001300137305 */ /* 0x000e24000021f100 */
[----:B0-----:R0:W-:Y:S01]  /*47a0*/  STG.E desc[UR36][R16.64], R19 ;  /* 0x0000001310007986 */ /* 0x0011e2000c101924 */
[----:B------:R-:W-:Y:S05]  /*47b0*/  BRA `(.L_x_10219) ;  /* 0x0000000c004c7947 */ /* 0x000fea0003800000 */
.L_x_10220:
[----:B------:R-:W-:-:S06]  /*47c0*/  HADD2.F32 R19, -RZ, R19.H0_H0 ;  /* 0x20000013ff137230 */ /* 0x000fcc0000004100 */
[----:B------:R-:W0:Y:S02]  /*47d0*/  F2I.FTZ.TRUNC.NTZ R19, R19 ;  /* 0x0000001300137305 */ /* 0x000e24000021f100 */
[----:B0-----:R0:W-:Y:S01]  /*47e0*/  STG.E.U16 desc[UR36][R16.64], R19 ;  /* 0x0000001310007986 */ /* 0x0011e2000c101524 */
[----:B------:R-:W-:Y:S05]  /*47f0*/  BRA `(.L_x_10219) ;  /* 0x0000000c003c7947 */ /* 0x000fea0003800000 */
.L_x_10215:
        /* <DEDUP_REMOVED lines=9> */
.L_x_10223:
[----:B------:R0:W-:Y:S01]  /*4890*/  STG.E.U16 desc[UR36][R16.64], R19 ;  /* 0x0000001310007986 */ /* 0x0001e2000c101524 */
[----:B------:R-:W-:Y:S05]  /*48a0*/  BRA `(.L_x_10219) ;  /* 0x0000000c00107947 */ /* 0x000fea0003800000 */
.L_x_10222:
        /* <DEDUP_REMOVED lines=10> */
.L_x_10225:
[----:B------:R-:W-:-:S05]  /*4950*/  HADD2.F32 R0, -RZ, R19.H0_H0 ;  /* 0x20000013ff007230 */ /* 0x000fca0000004100 */
[----:B------:R-:W-:-:S04]  /*4960*/  F2FP.F16.F32.PACK_AB R0, RZ, R0 ;  /* 0x00000000ff00723e */ /* 0x000fc800000000ff */
[----:B------:R-:W-:-:S05]  /*4970*/  PRMT R0, R0, 0x5410, RZ ;  /* 0x0000541000007816 */ /* 0x000fca00000000ff */
[----:B------:R0:W-:Y:S01]  /*4980*/  STG.E desc[UR36][R16.64], R0 ;  /* 0x0000000010007986 */ /* 0x0001e2000c101924 */
[----:B------:R-:W-:Y:S05]  /*4990*/  BRA `(.L_x_10219) ;  /* 0x0000000800d47947 */ /* 0x000fea0003800000 */
.L_x_10224:
[----:B------:R-:W-:-:S05]  /*49a0*/  HADD2.F32 R2, -RZ, R19.H0_H0 ;  /* 0x20000013ff027230 */ /* 0x000fca0000004100 */
[----:B------:R-:W-:-:S06]  /*49b0*/  FMUL.FTZ R2, R2, 1 ;  /* 0x3f80000002027820 */ /* 0x000fcc0000410000 */
[----:B------:R-:W0:Y:S02]  /*49c0*/  F2F.F64.F32 R2, R2 ;  /* 0x0000000200027310 */ /* 0x000e240000201800 */
[----:B0-----:R0:W-:Y:S01]  /*49d0*/  STG.E.64 desc[UR36][R16.64], R2 ;  /* 0x0000000210007986 */ /* 0x0011e2000c101b24 */
[----:B------:R-:W-:Y:S05]  /*49e0*/  BRA `(.L_x_10219) ;  /* 0x0000000800c07947 */ /* 0x000fea0003800000 */
.L_x_10214:
        /* <DEDUP_REMOVED lines=13> */
.L_x_10228:
[----:B------:R-:W-:Y:S01]  /*4ac0*/  HADD2.F32 R19, -RZ, R19.H0_H0 ;  /* 0x20000013ff137230 */ /* 0x000fe20000004100 */
[----:B------:R-:W-:-:S04]  /*4ad0*/  CS2R R6, SRZ ;  /* 0x0000000000067805 */ /* 0x000fc8000001ff00 */
[----:B------:R-:W-:-:S06]  /*4ae0*/  FMUL.FTZ R4, R19, 1 ;  /* 0x3f80000013047820 */ /* 0x000fcc0000410000 */
[----:B------:R-:W0:Y:S02]  /*4af0*/  F2F.F64.F32 R4, R4 ;  /* 0x0000000400047310 */ /* 0x000e240000201800 */
[----:B0-----:R4:W-:Y:S01]  /*4b00*/  STG.E.128 desc[UR36][R16.64], R4 ;  /* 0x0000000410007986 */ /* 0x0019e2000c101d24 */
[----:B------:R-:W-:Y:S05]  /*4b10*/  BRA `(.L_x_10219) ;  /* 0x0000000800747947 */ /* 0x000fea0003800000 */
.L_x_10227:
        /* <DEDUP_REMOVED lines=21> */
.L_x_10232:
[----:B------:R-:W-:Y:S05]  /*4c70*/  BSYNC B0 ;  /* 0x0000000000007941 */ /* 0x000fea0003800000 */
.L_x_10231:
[----:B------:R-:W-:-:S05]  /*4c80*/  LOP3.LUT R3, R0, R3, RZ, 0xfc, !PT ;  /* 0x0000000300037212 */ /* 0x000fca00078efcff */
[----:B------:R1:W-:Y:S01]  /*4c90*/  STG.E.U8 desc[UR36][R16.64], R3 ;  /* 0x0000000310007986 */ /* 0x0003e2000c101124 */
[----:B------:R-:W-:Y:S05]  /*4ca0*/  BRA `(.L_x_10219) ;  /* 0x0000000800107947 */ /* 0x000fea0003800000 */
.L_x_10230:
        /* <DEDUP_REMOVED lines=13> */
.L_x_10234:
[----:B------:R-:W-:Y:S01]  /*4d80*/  IMAD.MOV.U32 R0, RZ, RZ, 0x7f ;  /* 0x0000007fff007424 */ /* 0x000fe200078e00ff */
[----:B------:R-:W-:-:S04]  /*4d90*/  ISETP.GT.U32.AND P0, PT, R2, 0x7f800000, PT ;  /* 0x7f8000000200780c */ /* 0x000fc80003f04070 */
[----:B------:R-:W-:-:S09]  /*4da0*/  SEL R0, R0, 0x7c, P0 ;  /* 0x0000007c00007807 */ /* 0x000fd20000000000 */
.L_x_10235:
[----:B------:R-:W-:Y:S05]  /*4db0*/  BSYNC B0 ;  /* 0x0000000000007941 */ /* 0x000fea0003800000 */
.L_x_10233:
[----:B------:R-:W-:-:S04]  /*4dc0*/  LOP3.LUT R2, R19, 0x80000000, RZ, 0xc0, !PT ;  /* 0x8000000013027812 */ /* 0x000fc800078ec0ff */
[----:B------:R-:W-:-:S04]  /*4dd0*/  SHF.R.U32.HI R3, RZ, 0x18, R2 ;  /* 0x00000018ff037819 */ /* 0x000fc80000011602 */
[----:B------:R-:W-:-:S05]  /*4de0*/  LOP3.LUT R3, R0, R3, RZ, 0xfc, !PT ;  /* 0x0000000300037212 */ /* 0x000fca00078efcff */
[----:B------:R0:W-:Y:S01]  /*4df0*/  STG.E.U8 desc[UR36][R16.64], R3 ;  /* 0x0000000310007986 */ /* 0x0001e2000c101124 */
[----:B------:R-:W-:Y:S05]  /*4e00*/  BRA `(.L_x_10219) ;  /* 0x0000000400b87947 */ /* 0x000fea0003800000 */
.L_x_10229:
[----:B------:R-:W-:-:S05]  /*4e10*/  HADD2.F32 R0, -RZ, R19.H0_H0 ;  /* 0x20000013ff007230 */ /* 0x000fca0000004100 */
[----:B------:R-:W-:-:S05]  /*4e20*/  F2FP.BF16.F32.PACK_AB R0, RZ, R0 ;  /* 0x00000000ff00723e */ /* 0x000fca00000010ff */
[----:B------:R2:W-:Y:S01]  /*4e30*/  STG.E.U16 desc[UR36][R16.64], R0 ;  /* 0x0000000010007986 */ /* 0x0005e2000c101524 */
[----:B------:R-:W-:Y:S05]  /*4e40*/  BRA `(.L_x_10219) ;  /* 0x0000000400a87947 */ /* 0x000fea0003800000 */
.L_x_10226:
        /* <DEDUP_REMOVED lines=12> */
.L_x_10238:
        /* <DEDUP_REMOVED lines=17> */
.L_x_10241:
[----:B------:R-:W-:-:S04]  /*5020*/  LOP3.LUT R2, R19, 0x80000000, RZ, 0xc0, !PT ;  /* 0x8000000013027812 */ /* 0x000fc800078ec0ff */
[----:B------:R-:W-:-:S04]  /*5030*/  SHF.R.U32.HI R3, RZ, 0x18, R2 ;  /* 0x00000018ff037819 */ /* 0x000fc80000011602 */
[----:B------:R-:W-:-:S04]  /*5040*/  LOP3.LUT R0, R0, R3, RZ, 0xfc, !PT ;  /* 0x0000000300007212 */ /* 0x000fc800078efcff */
[----:B------:R-:W-:-:S07]  /*5050*/  PRMT R8, R0, 0x7610, R8 ;  /* 0x0000761000087816 */ /* 0x000fce0000000008 */
.L_x_10240:
[----:B------:R-:W-:Y:S05]  /*5060*/  BSYNC B0 ;  /* 0x0000000000007941 */ /* 0x000fea0003800000 */
.L_x_10239:
[----:B------:R0:W-:Y:S01]  /*5070*/  STG.E.U8 desc[UR36][R16.64], R8 ;  /* 0x0000000810007986 */ /* 0x0001e2000c101124 */
[----:B------:R-:W-:Y:S05]  /*5080*/  BRA `(.L_x_10219) ;  /* 0x0000000400187947 */ /* 0x000fea0003800000 */
.L_x_10237:
        /* <DEDUP_REMOVED lines=17> */
.L_x_10244:
[----:B------:R-:W-:-:S04]  /*51a0*/  LOP3.LUT R2, R19, 0x80000000, RZ, 0xc0, !PT ;  /* 0x8000000013027812 */ /* 0x000fc800078ec0ff */
[----:B------:R-:W-:-:S04]  /*51b0*/  SHF.R.U32.HI R3, RZ, 0x18, R2 ;  /* 0x00000018ff037819 */ /* 0x000fc80000011602 */
[----:B------:R-:W-:-:S04]  /*51c0*/  LOP3.LUT R0, R0, R3, RZ, 0xfc, !PT ;  /* 0x0000000300007212 */ /* 0x000fc800078efcff */
[----:B------:R-:W-:-:S07]  /*51d0*/  PRMT R8, R0, 0x7610, R8 ;  /* 0x0000761000087816 */ /* 0x000fce0000000008 */
.L_x_10243:
[----:B------:R-:W-:Y:S05]  /*51e0*/  BSYNC B0 ;  /* 0x0000000000007941 */ /* 0x000fea0003800000 */
.L_x_10242:
[----:B------:R0:W-:Y:S01]  /*51f0*/  STG.E.U8 desc[UR36][R16.64], R8 ;  /* 0x0000000810007986 */ /* 0x0001e2000c101124 */
[----:B------:R-:W-:Y:S05]  /*5200*/  BRA `(.L_x_10219) ;  /* 0x0000000000b87947 */ /* 0x000fea0003800000 */
.L_x_10236:
        /* <DEDUP_REMOVED lines=22> */
.L_x_10218:
        /* <DEDUP_REMOVED lines=16> */
.L_x_10247:
[----:B------:R-:W-:Y:S05]  /*5470*/  BRA `(.L_x_10219) ;  /* 0x00000000001c7947 */ /* 0x000fea0003800000 */
.L_x_10246:
[----:B------:R-:W-:-:S06]  /*5480*/  HADD2.F32 R2, -RZ, R19.H0_H0 ;  /* 0x20000013ff027230 */ /* 0x000fcc0000004100 */
[----:B------:R-:W0:Y:S02]  /*5490*/  F2I.U64.TRUNC R2, R2 ;  /* 0x0000000200027311 */ /* 0x000e24000020d800 */
[----:B0-----:R0:W-:Y:S01]  /*54a0*/  STG.E.64 desc[UR36][R16.64], R2 ;  /* 0x0000000210007986 */ /* 0x0011e2000c101b24 */
[----:B------:R-:W-:Y:S05]  /*54b0*/  BRA `(.L_x_10219) ;  /* 0x00000000000c7947 */ /* 0x000fea0003800000 */
.L_x_10245:
[----:B------:R-:W-:-:S06]  /*54c0*/  HADD2.F32 R19, -RZ, R19.H0_H0 ;  /* 0x20000013ff137230 */ /* 0x000fcc0000004100 */
[----:B------:R-:W0:Y:S02]  /*54d0*/  F2I.FTZ.U32.TRUNC.NTZ R19, R19 ;  /* 0x0000001300137305 */ /* 0x000e24000021f000 */
[----:B0-----:R0:W-:Y:S02]  /*54e0*/  STG.E desc[UR36][R16.64], R19 ;  /* 0x0000001310007986 */ /* 0x0011e4000c101924 */
.L_x_10219:
[----:B------:R-:W-:-:S04]  /*54f0*/  IMAD R18, R23, 0x200, R18 ;  /* 0x0000020017127824 */ /* 0x000fc800078e0212 */
[----:B0-----:R-:W-:-:S07]  /*5500*/  VIADD R19, R18, 0x80 ;  /* 0x0000008012137836 */ /* 0x001fce0000000000 */
.L_x_10123:
[----:B------:R-:W-:Y:S05]  /*5510*/  BSYNC B7 ;  /* 0x0000000000077941 */ /* 0x000fea0003800000 */
.L_x_10122:
[----:B------:R-:W-:Y:S01]  /*5520*/  ULDC UR4, c[0x0][0x210] ;  /* 0x0000840000047ab9 */ /* 0x000fe20000000800 */
[----:B------:R-:W-:Y:S01]  /*5530*/  BSSY B7, `(.L_x_10248) ;  /* 0x0000548000077945 */ /* 0x000fe20003800000 */
[----:B------:R-:W-:-:S13]  /*5540*/  ISETP.GE.AND P0, PT, R19, UR4, PT ;  /* 0x0000000413007c0c */ /* 0x000fda000bf06270 */
[----:B------:R-:W-:Y:S05]  /*5550*/  @P0 BRA `(.L_x_10249) ;  /* 0x0000005400140947 */ /* 0x000fea0003800000 */
[----:B----4-:R-:W0:Y:S01]  /*5560*/  LDC R6, c[0x0][0x218] ;  /* 0x00008600ff067b82 */ /* 0x010e220000000800 */
[----:B------:R-:W-:Y:S02]  /*5570*/  IMAD.MOV.U32 R18, RZ, RZ, RZ ;  /* 0x000000ffff127224 */ /* 0x000fe400078e00ff */
[----:B------:R-:W-:Y:S02]  /*5580*/  IMAD.MOV.U32 R23, RZ, RZ, RZ ;  /* 0x000000ffff177224 */ /* 0x000fe400078e00ff */
[----:B--2---:R-:W-:Y:S02]  /*5590*/  IMAD.MOV.U32 R0, RZ, RZ, RZ ;  /* 0x000000ffff007224 */ /* 0x004fe400078e00ff */
        /* <DEDUP_REMOVED lines=376> */
.L_x_10250:
        /* <DEDUP_REMOVED lines=23> */
.L_x_10254:
[----:B------:R-:W2:Y:S02]  /*6e90*/  LDG.E.U8 R2, desc[UR36][R2.64] ;  /* 0x0000002402027981 */ /* 0x000ea4000c1e1100 */
[----:B--2---:R-:W-:-:S04]  /*6ea0*/  I2FP.F32.U32 R0, R2 ;  /* 0x0000000200007245 */ /* 0x004fc80000201000 */
[----:B------:R-:W-:-:S04]  /*6eb0*/  F2FP.F16.F32.PACK_AB R0, RZ, R0 ;  /* 0x00000000ff00723e */ /* 0x000fc800000000ff */
[----:B------:R-:W-:Y:S01]  /*6ec0*/  PRMT R22, R0, 0x7610, R22 ;  /* 0x0000761000167816 */ /* 0x000fe20000000016 */
[----:B------:R-:W-:Y:S06]  /*6ed0*/  BRA `(.L_x_10256) ;  /* 0x0000000c00bc7947 */ /* 0x000fec0003800000 */
.L_x_10253:
        /* <DEDUP_REMOVED lines=11> */
.L_x_10258:
[----:B------:R-:W2:Y:S02]  /*6f90*/  LDG.E R2, desc[UR36][R2.64] ;  /* 0x0000002402027981 */ /* 0x000ea4000c1e1900 */
[----:B--2---:R-:W-:-:S04]  /*6fa0*/  I2FP.F32.S32 R0, R2 ;  /* 0x0000000200007245 */ /* 0x004fc80000201400 */
[----:B------:R-:W-:-:S04]  /*6fb0*/  F2FP.F16.F32.PACK_AB R0, RZ, R0 ;  /* 0x00000000ff00723e */ /* 0x000fc800000000ff */
[----:B------:R-:W-:Y:S01]  /*6fc0*/  PRMT R22, R0, 0x7610, R22 ;  /* 0x0000761000167816 */ /* 0x000fe20000000016 */
[----:B------:R-:W-:Y:S06]  /*6fd0*/  BRA `(.L_x_10256) ;  /* 0x0000000c007c7947 */ /* 0x000fec0003800000 */
.L_x_10257:
[----:B------:R-:W2:Y:S02]  /*6fe0*/  LDG.E.U16 R2, desc[UR36][R2.64] ;  /* 0x0000002402027981 */ /* 0x000ea4000c1e1500 */
[----:B--2---:R-:W0:Y:S02]  /*6ff0*/  I2F.S16 R0, R2 ;  /* 0x0000000200007306 */ /* 0x004e240000101400 */
[----:B0-----:R-:W-:-:S04]  /*7000*/  F2FP.F16.F32.PACK_AB R0, RZ, R0 ;  /* 0x00000000ff00723e */ /* 0x001fc800000000ff */
[----:B------:R-:W-:Y:S01]  /*7010*/  PRMT R22, R0, 0x7610, R22 ;  /* 0x0000761000167816 */ /* 0x000fe20000000016 */
[----:B------:R-:W-:Y:S06]  /*7020*/  BRA `(.L_x_10256) ;  /* 0x0000000c00687947 */ /* 0x000fec0003800000 */
.L_x_10252:
        /* <DEDUP_REMOVED lines=9> */
.L_x_10260:
[----:B------:R0:W5:Y:S01]  /*70c0*/  LDG.E.U16 R22, desc[UR36][R2.64] ;  /* 0x0000002402167981 */ /* 0x000162000c1e1500 */
[----:B------:R-:W-:Y:S05]  /*70d0*/  BRA `(.L_x_10256) ;  /* 0x0000000c003c7947 */ /* 0x000fea0003800000 */
.L_x_10259:
        /* <DEDUP_REMOVED lines=9> */
.L_x_10262:
[----:B------:R1:W5:Y:S01]  /*7170*/  LDG.E.U16 R22, desc[UR36][R2.64] ;  /* 0x0000002402167981 */ /* 0x000362000c1e1500 */
[----:B------:R-:W-:Y:S05]  /*7180*/  BRA `(.L_x_10256) ;  /* 0x0000000c00107947 */ /* 0x000fea0003800000 */
.L_x_10261:
        /* <DEDUP_REMOVED lines=9> */
.L_x_10251:
        /* <DEDUP_REMOVED lines=14> */
.L_x_10265:
        /* <DEDUP_REMOVED lines=9> */
.L_x_10264:
        /* <DEDUP_REMOVED lines=28> */
.L_x_10267:
        /* <DEDUP_REMOVED lines=15> */
.L_x_10266:
[----:B------:R-:W2:Y:S02]  /*7640*/  LDG.E.U16 R0, desc[UR36][R2.64] ;  /* 0x0000002402007981 */ /* 0x000ea4000c1e1500 */
[----:B--2---:R-:W-:-:S05]  /*7650*/  IMAD.U32 R0, R0, 0x10000, RZ ;  /* 0x0001000000007824 */ /* 0x004fca00078e00ff */
[----:B------:R-:W-:-:S04]  /*7660*/  F2FP.F16.F32.PACK_AB R0, RZ, R0 ;  /* 0x00000000ff00723e */ /* 0x000fc800000000ff */
[----:B------:R-:W-:Y:S01]  /*7670*/  PRMT R22, R0, 0x7610, R22 ;  /* 0x0000761000167816 */ /* 0x000fe20000000016 */
[----:B------:R-:W-:Y:S06]  /*7680*/  BRA `(.L_x_10256) ;  /* 0x0000000400d07947 */ /* 0x000fec0003800000 */
.L_x_10263:
        /* <DEDUP_REMOVED lines=13> */
.L_x_10270:
        /* <DEDUP_REMOVED lines=21> */
.L_x_10274:
[----:B------:R-:W-:Y:S05]  /*78b0*/  BSYNC B1 ;  /* 0x0000000000017941 */ /* 0x000fea0003800000 */
.L_x_10273:
[----:B------:R-:W-:Y:S01]  /*78c0*/  LEA R3, R0, 0x3b800000, 0x17 ;  /* 0x3b80000000037811 */ /* 0x000fe200078eb8ff */
[----:B------:R-:W-:-:S05]  /*78d0*/  IMAD.SHL.U32 R0, R2, 0x100000, RZ ;  /* 0x0010000002007824 */ /* 0x000fca00078e00ff */
[----:B------:R-:W-:-:S07]  /*78e0*/  LOP3.LUT R0, R3, R0, R4, 0xfe, !PT ;  /* 0x0000000003007212 */ /* 0x000fce00078efe04 */
.L_x_10272:
[----:B------:R-:W-:Y:S05]  /*78f0*/  BSYNC B0 ;  /* 0x0000000000007941 */ /* 0x000fea0003800000 */
.L_x_10271:
[----:B------:R-:W-:-:S04]  /*7900*/  F2FP.F16.F32.PACK_AB R0, RZ, R0 ;  /* 0x00000000ff00723e */ /* 0x000fc800000000ff */
[----:B------:R-:W-:Y:S01]  /*7910*/  PRMT R22, R0, 0x7610, R22 ;  /* 0x0000761000167816 */ /* 0x000fe20000000016 */
[----:B------:R-:W-:Y:S06]  /*7920*/  BRA `(.L_x_10256) ;  /* 0x0000000400287947 */ /* 0x000fec0003800000 */
.L_x_10269:
        /* <DEDUP_REMOVED lines=21> */
.L_x_10278:
[----:B------:R-:W-:Y:S05]  /*7a80*/  BSYNC B1 ;  /* 0x0000000000017941 */ /* 0x000fea0003800000 */
.L_x_10277:
[----:B------:R-:W-:Y:S01]  /*7a90*/  LEA R3, R0, 0x37800000, 0x17 ;  /* 0x3780000000037811 */ /* 0x000fe200078eb8ff */
[----:B------:R-:W-:-:S05]  /*7aa0*/  IMAD.SHL.U32 R0, R2, 0x200000, RZ ;  /* 0x0020000002007824 */ /* 0x000fca00078e00ff */
[----:B------:R-:W-:-:S07]  /*7ab0*/  LOP3.LUT R0, R3, R0, R4, 0xfe, !PT ;  /* 0x0000000003007212 */ /* 0x000fce00078efe04 */
.L_x_10276:
[----:B------:R-:W-:Y:S05]  /*7ac0*/  BSYNC B0 ;  /* 0x0000000000007941 */ /* 0x000fea0003800000 */
.L_x_10275:
[----:B------:R-:W-:-:S04]  /*7ad0*/  F2FP.F16.F32.PACK_AB R0, RZ, R0 ;  /* 0x00000000ff00723e */ /* 0x000fc800000000ff */
[----:B------:R-:W-:Y:S01]  /*7ae0*/  PRMT R22, R0, 0x7610, R22 ;  /* 0x0000761000167816 */ /* 0x000fe20000000016 */
[----:B------:R-:W-:Y:S06]  /*7af0*/  BRA `(.L_x_10256) ;  /* 0x0000000000b47947 */ /* 0x000fec0003800000 */
.L_x_10268:
        /* <DEDUP_REMOVED lines=14> */
.L_x_10282:
[----:B------:R-:W-:Y:S05]  /*7be0*/  BSYNC B0 ;  /* 0x0000000000007941 */ /* 0x000fea0003800000 */
.L_x_10281:
[----:B------:R-:W-:-:S04]  /*7bf0*/  F2FP.F16.F32.PACK_AB R0, RZ, R0 ;  /* 0x00000000ff00723e */ /* 0x000fc800000000ff */
[----:B------:R-:W-:Y:S01]  /*7c00*/  PRMT R22, R0, 0x7610, R22 ;  /* 0x0000761000167816 */ /* 0x000fe20000000016 */
[----:B------:R-:W-:Y:S06]  /*7c10*/  BRA `(.L_x_10256) ;  /* 0x00000000006c7947 */ /* 0x000fec0003800000 */
.L_x_10255:
        /* <DEDUP_REMOVED lines=16> */
.L_x_10283:
[----:B------:R-:W-:Y:S01]  /*7d20*/  PRMT R22, RZ, 0x7610, R22 ;  /* 0x00007610ff167816 */ /* 0x000fe20000000016 */
[----:B------:R-:W-:Y:S06]  /*7d30*/  BRA `(.L_x_10256) ;  /* 0x0000000000247947 */ /* 0x000fec0003800000 */
.L_x_10280:
[----:B------:R-:W2:Y:S02]  /*7d40*/  LDG.E.64 R2, desc[UR36][R2.64] ;  /* 0x0000002402027981 */ /* 0x000ea4000c1e1b00 */
[----:B--2---:R-:W0:Y:S02]  /*7d50*/  I2F.U64 R0, R2 ;  /* 0x0000000200007312 */ /* 0x004e240000301000 */
[----:B0-----:R-:W-:-:S04]  /*7d60*/  F2FP.F16.F32.PACK_AB R0, RZ, R0 ;  /* 0x00000000ff00723e */ /* 0x001fc800000000ff */
[----:B------:R-:W-:Y:S01]  /*7d70*/  PRMT R22, R0, 0x7610, R22 ;  /* 0x0000761000167816 */ /* 0x000fe20000000016 */
[----:B------:R-:W-:Y:S06]  /*7d80*/  BRA `(.L_x_10256) ;  /* 0x0000000000107947 */ /* 0x000fec0003800000 */
.L_x_10279:
[----:B------:R-:W2:Y:S02]  /*7d90*/  LDG.E R2, desc[UR36][R2.64] ;  /* 0x0000002402027981 */ /* 0x000ea4000c1e1900 */
[----:B--2---:R-:W-:-:S04]  /*7da0*/  I2FP.F32.U32 R0, R2 ;  /* 0x0000000200007245 */ /* 0x004fc80000201000 */
[----:B------:R-:W-:-:S04]  /*7db0*/  F2FP.F16.F32.PACK_AB R0, RZ, R0 ;  /* 0x00000000ff00723e */ /* 0x000fc800000000ff */
[----:B------:R-:W-:-:S07]  /*7dc0*/  PRMT R22, R0, 0x7610, R22 ;  /* 0x0000761000167816 */ /* 0x000fce0000000016 */
.L_x_10256:
        /* <DEDUP_REMOVED lines=19> */
.L_x_10288:
[----:B------:R-:W2:Y:S02]  /*7f00*/  LDG.E.U8 R2, desc[UR36][R2.64] ;  /* 0x0000002402027981 */ /* 0x000ea4000c1e1100 */
[----:B--2---:R-:W-:Y:S01]  /*7f10*/  I2FP.F32.U32 R23, R2 ;  /* 0x0000000200177245 */ /* 0x004fe20000201000 */
[----:B------:R-:W-:Y:S06]  /*7f20*/  BRA `(.L_x_10290) ;  /* 0x0000000c002c7947 */ /* 0x000fec0003800000 */
.L_x_10287:
        /* <DEDUP_REMOVED lines=9> */
.L_x_10292:
[----:B------:R-:W2:Y:S02]  /*7fc0*/  LDG.E R2, desc[UR36][R2.64] ;  /* 0x0000002402027981 */ /* 0x000ea4000c1e1900 */
[----:B--2---:R-:W-:Y:S01]  /*7fd0*/  I2FP.F32.S32 R23, R2 ;  /* 0x0000000200177245 */ /* 0x004fe20000201400 */
[----:B------:R-:W-:Y:S06]  /*7fe0*/  BRA `(.L_x_10290) ;  /* 0x0000000800fc7947 */ /* 0x000fec0003800000 */
.L_x_10291:
[----:B------:R-:W2:Y:S02]  /*7ff0*/  LDG.E.U16 R2, desc[UR36][R2.64] ;  /* 0x0000002402027981 */ /* 0x000ea4000c1e1500 */
[----:B--2---:R0:W1:Y:S01]  /*8000*/  I2F.S16 R23, R2 ;  /* 0x0000000200177306 */ /* 0x0040620000101400 */
[----:B------:R-:W-:Y:S05]  /*8010*/  BRA `(.L_x_10290) ;  /* 0x0000000800f07947 */ /* 0x000fea0003800000 */
.L_x_10286:
        /* <DEDUP_REMOVED lines=8> */
.L_x_10294:
[----:B------:R-:W2:Y:S02]  /*80a0*/  LDG.E.U16 R2, desc[UR36][R2.64] ;  /* 0x0000002402027981 */ /* 0x000ea4000c1e1500 */
[----:B--2---:R-:W-:Y:S01]  /*80b0*/  HADD2.F32 R23, -RZ, R2.H0_H0 ;  /* 0x20000002ff177230 */ /* 0x004fe20000004100 */
[----:B------:R-:W-:Y:S06]  /*80c0*/  BRA `(.L_x_10290) ;  /* 0x0000000800c47947 */ /* 0x000fec0003800000 */
.L_x_10293:
        /* <DEDUP_REMOVED lines=8> */
.L_x_10296:
[----:B------:R-:W2:Y:S02]  /*8150*/  LDG.E.U16 R2, desc[UR36][R2.64] ;  /* 0x0000002402027981 */ /* 0x000ea4000c1e1500 */
[----:B--2---:R-:W-:Y:S01]  /*8160*/  HADD2.F32 R23, -RZ, R2.H0_H0 ;  /* 0x20000002ff177230 */ /* 0x004fe20000004100 */
[----:B------:R-:W-:Y:S06]  /*8170*/  BRA `(.L_x_10290) ;  /* 0x0000000800987947 */ /* 0x000fec0003800000 */
.L_x_10295:
[----:B------:R-:W2:Y:S01]  /*8180*/  LDG.E.64 R2, desc[UR36][R2.64] ;  /* 0x0000002402027981 */ /* 0x000ea2000c1e1b00 */
[----:B------:R-:W-:Y:S01]  /*8190*/  UMOV UR4, 0xf0000000 ;  /* 0xf000000000047882 */ /* 0x000fe20000000000 */
[----:B------:R-:W-:Y:S01]  /*81a0*/  UMOV UR5, 0x380fffff ;  /* 0x380fffff00057882 */ /* 0x000fe20000000000 */
[----:B--2---:R-:W0:Y:S01]  /*81b0*/  F2F.F32.F64 R23, R2 ;  /* 0x0000000200177310 */ /* 0x004e220000301000 */
[----:B------:R-:W-:-:S14]  /*81c0*/  DSETP.GEU.AND P0, PT, |R2|, UR4, PT ;  /* 0x0000000402007e2a */ /* 0x000fdc000bf0e200 */
[----:B0-----:R-:W-:Y:S01]  /*81d0*/  @!P0 FMUL R23, R23, 1.175494350822287508e-38 ;  /* 0x0080000017178820 */ /* 0x001fe20000400000 */
[----:B------:R-:W-:Y:S06]  /*81e0*/  BRA `(.L_x_10290) ;  /* 0x00000008007c7947 */ /* 0x000fec0003800000 */
.L_x_10285:
        /* <DEDUP_REMOVED lines=12> */
.L_x_10299:
[----:B------:R-:W2:Y:S01]  /*82b0*/  LDG.E.64 R2, desc[UR36][R2.64] ;  /* 0x0000002402027981 */ /* 0x000ea2000c1e1b00 */
[----:B------:R-:W-:Y:S01]  /*82c0*/  UMOV UR4, 0xf0000000 ;  /* 0xf000000000047882 */ /* 0x000fe20000000000 */
[----:B------:R-:W-:Y:S01]  /*82d0*/  UMOV UR5, 0x380fffff ;  /* 0x380fffff00057882 */ /* 0x000fe20000000000 */
[----:B--2---:R-:W0:Y:S01]  /*82e0*/  F2F.F32.F64 R23, R2 ;  /* 0x0000000200177310 */ /* 0x004e220000301000 */
[----:B------:R-:W-:-:S14]  /*82f0*/  DSETP.GEU.AND P0, PT, |R2|, UR4, PT ;  /* 0x0000000402007e2a */ /* 0x000fdc000bf0e200 */
[----:B0-----:R-:W-:Y:S01]  /*8300*/  @!P0 FMUL R23, R23, 1.175494350822287508e-38 ;  /* 0x0080000017178820 */ /* 0x001fe20000400000 */
[----:B------:R-:W-:Y:S06]  /*8310*/  BRA `(.L_x_10290) ;  /* 0x0000000800307947 */ /* 0x000fec0003800000 */
.L_x_10298:
        /* <DEDUP_REMOVED lines=26> */
.L_x_10301:
        /* <DEDUP_REMOVED lines=13> */
.L_x_10300:
[----:B------:R-:W2:Y:S02]  /*8590*/  LDG.E.U16 R2, desc[UR36][R2.64] ;  /* 0x0000002402027981 */ /* 0x000ea4000c1e1500 */
[----:B--2---:R-:W-:Y:S01]  /*85a0*/  IMAD.U32 R23, R2, 0x10000, RZ ;  /* 0x0001000002177824 */ /* 0x004fe200078e00ff */
[----:B------:R-:W-:Y:S06]  /*85b0*/  BRA `(.L_x_10290) ;  /* 0x0000000400887947 */ /* 0x000fec0003800000 */
.L_x_10297:
        /* <DEDUP_REMOVED lines=11> */
.L_x_10304:
        /* <DEDUP_REMOVED lines=20> */
.L_x_10306:
[----:B------:R-:W-:Y:S05]  /*87b0*/  BSYNC B0 ;  /* 0x0000000000007941 */ /* 0x000fea0003800000 */
.L_x_10305:
[----:B------:R-:W-:Y:S01]  /*87c0*/  IMAD.SHL.U32 R2, R2, 0x100000, RZ ;  /* 0x0010000002027824 */ /* 0x000fe200078e00ff */
[----:B------:R-:W-:-:S04]  /*87d0*/  LEA R0, R0, 0x3b800000, 0x17 ;  /* 0x3b80000000007811 */ /* 0x000fc800078eb8ff */
[----:B------:R-:W-:Y:S01]  /*87e0*/  LOP3.LUT R23, R0, R2, R23, 0xfe, !PT ;  /* 0x0000000200177212 */ /* 0x000fe200078efe17 */
[----:B------:R-:W-:Y:S06]  /*87f0*/  BRA `(.L_x_10290) ;  /* 0x0000000000f87947 */ /* 0x000fec0003800000 */
.L_x_10303:
        /* <DEDUP_REMOVED lines=20> */
.L_x_10308:
[----:B------:R-:W-:Y:S05]  /*8940*/  BSYNC B0 ;  /* 0x0000000000007941 */ /* 0x000fea0003800000 */
.L_x_10307:
[----:B------:R-:W-:Y:S01]  /*8950*/  IMAD.SHL.U32 R2, R2, 0x200000, RZ ;  /* 0x0020000002027824 */ /* 0x000fe200078e00ff */
[----:B------:R-:W-:-:S04]  /*8960*/  LEA R0, R0, 0x37800000, 0x17 ;  /* 0x3780000000007811 */ /* 0x000fc800078eb8ff */
[----:B------:R-:W-:Y:S01]  /*8970*/  LOP3.LUT R23, R0, R2, R23, 0xfe, !PT ;  /* 0x0000000200177212 */ /* 0x000fe200078efe17 */
[----:B------:R-:W-:Y:S06]  /*8980*/  BRA `(.L_x_10290) ;  /* 0x0000000000947947 */ /* 0x000fec0003800000 */
.L_x_10302:
        /* <DEDUP_REMOVED lines=14> */
.L_x_10289:
        /* <DEDUP_REMOVED lines=16> */
.L_x_10311:
[----:B------:R-:W-:Y:S01]  /*8b70*/  IMAD.MOV.U32 R23, RZ, RZ, RZ ;  /* 0x000000ffff177224 */ /* 0x000fe200078e00ff */
[----:B------:R-:W-:Y:S06]  /*8b80*/  BRA `(.L_x_10290) ;  /* 0x0000000000147947 */ /* 0x000fec0003800000 */
.L_x_10310:
[----:B------:R-:W2:Y:S02]  /*8b90*/  LDG.E.64 R2, desc[UR36][R2.64] ;  /* 0x0000002402027981 */ /* 0x000ea4000c1e1b00 */
[----:B--2---:R0:W1:Y:S01]  /*8ba0*/  I2F.U64 R23, R2 ;  /* 0x0000000200177312 */ /* 0x0040620000301000 */
[----:B------:R-:W-:Y:S05]  /*8bb0*/  BRA `(.L_x_10290) ;  /* 0x0000000000087947 */ /* 0x000fea0003800000 */
.L_x_10309:
[----:B------:R-:W2:Y:S02]  /*8bc0*/  LDG.E R2, desc[UR36][R2.64] ;  /* 0x0000002402027981 */ /* 0x000ea4000c1e1900 */
[----:B--2---:R-:W-:-:S07]  /*8bd0*/  I2FP.F32.U32 R23, R2 ;  /* 0x0000000200177245 */ /* 0x004fce0000201000 */
.L_x_10290:
[----:B------:R-:W-:Y:S05]  /*8be0*/  BSYNC B6 ;  /* 0x0000000000067941 */ /* 0x000fea0003800000 */
.L_x_10284:
        /* <DEDUP_REMOVED lines=19> */
.L_x_10316:
[----:B------:R-:W2:Y:S02]  /*8d20*/  LDG.E.U8 R0, desc[UR36][R2.64] ;  /* 0x0000002402007981 */ /* 0x000ea4000c1e1100 */
[----:B--2---:R-:W-:Y:S01]  /*8d30*/  I2FP.F32.U32 R0, R0 ;  /* 0x0000000000007245 */ /* 0x004fe20000201000 */
[----:B------:R-:W-:Y:S06]  /*8d40*/  BRA `(.L_x_10318) ;  /* 0x0000000c002c7947 */ /* 0x000fec0003800000 */
.L_x_10315:
        /* <DEDUP_REMOVED lines=9> */
.L_x_10320:
[----:B------:R-:W2:Y:S02]  /*8de0*/  LDG.E R0, desc[UR36][R2.64] ;  /* 0x0000002402007981 */ /* 0x000ea4000c1e1900 */
[----:B--2---:R-:W-:Y:S01]  /*8df0*/  I2FP.F32.S32 R0, R0 ;  /* 0x0000000000007245 */ /* 0x004fe20000201400 */
[----:B------:R-:W-:Y:S06]  /*8e00*/  BRA `(.L_x_10318) ;  /* 0x0000000800fc7947 */ /* 0x000fec0003800000 */
.L_x_10319:
[----:B------:R-:W2:Y:S02]  /*8e10*/  LDG.E.U16 R0, desc[UR36][R2.64] ;  /* 0x0000002402007981 */ /* 0x000ea4000c1e1500 */
[----:B--2---:R-:W2:Y:S01]  /*8e20*/  I2F.S16 R0, R0 ;  /* 0x0000000000007306 */ /* 0x004ea20000101400 */
[----:B------:R-:W-:Y:S05]  /*8e30*/  BRA `(.L_x_10318) ;  /* 0x0000000800f07947 */ /* 0x000fea0003800000 */
.L_x_10314:
        /* <DEDUP_REMOVED lines=8> */
.L_x_10322:
[----:B------:R-:W2:Y:S02]  /*8ec0*/  LDG.E.U16 R0, desc[UR36][R2.64] ;  /* 0x0000002402007981 */ /* 0x000ea4000c1e1500 */
[----:B--2---:R-:W-:Y:S01]  /*8ed0*/  HADD2.F32 R0, -RZ, R0.H0_H0 ;  /* 0x20000000ff007230 */ /* 0x004fe20000004100 */
[----:B------:R-:W-:Y:S06]  /*8ee0*/  BRA `(.L_x_10318) ;  /* 0x0000000800c47947 */ /* 0x000fec0003800000 */
.L_x_10321:
        /* <DEDUP_REMOVED lines=8> */
.L_x_10324:
[----:B------:R-:W2:Y:S02]  /*8f70*/  LDG.E.U16 R0, desc[UR36][R2.64] ;  /* 0x0000002402007981 */ /* 0x000ea4000c1e1500 */
[----:B--2---:R-:W-:Y:S01]  /*8f80*/  HADD2.F32 R0, -RZ, R0.H0_H0 ;  /* 0x20000000ff007230 */ /* 0x004fe20000004100 */
[----:B------:R-:W-:Y:S06]  /*8f90*/  BRA `(.L_x_10318) ;  /* 0x0000000800987947 */ /* 0x000fec0003800000 */
.L_x_10323:
[----:B------:R-:W2:Y:S01]  /*8fa0*/  LDG.E.64 R2, desc[UR36][R2.64] ;  /* 0x0000002402027981 */ /* 0x000ea2000c1e1b00 */
[----:B------:R-:W-:Y:S01]  /*8fb0*/  UMOV UR4, 0xf0000000 ;  /* 0xf000000000047882 */ /* 0x000fe20000000000 */
[----:B------:R-:W-:Y:S01]  /*8fc0*/  UMOV UR5, 0x380fffff ;  /* 0x380fffff00057882 */ /* 0x000fe20000000000 */
[----:B--2---:R-:W0:Y:S01]  /*8fd0*/  F2F.F32.F64 R0, R2 ;  /* 0x0000000200007310 */ /* 0x004e220000301000 */
[----:B------:R-:W-:-:S14]  /*8fe0*/  DSETP.GEU.AND P0, PT, |R2|, UR4, PT ;  /* 0x0000000402007e2a */ /* 0x000fdc000bf0e200 */
[----:B0-----:R-:W-:Y:S01]  /*8ff0*/  @!P0 FMUL R0, R0, 1.175494350822287508e-38 ;  /* 0x0080000000008820 */ /* 0x001fe20000400000 */
[----:B------:R-:W-:Y:S06]  /*9000*/  BRA `(.L_x_10318) ;  /* 0x00000008007c7947 */ /* 0x000fec0003800000 */
.L_x_10313:
        /* <DEDUP_REMOVED lines=12> */
.L_x_10327:
[----:B------:R-:W2:Y:S01]  /*90d0*/  LDG.E.64 R2, desc[UR36][R2.64] ;  /* 0x0000002402027981 */ /* 0x000ea2000c1e1b00 */
[----:B------:R-:W-:Y:S01]  /*90e0*/  UMOV UR4, 0xf0000000 ;  /* 0xf000000000047882 */ /* 0x000fe20000000000 */
[----:B------:R-:W-:Y:S01]  /*90f0*/  UMOV UR5, 0x380fffff ;  /* 0x380fffff00057882 */ /* 0x000fe20000000000 */
[----:B--2---:R-:W0:Y:S01]  /*9100*/  F2F.F32.F64 R0, R2 ;  /* 0x0000000200007310 */ /* 0x004e220000301000 */
[----:B------:R-:W-:-:S14]  /*9110*/  DSETP.GEU.AND P0, PT, |R2|, UR4, PT ;  /* 0x0000000402007e2a */ /* 0x000fdc000bf0e200 */
[----:B0-----:R-:W-:Y:S01]  /*9120*/  @!P0 FMUL R0, R0, 1.175494350822287508e-38 ;  /* 0x0080000000008820 */ /* 0x001fe20000400000 */
[----:B------:R-:W-:Y:S06]  /*9130*/  BRA `(.L_x_10318) ;  /* 0x0000000800307947 */ /* 0x000fec0003800000 */
.L_x_10326:
        /* <DEDUP_REMOVED lines=26> */
.L_x_10329:
        /* <DEDUP_REMOVED lines=13> */
.L_x_10328:
[----:B------:R-:W2:Y:S02]  /*93b0*/  LDG.E.U16 R0, desc[UR36][R2.64] ;  /* 0x0000002402007981 */ /* 0x000ea4000c1e1500 */
[----:B--2---:R-:W-:Y:S01]  /*93c0*/  IMAD.U32 R0, R0, 0x10000, RZ ;  /* 0x0001000000007824 */ /* 0x004fe200078e00ff */
[----:B------:R-:W-:Y:S06]  /*93d0*/  BRA `(.L_x_10318) ;  /* 0x0000000400887947 */ /* 0x000fec0003800000 */
.L_x_10325:
        /* <DEDUP_REMOVED lines=11> */
.L_x_10332:
        /* <DEDUP_REMOVED lines=20> */
.L_x_10334:
[----:B------:R-:W-:Y:S05]  /*95d0*/  BSYNC B0 ;  /* 0x0000000000007941 */ /* 0x000fea0003800000 */
.L_x_10333:
[----:B------:R-:W-:Y:S01]  /*95e0*/  LEA R3, R0, 0x3b800000, 0x17 ;  /* 0x3b80000000037811 */ /* 0x000fe200078eb8ff */
[----:B------:R-:W-:-:S05]  /*95f0*/  IMAD.SHL.U32 R0, R2, 0x100000, RZ ;  /* 0x0010000002007824 */ /* 0x000fca00078e00ff */
[----:B------:R-:W-:Y:S01]  /*9600*/  LOP3.LUT R0, R3, R0, R4, 0xfe, !PT ;  /* 0x0000000003007212 */ /* 0x000fe200078efe04 */
[----:B------:R-:W-:Y:S06]  /*9610*/  BRA `(.L_x_10318) ;  /* 0x0000000000f87947 */ /* 0x000fec0003800000 */
.L_x_10331:
        /* <DEDUP_REMOVED lines=20> */
.L_x_10336:
[----:B------:R-:W-:Y:S05]  /*9760*/  BSYNC B0 ;  /* 0x0000000000007941 */ /* 0x000fea0003800000 */
.L_x_10335:
[----:B------:R-:W-:Y:S01]  /*9770*/  LEA R3, R0, 0x37800000, 0x17 ;  /* 0x3780000000037811 */ /* 0x000fe200078eb8ff */
[----:B------:R-:W-:-:S05]  /*9780*/  IMAD.SHL.U32 R0, R2, 0x200000, RZ ;  /* 0x0020000002007824 */ /* 0x000fca00078e00ff */
[----:B------:R-:W-:Y:S01]  /*9790*/  LOP3.LUT R0, R3, R0, R4, 0xfe, !PT ;  /* 0x0000000003007212 */ /* 0x000fe200078efe04 */
[----:B------:R-:W-:Y:S06]  /*97a0*/  BRA `(.L_x_10318) ;  /* 0x0000000000947947 */ /* 0x000fec0003800000 */
.L_x_10330:
        /* <DEDUP_REMOVED lines=14> */
.L_x_10317:
        /* <DEDUP_REMOVED lines=16> */
.L_x_10339:
[----:B------:R-:W-:Y:S01]  /*9990*/  IMAD.MOV.U32 R0, RZ, RZ, RZ ;  /* 0x000000ffff007224 */ /* 0x000fe200078e00ff */
[----:B------:R-:W-:Y:S06]  /*99a0*/  BRA `(.L_x_10318) ;  /* 0x0000000000147947 */ /* 0x000fec0003800000 */
.L_x_10338:
[----:B------:R-:W2:Y:S02]  /*99b0*/  LDG.E.64 R2, desc[UR36][R2.64] ;  /* 0x0000002402027981 */ /* 0x000ea4000c1e1b00 */
[----:B--2---:R0:W1:Y:S01]  /*99c0*/  I2F.U64 R0, R2 ;  /* 0x0000000200007312 */ /* 0x0040620000301000 */
[----:B------:R-:W-:Y:S05]  /*99d0*/  BRA `(.L_x_10318) ;  /* 0x0000000000087947 */ /* 0x000fea0003800000 */
.L_x_10337:
[----:B------:R-:W2:Y:S02]  /*99e0*/  LDG.E R0, desc[UR36][R2.64] ;  /* 0x0000002402007981 */ /* 0x000ea4000c1e1900 */
[----:B--2---:R-:W-:-:S07]  /*99f0*/  I2FP.F32.U32 R0, R0 ;  /* 0x0000000000007245 */ /* 0x004fce0000201000 */
.L_x_10318:
[----:B------:R-:W-:Y:S05]  /*9a00*/  BSYNC B6 ;  /* 0x0000000000067941 */ /* 0x000fea0003800000 */
.L_x_10312:
[----:B------:R-:W1:Y:S01]  /*9a10*/  LDC.U8 R4, c[0x0][0x4f9] ;  /* 0x00013e40ff047b82 */ /* 0x000e620000000000 */
[----:B0--3-5:R-:W-:-:S05]  /*9a20*/  HADD2.F32 R3, -RZ, R22.H0_H0 ;  /* 0x20000016ff037230 */ /* 0x029fca0000004100 */
[----:B-12-4-:R-:W-:-:S04]  /*9a30*/  FMUL.FTZ R0, R3, R0 ;  /* 0x0000000003007220 */ /* 0x016fc80000410000 */
[----:B------:R-:W-:-:S05]  /*9a40*/  FMUL.FTZ R0, R0, R23 ;  /* 0x0000001700007220 */ /* 0x000fca0000410000 */
        /* <DEDUP_REMOVED lines=16> */
.L_x_10343:
[----:B------:R-:W-:-:S06]  /*9b50*/  HADD2.F32 R3, -RZ, R0.H0_H0 ;  /* 0x20000000ff037230 */ /* 0x000fcc0000004100 */
[----:B------:R-:W0:Y:S02]  /*9b60*/  F2I.S64.TRUNC R2, R3 ;  /* 0x0000000300027311 */ /* 0x000e24000020d900 */
[----:B0-----:R4:W-:Y:S01]  /*9b70*/  STG.E.U8 desc[UR36][R16.64], R2 ;  /* 0x0000000210007986 */ /* 0x0019e2000c101124 */
[----:B------:R-:W-:Y:S05]  /*9b80*/  BRA `(.L_x_10345) ;  /* 0x0000000c00847947 */ /* 0x000fea0003800000 */
.L_x_10342:
        /* <DEDUP_REMOVED lines=10> */
.L_x_10347:
[----:B------:R-:W-:-:S04]  /*9c30*/  HADD2.F32 R0, -RZ, R0.H0_H0 ;  /* 0x20000000ff007230 */ /* 0x000fc80000004100 */
[----:B------:R-:W0:Y:S02]  /*9c40*/  F2I.FTZ.TRUNC.NTZ R3, R0 ;  /* 0x0000000000037305 */ /* 0x000e24000021f100 */
[----:B0-----:R2:W-:Y:S01]  /*9c50*/  STG.E desc[UR36][R16.64], R3 ;  /* 0x0000000310007986 */ /* 0x0015e2000c101924 */
[----:B------:R-:W-:Y:S05]  /*9c60*/  BRA `(.L_x_10345) ;  /* 0x0000000c004c7947 */ /* 0x000fea0003800000 */
.L_x_10346:
[----:B------:R-:W-:-:S04]  /*9c70*/  HADD2.F32 R0, -RZ, R0.H0_H0 ;  /* 0x20000000ff007230 */ /* 0x000fc80000004100 */
[----:B------:R-:W0:Y:S02]  /*9c80*/  F2I.FTZ.TRUNC.NTZ R3, R0 ;  /* 0x0000000000037305 */ /* 0x000e24000021f100 */
[----:B0-----:R0:W-:Y:S01]  /*9c90*/  STG.E.U16 desc[UR36][R16.64], R3 ;  /* 0x0000000310007986 */ /* 0x0011e2000c101524 */
[----:B------:R-:W-:Y:S05]  /*9ca0*/  BRA `(.L_x_10345) ;  /* 0x0000000c003c7947 */ /* 0x000fea0003800000 */
.L_x_10341:
        /* <DEDUP_REMOVED lines=9> */
.L_x_10349:
[----:B------:R0:W-:Y:S01]  /*9d40*/  STG.E.U16 desc[UR36][R16.64], R0 ;  /* 0x0000000010007986 */ /* 0x0001e2000c101524 */
[----:B------:R-:W-:Y:S05]  /*9d50*/  BRA `(.L_x_10345) ;  /* 0x0000000c00107947 */ /* 0x000fea0003800000 */
.L_x_10348:
        /* <DEDUP_REMOVED lines=10> */
.L_x_10351:
[----:B------:R-:W-:-:S05]  /*9e00*/  HADD2.F32 R0, -RZ, R0.H0_H0 ;  /* 0x20000000ff007230 */ /* 0x000fca0000004100 */
[----:B------:R-:W-:-:S04]  /*9e10*/  F2FP.F16.F32.PACK_AB R0, RZ, R0 ;  /* 0x00000000ff00723e */ /* 0x000fc800000000ff */
[----:B------:R-:W-:-:S05]  /*9e20*/  PRMT R0, R0, 0x5410, RZ ;  /* 0x0000541000007816 */ /* 0x000fca00000000ff */
[----:B------:R0:W-:Y:S01]  /*9e30*/  STG.E desc[UR36][R16.64], R0 ;  /* 0x0000000010007986 */ /* 0x0001e2000c101924 */
[----:B------:R-:W-:Y:S05]  /*9e40*/  BRA `(.L_x_10345) ;  /* 0x0000000800d47947 */ /* 0x000fea0003800000 */
.L_x_10350:
[----:B------:R-:W-:-:S05]  /*9e50*/  HADD2.F32 R2, -RZ, R0.H0_H0 ;  /* 0x20000000ff027230 */ /* 0x000fca0000004100 */
[----:B------:R-:W-:-:S06]  /*9e60*/  FMUL.FTZ R2, R2, 1 ;  /* 0x3f80000002027820 */ /* 0x000fcc0000410000 */
[----:B------:R-:W0:Y:S02]  /*9e70*/  F2F.F64.F32 R2, R2 ;  /* 0x0000000200027310 */ /* 0x000e240000201800 */
[----:B0-----:R0:W-:Y:S01]  /*9e80*/  STG.E.64 desc[UR36][R16.64], R2 ;  /* 0x0000000210007986 */ /* 0x0011e2000c101b24 */
[----:B------:R-:W-:Y:S05]  /*9e90*/  BRA `(.L_x_10345) ;  /* 0x0000000800c07947 */ /* 0x000fea0003800000 */
.L_x_10340:
        /* <DEDUP_REMOVED lines=13> */
.L_x_10354:
[----:B------:R-:W-:Y:S01]  /*9f70*/  HADD2.F32 R0, -RZ, R0.H0_H0 ;  /* 0x20000000ff007230 */ /* 0x000fe20000004100 */
[----:B------:R-:W-:-:S04]  /*9f80*/  CS2R R6, SRZ ;  /* 0x0000000000067805 */ /* 0x000fc8000001ff00 */
[----:B------:R-:W-:-:S04]  /*9f90*/  FMUL.FTZ R0, R0, 1 ;  /* 0x3f80000000007820 */ /* 0x000fc80000410000 */
[----:B------:R-:W0:Y:S02]  /*9fa0*/  F2F.F64.F32 R4, R0 ;  /* 0x0000000000047310 */ /* 0x000e240000201800 */
[----:B0-----:R0:W-:Y:S01]  /*9fb0*/  STG.E.128 desc[UR36][R16.64], R4 ;  /* 0x0000000410007986 */ /* 0x0011e2000c101d24 */
[----:B------:R-:W-:Y:S05]  /*9fc0*/  BRA `(.L_x_10345) ;  /* 0x0000000800747947 */ /* 0x000fea0003800000 */
.L_x_10353:
        /* <DEDUP_REMOVED lines=21> */
.L_x_10358:
[----:B------:R-:W-:Y:S05]  /*a120*/  BSYNC B0 ;  /* 0x0000000000007941 */ /* 0x000fea0003800000 */
.L_x_10357:
[----:B------:R-:W-:-:S05]  /*a130*/  LOP3.LUT R3, R0, R3, RZ, 0xfc, !PT ;  /* 0x0000000300037212 */ /* 0x000fca00078efcff */
[----:B------:R0:W-:Y:S01]  /*a140*/  STG.E.U8 desc[UR36][R16.64], R3 ;  /* 0x0000000310007986 */ /* 0x0001e2000c101124 */
[----:B------:R-:W-:Y:S05]  /*a150*/  BRA `(.L_x_10345) ;  /* 0x0000000800107947 */ /* 0x000fea0003800000 */
.L_x_10356:
        /* <DEDUP_REMOVED lines=13> */
.L_x_10360:
[----:B------:R-:W-:Y:S01]  /*a230*/  IMAD.MOV.U32 R0, RZ, RZ, 0x7f ;  /* 0x0000007fff007424 */ /* 0x000fe200078e00ff */
[----:B------:R-:W-:-:S04]  /*a240*/  ISETP.GT.U32.AND P0, PT, R2, 0x7f800000, PT ;  /* 0x7f8000000200780c */ /* 0x000fc80003f04070 */
[----:B------:R-:W-:-:S09]  /*a250*/  SEL R0, R0, 0x7c, P0 ;  /* 0x0000007c00007807 */ /* 0x000fd20000000000 */
.L_x_10361:
[----:B------:R-:W-:Y:S05]  /*a260*/  BSYNC B0 ;  /* 0x0000000000007941 */ /* 0x000fea0003800000 */
.L_x_10359:
[----:B------:R-:W-:-:S04]  /*a270*/  LOP3.LUT R2, R3, 0x80000000, RZ, 0xc0, !PT ;  /* 0x8000000003027812 */ /* 0x000fc800078ec0ff */
[----:B------:R-:W-:-:S04]  /*a280*/  SHF.R.U32.HI R3, RZ, 0x18, R2 ;  /* 0x00000018ff037819 */ /* 0x000fc80000011602 */
[----:B------:R-:W-:-:S05]  /*a290*/  LOP3.LUT R3, R0, R3, RZ, 0xfc, !PT ;  /* 0x0000000300037212 */ /* 0x000fca00078efcff */
[----:B------:R0:W-:Y:S01]  /*a2a0*/  STG.E.U8 desc[UR36][R16.64], R3 ;  /* 0x0000000310007986 */ /* 0x0001e2000c101124 */
[----:B------:R-:W-:Y:S05]  /*a2b0*/  BRA `(.L_x_10345) ;  /* 0x0000000400b87947 */ /* 0x000fea0003800000 */
.L_x_10355:
[----:B------:R-:W-:-:S05]  /*a2c0*/  HADD2.F32 R0, -RZ, R0.H0_H0 ;  /* 0x20000000ff007230 */ /* 0x000fca0000004100 */
[----:B------:R-:W-:-:S05]  /*a2d0*/  F2FP.BF16.F32.PACK_AB R0, RZ, R0 ;  /* 0x00000000ff00723e */ /* 0x000fca00000010ff */
[----:B------:R0:W-:Y:S01]  /*a2e0*/  STG.E.U16 desc[UR36][R16.64], R0 ;  /* 0x0000000010007986 */ /* 0x0001e2000c101524 */
[----:B------:R-:W-:Y:S05]  /*a2f0*/  BRA `(.L_x_10345) ;  /* 0x0000000400a87947 */ /* 0x000fea0003800000 */
.L_x_10352:
        /* <DEDUP_REMOVED lines=12> */
.L_x_10364:
        /* <DEDUP_REMOVED lines=17> */
.L_x_10367:
[----:B------:R-:W-:-:S04]  /*a4d0*/  LOP3.LUT R2, R3, 0x80000000, RZ, 0xc0, !PT ;  /* 0x8000000003027812 */ /* 0x000fc800078ec0ff */
[----:B------:R-:W-:-:S04]  /*a4e0*/  SHF.R.U32.HI R3, RZ, 0x18, R2 ;  /* 0x00000018ff037819 */ /* 0x000fc80000011602 */
[----:B------:R-:W-:-:S04]  /*a4f0*/  LOP3.LUT R0, R0, R3, RZ, 0xfc, !PT ;  /* 0x0000000300007212 */ /* 0x000fc800078efcff */
[----:B------:R-:W-:-:S07]  /*a500*/  PRMT R8, R0, 0x7610, R8 ;  /* 0x0000761000087816 */ /* 0x000fce0000000008 */
.L_x_10366:
[----:B------:R-:W-:Y:S05]  /*a510*/  BSYNC B0 ;  /* 0x0000000000007941 */ /* 0x000fea0003800000 */
.L_x_10365:
[----:B------:R0:W-:Y:S01]  /*a520*/  STG.E.U8 desc[UR36][R16.64], R8 ;  /* 0x0000000810007986 */ /* 0x0001e2000c101124 */
[----:B------:R-:W-:Y:S05]  /*a530*/  BRA `(.L_x_10345) ;  /* 0x0000000400187947 */ /* 0x000fea0003800000 */
.L_x_10363:
        /* <DEDUP_REMOVED lines=17> */
.L_x_10370:
[----:B------:R-:W-:-:S04]  /*a650*/  LOP3.LUT R2, R3, 0x80000000, RZ, 0xc0, !PT ;  /* 0x8000000003027812 */ /* 0x000fc800078ec0ff */
[----:B------:R-:W-:-:S04]  /*a660*/  SHF.R.U32.HI R3, RZ, 0x18, R2 ;  /* 0x00000018ff037819 */ /* 0x000fc80000011602 */
[----:B------:R-:W-:-:S04]  /*a670*/  LOP3.LUT R0, R0, R3, RZ, 0xfc, !PT ;  /* 0x0000000300007212 */ /* 0x000fc800078efcff */
[----:B------:R-:W-:-:S07]  /*a680*/  PRMT R8, R0, 0x7610, R8 ;  /* 0x0000761000087816 */ /* 0x000fce0000000008 */
.L_x_10369:
[----:B------:R-:W-:Y:S05]  /*a690*/  BSYNC B0 ;  /* 0x0000000000007941 */ /* 0x000fea0003800000 */
.L_x_10368:
[----:B------:R0:W-:Y:S01]  /*a6a0*/  STG.E.U8 desc[UR36][R16.64], R8 ;  /* 0x0000000810007986 */ /* 0x0001e2000c101124 */
[----:B------:R-:W-:Y:S05]  /*a6b0*/  BRA `(.L_x_10345) ;  /* 0x0000000000b87947 */ /* 0x000fea0003800000 */
.L_x_10362:
        /* <DEDUP_REMOVED lines=22> */
.L_x_10344:
        /* <DEDUP_REMOVED lines=16> */
.L_x_10373:
[----:B------:R-:W-:Y:S05]  /*a920*/  BRA `(.L_x_10345) ;  /* 0x00000000001c7947 */ /* 0x000fea0003800000 */
.L_x_10372:
[----:B------:R-:W-:-:S06]  /*a930*/  HADD2.F32 R2, -RZ, R0.H0_H0 ;  /* 0x20000000ff027230 */ /* 0x000fcc0000004100 */
[----:B------:R-:W0:Y:S02]  /*a940*/  F2I.U64.TRUNC R2, R2 ;  /* 0x0000000200027311 */ /* 0x000e24000020d800 */
[----:B0-----:R0:W-:Y:S01]  /*a950*/  STG.E.64 desc[UR36][R16.64], R2 ;  /* 0x0000000210007986 */ /* 0x0011e2000c101b24 */
[----:B------:R-:W-:Y:S05]  /*a960*/  BRA `(.L_x_10345) ;  /* 0x00000000000c7947 */ /* 0x000fea0003800000 */
.L_x_10371:
[----:B------:R-:W-:-:S04]  /*a970*/  HADD2.F32 R0, -RZ, R0.H0_H0 ;  /* 0x20000000ff007230 */ /* 0x000fc80000004100 */
[----:B------:R-:W0:Y:S02]  /*a980*/  F2I.FTZ.U32.TRUNC.NTZ R3, R0 ;  /* 0x0000000000037305 */ /* 0x000e24000021f000 */
[----:B0-----:R0:W-:Y:S02]  /*a990*/  STG.E desc[UR36][R16.64], R3 ;  /* 0x0000000310007986 */ /* 0x0011e4000c101924 */
.L_x_10345:
[----:B------:R-:W-:-:S07]  /*a9a0*/  VIADD R19, R19, 0x80 ;  /* 0x0000008013137836 */ /* 0x000fce0000000000 */
.L_x_10249:
[----:B------:R-:W-:Y:S05]  /*a9b0*/  BSYNC B7 ;  /* 0x0000000000077941 */ /* 0x000fea0003800000 */
.L_x_10248:
[----:B------:R-:W-:Y:S01]  /*a9c0*/  ULDC UR4, c[0x0][0x210] ;  /* 0x0000840000047ab9 */ /* 0x000fe20000000800 */
[----:B------:R-:W-:Y:S01]  /*a9d0*/  BSSY B7, `(.L_x_10374) ;  /* 0x0000548000077945 */ /* 0x000fe20003800000 */
[----:B------:R-:W-:-:S13]  /*a9e0*/  ISETP.GE.AND P0, PT, R19, UR4, PT ;  /* 0x0000000413007c0c */ /* 0x000fda000bf06270 */
[----:B------:R-:W-:Y:S05]  /*a9f0*/  @P0 BRA `(.L_x_10375) ;  /* 0x0000005400140947 */ /* 0x000fea0003800000 */
[----:B0---4-:R-:W0:Y:S01]  /*aa00*/  LDC R6, c[0x0][0x218] ;  /* 0x00008600ff067b82 */ /* 0x011e220000000800 */
        /* <DEDUP_REMOVED lines=379> */
.L_x_10376:
        /* <DEDUP_REMOVED lines=23> */
.L_x_10380:
[----:B------:R-:W2:Y:S02]  /*c330*/  LDG.E.U8 R2, desc[UR36][R2.64] ;  /* 0x0000002402027981 */ /* 0x000ea4000c1e1100 */
[----:B--2---:R-:W-:-:S04]  /*c340*/  I2FP.F32.U32 R0, R2 ;  /* 0x0000000200007245 */ /* 0x004fc80000201000 */
[----:B------:R-:W-:-:S04]  /*c350*/  F2FP.F16.F32.PACK_AB R0, RZ, R0 ;  /* 0x00000000ff00723e */ /* 0x000fc800000000ff */
[----:B------:R-:W-:Y:S01]  /*c360*/  PRMT R22, R0, 0x7610, R22 ;  /* 0x0000761000167816 */ /* 0x000fe20000000016 */
[----:B------:R-:W-:Y:S06]  /*c370*/  BRA `(.L_x_10382) ;  /* 0x0000000c00bc7947 */ /* 0x000fec0003800000 */
.L_x_10379:
        /* <DEDUP_REMOVED lines=11> */
.L_x_10384:
[----:B------:R-:W2:Y:S02]  /*c430*/  LDG.E R2, desc[UR36][R2.64] ;  /* 0x0000002402027981 */ /* 0x000ea4000c1e1900 */
[----:B--2---:R-:W-:-:S04]  /*c440*/  I2FP.F32.S32 R0, R2 ;  /* 0x0000000200007245 */ /* 0x004fc80000201400 */
[----:B------:R-:W-:-:S04]  /*c450*/  F2FP.F16.F32.PACK_AB R0, RZ, R0 ;  /* 0x00000000ff00723e */ /* 0x000fc800000000ff */
[----:B------:R-:W-:Y:S01]  /*c460*/  PRMT R22, R0, 0x7610, R22 ;  /* 0x0000761000167816 */ /* 0x000fe20000000016 */
[----:B------:R-:W-:Y:S06]  /*c470*/  BRA `(.L_x_10382) ;  /* 0x0000000c007c7947 */ /* 0x000fec0003800000 */
.L_x_10383:
[----:B------:R-:W2:Y:S02]  /*c480*/  LDG.E.U16 R2, desc[UR36][R2.64] ;  /* 0x0000002402027981 */ /* 0x000ea4000c1e1500 */
[----:B--2---:R-:W0:Y:S02]  /*c490*/  I2F.S16 R0, R2 ;  /* 0x0000000200007306 */ /* 0x004e240000101400 */
[----:B0-----:R-:W-:-:S04]  /*c4a0*/  F2FP.F16.F32.PACK_AB R0, RZ, R0 ;  /* 0x00000000ff00723e */ /* 0x001fc800000000ff */
[----:B------:R-:W-:Y:S01]  /*c4b0*/  PRMT R22, R0, 0x7610, R22 ;  /* 0x0000761000167816 */ /* 0x000fe20000000016 */
[----:B------:R-:W-:Y:S06]  /*c4c0*/  BRA `(.L_x_10382) ;  /* 0x0000000c00687947 */ /* 0x000fec0003800000 */
.L_x_10378:
        /* <DEDUP_REMOVED lines=9> */
.L_x_10386:
[----:B------:R0:W5:Y:S01]  /*c560*/  LDG.E.U16 R22, desc[UR36][R2.64] ;  /* 0x0000002402167981 */ /* 0x000162000c1e1500 */
[----:B------:R-:W-:Y:S05]  /*c570*/  BRA `(.L_x_10382) ;  /* 0x0000000c003c7947 */ /* 0x000fea0003800000 */
.L_x_10385:
        /* <DEDUP_REMOVED lines=9> */
.L_x_10388:
[----:B------:R1:W5:Y:S01]  /*c610*/  LDG.E.U16 R22, desc[UR36][R2.64] ;  /* 0x0000002402167981 */ /* 0x000362000c1e1500 */
[----:B------:R-:W-:Y:S05]  /*c620*/  BRA `(.L_x_10382) ;  /* 0x0000000c00107947 */ /* 0x000fea0003800000 */
.L_x_10387:
        /* <DEDUP_REMOVED lines=9> */
.L_x_10377:
        /* <DEDUP_REMOVED lines=14> */
.L_x_10391:
        /* <DEDUP_REMOVED lines=9> */
.L_x_10390:
        /* <DEDUP_REMOVED lines=28> */
.L_x_10393:
        /* <DEDUP_REMOVED lines=15> */
.L_x_10392:
[----:B------:R-:W2:Y:S02]  /*cae0*/  LDG.E.U16 R0, desc[UR36][R2.64] ;  /* 0x0000002402007981 */ /* 0x000ea4000c1e1500 */
[----:B--2---:R-:W-:-:S05]  /*caf0*/  IMAD.U32 R0, R0, 0x10000, RZ ;  /* 0x0001000000007824 */ /* 0x004fca00078e00ff */
[----:B------:R-:W-:-:S04]  /*cb00*/  F2FP.F16.F32.PACK_AB R0, RZ, R0 ;  /* 0x00000000ff00723e */ /* 0x000fc800000000ff */
[----:B------:R-:W-:Y:S01]  /*cb10*/  PRMT R22, R0, 0x7610, R22 ;  /* 0x0000761000167816 */ /* 0x000fe20000000016 */
[----:B------:R-:W-:Y:S06]  /*cb20*/  BRA `(.L_x_10382) ;  /* 0x0000000400d07947 */ /* 0x000fec0003800000 */
.L_x_10389:
        /* <DEDUP_REMOVED lines=13> */
.L_x_10396:
        /* <DEDUP_REMOVED lines=21> */
.L_x_10400:
[----:B------:R-:W-:Y:S05]  /*cd50*/  BSYNC B1 ;  /* 0x0000000000017941 */ /* 0x000fea0003800000 */
.L_x_10399:
[----:B------:R-:W-:Y:S01]  /*cd60*/  LEA R3, R0, 0x3b800000, 0x17 ;  /* 0x3b80000000037811 */ /* 0x000fe200078eb8ff */
[----:B------:R-:W-:-:S05]  /*cd70*/  IMAD.SHL.U32 R0, R2, 0x100000, RZ ;  /* 0x0010000002007824 */ /* 0x000fca00078e00ff */
[----:B------:R-:W-:-:S07]  /*cd80*/  LOP3.LUT R0, R3, R0, R4, 0xfe, !PT ;  /* 0x0000000003007212 */ /* 0x000fce00078efe04 */
.L_x_10398:
[----:B------:R-:W-:Y:S05]  /*cd90*/  BSYNC B0 ;  /* 0x0000000000007941 */ /* 0x000fea0003800000 */
.L_x_10397:
[----:B------:R-:W-:-:S04]  /*cda0*/  F2FP.F16.F32.PACK_AB R0, RZ, R0 ;  /* 0x00000000ff00723e */ /* 0x000fc800000000ff */
[----:B------:R-:W-:Y:S01]  /*cdb0*/  PRMT R22, R0, 0x7610, R22 ;  /* 0x0000761000167816 */ /* 0x000fe20000000016 */
[----:B------:R-:W-:Y:S06]  /*cdc0*/  BRA `(.L_x_10382) ;  /* 0x0000000400287947 */ /* 0x000fec0003800000 */
.L_x_10395:
        /* <DEDUP_REMOVED lines=21> */
.L_x_10404:
[----:B------:R-:W-:Y:S05]  /*cf20*/  BSYNC B1 ;  /* 0x0000000000017941 */ /* 0x000fea0003800000 */
.L_x_10403:
[----:B------:R-:W-:Y:S01]  /*cf30*/  LEA R3, R0, 0x37800000, 0x17 ;  /* 0x3780000000037811 */ /* 0x000fe200078eb8ff */
[----:B------:R-:W-:-:S05]  /*cf40*/  IMAD.SHL.U32 R0, R2, 0x200000, RZ ;  /* 0x0020000002007824 */ /* 0x000fca00078e00ff */
[----:B------:R-:W-:-:S07]  /*cf50*/  LOP3.LUT R0, R3, R0, R4, 0xfe, !PT ;  /* 0x0000000003007212 */ /* 0x000fce00078efe04 */
.L_x_10402:
[----:B------:R-:W-:Y:S05]  /*cf60*/  BSYNC B0 ;  /* 0x0000000000007941 */ /* 0x000fea0003800000 */
.L_x_10401:
[----:B------:R-:W-:-:S04]  /*cf70*/  F2FP.F16.F32.PACK_AB R0, RZ, R0 ;  /* 0x00000000ff00723e */ /* 0x000fc800000000ff */
[----:B------:R-:W-:Y:S01]  /*cf80*/  PRMT R22, R0, 0x7610, R22 ;  /* 0x0000761000167816 */ /* 0x000fe20000000016 */
[----:B------:R-:W-:Y:S06]  /*cf90*/  BRA `(.L_x_10382) ;  /* 0x0000000000b47947 */ /* 0x000fec0003800000 */
.L_x_10394:
        /* <DEDUP_REMOVED lines=14> */
.L_x_10408:
[----:B------:R-:W-:Y:S05]  /*d080*/  BSYNC B0 ;  /* 0x0000000000007941 */ /* 0x000fea0003800000 */
.L_x_10407:
[----:B------:R-:W-:-:S04]  /*d090*/  F2FP.F16.F32.PACK_AB R0, RZ, R0 ;  /* 0x00000000ff00723e */ /* 0x000fc800000000ff */
[----:B------:R-:W-:Y:S01]  /*d0a0*/  PRMT R22, R0, 0x7610, R22 ;  /* 0x0000761000167816 */ /* 0x000fe20000000016 */
[----:B------:R-:W-:Y:S06]  /*d0b0*/  BRA `(.L_x_10382) ;  /* 0x00000000006c7947 */ /* 0x000fec0003800000 */
.L_x_10381:
        /* <DEDUP_REMOVED lines=16> */
.L_x_10409:
[----:B------:R-:W-:Y:S01]  /*d1c0*/  PRMT R22, RZ, 0x7610, R22 ;  /* 0x00007610ff167816 */ /* 0x000fe20000000016 */
[----:B------:R-:W-:Y:S06]  /*d1d0*/  BRA `(.L_x_10382) ;  /* 0x0000000000247947 */ /* 0x000fec0003800000 */
.L_x_10406:
[----:B------:R-:W2:Y:S02]  /*d1e0*/  LDG.E.64 R2, desc[UR36][R2.64] ;  /* 0x0000002402027981 */ /* 0x000ea4000c1e1b00 */
[----:B--2---:R-:W0:Y:S02]  /*d1f0*/  I2F.U64 R0, R2 ;  /* 0x0000000200007312 */ /* 0x004e240000301000 */
[----:B0-----:R-:W-:-:S04]  /*d200*/  F2FP.F16.F32.PACK_AB R0, RZ, R0 ;  /* 0x00000000ff00723e */ /* 0x001fc800000000ff */
[----:B------:R-:W-:Y:S01]  /*d210*/  PRMT R22, R0, 0x7610, R22 ;  /* 0x0000761000167816 */ /* 0x000fe20000000016 */
[----:B------:R-:W-:Y:S06]  /*d220*/  BRA `(.L_x_10382) ;  /* 0x0000000000107947 */ /* 0x000fec0003800000 */
.L_x_10405:
[----:B------:R-:W2:Y:S02]  /*d230*/  LDG.E R2, desc[UR36][R2.64] ;  /* 0x0000002402027981 */ /* 0x000ea4000c1e1900 */
[----:B--2---:R-:W-:-:S04]  /*d240*/  I2FP.F32.U32 R0, R2 ;  /* 0x0000000200007245 */ /* 0x004fc80000201000 */
[----:B------:R-:W-:-:S04]  /*d250*/  F2FP.F16.F32.PACK_AB R0, RZ, R0 ;  /* 0x00000000ff00723e */ /* 0x000fc800000000ff */
[----:B------:R-:W-:-:S07]  /*d260*/  PRMT R22, R0, 0x7610, R22 ;  /* 0x0000761000167816 */ /* 0x000fce0000000016 */
.L_x_10382:
        /* <DEDUP_REMOVED lines=19> */
.L_x_10414:
[----:B------:R-:W2:Y:S02]  /*d3a0*/  LDG.E.U8 R2, desc[UR36][R2.64] ;  /* 0x0000002402027981 */ /* 0x000ea4000c1e1100 */
[----:B--2---:R-:W-:Y:S01]  /*d3b0*/  I2FP.F32.U32 R23, R2 ;  /* 0x0000000200177245 */ /* 0x004fe20000201000 */
[----:B------:R-:W-:Y:S06]  /*d3c0*/  BRA `(.L_x_10416) ;  /* 0x0000000c002c7947 */ /* 0x000fec0003800000 */
.L_x_10413:
        /* <DEDUP_REMOVED lines=9> */
.L_x_10418:
[----:B------:R-:W2:Y:S02]  /*d460*/  LDG.E R2, desc[UR36][R2.64] ;  /* 0x0000002402027981 */ /* 0x000ea4000c1e1900 */
[----:B--2---:R-:W-:Y:S01]  /*d470*/  I2FP.F32.S32 R23, R2 ;  /* 0x0000000200177245 */ /* 0x004fe20000201400 */
[----:B------:R-:W-:Y:S06]  /*d480*/  BRA `(.L_x_10416) ;  /* 0x0000000800fc7947 */ /* 0x000fec0003800000 */
.L_x_10417:
[----:B------:R-:W2:Y:S02]  /*d490*/  LDG.E.U16 R2, desc[UR36][R2.64] ;  /* 0x0000002402027981 */ /* 0x000ea4000c1e1500 */
[----:B--2---:R0:W1:Y:S01]  /*d4a0*/  I2F.S16 R23, R2 ;  /* 0x0000000200177306 */ /* 0x0040620000101400 */
[----:B------:R-:W-:Y:S05]  /*d4b0*/  BRA `(.L_x_10416) ;  /* 0x0000000800f07947 */ /* 0x000fea0003800000 */
.L_x_10412:
        /* <DEDUP_REMOVED lines=8> */
.L_x_10420:
[----:B------:R-:W2:Y:S02]  /*d540*/  LDG.E.U16 R2, desc[UR36][R2.64] ;  /* 0x0000002402027981 */ /* 0x000ea4000c1e1500 */
[----:B--2---:R-:W-:Y:S01]  /*d550*/  HADD2.F32 R23, -RZ, R2.H0_H0 ;  /* 0x20000002ff177230 */ /* 0x004fe20000004100 */
[----:B------:R-:W-:Y:S06]  /*d560*/  BRA `(.L_x_10416) ;  /* 0x0000000800c47947 */ /* 0x000fec0003800000 */
.L_x_10419:
        /* <DEDUP_REMOVED lines=8> */
.L_x_10422:
[----:B------:R-:W2:Y:S02]  /*d5f0*/  LDG.E.U16 R2, desc[UR36][R2.64] ;  /* 0x0000002402027981 */ /* 0x000ea4000c1e1500 */
[----:B--2---:R-:W-:Y:S01]  /*d600*/  HADD2.F32 R23, -RZ, R2.H0_H0 ;  /* 0x20000002ff177230 */ /* 0x004fe20000004100 */
[----:B------:R-:W-:Y:S06]  /*d610*/  BRA `(.L_x_10416) ;  /* 0x0000000800987947 */ /* 0x000fec0003800000 */
.L_x_10421:
[----:B------:R-:W2:Y:S01]  /*d620*/  LDG.E.64 R2, desc[UR36][R2.64] ;  /* 0x0000002402027981 */ /* 0x000ea2000c1e1b00 */
[----:B------:R-:W-:Y:S01]  /*d630*/  UMOV UR4, 0xf0000000 ;  /* 0xf000000000047882 */ /* 0x000fe20000000000 */
[----:B------:R-:W-:Y:S01]  /*d640*/  UMOV UR5, 0x380fffff ;  /* 0x380fffff00057882 */ /* 0x000fe20000000000 */
[----:B--2---:R-:W0:Y:S01]  /*d650*/  F2F.F32.F64 R23, R2 ;  /* 0x0000000200177310 */ /* 0x004e220000301000 */
[----:B------:R-:W-:-:S14]  /*d660*/  DSETP.GEU.AND P0, PT, |R2|, UR4, PT ;  /* 0x0000000402007e2a */ /* 0x000fdc000bf0e200 */
[----:B0-----:R-:W-:Y:S01]  /*d670*/  @!P0 FMUL R23, R23, 1.175494350822287508e-38 ;  /* 0x0080000017178820 */ /* 0x001fe20000400000 */
[----:B------:R-:W-:Y:S06]  /*d680*/  BRA `(.L_x_10416) ;  /* 0x00000008007c7947 */ /* 0x000fec0003800000 */
.L_x_10411:
        /* <DEDUP_REMOVED lines=12> */
.L_x_10425:
[----:B------:R-:W2:Y:S01]  /*d750*/  LDG.E.64 R2, desc[UR36][R2.64] ;  /* 0x0000002402027981 */ /* 0x000ea2000c1e1b00 */
[----:B------:R-:W-:Y:S01]  /*d760*/  UMOV UR4, 0xf0000000 ;  /* 0xf000000000047882 */ /* 0x000fe20000000000 */
[----:B------:R-:W-:Y:S01]  /*d770*/  UMOV UR5, 0x380fffff ;  /* 0x380fffff00057882 */ /* 0x000fe20000000000 */
[----:B--2---:R-:W0:Y:S01]  /*d780*/  F2F.F32.F64 R23, R2 ;  /* 0x0000000200177310 */ /* 0x004e220000301000 */
[----:B------:R-:W-:-:S14]  /*d790*/  DSETP.GEU.AND P0, PT, |R2|, UR4, PT ;  /* 0x0000000402007e2a */ /* 0x000fdc000bf0e200 */
[----:B0-----:R-:W-:Y:S01]  /*d7a0*/  @!P0 FMUL R23, R23, 1.175494350822287508e-38 ;  /* 0x0080000017178820 */ /* 0x001fe20000400000 */
[----:B------:R-:W-:Y:S06]  /*d7b0*/  BRA `(.L_x_10416) ;  /* 0x0000000800307947 */ /* 0x000fec0003800000 */
.L_x_10424:
        /* <DEDUP_REMOVED lines=26> */
.L_x_10427:
        /* <DEDUP_REMOVED lines=13> */
.L_x_10426:
[----:B------:R-:W2:Y:S02]  /*da30*/  LDG.E.U16 R2, desc[UR36][R2.64] ;  /* 0x0000002402027981 */ /* 0x000ea4000c1e1500 */
[----:B--2---:R-:W-:Y:S01]  /*da40*/  IMAD.U32 R23, R2, 0x10000, RZ ;  /* 0x0001000002177824 */ /* 0x004fe200078e00ff */
[----:B------:R-:W-:Y:S06]  /*da50*/  BRA `(.L_x_10416) ;  /* 0x0000000400887947 */ /* 0x000fec0003800000 */
.L_x_10423:
        /* <DEDUP_REMOVED lines=11> */
.L_x_10430:
        /* <DEDUP_REMOVED lines=20> */
.L_x_10432:
[----:B------:R-:W-:Y:S05]  /*dc50*/  BSYNC B0 ;  /* 0x0000000000007941 */ /* 0x000fea0003800000 */
.L_x_10431:
[----:B------:R-:W-:Y:S01]  /*dc60*/  IMAD.SHL.U32 R2, R2, 0x100000, RZ ;  /* 0x0010000002027824 */ /* 0x000fe200078e00ff */
[----:B------:R-:W-:-:S04]  /*dc70*/  LEA R0, R0, 0x3b800000, 0x17 ;  /* 0x3b80000000007811 */ /* 0x000fc800078eb8ff */
[----:B------:R-:W-:Y:S01]  /*dc80*/  LOP3.LUT R23, R0, R2, R23, 0xfe, !PT ;  /* 0x0000000200177212 */ /* 0x000fe200078efe17 */
[----:B------:R-:W-:Y:S06]  /*dc90*/  BRA `(.L_x_10416) ;  /* 0x0000000000f87947 */ /* 0x000fec0003800000 */
.L_x_10429:
        /* <DEDUP_REMOVED lines=20> */
.L_x_10434:
[----:B------:R-:W-:Y:S05]  /*dde0*/  BSYNC B0 ;  /* 0x0000000000007941 */ /* 0x000fea0003800000 */
.L_x_10433:
[----:B------:R-:W-:Y:S01]  /*ddf0*/  IMAD.SHL.U32 R2, R2, 0x200000, RZ ;  /* 0x0020000002027824 */ /* 0x000fe200078e00ff */
[----:B------:R-:W-:-:S04]  /*de00*/  LEA R0, R0, 0x37800000, 0x17 ;  /* 0x3780000000007811 */ /* 0x000fc800078eb8ff */
[----:B------:R-:W-:Y:S01]  /*de10*/  LOP3.LUT R23, R0, R2, R23, 0xfe, !PT ;  /* 0x0000000200177212 */ /* 0x000fe200078efe17 */
[----:B------:R-:W-:Y:S06]  /*de20*/  BRA `(.L_x_10416) ;  /* 0x0000000000947947 */ /* 0x000fec0003800000 */
.L_x_10428:
        /* <DEDUP_REMOVED lines=14> */
.L_x_10415:
        /* <DEDUP_REMOVED lines=16> */
.L_x_10437:
[----:B------:R-:W-:Y:S01]  /*e010*/  IMAD.MOV.U32 R23, RZ, RZ, RZ ;  /* 0x000000ffff177224 */ /* 0x000fe200078e00ff */
[----:B------:R-:W-:Y:S06]  /*e020*/  BRA `(.L_x_10416) ;  /* 0x0000000000147947 */ /* 0x000fec0003800000 */
.L_x_10436:
[----:B------:R-:W2:Y:S02]  /*e030*/  LDG.E.64 R2, desc[UR36][R2.64] ;  /* 0x0000002402027981 */ /* 0x000ea4000c1e1b00 */
[----:B--2---:R0:W1:Y:S01]  /*e040*/  I2F.U64 R23, R2 ;  /* 0x0000000200177312 */ /* 0x0040620000301000 */
[----:B------:R-:W-:Y:S05]  /*e050*/  BRA `(.L_x_10416) ;  /* 0x0000000000087947 */ /* 0x000fea0003800000 */
.L_x_10435:
[----:B------:R-:W2:Y:S02]  /*e060*/  LDG.E R2, desc[UR36][R2.64] ;  /* 0x0000002402027981 */ /* 0x000ea4000c1e1900 */
[----:B--2---:R-:W-:-:S07]  /*e070*/  I2FP.F32.U32 R23, R2 ;  /* 0x0000000200177245 */ /* 0x004fce0000201000 */
.L_x_10416:
[----:B------:R-:W-:Y:S05]  /*e080*/  BSYNC B6 ;  /* 0x0000000000067941 */ /* 0x000fea0003800000 */
.L_x_10410:
        /* <DEDUP_REMOVED lines=19> */
.L_x_10442:
[----:B------:R-:W2:Y:S02]  /*e1c0*/  LDG.E.U8 R0, desc[UR36][R2.64] ;  /* 0x0000002402007981 */ /* 0x000ea4000c1e1100 */
[----:B--2---:R-:W-:Y:S01]  /*e1d0*/  I2FP.F32.U32 R0, R0 ;  /* 0x0000000000007245 */ /* 0x004fe20000201000 */
[----:B------:R-:W-:Y:S06]  /*e1e0*/  BRA `(.L_x_10444) ;  /* 0x0000000c002c7947 */ /* 0x000fec0003800000 */
.L_x_10441:
        /* <DEDUP_REMOVED lines=9> */
.L_x_10446:
[----:B------:R-:W2:Y:S02]  /*e280*/  LDG.E R0, desc[UR36][R2.64] ;  /* 0x0000002402007981 */ /* 0x000ea4000c1e1900 */
[----:B--2---:R-:W-:Y:S01]  /*e290*/  I2FP.F32.S32 R0, R0 ;  /* 0x0000000000007245 */ /* 0x004fe20000201400 */
[----:B------:R-:W-:Y:S06]  /*e2a0*/  BRA `(.L_x_10444) ;  /* 0x0000000800fc7947 */ /* 0x000fec0003800000 */
.L_x_10445:
[----:B------:R-:W2:Y:S02]  /*e2b0*/  LDG.E.U16 R0, desc[UR36][R2.64] ;  /* 0x0000002402007981 */ /* 0x000ea4000c1e1500 */
[----:B--2---:R-:W4:Y:S01]  /*e2c0*/  I2F.S16 R0, R0 ;  /* 0x0000000000007306 */ /* 0x004f220000101400 */
[----:B------:R-:W-:Y:S05]  /*e2d0*/  BRA `(.L_x_10444) ;  /* 0x0000000800f07947 */ /* 0x000fea0003800000 */
.L_x_10440:
        /* <DEDUP_REMOVED lines=8> */
.L_x_10448:
[----:B------:R-:W2:Y:S02]  /*e360*/  LDG.E.U16 R0, desc[UR36][R2.64] ;  /* 0x0000002402007981 */ /* 0x000ea4000c1e1500 */
[----:B--2---:R-:W-:Y:S01]  /*e370*/  HADD2.F32 R0, -RZ, R0.H0_H0 ;  /* 0x20000000ff007230 */ /* 0x004fe20000004100 */
[----:B------:R-:W-:Y:S06]  /*e380*/  BRA `(.L_x_10444) ;  /* 0x0000000800c47947 */ /* 0x000fec0003800000 */
.L_x_10447:
        /* <DEDUP_REMOVED lines=8> */
.L_x_10450:
[----:B------:R-:W2:Y:S02]  /*e410*/  LDG.E.U16 R0, desc[UR36][R2.64] ;  /* 0x0000002402007981 */ /* 0x000ea4000c1e1500 */
[----:B--2---:R-:W-:Y:S01]  /*e420*/  HADD2.F32 R0, -RZ, R0.H0_H0 ;  /* 0x20000000ff007230 */ /* 0x004fe20000004100 */
[----:B------:R-:W-:Y:S06]  /*e430*/  BRA `(.L_x_10444) ;  /* 0x0000000800987947 */ /* 0x000fec0003800000 */
.L_x_10449:
[----:B------:R-:W2:Y:S01]  /*e440*/  LDG.E.64 R2, desc[UR36][R2.64] ;  /* 0x0000002402027981 */ /* 0x000ea2000c1e1b00 */
[----:B------:R-:W-:Y:S01]  /*e450*/  UMOV UR4, 0xf0000000 ;  /* 0xf000000000047882 */ /* 0x000fe20000000000 */
[----:B------:R-:W-:Y:S01]  /*e460*/  UMOV UR5, 0x380fffff ;  /* 0x380fffff00057882 */ /* 0x000fe20000000000 */
[----:B--2---:R-:W0:Y:S01]  /*e470*/  F2F.F32.F64 R0, R2 ;  /* 0x0000000200007310 */ /* 0x004e220000301000 */
[----:B------:R-:W-:-:S14]  /*e480*/  DSETP.GEU.AND P0, PT, |R2|, UR4, PT ;  /* 0x0000000402007e2a */ /* 0x000fdc000bf0e200 */
[----:B0-----:R-:W-:Y:S01]  /*e490*/  @!P0 FMUL R0, R0, 1.175494350822287508e-38 ;  /* 0x0080000000008820 */ /* 0x001fe20000400000 */
[----:B------:R-:W-:Y:S06]  /*e4a0*/  BRA `(.L_x_10444) ;  /* 0x00000008007c7947 */ /* 0x000fec0003800000 */
.L_x_10439:
        /* <DEDUP_REMOVED lines=12> */
.L_x_10453:
[----:B------:R-:W2:Y:S01]  /*e570*/  LDG.E.64 R2, desc[UR36][R2.64] ;  /* 0x0000002402027981 */ /* 0x000ea2000c1e1b00 */
[----:B------:R-:W-:Y:S01]  /*e580*/  UMOV UR4, 0xf0000000 ;  /* 0xf000000000047882 */ /* 0x000fe20000000000 */
[----:B------:R-:W-:Y:S01]  /*e590*/  UMOV UR5, 0x380fffff ;  /* 0x380fffff00057882 */ /* 0x000fe20000000000 */
[----:B--2---:R-:W0:Y:S01]  /*e5a0*/  F2F.F32.F64 R0, R2 ;  /* 0x0000000200007310 */ /* 0x004e220000301000 */
[----:B------:R-:W-:-:S14]  /*e5b0*/  DSETP.GEU.AND P0, PT, |R2|, UR4, PT ;  /* 0x0000000402007e2a */ /* 0x000fdc000bf0e200 */
[----:B0-----:R-:W-:Y:S01]  /*e5c0*/  @!P0 FMUL R0, R0, 1.175494350822287508e-38 ;  /* 0x0080000000008820 */ /* 0x001fe20000400000 */
[----:B------:R-:W-:Y:S06]  /*e5d0*/  BRA `(.L_x_10444) ;  /* 0x0000000800307947 */ /* 0x000fec0003800000 */
.L_x_10452:
        /* <DEDUP_REMOVED lines=26> */
.L_x_10455:
        /* <DEDUP_REMOVED lines=13> */
.L_x_10454:
[----:B------:R-:W2:Y:S02]  /*e850*/  LDG.E.U16 R0, desc[UR36][R2.64] ;  /* 0x0000002402007981 */ /* 0x000ea4000c1e1500 */
[----:B--2---:R-:W-:Y:S01]  /*e860*/  IMAD.U32 R0, R0, 0x10000, RZ ;  /* 0x0001000000007824 */ /* 0x004fe200078e00ff */
[----:B------:R-:W-:Y:S06]  /*e870*/  BRA `(.L_x_10444) ;  /* 0x0000000400887947 */ /* 0x000fec0003800000 */
.L_x_10451:
        /* <DEDUP_REMOVED lines=11> */
.L_x_10458:
        /* <DEDUP_REMOVED lines=20> */
.L_x_10460:
[----:B------:R-:W-:Y:S05]  /*ea70*/  BSYNC B0 ;  /* 0x0000000000007941 */ /* 0x000fea0003800000 */
.L_x_10459:
[----:B------:R-:W-:Y:S01]  /*ea80*/  LEA R3, R0, 0x3b800000, 0x17 ;  /* 0x3b80000000037811 */ /* 0x000fe200078eb8ff */
[----:B------:R-:W-:-:S05]  /*ea90*/  IMAD.SHL.U32 R0, R2, 0x100000, RZ ;  /* 0x0010000002007824 */ /* 0x000fca00078e00ff */
[----:B------:R-:W-:Y:S01]  /*eaa0*/  LOP3.LUT R0, R3, R0, R4, 0xfe, !PT ;  /* 0x0000000003007212 */ /* 0x000fe200078efe04 */
[----:B------:R-:W-:Y:S06]  /*eab0*/  BRA `(.L_x_10444) ;  /* 0x0000000000f87947 */ /* 0x000fec0003800000 */
.L_x_10457:
        /* <DEDUP_REMOVED lines=20> */
.L_x_10462:
[----:B------:R-:W-:Y:S05]  /*ec00*/  BSYNC B0 ;  /* 0x0000000000007941 */ /* 0x000fea0003800000 */
.L_x_10461:
[----:B------:R-:W-:Y:S01]  /*ec10*/  LEA R3, R0, 0x37800000, 0x17 ;  /* 0x3780000000037811 */ /* 0x000fe200078eb8ff */
[----:B------:R-:W-:-:S05]  /*ec20*/  IMAD.SHL.U32 R0, R2, 0x200000, RZ ;  /* 0x0020000002007824 */ /* 0x000fca00078e00ff */
[----:B------:R-:W-:Y:S01]  /*ec30*/  LOP3.LUT R0, R3, R0, R4, 0xfe, !PT ;  /* 0x0000000003007212 */ /* 0x000fe200078efe04 */
[----:B------:R-:W-:Y:S06]  /*ec40*/  BRA `(.L_x_10444) ;  /* 0x0000000000947947 */ /* 0x000fec0003800000 */
.L_x_10456:
        /* <DEDUP_REMOVED lines=14> */
.L_x_10443:
        /* <DEDUP_REMOVED lines=16> */
.L_x_10465:
[----:B------:R-:W-:Y:S01]  /*ee30*/  IMAD.MOV.U32 R0, RZ, RZ, RZ ;  /* 0x000000ffff007224 */ /* 0x000fe200078e00ff */
[----:B------:R-:W-:Y:S06]  /*ee40*/  BRA `(.L_x_10444) ;  /* 0x0000000000147947 */ /* 0x000fec0003800000 */
.L_x_10464:
[----:B------:R-:W2:Y:S02]  /*ee50*/  LDG.E.64 R2, desc[UR36][R2.64] ;  /* 0x0000002402027981 */ /* 0x000ea4000c1e1b00 */
[----:B--2---:R0:W1:Y:S01]  /*ee60*/  I2F.U64 R0, R2 ;  /* 0x0000000200007312 */ /* 0x0040620000301000 */
[----:B------:R-:W-:Y:S05]  /*ee70*/  BRA `(.L_x_10444) ;  /* 0x0000000000087947 */ /* 0x000fea0003800000 */
.L_x_10463:
[----:B------:R-:W2:Y:S02]  /*ee80*/  LDG.E R0, desc[UR36][R2.64] ;  /* 0x0000002402007981 */ /* 0x000ea4000c1e1900 */
[----:B--2---:R-:W-:-:S07]  /*ee90*/  I2FP.F32.U32 R0, R0 ;  /* 0x0000000000007245 */ /* 0x004fce0000201000 */
.L_x_10444:
[----:B------:R-:W-:Y:S05]  /*eea0*/  BSYNC B6 ;  /* 0x0000000000067941 */ /* 0x000fea0003800000 */
.L_x_10438:
[----:B------:R-:W1:Y:S01]  /*eeb0*/  LDC.U8 R4, c[0x0][0x4f9] ;  /* 0x00013e40ff047b82 */ /* 0x000e620000000000 */
[----:B0-2--5:R-:W-:-:S05]  /*eec0*/  HADD2.F32 R3, -RZ, R22.H0_H0 ;  /* 0x20000016ff037230 */ /* 0x025fca0000004100 */
        /* <DEDUP_REMOVED lines=18> */
.L_x_10469:
[----:B------:R-:W-:-:S06]  /*eff0*/  HADD2.F32 R3, -RZ, R0.H0_H0 ;  /* 0x20000000ff037230 */ /* 0x000fcc0000004100 */
[----:B------:R-:W0:Y:S02]  /*f000*/  F2I.S64.TRUNC R2, R3 ;  /* 0x0000000300027311 */ /* 0x000e24000020d900 */
[----:B0-----:R0:W-:Y:S01]  /*f010*/  STG.E.U8 desc[UR36][R16.64], R2 ;  /* 0x0000000210007986 */ /* 0x0011e2000c101124 */
[----:B------:R-:W-:Y:S05]  /*f020*/  BRA `(.L_x_10471) ;  /* 0x0000000c00847947 */ /* 0x000fea0003800000 */
.L_x_10468:
        /* <DEDUP_REMOVED lines=10> */
.L_x_10473:
[----:B------:R-:W-:-:S04]  /*f0d0*/  HADD2.F32 R0, -RZ, R0.H0_H0 ;  /* 0x20000000ff007230 */ /* 0x000fc80000004100 */
[----:B------:R-:W0:Y:S02]  /*f0e0*/  F2I.FTZ.TRUNC.NTZ R3, R0 ;  /* 0x0000000000037305 */ /* 0x000e24000021f100 */
[----:B0-----:R0:W-:Y:S01]  /*f0f0*/  STG.E desc[UR36][R16.64], R3 ;  /* 0x0000000310007986 */ /* 0x0011e2000c101924 */
[----:B------:R-:W-:Y:S05]  /*f100*/  BRA `(.L_x_10471) ;  /* 0x0000000c004c7947 */ /* 0x000fea0003800000 */
.L_x_10472:
[----:B------:R-:W-:-:S04]  /*f110*/  HADD2.F32 R0, -RZ, R0.H0_H0 ;  /* 0x20000000ff007230 */ /* 0x000fc80000004100 */
[----:B------:R-:W0:Y:S02]  /*f120*/  F2I.FTZ.TRUNC.NTZ R3, R0 ;  /* 0x0000000000037305 */ /* 0x000e24000021f100 */
[----:B0-----:R0:W-:Y:S01]  /*f130*/  STG.E.U16 desc[UR36][R16.64], R3 ;  /* 0x0000000310007986 */ /* 0x0011e2000c101524 */
[----:B------:R-:W-:Y:S05]  /*f140*/  BRA `(.L_x_10471) ;  /* 0x0000000c003c7947 */ /* 0x000fea0003800000 */
.L_x_10467:
        /* <DEDUP_REMOVED lines=9> */
.L_x_10475:
[----:B------:R0:W-:Y:S01]  /*f1e0*/  STG.E.U16 desc[UR36][R16.64], R0 ;  /* 0x0000000010007986 */ /* 0x0001e2000c101524 */
[----:B------:R-:W-:Y:S05]  /*f1f0*/  BRA `(.L_x_10471) ;  /* 0x0000000c00107947 */ /* 0x000fea0003800000 */
.L_x_10474:
        /* <DEDUP_REMOVED lines=10> */
.L_x_10477:
[----:B------:R-:W-:-:S05]  /*f2a0*/  HADD2.F32 R0, -RZ, R0.H0_H0 ;  /* 0x20000000ff007230 */ /* 0x000fca0000004100 */
[----:B------:R-:W-:-:S04]  /*f2b0*/  F2FP.F16.F32.PACK_AB R0, RZ, R0 ;  /* 0x00000000ff00723e */ /* 0x000fc800000000ff */
[----:B------:R-:W-:-:S05]  /*f2c0*/  PRMT R0, R0, 0x5410, RZ ;  /* 0x0000541000007816 */ /* 0x000fca00000000ff */
[----:B------:R0:W-:Y:S01]  /*f2d0*/  STG.E desc[UR36][R16.64], R0 ;  /* 0x0000000010007986 */ /* 0x0001e2000c101924 */
[----:B------:R-:W-:Y:S05]  /*f2e0*/  BRA `(.L_x_10471) ;  /* 0x0000000800d47947 */ /* 0x000fea0003800000 */
.L_x_10476:
[----:B------:R-:W-:-:S05]  /*f2f0*/  HADD2.F32 R2, -RZ, R0.H0_H0 ;  /* 0x20000000ff027230 */ /* 0x000fca0000004100 */
[----:B------:R-:W-:-:S06]  /*f300*/  FMUL.FTZ R2, R2, 1 ;  /* 0x3f80000002027820 */ /* 0x000fcc0000410000 */
[----:B------:R-:W0:Y:S02]  /*f310*/  F2F.F64.F32 R2, R2 ;  /* 0x0000000200027310 */ /* 0x000e240000201800 */
[----:B0-----:R0:W-:Y:S01]  /*f320*/  STG.E.64 desc[UR36][R16.64], R2 ;  /* 0x0000000210007986 */ /* 0x0011e2000c101b24 */
[----:B------:R-:W-:Y:S05]  /*f330*/  BRA `(.L_x_10471) ;  /* 0x0000000800c07947 */ /* 0x000fea0003800000 */
.L_x_10466:
        /* <DEDUP_REMOVED lines=13> */
.L_x_10480:
[----:B------:R-:W-:Y:S01]  /*f410*/  HADD2.F32 R0, -RZ, R0.H0_H0 ;  /* 0x20000000ff007230 */ /* 0x000fe20000004100 */
[----:B------:R-:W-:-:S04]  /*f420*/  CS2R R6, SRZ ;  /* 0x0000000000067805 */ /* 0x000fc8000001ff00 */
[----:B------:R-:W-:-:S04]  /*f430*/  FMUL.FTZ R0, R0, 1 ;  /* 0x3f80000000007820 */ /* 0x000fc80000410000 */
[----:B------:R-:W0:Y:S02]  /*f440*/  F2F.F64.F32 R4, R0 ;  /* 0x0000000000047310 */ /* 0x000e240000201800 */
[----:B0-----:R3:W-:Y:S01]  /*f450*/  STG.E.128 desc[UR36][R16.64], R4 ;  /* 0x0000000410007986 */ /* 0x0017e2000c101d24 */
[----:B------:R-:W-:Y:S05]  /*f460*/  BRA `(.L_x_10471) ;  /* 0x0000000800747947 */ /* 0x000fea0003800000 */
.L_x_10479:
        /* <DEDUP_REMOVED lines=21> */
.L_x_10484:
[----:B------:R-:W-:Y:S05]  /*f5c0*/  BSYNC B0 ;  /* 0x0000000000007941 */ /* 0x000fea0003800000 */
.L_x_10483:
[----:B------:R-:W-:-:S05]  /*f5d0*/  LOP3.LUT R3, R0, R3, RZ, 0xfc, !PT ;  /* 0x0000000300037212 */ /* 0x000fca00078efcff */
[----:B------:R1:W-:Y:S01]  /*f5e0*/  STG.E.U8 desc[UR36][R16.64], R3 ;  /* 0x0000000310007986 */ /* 0x0003e2000c101124 */
[----:B------:R-:W-:Y:S05]  /*f5f0*/  BRA `(.L_x_10471) ;  /* 0x0000000800107947 */ /* 0x000fea0003800000 */
.L_x_10482:
        /* <DEDUP_REMOVED lines=13> */
.L_x_10486:
[----:B------:R-:W-:Y:S01]  /*f6d0*/  IMAD.MOV.U32 R0, RZ, RZ, 0x7f ;  /* 0x0000007fff007424 */ /* 0x000fe200078e00ff */
[----:B------:R-:W-:-:S04]  /*f6e0*/  ISETP.GT.U32.AND P0, PT, R2, 0x7f800000, PT ;  /* 0x7f8000000200780c */ /* 0x000fc80003f04070 */
[----:B------:R-:W-:-:S09]  /*f6f0*/  SEL R0, R0, 0x7c, P0 ;  /* 0x0000007c00007807 */ /* 0x000fd20000000000 */
.L_x_10487:
[----:B------:R-:W-:Y:S05]  /*f700*/  BSYNC B0 ;  /* 0x0000000000007941 */ /* 0x000fea0003800000 */
.L_x_10485:
[----:B------:R-:W-:-:S04]  /*f710*/  LOP3.LUT R2, R3, 0x80000000, RZ, 0xc0, !PT ;  /* 0x8000000003027812 */ /* 0x000fc800078ec0ff */
[----:B------:R-:W-:-:S04]  /*f720*/  SHF.R.U32.HI R3, RZ, 0x18, R2 ;  /* 0x00000018ff037819 */ /* 0x000fc80000011602 */
[----:B------:R-:W-:-:S05]  /*f730*/  LOP3.LUT R3, R0, R3, RZ, 0xfc, !PT ;  /* 0x0000000300037212 */ /* 0x000fca00078efcff */
[----:B------:R0:W-:Y:S01]  /*f740*/  STG.E.U8 desc[UR36][R16.64], R3 ;  /* 0x0000000310007986 */ /* 0x0001e2000c101124 */
[----:B------:R-:W-:Y:S05]  /*f750*/  BRA `(.L_x_10471) ;  /* 0x0000000400b87947 */ /* 0x000fea0003800000 */
.L_x_10481:
[----:B------:R-:W-:-:S05]  /*f760*/  HADD2.F32 R0, -RZ, R0.H0_H0 ;  /* 0x20000000ff007230 */ /* 0x000fca0000004100 */
[----:B------:R-:W-:-:S05]  /*f770*/  F2FP.BF16.F32.PACK_AB R0, RZ, R0 ;  /* 0x00000000ff00723e */ /* 0x000fca00000010ff */
[----:B------:R2:W-:Y:S01]  /*f780*/  STG.E.U16 desc[UR36][R16.64], R0 ;  /* 0x0000000010007986 */ /* 0x0005e2000c101524 */
[----:B------:R-:W-:Y:S05]  /*f790*/  BRA `(.L_x_10471) ;  /* 0x0000000400a87947 */ /* 0x000fea0003800000 */
.L_x_10478:
        /* <DEDUP_REMOVED lines=12> */
.L_x_10490:
        /* <DEDUP_REMOVED lines=17> */
.L_x_10493:
[----:B------:R-:W-:-:S04]  /*f970*/  LOP3.LUT R2, R3, 0x80000000, RZ, 0xc0, !PT ;  /* 0x8000000003027812 */ /* 0x000fc800078ec0ff */
[----:B------:R-:W-:-:S04]  /*f980*/  SHF.R.U32.HI R3, RZ, 0x18, R2 ;  /* 0x00000018ff037819 */ /* 0x000fc80000011602 */
[----:B------:R-:W-:-:S04]  /*f990*/  LOP3.LUT R0, R0, R3, RZ, 0xfc, !PT ;  /* 0x0000000300007212 */ /* 0x000fc800078efcff */
[----:B------:R-:W-:-:S07]  /*f9a0*/  PRMT R8, R0, 0x7610, R8 ;  /* 0x0000761000087816 */ /* 0x000fce0000000008 */
.L_x_10492:
[----:B------:R-:W-:Y:S05]  /*f9b0*/  BSYNC B0 ;  /* 0x0000000000007941 */ /* 0x000fea0003800000 */
.L_x_10491:
[----:B------:R0:W-:Y:S01]  /*f9c0*/  STG.E.U8 desc[UR36][R16.64], R8 ;  /* 0x0000000810007986 */ /* 0x0001e2000c101124 */
[----:B------:R-:W-:Y:S05]  /*f9d0*/  BRA `(.L_x_10471) ;  /* 0x0000000400187947 */ /* 0x000fea0003800000 */
.L_x_10489:
        /* <DEDUP_REMOVED lines=17> */
.L_x_10496:
[----:B------:R-:W-:-:S04]  /*faf0*/  LOP3.LUT R2, R3, 0x80000000, RZ, 0xc0, !PT ;  /* 0x8000000003027812 */ /* 0x000fc800078ec0ff */
[----:B------:R-:W-:-:S04]  /*fb00*/  SHF.R.U32.HI R3, RZ, 0x18, R2 ;  /* 0x00000018ff037819 */ /* 0x000fc80000011602 */
[----:B------:R-:W-:-:S04]  /*fb10*/  LOP3.LUT R0, R0, R3, RZ, 0xfc, !PT ;  /* 0x0000000300007212 */ /* 0x000fc800078efcff */
[----:B------:R-:W-:-:S07]  /*fb20*/  PRMT R8, R0, 0x7610, R8 ;  /* 0x0000761000087816 */ /* 0x000fce0000000008 */
.L_x_10495:
[----:B------:R-:W-:Y:S05]  /*fb30*/  BSYNC B0 ;  /* 0x0000000000007941 */ /* 0x000fea0003800000 */
.L_x_10494:
[----:B------:R0:W-:Y:S01]  /*fb40*/  STG.E.U8 desc[UR36][R16.64], R8 ;  /* 0x0000000810007986 */ /* 0x0001e2000c101124 */
[----:B------:R-:W-:Y:S05]  /*fb50*/  BRA `(.L_x_10471) ;  /* 0x0000000000b87947 */ /* 0x000fea0003800000 */
.L_x_10488:
        /* <DEDUP_REMOVED lines=22> */
.L_x_10470:
        /* <DEDUP_REMOVED lines=16> */
.L_x_10499:
[----:B------:R-:W-:Y:S05]  /*fdc0*/  BRA `(.L_x_10471) ;  /* 0x00000000001c7947 */ /* 0x000fea0003800000 */
.L_x_10498:
[----:B------:R-:W-:-:S06]  /*fdd0*/  HADD2.F32 R2, -RZ, R0.H0_H0 ;  /* 0x20000000ff027230 */ /* 0x000fcc0000004100 */
[----:B------:R-:W0:Y:S02]  /*fde0*/  F2I.U64.TRUNC R2, R2 ;  /* 0x0000000200027311 */ /* 0x000e24000020d800 */
[----:B0-----:R0:W-:Y:S01]  /*fdf0*/  STG.E.64 desc[UR36][R16.64], R2 ;  /* 0x0000000210007986 */ /* 0x0011e2000c101b24 */
[----:B------:R-:W-:Y:S05]  /*fe00*/  BRA `(.L_x_10471) ;  /* 0x00000000000c7947 */ /* 0x000fea0003800000 */
.L_x_10497:
[----:B------:R-:W-:-:S04]  /*fe10*/  HADD2.F32 R0, -RZ, R0.H0_H0 ;  /* 0x20000000ff007230 */ /* 0x000fc80000004100 */
[----:B------:R-:W0:Y:S02]  /*fe20*/  F2I.FTZ.U32.TRUNC.NTZ R3, R0 ;  /* 0x0000000000037305 */ /* 0x000e24000021f000 */
[----:B0-----:R0:W-:Y:S02]  /*fe30*/  STG.E desc[UR36][R16.64], R3 ;  /* 0x0000000310007986 */ /* 0x0011e4000c101924 */
.L_x_10471:
[----:B------:R-:W-:-:S07]  /*fe40*/  VIADD R19, R19, 0x80 ;  /* 0x0000008013137836 */ /* 0x000fce0000000000 */
.L_x_10375:
[----:B------:R-:W-:Y:S05]  /*fe50*/  BSYNC B7 ;  /* 0x0000000000077941 */ /* 0x000fea0003800000 */
.L_x_10374:
[----:B------:R-:W-:Y:S02]  /*fe60*/  ULDC UR4, c[0x0][0x210] ;  /* 0x0000840000047ab9 */ /* 0x000fe40000000800 */
[----:B------:R-:W-:-:S13]  /*fe70*/  ISETP.GE.AND P0, PT, R19, UR4, PT ;  /* 0x0000000413007c0c */ /* 0x000fda000bf06270 */
[----:B------:R-:W-:Y:S05]  /*fe80*/  @P0 EXIT ;  /* 0x000000000000094d */ /* 0x000fea0003800000 */
[----:B0--34-:R-:W0:Y:S01]  /*fe90*/  LDC R6, c[0x0][0x218] ;  /* 0x00008600ff067b82 */ /* 0x019e220000000800 */
[----:B------:R-:W-:Y:S02]  /*fea0*/  IMAD.MOV.U32 R18, RZ, RZ, RZ ;  /* 0x000000ffff127224 */ /* 0x000fe400078e00ff */
[----:B------:R-:W-:Y:S02]  /*feb0*/  IMAD.MOV.U32 R22, RZ, RZ, RZ ;  /* 0x000000ffff167224 */ /* 0x000fe400078e00ff */
[----:B--2---:R-:W-:Y:S02]  /*fec0*/  IMAD.MOV.U32 R0, RZ, RZ, RZ ;  /* 0x000000ffff007224 */ /* 0x004fe400078e00ff */
[----:B-1----:R-:W-:Y:S01]  /*fed0*/  IMAD.MOV.U32 R16, RZ, RZ, RZ ;  /* 0x000000ffff107224 */ /* 0x002fe200078e00ff */
        /* <DEDUP_REMOVED lines=375> */
.L_x_10500:
        /* <DEDUP_REMOVED lines=23> */
.L_x_10504:
[----:B------:R-:W2:Y:S02]  /*117c0*/  LDG.E.U8 R2, desc[UR36][R2.64] ;  /* 0x0000002402027981 */ /* 0x000ea4000c1e1100 */
[----:B--2---:R-:W-:-:S04]  /*117d0*/  I2FP.F32.U32 R0, R2 ;  /* 0x0000000200007245 */ /* 0x004fc80000201000 */
[----:B------:R-:W-:-:S04]  /*117e0*/  F2FP.F16.F32.PACK_AB R0, RZ, R0 ;  /* 0x00000000ff00723e */ /* 0x000fc800000000ff */
[----:B------:R-:W-:Y:S01]  /*117f0*/  PRMT R19, R0, 0x7610, R19 ;  /* 0x0000761000137816 */ /* 0x000fe20000000013 */
[----:B------:R-:W-:Y:S06]  /*11800*/  BRA `(.L_x_10506) ;  /* 0x0000000c00bc7947 */ /* 0x000fec0003800000 */
.L_x_10503:
        /* <DEDUP_REMOVED lines=11> */
.L_x_10508:
[----:B------:R-:W2:Y:S02]  /*118c0*/  LDG.E R2, desc[UR36][R2.64] ;  /* 0x0000002402027981 */ /* 0x000ea4000c1e1900 */
[----:B--2---:R-:W-:-:S04]  /*118d0*/  I2FP.F32.S32 R0, R2 ;  /* 0x0000000200007245 */ /* 0x004fc80000201400 */
[----:B------:R-:W-:-:S04]  /*118e0*/  F2FP.F16.F32.PACK_AB R0, RZ, R0 ;  /* 0x00000000ff00723e */ /* 0x000fc800000000ff */
[----:B------:R-:W-:Y:S01]  /*118f0*/  PRMT R19, R0, 0x7610, R19 ;  /* 0x0000761000137816 */ /* 0x000fe20000000013 */
[----:B------:R-:W-:Y:S06]  /*11900*/  BRA `(.L_x_10506) ;  /* 0x0000000c007c7947 */ /* 0x000fec0003800000 */
.L_x_10507:
[----:B------:R-:W2:Y:S02]  /*11910*/  LDG.E.U16 R2, desc[UR36][R2.64] ;  /* 0x0000002402027981 */ /* 0x000ea4000c1e1500 */
[----:B--2---:R-:W0:Y:S02]  /*11920*/  I2F.S16 R0, R2 ;  /* 0x0000000200007306 */ /* 0x004e240000101400 */
[----:B0-----:R-:W-:-:S04]  /*11930*/  F2FP.F16.F32.PACK_AB R0, RZ, R0 ;  /* 0x00000000ff00723e */ /* 0x001fc800000000ff */
[----:B------:R-:W-:Y:S01]  /*11940*/  PRMT R19, R0, 0x7610, R19 ;  /* 0x0000761000137816 */ /* 0x000fe20000000013 */
[----:B------:R-:W-:Y:S06]  /*11950*/  BRA `(.L_x_10506) ;  /* 0x0000000c00687947 */ /* 0x000fec0003800000 */
.L_x_10502:
        /* <DEDUP_REMOVED lines=9> */
.L_x_10510:
[----:B------:R1:W5:Y:S01]  /*119f0*/  LDG.E.U16 R19, desc[UR36][R2.64] ;  /* 0x0000002402137981 */ /* 0x000362000c1e1500 */
[----:B------:R-:W-:Y:S05]  /*11a00*/  BRA `(.L_x_10506) ;  /* 0x0000000c003c7947 */ /* 0x000fea0003800000 */
.L_x_10509:
        /* <DEDUP_REMOVED lines=9> */
.L_x_10512:
[----:B------:R0:W5:Y:S01]  /*11aa0*/  LDG.E.U16 R19, desc[UR36][R2.64] ;  /* 0x0000002402137981 */ /* 0x000162000c1e1500 */
[----:B------:R-:W-:Y:S05]  /*11ab0*/  BRA `(.L_x_10506) ;  /* 0x0000000c00107947 */ /* 0x000fea0003800000 */
.L_x_10511:
        /* <DEDUP_REMOVED lines=9> */
.L_x_10501:
        /* <DEDUP_REMOVED lines=14> */
.L_x_10515:
        /* <DEDUP_REMOVED lines=9> */
.L_x_10514:
        /* <DEDUP_REMOVED lines=28> */
.L_x_10517:
        /* <DEDUP_REMOVED lines=15> */
.L_x_10516:
[----:B------:R-:W2:Y:S02]  /*11f70*/  LDG.E.U16 R0, desc[UR36][R2.64] ;  /* 0x0000002402007981 */ /* 0x000ea4000c1e1500 */
[----:B--2---:R-:W-:-:S05]  /*11f80*/  IMAD.U32 R0, R0, 0x10000, RZ ;  /* 0x0001000000007824 */ /* 0x004fca00078e00ff */
[----:B------:R-:W-:-:S04]  /*11f90*/  F2FP.F16.F32.PACK_AB R0, RZ, R0 ;  /* 0x00000000ff00723e */ /* 0x000fc800000000ff */
[----:B------:R-:W-:Y:S01]  /*11fa0*/  PRMT R19, R0, 0x7610, R19 ;  /* 0x0000761000137816 */ /* 0x000fe20000000013 */
[----:B------:R-:W-:Y:S06]  /*11fb0*/  BRA `(.L_x_10506) ;  /* 0x0000000400d07947 */ /* 0x000fec0003800000 */
.L_x_10513:
        /* <DEDUP_REMOVED lines=13> */
.L_x_10520:
        /* <DEDUP_REMOVED lines=21> */
.L_x_10524:
[----:B------:R-:W-:Y:S05]  /*121e0*/  BSYNC B1 ;  /* 0x0000000000017941 */ /* 0x000fea0003800000 */
.L_x_10523:
[----:B------:R-:W-:Y:S01]  /*121f0*/  LEA R3, R0, 0x3b800000, 0x17 ;  /* 0x3b80000000037811 */ /* 0x000fe200078eb8ff */
[----:B------:R-:W-:-:S05]  /*12200*/  IMAD.SHL.U32 R0, R2, 0x100000, RZ ;  /* 0x0010000002007824 */ /* 0x000fca00078e00ff */
[----:B------:R-:W-:-:S07]  /*12210*/  LOP3.LUT R0, R3, R0, R4, 0xfe, !PT ;  /* 0x0000000003007212 */ /* 0x000fce00078efe04 */
.L_x_10522:
[----:B------:R-:W-:Y:S05]  /*12220*/  BSYNC B0 ;  /* 0x0000000000007941 */ /* 0x000fea0003800000 */
.L_x_10521:
[----:B------:R-:W-:-:S04]  /*12230*/  F2FP.F16.F32.PACK_AB R0, RZ, R0 ;  /* 0x00000000ff00723e */ /* 0x000fc800000000ff */
[----:B------:R-:W-:Y:S01]  /*12240*/  PRMT R19, R0, 0x7610, R19 ;  /* 0x0000761000137816 */ /* 0x000fe20000000013 */
[----:B------:R-:W-:Y:S06]  /*12250*/  BRA `(.L_x_10506) ;  /* 0x0000000400287947 */ /* 0x000fec0003800000 */
.L_x_10519:
        /* <DEDUP_REMOVED lines=21> */
.L_x_10528:
[----:B------:R-:W-:Y:S05]  /*123b0*/  BSYNC B1 ;  /* 0x0000000000017941 */ /* 0x000fea0003800000 */
.L_x_10527:
[----:B------:R-:W-:Y:S01]  /*123c0*/  LEA R3, R0, 0x37800000, 0x17 ;  /* 0x3780000000037811 */ /* 0x000fe200078eb8ff */
[----:B------:R-:W-:-:S05]  /*123d0*/  IMAD.SHL.U32 R0, R2, 0x200000, RZ ;  /* 0x0020000002007824 */ /* 0x000fca00078e00ff */
[----:B------:R-:W-:-:S07]  /*123e0*/  LOP3.LUT R0, R3, R0, R4, 0xfe, !PT ;  /* 0x0000000003007212 */ /* 0x000fce00078efe04 */
.L_x_10526:
[----:B------:R-:W-:Y:S05]  /*123f0*/  BSYNC B0 ;  /* 0x0000000000007941 */ /* 0x000fea0003800000 */
.L_x_10525:
[----:B------:R-:W-:-:S04]  /*12400*/  F2FP.F16.F32.PACK_AB R0, RZ, R0 ;  /* 0x00000000ff00723e */ /* 0x000fc800000000ff */
[----:B------:R-:W-:Y:S01]  /*12410*/  PRMT R19, R0, 0x7610, R19 ;  /* 0x0000761000137816 */ /* 0x000fe20000000013 */
[----:B------:R-:W-:Y:S06]  /*12420*/  BRA `(.L_x_10506) ;  /* 0x0000000000b47947 */ /* 0x000fec0003800000 */
.L_x_10518:
        /* <DEDUP_REMOVED lines=14> */
.L_x_10532:
[----:B------:R-:W-:Y:S05]  /*12510*/  BSYNC B0 ;  /* 0x0000000000007941 */ /* 0x000fea0003800000 */
.L_x_10531:
[----:B------:R-:W-:-:S04]  /*12520*/  F2FP.F16.F32.PACK_AB R0, RZ, R0 ;  /* 0x00000000ff00723e */ /* 0x000fc800000000ff */
[----:B------:R-:W-:Y:S01]  /*12530*/  PRMT R19, R0, 0x7610, R19 ;  /* 0x0000761000137816 */ /* 0x000fe20000000013 */
[----:B------:R-:W-:Y:S06]  /*12540*/  BRA `(.L_x_10506) ;  /* 0x00000000006c7947 */ /* 0x000fec0003800000 */
.L_x_10505:
        /* <DEDUP_REMOVED lines=16> */
.L_x_10533:
[----:B------:R-:W-:Y:S01]  /*12650*/  PRMT R19, RZ, 0x7610, R19 ;  /* 0x00007610ff137816 */ /* 0x000fe20000000013 */
[----:B------:R-:W-:Y:S06]  /*12660*/  BRA `(.L_x_10506) ;  /* 0x0000000000247947 */ /* 0x000fec0003800000 */
.L_x_10530:
[----:B------:R-:W2:Y:S02]  /*12670*/  LDG.E.64 R2, desc[UR36][R2.64] ;  /* 0x0000002402027981 */ /* 0x000ea4000c1e1b00 */
[----:B--2---:R-:W0:Y:S02]  /*12680*/  I2F.U64 R0, R2 ;  /* 0x0000000200007312 */ /* 0x004e240000301000 */
[----:B0-----:R-:W-:-:S04]  /*12690*/  F2FP.F16.F32.PACK_AB R0, RZ, R0 ;  /* 0x00000000ff00723e */ /* 0x001fc800000000ff */
[----:B------:R-:W-:Y:S01]  /*126a0*/  PRMT R19, R0, 0x7610, R19 ;  /* 0x0000761000137816 */ /* 0x000fe20000000013 */
[----:B------:R-:W-:Y:S06]  /*126b0*/  BRA `(.L_x_10506) ;  /* 0x0000000000107947 */ /* 0x000fec0003800000 */
.L_x_10529:
[----:B------:R-:W2:Y:S02]  /*126c0*/  LDG.E R2, desc[UR36][R2.64] ;  /* 0x0000002402027981 */ /* 0x000ea4000c1e1900 */
[----:B--2---:R-:W-:-:S04]  /*126d0*/  I2FP.F32.U32 R0, R2 ;  /* 0x0000000200007245 */ /* 0x004fc80000201000 */
[----:B------:R-:W-:-:S04]  /*126e0*/  F2FP.F16.F32.PACK_AB R0, RZ, R0 ;  /* 0x00000000ff00723e */ /* 0x000fc800000000ff */
[----:B------:R-:W-:-:S07]  /*126f0*/  PRMT R19, R0, 0x7610, R19 ;  /* 0x0000761000137816 */ /* 0x000fce0000000013 */
.L_x_10506:
        /* <DEDUP_REMOVED lines=19> */
.L_x_10538:
[----:B------:R-:W2:Y:S02]  /*12830*/  LDG.E.U8 R2, desc[UR36][R2.64] ;  /* 0x0000002402027981 */ /* 0x000ea4000c1e1100 */
[----:B--2---:R-:W-:Y:S01]  /*12840*/  I2FP.F32.U32 R22, R2 ;  /* 0x0000000200167245 */ /* 0x004fe20000201000 */
[----:B------:R-:W-:Y:S06]  /*12850*/  BRA `(.L_x_10540) ;  /* 0x0000000c002c7947 */ /* 0x000fec0003800000 */
.L_x_10537:
        /* <DEDUP_REMOVED lines=9> */
.L_x_10542:
[----:B------:R-:W2:Y:S02]  /*128f0*/  LDG.E R2, desc[UR36][R2.64] ;  /* 0x0000002402027981 */ /* 0x000ea4000c1e1900 */
[----:B--2---:R-:W-:Y:S01]  /*12900*/  I2FP.F32.S32 R22, R2 ;  /* 0x0000000200167245 */ /* 0x004fe20000201400 */
[----:B------:R-:W-:Y:S06]  /*12910*/  BRA `(.L_x_10540) ;  /* 0x0000000800fc7947 */ /* 0x000fec0003800000 */
.L_x_10541:
[----:B------:R-:W2:Y:S02]  /*12920*/  LDG.E.U16 R2, desc[UR36][R2.64] ;  /* 0x0000002402027981 */ /* 0x000ea4000c1e1500 */
[----:B--2---:R2:W3:Y:S01]  /*12930*/  I2F.S16 R22, R2 ;  /* 0x0000000200167306 */ /* 0x0044e20000101400 */
[----:B------:R-:W-:Y:S05]  /*12940*/  BRA `(.L_x_10540) ;  /* 0x0000000800f07947 */ /* 0x000fea0003800000 */
.L_x_10536:
        /* <DEDUP_REMOVED lines=8> */
.L_x_10544:
[----:B------:R-:W2:Y:S02]  /*129d0*/  LDG.E.U16 R2, desc[UR36][R2.64] ;  /* 0x0000002402027981 */ /* 0x000ea4000c1e1500 */
[----:B--2---:R-:W-:Y:S01]  /*129e0*/  HADD2.F32 R22, -RZ, R2.H0_H0 ;  /* 0x20000002ff167230 */ /* 0x004fe20000004100 */
[----:B------:R-:W-:Y:S06]  /*129f0*/  BRA `(.L_x_10540) ;  /* 0x0000000800c47947 */ /* 0x000fec0003800000 */
.L_x_10543:
        /* <DEDUP_REMOVED lines=8> */
.L_x_10546:
[----:B------:R-:W2:Y:S02]  /*12a80*/  LDG.E.U16 R2, desc[UR36][R2.64] ;  /* 0x0000002402027981 */ /* 0x000ea4000c1e1500 */
[----:B--2---:R-:W-:Y:S01]  /*12a90*/  HADD2.F32 R22, -RZ, R2.H0_H0 ;  /* 0x20000002ff167230 */ /* 0x004fe20000004100 */
[----:B------:R-:W-:Y:S06]  /*12aa0*/  BRA `(.L_x_10540) ;  /* 0x0000000800987947 */ /* 0x000fec0003800000 */
.L_x_10545:
[----:B------:R-:W2:Y:S01]  /*12ab0*/  LDG.E.64 R2, desc[UR36][R2.64] ;  /* 0x0000002402027981 */ /* 0x000ea2000c1e1b00 */
[----:B------:R-:W-:Y:S01]  /*12ac0*/  UMOV UR4, 0xf0000000 ;  /* 0xf000000000047882 */ /* 0x000fe20000000000 */
[----:B------:R-:W-:Y:S01]  /*12ad0*/  UMOV UR5, 0x380fffff ;  /* 0x380fffff00057882 */ /* 0x000fe20000000000 */
[----:B--2---:R-:W0:Y:S01]  /*12ae0*/  F2F.F32.F64 R22, R2 ;  /* 0x0000000200167310 */ /* 0x004e220000301000 */
[----:B------:R-:W-:-:S14]  /*12af0*/  DSETP.GEU.AND P0, PT, |R2|, UR4, PT ;  /* 0x0000000402007e2a */ /* 0x000fdc000bf0e200 */
[----:B0-----:R-:W-:Y:S01]  /*12b00*/  @!P0 FMUL R22, R22, 1.175494350822287508e-38 ;  /* 0x0080000016168820 */ /* 0x001fe20000400000 */
[----:B------:R-:W-:Y:S06]  /*12b10*/  BRA `(.L_x_10540) ;  /* 0x00000008007c7947 */ /* 0x000fec0003800000 */
.L_x_10535:
        /* <DEDUP_REMOVED lines=12> */
.L_x_10549:
[----:B------:R-:W2:Y:S01]  /*12be0*/  LDG.E.64 R2, desc[UR36][R2.64] ;  /* 0x0000002402027981 */ /* 0x000ea2000c1e1b00 */
[----:B------:R-:W-:Y:S01]  /*12bf0*/  UMOV UR4, 0xf0000000 ;  /* 0xf000000000047882 */ /* 0x000fe20000000000 */
[----:B------:R-:W-:Y:S01]  /*12c00*/  UMOV UR5, 0x380fffff ;  /* 0x380fffff00057882 */ /* 0x000fe20000000000 */
[----:B--2---:R-:W0:Y:S01]  /*12c10*/  F2F.F32.F64 R22, R2 ;  /* 0x0000000200167310 */ /* 0x004e220000301000 */
[----:B------:R-:W-:-:S14]  /*12c20*/  DSETP.GEU.AND P0, PT, |R2|, UR4, PT ;  /* 0x0000000402007e2a */ /* 0x000fdc000bf0e200 */
[----:B0-----:R-:W-:Y:S01]  /*12c30*/  @!P0 FMUL R22, R22, 1.175494350822287508e-38 ;  /* 0x0080000016168820 */ /* 0x001fe20000400000 */
[----:B------:R-:W-:Y:S06]  /*12c40*/  BRA `(.L_x_10540) ;  /* 0x0000000800307947 */ /* 0x000fec0003800000 */
.L_x_10548:
        /* <DEDUP_REMOVED lines=26> */
.L_x_10551:
        /* <DEDUP_REMOVED lines=13> */
.L_x_10550:
[----:B------:R-:W2:Y:S02]  /*12ec0*/  LDG.E.U16 R2, desc[UR36][R2.64] ;  /* 0x0000002402027981 */ /* 0x000ea4000c1e1500 */
[----:B--2---:R-:W-:Y:S01]  /*12ed0*/  IMAD.U32 R22, R2, 0x10000, RZ ;  /* 0x0001000002167824 */ /* 0x004fe200078e00ff */
[----:B------:R-:W-:Y:S06]  /*12ee0*/  BRA `(.L_x_10540) ;  /* 0x0000000400887947 */ /* 0x000fec0003800000 */
.L_x_10547:
        /* <DEDUP_REMOVED lines=11> */
.L_x_10554:
        /* <DEDUP_REMOVED lines=20> */
.L_x_10556:
[----:B------:R-:W-:Y:S05]  /*130e0*/  BSYNC B0 ;  /* 0x0000000000007941 */ /* 0x000fea0003800000 */
.L_x_10555:
[----:B------:R-:W-:Y:S01]  /*130f0*/  IMAD.SHL.U32 R2, R2, 0x100000, RZ ;  /* 0x0010000002027824 */ /* 0x000fe200078e00ff */
[----:B------:R-:W-:-:S04]  /*13100*/  LEA R3, R0, 0x3b800000, 0x17 ;  /* 0x3b80000000037811 */ /* 0x000fc800078eb8ff */
[----:B------:R-:W-:Y:S01]  /*13110*/  LOP3.LUT R22, R3, R2, R22, 0xfe, !PT ;  /* 0x0000000203167212 */ /* 0x000fe200078efe16 */
[----:B------:R-:W-:Y:S06]  /*13120*/  BRA `(.L_x_10540) ;  /* 0x0000000000f87947 */ /* 0x000fec0003800000 */
.L_x_10553:
        /* <DEDUP_REMOVED lines=20> */
.L_x_10558:
[----:B------:R-:W-:Y:S05]  /*13270*/  BSYNC B0 ;  /* 0x0000000000007941 */ /* 0x000fea0003800000 */
.L_x_10557:
[----:B------:R-:W-:Y:S01]  /*13280*/  IMAD.SHL.U32 R2, R2, 0x200000, RZ ;  /* 0x0020000002027824 */ /* 0x000fe200078e00ff */
[----:B------:R-:W-:-:S04]  /*13290*/  LEA R3, R0, 0x37800000, 0x17 ;  /* 0x3780000000037811 */ /* 0x000fc800078eb8ff */
[----:B------:R-:W-:Y:S01]  /*132a0*/  LOP3.LUT R22, R3, R2, R22, 0xfe, !PT ;  /* 0x0000000203167212 */ /* 0x000fe200078efe16 */
[----:B------:R-:W-:Y:S06]  /*132b0*/  BRA `(.L_x_10540) ;  /* 0x0000000000947947 */ /* 0x000fec0003800000 */
.L_x_10552:
        /* <DEDUP_REMOVED lines=14> */
.L_x_10539:
        /* <DEDUP_REMOVED lines=16> */
.L_x_10561:
[----:B------:R-:W-:Y:S01]  /*134a0*/  IMAD.MOV.U32 R22, RZ, RZ, RZ ;  /* 0x000000ffff167224 */ /* 0x000fe200078e00ff */
[----:B------:R-:W-:Y:S06]  /*134b0*/  BRA `(.L_x_10540) ;  /* 0x0000000000147947 */ /* 0x000fec0003800000 */
.L_x_10560:
[----:B------:R-:W2:Y:S02]  /*134c0*/  LDG.E.64 R22, desc[UR36][R2.64] ;  /* 0x0000002402167981 */ /* 0x000ea4000c1e1b00 */
[----:B--2---:R0:W1:Y:S01]  /*134d0*/  I2F.U64 R22, R22 ;  /* 0x0000001600167312 */ /* 0x0040620000301000 */
[----:B------:R-:W-:Y:S05]  /*134e0*/  BRA `(.L_x_10540) ;  /* 0x0000000000087947 */ /* 0x000fea0003800000 */
.L_x_10559:
[----:B------:R-:W2:Y:S02]  /*134f0*/  LDG.E R2, desc[UR36][R2.64] ;  /* 0x0000002402027981 */ /* 0x000ea4000c1e1900 */
[----:B--2---:R-:W-:-:S07]  /*13500*/  I2FP.F32.U32 R22, R2 ;  /* 0x0000000200167245 */ /* 0x004fce0000201000 */
.L_x_10540:
[----:B------:R-:W-:Y:S05]  /*13510*/  BSYNC B6 ;  /* 0x0000000000067941 */ /* 0x000fea0003800000 */
.L_x_10534:
        /* <DEDUP_REMOVED lines=19> */
.L_x_10566:
[----:B------:R-:W2:Y:S02]  /*13650*/  LDG.E.U8 R0, desc[UR36][R2.64] ;  /* 0x0000002402007981 */ /* 0x000ea4000c1e1100 */
[----:B--2---:R-:W-:Y:S01]  /*13660*/  I2FP.F32.U32 R0, R0 ;  /* 0x0000000000007245 */ /* 0x004fe20000201000 */
[----:B------:R-:W-:Y:S06]  /*13670*/  BRA `(.L_x_10568) ;  /* 0x0000000c002c7947 */ /* 0x000fec0003800000 */
.L_x_10565:
        /* <DEDUP_REMOVED lines=9> */
.L_x_10570:
[----:B------:R-:W2:Y:S02]  /*13710*/  LDG.E R0, desc[UR36][R2.64] ;  /* 0x0000002402007981 */ /* 0x000ea4000c1e1900 */
[----:B--2---:R-:W-:Y:S01]  /*13720*/  I2FP.F32.S32 R0, R0 ;  /* 0x0000000000007245 */ /* 0x004fe20000201400 */
[----:B------:R-:W-:Y:S06]  /*13730*/  BRA `(.L_x_10568) ;  /* 0x0000000800fc7947 */ /* 0x000fec0003800000 */
.L_x_10569:
[----:B------:R-:W2:Y:S02]  /*13740*/  LDG.E.U16 R0, desc[UR36][R2.64] ;  /* 0x0000002402007981 */ /* 0x000ea4000c1e1500 */
[----:B--2---:R-:W1:Y:S01]  /*13750*/  I2F.S16 R0, R0 ;  /* 0x0000000000007306 */ /* 0x004e620000101400 */
[----:B------:R-:W-:Y:S05]  /*13760*/  BRA `(.L_x_10568) ;  /* 0x0000000800f07947 */ /* 0x000fea0003800000 */
.L_x_10564:
        /* <DEDUP_REMOVED lines=8> */
.L_x_10572:
[----:B------:R-:W2:Y:S02]  /*137f0*/  LDG.E.U16 R0, desc[UR36][R2.64] ;  /* 0x0000002402007981 */ /* 0x000ea4000c1e1500 */
[----:B--2---:R-:W-:Y:S01]  /*13800*/  HADD2.F32 R0, -RZ, R0.H0_H0 ;  /* 0x20000000ff007230 */ /* 0x004fe20000004100 */
[----:B------:R-:W-:Y:S06]  /*13810*/  BRA `(.L_x_10568) ;  /* 0x0000000800c47947 */ /* 0x000fec0003800000 */
.L_x_10571:
        /* <DEDUP_REMOVED lines=8> */
.L_x_10574:
[----:B------:R-:W2:Y:S02]  /*138a0*/  LDG.E.U16 R0, desc[UR36][R2.64] ;  /* 0x0000002402007981 */ /* 0x000ea4000c1e1500 */
[----:B--2---:R-:W-:Y:S01]  /*138b0*/  HADD2.F32 R0, -RZ, R0.H0_H0 ;  /* 0x20000000ff007230 */ /* 0x004fe20000004100 */
[----:B------:R-:W-:Y:S06]  /*138c0*/  BRA `(.L_x_10568) ;  /* 0x0000000800987947 */ /* 0x000fec0003800000 */
.L_x_10573:
[----:B------:R-:W2:Y:S01]  /*138d0*/  LDG.E.64 R2, desc[UR36][R2.64] ;  /* 0x0000002402027981 */ /* 0x000ea2000c1e1b00 */
[----:B------:R-:W-:Y:S01]  /*138e0*/  UMOV UR4, 0xf0000000 ;  /* 0xf000000000047882 */ /* 0x000fe20000000000 */
[----:B------:R-:W-:Y:S01]  /*138f0*/  UMOV UR5, 0x380fffff ;  /* 0x380fffff00057882 */ /* 0x000fe20000000000 */
[----:B--2---:R-:W0:Y:S01]  /*13900*/  F2F.F32.F64 R0, R2 ;  /* 0x0000000200007310 */ /* 0x004e220000301000 */
[----:B------:R-:W-:-:S14]  /*13910*/  DSETP.GEU.AND P0, PT, |R2|, UR4, PT ;  /* 0x0000000402007e2a */ /* 0x000fdc000bf0e200 */
[----:B0-----:R-:W-:Y:S01]  /*13920*/  @!P0 FMUL R0, R0, 1.175494350822287508e-38 ;  /* 0x0080000000008820 */ /* 0x001fe20000400000 */
[----:B------:R-:W-:Y:S06]  /*13930*/  BRA `(.L_x_10568) ;  /* 0x00000008007c7947 */ /* 0x000fec0003800000 */
.L_x_10563:
        /* <DEDUP_REMOVED lines=12> */
.L_x_10577:
[----:B------:R-:W2:Y:S01]  /*13a00*/  LDG.E.64 R2, desc[UR36][R2.64] ;  /* 0x0000002402027981 */ /* 0x000ea2000c1e1b00 */
[----:B------:R-:W-:Y:S01]  /*13a10*/  UMOV UR4, 0xf0000000 ;  /* 0xf000000000047882 */ /* 0x000fe20000000000 */
[----:B------:R-:W-:Y:S01]  /*13a20*/  UMOV UR5, 0x380fffff ;  /* 0x380fffff00057882 */ /* 0x000fe20000000000 */
[----:B--2---:R-:W0:Y:S01]  /*13a30*/  F2F.F32.F64 R0, R2 ;  /* 0x0000000200007310 */ /* 0x004e220000301000 */
[----:B------:R-:W-:-:S14]  /*13a40*/  DSETP.GEU.AND P0, PT, |R2|, UR4, PT ;  /* 0x0000000402007e2a */ /* 0x000fdc000bf0e200 */
[----:B0-----:R-:W-:Y:S01]  /*13a50*/  @!P0 FMUL R0, R0, 1.175494350822287508e-38 ;  /* 0x0080000000008820 */ /* 0x001fe20000400000 */
[----:B------:R-:W-:Y:S06]  /*13a60*/  BRA `(.L_x_10568) ;  /* 0x0000000800307947 */ /* 0x000fec0003800000 */
.L_x_10576:
        /* <DEDUP_REMOVED lines=26> */
.L_x_10579:
        /* <DEDUP_REMOVED lines=13> */
.L_x_10578:
[----:B------:R-:W2:Y:S02]  /*13ce0*/  LDG.E.U16 R0, desc[UR36][R2.64] ;  /* 0x0000002402007981 */ /* 0x000ea4000c1e1500 */
[----:B--2---:R-:W-:Y:S01]  /*13cf0*/  IMAD.U32 R0, R0, 0x10000, RZ ;  /* 0x0001000000007824 */ /* 0x004fe200078e00ff */
[----:B------:R-:W-:Y:S06]  /*13d00*/  BRA `(.L_x_10568) ;  /* 0x0000000400887947 */ /* 0x000fec0003800000 */
.L_x_10575:
        /* <DEDUP_REMOVED lines=11> */
.L_x_10582:
        /* <DEDUP_REMOVED lines=20> */
.L_x_10584:
[----:B------:R-:W-:Y:S05]  /*13f00*/  BSYNC B0 ;  /* 0x0000000000007941 */ /* 0x000fea0003800000 */
.L_x_10583:
[----:B------:R-:W-:Y:S01]  /*13f10*/  LEA R3, R0, 0x3b800000, 0x17 ;  /* 0x3b80000000037811 */ /* 0x000fe200078eb8ff */
[----:B------:R-:W-:-:S05]  /*13f20*/  IMAD.SHL.U32 R0, R2, 0x100000, RZ ;  /* 0x0010000002007824 */ /* 0x000fca00078e00ff */
[----:B------:R-:W-:Y:S01]  /*13f30*/  LOP3.LUT R0, R3, R0, R4, 0xfe, !PT ;  /* 0x0000000003007212 */ /* 0x000fe200078efe04 */
[----:B------:R-:W-:Y:S06]  /*13f40*/  BRA `(.L_x_10568) ;  /* 0x0000000000f87947 */ /* 0x000fec0003800000 */
.L_x_10581:
        /* <DEDUP_REMOVED lines=20> */
.L_x_10586:
[----:B------:R-:W-:Y:S05]  /*14090*/  BSYNC B0 ;  /* 0x0000000000007941 */ /* 0x000fea0003800000 */
.L_x_10585:
[----:B------:R-:W-:Y:S01]  /*140a0*/  LEA R3, R0, 0x37800000, 0x17 ;  /* 0x3780000000037811 */ /* 0x000fe200078eb8ff */
[----:B------:R-:W-:-:S05]  /*140b0*/  IMAD.SHL.U32 R0, R2, 0x200000, RZ ;  /* 0x0020000002007824 */ /* 0x000fca00078e00ff */
[----:B------:R-:W-:Y:S01]  /*140c0*/  LOP3.LUT R0, R3, R0, R4, 0xfe, !PT ;  /* 0x0000000003007212 */ /* 0x000fe200078efe04 */
[----:B------:R-:W-:Y:S06]  /*140d0*/  BRA `(.L_x_10568) ;  /* 0x0000000000947947 */ /* 0x000fec0003800000 */
.L_x_10580:
        /* <DEDUP_REMOVED lines=14> */
.L_x_10567:
        /* <DEDUP_REMOVED lines=16> */
.L_x_10589:
[----:B------:R-:W-:Y:S01]  /*142c0*/  IMAD.MOV.U32 R0, RZ, RZ, RZ ;  /* 0x000000ffff007224 */ /* 0x000fe200078e00ff */
[----:B------:R-:W-:Y:S06]  /*142d0*/  BRA `(.L_x_10568) ;  /* 0x0000000000147947 */ /* 0x000fec0003800000 */
.L_x_10588:
[----:B------:R-:W2:Y:S02]  /*142e0*/  LDG.E.64 R2, desc[UR36][R2.64] ;  /* 0x0000002402027981 */ /* 0x000ea4000c1e1b00 */
[----:B--2---:R0:W1:Y:S01]  /*142f0*/  I2F.U64 R0, R2 ;  /* 0x0000000200007312 */ /* 0x0040620000301000 */
[----:B------:R-:W-:Y:S05]  /*14300*/  BRA `(.L_x_10568) ;  /* 0x0000000000087947 */ /* 0x000fea0003800000 */
.L_x_10587:
[----:B------:R-:W2:Y:S02]  /*14310*/  LDG.E R0, desc[UR36][R2.64] ;  /* 0x0000002402007981 */ /* 0x000ea4000c1e1900 */
[----:B--2---:R-:W-:-:S07]  /*14320*/  I2FP.F32.U32 R0, R0 ;  /* 0x0000000000007245 */ /* 0x004fce0000201000 */
.L_x_10568:
[----:B------:R-:W-:Y:S05]  /*14330*/  BSYNC B6 ;  /* 0x0000000000067941 */ /* 0x000fea0003800000 */
.L_x_10562:
[----:B0-2---:R-:W0:Y:S01]  /*14340*/  LDC.U8 R3, c[0x0][0x4f9] ;  /* 0x00013e40ff037b82 */ /* 0x005e220000000000 */
[----:B-----5:R-:W-:-:S05]  /*14350*/  HADD2.F32 R19, -RZ, R19.H0_H0 ;  /* 0x20000013ff137230 */ /* 0x020fca0000004100 */
[----:B-1--4-:R-:W-:-:S04]  /*14360*/  FMUL.FTZ R19, R19, R0 ;  /* 0x0000000013137220 */ /* 0x012fc80000410000 */
        /* <DEDUP_REMOVED lines=17> */
.L_x_10593:
[----:B------:R-:W-:-:S06]  /*14480*/  HADD2.F32 R3, -RZ, R19.H0_H0 ;  /* 0x20000013ff037230 */ /* 0x000fcc0000004100 */
[----:B------:R-:W0:Y:S02]  /*14490*/  F2I.S64.TRUNC R2, R3 ;  /* 0x0000000300027311 */ /* 0x000e24000020d900 */
[----:B0-----:R-:W-:Y:S01]  /*144a0*/  STG.E.U8 desc[UR36][R16.64], R2 ;  /* 0x0000000210007986 */ /* 0x001fe2000c101124 */
[----:B------:R-:W-:Y:S05]  /*144b0*/  EXIT ;  /* 0x000000000000794d */ /* 0x000fea0003800000 */
.L_x_10592:
        /* <DEDUP_REMOVED lines=10> */
.L_x_10596:
[----:B------:R-:W-:-:S06]  /*14560*/  HADD2.F32 R19, -RZ, R19.H0_H0 ;  /* 0x20000013ff137230 */ /* 0x000fcc0000004100 */
[----:B------:R-:W0:Y:S02]  /*14570*/  F2I.FTZ.TRUNC.NTZ R19, R19 ;  /* 0x0000001300137305 */ /* 0x000e24000021f100 */
[----:B0-----:R-:W-:Y:S01]  /*14580*/  STG.E desc[UR36][R16.64], R19 ;  /* 0x0000001310007986 */ /* 0x001fe2000c101924 */
[----:B------:R-:W-:Y:S05]  /*14590*/  EXIT ;  /* 0x000000000000794d */ /* 0x000fea0003800000 */
.L_x_10595:
[----:B------:R-:W-:-:S06]  /*145a0*/  HADD2.F32 R19, -RZ, R19.H0_H0 ;  /* 0x20000013ff137230 */ /* 0x000fcc0000004100 */
[----:B------:R-:W0:Y:S02]  /*145b0*/  F2I.FTZ.TRUNC.NTZ R19, R19 ;  /* 0x0000001300137305 */ /* 0x000e24000021f100 */
[----:B0-----:R-:W-:Y:S01]  /*145c0*/  STG.E.U16 desc[UR36][R16.64], R19 ;  /* 0x0000001310007986 */ /* 0x001fe2000c101524 */
[----:B------:R-:W-:Y:S05]  /*145d0*/  EXIT ;  /* 0x000000000000794d */ /* 0x000fea0003800000 */
.L_x_10591:
        /* <DEDUP_REMOVED lines=9> */
.L_x_10598:
[----:B------:R-:W-:Y:S01]  /*14670*/  STG.E.U16 desc[UR36][R16.64], R19 ;  /* 0x0000001310007986 */ /* 0x000fe2000c101524 */
[----:B------:R-:W-:Y:S05]  /*14680*/  EXIT ;  /* 0x000000000000794d */ /* 0x000fea0003800000 */
.L_x_10597:
        /* <DEDUP_REMOVED lines=10> */
.L_x_10600:
[----:B------:R-:W-:-:S05]  /*14730*/  HADD2.F32 R0, -RZ, R19.H0_H0 ;  /* 0x20000013ff007230 */ /* 0x000fca0000004100 */
[----:B------:R-:W-:-:S04]  /*14740*/  F2FP.F16.F32.PACK_AB R0, RZ, R0 ;  /* 0x00000000ff00723e */ /* 0x000fc800000000ff */
[----:B------:R-:W-:-:S05]  /*14750*/  PRMT R0, R0, 0x5410, RZ ;  /* 0x0000541000007816 */ /* 0x000fca00000000ff */
[----:B------:R-:W-:Y:S01]  /*14760*/  STG.E desc[UR36][R16.64], R0 ;  /* 0x0000000010007986 */ /* 0x000fe2000c101924 */
[----:B------:R-:W-:Y:S05]  /*14770*/  EXIT ;  /* 0x000000000000794d */ /* 0x000fea0003800000 */
.L_x_10599:
[----:B------:R-:W-:-:S05]  /*14780*/  HADD2.F32 R2, -RZ, R19.H0_H0 ;  /* 0x20000013ff027230 */ /* 0x000fca0000004100 */
[----:B------:R-:W-:-:S06]  /*14790*/  FMUL.FTZ R2, R2, 1 ;  /* 0x3f80000002027820 */ /* 0x000fcc0000410000 */
[----:B------:R-:W0:Y:S02]  /*147a0*/  F2F.F64.F32 R2, R2 ;  /* 0x0000000200027310 */ /* 0x000e240000201800 */
[----:B0-----:R-:W-:Y:S01]  /*147b0*/  STG.E.64 desc[UR36][R16.64], R2 ;  /* 0x0000000210007986 */ /* 0x001fe2000c101b24 */
[----:B------:R-:W-:Y:S05]  /*147c0*/  EXIT ;  /* 0x000000000000794d */ /* 0x000fea0003800000 */
.L_x_10590:
        /* <DEDUP_REMOVED lines=13> */
.L_x_10603:
[----:B------:R-:W-:Y:S01]  /*148a0*/  HADD2.F32 R19, -RZ, R19.H0_H0 ;  /* 0x20000013ff137230 */ /* 0x000fe20000004100 */
[----:B------:R-:W-:-:S04]  /*148b0*/  CS2R R6, SRZ ;  /* 0x0000000000067805 */ /* 0x000fc8000001ff00 */
[----:B------:R-:W-:-:S06]  /*148c0*/  FMUL.FTZ R4, R19, 1 ;  /* 0x3f80000013047820 */ /* 0x000fcc0000410000 */
[----:B------:R-:W0:Y:S02]  /*148d0*/  F2F.F64.F32 R4, R4 ;  /* 0x0000000400047310 */ /* 0x000e240000201800 */
[----:B0-----:R-:W-:Y:S01]  /*148e0*/  STG.E.128 desc[UR36][R16.64], R4 ;  /* 0x0000000410007986 */ /* 0x001fe2000c101d24 */
[----:B------:R-:W-:Y:S05]  /*148f0*/  EXIT ;  /* 0x000000000000794d */ /* 0x000fea0003800000 */
.L_x_10602:
        /* <DEDUP_REMOVED lines=21> */
.L_x_10607:
[----:B------:R-:W-:Y:S05]  /*14a50*/  BSYNC B0 ;  /* 0x0000000000007941 */ /* 0x000fea0003800000 */
.L_x_10606:
[----:B------:R-:W-:-:S05]  /*14a60*/  LOP3.LUT R3, R0, R3, RZ, 0xfc, !PT ;  /* 0x0000000300037212 */ /* 0x000fca00078efcff */
[----:B------:R-:W-:Y:S01]  /*14a70*/  STG.E.U8 desc[UR36][R16.64], R3 ;  /* 0x0000000310007986 */ /* 0x000fe2000c101124 */
[----:B------:R-:W-:Y:S05]  /*14a80*/  EXIT ;  /* 0x000000000000794d */ /* 0x000fea0003800000 */
.L_x_10605:
        /* <DEDUP_REMOVED lines=13> */
.L_x_10609:
[----:B------:R-:W-:Y:S01]  /*14b60*/  IMAD.MOV.U32 R0, RZ, RZ, 0x7f ;  /* 0x0000007fff007424 */ /* 0x000fe200078e00ff */
[----:B------:R-:W-:-:S04]  /*14b70*/  ISETP.GT.U32.AND P0, PT, R2, 0x7f800000, PT ;  /* 0x7f8000000200780c */ /* 0x000fc80003f04070 */
[----:B------:R-:W-:-:S09]  /*14b80*/  SEL R0, R0, 0x7c, P0 ;  /* 0x0000007c00007807 */ /* 0x000fd20000000000 */
.L_x_10610:
[----:B------:R-:W-:Y:S05]  /*14b90*/  BSYNC B0 ;  /* 0x0000000000007941 */ /* 0x000fea0003800000 */
.L_x_10608:
[----:B------:R-:W-:-:S04]  /*14ba0*/  LOP3.LUT R2, R19, 0x80000000, RZ, 0xc0, !PT ;  /* 0x8000000013027812 */ /* 0x000fc800078ec0ff */
[----:B------:R-:W-:-:S04]  /*14bb0*/  SHF.R.U32.HI R3, RZ, 0x18, R2 ;  /* 0x00000018ff037819 */ /* 0x000fc80000011602 */
[----:B------:R-:W-:-:S05]  /*14bc0*/  LOP3.LUT R3, R0, R3, RZ, 0xfc, !PT ;  /* 0x0000000300037212 */ /* 0x000fca00078efcff */
[----:B------:R-:W-:Y:S01]  /*14bd0*/  STG.E.U8 desc[UR36][R16.64], R3 ;  /* 0x0000000310007986 */ /* 0x000fe2000c101124 */
[----:B------:R-:W-:Y:S05]  /*14be0*/  EXIT ;  /* 0x000000000000794d */ /* 0x000fea0003800000 */
.L_x_10604:
[----:B------:R-:W-:-:S05]  /*14bf0*/  HADD2.F32 R0, -RZ, R19.H0_H0 ;  /* 0x20000013ff007230 */ /* 0x000fca0000004100 */
[----:B------:R-:W-:-:S05]  /*14c00*/  F2FP.BF16.F32.PACK_AB R0, RZ, R0 ;  /* 0x00000000ff00723e */ /* 0x000fca00000010ff */
[----:B------:R-:W-:Y:S01]  /*14c10*/  STG.E.U16 desc[UR36][R16.64], R0 ;  /* 0x0000000010007986 */ /* 0x000fe2000c101524 */
[----:B------:R-:W-:Y:S05]  /*14c20*/  EXIT ;  /* 0x000000000000794d */ /* 0x000fea0003800000 */
.L_x_10601:
        /* <DEDUP_REMOVED lines=12> */
.L_x_10613:
        /* <DEDUP_REMOVED lines=17> */
.L_x_10616:
[----:B------:R-:W-:-:S04]  /*14e00*/  LOP3.LUT R2, R19, 0x80000000, RZ, 0xc0, !PT ;  /* 0x8000000013027812 */ /* 0x000fc800078ec0ff */
[----:B------:R-:W-:-:S04]  /*14e10*/  SHF.R.U32.HI R3, RZ, 0x18, R2 ;  /* 0x00000018ff037819 */ /* 0x000fc80000011602 */
[----:B------:R-:W-:-:S04]  /*14e20*/  LOP3.LUT R0, R0, R3, RZ, 0xfc, !PT ;  /* 0x0000000300007212 */ /* 0x000fc800078efcff */
[----:B------:R-:W-:-:S07]  /*14e30*/  PRMT R8, R0, 0x7610, R8 ;  /* 0x0000761000087816 */ /* 0x000fce0000000008 */
.L_x_10615:
[----:B------:R-:W-:Y:S05]  /*14e40*/  BSYNC B0 ;  /* 0x0000000000007941 */ /* 0x000fea0003800000 */
.L_x_10614:
[----:B------:R-:W-:Y:S01]  /*14e50*/  STG.E.U8 desc[UR36][R16.64], R8 ;  /* 0x0000000810007986 */ /* 0x000fe2000c101124 */
[----:B------:R-:W-:Y:S05]  /*14e60*/  EXIT ;  /* 0x000000000000794d */ /* 0x000fea0003800000 */
.L_x_10612:
        /* <DEDUP_REMOVED lines=17> */
.L_x_10619:
[----:B------:R-:W-:-:S04]  /*14f80*/  LOP3.LUT R2, R19, 0x80000000, RZ, 0xc0, !PT ;  /* 0x8000000013027812 */ /* 0x000fc800078ec0ff */
[----:B------:R-:W-:-:S04]  /*14f90*/  SHF.R.U32.HI R3, RZ, 0x18, R2 ;  /* 0x00000018ff037819 */ /* 0x000fc80000011602 */
[----:B------:R-:W-:-:S04]  /*14fa0*/  LOP3.LUT R0, R0, R3, RZ, 0xfc, !PT ;  /* 0x0000000300007212 */ /* 0x000fc800078efcff */
[----:B------:R-:W-:-:S07]  /*14fb0*/  PRMT R8, R0, 0x7610, R8 ;  /* 0x0000761000087816 */ /* 0x000fce0000000008 */
.L_x_10618:
[----:B------:R-:W-:Y:S05]  /*14fc0*/  BSYNC B0 ;  /* 0x0000000000007941 */ /* 0x000fea0003800000 */
.L_x_10617:
[----:B------:R-:W-:Y:S01]  /*14fd0*/  STG.E.U8 desc[UR36][R16.64], R8 ;  /* 0x0000000810007986 */ /* 0x000fe2000c101124 */
[----:B------:R-:W-:Y:S05]  /*14fe0*/  EXIT ;  /* 0x000000000000794d */ /* 0x000fea0003800000 */
.L_x_10611:
        /* <DEDUP_REMOVED lines=22> */
.L_x_10594:
        /* <DEDUP_REMOVED lines=16> */
.L_x_10622:
[----:B------:R-:W-:Y:S05]  /*15250*/  EXIT ;  /* 0x000000000000794d */ /* 0x000fea0003800000 */
.L_x_10621:
[----:B------:R-:W-:-:S06]  /*15260*/  HADD2.F32 R2, -RZ, R19.H0_H0 ;  /* 0x20000013ff027230 */ /* 0x000fcc0000004100 */
[----:B------:R-:W0:Y:S02]  /*15270*/  F2I.U64.TRUNC R2, R2 ;  /* 0x0000000200027311 */ /* 0x000e24000020d800 */
[----:B0-----:R-:W-:Y:S01]  /*15280*/  STG.E.64 desc[UR36][R16.64], R2 ;  /* 0x0000000210007986 */ /* 0x001fe2000c101b24 */
[----:B------:R-:W-:Y:S05]  /*15290*/  EXIT ;  /* 0x000000000000794d */ /* 0x000fea0003800000 */
.L_x_10620:
[----:B------:R-:W-:-:S06]  /*152a0*/  HADD2.F32 R19, -RZ, R19.H0_H0 ;  /* 0x20000013ff137230 */ /* 0x000fcc0000004100 */
[----:B------:R-:W0:Y:S02]  /*152b0*/  F2I.FTZ.U32.TRUNC.NTZ R19, R19 ;  /* 0x0000001300137305 */ /* 0x000e24000021f000 */
[----:B0-----:R-:W-:Y:S01]  /*152c0*/  STG.E desc[UR36][R16.64], R19 ;  /* 0x0000001310007986 */ /* 0x001fe2000c101924 */
[----:B------:R-:W-:Y:S05]  /*152d0*/  EXIT ;  /* 0x000000000000794d */ /* 0x000fea0003800000 */
.L_x_10623:
        /* <DEDUP_REMOVED lines=10> */
.L_x_28397:


//--------------------- .text._ZN2at6native27unrolled_elementwise_kernelIZZZNS0_49_GLOBAL__N__b919a28f_16_Normalization_cu_5c38458736batch_norm_elementwise_backward_evalERKNS_6TensorES5_S5_S5_ENKUlvE_clEvENKUlvE1_clEvEUlN3c104HalfEffE_St5arrayIPcLm4EELi4E23TrivialOffsetCalculatorILi3EjESE_ILi1EjENS0_6memory12LoadWithCastILi3EEENSH_13StoreWithCastILi1EEEEEviT_T0_T2_T3_T4_T5_ --------------------------
	.section	.text._ZN2at6native27unrolled_elementwise_kernelIZZZNS0_49_GLOBAL__N__b919a28f_16_Normalization_cu_5c38458736batch_norm_elementwise_backward_evalERKNS_6TensorES5_S5_S5_ENKUlvE_clEvENKUlvE1_clEvEUlN3c104HalfEffE_St5arrayIPcLm4EELi4E23TrivialOffsetCalculatorILi3EjESE_ILi1EjENS0_6memory12LoadWithCastILi3EEENSH_13StoreWithCastILi1EEEEEviT_T0_T2_T3_T4_T5_,"ax",@progbits
	.align	128
        .global         _ZN2at6native27unrolled_elementwise_kernelIZZZNS0_49_GLOBAL__N__b919a28f_16_Normalization_cu_5c38458736batch_norm_elementwise_backward_evalERKNS_6TensorES5_S5_S5_ENKUlvE_clEvENKUlvE1_clEvEUlN3c104HalfEffE_St5arrayIPcLm4EELi4E23TrivialOffsetCalculatorILi3EjESE_ILi1EjENS0_6memory12LoadWithCastILi3EEENSH_13StoreWithCastILi1EEEEEviT_T0_T2_T3_T4_T5_
        .type           _ZN2at6native27unrolled_elementwise_kernelIZZZNS0_49_GLOBAL__N__b919a28f_16_Normalization_cu_5c38458736batch_norm_elementwise_backward_evalERKNS_6TensorES5_S5_S5_ENKUlvE_clEvENKUlvE1_clEvEUlN3c104HalfEffE_St5arrayIPcLm4EELi4E23TrivialOffsetCalculatorILi3EjESE_ILi1EjENS0_6memory12LoadWithCastILi3EEENSH_13StoreWithCastILi1EEEEEviT_T0_T2_T3_T4_T5_,@function
        .size           _ZN2at6native27unrolled_elementwise_kernelIZZZNS0_49_GLOBAL__N__b919a28f_16_Normalization_cu_5c38458736batch_norm_elementwise_backward_evalERKNS_6TensorES5_S5_S5_ENKUlvE_clEvENKUlvE1_clEvEUlN3c104HalfEffE_St5arrayIPcLm4EELi4E23TrivialOffsetCalculatorILi3EjESE_ILi1EjENS0_6memory12LoadWithCastILi3EEENSH_13StoreWithCastILi1EEEEEviT_T0_T2_T3_T4_T5_,(.L_x_28398 - _ZN2at6native27unrolled_elementwise_kernelIZZZNS0_49_GLOBAL__N__b919a28f_16_Normalization_cu_5c38458736batch_norm_elementwise_backward_evalERKNS_6TensorES5_S5_S5_ENKUlvE_clEvENKUlvE1_clEvEUlN3c104HalfEffE_St5arrayIPcLm4EELi4E23TrivialOffsetCalculatorILi3EjESE_ILi1EjENS0_6memory12LoadWithCastILi3EEENSH_13StoreWithCastILi1EEEEEviT_T0_T2_T3_T4_T5_)
        .other          _ZN2at6native27unrolled_elementwise_kernelIZZZNS0_49_GLOBAL__N__b919a28f_16_Normalization_cu_5c38458736batch_norm_elementwise_backward_evalERKNS_6TensorES5_S5_S5_ENKUlvE_clEvENKUlvE1_clEvEUlN3c104HalfEffE_St5arrayIPcLm4EELi4E23TrivialOffsetCalculatorILi3EjESE_ILi1EjENS0_6memory12LoadWithCastILi3EEENSH_13StoreWithCastILi1EEEEEviT_T0_T2_T3_T4_T5_,@"STO_CUDA_ENTRY STV_DEFAULT"
_ZN2at6native27unrolled_elementwise_kernelIZZZNS0_49_GLOBAL__N__b919a28f_16_Normalization_cu_5c38458736batch_norm_elementwise_backward_evalERKNS_6TensorES5_S5_S5_ENKUlvE_clEvENKUlvE1_clEvEUlN3c104HalfEffE_St5arrayIPcLm4EELi4E23TrivialOffsetCalculatorILi3EjESE_ILi1EjENS0_6memory12LoadWithCastILi3EEENSH_13StoreWithCastILi1EEEEEviT_T0_T2_T3_T4_T5_:
.text._ZN2at6native27unrolled_elementwise_kernelIZZZNS0_49_GLOBAL__N__b919a28f_16_Normalization_cu_5c38458736batch_norm_elementwise_backward_evalERKNS_6TensorES5_S5_S5_ENKUlvE_clEvENKUlvE1_clEvEUlN3c104HalfEffE_St5arrayIPcLm4EELi4E23TrivialOffsetCalculatorILi3EjESE_ILi1EjENS0_6memory12LoadWithCastILi3EEENSH_13StoreWithCastILi1EEEEEviT_T0_T2_T3_T4_T5_:
        /* <DEDUP_REMOVED lines=36> */
[----:B-1----:R-:W-:-:S04]  /*0240*/  F2FP.F16.F32.PACK_AB R0, RZ, R0 ;  /* 0x00000000ff00723e */ /* 0x002fc800000000ff */
[----:B------:R-:W-:Y:S01]  /*0250*/  PRMT R31, R0, 0x7610, R31 ;  /* 0x00007610001f7816 */ /* 0x000fe2000000001f */
[----:B------:R-:W-:Y:S06]  /*0260*/  BRA `(.L_x_10631) ;  /* 0x0000000c00d07947 */ /* 0x000fec0003800000 */
.L_x_10629:
[----:B------:R-:W2:Y:S02]  /*0270*/  LDG.E.U8 R4, desc[UR36][R4.64] ;  /* 0x0000002404047981 */ /* 0x000ea4000c1e1100 */
[----:B--2---:R-:W-:-:S04]  /*0280*/  I2FP.F32.U32 R0, R4 ;  /* 0x0000000400007245 */ /* 0x004fc80000201000 */
[----:B------:R-:W-:-:S04]  /*0290*/  F2FP.F16.F32.PACK_AB R0, RZ, R0 ;  /* 0x00000000ff00723e */ /* 0x000fc800000000ff */
[----:B------:R-:W-:Y:S01]  /*02a0*/  PRMT R31, R0, 0x7610, R31 ;  /* 0x00007610001f7816 */ /* 0x000fe2000000001f */
[----:B------:R-:W-:Y:S06]  /*02b0*/  BRA `(.L_x_10631) ;  /* 0x0000000c00bc7947 */ /* 0x000fec0003800000 */
.L_x_10628:
        /* <DEDUP_REMOVED lines=8> */
[----:B-1----:R-:W-:-:S04]  /*0340*/  F2FP.F16.F32.PACK_AB R0, RZ, R0 ;  /* 0x00000000ff00723e */ /* 0x002fc800000000ff */
[----:B------:R-:W-:Y:S01]  /*0350*/  PRMT R31, R0, 0x7610, R31 ;  /* 0x00007610001f7816 */ /* 0x000fe2000000001f */
[----:B------:R-:W-:Y:S06]  /*0360*/  BRA `(.L_x_10631) ;  /* 0x0000000c00907947 */ /* 0x000fec0003800000 */
.L_x_10633:
[----:B------:R-:W2:Y:S02]  /*0370*/  LDG.E R4, desc[UR36][R4.64] ;  /* 0x0000002404047981 */ /* 0x000ea4000c1e1900 */
[----:B--2---:R-:W-:-:S04]  /*0380*/  I2FP.F32.S32 R0, R4 ;  /* 0x0000000400007245 */ /* 0x004fc80000201400 */
[----:B------:R-:W-:-:S04]  /*0390*/  F2FP.F16.F32.PACK_AB R0, RZ, R0 ;  /* 0x00000000ff00723e */ /* 0x000fc800000000ff */
[----:B------:R-:W-:Y:S01]  /*03a0*/  PRMT R31, R0, 0x7610, R31 ;  /* 0x00007610001f7816 */ /* 0x000fe2000000001f */
[----:B------:R-:W-:Y:S06]  /*03b0*/  BRA `(.L_x_10631) ;  /* 0x0000000c007c7947 */ /* 0x000fec0003800000 */
.L_x_10632:
[----:B------:R-:W2:Y:S02]  /*03c0*/  LDG.E.U16 R4, desc[UR36][R4.64] ;  /* 0x0000002404047981 */ /* 0x000ea4000c1e1500 */
[----:B--2---:R-:W1:Y:S02]  /*03d0*/  I2F.S16 R0, R4 ;  /* 0x0000000400007306 */ /* 0x004e640000101400 */
[----:B-1----:R-:W-:-:S04]  /*03e0*/  F2FP.F16.F32.PACK_AB R0, RZ, R0 ;  /* 0x00000000ff00723e */ /* 0x002fc800000000ff */
[----:B------:R-:W-:Y:S01]  /*03f0*/  PRMT R31, R0, 0x7610, R31 ;  /* 0x00007610001f7816 */ /* 0x000fe2000000001f */
[----:B------:R-:W-:Y:S06]  /*0400*/  BRA `(.L_x_10631) ;  /* 0x0000000c00687947 */ /* 0x000fec0003800000 */
.L_x_10627:
        /* <DEDUP_REMOVED lines=9> */
.L_x_10635:
[----:B------:R2:W5:Y:S01]  /*04a0*/  LDG.E.U16 R31, desc[UR36][R4.64] ;  /* 0x00000024041f7981 */ /* 0x000562000c1e1500 */
[----:B------:R-:W-:Y:S05]  /*04b0*/  BRA `(.L_x_10631) ;  /* 0x0000000c003c7947 */ /* 0x000fea0003800000 */
.L_x_10634:
        /* <DEDUP_REMOVED lines=9> */
.L_x_10637:
[----:B------:R1:W5:Y:S01]  /*0550*/  LDG.E.U16 R31, desc[UR36][R4.64] ;  /* 0x00000024041f7981 */ /* 0x000362000c1e1500 */
[----:B------:R-:W-:Y:S05]  /*0560*/  BRA `(.L_x_10631) ;  /* 0x0000000c00107947 */ /* 0x000fea0003800000 */
.L_x_10636:
[----:B------:R-:W2:Y:S01]  /*0570*/  LDG.E.64 R4, desc[UR36][R4.64] ;  /* 0x0000002404047981 */ /* 0x000ea2000c1e1b00 */
[----:B------:R-:W-:Y:S01]  /*0580*/  UMOV UR4, 0xf0000000 ;  /* 0xf000000000047882 */ /* 0x000fe20000000000 */
[----:B------:R-:W-:Y:S01]  /*0590*/  UMOV UR5, 0x380fffff ;  /* 0x380fffff00057882 */ /* 0x000fe20000000000 */
[----:B--2---:R-:W1:Y:S01]  /*05a0*/  F2F.F32.F64 R0, R4 ;  /* 0x0000000400007310 */ /* 0x004e620000301000 */
[----:B------:R-:W-:-:S14]  /*05b0*/  DSETP.GEU.AND P0, PT, |R4|, UR4, PT ;  /* 0x0000000404007e2a */ /* 0x000fdc000bf0e200 */
[----:B-1----:R-:W-:-:S05]  /*05c0*/  @!P0 FMUL R0, R0, 1.175494350822287508e-38 ;  /* 0x0080000000008820 */ /* 0x002fca0000400000 */
[----:B------:R-:W-:-:S04]  /*05d0*/  F2FP.F16.F32.PACK_AB R0, RZ, R0 ;  /* 0x00000000ff00723e */ /* 0x000fc800000000ff */
[----:B------:R-:W-:Y:S01]  /*05e0*/  PRMT R31, R0, 0x7610, R31 ;  /* 0x00007610001f7816 */ /* 0x000fe2000000001f */
[----:B------:R-:W-:Y:S06]  /*05f0*/  BRA `(.L_x_10631) ;  /* 0x0000000800ec7947 */ /* 0x000fec0003800000 */
.L_x_10626:
        /* <DEDUP_REMOVED lines=14> */
.L_x_10640:
        /* <DEDUP_REMOVED lines=9> */
.L_x_10639:
        /* <DEDUP_REMOVED lines=28> */
.L_x_10642:
        /* <DEDUP_REMOVED lines=15> */
.L_x_10641:
[----:B------:R-:W2:Y:S02]  /*0a20*/  LDG.E.U16 R0, desc[UR36][R4.64] ;  /* 0x0000002404007981 */ /* 0x000ea4000c1e1500 */
[----:B--2---:R-:W-:-:S05]  /*0a30*/  IMAD.U32 R0, R0, 0x10000, RZ ;  /* 0x0001000000007824 */ /* 0x004fca00078e00ff */
[----:B------:R-:W-:-:S04]  /*0a40*/  F2FP.F16.F32.PACK_AB R0, RZ, R0 ;  /* 0x00000000ff00723e */ /* 0x000fc800000000ff */
[----:B------:R-:W-:Y:S01]  /*0a50*/  PRMT R31, R0, 0x7610, R31 ;  /* 0x00007610001f7816 */ /* 0x000fe2000000001f */
[----:B------:R-:W-:Y:S06]  /*0a60*/  BRA `(.L_x_10631) ;  /* 0x0000000400d07947 */ /* 0x000fec0003800000 */
.L_x_10638:
        /* <DEDUP_REMOVED lines=13> */
.L_x_10645:
        /* <DEDUP_REMOVED lines=21> */
.L_x_10649:
[----:B------:R-:W-:Y:S05]  /*0c90*/  BSYNC B1 ;  /* 0x0000000000017941 */ /* 0x000fea0003800000 */
.L_x_10648:
[----:B------:R-:W-:Y:S01]  /*0ca0*/  LEA R5, R0, 0x3b800000, 0x17 ;  /* 0x3b80000000057811 */ /* 0x000fe200078eb8ff */
[----:B------:R-:W-:-:S05]  /*0cb0*/  IMAD.SHL.U32 R0, R3, 0x100000, RZ ;  /* 0x0010000003007824 */ /* 0x000fca00078e00ff */
[----:B------:R-:W-:-:S07]  /*0cc0*/  LOP3.LUT R0, R5, R0, R6, 0xfe, !PT ;  /* 0x0000000005007212 */ /* 0x000fce00078efe06 */
.L_x_10647:
[----:B------:R-:W-:Y:S05]  /*0cd0*/  BSYNC B0 ;  /* 0x0000000000007941 */ /* 0x000fea0003800000 */
.L_x_10646:
[----:B------:R-:W-:-:S04]  /*0ce0*/  F2FP.F16.F32.PACK_AB R0, RZ, R0 ;  /* 0x00000000ff00723e */ /* 0x000fc800000000ff */
[----:B------:R-:W-:Y:S01]  /*0cf0*/  PRMT R31, R0, 0x7610, R31 ;  /* 0x00007610001f7816 */ /* 0x000fe2000000001f */
[----:B------:R-:W-:Y:S06]  /*0d00*/  BRA `(.L_x_10631) ;  /* 0x0000000400287947 */ /* 0x000fec0003800000 */
.L_x_10644:
        /* <DEDUP_REMOVED lines=21> */
.L_x_10653:
[----:B------:R-:W-:Y:S05]  /*0e60*/  BSYNC B1 ;  /* 0x0000000000017941 */ /* 0x000fea0003800000 */
.L_x_10652:
[----:B------:R-:W-:Y:S01]  /*0e70*/  LEA R5, R0, 0x37800000, 0x17 ;  /* 0x3780000000057811 */ /* 0x000fe200078eb8ff */
[----:B------:R-:W-:-:S05]  /*0e80*/  IMAD.SHL.U32 R0, R3, 0x200000, RZ ;  /* 0x0020000003007824 */ /* 0x000fca00078e00ff */
[----:B------:R-:W-:-:S07]  /*0e90*/  LOP3.LUT R0, R5, R0, R6, 0xfe, !PT ;  /* 0x0000000005007212 */ /* 0x000fce00078efe06 */
.L_x_10651:
[----:B------:R-:W-:Y:S05]  /*0ea0*/  BSYNC B0 ;  /* 0x0000000000007941 */ /* 0x000fea0003800000 */
.L_x_10650:
[----:B------:R-:W-:-:S04]  /*0eb0*/  F2FP.F16.F32.PACK_AB R0, RZ, R0 ;  /* 0x00000000ff00723e */ /* 0x000fc800000000ff */
[----:B------:R-:W-:Y:S01]  /*0ec0*/  PRMT R31, R0, 0x7610, R31 ;  /* 0x00007610001f7816 */ /* 0x000fe2000000001f */
[----:B------:R-:W-:Y:S06]  /*0ed0*/  BRA `(.L_x_10631) ;  /* 0x0000000000b47947 */ /* 0x000fec0003800000 */
.L_x_10643:
        /* <DEDUP_REMOVED lines=14> */
.L_x_10657:
[----:B------:R-:W-:Y:S05]  /*0fc0*/  BSYNC B0 ;  /* 0x0000000000007941 */ /* 0x000fea0003800000 */
.L_x_10656:
[----:B------:R-:W-:-:S04]  /*0fd0*/  F2FP.F16.F32.PACK_AB R0, RZ, R0 ;  /* 0x00000000ff00723e */ /* 0x000fc800000000ff */
[----:B------:R-:W-:Y:S01]  /*0fe0*/  PRMT R31, R0, 0x7610, R31 ;  /* 0x00007610001f7816 */ /* 0x000fe2000000001f */
[----:B------:R-:W-:Y:S06]  /*0ff0*/  BRA `(.L_x_10631) ;  /* 0x00000000006c7947 */ /* 0x000fec0003800000 */
.L_x_10630:
        /* <DEDUP_REMOVED lines=16> */
.L_x_10658:
[----:B------:R-:W-:Y:S01]  /*1100*/  PRMT R31, RZ, 0x7610, R31 ;  /* 0x00007610ff1f7816 */ /* 0x000fe2000000001f */
[----:B------:R-:W-:Y:S06]  /*1110*/  BRA `(.L_x_10631) ;  /* 0x0000000000247947 */ /* 0x000fec0003800000 */
.L_x_10655:
[----:B------:R-:W2:Y:S02]  /*1120*/  LDG.E.64 R4, desc[UR36][R4.64] ;  /* 0x0000002404047981 */ /* 0x000ea4000c1e1b00 */
[----:B--2---:R-:W1:Y:S02]  /*1130*/  I2F.U64 R0, R4 ;  /* 0x0000000400007312 */ /* 0x004e640000301000 */
[----:B-1----:R-:W-:-:S04]  /*1140*/  F2FP.F16.F32.PACK_AB R0, RZ, R0 ;  /* 0x00000000ff00723e */ /* 0x002fc800000000ff */
[----:B------:R-:W-:Y:S01]  /*1150*/  PRMT R31, R0, 0x7610, R31 ;  /* 0x00007610001f7816 */ /* 0x000fe2000000001f */
[----:B------:R-:W-:Y:S06]  /*1160*/  BRA `(.L_x_10631) ;  /* 0x0000000000107947 */ /* 0x000fec0003800000 */
.L_x_10654:
[----:B------:R-:W2:Y:S02]  /*1170*/  LDG.E R4, desc[UR36][R4.64] ;  /* 0x0000002404047981 */ /* 0x000ea4000c1e1900 */
[----:B--2---:R-:W-:-:S04]  /*1180*/  I2FP.F32.U32 R0, R4 ;  /* 0x0000000400007245 */ /* 0x004fc80000201000 */
[----:B------:R-:W-:-:S04]  /*1190*/  F2FP.F16.F32.PACK_AB R0, RZ, R0 ;  /* 0x00000000ff00723e */ /* 0x000fc800000000ff */
[----:B------:R-:W-:-:S07]  /*11a0*/  PRMT R31, R0, 0x7610, R31 ;  /* 0x00007610001f7816 */ /* 0x000fce000000001f */
.L_x_10631:
[----:B-12---:R-:W1:Y:S01]  /*11b0*/  LDC.64 R4, c[0x0][0x228] ;  /* 0x00008a00ff047b82 */ /* 0x006e620000000a00 */
        /* <DEDUP_REMOVED lines=19> */
.L_x_10663:
[----:B------:R-:W2:Y:S02]  /*12f0*/  LDG.E.U8 R4, desc[UR36][R4.64] ;  /* 0x0000002404047981 */ /* 0x000ea4000c1e1100 */
[----:B--2---:R-:W-:Y:S01]  /*1300*/  I2FP.F32.U32 R30, R4 ;  /* 0x00000004001e7245 */ /* 0x004fe20000201000 */
[----:B------:R-:W-:Y:S06]  /*1310*/  BRA `(.L_x_10665) ;  /* 0x0000000c002c7947 */ /* 0x000fec0003800000 */
.L_x_10662:
        /* <DEDUP_REMOVED lines=9> */
.L_x_10667:
[----:B------:R-:W2:Y:S02]  /*13b0*/  LDG.E R4, desc[UR36][R4.64] ;  /* 0x0000002404047981 */ /* 0x000ea4000c1e1900 */
[----:B--2---:R-:W-:Y:S01]  /*13c0*/  I2FP.F32.S32 R30, R4 ;  /* 0x00000004001e7245 */ /* 0x004fe20000201400 */
[----:B------:R-:W-:Y:S06]  /*13d0*/  BRA `(.L_x_10665) ;  /* 0x0000000800fc7947 */ /* 0x000fec0003800000 */
.L_x_10666:
[----:B------:R-:W2:Y:S02]  /*13e0*/  LDG.E.U16 R4, desc[UR36][R4.64] ;  /* 0x0000002404047981 */ /* 0x000ea4000c1e1500 */
[----:B--2---:R3:W4:Y:S01]  /*13f0*/  I2F.S16 R30, R4 ;  /* 0x00000004001e7306 */ /* 0x0047220000101400 */
[----:B------:R-:W-:Y:S05]  /*1400*/  BRA `(.L_x_10665) ;  /* 0x0000000800f07947 */ /* 0x000fea0003800000 */
.L_x_10661:
        /* <DEDUP_REMOVED lines=8> */
.L_x_10669:
[----:B------:R-:W2:Y:S02]  /*1490*/  LDG.E.U16 R4, desc[UR36][R4.64] ;  /* 0x0000002404047981 */ /* 0x000ea4000c1e1500 */
[----:B--2---:R-:W-:Y:S01]  /*14a0*/  HADD2.F32 R30, -RZ, R4.H0_H0 ;  /* 0x20000004ff1e7230 */ /* 0x004fe20000004100 */
[----:B------:R-:W-:Y:S06]  /*14b0*/  BRA `(.L_x_10665) ;  /* 0x0000000800c47947 */ /* 0x000fec0003800000 */
.L_x_10668:
        /* <DEDUP_REMOVED lines=8> */
.L_x_10671:
[----:B------:R-:W2:Y:S02]  /*1540*/  LDG.E.U16 R4, desc[UR36][R4.64] ;  /* 0x0000002404047981 */ /* 0x000ea4000c1e1500 */
[----:B--2---:R-:W-:Y:S01]  /*1550*/  HADD2.F32 R30, -RZ, R4.H0_H0 ;  /* 0x20000004ff1e7230 */ /* 0x004fe20000004100 */
[----:B------:R-:W-:Y:S06]  /*1560*/  BRA `(.L_x_10665) ;  /* 0x0000000800987947 */ /* 0x000fec0003800000 */
.L_x_10670:
[----:B------:R-:W2:Y:S01]  /*1570*/  LDG.E.64 R4, desc[UR36][R4.64] ;  /* 0x0000002404047981 */ /* 0x000ea2000c1e1b00 */
[----:B------:R-:W-:Y:S01]  /*1580*/  UMOV UR4, 0xf0000000 ;  /* 0xf000000000047882 */ /* 0x000fe20000000000 */
[----:B------:R-:W-:Y:S01]  /*1590*/  UMOV UR5, 0x380fffff ;  /* 0x380fffff00057882 */ /* 0x000fe20000000000 */
[----:B--2---:R-:W1:Y:S01]  /*15a0*/  F2F.F32.F64 R30, R4 ;  /* 0x00000004001e7310 */ /* 0x004e620000301000 */
[----:B------:R-:W-:-:S14]  /*15b0*/  DSETP.GEU.AND P0, PT, |R4|, UR4, PT ;  /* 0x0000000404007e2a */ /* 0x000fdc000bf0e200 */
[----:B-1----:R-:W-:Y:S01]  /*15c0*/  @!P0 FMUL R30, R30, 1.175494350822287508e-38 ;  /* 0x008000001e1e8820 */ /* 0x002fe20000400000 */
[----:B------:R-:W-:Y:S06]  /*15d0*/  BRA `(.L_x_10665) ;  /* 0x00000008007c7947 */ /* 0x000fec0003800000 */
.L_x_10660:
        /* <DEDUP_REMOVED lines=12> */
.L_x_10674:
[----:B------:R-:W2:Y:S01]  /*16a0*/  LDG.E.64 R4, desc[UR36][R4.64] ;  /* 0x0000002404047981 */ /* 0x000ea2000c1e1b00 */
[----:B------:R-:W-:Y:S01]  /*16b0*/  UMOV UR4, 0xf0000000 ;  /* 0xf000000000047882 */ /* 0x000fe20000000000 */
[----:B------:R-:W-:Y:S01]  /*16c0*/  UMOV UR5, 0x380fffff ;  /* 0x380fffff00057882 */ /* 0x000fe20000000000 */
[----:B--2---:R-:W1:Y:S01]  /*16d0*/  F2F.F32.F64 R30, R4 ;  /* 0x00000004001e7310 */ /* 0x004e620000301000 */
[----:B------:R-:W-:-:S14]  /*16e0*/  DSETP.GEU.AND P0, PT, |R4|, UR4, PT ;  /* 0x0000000404007e2a */ /* 0x000fdc000bf0e200 */
[----:B-1----:R-:W-:Y:S01]  /*16f0*/  @!P0 FMUL R30, R30, 1.175494350822287508e-38 ;  /* 0x008000001e1e8820 */ /* 0x002fe20000400000 */
[----:B------:R-:W-:Y:S06]  /*1700*/  BRA `(.L_x_10665) ;  /* 0x0000000800307947 */ /* 0x000fec0003800000 */
.L_x_10673:
        /* <DEDUP_REMOVED lines=26> */
.L_x_10676:
        /* <DEDUP_REMOVED lines=13> */
.L_x_10675:
[----:B------:R-:W2:Y:S02]  /*1980*/  LDG.E.U16 R4, desc[UR36][R4.64] ;  /* 0x0000002404047981 */ /* 0x000ea4000c1e1500 */
[----:B--2---:R-:W-:Y:S01]  /*1990*/  IMAD.U32 R30, R4, 0x10000, RZ ;  /* 0x00010000041e7824 */ /* 0x004fe200078e00ff */
[----:B------:R-:W-:Y:S06]  /*19a0*/  BRA `(.L_x_10665) ;  /* 0x0000000400887947 */ /* 0x000fec0003800000 */
.L_x_10672:
        /* <DEDUP_REMOVED lines=11> */
.L_x_10679:
        /* <DEDUP_REMOVED lines=20> */
.L_x_10681:
[----:B------:R-:W-:Y:S05]  /*1ba0*/  BSYNC B0 ;  /* 0x0000000000007941 */ /* 0x000fea0003800000 */
.L_x_10680:
[----:B------:R-:W-:Y:S01]  /*1bb0*/  IMAD.SHL.U32 R3, R3, 0x100000, RZ ;  /* 0x0010000003037824 */ /* 0x000fe200078e00ff */
[----:B------:R-:W-:-:S04]  /*1bc0*/  LEA R5, R0, 0x3b800000, 0x17 ;  /* 0x3b80000000057811 */ /* 0x000fc800078eb8ff */
[----:B------:R-:W-:Y:S01]  /*1bd0*/  LOP3.LUT R30, R5, R3, R30, 0xfe, !PT ;  /* 0x00000003051e7212 */ /* 0x000fe200078efe1e */
[----:B------:R-:W-:Y:S06]  /*1be0*/  BRA `(.L_x_10665) ;  /* 0x0000000000f87947 */ /* 0x000fec0003800000 */
.L_x_10678:
        /* <DEDUP_REMOVED lines=20> */
.L_x_10683:
[----:B------:R-:W-:Y:S05]  /*1d30*/  BSYNC B0 ;  /* 0x0000000000007941 */ /* 0x000fea0003800000 */
.L_x_10682:
[----:B------:R-:W-:Y:S01]  /*1d40*/  IMAD.SHL.U32 R3, R3, 0x200000, RZ ;  /* 0x0020000003037824 */ /* 0x000fe200078e00ff */
[----:B------:R-:W-:-:S04]  /*1d50*/  LEA R5, R0, 0x37800000, 0x17 ;  /* 0x3780000000057811 */ /* 0x000fc800078eb8ff */
[----:B------:R-:W-:Y:S01]  /*1d60*/  LOP3.LUT R30, R5, R3, R30, 0xfe, !PT ;  /* 0x00000003051e7212 */ /* 0x000fe200078efe1e */
[----:B------:R-:W-:Y:S06]  /*1d70*/  BRA `(.L_x_10665) ;  /* 0x0000000000947947 */ /* 0x000fec0003800000 */
.L_x_10677:
        /* <DEDUP_REMOVED lines=14> */
.L_x_10664:
        /* <DEDUP_REMOVED lines=16> */
.L_x_10686:
[----:B------:R-:W-:Y:S01]  /*1f60*/  IMAD.MOV.U32 R30, RZ, RZ, RZ ;  /* 0x000000ffff1e7224 */ /* 0x000fe200078e00ff */
[----:B------:R-:W-:Y:S06]  /*1f70*/  BRA `(.L_x_10665) ;  /* 0x0000000000147947 */ /* 0x000fec0003800000 */
.L_x_10685:
[----:B------:R-:W2:Y:S02]  /*1f80*/  LDG.E.64 R4, desc[UR36][R4.64] ;  /* 0x0000002404047981 */ /* 0x000ea4000c1e1b00 */
[----:B--2---:R1:W2:Y:S01]  /*1f90*/  I2F.U64 R30, R4 ;  /* 0x00000004001e7312 */ /* 0x0042a20000301000 */
[----:B------:R-:W-:Y:S05]  /*1fa0*/  BRA `(.L_x_10665) ;  /* 0x0000000000087947 */ /* 0x000fea0003800000 */
.L_x_10684:
[----:B------:R-:W2:Y:S02]  /*1fb0*/  LDG.E R4, desc[UR36][R4.64] ;  /* 0x0000002404047981 */ /* 0x000ea4000c1e1900 */
[----:B--2---:R-:W-:-:S07]  /*1fc0*/  I2FP.F32.U32 R30, R4 ;  /* 0x00000004001e7245 */ /* 0x004fce0000201000 */
.L_x_10665:
[----:B------:R-:W-:Y:S05]  /*1fd0*/  BSYNC B6 ;  /* 0x0000000000067941 */ /* 0x000fea0003800000 */
.L_x_10659:
        /* <DEDUP_REMOVED lines=18> */
[----:B---3--:R3:W0:Y:S01]  /*2100*/  I2F.S16 R29, R4 ;  /* 0x00000004001d7306 */ /* 0x0086220000101400 */
[----:B------:R-:W-:Y:S05]  /*2110*/  BRA `(.L_x_10693) ;  /* 0x0000000c00387947 */ /* 0x000fea0003800000 */
.L_x_10691:
[----:B------:R-:W3:Y:S02]  /*2120*/  LDG.E.U8 R4, desc[UR36][R4.64] ;  /* 0x0000002404047981 */ /* 0x000ee4000c1e1100 */
[----:B---3--:R-:W-:Y:S01]  /*2130*/  I2FP.F32.U32 R29, R4 ;  /* 0x00000004001d7245 */ /* 0x008fe20000201000 */
[----:B------:R-:W-:Y:S06]  /*2140*/  BRA `(.L_x_10693) ;  /* 0x0000000c002c7947 */ /* 0x000fec0003800000 */
.L_x_10690:
        /* <DEDUP_REMOVED lines=9> */
.L_x_10695:
[----:B------:R-:W3:Y:S02]  /*21e0*/  LDG.E R4, desc[UR36][R4.64] ;  /* 0x0000002404047981 */ /* 0x000ee4000c1e1900 */
[----:B---3--:R-:W-:Y:S01]  /*21f0*/  I2FP.F32.S32 R29, R4 ;  /* 0x00000004001d7245 */ /* 0x008fe20000201400 */
[----:B------:R-:W-:Y:S06]  /*2200*/  BRA `(.L_x_10693) ;  /* 0x0000000800fc7947 */ /* 0x000fec0003800000 */
.L_x_10694:
[----:B------:R-:W3:Y:S02]  /*2210*/  LDG.E.U16 R4, desc[UR36][R4.64] ;  /* 0x0000002404047981 */ /* 0x000ee4000c1e1500 */
[----:B---3--:R0:W1:Y:S01]  /*2220*/  I2F.S16 R29, R4 ;  /* 0x00000004001d7306 */ /* 0x0080620000101400 */
[----:B------:R-:W-:Y:S05]  /*2230*/  BRA `(.L_x_10693) ;  /* 0x0000000800f07947 */ /* 0x000fea0003800000 */
.L_x_10689:
        /* <DEDUP_REMOVED lines=8> */
.L_x_10697:
[----:B------:R-:W3:Y:S02]  /*22c0*/  LDG.E.U16 R4, desc[UR36][R4.64] ;  /* 0x0000002404047981 */ /* 0x000ee4000c1e1500 */
[----:B---3--:R-:W-:Y:S01]  /*22d0*/  HADD2.F32 R29, -RZ, R4.H0_H0 ;  /* 0x20000004ff1d7230 */ /* 0x008fe20000004100 */
[----:B------:R-:W-:Y:S06]  /*22e0*/  BRA `(.L_x_10693) ;  /* 0x0000000800c47947 */ /* 0x000fec0003800000 */
.L_x_10696:
        /* <DEDUP_REMOVED lines=8> */
.L_x_10699:
[----:B------:R-:W3:Y:S02]  /*2370*/  LDG.E.U16 R4, desc[UR36][R4.64] ;  /* 0x0000002404047981 */ /* 0x000ee4000c1e1500 */
[----:B---3--:R-:W-:Y:S01]  /*2380*/  HADD2.F32 R29, -RZ, R4.H0_H0 ;  /* 0x20000004ff1d7230 */ /* 0x008fe20000004100 */
[----:B------:R-:W-:Y:S06]  /*2390*/  BRA `(.L_x_10693) ;  /* 0x0000000800987947 */ /* 0x000fec0003800000 */
.L_x_10698:
[----:B------:R-:W3:Y:S01]  /*23a0*/  LDG.E.64 R4, desc[UR36][R4.64] ;  /* 0x0000002404047981 */ /* 0x000ee2000c1e1b00 */
[----:B------:R-:W-:Y:S01]  /*23b0*/  UMOV UR4, 0xf0000000 ;  /* 0xf000000000047882 */ /* 0x000fe20000000000 */
[----:B------:R-:W-:Y:S01]  /*23c0*/  UMOV UR5, 0x380fffff ;  /* 0x380fffff00057882 */ /* 0x000fe20000000000 */
[----:B---3--:R-:W0:Y:S01]  /*23d0*/  F2F.F32.F64 R29, R4 ;  /* 0x00000004001d7310 */ /* 0x008e220000301000 */
[----:B------:R-:W-:-:S14]  /*23e0*/  DSETP.GEU.AND P0, PT, |R4|, UR4, PT ;  /* 0x0000000404007e2a */ /* 0x000fdc000bf0e200 */
[----:B0-----:R-:W-:Y:S01]  /*23f0*/  @!P0 FMUL R29, R29, 1.175494350822287508e-38 ;  /* 0x008000001d1d8820 */ /* 0x001fe20000400000 */
[----:B------:R-:W-:Y:S06]  /*2400*/  BRA `(.L_x_10693) ;  /* 0x00000008007c7947 */ /* 0x000fec0003800000 */
.L_x_10688:
        /* <DEDUP_REMOVED lines=12> */
.L_x_10702:
[----:B------:R-:W3:Y:S01]  /*24d0*/  LDG.E.64 R4, desc[UR36][R4.64] ;  /* 0x0000002404047981 */ /* 0x000ee2000c1e1b00 */
[----:B------:R-:W-:Y:S01]  /*24e0*/  UMOV UR4, 0xf0000000 ;  /* 0xf000000000047882 */ /* 0x000fe20000000000 */
[----:B------:R-:W-:Y:S01]  /*24f0*/  UMOV UR5, 0x380fffff ;  /* 0x380fffff00057882 */ /* 0x000fe20000000000 */
[----:B---3--:R-:W0:Y:S01]  /*2500*/  F2F.F32.F64 R29, R4 ;  /* 0x00000004001d7310 */ /* 0x008e220000301000 */
[----:B------:R-:W-:-:S14]  /*2510*/  DSETP.GEU.AND P0, PT, |R4|, UR4, PT ;  /* 0x0000000404007e2a */ /* 0x000fdc000bf0e200 */
[----:B0-----:R-:W-:Y:S01]  /*2520*/  @!P0 FMUL R29, R29, 1.175494350822287508e-38 ;  /* 0x008000001d1d8820 */ /* 0x001fe20000400000 */
[----:B------:R-:W-:Y:S06]  /*2530*/  BRA `(.L_x_10693) ;  /* 0x0000000800307947 */ /* 0x000fec0003800000 */
.L_x_10701:
        /* <DEDUP_REMOVED lines=26> */
.L_x_10704:
        /* <DEDUP_REMOVED lines=13> */
.L_x_10703:
[----:B------:R-:W3:Y:S02]  /*27b0*/  LDG.E.U16 R4, desc[UR36][R4.64] ;  /* 0x0000002404047981 */ /* 0x000ee4000c1e1500 */
[----:B---3--:R-:W-:Y:S01]  /*27c0*/  IMAD.U32 R29, R4, 0x10000, RZ ;  /* 0x00010000041d7824 */ /* 0x008fe200078e00ff */
[----:B------:R-:W-:Y:S06]  /*27d0*/  BRA `(.L_x_10693) ;  /* 0x0000000400887947 */ /* 0x000fec0003800000 */
.L_x_10700:
        /* <DEDUP_REMOVED lines=11> */
.L_x_10707:
        /* <DEDUP_REMOVED lines=20> */
.L_x_10709:
[----:B------:R-:W-:Y:S05]  /*29d0*/  BSYNC B0 ;  /* 0x0000000000007941 */ /* 0x000fea0003800000 */
.L_x_10708:
[----:B------:R-:W-:Y:S01]  /*29e0*/  IMAD.SHL.U32 R3, R3, 0x100000, RZ ;  /* 0x0010000003037824 */ /* 0x000fe200078e00ff */
[----:B------:R-:W-:-:S04]  /*29f0*/  LEA R0, R0, 0x3b800000, 0x17 ;  /* 0x3b80000000007811 */ /* 0x000fc800078eb8ff */
[----:B------:R-:W-:Y:S01]  /*2a00*/  LOP3.LUT R29, R0, R3, R29, 0xfe, !PT ;  /* 0x00000003001d7212 */ /* 0x000fe200078efe1d */
[----:B------:R-:W-:Y:S06]  /*2a10*/  BRA `(.L_x_10693) ;  /* 0x0000000000f87947 */ /* 0x000fec0003800000 */
.L_x_10706:
        /* <DEDUP_REMOVED lines=20> */
.L_x_10711:
[----:B------:R-:W-:Y:S05]  /*2b60*/  BSYNC B0 ;  /* 0x0000000000007941 */ /* 0x000fea0003800000 */
.L_x_10710:
[----:B------:R-:W-:Y:S01]  /*2b70*/  IMAD.SHL.U32 R3, R3, 0x200000, RZ ;  /* 0x0020000003037824 */ /* 0x000fe200078e00ff */
[----:B------:R-:W-:-:S04]  /*2b80*/  LEA R0, R0, 0x37800000, 0x17 ;  /* 0x3780000000007811 */ /* 0x000fc800078eb8ff */
[----:B------:R-:W-:Y:S01]  /*2b90*/  LOP3.LUT R29, R0, R3, R29, 0xfe, !PT ;  /* 0x00000003001d7212 */ /* 0x000fe200078efe1d */
[----:B------:R-:W-:Y:S06]  /*2ba0*/  BRA `(.L_x_10693) ;  /* 0x0000000000947947 */ /* 0x000fec0003800000 */
.L_x_10705:
        /* <DEDUP_REMOVED lines=14> */
.L_x_10692:
        /* <DEDUP_REMOVED lines=16> */
.L_x_10714:
[----:B------:R-:W-:Y:S01]  /*2d90*/  IMAD.MOV.U32 R29, RZ, RZ, RZ ;  /* 0x000000ffff1d7224 */ /* 0x000fe200078e00ff */
[----:B------:R-:W-:Y:S06]  /*2da0*/  BRA `(.L_x_10693) ;  /* 0x0000000000147947 */ /* 0x000fec0003800000 */
.L_x_10713:
[----:B------:R-:W3:Y:S02]  /*2db0*/  LDG.E.64 R4, desc[UR36][R4.64] ;  /* 0x0000002404047981 */ /* 0x000ee4000c1e1b00 */
[----:B---3--:R0:W1:Y:S01]  /*2dc0*/  I2F.U64 R29, R4 ;  /* 0x00000004001d7312 */ /* 0x0080620000301000 */
[----:B------:R-:W-:Y:S05]  /*2dd0*/  BRA `(.L_x_10693) ;  /* 0x0000000000087947 */ /* 0x000fea0003800000 */
.L_x_10712:
[----:B------:R-:W3:Y:S02]  /*2de0*/  LDG.E R4, desc[UR36][R4.64] ;  /* 0x0000002404047981 */ /* 0x000ee4000c1e1900 */
[----:B---3--:R-:W-:-:S07]  /*2df0*/  I2FP.F32.U32 R29, R4 ;  /* 0x00000004001d7245 */ /* 0x008fce0000201000 */
.L_x_10693:
[----:B------:R-:W-:Y:S05]  /*2e00*/  BSYNC B6 ;  /* 0x0000000000067941 */ /* 0x000fea0003800000 */
.L_x_10687:
[----:B------:R-:W-:-:S07]  /*2e10*/  VIADD R25, R25, 0x80 ;  /* 0x0000008019197836 */ /* 0x000fce0000000000 */
.L_x_10625:
[----:B------:R-:W-:Y:S05]  /*2e20*/  BSYNC B7 ;  /* 0x0000000000077941 */ /* 0x000fea0003800000 */
.L_x_10624:
[----:B------:R-:W-:Y:S01]  /*2e30*/  ISETP.GE.AND P0, PT, R25, R24, PT ;  /* 0x000000181900720c */ /* 0x000fe20003f06270 */
[----:B------:R-:W-:Y:S01]  /*2e40*/  BSSY B7, `(.L_x_10715) ;  /* 0x00002d4000077945 */ /* 0x000fe20003800000 */
[----:B------:R-:W-:-:S11]  /*2e50*/  IMAD.MOV.U32 R28, RZ, RZ, RZ ;  /* 0x000000ffff1c7224 */ /* 0x000fd600078e00ff */
        /* <DEDUP_REMOVED lines=19> */
[----:B---3--:R-:W0:Y:S02]  /*2f90*/  I2F.S16 R0, R4 ;  /* 0x0000000400007306 */ /* 0x008e240000101400 */
[----:B0-----:R-:W-:-:S04]  /*2fa0*/  F2FP.F16.F32.PACK_AB R0, RZ, R0 ;  /* 0x00000000ff00723e */ /* 0x001fc800000000ff */
[----:B------:R-:W-:Y:S01]  /*2fb0*/  PRMT R32, R0, 0x7610, R32 ;  /* 0x0000761000207816 */ /* 0x000fe20000000020 */
[----:B------:R-:W-:Y:S06]  /*2fc0*/  BRA `(.L_x_10722) ;  /* 0x0000000c00d07947 */ /* 0x000fec0003800000 */
.L_x_10720:
[----:B------:R-:W3:Y:S02]  /*2fd0*/  LDG.E.U8 R4, desc[UR36][R4.64] ;  /* 0x0000002404047981 */ /* 0x000ee4000c1e1100 */
[----:B---3--:R-:W-:-:S04]  /*2fe0*/  I2FP.F32.U32 R0, R4 ;  /* 0x0000000400007245 */ /* 0x008fc80000201000 */
[----:B------:R-:W-:-:S04]  /*2ff0*/  F2FP.F16.F32.PACK_AB R0, RZ, R0 ;  /* 0x00000000ff00723e */ /* 0x000fc800000000ff */
[----:B------:R-:W-:Y:S01]  /*3000*/  PRMT R32, R0, 0x7610, R32 ;  /* 0x0000761000207816 */ /* 0x000fe20000000020 */
[----:B------:R-:W-:Y:S06]  /*3010*/  BRA `(.L_x_10722) ;  /* 0x0000000c00bc7947 */ /* 0x000fec0003800000 */
.L_x_10719:
[----:B------:R-:W-:-:S13]  /*3020*/  ISETP.NE.AND P0, PT, R0, 0x2, PT ;  /* 0x000000020000780c */ /* 0x000fda0003f05270 */
[----:B------:R-:W-:Y:S05]  /*3030*/  @!P0 BRA `(.L_x_10723) ;  /* 0x0000000000388947 */ /* 0x000fea0003800000 */
[----:B------:R-:W-:-:S13]  /*3040*/  ISETP.NE.AND P0, PT, R0, 0x3, PT ;  /* 0x000000030000780c */ /* 0x000fda0003f05270 */
[----:B------:R-:W-:Y:S05]  /*3050*/  @!P0 BRA `(.L_x_10724) ;  /* 0x00000000001c8947 */ /* 0x000fea0003800000 */
[----:B------:R-:W-:-:S13]  /*3060*/  ISETP.NE.AND P0, PT, R0, 0x4, PT ;  /* 0x000000040000780c */ /* 0x000fda0003f05270 */
[----:B------:R-:W-:Y:S05]  /*3070*/  @P0 BRA `(.L_x_10721) ;  /* 0x0000000c00380947 */ /* 0x000fea0003800000 */
[----:B------:R-:W3:Y:S02]  /*3080*/  LDG.E.64 R4, desc[UR36][R4.64] ;  /* 0x0000002404047981 */ /* 0x000ee4000c1e1b00 */
[----:B---3--:R-:W0:Y:S02]  /*3090*/  I2F.S64 R0, R4 ;  /* 0x0000000400007312 */ /* 0x008e240000301400 */
[----:B0-----:R-:W-:-:S04]  /*30a0*/  F2FP.F16.F32.PACK_AB R0, RZ, R0 ;  /* 0x00000000ff00723e */ /* 0x001fc800000000ff */
[----:B------:R-:W-:Y:S01]  /*30b0*/  PRMT R32, R0, 0x7610, R32 ;  /* 0x0000761000207816 */ /* 0x000fe20000000020 */
[----:B------:R-:W-:Y:S06]  /*30c0*/  BRA `(.L_x_10722) ;  /* 0x0000000c00907947 */ /* 0x000fec0003800000 */
.L_x_10724:
[----:B------:R-:W3:Y:S02]  /*30d0*/  LDG.E R4, desc[UR36][R4.64] ;  /* 0x0000002404047981 */ /* 0x000ee4000c1e1900 */
[----:B---3--:R-:W-:-:S04]  /*30e0*/  I2FP.F32.S32 R0, R4 ;  /* 0x0000000400007245 */ /* 0x008fc80000201400 */
[----:B------:R-:W-:-:S04]  /*30f0*/  F2FP.F16.F32.PACK_AB R0, RZ, R0 ;  /* 0x00000000ff00723e */ /* 0x000fc800000000ff */
[----:B------:R-:W-:Y:S01]  /*3100*/  PRMT R32, R0, 0x7610, R32 ;  /* 0x0000761000207816 */ /* 0x000fe20000000020 */
[----:B------:R-:W-:Y:S06]  /*3110*/  BRA `(.L_x_10722) ;  /* 0x0000000c007c7947 */ /* 0x000fec0003800000 */
.L_x_10723:
[----:B------:R-:W3:Y:S02]  /*3120*/  LDG.E.U16 R4, desc[UR36][R4.64] ;  /* 0x0000002404047981 */ /* 0x000ee4000c1e1500 */
[----:B---3--:R-:W0:Y:S02]  /*3130*/  I2F.S16 R0, R4 ;  /* 0x0000000400007306 */ /* 0x008e240000101400 */
[----:B0-----:R-:W-:-:S04]  /*3140*/  F2FP.F16.F32.PACK_AB R0, RZ, R0 ;  /* 0x00000000ff00723e */ /* 0x001fc800000000ff */
[----:B------:R-:W-:Y:S01]  /*3150*/  PRMT R32, R0, 0x7610, R32 ;  /* 0x0000761000207816 */ /* 0x000fe20000000020 */
[----:B------:R-:W-:Y:S06]  /*3160*/  BRA `(.L_x_10722) ;  /* 0x0000000c00687947 */ /* 0x000fec0003800000 */
.L_x_10718:
[----:B------:R-:W-:-:S13]  /*3170*/  ISETP.GT.AND P0, PT, R0, 0x6, PT ;  /* 0x000000060000780c */ /* 0x000fda0003f04270 */
[----:B------:R-:W-:Y:S05]  /*3180*/  @P0 BRA `(.L_x_10725) ;  /* 0x0000000000240947 */ /* 0x000fea0003800000 */
[----:B------:R-:W-:-:S13]  /*3190*/  ISETP.NE.AND P0, PT, R0, 0x5, PT ;  /* 0x000000050000780c */ /* 0x000fda0003f05270 */
[----:B------:R-:W-:Y:S05]  /*31a0*/  @!P0 BRA `(.L_x_10726) ;  /* 0x0000000000148947 */ /* 0x000fea0003800000 */
[----:B------:R-:W-:-:S13]  /*31b0*/  ISETP.NE.AND P0, PT, R0, 0x6, PT ;  /* 0x000000060000780c */ /* 0x000fda0003f05270 */
[----:B------:R-:W-:Y:S05]  /*31c0*/  @P0 BRA `(.L_x_10721) ;  /* 0x0000000800e40947 */ /* 0x000fea0003800000 */
[----:B------:R-:W3:Y:S02]  /*31d0*/  LDG.E R4, desc[UR36][R4.64] ;  /* 0x0000002404047981 */ /* 0x000ee4000c1e1900 */
[----:B---3--:R-:W-:Y:S01]  /*31e0*/  F2FP.F16.F32.PACK_AB R32, RZ, R4 ;  /* 0x00000004ff20723e */ /* 0x008fe200000000ff */
[----:B------:R-:W-:Y:S06]  /*31f0*/  BRA `(.L_x_10722) ;  /* 0x0000000c00447947 */ /* 0x000fec0003800000 */
.L_x_10726:
[----:B------:R0:W5:Y:S01]  /*3200*/  LDG.E.U16 R32, desc[UR36][R4.64] ;  /* 0x0000002404207981 */ /* 0x000162000c1e1500 */
[----:B------:R-:W-:Y:S05]  /*3210*/  BRA `(.L_x_10722) ;  /* 0x0000000c003c7947 */ /* 0x000fea0003800000 */
.L_x_10725:
[----:B------:R-:W-:-:S13]  /*3220*/  ISETP.NE.AND P0, PT, R0, 0x7, PT ;  /* 0x000000070000780c */ /* 0x000fda0003f05270 */
[----:B------:R-:W-:Y:S05]  /*3230*/  @!P0 BRA `(.L_x_10727) ;  /* 0x0000000000248947 */ /* 0x000fea0003800000 */
[----:B------:R-:W-:-:S13]  /*3240*/  ISETP.NE.AND P0, PT, R0, 0x8, PT ;  /* 0x000000080000780c */ /* 0x000fda0003f05270 */
[----:B------:R-:W-:Y:S05]  /*3250*/  @!P0 BRA `(.L_x_10728) ;  /* 0x0000000000148947 */ /* 0x000fea0003800000 */
[----:B------:R-:W-:-:S13]  /*3260*/  ISETP.NE.AND P0, PT, R0, 0x9, PT ;  /* 0x000000090000780c */ /* 0x000fda0003f05270 */
[----:B------:R-:W-:Y:S05]  /*3270*/  @P0 BRA `(.L_x_10721) ;  /* 0x0000000800b80947 */ /* 0x000fea0003800000 */
[----:B------:R-:W3:Y:S02]  /*3280*/  LDG.E R4, desc[UR36][R4.64] ;  /* 0x0000002404047981 */ /* 0x000ee4000c1e1900 */
[----:B---3--:R-:W-:Y:S01]  /*3290*/  F2FP.F16.F32.PACK_AB R32, RZ, R4 ;  /* 0x00000004ff20723e */ /* 0x008fe200000000ff */
[----:B------:R-:W-:Y:S06]  /*32a0*/  BRA `(.L_x_10722) ;  /* 0x0000000c00187947 */ /* 0x000fec0003800000 */
.L_x_10728:
[----:B------:R3:W5:Y:S01]  /*32b0*/  LDG.E.U16 R32, desc[UR36][R4.64] ;  /* 0x0000002404207981 */ /* 0x000762000c1e1500 */
[----:B------:R-:W-:Y:S05]  /*32c0*/  BRA `(.L_x_10722) ;  /* 0x0000000c00107947 */ /* 0x000fea0003800000 */
.L_x_10727:
[----:B------:R-:W3:Y:S01]  /*32d0*/  LDG.E.64 R4, desc[UR36][R4.64] ;  /* 0x0000002404047981 */ /* 0x000ee2000c1e1b00 */
[----:B------:R-:W-:Y:S01]  /*32e0*/  UMOV UR4, 0xf0000000 ;  /* 0xf000000000047882 */ /* 0x000fe20000000000 */
[----:B------:R-:W-:Y:S01]  /*32f0*/  UMOV UR5, 0x380fffff ;  /* 0x380fffff00057882 */ /* 0x000fe20000000000 */
[----:B---3--:R-:W0:Y:S01]  /*3300*/  F2F.F32.F64 R0, R4 ;  /* 0x0000000400007310 */ /* 0x008e220000301000 */
[----:B------:R-:W-:-:S14]  /*3310*/  DSETP.GEU.AND P0, PT, |R4|, UR4, PT ;  /* 0x0000000404007e2a */ /* 0x000fdc000bf0e200 */
[----:B0-----:R-:W-:-:S05]  /*3320*/  @!P0 FMUL R0, R0, 1.175494350822287508e-38 ;  /* 0x0080000000008820 */ /* 0x001fca0000400000 */
[----:B------:R-:W-:-:S04]  /*3330*/  F2FP.F16.F32.PACK_AB R0, RZ, R0 ;  /* 0x00000000ff00723e */ /* 0x000fc800000000ff */
[----:B------:R-:W-:Y:S01]  /*3340*/  PRMT R32, R0, 0x7610, R32 ;  /* 0x0000761000207816 */ /* 0x000fe20000000020 */
[----:B------:R-:W-:Y:S06]  /*3350*/  BRA `(.L_x_10722) ;  /* 0x0000000800ec7947 */ /* 0x000fec0003800000 */
.L_x_10717:
        /* <DEDUP_REMOVED lines=10> */
[----:B------:R-:W-:-:S04]  /*3400*/  FSEL R0, RZ, 1, !P0 ;  /* 0x3f800000ff007808 */ /* 0x000fc80004000000 */
[----:B------:R-:W-:-:S04]  /*3410*/  F2FP.F16.F32.PACK_AB R0, RZ, R0 ;  /* 0x00000000ff00723e */ /* 0x000fc800000000ff */
[----:B------:R-:W-:Y:S01]  /*3420*/  PRMT R32, R0, 0x7610, R32 ;  /* 0x0000761000207816 */ /* 0x000fe20000000020 */
[----:B------:R-:W-:Y:S06]  /*3430*/  BRA `(.L_x_10722) ;  /* 0x0000000800b47947 */ /* 0x000fec0003800000 */
.L_x_10731:
        /* <DEDUP_REMOVED lines=9> */
.L_x_10730:
        /* <DEDUP_REMOVED lines=28> */
.L_x_10733:
        /* <DEDUP_REMOVED lines=15> */
.L_x_10732:
[----:B------:R-:W3:Y:S02]  /*3780*/  LDG.E.U16 R0, desc[UR36][R4.64] ;  /* 0x0000002404007981 */ /* 0x000ee4000c1e1500 */
[----:B---3--:R-:W-:-:S05]  /*3790*/  IMAD.U32 R0, R0, 0x10000, RZ ;  /* 0x0001000000007824 */ /* 0x008fca00078e00ff */
[----:B------:R-:W-:-:S04]  /*37a0*/  F2FP.F16.F32.PACK_AB R0, RZ, R0 ;  /* 0x00000000ff00723e */ /* 0x000fc800000000ff */
[----:B------:R-:W-:Y:S01]  /*37b0*/  PRMT R32, R0, 0x7610, R32 ;  /* 0x0000761000207816 */ /* 0x000fe20000000020 */
[----:B------:R-:W-:Y:S06]  /*37c0*/  BRA `(.L_x_10722) ;  /* 0x0000000400d07947 */ /* 0x000fec0003800000 */
.L_x_10729:
        /* <DEDUP_REMOVED lines=9> */
[----:B---3--:R-:W-:-:S04]  /*3860*/  I2FP.F32.U32 R0, R0 ;  /* 0x0000000000007245 */ /* 0x008fc80000201000 */
[----:B------:R-:W-:-:S04]  /*3870*/  F2FP.F16.F32.PACK_AB R0, RZ, R0 ;  /* 0x00000000ff00723e */ /* 0x000fc800000000ff */
[----:B------:R-:W-:Y:S01]  /*3880*/  PRMT R32, R0, 0x7610, R32 ;  /* 0x0000761000207816 */ /* 0x000fe20000000020 */
[----:B------:R-:W-:Y:S06]  /*3890*/  BRA `(.L_x_10722) ;  /* 0x00000004009c7947 */ /* 0x000fec0003800000 */
.L_x_10736:
        /* <DEDUP_REMOVED lines=21> */
.L_x_10740:
[----:B------:R-:W-:Y:S05]  /*39f0*/  BSYNC B1 ;  /* 0x0000000000017941 */ /* 0x000fea0003800000 */
.L_x_10739:
[----:B------:R-:W-:Y:S01]  /*3a00*/  LEA R5, R0, 0x3b800000, 0x17 ;  /* 0x3b80000000057811 */ /* 0x000fe200078eb8ff */
[----:B------:R-:W-:-:S05]  /*3a10*/  IMAD.SHL.U32 R0, R3, 0x100000, RZ ;  /* 0x0010000003007824 */ /* 0x000fca00078e00ff */
[----:B------:R-:W-:-:S07]  /*3a20*/  LOP3.LUT R0, R5, R0, R6, 0xfe, !PT ;  /* 0x0000000005007212 */ /* 0x000fce00078efe06 */
.L_x_10738:
[----:B------:R-:W-:Y:S05]  /*3a30*/  BSYNC B0 ;  /* 0x0000000000007941 */ /* 0x000fea0003800000 */
.L_x_10737:
[----:B------:R-:W-:-:S04]  /*3a40*/  F2FP.F16.F32.PACK_AB R0, RZ, R0 ;  /* 0x00000000ff00723e */ /* 0x000fc800000000ff */
[----:B------:R-:W-:Y:S01]  /*3a50*/  PRMT R32, R0, 0x7610, R32 ;  /* 0x0000761000207816 */ /* 0x000fe20000000020 */
[----:B------:R-:W-:Y:S06]  /*3a60*/  BRA `(.L_x_10722) ;  /* 0x0000000400287947 */ /* 0x000fec0003800000 */
.L_x_10735:
        /* <DEDUP_REMOVED lines=21> */
.L_x_10744:
[----:B------:R-:W-:Y:S05]  /*3bc0*/  BSYNC B1 ;  /* 0x0000000000017941 */ /* 0x000fea0003800000 */
.L_x_10743:
[----:B------:R-:W-:Y:S01]  /*3bd0*/  LEA R5, R0, 0x37800000, 0x17 ;  /* 0x3780000000057811 */ /* 0x000fe200078eb8ff */
[----:B------:R-:W-:-:S05]  /*3be0*/  IMAD.SHL.U32 R0, R3, 0x200000, RZ ;  /* 0x0020000003007824 */ /* 0x000fca00078e00ff */
[----:B------:R-:W-:-:S07]  /*3bf0*/  LOP3.LUT R0, R5, R0, R6, 0xfe, !PT ;  /* 0x0000000005007212 */ /* 0x000fce00078efe06 */
.L_x_10742:
[----:B------:R-:W-:Y:S05]  /*3c00*/  BSYNC B0 ;  /* 0x0000000000007941 */ /* 0x000fea0003800000 */
.L_x_10741:
[----:B------:R-:W-:-:S04]  /*3c10*/  F2FP.F16.F32.PACK_AB R0, RZ, R0 ;  /* 0x00000000ff00723e */ /* 0x000fc800000000ff */
[----:B------:R-:W-:Y:S01]  /*3c20*/  PRMT R32, R0, 0x7610, R32 ;  /* 0x0000761000207816 */ /* 0x000fe20000000020 */
[----:B------:R-:W-:Y:S06]  /*3c30*/  BRA `(.L_x_10722) ;  /* 0x0000000000b47947 */ /* 0x000fec0003800000 */
.L_x_10734:
        /* <DEDUP_REMOVED lines=14> */
.L_x_10748:
[----:B------:R-:W-:Y:S05]  /*3d20*/  BSYNC B0 ;  /* 0x0000000000007941 */ /* 0x000fea0003800000 */
.L_x_10747:
[----:B------:R-:W-:-:S04]  /*3d30*/  F2FP.F16.F32.PACK_AB R0, RZ, R0 ;  /* 0x00000000ff00723e */ /* 0x000fc800000000ff */
[----:B------:R-:W-:Y:S01]  /*3d40*/  PRMT R32, R0, 0x7610, R32 ;  /* 0x0000761000207816 */ /* 0x000fe20000000020 */
[----:B------:R-:W-:Y:S06]  /*3d50*/  BRA `(.L_x_10722) ;  /* 0x00000000006c7947 */ /* 0x000fec0003800000 */
.L_x_10721:
        /* <DEDUP_REMOVED lines=16> */
.L_x_10749:
[----:B------:R-:W-:Y:S01]  /*3e60*/  PRMT R32, RZ, 0x7610, R32 ;  /* 0x00007610ff207816 */ /* 0x000fe20000000020 */
[----:B------:R-:W-:Y:S06]  /*3e70*/  BRA `(.L_x_10722) ;  /* 0x0000000000247947 */ /* 0x000fec0003800000 */
.L_x_10746:
[----:B------:R-:W3:Y:S02]  /*3e80*/  LDG.E.64 R4, desc[UR36][R4.64] ;  /* 0x0000002404047981 */ /* 0x000ee4000c1e1b00 */
[----:B---3--:R-:W0:Y:S02]  /*3e90*/  I2F.U64 R0, R4 ;  /* 0x0000000400007312 */ /* 0x008e240000301000 */
[----:B0-----:R-:W-:-:S04]  /*3ea0*/  F2FP.F16.F32.PACK_AB R0, RZ, R0 ;  /* 0x00000000ff00723e */ /* 0x001fc800000000ff */
[----:B------:R-:W-:Y:S01]  /*3eb0*/  PRMT R32, R0, 0x7610, R32 ;  /* 0x0000761000207816 */ /* 0x000fe20000000020 */
[----:B------:R-:W-:Y:S06]  /*3ec0*/  BRA `(.L_x_10722) ;  /* 0x0000000000107947 */ /* 0x000fec0003800000 */
.L_x_10745:
[----:B------:R-:W3:Y:S02]  /*3ed0*/  LDG.E R4, desc[UR36][R4.64] ;  /* 0x0000002404047981 */ /* 0x000ee4000c1e1900 */
[----:B---3--:R-:W-:-:S04]  /*3ee0*/  I2FP.F32.U32 R0, R4 ;  /* 0x0000000400007245 */ /* 0x008fc80000201000 */
[----:B------:R-:W-:-:S04]  /*3ef0*/  F2FP.F16.F32.PACK_AB R0, RZ, R0 ;  /* 0x00000000ff00723e */ /* 0x000fc800000000ff */
[----:B------:R-:W-:-:S07]  /*3f00*/  PRMT R32, R0, 0x7610, R32 ;  /* 0x0000761000207816 */ /* 0x000fce0000000020 */
.L_x_10722:
[----:B0--3--:R-:W0:Y:S01]  /*3f10*/  LDC.64 R4, c[0x0][0x228] ;  /* 0x00008a00ff047b82 */ /* 0x009e220000000a00 */
        /* <DEDUP_REMOVED lines=17> */
[----:B---3--:R0:W3:Y:S01]  /*4030*/  I2F.S16 R33, R4 ;  /* 0x0000000400217306 */ /* 0x0080e20000101400 */
[----:B------:R-:W-:Y:S05]  /*4040*/  BRA `(.L_x_10756) ;  /* 0x0000000c00387947 */ /* 0x000fea0003800000 */
.L_x_10754:
[----:B------:R-:W3:Y:S02]  /*4050*/  LDG.E.U8 R4, desc[UR36][R4.64] ;  /* 0x0000002404047981 */ /* 0x000ee4000c1e1100 */
[----:B---3--:R-:W-:Y:S01]  /*4060*/  I2FP.F32.U32 R33, R4 ;  /* 0x0000000400217245 */ /* 0x008fe20000201000 */
[----:B------:R-:W-:Y:S06]  /*4070*/  BRA `(.L_x_10756) ;  /* 0x0000000c002c7947 */ /* 0x000fec0003800000 */
.L_x_10753:
[----:B------:R-:W-:-:S13]  /*4080*/  ISETP.NE.AND P0, PT, R0, 0x2, PT ;  /* 0x000000020000780c */ /* 0x000fda0003f05270 */
[----:B------:R-:W-:Y:S05]  /*4090*/  @!P0 BRA `(.L_x_10757) ;  /* 0x0000000000288947 */ /* 0x000fea0003800000 */
[----:B------:R-:W-:-:S13]  /*40a0*/  ISETP.NE.AND P0, PT, R0, 0x3, PT ;  /* 0x000000030000780c */ /* 0x000fda0003f05270 */
[----:B------:R-:W-:Y:S05]  /*40b0*/  @!P0 BRA `(.L_x_10758) ;  /* 0x0000000000148947 */ /* 0x000fea0003800000 */
[----:B------:R-:W-:-:S13]  /*40c0*/  ISETP.NE.AND P0, PT, R0, 0x4, PT ;  /* 0x000000040000780c */ /* 0x000fda0003f05270 */
[----:B------:R-:W-:Y:S05]  /*40d0*/  @P0 BRA `(.L_x_10755) ;  /* 0x0000000800b80947 */ /* 0x000fea0003800000 */
[----:B------:R-:W3:Y:S02]  /*40e0*/  LDG.E.64 R4, desc[UR36][R4.64] ;  /* 0x0000002404047981 */ /* 0x000ee4000c1e1b00 */
[----:B---3--:R0:W3:Y:S01]  /*40f0*/  I2F.S64 R33, R4 ;  /* 0x0000000400217312 */ /* 0x0080e20000301400 */
[----:B------:R-:W-:Y:S05]  /*4100*/  BRA `(.L_x_10756) ;  /* 0x0000000c00087947 */ /* 0x000fea0003800000 */
.L_x_10758:
[----:B------:R-:W3:Y:S02]  /*4110*/  LDG.E R4, desc[UR36][R4.64] ;  /* 0x0000002404047981 */ /* 0x000ee4000c1e1900 */
[----:B---3--:R-:W-:Y:S01]  /*4120*/  I2FP.F32.S32 R33, R4 ;  /* 0x0000000400217245 */ /* 0x008fe20000201400 */
[----:B------:R-:W-:Y:S06]  /*4130*/  BRA `(.L_x_10756) ;  /* 0x0000000800fc7947 */ /* 0x000fec0003800000 */
.L_x_10757:
[----:B------:R-:W3:Y:S02]  /*4140*/  LDG.E.U16 R4, desc[UR36][R4.64] ;  /* 0x0000002404047981 */ /* 0x000ee4000c1e1500 */
[----:B---3--:R0:W3:Y:S01]  /*4150*/  I2F.S16 R33, R4 ;  /* 0x0000000400217306 */ /* 0x0080e20000101400 */
[----:B------:R-:W-:Y:S05]  /*4160*/  BRA `(.L_x_10756) ;  /* 0x0000000800f07947 */ /* 0x000fea0003800000 */
.L_x_10752:
        /* <DEDUP_REMOVED lines=8> */
.L_x_10760:
[----:B------:R-:W3:Y:S02]  /*41f0*/  LDG.E.U16 R4, desc[UR36][R4.64] ;  /* 0x0000002404047981 */ /* 0x000ee4000c1e1500 */
[----:B---3--:R-:W-:Y:S01]  /*4200*/  HADD2.F32 R33, -RZ, R4.H0_H0 ;  /* 0x20000004ff217230 */ /* 0x008fe20000004100 */
[----:B------:R-:W-:Y:S06]  /*4210*/  BRA `(.L_x_10756) ;  /* 0x0000000800c47947 */ /* 0x000fec0003800000 */
.L_x_10759:
        /* <DEDUP_REMOVED lines=8> */
.L_x_10762:
[----:B------:R-:W3:Y:S02]  /*42a0*/  LDG.E.U16 R4, desc[UR36][R4.64] ;  /* 0x0000002404047981 */ /* 0x000ee4000c1e1500 */
[----:B---3--:R-:W-:Y:S01]  /*42b0*/  HADD2.F32 R33, -RZ, R4.H0_H0 ;  /* 0x20000004ff217230 */ /* 0x008fe20000004100 */
[----:B------:R-:W-:Y:S06]  /*42c0*/  BRA `(.L_x_10756) ;  /* 0x0000000800987947 */ /* 0x000fec0003800000 */
.L_x_10761:
[----:B------:R-:W3:Y:S01]  /*42d0*/  LDG.E.64 R4, desc[UR36][R4.64] ;  /* 0x0000002404047981 */ /* 0x000ee2000c1e1b00 */
[----:B------:R-:W-:Y:S01]  /*42e0*/  UMOV UR4, 0xf0000000 ;  /* 0xf000000000047882 */ /* 0x000fe20000000000 */
[----:B------:R-:W-:Y:S01]  /*42f0*/  UMOV UR5, 0x380fffff ;  /* 0x380fffff00057882 */ /* 0x000fe20000000000 */
[----:B---3--:R-:W0:Y:S01]  /*4300*/  F2F.F32.F64 R33, R4 ;  /* 0x0000000400217310 */ /* 0x008e220000301000 */
[----:B------:R-:W-:-:S14]  /*4310*/  DSETP.GEU.AND P0, PT, |R4|, UR4, PT ;  /* 0x0000000404007e2a */ /* 0x000fdc000bf0e200 */
[----:B0-----:R-:W-:Y:S01]  /*4320*/  @!P0 FMUL R33, R33, 1.175494350822287508e-38 ;  /* 0x0080000021218820 */ /* 0x001fe20000400000 */
[----:B------:R-:W-:Y:S06]  /*4330*/  BRA `(.L_x_10756) ;  /* 0x00000008007c7947 */ /* 0x000fec0003800000 */
.L_x_10751:
        /* <DEDUP_REMOVED lines=12> */
.L_x_10765:
[----:B------:R-:W3:Y:S01]  /*4400*/  LDG.E.64 R4, desc[UR36][R4.64] ;  /* 0x0000002404047981 */ /* 0x000ee2000c1e1b00 */
[----:B------:R-:W-:Y:S01]  /*4410*/  UMOV UR4, 0xf0000000 ;  /* 0xf000000000047882 */ /* 0x000fe20000000000 */
[----:B------:R-:W-:Y:S01]  /*4420*/  UMOV UR5, 0x380fffff ;  /* 0x380fffff00057882 */ /* 0x000fe20000000000 */
[----:B---3--:R-:W0:Y:S01]  /*4430*/  F2F.F32.F64 R33, R4 ;  /* 0x0000000400217310 */ /* 0x008e220000301000 */
[----:B------:R-:W-:-:S14]  /*4440*/  DSETP.GEU.AND P0, PT, |R4|, UR4, PT ;  /* 0x0000000404007e2a */ /* 0x000fdc000bf0e200 */
[----:B0-----:R-:W-:Y:S01]  /*4450*/  @!P0 FMUL R33, R33, 1.175494350822287508e-38 ;  /* 0x0080000021218820 */ /* 0x001fe20000400000 */
[----:B------:R-:W-:Y:S06]  /*4460*/  BRA `(.L_x_10756) ;  /* 0x0000000800307947 */ /* 0x000fec0003800000 */
.L_x_10764:
        /* <DEDUP_REMOVED lines=26> */
.L_x_10767:
        /* <DEDUP_REMOVED lines=13> */
.L_x_10766:
[----:B------:R-:W3:Y:S02]  /*46e0*/  LDG.E.U16 R4, desc[UR36][R4.64] ;  /* 0x0000002404047981 */ /* 0x000ee4000c1e1500 */
[----:B---3--:R-:W-:Y:S01]  /*46f0*/  IMAD.U32 R33, R4, 0x10000, RZ ;  /* 0x0001000004217824 */ /* 0x008fe200078e00ff */
[----:B------:R-:W-:Y:S06]  /*4700*/  BRA `(.L_x_10756) ;  /* 0x0000000400887947 */ /* 0x000fec0003800000 */
.L_x_10763:
        /* <DEDUP_REMOVED lines=11> */
.L_x_10770:
        /* <DEDUP_REMOVED lines=20> */
.L_x_10772:
[----:B------:R-:W-:Y:S05]  /*4900*/  BSYNC B0 ;  /* 0x0000000000007941 */ /* 0x000fea0003800000 */
.L_x_10771:
[----:B------:R-:W-:Y:S01]  /*4910*/  IMAD.SHL.U32 R3, R3, 0x100000, RZ ;  /* 0x0010000003037824 */ /* 0x000fe200078e00ff */
[----:B------:R-:W-:-:S04]  /*4920*/  LEA R0, R0, 0x3b800000, 0x17 ;  /* 0x3b80000000007811 */ /* 0x000fc800078eb8ff */
[----:B------:R-:W-:Y:S01]  /*4930*/  LOP3.LUT R33, R0, R3, R33, 0xfe, !PT ;  /* 0x0000000300217212 */ /* 0x000fe200078efe21 */
[----:B------:R-:W-:Y:S06]  /*4940*/  BRA `(.L_x_10756) ;  /* 0x0000000000f87947 */ /* 0x000fec0003800000 */
.L_x_10769:
        /* <DEDUP_REMOVED lines=20> */
.L_x_10774:
[----:B------:R-:W-:Y:S05]  /*4a90*/  BSYNC B0 ;  /* 0x0000000000007941 */ /* 0x000fea0003800000 */
.L_x_10773:
[----:B------:R-:W-:Y:S01]  /*4aa0*/  IMAD.SHL.U32 R3, R3, 0x200000, RZ ;  /* 0x0020000003037824 */ /* 0x000fe200078e00ff */
[----:B------:R-:W-:-:S04]  /*4ab0*/  LEA R0, R0, 0x37800000, 0x17 ;  /* 0x3780000000007811 */ /* 0x000fc800078eb8ff */
[----:B------:R-:W-:Y:S01]  /*4ac0*/  LOP3.LUT R33, R0, R3, R33, 0xfe, !PT ;  /* 0x0000000300217212 */ /* 0x000fe200078efe21 */
[----:B------:R-:W-:Y:S06]  /*4ad0*/  BRA `(.L_x_10756) ;  /* 0x0000000000947947 */ /* 0x000fec0003800000 */
.L_x_10768:
        /* <DEDUP_REMOVED lines=14> */
.L_x_10755:
        /* <DEDUP_REMOVED lines=16> */
.L_x_10777:
[----:B------:R-:W-:Y:S01]  /*4cc0*/  IMAD.MOV.U32 R33, RZ, RZ, RZ ;  /* 0x000000ffff217224 */ /* 0x000fe200078e00ff */
[----:B------:R-:W-:Y:S06]  /*4cd0*/  BRA `(.L_x_10756) ;  /* 0x0000000000147947 */ /* 0x000fec0003800000 */
.L_x_10776:
[----:B------:R-:W3:Y:S02]  /*4ce0*/  LDG.E.64 R4, desc[UR36][R4.64] ;  /* 0x0000002404047981 */ /* 0x000ee4000c1e1b00 */
[----:B---3--:R0:W3:Y:S01]  /*4cf0*/  I2F.U64 R33, R4 ;  /* 0x0000000400217312 */ /* 0x0080e20000301000 */
[----:B------:R-:W-:Y:S05]  /*4d00*/  BRA `(.L_x_10756) ;  /* 0x0000000000087947 */ /* 0x000fea0003800000 */
.L_x_10775:
[----:B------:R-:W3:Y:S02]  /*4d10*/  LDG.E R4, desc[UR36][R4.64] ;  /* 0x0000002404047981 */ /* 0x000ee4000c1e1900 */
[----:B---3--:R-:W-:-:S07]  /*4d20*/  I2FP.F32.U32 R33, R4 ;  /* 0x0000000400217245 */ /* 0x008fce0000201000 */
.L_x_10756:
[----:B------:R-:W-:Y:S05]  /*4d30*/  BSYNC B6 ;  /* 0x0000000000067941 */ /* 0x000fea0003800000 */
.L_x_10750:
        /* <DEDUP_REMOVED lines=20> */
.L_x_10782:
[----:B------:R-:W2:Y:S02]  /*4e80*/  LDG.E.U8 R4, desc[UR36][R4.64] ;  /* 0x0000002404047981 */ /* 0x000ea4000c1e1100 */
[----:B--2---:R-:W-:Y:S01]  /*4e90*/  I2FP.F32.U32 R28, R4 ;  /* 0x00000004001c7245 */ /* 0x004fe20000201000 */
[----:B------:R-:W-:Y:S06]  /*4ea0*/  BRA `(.L_x_10784) ;  /* 0x0000000c002c7947 */ /* 0x000fec0003800000 */
.L_x_10781:
        /* <DEDUP_REMOVED lines=9> */
.L_x_10786:
[----:B------:R-:W2:Y:S02]  /*4f40*/  LDG.E R4, desc[UR36][R4.64] ;  /* 0x0000002404047981 */ /* 0x000ea4000c1e1900 */
[----:B--2---:R-:W-:Y:S01]  /*4f50*/  I2FP.F32.S32 R28, R4 ;  /* 0x00000004001c7245 */ /* 0x004fe20000201400 */
[----:B------:R-:W-:Y:S06]  /*4f60*/  BRA `(.L_x_10784) ;  /* 0x0000000800fc7947 */ /* 0x000fec0003800000 */
.L_x_10785:
[----:B------:R-:W2:Y:S02]  /*4f70*/  LDG.E.U16 R4, desc[UR36][R4.64] ;  /* 0x0000002404047981 */ /* 0x000ea4000c1e1500 */
[----:B--2---:R0:W2:Y:S01]  /*4f80*/  I2F.S16 R28, R4 ;  /* 0x00000004001c7306 */ /* 0x0040a20000101400 */
[----:B------:R-:W-:Y:S05]  /*4f90*/  BRA `(.L_x_10784) ;  /* 0x0000000800f07947 */ /* 0x000fea0003800000 */
.L_x_10780:
        /* <DEDUP_REMOVED lines=8> */
.L_x_10788:
[----:B------:R-:W2:Y:S02]  /*5020*/  LDG.E.U16 R4, desc[UR36][R4.64] ;  /* 0x0000002404047981 */ /* 0x000ea4000c1e1500 */
[----:B--2---:R-:W-:Y:S01]  /*5030*/  HADD2.F32 R28, -RZ, R4.H0_H0 ;  /* 0x20000004ff1c7230 */ /* 0x004fe20000004100 */
[----:B------:R-:W-:Y:S06]  /*5040*/  BRA `(.L_x_10784) ;  /* 0x0000000800c47947 */ /* 0x000fec0003800000 */
.L_x_10787:
        /* <DEDUP_REMOVED lines=8> */
.L_x_10790:
[----:B------:R-:W2:Y:S02]  /*50d0*/  LDG.E.U16 R4, desc[UR36][R4.64] ;  /* 0x0000002404047981 */ /* 0x000ea4000c1e1500 */
[----:B--2---:R-:W-:Y:S01]  /*50e0*/  HADD2.F32 R28, -RZ, R4.H0_H0 ;  /* 0x20000004ff1c7230 */ /* 0x004fe20000004100 */
[----:B------:R-:W-:Y:S06]  /*50f0*/  BRA `(.L_x_10784) ;  /* 0x0000000800987947 */ /* 0x000fec0003800000 */
.L_x_10789:
[----:B------:R-:W2:Y:S01]  /*5100*/  LDG.E.64 R4, desc[UR36][R4.64] ;  /* 0x0000002404047981 */ /* 0x000ea2000c1e1b00 */
[----:B------:R-:W-:Y:S01]  /*5110*/  UMOV UR4, 0xf0000000 ;  /* 0xf000000000047882 */ /* 0x000fe20000000000 */
[----:B------:R-:W-:Y:S01]  /*5120*/  UMOV UR5, 0x380fffff ;  /* 0x380fffff00057882 */ /* 0x000fe20000000000 */
[----:B--2---:R-:W0:Y:S01]  /*5130*/  F2F.F32.F64 R28, R4 ;  /* 0x00000004001c7310 */ /* 0x004e220000301000 */
[----:B------:R-:W-:-:S14]  /*5140*/  DSETP.GEU.AND P0, PT, |R4|, UR4, PT ;  /* 0x0000000404007e2a */ /* 0x000fdc000bf0e200 */
[----:B0-----:R-:W-:Y:S01]  /*5150*/  @!P0 FMUL R28, R28, 1.175494350822287508e-38 ;  /* 0x008000001c1c8820 */ /* 0x001fe20000400000 */
[----:B------:R-:W-:Y:S06]  /*5160*/  BRA `(.L_x_10784) ;  /* 0x00000008007c7947 */ /* 0x000fec0003800000 */
.L_x_10779:
        /* <DEDUP_REMOVED lines=12> */
.L_x_10793:
[----:B------:R-:W2:Y:S01]  /*5230*/  LDG.E.64 R4, desc[UR36][R4.64] ;  /* 0x0000002404047981 */ /* 0x000ea2000c1e1b00 */
[----:B------:R-:W-:Y:S01]  /*5240*/  UMOV UR4, 0xf0000000 ;  /* 0xf000000000047882 */ /* 0x000fe20000000000 */
[----:B------:R-:W-:Y:S01]  /*5250*/  UMOV UR5, 0x380fffff ;  /* 0x380fffff00057882 */ /* 0x000fe20000000000 */
[----:B--2---:R-:W0:Y:S01]  /*5260*/  F2F.F32.F64 R28, R4 ;  /* 0x00000004001c7310 */ /* 0x004e220000301000 */
[----:B------:R-:W-:-:S14]  /*5270*/  DSETP.GEU.AND P0, PT, |R4|, UR4, PT ;  /* 0x0000000404007e2a */ /* 0x000fdc000bf0e200 */
[----:B0-----:R-:W-:Y:S01]  /*5280*/  @!P0 FMUL R28, R28, 1.175494350822287508e-38 ;  /* 0x008000001c1c8820 */ /* 0x001fe20000400000 */
[----:B------:R-:W-:Y:S06]  /*5290*/  BRA `(.L_x_10784) ;  /* 0x0000000800307947 */ /* 0x000fec0003800000 */
.L_x_10792:
        /* <DEDUP_REMOVED lines=26> */
.L_x_10795:
        /* <DEDUP_REMOVED lines=13> */
.L_x_10794:
[----:B------:R-:W2:Y:S02]  /*5510*/  LDG.E.U16 R4, desc[UR36][R4.64] ;  /* 0x0000002404047981 */ /* 0x000ea4000c1e1500 */
[----:B--2---:R-:W-:Y:S01]  /*5520*/  IMAD.U32 R28, R4, 0x10000, RZ ;  /* 0x00010000041c7824 */ /* 0x004fe200078e00ff */
[----:B------:R-:W-:Y:S06]  /*5530*/  BRA `(.L_x_10784) ;  /* 0x0000000400887947 */ /* 0x000fec0003800000 */
.L_x_10791:
        /* <DEDUP_REMOVED lines=11> */
.L_x_10798:
        /* <DEDUP_REMOVED lines=20> */
.L_x_10800:
[----:B------:R-:W-:Y:S05]  /*5730*/  BSYNC B0 ;  /* 0x0000000000007941 */ /* 0x000fea0003800000 */
.L_x_10799:
[----:B------:R-:W-:Y:S01]  /*5740*/  IMAD.SHL.U32 R3, R3, 0x100000, RZ ;  /* 0x0010000003037824 */ /* 0x000fe200078e00ff */
[----:B------:R-:W-:-:S04]  /*5750*/  LEA R5, R0, 0x3b800000, 0x17 ;  /* 0x3b80000000057811 */ /* 0x000fc800078eb8ff */
[----:B------:R-:W-:Y:S01]  /*5760*/  LOP3.LUT R28, R5, R3, R28, 0xfe, !PT ;  /* 0x00000003051c7212 */ /* 0x000fe200078efe1c */
[----:B------:R-:W-:Y:S06]  /*5770*/  BRA `(.L_x_10784) ;  /* 0x0000000000f87947 */ /* 0x000fec0003800000 */
.L_x_10797:
        /* <DEDUP_REMOVED lines=20> */
.L_x_10802:
[----:B------:R-:W-:Y:S05]  /*58c0*/  BSYNC B0 ;  /* 0x0000000000007941 */ /* 0x000fea0003800000 */
.L_x_10801:
[----:B------:R-:W-:Y:S01]  /*58d0*/  IMAD.SHL.U32 R3, R3, 0x200000, RZ ;  /* 0x0020000003037824 */ /* 0x000fe200078e00ff */
[----:B------:R-:W-:-:S04]  /*58e0*/  LEA R5, R0, 0x37800000, 0x17 ;  /* 0x3780000000057811 */ /* 0x000fc800078eb8ff */
[----:B------:R-:W-:Y:S01]  /*58f0*/  LOP3.LUT R28, R5, R3, R28, 0xfe, !PT ;  /* 0x00000003051c7212 */ /* 0x000fe200078efe1c */
[----:B------:R-:W-:Y:S06]  /*5900*/  BRA `(.L_x_10784) ;  /* 0x0000000000947947 */ /* 0x000fec0003800000 */
.L_x_10796:
        /* <DEDUP_REMOVED lines=14> */
.L_x_10783:
        /* <DEDUP_REMOVED lines=16> */
.L_x_10805:
[----:B------:R-:W-:Y:S01]  /*5af0*/  IMAD.MOV.U32 R28, RZ, RZ, RZ ;  /* 0x000000ffff1c7224 */ /* 0x000fe200078e00ff */
[----:B------:R-:W-:Y:S06]  /*5b00*/  BRA `(.L_x_10784) ;  /* 0x0000000000147947 */ /* 0x000fec0003800000 */
.L_x_10804:
[----:B------:R-:W2:Y:S02]  /*5b10*/  LDG.E.64 R4, desc[UR36][R4.64] ;  /* 0x0000002404047981 */ /* 0x000ea4000c1e1b00 */
[----:B--2---:R0:W2:Y:S01]  /*5b20*/  I2F.U64 R28, R4 ;  /* 0x00000004001c7312 */ /* 0x0040a20000301000 */
[----:B------:R-:W-:Y:S05]  /*5b30*/  BRA `(.L_x_10784) ;  /* 0x0000000000087947 */ /* 0x000fea0003800000 */
.L_x_10803:
[----:B------:R-:W2:Y:S02]  /*5b40*/  LDG.E R4, desc[UR36][R4.64] ;  /* 0x0000002404047981 */ /* 0x000ea4000c1e1900 */
[----:B--2---:R-:W-:-:S07]  /*5b50*/  I2FP.F32.U32 R28, R4 ;  /* 0x00000004001c7245 */ /* 0x004fce0000201000 */
.L_x_10784:
[----:B------:R-:W-:Y:S05]  /*5b60*/  BSYNC B6 ;  /* 0x0000000000067941 */ /* 0x000fea0003800000 */
.L_x_10778:
[----:B------:R-:W-:-:S07]  /*5b70*/  VIADD R25, R25, 0x80 ;  /* 0x0000008019197836 */ /* 0x000fce0000000000 */
.L_x_10716:
[----:B------:R-:W-:Y:S05]  /*5b80*/  BSYNC B7 ;  /* 0x0000000000077941 */ /* 0x000fea0003800000 */
.L_x_10715:
[----:B------:R-:W-:Y:S01]  /*5b90*/  ISETP.GE.AND P0, PT, R25, R24, PT ;  /* 0x000000181900720c */ /* 0x000fe20003f06270 */
[----:B------:R-:W-:Y:S01]  /*5ba0*/  BSSY B7, `(.L_x_10806) ;  /* 0x00002da000077945 */ /* 0x000fe20003800000 */
[----:B0-----:R-:W-:Y:S01]  /*5bb0*/  IMAD.MOV.U32 R16, RZ, RZ, RZ ;  /* 0x000000ffff107224 */ /* 0x001fe200078e00ff */
[----:B------:R-:W-:Y:S01]  /*5bc0*/  PRMT R17, RZ, 0x7610, R17 ;  /* 0x00007610ff117816 */ /* 0x000fe20000000011 */
[----:B------:R-:W-:Y:S01]  /*5bd0*/  IMAD.MOV.U32 R19, RZ, RZ, RZ ;  /* 0x000000ffff137224 */ /* 0x000fe200078e00ff */
[----:B------:R-:W-:Y:S01]  /*5be0*/  PRMT R18, RZ, 0x7610, R18 ;  /* 0x00007610ff127816 */ /* 0x000fe20000000012 */
[----:B------:R-:W-:-:S07]  /*5bf0*/  IMAD.MOV.U32 R22, RZ, RZ, RZ ;  /* 0x000000ffff167224 */ /* 0x000fce00078e00ff */
[----:B------:R-:W-:Y:S05]  /*5c00*/  @P0 BRA `(.L_x_10807) ;  /* 0x0000002c004c0947 */ /* 0x000fea0003800000 */
[----:B---3--:R-:W0:Y:S01]  /*5c10*/  LDC.64 R4, c[0x0][0x220] ;  /* 0x00008800ff047b82 */ /* 0x008e220000000a00 */
        /* <DEDUP_REMOVED lines=21> */
.L_x_10811:
[----:B------:R-:W3:Y:S02]  /*5d70*/  LDG.E.U8 R4, desc[UR36][R4.64] ;  /* 0x0000002404047981 */ /* 0x000ee4000c1e1100 */
[----:B---3--:R-:W-:-:S04]  /*5d80*/  I2FP.F32.U32 R0, R4 ;  /* 0x0000000400007245 */ /* 0x008fc80000201000 */
[----:B------:R-:W-:-:S04]  /*5d90*/  F2FP.F16.F32.PACK_AB R0, RZ, R0 ;  /* 0x00000000ff00723e */ /* 0x000fc800000000ff */
[----:B------:R-:W-:Y:S01]  /*5da0*/  PRMT R18, R0, 0x7610, R18 ;  /* 0x0000761000127816 */ /* 0x000fe20000000012 */
[----:B------:R-:W-:Y:S06]  /*5db0*/  BRA `(.L_x_10813) ;  /* 0x0000000c00bc7947 */ /* 0x000fec0003800000 */
.L_x_10810:
        /* <DEDUP_REMOVED lines=11> */
.L_x_10815:
[----:B------:R-:W3:Y:S02]  /*5e70*/  LDG.E R4, desc[UR36][R4.64] ;  /* 0x0000002404047981 */ /* 0x000ee4000c1e1900 */
[----:B---3--:R-:W-:-:S04]  /*5e80*/  I2FP.F32.S32 R0, R4 ;  /* 0x0000000400007245 */ /* 0x008fc80000201400 */
[----:B------:R-:W-:-:S04]  /*5e90*/  F2FP.F16.F32.PACK_AB R0, RZ, R0 ;  /* 0x00000000ff00723e */ /* 0x000fc800000000ff */
[----:B------:R-:W-:Y:S01]  /*5ea0*/  PRMT R18, R0, 0x7610, R18 ;  /* 0x0000761000127816 */ /* 0x000fe20000000012 */
[----:B------:R-:W-:Y:S06]  /*5eb0*/  BRA `(.L_x_10813) ;  /* 0x0000000c007c7947 */ /* 0x000fec0003800000 */
.L_x_10814:
[----:B------:R-:W3:Y:S02]  /*5ec0*/  LDG.E.U16 R4, desc[UR36][R4.64] ;  /* 0x0000002404047981 */ /* 0x000ee4000c1e1500 */
[----:B---3--:R-:W0:Y:S02]  /*5ed0*/  I2F.S16 R0, R4 ;  /* 0x0000000400007306 */ /* 0x008e240000101400 */
[----:B0-----:R-:W-:-:S04]  /*5ee0*/  F2FP.F16.F32.PACK_AB R0, RZ, R0 ;  /* 0x00000000ff00723e */ /* 0x001fc800000000ff */
[----:B------:R-:W-:Y:S01]  /*5ef0*/  PRMT R18, R0, 0x7610, R18 ;  /* 0x0000761000127816 */ /* 0x000fe20000000012 */
[----:B------:R-:W-:Y:S06]  /*5f00*/  BRA `(.L_x_10813) ;  /* 0x0000000c00687947 */ /* 0x000fec0003800000 */
.L_x_10809:
        /* <DEDUP_REMOVED lines=9> */
.L_x_10817:
[----:B------:R3:W5:Y:S01]  /*5fa0*/  LDG.E.U16 R18, desc[UR36][R4.64] ;  /* 0x0000002404127981 */ /* 0x000762000c1e1500 */
[----:B------:R-:W-:Y:S05]  /*5fb0*/  BRA `(.L_x_10813) ;  /* 0x0000000c003c7947 */ /* 0x000fea0003800000 */
.L_x_10816:
        /* <DEDUP_REMOVED lines=9> */
.L_x_10819:
[----:B------:R0:W5:Y:S01]  /*6050*/  LDG.E.U16 R18, desc[UR36][R4.64] ;  /* 0x0000002404127981 */ /* 0x000162000c1e1500 */
[----:B------:R-:W-:Y:S05]  /*6060*/  BRA `(.L_x_10813) ;  /* 0x0000000c00107947 */ /* 0x000fea0003800000 */
.L_x_10818:
        /* <DEDUP_REMOVED lines=9> */
.L_x_10808:
        /* <DEDUP_REMOVED lines=14> */
.L_x_10822:
        /* <DEDUP_REMOVED lines=9> */
.L_x_10821:
        /* <DEDUP_REMOVED lines=28> */
.L_x_10824:
        /* <DEDUP_REMOVED lines=15> */
.L_x_10823:
[----:B------:R-:W3:Y:S02]  /*6520*/  LDG.E.U16 R0, desc[UR36][R4.64] ;  /* 0x0000002404007981 */ /* 0x000ee4000c1e1500 */
[----:B---3--:R-:W-:-:S05]  /*6530*/  IMAD.U32 R0, R0, 0x10000, RZ ;  /* 0x0001000000007824 */ /* 0x008fca00078e00ff */
[----:B------:R-:W-:-:S04]  /*6540*/  F2FP.F16.F32.PACK_AB R0, RZ, R0 ;  /* 0x00000000ff00723e */ /* 0x000fc800000000ff */
[----:B------:R-:W-:Y:S01]  /*6550*/  PRMT R18, R0, 0x7610, R18 ;  /* 0x0000761000127816 */ /* 0x000fe20000000012 */
[----:B------:R-:W-:Y:S06]  /*6560*/  BRA `(.L_x_10813) ;  /* 0x0000000400d07947 */ /* 0x000fec0003800000 */
.L_x_10820:
        /* <DEDUP_REMOVED lines=13> */
.L_x_10827:
        /* <DEDUP_REMOVED lines=21> */
.L_x_10831:
[----:B------:R-:W-:Y:S05]  /*6790*/  BSYNC B1 ;  /* 0x0000000000017941 */ /* 0x000fea0003800000 */
.L_x_10830:
[----:B------:R-:W-:Y:S01]  /*67a0*/  LEA R5, R0, 0x3b800000, 0x17 ;  /* 0x3b80000000057811 */ /* 0x000fe200078eb8ff */
[----:B------:R-:W-:-:S05]  /*67b0*/  IMAD.SHL.U32 R0, R3, 0x100000, RZ ;  /* 0x0010000003007824 */ /* 0x000fca00078e00ff */
[----:B------:R-:W-:-:S07]  /*67c0*/  LOP3.LUT R0, R5, R0, R6, 0xfe, !PT ;  /* 0x0000000005007212 */ /* 0x000fce00078efe06 */
.L_x_10829:
[----:B------:R-:W-:Y:S05]  /*67d0*/  BSYNC B0 ;  /* 0x0000000000007941 */ /* 0x000fea0003800000 */
.L_x_10828:
[----:B------:R-:W-:-:S04]  /*67e0*/  F2FP.F16.F32.PACK_AB R0, RZ, R0 ;  /* 0x00000000ff00723e */ /* 0x000fc800000000ff */
[----:B------:R-:W-:Y:S01]  /*67f0*/  PRMT R18, R0, 0x7610, R18 ;  /* 0x0000761000127816 */ /* 0x000fe20000000012 */
[----:B------:R-:W-:Y:S06]  /*6800*/  BRA `(.L_x_10813) ;  /* 0x0000000400287947 */ /* 0x000fec0003800000 */
.L_x_10826:
        /* <DEDUP_REMOVED lines=21> */
.L_x_10835:
[----:B------:R-:W-:Y:S05]  /*6960*/  BSYNC B1 ;  /* 0x0000000000017941 */ /* 0x000fea0003800000 */
.L_x_10834:
[----:B------:R-:W-:Y:S01]  /*6970*/  LEA R5, R0, 0x37800000, 0x17 ;  /* 0x3780000000057811 */ /* 0x000fe200078eb8ff */
[----:B------:R-:W-:-:S05]  /*6980*/  IMAD.SHL.U32 R0, R3, 0x200000, RZ ;  /* 0x0020000003007824 */ /* 0x000fca00078e00ff */
[----:B------:R-:W-:-:S07]  /*6990*/  LOP3.LUT R0, R5, R0, R6, 0xfe, !PT ;  /* 0x0000000005007212 */ /* 0x000fce00078efe06 */
.L_x_10833:
[----:B------:R-:W-:Y:S05]  /*69a0*/  BSYNC B0 ;  /* 0x0000000000007941 */ /* 0x000fea0003800000 */
.L_x_10832:
[----:B------:R-:W-:-:S04]  /*69b0*/  F2FP.F16.F32.PACK_AB R0, RZ, R0 ;  /* 0x00000000ff00723e */ /* 0x000fc800000000ff */
[----:B------:R-:W-:Y:S01]  /*69c0*/  PRMT R18, R0, 0x7610, R18 ;  /* 0x0000761000127816 */ /* 0x000fe20000000012 */
[----:B------:R-:W-:Y:S06]  /*69d0*/  BRA `(.L_x_10813) ;  /* 0x0000000000b47947 */ /* 0x000fec0003800000 */
.L_x_10825:
        /* <DEDUP_REMOVED lines=14> */
.L_x_10839:
[----:B------:R-:W-:Y:S05]  /*6ac0*/  BSYNC B0 ;  /* 0x0000000000007941 */ /* 0x000fea0003800000 */
.L_x_10838:
[----:B------:R-:W-:-:S04]  /*6ad0*/  F2FP.F16.F32.PACK_AB R0, RZ, R0 ;  /* 0x00000000ff00723e */ /* 0x000fc800000000ff */
[----:B------:R-:W-:Y:S01]  /*6ae0*/  PRMT R18, R0, 0x7610, R18 ;  /* 0x0000761000127816 */ /* 0x000fe20000000012 */
[----:B------:R-:W-:Y:S06]  /*6af0*/  BRA `(.L_x_10813) ;  /* 0x00000000006c7947 */ /* 0x000fec0003800000 */
.L_x_10812:
        /* <DEDUP_REMOVED lines=16> */
.L_x_10840:
[----:B------:R-:W-:Y:S01]  /*6c00*/  PRMT R18, RZ, 0x7610, R18 ;  /* 0x00007610ff127816 */ /* 0x000fe20000000012 */
[----:B------:R-:W-:Y:S06]  /*6c10*/  BRA `(.L_x_10813) ;  /* 0x0000000000247947 */ /* 0x000fec0003800000 */
.L_x_10837:
[----:B------:R-:W3:Y:S02]  /*6c20*/  LDG.E.64 R4, desc[UR36][R4.64] ;  /* 0x0000002404047981 */ /* 0x000ee4000c1e1b00 */
[----:B---3--:R-:W0:Y:S02]  /*6c30*/  I2F.U64 R0, R4 ;  /* 0x0000000400007312 */ /* 0x008e240000301000 */
[----:B0-----:R-:W-:-:S04]  /*6c40*/  F2FP.F16.F32.PACK_AB R0, RZ, R0 ;  /* 0x00000000ff00723e */ /* 0x001fc800000000ff */
[----:B------:R-:W-:Y:S01]  /*6c50*/  PRMT R18, R0, 0x7610, R18 ;  /* 0x0000761000127816 */ /* 0x000fe20000000012 */
[----:B------:R-:W-:Y:S06]  /*6c60*/  BRA `(.L_x_10813) ;  /* 0x0000000000107947 */ /* 0x000fec0003800000 */
.L_x_10836:
[----:B------:R-:W3:Y:S02]  /*6c70*/  LDG.E R4, desc[UR36][R4.64] ;  /* 0x0000002404047981 */ /* 0x000ee4000c1e1900 */
[----:B---3--:R-:W-:-:S04]  /*6c80*/  I2FP.F32.U32 R0, R4 ;  /* 0x0000000400007245 */ /* 0x008fc80000201000 */
[----:B------:R-:W-:-:S04]  /*6c90*/  F2FP.F16.F32.PACK_AB R0, RZ, R0 ;  /* 0x00000000ff00723e */ /* 0x000fc800000000ff */
[----:B------:R-:W-:-:S07]  /*6ca0*/  PRMT R18, R0, 0x7610, R18 ;  /* 0x0000761000127816 */ /* 0x000fce0000000012 */
.L_x_10813:
[----:B------:R-:W1:Y:S01]  /*6cb0*/  LDC.U8 R6, c[0x0][0x23d] ;  /* 0x00008f40ff067b82 */ /* 0x000e620000000000 */
[----:B------:R-:W-:Y:S01]  /*6cc0*/  ULDC UR4, c[0x0][0x244] ;  /* 0x0000910000047ab9 */ /* 0x000fe20000000800 */
[----:B------:R-:W-:Y:S01]  /*6cd0*/  BSSY B6, `(.L_x_10841) ;  /* 0x00000e1000067945 */ /* 0x000fe20003800000 */
[----:B------:R-:W-:-:S05]  /*6ce0*/  IMAD R3, R22, UR4, RZ ;  /* 0x0000000416037c24 */ /* 0x000fca000f8e02ff */
[----:B0--3--:R-:W0:Y:S01]  /*6cf0*/  LDC.64 R4, c[0x0][0x228] ;  /* 0x00008a00ff047b82 */ /* 0x009e220000000a00 */
        /* <DEDUP_REMOVED lines=14> */
[----:B---3--:R0:W1:Y:S01]  /*6de0*/  I2F.S16 R19, R4 ;  /* 0x0000000400137306 */ /* 0x0080620000101400 */
[----:B------:R-:W-:Y:S05]  /*6df0*/  BRA `(.L_x_10847) ;  /* 0x0000000c00387947 */ /* 0x000fea0003800000 */
.L_x_10845:
[----:B------:R-:W3:Y:S02]  /*6e00*/  LDG.E.U8 R4, desc[UR36][R4.64] ;  /* 0x0000002404047981 */ /* 0x000ee4000c1e1100 */
[----:B---3--:R-:W-:Y:S01]  /*6e10*/  I2FP.F32.U32 R19, R4 ;  /* 0x0000000400137245 */ /* 0x008fe20000201000 */
[----:B------:R-:W-:Y:S06]  /*6e20*/  BRA `(.L_x_10847) ;  /* 0x0000000c002c7947 */ /* 0x000fec0003800000 */
.L_x_10844:
        /* <DEDUP_REMOVED lines=9> */
.L_x_10849:
[----:B------:R-:W3:Y:S02]  /*6ec0*/  LDG.E R4, desc[UR36][R4.64] ;  /* 0x0000002404047981 */ /* 0x000ee4000c1e1900 */
[----:B---3--:R-:W-:Y:S01]  /*6ed0*/  I2FP.F32.S32 R19, R4 ;  /* 0x0000000400137245 */ /* 0x008fe20000201400 */
[----:B------:R-:W-:Y:S06]  /*6ee0*/  BRA `(.L_x_10847) ;  /* 0x0000000800fc7947 */ /* 0x000fec0003800000 */
.L_x_10848:
[----:B------:R-:W3:Y:S02]  /*6ef0*/  LDG.E.U16 R4, desc[UR36][R4.64] ;  /* 0x0000002404047981 */ /* 0x000ee4000c1e1500 */
[----:B---3--:R3:W0:Y:S01]  /*6f00*/  I2F.S16 R19, R4 ;  /* 0x0000000400137306 */ /* 0x0086220000101400 */
[----:B------:R-:W-:Y:S05]  /*6f10*/  BRA `(.L_x_10847) ;  /* 0x0000000800f07947 */ /* 0x000fea0003800000 */
.L_x_10843:
        /* <DEDUP_REMOVED lines=8> */
.L_x_10851:
[----:B------:R-:W3:Y:S02]  /*6fa0*/  LDG.E.U16 R4, desc[UR36][R4.64] ;  /* 0x0000002404047981 */ /* 0x000ee4000c1e1500 */
[----:B---3--:R-:W-:Y:S01]  /*6fb0*/  HADD2.F32 R19, -RZ, R4.H0_H0 ;  /* 0x20000004ff137230 */ /* 0x008fe20000004100 */
[----:B------:R-:W-:Y:S06]  /*6fc0*/  BRA `(.L_x_10847) ;  /* 0x0000000800c47947 */ /* 0x000fec0003800000 */
.L_x_10850:
        /* <DEDUP_REMOVED lines=8> */
.L_x_10853:
[----:B------:R-:W3:Y:S02]  /*7050*/  LDG.E.U16 R4, desc[UR36][R4.64] ;  /* 0x0000002404047981 */ /* 0x000ee4000c1e1500 */
[----:B---3--:R-:W-:Y:S01]  /*7060*/  HADD2.F32 R19, -RZ, R4.H0_H0 ;  /* 0x20000004ff137230 */ /* 0x008fe20000004100 */
[----:B------:R-:W-:Y:S06]  /*7070*/  BRA `(.L_x_10847) ;  /* 0x0000000800987947 */ /* 0x000fec0003800000 */
.L_x_10852:
[----:B------:R-:W3:Y:S01]  /*7080*/  LDG.E.64 R4, desc[UR36][R4.64] ;  /* 0x0000002404047981 */ /* 0x000ee2000c1e1b00 */
[----:B------:R-:W-:Y:S01]  /*7090*/  UMOV UR4, 0xf0000000 ;  /* 0xf000000000047882 */ /* 0x000fe20000000000 */
[----:B------:R-:W-:Y:S01]  /*70a0*/  UMOV UR5, 0x380fffff ;  /* 0x380fffff00057882 */ /* 0x000fe20000000000 */
[----:B---3--:R-:W0:Y:S01]  /*70b0*/  F2F.F32.F64 R19, R4 ;  /* 0x0000000400137310 */ /* 0x008e220000301000 */
[----:B------:R-:W-:-:S14]  /*70c0*/  DSETP.GEU.AND P0, PT, |R4|, UR4, PT ;  /* 0x0000000404007e2a */ /* 0x000fdc000bf0e200 */
[----:B0-----:R-:W-:Y:S01]  /*70d0*/  @!P0 FMUL R19, R19, 1.175494350822287508e-38 ;  /* 0x0080000013138820 */ /* 0x001fe20000400000 */
[----:B------:R-:W-:Y:S06]  /*70e0*/  BRA `(.L_x_10847) ;  /* 0x00000008007c7947 */ /* 0x000fec0003800000 */
.L_x_10842:
        /* <DEDUP_REMOVED lines=12> */
.L_x_10856:
[----:B------:R-:W3:Y:S01]  /*71b0*/  LDG.E.64 R4, desc[UR36][R4.64] ;  /* 0x0000002404047981 */ /* 0x000ee2000c1e1b00 */
[----:B------:R-:W-:Y:S01]  /*71c0*/  UMOV UR4, 0xf0000000 ;  /* 0xf000000000047882 */ /* 0x000fe20000000000 */
[----:B------:R-:W-:Y:S01]  /*71d0*/  UMOV UR5, 0x380fffff ;  /* 0x380fffff00057882 */ /* 0x000fe20000000000 */
[----:B---3--:R-:W0:Y:S01]  /*71e0*/  F2F.F32.F64 R19, R4 ;  /* 0x0000000400137310 */ /* 0x008e220000301000 */
[----:B------:R-:W-:-:S14]  /*71f0*/  DSETP.GEU.AND P0, PT, |R4|, UR4, PT ;  /* 0x0000000404007e2a */ /* 0x000fdc000bf0e200 */
[----:B0-----:R-:W-:Y:S01]  /*7200*/  @!P0 FMUL R19, R19, 1.175494350822287508e-38 ;  /* 0x0080000013138820 */ /* 0x001fe20000400000 */
[----:B------:R-:W-:Y:S06]  /*7210*/  BRA `(.L_x_10847) ;  /* 0x0000000800307947 */ /* 0x000fec0003800000 */
.L_x_10855:
        /* <DEDUP_REMOVED lines=26> */
.L_x_10858:
        /* <DEDUP_REMOVED lines=13> */
.L_x_10857:
[----:B------:R-:W3:Y:S02]  /*7490*/  LDG.E.U16 R4, desc[UR36][R4.64] ;  /* 0x0000002404047981 */ /* 0x000ee4000c1e1500 */
[----:B---3--:R-:W-:Y:S01]  /*74a0*/  IMAD.U32 R19, R4, 0x10000, RZ ;  /* 0x0001000004137824 */ /* 0x008fe200078e00ff */
[----:B------:R-:W-:Y:S06]  /*74b0*/  BRA `(.L_x_10847) ;  /* 0x0000000400887947 */ /* 0x000fec0003800000 */
.L_x_10854:
        /* <DEDUP_REMOVED lines=11> */
.L_x_10861:
        /* <DEDUP_REMOVED lines=20> */
.L_x_10863:
[----:B------:R-:W-:Y:S05]  /*76b0*/  BSYNC B0 ;  /* 0x0000000000007941 */ /* 0x000fea0003800000 */
.L_x_10862:
[----:B------:R-:W-:Y:S01]  /*76c0*/  IMAD.SHL.U32 R3, R3, 0x100000, RZ ;  /* 0x0010000003037824 */ /* 0x000fe200078e00ff */
[----:B------:R-:W-:-:S04]  /*76d0*/  LEA R0, R0, 0x3b800000, 0x17 ;  /* 0x3b80000000007811 */ /* 0x000fc800078eb8ff */
[----:B------:R-:W-:Y:S01]  /*76e0*/  LOP3.LUT R19, R0, R3, R19, 0xfe, !PT ;  /* 0x0000000300137212 */ /* 0x000fe200078efe13 */
[----:B------:R-:W-:Y:S06]  /*76f0*/  BRA `(.L_x_10847) ;  /* 0x0000000000f87947 */ /* 0x000fec0003800000 */
.L_x_10860:
        /* <DEDUP_REMOVED lines=20> */
.L_x_10865:
[----:B------:R-:W-:Y:S05]  /*7840*/  BSYNC B0 ;  /* 0x0000000000007941 */ /* 0x000fea0003800000 */
.L_x_10864:
[----:B------:R-:W-:Y:S01]  /*7850*/  IMAD.SHL.U32 R3, R3, 0x200000, RZ ;  /* 0x0020000003037824 */ /* 0x000fe200078e00ff */
[----:B------:R-:W-:-:S04]  /*7860*/  LEA R0, R0, 0x37800000, 0x17 ;  /* 0x3780000000007811 */ /* 0x000fc800078eb8ff */
[----:B------:R-:W-:Y:S01]  /*7870*/  LOP3.LUT R19, R0, R3, R19, 0xfe, !PT ;  /* 0x0000000300137212 */ /* 0x000fe200078efe13 */
[----:B------:R-:W-:Y:S06]  /*7880*/  BRA `(.L_x_10847) ;  /* 0x0000000000947947 */ /* 0x000fec0003800000 */
.L_x_10859:
        /* <DEDUP_REMOVED lines=14> */
.L_x_10846:
        /* <DEDUP_REMOVED lines=16> */
.L_x_10868:
[----:B------:R-:W-:Y:S01]  /*7a70*/  IMAD.MOV.U32 R19, RZ, RZ, RZ ;  /* 0x000000ffff137224 */ /* 0x000fe200078e00ff */
[----:B------:R-:W-:Y:S06]  /*7a80*/  BRA `(.L_x_10847) ;  /* 0x0000000000147947 */ /* 0x000fec0003800000 */
.L_x_10867:
[----:B------:R-:W3:Y:S02]  /*7a90*/  LDG.E.64 R4, desc[UR36][R4.64] ;  /* 0x0000002404047981 */ /* 0x000ee4000c1e1b00 */
[----:B---3--:R0:W1:Y:S01]  /*7aa0*/  I2F.U64 R19, R4 ;  /* 0x0000000400137312 */ /* 0x0080620000301000 */
[----:B------:R-:W-:Y:S05]  /*7ab0*/  BRA `(.L_x_10847) ;  /* 0x0000000000087947 */ /* 0x000fea0003800000 */
.L_x_10866:
[----:B------:R-:W3:Y:S02]  /*7ac0*/  LDG.E R4, desc[UR36][R4.64] ;  /* 0x0000002404047981 */ /* 0x000ee4000c1e1900 */
[----:B---3--:R-:W-:-:S07]  /*7ad0*/  I2FP.F32.U32 R19, R4 ;  /* 0x0000000400137245 */ /* 0x008fce0000201000 */
.L_x_10847:
[----:B------:R-:W-:Y:S05]  /*7ae0*/  BSYNC B6 ;  /* 0x0000000000067941 */ /* 0x000fea0003800000 */
.L_x_10841:
[----:B------:R-:W2:Y:S01]  /*7af0*/  LDC.U8 R6, c[0x0][0x23e] ;  /* 0x00008f80ff067b82 */ /* 0x000ea20000000000 */
[----:B------:R-:W-:Y:S01]  /*7b00*/  ULDC UR4, c[0x0][0x248] ;  /* 0x0000920000047ab9 */ /* 0x000fe20000000800 */
[----:B------:R-:W-:Y:S01]  /*7b10*/  BSSY B6, `(.L_x_10869) ;  /* 0x00000e1000067945 */ /* 0x000fe20003800000 */
[----:B------:R-:W-:-:S05]  /*7b20*/  IMAD R3, R22, UR4, RZ ;  /* 0x0000000416037c24 */ /* 0x000fca000f8e02ff */
[----:B0--3--:R-:W0:Y:S01]  /*7b30*/  LDC.64 R4, c[0x0][0x230] ;  /* 0x00008c00ff047b82 */ /* 0x009e220000000a00 */
[----:B--2---:R-:W-:-:S04]  /*7b40*/  PRMT R0, R6, 0x9910, RZ ;  /* 0x0000991006007816 */ /* 0x004fc800000000ff */
        /* <DEDUP_REMOVED lines=15> */
.L_x_10873:
[----:B------:R-:W2:Y:S02]  /*7c40*/  LDG.E.U8 R4, desc[UR36][R4.64] ;  /* 0x0000002404047981 */ /* 0x000ea4000c1e1100 */
[----:B--2---:R-:W-:Y:S01]  /*7c50*/  I2FP.F32.U32 R22, R4 ;  /* 0x0000000400167245 */ /* 0x004fe20000201000 */
[----:B------:R-:W-:Y:S06]  /*7c60*/  BRA `(.L_x_10875) ;  /* 0x0000000c002c7947 */ /* 0x000fec0003800000 */
.L_x_10872:
        /* <DEDUP_REMOVED lines=9> */
.L_x_10877:
[----:B------:R-:W2:Y:S02]  /*7d00*/  LDG.E R4, desc[UR36][R4.64] ;  /* 0x0000002404047981 */ /* 0x000ea4000c1e1900 */
[----:B--2---:R-:W-:Y:S01]  /*7d10*/  I2FP.F32.S32 R22, R4 ;  /* 0x0000000400167245 */ /* 0x004fe20000201400 */
[----:B------:R-:W-:Y:S06]  /*7d20*/  BRA `(.L_x_10875) ;  /* 0x0000000800fc7947 */ /* 0x000fec0003800000 */
.L_x_10876:
[----:B------:R-:W2:Y:S02]  /*7d30*/  LDG.E.U16 R4, desc[UR36][R4.64] ;  /* 0x0000002404047981 */ /* 0x000ea4000c1e1500 */
[----:B--2---:R0:W2:Y:S01]  /*7d40*/  I2F.S16 R22, R4 ;  /* 0x0000000400167306 */ /* 0x0040a20000101400 */
[----:B------:R-:W-:Y:S05]  /*7d50*/  BRA `(.L_x_10875) ;  /* 0x0000000800f07947 */ /* 0x000fea0003800000 */
.L_x_10871:
        /* <DEDUP_REMOVED lines=8> */
.L_x_10879:
[----:B------:R-:W2:Y:S02]  /*7de0*/  LDG.E.U16 R4, desc[UR36][R4.64] ;  /* 0x0000002404047981 */ /* 0x000ea4000c1e1500 */
[----:B--2---:R-:W-:Y:S01]  /*7df0*/  HADD2.F32 R22, -RZ, R4.H0_H0 ;  /* 0x20000004ff167230 */ /* 0x004fe20000004100 */
[----:B------:R-:W-:Y:S06]  /*7e00*/  BRA `(.L_x_10875) ;  /* 0x0000000800c47947 */ /* 0x000fec0003800000 */
.L_x_10878:
        /* <DEDUP_REMOVED lines=8> */
.L_x_10881:
[----:B------:R-:W2:Y:S02]  /*7e90*/  LDG.E.U16 R4, desc[UR36][R4.64] ;  /* 0x0000002404047981 */ /* 0x000ea4000c1e1500 */
[----:B--2---:R-:W-:Y:S01]  /*7ea0*/  HADD2.F32 R22, -RZ, R4.H0_H0 ;  /* 0x20000004ff167230 */ /* 0x004fe20000004100 */
[----:B------:R-:W-:Y:S06]  /*7eb0*/  BRA `(.L_x_10875) ;  /* 0x0000000800987947 */ /* 0x000fec0003800000 */
.L_x_10880:
[----:B------:R-:W2:Y:S01]  /*7ec0*/  LDG.E.64 R4, desc[UR36][R4.64] ;  /* 0x0000002404047981 */ /* 0x000ea2000c1e1b00 */
[----:B------:R-:W-:Y:S01]  /*7ed0*/  UMOV UR4, 0xf0000000 ;  /* 0xf000000000047882 */ /* 0x000fe20000000000 */
[----:B------:R-:W-:Y:S01]  /*7ee0*/  UMOV UR5, 0x380fffff ;  /* 0x380fffff00057882 */ /* 0x000fe20000000000 */
[----:B--2---:R-:W0:Y:S01]  /*7ef0*/  F2F.F32.F64 R22, R4 ;  /* 0x0000000400167310 */ /* 0x004e220000301000 */
[----:B------:R-:W-:-:S14]  /*7f00*/  DSETP.GEU.AND P0, PT, |R4|, UR4, PT ;  /* 0x0000000404007e2a */ /* 0x000fdc000bf0e200 */
[----:B0-----:R-:W-:Y:S01]  /*7f10*/  @!P0 FMUL R22, R22, 1.175494350822287508e-38 ;  /* 0x0080000016168820 */ /* 0x001fe20000400000 */
[----:B------:R-:W-:Y:S06]  /*7f20*/  BRA `(.L_x_10875) ;  /* 0x00000008007c7947 */ /* 0x000fec0003800000 */
.L_x_10870:
        /* <DEDUP_REMOVED lines=12> */
.L_x_10884:
[----:B------:R-:W2:Y:S01]  /*7ff0*/  LDG.E.64 R4, desc[UR36][R4.64] ;  /* 0x0000002404047981 */ /* 0x000ea2000c1e1b00 */
[----:B------:R-:W-:Y:S01]  /*8000*/  UMOV UR4, 0xf0000000 ;  /* 0xf000000000047882 */ /* 0x000fe20000000000 */
[----:B------:R-:W-:Y:S01]  /*8010*/  UMOV UR5, 0x380fffff ;  /* 0x380fffff00057882 */ /* 0x000fe20000000000 */
[----:B--2---:R-:W0:Y:S01]  /*8020*/  F2F.F32.F64 R22, R4 ;  /* 0x0000000400167310 */ /* 0x004e220000301000 */
[----:B------:R-:W-:-:S14]  /*8030*/  DSETP.GEU.AND P0, PT, |R4|, UR4, PT ;  /* 0x0000000404007e2a */ /* 0x000fdc000bf0e200 */
[----:B0-----:R-:W-:Y:S01]  /*8040*/  @!P0 FMUL R22, R22, 1.175494350822287508e-38 ;  /* 0x0080000016168820 */ /* 0x001fe20000400000 */
[----:B------:R-:W-:Y:S06]  /*8050*/  BRA `(.L_x_10875) ;  /* 0x0000000800307947 */ /* 0x000fec0003800000 */
.L_x_10883:
        /* <DEDUP_REMOVED lines=26> */
.L_x_10886:
        /* <DEDUP_REMOVED lines=13> */
.L_x_10885:
[----:B------:R-:W2:Y:S02]  /*82d0*/  LDG.E.U16 R4, desc[UR36][R4.64] ;  /* 0x0000002404047981 */ /* 0x000ea4000c1e1500 */
[----:B--2---:R-:W-:Y:S01]  /*82e0*/  IMAD.U32 R22, R4, 0x10000, RZ ;  /* 0x0001000004167824 */ /* 0x004fe200078e00ff */
[----:B------:R-:W-:Y:S06]  /*82f0*/  BRA `(.L_x_10875) ;  /* 0x0000000400887947 */ /* 0x000fec0003800000 */
.L_x_10882:
        /* <DEDUP_REMOVED lines=11> */
.L_x_10889:
        /* <DEDUP_REMOVED lines=20> */
.L_x_10891:
[----:B------:R-:W-:Y:S05]  /*84f0*/  BSYNC B0 ;  /* 0x0000000000007941 */ /* 0x000fea0003800000 */
.L_x_10890:
[----:B------:R-:W-:Y:S01]  /*8500*/  IMAD.SHL.U32 R3, R3, 0x100000, RZ ;  /* 0x0010000003037824 */ /* 0x000fe200078e00ff */
[----:B------:R-:W-:-:S04]  /*8510*/  LEA R5, R0, 0x3b800000, 0x17 ;  /* 0x3b80000000057811 */ /* 0x000fc800078eb8ff */
[----:B------:R-:W-:Y:S01]  /*8520*/  LOP3.LUT R22, R5, R3, R22, 0xfe, !PT ;  /* 0x0000000305167212 */ /* 0x000fe200078efe16 */
[----:B------:R-:W-:Y:S06]  /*8530*/  BRA `(.L_x_10875) ;  /* 0x0000000000f87947 */ /* 0x000fec0003800000 */
.L_x_10888:
        /* <DEDUP_REMOVED lines=20> */
.L_x_10893:
[----:B------:R-:W-:Y:S05]  /*8680*/  BSYNC B0 ;  /* 0x0000000000007941 */ /* 0x000fea0003800000 */
.L_x_10892:
[----:B------:R-:W-:Y:S01]  /*8690*/  IMAD.SHL.U32 R3, R3, 0x200000, RZ ;  /* 0x0020000003037824 */ /* 0x000fe200078e00ff */
[----:B------:R-:W-:-:S04]  /*86a0*/  LEA R5, R0, 0x37800000, 0x17 ;  /* 0x3780000000057811 */ /* 0x000fc800078eb8ff */
[----:B------:R-:W-:Y:S01]  /*86b0*/  LOP3.LUT R22, R5, R3, R22, 0xfe, !PT ;  /* 0x0000000305167212 */ /* 0x000fe200078efe16 */
[----:B------:R-:W-:Y:S06]  /*86c0*/  BRA `(.L_x_10875) ;  /* 0x0000000000947947 */ /* 0x000fec0003800000 */
.L_x_10887:
        /* <DEDUP_REMOVED lines=14> */
.L_x_10874:
        /* <DEDUP_REMOVED lines=16> */
.L_x_10896:
[----:B------:R-:W-:Y:S01]  /*88b0*/  IMAD.MOV.U32 R22, RZ, RZ, RZ ;  /* 0x000000ffff167224 */ /* 0x000fe200078e00ff */
[----:B------:R-:W-:Y:S06]  /*88c0*/  BRA `(.L_x_10875) ;  /* 0x0000000000147947 */ /* 0x000fec0003800000 */
.L_x_10895:
[----:B------:R-:W2:Y:S02]  /*88d0*/  LDG.E.64 R4, desc[UR36][R4.64] ;  /* 0x0000002404047981 */ /* 0x000ea4000c1e1b00 */
[----:B--2---:R0:W2:Y:S01]  /*88e0*/  I2F.U64 R22, R4 ;  /* 0x0000000400167312 */ /* 0x0040a20000301000 */
[----:B------:R-:W-:Y:S05]  /*88f0*/  BRA `(.L_x_10875) ;  /* 0x0000000000087947 */ /* 0x000fea0003800000 */
.L_x_10894:
[----:B------:R-:W2:Y:S02]  /*8900*/  LDG.E R4, desc[UR36][R4.64] ;  /* 0x0000002404047981 */ /* 0x000ea4000c1e1900 */
[----:B--2---:R-:W-:-:S07]  /*8910*/  I2FP.F32.U32 R22, R4 ;  /* 0x0000000400167245 */ /* 0x004fce0000201000 */
.L_x_10875:
[----:B------:R-:W-:Y:S05]  /*8920*/  BSYNC B6 ;  /* 0x0000000000067941 */ /* 0x000fea0003800000 */
.L_x_10869:
[----:B------:R-:W-:-:S07]  /*8930*/  VIADD R25, R25, 0x80 ;  /* 0x0000008019197836 */ /* 0x000fce0000000000 */
.L_x_10807:
[----:B------:R-:W-:Y:S05]  /*8940*/  BSYNC B7 ;  /* 0x0000000000077941 */ /* 0x000fea0003800000 */
.L_x_10806:
[----:B------:R-:W-:Y:S01]  /*8950*/  ISETP.GE.AND P0, PT, R25, R24, PT ;  /* 0x000000181900720c */ /* 0x000fe20003f06270 */
[----:B------:R-:W-:Y:S01]  /*8960*/  BSSY B7, `(.L_x_10897) ;  /* 0x00002d1000077945 */ /* 0x000fe20003800000 */
[----:B------:R-:W-:-:S11]  /*8970*/  IMAD.MOV.U32 R23, RZ, RZ, RZ ;  /* 0x000000ffff177224 */ /* 0x000fd600078e00ff */
[----:B------:R-:W-:Y:S05]  /*8980*/  @P0 BRA `(.L_x_10898) ;  /* 0x0000002c00380947 */ /* 0x000fea0003800000 */
[----:B------:R-:W1:Y:S01]  /*8990*/  LDC.U8 R6, c[0x0][0x23c] ;  /* 0x00008f00ff067b82 */ /* 0x000e620000000000 */
[----:B------:R-:W-:Y:S01]  /*89a0*/  IMAD R25, R2, 0x200, R25 ;  /* 0x0000020002197824 */ /* 0x000fe200078e0219 */
[----:B------:R-:W-:-:S03]  /*89b0*/  ULDC UR4, c[0x0][0x240] ;  /* 0x0000900000047ab9 */ /* 0x000fc60000000800 */
[----:B------:R-:W-:-:S03]  /*89c0*/  IMAD R3, R25, UR4, RZ ;  /* 0x0000000419037c24 */ /* 0x000fc6000f8e02ff */
        /* <DEDUP_REMOVED lines=19> */
.L_x_10902:
[----:B------:R-:W3:Y:S02]  /*8b00*/  LDG.E.U8 R4, desc[UR36][R4.64] ;  /* 0x0000002404047981 */ /* 0x000ee4000c1e1100 */
[----:B---3--:R-:W-:-:S04]  /*8b10*/  I2FP.F32.U32 R0, R4 ;  /* 0x0000000400007245 */ /* 0x008fc80000201000 */
[----:B------:R-:W-:-:S04]  /*8b20*/  F2FP.F16.F32.PACK_AB R0, RZ, R0 ;  /* 0x00000000ff00723e */ /* 0x000fc800000000ff */
[----:B------:R-:W-:Y:S01]  /*8b30*/  PRMT R17, R0, 0x7610, R17 ;  /* 0x0000761000117816 */ /* 0x000fe20000000011 */
[----:B------:R-:W-:Y:S06]  /*8b40*/  BRA `(.L_x_10904) ;  /* 0x0000000c00bc7947 */ /* 0x000fec0003800000 */
.L_x_10901:
        /* <DEDUP_REMOVED lines=11> */
.L_x_10906:
[----:B------:R-:W3:Y:S02]  /*8c00*/  LDG.E R4, desc[UR36][R4.64] ;  /* 0x0000002404047981 */ /* 0x000ee4000c1e1900 */
[----:B---3--:R-:W-:-:S04]  /*8c10*/  I2FP.F32.S32 R0, R4 ;  /* 0x0000000400007245 */ /* 0x008fc80000201400 */
[----:B------:R-:W-:-:S04]  /*8c20*/  F2FP.F16.F32.PACK_AB R0, RZ, R0 ;  /* 0x00000000ff00723e */ /* 0x000fc800000000ff */
[----:B------:R-:W-:Y:S01]  /*8c30*/  PRMT R17, R0, 0x7610, R17 ;  /* 0x0000761000117816 */ /* 0x000fe20000000011 */
[----:B------:R-:W-:Y:S06]  /*8c40*/  BRA `(.L_x_10904) ;  /* 0x0000000c007c7947 */ /* 0x000fec0003800000 */
.L_x_10905:
[----:B------:R-:W3:Y:S02]  /*8c50*/  LDG.E.U16 R4, desc[UR36][R4.64] ;  /* 0x0000002404047981 */ /* 0x000ee4000c1e1500 */
[----:B---3--:R-:W0:Y:S02]  /*8c60*/  I2F.S16 R0, R4 ;  /* 0x0000000400007306 */ /* 0x008e240000101400 */
[----:B0-----:R-:W-:-:S04]  /*8c70*/  F2FP.F16.F32.PACK_AB R0, RZ, R0 ;  /* 0x00000000ff00723e */ /* 0x001fc800000000ff */
[----:B------:R-:W-:Y:S01]  /*8c80*/  PRMT R17, R0, 0x7610, R17 ;  /* 0x0000761000117816 */ /* 0x000fe20000000011 */
[----:B------:R-:W-:Y:S06]  /*8c90*/  BRA `(.L_x_10904) ;  /* 0x0000000c00687947 */ /* 0x000fec0003800000 */
.L_x_10900:
        /* <DEDUP_REMOVED lines=9> */
.L_x_10908:
[----:B------:R0:W5:Y:S01]  /*8d30*/  LDG.E.U16 R17, desc[UR36][R4.64] ;  /* 0x0000002404117981 */ /* 0x000162000c1e1500 */
[----:B------:R-:W-:Y:S05]  /*8d40*/  BRA `(.L_x_10904) ;  /* 0x0000000c003c7947 */ /* 0x000fea0003800000 */
.L_x_10907:
        /* <DEDUP_REMOVED lines=9> */
.L_x_10910:
[----:B------:R1:W5:Y:S01]  /*8de0*/  LDG.E.U16 R17, desc[UR36][R4.64] ;  /* 0x0000002404117981 */ /* 0x000362000c1e1500 */
[----:B------:R-:W-:Y:S05]  /*8df0*/  BRA `(.L_x_10904) ;  /* 0x0000000c00107947 */ /* 0x000fea0003800000 */
.L_x_10909:
        /* <DEDUP_REMOVED lines=9> */
.L_x_10899:
        /* <DEDUP_REMOVED lines=14> */
.L_x_10913:
        /* <DEDUP_REMOVED lines=9> */
.L_x_10912:
        /* <DEDUP_REMOVED lines=28> */
.L_x_10915:
        /* <DEDUP_REMOVED lines=15> */
.L_x_10914:
[----:B------:R-:W3:Y:S02]  /*92b0*/  LDG.E.U16 R0, desc[UR36][R4.64] ;  /* 0x0000002404007981 */ /* 0x000ee4000c1e1500 */
[----:B---3--:R-:W-:-:S05]  /*92c0*/  IMAD.U32 R0, R0, 0x10000, RZ ;  /* 0x0001000000007824 */ /* 0x008fca00078e00ff */
[----:B------:R-:W-:-:S04]  /*92d0*/  F2FP.F16.F32.PACK_AB R0, RZ, R0 ;  /* 0x00000000ff00723e */ /* 0x000fc800000000ff */
[----:B------:R-:W-:Y:S01]  /*92e0*/  PRMT R17, R0, 0x7610, R17 ;  /* 0x0000761000117816 */ /* 0x000fe20000000011 */
[----:B------:R-:W-:Y:S06]  /*92f0*/  BRA `(.L_x_10904) ;  /* 0x0000000400d07947 */ /* 0x000fec0003800000 */
.L_x_10911:
        /* <DEDUP_REMOVED lines=13> */
.L_x_10918:
        /* <DEDUP_REMOVED lines=21> */
.L_x_10922:
[----:B------:R-:W-:Y:S05]  /*9520*/  BSYNC B1 ;  /* 0x0000000000017941 */ /* 0x000fea0003800000 */
.L_x_10921:
[----:B------:R-:W-:Y:S01]  /*9530*/  LEA R5, R0, 0x3b800000, 0x17 ;  /* 0x3b80000000057811 */ /* 0x000fe200078eb8ff */
[----:B------:R-:W-:-:S05]  /*9540*/  IMAD.SHL.U32 R0, R3, 0x100000, RZ ;  /* 0x0010000003007824 */ /* 0x000fca00078e00ff */
[----:B------:R-:W-:-:S07]  /*9550*/  LOP3.LUT R0, R5, R0, R6, 0xfe, !PT ;  /* 0x0000000005007212 */ /* 0x000fce00078efe06 */
.L_x_10920:
[----:B------:R-:W-:Y:S05]  /*9560*/  BSYNC B0 ;  /* 0x0000000000007941 */ /* 0x000fea0003800000 */
.L_x_10919:
[----:B------:R-:W-:-:S04]  /*9570*/  F2FP.F16.F32.PACK_AB R0, RZ, R0 ;  /* 0x00000000ff00723e */ /* 0x000fc800000000ff */
[----:B------:R-:W-:Y:S01]  /*9580*/  PRMT R17, R0, 0x7610, R17 ;  /* 0x0000761000117816 */ /* 0x000fe20000000011 */
[----:B------:R-:W-:Y:S06]  /*9590*/  BRA `(.L_x_10904) ;  /* 0x0000000400287947 */ /* 0x000fec0003800000 */
.L_x_10917:
        /* <DEDUP_REMOVED lines=21> */
.L_x_10926:
[----:B------:R-:W-:Y:S05]  /*96f0*/  BSYNC B1 ;  /* 0x0000000000017941 */ /* 0x000fea0003800000 */
.L_x_10925:
[----:B------:R-:W-:Y:S01]  /*9700*/  LEA R5, R0, 0x37800000, 0x17 ;  /* 0x3780000000057811 */ /* 0x000fe200078eb8ff */
[----:B------:R-:W-:-:S05]  /*9710*/  IMAD.SHL.U32 R0, R3, 0x200000, RZ ;  /* 0x0020000003007824 */ /* 0x000fca00078e00ff */
[----:B------:R-:W-:-:S07]  /*9720*/  LOP3.LUT R0, R5, R0, R6, 0xfe, !PT ;  /* 0x0000000005007212 */ /* 0x000fce00078efe06 */
.L_x_10924:
[----:B------:R-:W-:Y:S05]  /*9730*/  BSYNC B0 ;  /* 0x0000000000007941 */ /* 0x000fea0003800000 */
.L_x_10923:
[----:B------:R-:W-:-:S04]  /*9740*/  F2FP.F16.F32.PACK_AB R0, RZ, R0 ;  /* 0x00000000ff00723e */ /* 0x000fc800000000ff */
[----:B------:R-:W-:Y:S01]  /*9750*/  PRMT R17, R0, 0x7610, R17 ;  /* 0x0000761000117816 */ /* 0x000fe20000000011 */
[----:B------:R-:W-:Y:S06]  /*9760*/  BRA `(.L_x_10904) ;  /* 0x0000000000b47947 */ /* 0x000fec0003800000 */
.L_x_10916:
        /* <DEDUP_REMOVED lines=14> */
.L_x_10930:
[----:B------:R-:W-:Y:S05]  /*9850*/  BSYNC B0 ;  /* 0x0000000000007941 */ /* 0x000fea0003800000 */
.L_x_10929:
[----:B------:R-:W-:-:S04]  /*9860*/  F2FP.F16.F32.PACK_AB R0, RZ, R0 ;  /* 0x00000000ff00723e */ /* 0x000fc800000000ff */
[----:B------:R-:W-:Y:S01]  /*9870*/  PRMT R17, R0, 0x7610, R17 ;  /* 0x0000761000117816 */ /* 0x000fe20000000011 */
[----:B------:R-:W-:Y:S06]  /*9880*/  BRA `(.L_x_10904) ;  /* 0x00000000006c7947 */ /* 0x000fec0003800000 */
.L_x_10903:
        /* <DEDUP_REMOVED lines=16> */
.L_x_10931:
[----:B------:R-:W-:Y:S01]  /*9990*/  PRMT R17, RZ, 0x7610, R17 ;  /* 0x00007610ff117816 */ /* 0x000fe20000000011 */
[----:B------:R-:W-:Y:S06]  /*99a0*/  BRA `(.L_x_10904) ;  /* 0x0000000000247947 */ /* 0x000fec0003800000 */
.L_x_10928:
[----:B------:R-:W3:Y:S02]  /*99b0*/  LDG.E.64 R4, desc[UR36][R4.64] ;  /* 0x0000002404047981 */ /* 0x000ee4000c1e1b00 */
[----:B---3--:R-:W0:Y:S02]  /*99c0*/  I2F.U64 R0, R4 ;  /* 0x0000000400007312 */ /* 0x008e240000301000 */
[----:B0-----:R-:W-:-:S04]  /*99d0*/  F2FP.F16.F32.PACK_AB R0, RZ, R0 ;  /* 0x00000000ff00723e */ /* 0x001fc800000000ff */
[----:B------:R-:W-:Y:S01]  /*99e0*/  PRMT R17, R0, 0x7610, R17 ;  /* 0x0000761000117816 */ /* 0x000fe20000000011 */
[----:B------:R-:W-:Y:S06]  /*99f0*/  BRA `(.L_x_10904) ;  /* 0x0000000000107947 */ /* 0x000fec0003800000 */
.L_x_10927:
[----:B------:R-:W3:Y:S02]  /*9a00*/  LDG.E R4, desc[UR36][R4.64] ;  /* 0x0000002404047981 */ /* 0x000ee4000c1e1900 */
[----:B---3--:R-:W-:-:S04]  /*9a10*/  I2FP.F32.U32 R0, R4 ;  /* 0x0000000400007245 */ /* 0x008fc80000201000 */
[----:B------:R-:W-:-:S04]  /*9a20*/  F2FP.F16.F32.PACK_AB R0, RZ, R0 ;  /* 0x00000000ff00723e */ /* 0x000fc800000000ff */
[----:B------:R-:W-:-:S07]  /*9a30*/  PRMT R17, R0, 0x7610, R17 ;  /* 0x0000761000117816 */ /* 0x000fce0000000011 */
.L_x_10904:
[----:B------:R-:W3:Y:S01]  /*9a40*/  LDC.U8 R6, c[0x0][0x23d] ;  /* 0x00008f40ff067b82 */ /* 0x000ee20000000000 */
[----:B------:R-:W-:Y:S01]  /*9a50*/  ULDC UR4, c[0x0][0x244] ;  /* 0x0000910000047ab9 */ /* 0x000fe20000000800 */
[----:B------:R-:W-:Y:S01]  /*9a60*/  BSSY B6, `(.L_x_10932) ;  /* 0x00000e1000067945 */ /* 0x000fe20003800000 */
[----:B------:R-:W-:-:S05]  /*9a70*/  IMAD R3, R25, UR4, RZ ;  /* 0x0000000419037c24 */ /* 0x000fca000f8e02ff */
[----:B01----:R-:W0:Y:S01]  /*9a80*/  LDC.64 R4, c[0x0][0x228] ;  /* 0x00008a00ff047b82 */ /* 0x003e220000000a00 */
        /* <DEDUP_REMOVED lines=16> */
.L_x_10936:
[----:B------:R-:W3:Y:S02]  /*9b90*/  LDG.E.U8 R4, desc[UR36][R4.64] ;  /* 0x0000002404047981 */ /* 0x000ee4000c1e1100 */
[----:B---3--:R-:W-:Y:S01]  /*9ba0*/  I2FP.F32.U32 R23, R4 ;  /* 0x0000000400177245 */ /* 0x008fe20000201000 */
[----:B------:R-:W-:Y:S06]  /*9bb0*/  BRA `(.L_x_10938) ;  /* 0x0000000c002c7947 */ /* 0x000fec0003800000 */
.L_x_10935:
        /* <DEDUP_REMOVED lines=9> */
.L_x_10940:
[----:B------:R-:W3:Y:S02]  /*9c50*/  LDG.E R4, desc[UR36][R4.64] ;  /* 0x0000002404047981 */ /* 0x000ee4000c1e1900 */
[----:B---3--:R-:W-:Y:S01]  /*9c60*/  I2FP.F32.S32 R23, R4 ;  /* 0x0000000400177245 */ /* 0x008fe20000201400 */
[----:B------:R-:W-:Y:S06]  /*9c70*/  BRA `(.L_x_10938) ;  /* 0x0000000800fc7947 */ /* 0x000fec0003800000 */
.L_x_10939:
[----:B------:R-:W3:Y:S02]  /*9c80*/  LDG.E.U16 R4, desc[UR36][R4.64] ;  /* 0x0000002404047981 */ /* 0x000ee4000c1e1500 */
[----:B---3--:R0:W1:Y:S01]  /*9c90*/  I2F.S16 R23, R4 ;  /* 0x0000000400177306 */ /* 0x0080620000101400 */
[----:B------:R-:W-:Y:S05]  /*9ca0*/  BRA `(.L_x_10938) ;  /* 0x0000000800f07947 */ /* 0x000fea0003800000 */
.L_x_10934:
        /* <DEDUP_REMOVED lines=8> */
.L_x_10942:
[----:B------:R-:W3:Y:S02]  /*9d30*/  LDG.E.U16 R4, desc[UR36][R4.64] ;  /* 0x0000002404047981 */ /* 0x000ee4000c1e1500 */
[----:B---3--:R-:W-:Y:S01]  /*9d40*/  HADD2.F32 R23, -RZ, R4.H0_H0 ;  /* 0x20000004ff177230 */ /* 0x008fe20000004100 */
[----:B------:R-:W-:Y:S06]  /*9d50*/  BRA `(.L_x_10938) ;  /* 0x0000000800c47947 */ /* 0x000fec0003800000 */
.L_x_10941:
        /* <DEDUP_REMOVED lines=8> */
.L_x_10944:
[----:B------:R-:W3:Y:S02]  /*9de0*/  LDG.E.U16 R4, desc[UR36][R4.64] ;  /* 0x0000002404047981 */ /* 0x000ee4000c1e1500 */
[----:B---3--:R-:W-:Y:S01]  /*9df0*/  HADD2.F32 R23, -RZ, R4.H0_H0 ;  /* 0x20000004ff177230 */ /* 0x008fe20000004100 */
[----:B------:R-:W-:Y:S06]  /*9e00*/  BRA `(.L_x_10938) ;  /* 0x0000000800987947 */ /* 0x000fec0003800000 */
.L_x_10943:
[----:B------:R-:W3:Y:S01]  /*9e10*/  LDG.E.64 R4, desc[UR36][R4.64] ;  /* 0x0000002404047981 */ /* 0x000ee2000c1e1b00 */
[----:B------:R-:W-:Y:S01]  /*9e20*/  UMOV UR4, 0xf0000000 ;  /* 0xf000000000047882 */ /* 0x000fe20000000000 */
[----:B------:R-:W-:Y:S01]  /*9e30*/  UMOV UR5, 0x380fffff ;  /* 0x380fffff00057882 */ /* 0x000fe20000000000 */
[----:B---3--:R-:W0:Y:S01]  /*9e40*/  F2F.F32.F64 R23, R4 ;  /* 0x0000000400177310 */ /* 0x008e220000301000 */
[----:B------:R-:W-:-:S14]  /*9e50*/  DSETP.GEU.AND P0, PT, |R4|, UR4, PT ;  /* 0x0000000404007e2a */ /* 0x000fdc000bf0e200 */
[----:B0-----:R-:W-:Y:S01]  /*9e60*/  @!P0 FMUL R23, R23, 1.175494350822287508e-38 ;  /* 0x0080000017178820 */ /* 0x001fe20000400000 */
[----:B------:R-:W-:Y:S06]  /*9e70*/  BRA `(.L_x_10938) ;  /* 0x00000008007c7947 */ /* 0x000fec0003800000 */
.L_x_10933:
        /* <DEDUP_REMOVED lines=12> */
.L_x_10947:
[----:B------:R-:W3:Y:S01]  /*9f40*/  LDG.E.64 R4, desc[UR36][R4.64] ;  /* 0x0000002404047981 */ /* 0x000ee2000c1e1b00 */
[----:B------:R-:W-:Y:S01]  /*9f50*/  UMOV UR4, 0xf0000000 ;  /* 0xf000000000047882 */ /* 0x000fe20000000000 */
[----:B------:R-:W-:Y:S01]  /*9f60*/  UMOV UR5, 0x380fffff ;  /* 0x380fffff00057882 */ /* 0x000fe20000000000 */
[----:B---3--:R-:W0:Y:S01]  /*9f70*/  F2F.F32.F64 R23, R4 ;  /* 0x0000000400177310 */ /* 0x008e220000301000 */
[----:B------:R-:W-:-:S14]  /*9f80*/  DSETP.GEU.AND P0, PT, |R4|, UR4, PT ;  /* 0x0000000404007e2a */ /* 0x000fdc000bf0e200 */
[----:B0-----:R-:W-:Y:S01]  /*9f90*/  @!P0 FMUL R23, R23, 1.175494350822287508e-38 ;  /* 0x0080000017178820 */ /* 0x001fe20000400000 */
[----:B------:R-:W-:Y:S06]  /*9fa0*/  BRA `(.L_x_10938) ;  /* 0x0000000800307947 */ /* 0x000fec0003800000 */
.L_x_10946:
        /* <DEDUP_REMOVED lines=26> */
.L_x_10949:
        /* <DEDUP_REMOVED lines=13> */
.L_x_10948:
[----:B------:R-:W3:Y:S02]  /*a220*/  LDG.E.U16 R4, desc[UR36][R4.64] ;  /* 0x0000002404047981 */ /* 0x000ee4000c1e1500 */
[----:B---3--:R-:W-:Y:S01]  /*a230*/  IMAD.U32 R23, R4, 0x10000, RZ ;  /* 0x0001000004177824 */ /* 0x008fe200078e00ff */
[----:B------:R-:W-:Y:S06]  /*a240*/  BRA `(.L_x_10938) ;  /* 0x0000000400887947 */ /* 0x000fec0003800000 */
.L_x_10945:
        /* <DEDUP_REMOVED lines=11> */
.L_x_10952:
        /* <DEDUP_REMOVED lines=20> */
.L_x_10954:
[----:B------:R-:W-:Y:S05]  /*a440*/  BSYNC B0 ;  /* 0x0000000000007941 */ /* 0x000fea0003800000 */
.L_x_10953:
[----:B------:R-:W-:Y:S01]  /*a450*/  IMAD.SHL.U32 R3, R3, 0x100000, RZ ;  /* 0x0010000003037824 */ /* 0x000fe200078e00ff */
[----:B------:R-:W-:-:S04]  /*a460*/  LEA R0, R0, 0x3b800000, 0x17 ;  /* 0x3b80000000007811 */ /* 0x000fc800078eb8ff */
[----:B------:R-:W-:Y:S01]  /*a470*/  LOP3.LUT R23, R0, R3, R23, 0xfe, !PT ;  /* 0x0000000300177212 */ /* 0x000fe200078efe17 */
[----:B------:R-:W-:Y:S06]  /*a480*/  BRA `(.L_x_10938) ;  /* 0x0000000000f87947 */ /* 0x000fec0003800000 */
.L_x_10951:
        /* <DEDUP_REMOVED lines=20> */
.L_x_10956:
[----:B------:R-:W-:Y:S05]  /*a5d0*/  BSYNC B0 ;  /* 0x0000000000007941 */ /* 0x000fea0003800000 */
.L_x_10955:
[----:B------:R-:W-:Y:S01]  /*a5e0*/  IMAD.SHL.U32 R3, R3, 0x200000, RZ ;  /* 0x0020000003037824 */ /* 0x000fe200078e00ff */
[----:B------:R-:W-:-:S04]  /*a5f0*/  LEA R0, R0, 0x37800000, 0x17 ;  /* 0x3780000000007811 */ /* 0x000fc800078eb8ff */
[----:B------:R-:W-:Y:S01]  /*a600*/  LOP3.LUT R23, R0, R3, R23, 0xfe, !PT ;  /* 0x0000000300177212 */ /* 0x000fe200078efe17 */
[----:B------:R-:W-:Y:S06]  /*a610*/  BRA `(.L_x_10938) ;  /* 0x0000000000947947 */ /* 0x000fec0003800000 */
.L_x_10950:
        /* <DEDUP_REMOVED lines=14> */
.L_x_10937:
        /* <DEDUP_REMOVED lines=16> */
.L_x_10959:
[----:B------:R-:W-:Y:S01]  /*a800*/  IMAD.MOV.U32 R23, RZ, RZ, RZ ;  /* 0x000000ffff177224 */ /* 0x000fe200078e00ff */
[----:B------:R-:W-:Y:S06]  /*a810*/  BRA `(.L_x_10938) ;  /* 0x0000000000147947 */ /* 0x000fec0003800000 */
.L_x_10958:
[----:B------:R-:W3:Y:S02]  /*a820*/  LDG.E.64 R4, desc[UR36][R4.64] ;  /* 0x0000002404047981 */ /* 0x000ee4000c1e1b00 */
[----:B---3--:R0:W1:Y:S01]  /*a830*/  I2F.U64 R23, R4 ;  /* 0x0000000400177312 */ /* 0x0080620000301000 */
[----:B------:R-:W-:Y:S05]  /*a840*/  BRA `(.L_x_10938) ;  /* 0x0000000000087947 */ /* 0x000fea0003800000 */
.L_x_10957:
[----:B------:R-:W3:Y:S02]  /*a850*/  LDG.E R4, desc[UR36][R4.64] ;  /* 0x0000002404047981 */ /* 0x000ee4000c1e1900 */
[----:B---3--:R-:W-:-:S07]  /*a860*/  I2FP.F32.U32 R23, R4 ;  /* 0x0000000400177245 */ /* 0x008fce0000201000 */
.L_x_10938:
[----:B------:R-:W-:Y:S05]  /*a870*/  BSYNC B6 ;  /* 0x0000000000067941 */ /* 0x000fea0003800000 */
.L_x_10932:
[----:B------:R-:W2:Y:S01]  /*a880*/  LDC.U8 R3, c[0x0][0x23e] ;  /* 0x00008f80ff037b82 */ /* 0x000ea20000000000 */
[----:B------:R-:W-:Y:S02]  /*a890*/  ULDC UR4, c[0x0][0x248] ;  /* 0x0000920000047ab9 */ /* 0x000fe40000000800 */
        /* <DEDUP_REMOVED lines=18> */
.L_x_10963:
[----:B------:R-:W2:Y:S02]  /*a9c0*/  LDG.E.U8 R4, desc[UR36][R4.64] ;  /* 0x0000002404047981 */ /* 0x000ea4000c1e1100 */
[----:B--2---:R-:W-:Y:S01]  /*a9d0*/  I2FP.F32.U32 R16, R4 ;  /* 0x0000000400107245 */ /* 0x004fe20000201000 */
[----:B------:R-:W-:Y:S06]  /*a9e0*/  BRA `(.L_x_10898) ;  /* 0x0000000c00207947 */ /* 0x000fec0003800000 */
.L_x_10962:
        /* <DEDUP_REMOVED lines=9> */
.L_x_10966:
[----:B------:R-:W2:Y:S02]  /*aa80*/  LDG.E R4, desc[UR36][R4.64] ;  /* 0x0000002404047981 */ /* 0x000ea4000c1e1900 */
[----:B--2---:R-:W-:Y:S01]  /*aa90*/  I2FP.F32.S32 R16, R4 ;  /* 0x0000000400107245 */ /* 0x004fe20000201400 */
[----:B------:R-:W-:Y:S06]  /*aaa0*/  BRA `(.L_x_10898) ;  /* 0x0000000800f07947 */ /* 0x000fec0003800000 */
.L_x_10965:
[----:B------:R-:W2:Y:S02]  /*aab0*/  LDG.E.U16 R4, desc[UR36][R4.64] ;  /* 0x0000002404047981 */ /* 0x000ea4000c1e1500 */
[----:B--2---:R0:W2:Y:S01]  /*aac0*/  I2F.S16 R16, R4 ;  /* 0x0000000400107306 */ /* 0x0040a20000101400 */
[----:B------:R-:W-:Y:S05]  /*aad0*/  BRA `(.L_x_10898) ;  /* 0x0000000800e47947 */ /* 0x000fea0003800000 */
.L_x_10961:
        /* <DEDUP_REMOVED lines=8> */
.L_x_10968:
[----:B------:R-:W2:Y:S02]  /*ab60*/  LDG.E.U16 R4, desc[UR36][R4.64] ;  /* 0x0000002404047981 */ /* 0x000ea4000c1e1500 */
[----:B--2---:R-:W-:Y:S01]  /*ab70*/  HADD2.F32 R16, -RZ, R4.H0_H0 ;  /* 0x20000004ff107230 */ /* 0x004fe20000004100 */
[----:B------:R-:W-:Y:S06]  /*ab80*/  BRA `(.L_x_10898) ;  /* 0x0000000800b87947 */ /* 0x000fec0003800000 */
.L_x_10967:
        /* <DEDUP_REMOVED lines=8> */
.L_x_10970:
[----:B------:R-:W2:Y:S02]  /*ac10*/  LDG.E.U16 R4, desc[UR36][R4.64] ;  /* 0x0000002404047981 */ /* 0x000ea4000c1e1500 */
[----:B--2---:R-:W-:Y:S01]  /*ac20*/  HADD2.F32 R16, -RZ, R4.H0_H0 ;  /* 0x20000004ff107230 */ /* 0x004fe20000004100 */
[----:B------:R-:W-:Y:S06]  /*ac30*/  BRA `(.L_x_10898) ;  /* 0x00000008008c7947 */ /* 0x000fec0003800000 */
.L_x_10969:
[----:B------:R-:W2:Y:S01]  /*ac40*/  LDG.E.64 R4, desc[UR36][R4.64] ;  /* 0x0000002404047981 */ /* 0x000ea2000c1e1b00 */
[----:B------:R-:W-:Y:S01]  /*ac50*/  UMOV UR4, 0xf0000000 ;  /* 0xf000000000047882 */ /* 0x000fe20000000000 */
[----:B------:R-:W-:Y:S01]  /*ac60*/  UMOV UR5, 0x380fffff ;  /* 0x380fffff00057882 */ /* 0x000fe20000000000 */
[----:B--2---:R-:W0:Y:S01]  /*ac70*/  F2F.F32.F64 R16, R4 ;  /* 0x0000000400107310 */ /* 0x004e220000301000 */
[----:B------:R-:W-:-:S14]  /*ac80*/  DSETP.GEU.AND P0, PT, |R4|, UR4, PT ;  /* 0x0000000404007e2a */ /* 0x000fdc000bf0e200 */
[----:B0-----:R-:W-:Y:S01]  /*ac90*/  @!P0 FMUL R16, R16, 1.175494350822287508e-38 ;  /* 0x0080000010108820 */ /* 0x001fe20000400000 */
[----:B------:R-:W-:Y:S06]  /*aca0*/  BRA `(.L_x_10898) ;  /* 0x0000000800707947 */ /* 0x000fec0003800000 */
.L_x_10960:
        /* <DEDUP_REMOVED lines=12> */
.L_x_10973:
[----:B------:R-:W2:Y:S01]  /*ad70*/  LDG.E.64 R4, desc[UR36][R4.64] ;  /* 0x0000002404047981 */ /* 0x000ea2000c1e1b00 */
[----:B------:R-:W-:Y:S01]  /*ad80*/  UMOV UR4, 0xf0000000 ;  /* 0xf000000000047882 */ /* 0x000fe20000000000 */
[----:B------:R-:W-:Y:S01]  /*ad90*/  UMOV UR5, 0x380fffff ;  /* 0x380fffff00057882 */ /* 0x000fe20000000000 */
[----:B--2---:R-:W0:Y:S01]  /*ada0*/  F2F.F32.F64 R16, R4 ;  /* 0x0000000400107310 */ /* 0x004e220000301000 */
[----:B------:R-:W-:-:S14]  /*adb0*/  DSETP.GEU.AND P0, PT, |R4|, UR4, PT ;  /* 0x0000000404007e2a */ /* 0x000fdc000bf0e200 */
[----:B0-----:R-:W-:Y:S01]  /*adc0*/  @!P0 FMUL R16, R16, 1.175494350822287508e-38 ;  /* 0x0080000010108820 */ /* 0x001fe20000400000 */
[----:B------:R-:W-:Y:S06]  /*add0*/  BRA `(.L_x_10898) ;  /* 0x0000000800247947 */ /* 0x000fec0003800000 */
.L_x_10972:
        /* <DEDUP_REMOVED lines=26> */
.L_x_10975:
        /* <DEDUP_REMOVED lines=13> */
.L_x_10974:
[----:B------:R-:W2:Y:S02]  /*b050*/  LDG.E.U16 R4, desc[UR36][R4.64] ;  /* 0x0000002404047981 */ /* 0x000ea4000c1e1500 */
[----:B--2---:R-:W-:Y:S01]  /*b060*/  IMAD.U32 R16, R4, 0x10000, RZ ;  /* 0x0001000004107824 */ /* 0x004fe200078e00ff */
[----:B------:R-:W-:Y:S06]  /*b070*/  BRA `(.L_x_10898) ;  /* 0x00000004007c7947 */ /* 0x000fec0003800000 */
.L_x_10971:
        /* <DEDUP_REMOVED lines=11> */
.L_x_10978:
        /* <DEDUP_REMOVED lines=19> */
.L_x_10980:
[----:B------:R-:W-:Y:S05]  /*b260*/  BSYNC B0 ;  /* 0x0000000000007941 */ /* 0x000fea0003800000 */
.L_x_10979:
[----:B------:R-:W-:Y:S01]  /*b270*/  IMAD.SHL.U32 R3, R3, 0x100000, RZ ;  /* 0x0010000003037824 */ /* 0x000fe200078e00ff */
[----:B------:R-:W-:-:S04]  /*b280*/  LEA R5, R0, 0x3b800000, 0x17 ;  /* 0x3b80000000057811 */ /* 0x000fc800078eb8ff */
[----:B------:R-:W-:Y:S01]  /*b290*/  LOP3.LUT R16, R5, R3, R16, 0xfe, !PT ;  /* 0x0000000305107212 */ /* 0x000fe200078efe10 */
[----:B------:R-:W-:Y:S06]  /*b2a0*/  BRA `(.L_x_10898) ;  /* 0x0000000000f07947 */ /* 0x000fec0003800000 */
.L_x_10977:
        /* <DEDUP_REMOVED lines=19> */
.L_x_10982:
[----:B------:R-:W-:Y:S05]  /*b3e0*/  BSYNC B0 ;  /* 0x0000000000007941 */ /* 0x000fea0003800000 */
.L_x_10981:
[----:B------:R-:W-:Y:S01]  /*b3f0*/  IMAD.SHL.U32 R3, R3, 0x200000, RZ ;  /* 0x0020000003037824 */ /* 0x000fe200078e00ff */
[----:B------:R-:W-:-:S04]  /*b400*/  LEA R5, R0, 0x37800000, 0x17 ;  /* 0x3780000000057811 */ /* 0x000fc800078eb8ff */
[----:B------:R-:W-:Y:S01]  /*b410*/  LOP3.LUT R16, R5, R3, R16, 0xfe, !PT ;  /* 0x0000000305107212 */ /* 0x000fe200078efe10 */
[----:B------:R-:W-:Y:S06]  /*b420*/  BRA `(.L_x_10898) ;  /* 0x0000000000907947 */ /* 0x000fec0003800000 */
.L_x_10976:
        /* <DEDUP_REMOVED lines=14> */
.L_x_10964:
        /* <DEDUP_REMOVED lines=16> */
.L_x_10985:
[----:B------:R-:W-:Y:S05]  /*b610*/  BRA `(.L_x_10898) ;  /* 0x0000000000147947 */ /* 0x000fea0003800000 */
.L_x_10984:
[----:B------:R-:W2:Y:S02]  /*b620*/  LDG.E.64 R4, desc[UR36][R4.64] ;  /* 0x0000002404047981 */ /* 0x000ea4000c1e1b00 */
[----:B--2---:R0:W2:Y:S01]  /*b630*/  I2F.U64 R16, R4 ;  /* 0x0000000400107312 */ /* 0x0040a20000301000 */
[----:B------:R-:W-:Y:S05]  /*b640*/  BRA `(.L_x_10898) ;  /* 0x0000000000087947 */ /* 0x000fea0003800000 */
.L_x_10983:
[----:B------:R-:W2:Y:S02]  /*b650*/  LDG.E R4, desc[UR36][R4.64] ;  /* 0x0000002404047981 */ /* 0x000ea4000c1e1900 */
[----:B--2---:R-:W-:-:S07]  /*b660*/  I2FP.F32.U32 R16, R4 ;  /* 0x0000000400107245 */ /* 0x004fce0000201000 */
.L_x_10898:
[----:B------:R-:W-:Y:S05]  /*b670*/  BSYNC B7 ;  /* 0x0000000000077941 */ /* 0x000fea0003800000 */
.L_x_10897:
[----:B------:R-:W0:Y:S01]  /*b680*/  S2R R25, SR_TID.X ;  /* 0x0000000000197919 */ /* 0x000e220000002100 */
[----:B------:R-:W1:Y:S01]  /*b690*/  LDC R3, c[0x0][0x210] ;  /* 0x00008400ff037b82 */ /* 0x000e620000000800 */
[----:B------:R-:W-:Y:S07]  /*b6a0*/  BSSY B6, `(.L_x_10986) ;  /* 0x000012b000067945 */ /* 0x000fee0003800000 */
[----:B------:R-:W2:Y:S01]  /*b6b0*/  LDC.U8 R26, c[0x0][0x24c] ;  /* 0x00009300ff1a7b82 */ /* 0x000ea20000000000 */
[----:B-1----:R-:W-:-:S02]  /*b6c0*/  IMAD R24, R2, -0x200, R3 ;  /* 0xfffffe0002187824 */ /* 0x002fc400078e0203 */
[----:B0-----:R-:W-:-:S03]  /*b6d0*/  VIADD R3, R25, 0x100 ;  /* 0x0000010019037836 */ /* 0x001fc60000000000 */
[CC--:B------:R-:W-:Y:S01]  /*b6e0*/  ISETP.GE.AND P3, PT, R25.reuse, R24.reuse, PT ;  /* 0x000000181900720c */ /* 0x0c0fe20003f66270 */
[C---:B---3--:R-:W-:Y:S02]  /*b6f0*/  VIADD R5, R25.reuse, 0x180 ;  /* 0x0000018019057836 */ /* 0x048fe40000000000 */
[----:B------:R-:W-:Y:S01]  /*b700*/  VIADD R27, R25, 0x80 ;  /* 0x00000080191b7836 */ /* 0x000fe20000000000 */
[-C--:B------:R-:W-:Y:S02]  /*b710*/  ISETP.GE.AND P1, PT, R3, R24.reuse, PT ;  /* 0x000000180300720c */ /* 0x080fe40003f26270 */
[-C--:B------:R-:W-:Y:S02]  /*b720*/  ISETP.GE.AND P2, PT, R5, R24.reuse, PT ;  /* 0x000000180500720c */ /* 0x080fe40003f46270 */
[----:B------:R-:W-:-:S05]  /*b730*/  ISETP.GE.AND P0, PT, R27, R24, PT ;  /* 0x000000181b00720c */ /* 0x000fca0003f06270 */
[----:B-----5:R-:W-:-:S04]  /*b740*/  @!P3 HADD2.F32 R4, -RZ, R31.H0_H0 ;  /* 0x2000001fff04b230 */ /* 0x020fc80000004100 */
[----:B------:R-:W-:Y:S02]  /*b750*/  @!P1 HADD2.F32 R5, -RZ, R18.H0_H0 ;  /* 0x20000012ff059230 */ /* 0x000fe40000004100 */
[----:B------:R-:W-:Y:S01]  /*b760*/  @!P3 FMUL.FTZ R29, R4, R29 ;  /* 0x0000001d041db220 */ /* 0x000fe20000410000 */
[----:B------:R-:W-:Y:S02]  /*b770*/  @!P2 HADD2.F32 R7, -RZ, R17.H0_H0 ;  /* 0x20000011ff07a230 */ /* 0x000fe40000004100 */
[----:B------:R-:W-:Y:S02]  /*b780*/  @!P0 HADD2.F32 R3, -RZ, R32.H0_H0 ;  /* 0x20000020ff038230 */ /* 0x000fe40000004100 */
[----:B--2---:R-:W-:Y:S01]  /*b790*/  @!P1 FMUL.FTZ R22, R5, R22 ;  /* 0x0000001605169220 */ /* 0x004fe20000410000 */
[----:B----4-:R-:W-:Y:S01]  /*b7a0*/  @!P3 FMUL.FTZ R29, R29, R30 ;  /* 0x0000001e1d1db220 */ /* 0x010fe20000410000 */
[----:B------:R-:W-:Y:S01]  /*b7b0*/  @!P2 FMUL.FTZ R4, R7, R16 ;  /* 0x000000100704a220 */ /* 0x000fe20000410000 */
[----:B------:R-:W-:Y:S01]  /*b7c0*/  @!P0 FMUL.FTZ R28, R3, R28 ;  /* 0x0000001c031c8220 */ /* 0x000fe20000410000 */
[----:B------:R-:W-:-:S02]  /*b7d0*/  @!P1 FMUL.FTZ R22, R22, R19 ;  /* 0x0000001316169220 */ /* 0x000fc40000410000 */
[----:B------:R-:W-:Y:S01]  /*b7e0*/  @!P2 FMUL.FTZ R4, R4, R23 ;  /* 0x000000170404a220 */ /* 0x000fe20000410000 */
[----:B------:R-:W-:Y:S01]  /*b7f0*/  @!P3 F2FP.F16.F32.PACK_AB R0, RZ, R29 ;  /* 0x0000001dff00b23e */ /* 0x000fe200000000ff */
[----:B------:R-:W-:Y:S01]  /*b800*/  @!P0 FMUL.FTZ R28, R28, R33 ;  /* 0x000000211c1c8220 */ /* 0x000fe20000410000 */
[----:B------:R-:W-:Y:S02]  /*b810*/  @!P1 F2FP.F16.F32.PACK_AB R17, RZ, R22 ;  /* 0x00000016ff11923e */ /* 0x000fe400000000ff */
[----:B------:R-:W-:Y:S02]  /*b820*/  @!P2 F2FP.F16.F32.PACK_AB R16, RZ, R4 ;  /* 0x00000004ff10a23e */ /* 0x000fe400000000ff */
[----:B------:R-:W-:Y:S01]  /*b830*/  @!P0 F2FP.F16.F32.PACK_AB R18, RZ, R28 ;  /* 0x0000001cff12823e */ /* 0x000fe200000000ff */
[----:B------:R-:W-:Y:S06]  /*b840*/  @P3 BRA `(.L_x_10987) ;  /* 0x0000001000403947 */ /* 0x000fec0003800000 */
        /* <DEDUP_REMOVED lines=22> */
.L_x_10991:
[----:B------:R-:W-:Y:S02]  /*b9b0*/  HADD2.F32 R5, -RZ, R0.H0_H0 ;  /* 0x20000000ff057230 */ /* 0x000fe40000004100 */
[----:B------:R-:W-:-:S04]  /*b9c0*/  IMAD.MOV.U32 R25, RZ, RZ, R27 ;  /* 0x000000ffff197224 */ /* 0x000fc800078e001b */
[----:B------:R-:W0:Y:S02]  /*b9d0*/  F2I.S64.TRUNC R4, R5 ;  /* 0x0000000500047311 */ /* 0x000e24000020d900 */
[----:B0-----:R0:W-:Y:S01]  /*b9e0*/  STG.E.U8 desc[UR36][R8.64], R4 ;  /* 0x0000000408007986 */ /* 0x0011e2000c101124 */
[----:B------:R-:W-:Y:S05]  /*b9f0*/  BRA `(.L_x_10987) ;  /* 0x0000000c00d47947 */ /* 0x000fea0003800000 */
.L_x_10990:
        /* <DEDUP_REMOVED lines=11> */
.L_x_10994:
[----:B------:R-:W-:Y:S02]  /*bab0*/  HADD2.F32 R0, -RZ, R0.H0_H0 ;  /* 0x20000000ff007230 */ /* 0x000fe40000004100 */
[----:B------:R-:W-:Y:S02]  /*bac0*/  IMAD.MOV.U32 R25, RZ, RZ, R27 ;  /* 0x000000ffff197224 */ /* 0x000fe400078e001b */
[----:B------:R-:W0:Y:S02]  /*bad0*/  F2I.FTZ.TRUNC.NTZ R3, R0 ;  /* 0x0000000000037305 */ /* 0x000e24000021f100 */
[----:B0-----:R0:W-:Y:S01]  /*bae0*/  STG.E desc[UR36][R8.64], R3 ;  /* 0x0000000308007986 */ /* 0x0011e2000c101924 */
[----:B------:R-:W-:Y:S05]  /*baf0*/  BRA `(.L_x_10987) ;  /* 0x0000000c00947947 */ /* 0x000fea0003800000 */
.L_x_10993:
[----:B------:R-:W-:Y:S02]  /*bb00*/  HADD2.F32 R0, -RZ, R0.H0_H0 ;  /* 0x20000000ff007230 */ /* 0x000fe40000004100 */
[----:B------:R-:W-:Y:S02]  /*bb10*/  IMAD.MOV.U32 R25, RZ, RZ, R27 ;  /* 0x000000ffff197224 */ /* 0x000fe400078e001b */
[----:B------:R-:W0:Y:S02]  /*bb20*/  F2I.FTZ.TRUNC.NTZ R3, R0 ;  /* 0x0000000000037305 */ /* 0x000e24000021f100 */
[----:B0-----:R0:W-:Y:S01]  /*bb30*/  STG.E.U16 desc[UR36][R8.64], R3 ;  /* 0x0000000308007986 */ /* 0x0011e2000c101524 */
[----:B------:R-:W-:Y:S05]  /*bb40*/  BRA `(.L_x_10987) ;  /* 0x0000000c00807947 */ /* 0x000fea0003800000 */
.L_x_10989:
        /* <DEDUP_REMOVED lines=10> */
.L_x_10996:
[----:B------:R0:W-:Y:S01]  /*bbf0*/  STG.E.U16 desc[UR36][R8.64], R0 ;  /* 0x0000000008007986 */ /* 0x0001e2000c101524 */
[----:B------:R-:W-:Y:S01]  /*bc00*/  IMAD.MOV.U32 R25, RZ, RZ, R27 ;  /* 0x000000ffff197224 */ /* 0x000fe200078e001b */
[----:B------:R-:W-:Y:S06]  /*bc10*/  BRA `(.L_x_10987) ;  /* 0x0000000c004c7947 */ /* 0x000fec0003800000 */
.L_x_10995:
        /* <DEDUP_REMOVED lines=11> */
.L_x_10998:
[----:B------:R-:W-:Y:S02]  /*bcd0*/  HADD2.F32 R0, -RZ, R0.H0_H0 ;  /* 0x20000000ff007230 */ /* 0x000fe40000004100 */
[----:B------:R-:W-:-:S03]  /*bce0*/  IMAD.MOV.U32 R25, RZ, RZ, R27 ;  /* 0x000000ffff197224 */ /* 0x000fc600078e001b */
[----:B------:R-:W-:-:S04]  /*bcf0*/  F2FP.F16.F32.PACK_AB R0, RZ, R0 ;  /* 0x00000000ff00723e */ /* 0x000fc800000000ff */
[----:B------:R-:W-:-:S05]  /*bd00*/  PRMT R0, R0, 0x5410, RZ ;  /* 0x0000541000007816 */ /* 0x000fca00000000ff */
[----:B------:R0:W-:Y:S01]  /*bd10*/  STG.E desc[UR36][R8.64], R0 ;  /* 0x0000000008007986 */ /* 0x0001e2000c101924 */
[----:B------:R-:W-:Y:S05]  /*bd20*/  BRA `(.L_x_10987) ;  /* 0x0000000c00087947 */ /* 0x000fea0003800000 */
.L_x_10997:
[----:B------:R-:W-:Y:S02]  /*bd30*/  HADD2.F32 R4, -RZ, R0.H0_H0 ;  /* 0x20000000ff047230 */ /* 0x000fe40000004100 */
[----:B------:R-:W-:-:S03]  /*bd40*/  IMAD.MOV.U32 R25, RZ, RZ, R27 ;  /* 0x000000ffff197224 */ /* 0x000fc600078e001b */
[----:B------:R-:W-:-:S06]  /*bd50*/  FMUL.FTZ R4, R4, 1 ;  /* 0x3f80000004047820 */ /* 0x000fcc0000410000 */
[----:B------:R-:W0:Y:S02]  /*bd60*/  F2F.F64.F32 R4, R4 ;  /* 0x0000000400047310 */ /* 0x000e240000201800 */
[----:B0-----:R0:W-:Y:S01]  /*bd70*/  STG.E.64 desc[UR36][R8.64], R4 ;  /* 0x0000000408007986 */ /* 0x0011e2000c101b24 */
[----:B------:R-:W-:Y:S05]  /*bd80*/  BRA `(.L_x_10987) ;  /* 0x0000000800f07947 */ /* 0x000fea0003800000 */
.L_x_10988:
        /* <DEDUP_REMOVED lines=14> */
.L_x_11001:
[----:B------:R-:W-:Y:S01]  /*be70*/  HADD2.F32 R0, -RZ, R0.H0_H0 ;  /* 0x20000000ff007230 */ /* 0x000fe20000004100 */
[----:B------:R-:W-:Y:S01]  /*be80*/  CS2R R6, SRZ ;  /* 0x0000000000067805 */ /* 0x000fe2000001ff00 */
[----:B------:R-:W-:-:S03]  /*be90*/  IMAD.MOV.U32 R25, RZ, RZ, R27 ;  /* 0x000000ffff197224 */ /* 0x000fc600078e001b */
[----:B------:R-:W-:-:S04]  /*bea0*/  FMUL.FTZ R0, R0, 1 ;  /* 0x3f80000000007820 */ /* 0x000fc80000410000 */
[----:B------:R-:W0:Y:S02]  /*beb0*/  F2F.F64.F32 R4, R0 ;  /* 0x0000000000047310 */ /* 0x000e240000201800 */
[----:B0-----:R0:W-:Y:S01]  /*bec0*/  STG.E.128 desc[UR36][R8.64], R4 ;  /* 0x0000000408007986 */ /* 0x0011e2000c101d24 */
[----:B------:R-:W-:Y:S05]  /*bed0*/  BRA `(.L_x_10987) ;  /* 0x00000008009c7947 */ /* 0x000fea0003800000 */
.L_x_11000:
        /* <DEDUP_REMOVED lines=21> */
.L_x_11005:
[----:B------:R-:W-:Y:S05]  /*c030*/  BSYNC B0 ;  /* 0x0000000000007941 */ /* 0x000fea0003800000 */
.L_x_11004:
[----:B------:R-:W-:Y:S01]  /*c040*/  LOP3.LUT R5, R0, R5, RZ, 0xfc, !PT ;  /* 0x0000000500057212 */ /* 0x000fe200078efcff */
[----:B------:R-:W-:-:S04]  /*c050*/  IMAD.MOV.U32 R25, RZ, RZ, R27 ;  /* 0x000000ffff197224 */ /* 0x000fc800078e001b */
[----:B------:R0:W-:Y:S01]  /*c060*/  STG.E.U8 desc[UR36][R8.64], R5 ;  /* 0x0000000508007986 */ /* 0x0001e2000c101124 */
[----:B------:R-:W-:Y:S05]  /*c070*/  BRA `(.L_x_10987) ;  /* 0x0000000800347947 */ /* 0x000fea0003800000 */
.L_x_11003:
        /* <DEDUP_REMOVED lines=13> */
.L_x_11007:
[----:B------:R-:W-:Y:S01]  /*c150*/  IMAD.MOV.U32 R0, RZ, RZ, 0x7f ;  /* 0x0000007fff007424 */ /* 0x000fe200078e00ff */
[----:B------:R-:W-:-:S04]  /*c160*/  ISETP.GT.U32.AND P0, PT, R3, 0x7f800000, PT ;  /* 0x7f8000000300780c */ /* 0x000fc80003f04070 */
[----:B------:R-:W-:-:S09]  /*c170*/  SEL R0, R0, 0x7c, P0 ;  /* 0x0000007c00007807 */ /* 0x000fd20000000000 */
.L_x_11008:
[----:B------:R-:W-:Y:S05]  /*c180*/  BSYNC B0 ;  /* 0x0000000000007941 */ /* 0x000fea0003800000 */
.L_x_11006:
[----:B------:R-:W-:Y:S01]  /*c190*/  LOP3.LUT R3, R5, 0x80000000, RZ, 0xc0, !PT ;  /* 0x8000000005037812 */ /* 0x000fe200078ec0ff */
[----:B------:R-:W-:-:S03]  /*c1a0*/  IMAD.MOV.U32 R25, RZ, RZ, R27 ;  /* 0x000000ffff197224 */ /* 0x000fc600078e001b */
[----:B------:R-:W-:-:S04]  /*c1b0*/  SHF.R.U32.HI R3, RZ, 0x18, R3 ;  /* 0x00000018ff037819 */ /* 0x000fc80000011603 */
[----:B------:R-:W-:-:S05]  /*c1c0*/  LOP3.LUT R3, R0, R3, RZ, 0xfc, !PT ;  /* 0x0000000300037212 */ /* 0x000fca00078efcff */
[----:B------:R0:W-:Y:S01]  /*c1d0*/  STG.E.U8 desc[UR36][R8.64], R3 ;  /* 0x0000000308007986 */ /* 0x0001e2000c101124 */
[----:B------:R-:W-:Y:S05]  /*c1e0*/  BRA `(.L_x_10987) ;  /* 0x0000000400d87947 */ /* 0x000fea0003800000 */
.L_x_11002:
[----:B------:R-:W-:Y:S02]  /*c1f0*/  HADD2.F32 R0, -RZ, R0.H0_H0 ;  /* 0x20000000ff007230 */ /* 0x000fe40000004100 */
[----:B------:R-:W-:-:S03]  /*c200*/  IMAD.MOV.U32 R25, RZ, RZ, R27 ;  /* 0x000000ffff197224 */ /* 0x000fc600078e001b */
[----:B------:R-:W-:-:S05]  /*c210*/  F2FP.BF16.F32.PACK_AB R0, RZ, R0 ;  /* 0x00000000ff00723e */ /* 0x000fca00000010ff */
[----:B------:R0:W-:Y:S01]  /*c220*/  STG.E.U16 desc[UR36][R8.64], R0 ;  /* 0x0000000008007986 */ /* 0x0001e2000c101524 */
[----:B------:R-:W-:Y:S05]  /*c230*/  BRA `(.L_x_10987) ;  /* 0x0000000400c47947 */ /* 0x000fea0003800000 */
.L_x_10999:
        /* <DEDUP_REMOVED lines=13> */
.L_x_11011:
        /* <DEDUP_REMOVED lines=17> */
.L_x_11014:
[----:B------:R-:W-:-:S04]  /*c420*/  LOP3.LUT R3, R5, 0x80000000, RZ, 0xc0, !PT ;  /* 0x8000000005037812 */ /* 0x000fc800078ec0ff */
[----:B------:R-:W-:-:S04]  /*c430*/  SHF.R.U32.HI R3, RZ, 0x18, R3 ;  /* 0x00000018ff037819 */ /* 0x000fc80000011603 */
[----:B------:R-:W-:-:S04]  /*c440*/  LOP3.LUT R0, R0, R3, RZ, 0xfc, !PT ;  /* 0x0000000300007212 */ /* 0x000fc800078efcff */
[----:B------:R-:W-:-:S07]  /*c450*/  PRMT R4, R0, 0x7610, R4 ;  /* 0x0000761000047816 */ /* 0x000fce0000000004 */
.L_x_11013:
[----:B------:R-:W-:Y:S05]  /*c460*/  BSYNC B0 ;  /* 0x0000000000007941 */ /* 0x000fea0003800000 */
.L_x_11012:
[----:B------:R0:W-:Y:S01]  /*c470*/  STG.E.U8 desc[UR36][R8.64], R4 ;  /* 0x0000000408007986 */ /* 0x0001e2000c101124 */
[----:B------:R-:W-:Y:S01]  /*c480*/  IMAD.MOV.U32 R25, RZ, RZ, R27 ;  /* 0x000000ffff197224 */ /* 0x000fe200078e001b */
[----:B------:R-:W-:Y:S06]  /*c490*/  BRA `(.L_x_10987) ;  /* 0x00000004002c7947 */ /* 0x000fec0003800000 */
.L_x_11010:
        /* <DEDUP_REMOVED lines=17> */
.L_x_11017:
[----:B------:R-:W-:-:S04]  /*c5b0*/  LOP3.LUT R3, R5, 0x80000000, RZ, 0xc0, !PT ;  /* 0x8000000005037812 */ /* 0x000fc800078ec0ff */
[----:B------:R-:W-:-:S04]  /*c5c0*/  SHF.R.U32.HI R3, RZ, 0x18, R3 ;  /* 0x00000018ff037819 */ /* 0x000fc80000011603 */
[----:B------:R-:W-:-:S04]  /*c5d0*/  LOP3.LUT R0, R0, R3, RZ, 0xfc, !PT ;  /* 0x0000000300007212 */ /* 0x000fc800078efcff */
[----:B------:R-:W-:-:S07]  /*c5e0*/  PRMT R4, R0, 0x7610, R4 ;  /* 0x0000761000047816 */ /* 0x000fce0000000004 */
.L_x_11016:
[----:B------:R-:W-:Y:S05]  /*c5f0*/  BSYNC B0 ;  /* 0x0000000000007941 */ /* 0x000fea0003800000 */
.L_x_11015:
[----:B------:R3:W-:Y:S01]  /*c600*/  STG.E.U8 desc[UR36][R8.64], R4 ;  /* 0x0000000408007986 */ /* 0x0007e2000c101124 */
[----:B------:R-:W-:Y:S01]  /*c610*/  IMAD.MOV.U32 R25, RZ, RZ, R27 ;  /* 0x000000ffff197224 */ /* 0x000fe200078e001b */
[----:B------:R-:W-:Y:S06]  /*c620*/  BRA `(.L_x_10987) ;  /* 0x0000000000c87947 */ /* 0x000fec0003800000 */
.L_x_11009:
        /* <DEDUP_REMOVED lines=23> */
.L_x_10992:
        /* <DEDUP_REMOVED lines=16> */
.L_x_11020:
[----:B------:R-:W-:Y:S01]  /*c8a0*/  IMAD.MOV.U32 R25, RZ, RZ, R27 ;  /* 0x000000ffff197224 */ /* 0x000fe200078e001b */
[----:B------:R-:W-:Y:S06]  /*c8b0*/  BRA `(.L_x_10987) ;  /* 0x0000000000247947 */ /* 0x000fec0003800000 */
.L_x_11019:
[----:B------:R-:W-:Y:S02]  /*c8c0*/  HADD2.F32 R4, -RZ, R0.H0_H0 ;  /* 0x20000000ff047230 */ /* 0x000fe40000004100 */
[----:B------:R-:W-:-:S04]  /*c8d0*/  IMAD.MOV.U32 R25, RZ, RZ, R27 ;  /* 0x000000ffff197224 */ /* 0x000fc800078e001b */
[----:B------:R-:W0:Y:S02]  /*c8e0*/  F2I.U64.TRUNC R4, R4 ;  /* 0x0000000400047311 */ /* 0x000e24000020d800 */
[----:B0-----:R1:W-:Y:S01]  /*c8f0*/  STG.E.64 desc[UR36][R8.64], R4 ;  /* 0x0000000408007986 */ /* 0x0013e2000c101b24 */
[----:B------:R-:W-:Y:S05]  /*c900*/  BRA `(.L_x_10987) ;  /* 0x0000000000107947 */ /* 0x000fea0003800000 */
.L_x_11018:
[----:B------:R-:W-:Y:S02]  /*c910*/  HADD2.F32 R0, -RZ, R0.H0_H0 ;  /* 0x20000000ff007230 */ /* 0x000fe40000004100 */
[----:B------:R-:W-:Y:S02]  /*c920*/  IMAD.MOV.U32 R25, RZ, RZ, R27 ;  /* 0x000000ffff197224 */ /* 0x000fe400078e001b */
[----:B------:R-:W0:Y:S02]  /*c930*/  F2I.FTZ.U32.TRUNC.NTZ R3, R0 ;  /* 0x0000000000037305 */ /* 0x000e24000021f000 */
[----:B0-----:R0:W-:Y:S03]  /*c940*/  STG.E desc[UR36][R8.64], R3 ;  /* 0x0000000308007986 */ /* 0x0011e6000c101924 */
.L_x_10987:
[----:B------:R-:W-:Y:S05]  /*c950*/  BSYNC B6 ;  /* 0x0000000000067941 */ /* 0x000fea0003800000 */
.L_x_10986:
        /* <DEDUP_REMOVED lines=25> */
.L_x_11026:
[----:B------:R-:W-:-:S06]  /*caf0*/  HADD2.F32 R5, -RZ, R18.H0_H0 ;  /* 0x20000012ff057230 */ /* 0x000fcc0000004100 */
[----:B------:R-:W0:Y:S02]  /*cb00*/  F2I.S64.TRUNC R4, R5 ;  /* 0x0000000500047311 */ /* 0x000e24000020d900 */
[----:B0-----:R0:W-:Y:S01]  /*cb10*/  STG.E.U8 desc[UR36][R8.64], R4 ;  /* 0x0000000408007986 */ /* 0x0011e2000c101124 */
[----:B------:R-:W-:Y:S05]  /*cb20*/  BRA `(.L_x_11028) ;  /* 0x0000000c00847947 */ /* 0x000fea0003800000 */
.L_x_11025:
        /* <DEDUP_REMOVED lines=10> */
.L_x_11030:
[----:B------:R-:W-:-:S04]  /*cbd0*/  HADD2.F32 R18, -RZ, R18.H0_H0 ;  /* 0x20000012ff127230 */ /* 0x000fc80000004100 */
[----:B------:R-:W0:Y:S02]  /*cbe0*/  F2I.FTZ.TRUNC.NTZ R3, R18 ;  /* 0x0000001200037305 */ /* 0x000e24000021f100 */
[----:B0-----:R0:W-:Y:S01]  /*cbf0*/  STG.E desc[UR36][R8.64], R3 ;  /* 0x0000000308007986 */ /* 0x0011e2000c101924 */
[----:B------:R-:W-:Y:S05]  /*cc00*/  BRA `(.L_x_11028) ;  /* 0x0000000c004c7947 */ /* 0x000fea0003800000 */
.L_x_11029:
[----:B------:R-:W-:-:S04]  /*cc10*/  HADD2.F32 R18, -RZ, R18.H0_H0 ;  /* 0x20000012ff127230 */ /* 0x000fc80000004100 */
[----:B------:R-:W0:Y:S02]  /*cc20*/  F2I.FTZ.TRUNC.NTZ R3, R18 ;  /* 0x0000001200037305 */ /* 0x000e24000021f100 */
[----:B0-----:R0:W-:Y:S01]  /*cc30*/  STG.E.U16 desc[UR36][R8.64], R3 ;  /* 0x0000000308007986 */ /* 0x0011e2000c101524 */
[----:B------:R-:W-:Y:S05]  /*cc40*/  BRA `(.L_x_11028) ;  /* 0x0000000c003c7947 */ /* 0x000fea0003800000 */
.L_x_11024:
        /* <DEDUP_REMOVED lines=9> */
.L_x_11032:
[----:B------:R0:W-:Y:S01]  /*cce0*/  STG.E.U16 desc[UR36][R8.64], R18 ;  /* 0x0000001208007986 */ /* 0x0001e2000c101524 */
[----:B------:R-:W-:Y:S05]  /*ccf0*/  BRA `(.L_x_11028) ;  /* 0x0000000c00107947 */ /* 0x000fea0003800000 */
.L_x_11031:
        /* <DEDUP_REMOVED lines=10> */
.L_x_11034:
[----:B------:R-:W-:-:S05]  /*cda0*/  HADD2.F32 R0, -RZ, R18.H0_H0 ;  /* 0x20000012ff007230 */ /* 0x000fca0000004100 */
[----:B------:R-:W-:-:S04]  /*cdb0*/  F2FP.F16.F32.PACK_AB R0, RZ, R0 ;  /* 0x00000000ff00723e */ /* 0x000fc800000000ff */
[----:B------:R-:W-:-:S05]  /*cdc0*/  PRMT R0, R0, 0x5410, RZ ;  /* 0x0000541000007816 */ /* 0x000fca00000000ff */
[----:B------:R0:W-:Y:S01]  /*cdd0*/  STG.E desc[UR36][R8.64], R0 ;  /* 0x0000000008007986 */ /* 0x0001e2000c101924 */
[----:B------:R-:W-:Y:S05]  /*cde0*/  BRA `(.L_x_11028) ;  /* 0x0000000800d47947 */ /* 0x000fea0003800000 */
.L_x_11033:
[----:B------:R-:W-:-:S05]  /*cdf0*/  HADD2.F32 R4, -RZ, R18.H0_H0 ;  /* 0x20000012ff047230 */ /* 0x000fca0000004100 */
[----:B------:R-:W-:-:S06]  /*ce00*/  FMUL.FTZ R4, R4, 1 ;  /* 0x3f80000004047820 */ /* 0x000fcc0000410000 */
[----:B------:R-:W0:Y:S02]  /*ce10*/  F2F.F64.F32 R4, R4 ;  /* 0x0000000400047310 */ /* 0x000e240000201800 */
[----:B0-----:R0:W-:Y:S01]  /*ce20*/  STG.E.64 desc[UR36][R8.64], R4 ;  /* 0x0000000408007986 */ /* 0x0011e2000c101b24 */
[----:B------:R-:W-:Y:S05]  /*ce30*/  BRA `(.L_x_11028) ;  /* 0x0000000800c07947 */ /* 0x000fea0003800000 */
.L_x_11023:
        /* <DEDUP_REMOVED lines=13> */
.L_x_11037:
[----:B------:R-:W-:Y:S01]  /*cf10*/  HADD2.F32 R18, -RZ, R18.H0_H0 ;  /* 0x20000012ff127230 */ /* 0x000fe20000004100 */
[----:B------:R-:W-:-:S04]  /*cf20*/  CS2R R6, SRZ ;  /* 0x0000000000067805 */ /* 0x000fc8000001ff00 */
[----:B------:R-:W-:-:S06]  /*cf30*/  FMUL.FTZ R4, R18, 1 ;  /* 0x3f80000012047820 */ /* 0x000fcc0000410000 */
[----:B------:R-:W0:Y:S02]  /*cf40*/  F2F.F64.F32 R4, R4 ;  /* 0x0000000400047310 */ /* 0x000e240000201800 */
[----:B0-----:R0:W-:Y:S01]  /*cf50*/  STG.E.128 desc[UR36][R8.64], R4 ;  /* 0x0000000408007986 */ /* 0x0011e2000c101d24 */
[----:B------:R-:W-:Y:S05]  /*cf60*/  BRA `(.L_x_11028) ;  /* 0x0000000800747947 */ /* 0x000fea0003800000 */
.L_x_11036:
        /* <DEDUP_REMOVED lines=21> */
.L_x_11041:
[----:B------:R-:W-:Y:S05]  /*d0c0*/  BSYNC B0 ;  /* 0x0000000000007941 */ /* 0x000fea0003800000 */
.L_x_11040:
[----:B------:R-:W-:-:S05]  /*d0d0*/  LOP3.LUT R5, R0, R5, RZ, 0xfc, !PT ;  /* 0x0000000500057212 */ /* 0x000fca00078efcff */
[----:B------:R0:W-:Y:S01]  /*d0e0*/  STG.E.U8 desc[UR36][R8.64], R5 ;  /* 0x0000000508007986 */ /* 0x0001e2000c101124 */
[----:B------:R-:W-:Y:S05]  /*d0f0*/  BRA `(.L_x_11028) ;  /* 0x0000000800107947 */ /* 0x000fea0003800000 */
.L_x_11039:
        /* <DEDUP_REMOVED lines=13> */
.L_x_11043:
[----:B------:R-:W-:Y:S01]  /*d1d0*/  IMAD.MOV.U32 R0, RZ, RZ, 0x7f ;  /* 0x0000007fff007424 */ /* 0x000fe200078e00ff */
[----:B------:R-:W-:-:S04]  /*d1e0*/  ISETP.GT.U32.AND P0, PT, R3, 0x7f800000, PT ;  /* 0x7f8000000300780c */ /* 0x000fc80003f04070 */
[----:B------:R-:W-:-:S09]  /*d1f0*/  SEL R0, R0, 0x7c, P0 ;  /* 0x0000007c00007807 */ /* 0x000fd20000000000 */
.L_x_11044:
[----:B------:R-:W-:Y:S05]  /*d200*/  BSYNC B0 ;  /* 0x0000000000007941 */ /* 0x000fea0003800000 */
.L_x_11042:
[----:B------:R-:W-:-:S04]  /*d210*/  LOP3.LUT R3, R5, 0x80000000, RZ, 0xc0, !PT ;  /* 0x8000000005037812 */ /* 0x000fc800078ec0ff */
[----:B------:R-:W-:-:S04]  /*d220*/  SHF.R.U32.HI R3, RZ, 0x18, R3 ;  /* 0x00000018ff037819 */ /* 0x000fc80000011603 */
[----:B------:R-:W-:-:S05]  /*d230*/  LOP3.LUT R3, R0, R3, RZ, 0xfc, !PT ;  /* 0x0000000300037212 */ /* 0x000fca00078efcff */
[----:B------:R0:W-:Y:S01]  /*d240*/  STG.E.U8 desc[UR36][R8.64], R3 ;  /* 0x0000000308007986 */ /* 0x0001e2000c101124 */
[----:B------:R-:W-:Y:S05]  /*d250*/  BRA `(.L_x_11028) ;  /* 0x0000000400b87947 */ /* 0x000fea0003800000 */
.L_x_11038:
[----:B------:R-:W-:-:S05]  /*d260*/  HADD2.F32 R0, -RZ, R18.H0_H0 ;  /* 0x20000012ff007230 */ /* 0x000fca0000004100 */
[----:B------:R-:W-:-:S05]  /*d270*/  F2FP.BF16.F32.PACK_AB R0, RZ, R0 ;  /* 0x00000000ff00723e */ /* 0x000fca00000010ff */
[----:B------:R0:W-:Y:S01]  /*d280*/  STG.E.U16 desc[UR36][R8.64], R0 ;  /* 0x0000000008007986 */ /* 0x0001e2000c101524 */
[----:B------:R-:W-:Y:S05]  /*d290*/  BRA `(.L_x_11028) ;  /* 0x0000000400a87947 */ /* 0x000fea0003800000 */
.L_x_11035:
        /* <DEDUP_REMOVED lines=12> */
.L_x_11047:
        /* <DEDUP_REMOVED lines=17> */
.L_x_11050:
[----:B------:R-:W-:-:S04]  /*d470*/  LOP3.LUT R3, R5, 0x80000000, RZ, 0xc0, !PT ;  /* 0x8000000005037812 */ /* 0x000fc800078ec0ff */
[----:B------:R-:W-:-:S04]  /*d480*/  SHF.R.U32.HI R3, RZ, 0x18, R3 ;  /* 0x00000018ff037819 */ /* 0x000fc80000011603 */
[----:B------:R-:W-:-:S04]  /*d490*/  LOP3.LUT R0, R0, R3, RZ, 0xfc, !PT ;  /* 0x0000000300007212 */ /* 0x000fc800078efcff */
[----:B------:R-:W-:-:S07]  /*d4a0*/  PRMT R4, R0, 0x7610, R4 ;  /* 0x0000761000047816 */ /* 0x000fce0000000004 */
.L_x_11049:
[----:B------:R-:W-:Y:S05]  /*d4b0*/  BSYNC B0 ;  /* 0x0000000000007941 */ /* 0x000fea0003800000 */
.L_x_11048:
[----:B------:R0:W-:Y:S01]  /*d4c0*/  STG.E.U8 desc[UR36][R8.64], R4 ;  /* 0x0000000408007986 */ /* 0x0001e2000c101124 */
[----:B------:R-:W-:Y:S05]  /*d4d0*/  BRA `(.L_x_11028) ;  /* 0x0000000400187947 */ /* 0x000fea0003800000 */
.L_x_11046:
        /* <DEDUP_REMOVED lines=17> */
.L_x_11053:
[----:B------:R-:W-:-:S04]  /*d5f0*/  LOP3.LUT R3, R5, 0x80000000, RZ, 0xc0, !PT ;  /* 0x8000000005037812 */ /* 0x000fc800078ec0ff */
[----:B------:R-:W-:-:S04]  /*d600*/  SHF.R.U32.HI R3, RZ, 0x18, R3 ;  /* 0x00000018ff037819 */ /* 0x000fc80000011603 */
[----:B------:R-:W-:-:S04]  /*d610*/  LOP3.LUT R0, R0, R3, RZ, 0xfc, !PT ;  /* 0x0000000300007212 */ /* 0x000fc800078efcff */
[----:B------:R-:W-:-:S07]  /*d620*/  PRMT R4, R0, 0x7610, R4 ;  /* 0x0000761000047816 */ /* 0x000fce0000000004 */
.L_x_11052:
[----:B------:R-:W-:Y:S05]  /*d630*/  BSYNC B0 ;  /* 0x0000000000007941 */ /* 0x000fea0003800000 */
.L_x_11051:
[----:B------:R3:W-:Y:S01]  /*d640*/  STG.E.U8 desc[UR36][R8.64], R4 ;  /* 0x0000000408007986 */ /* 0x0007e2000c101124 */
[----:B------:R-:W-:Y:S05]  /*d650*/  BRA `(.L_x_11028) ;  /* 0x0000000000b87947 */ /* 0x000fea0003800000 */
.L_x_11045:
        /* <DEDUP_REMOVED lines=22> */
.L_x_11027:
        /* <DEDUP_REMOVED lines=16> */
.L_x_11056:
[----:B------:R-:W-:Y:S05]  /*d8c0*/  BRA `(.L_x_11028) ;  /* 0x00000000001c7947 */ /* 0x000fea0003800000 */
.L_x_11055:
[----:B------:R-:W-:-:S06]  /*d8d0*/  HADD2.F32 R4, -RZ, R18.H0_H0 ;  /* 0x20000012ff047230 */ /* 0x000fcc0000004100 */
[----:B------:R-:W0:Y:S02]  /*d8e0*/  F2I.U64.TRUNC R4, R4 ;  /* 0x0000000400047311 */ /* 0x000e24000020d800 */
[----:B0-----:R1:W-:Y:S01]  /*d8f0*/  STG.E.64 desc[UR36][R8.64], R4 ;  /* 0x0000000408007986 */ /* 0x0013e2000c101b24 */
[----:B------:R-:W-:Y:S05]  /*d900*/  BRA `(.L_x_11028) ;  /* 0x00000000000c7947 */ /* 0x000fea0003800000 */
.L_x_11054:
[----:B------:R-:W-:-:S04]  /*d910*/  HADD2.F32 R18, -RZ, R18.H0_H0 ;  /* 0x20000012ff127230 */ /* 0x000fc80000004100 */
[----:B------:R-:W0:Y:S02]  /*d920*/  F2I.FTZ.U32.TRUNC.NTZ R3, R18 ;  /* 0x0000001200037305 */ /* 0x000e24000021f000 */
[----:B0-----:R0:W-:Y:S02]  /*d930*/  STG.E desc[UR36][R8.64], R3 ;  /* 0x0000000308007986 */ /* 0x0011e4000c101924 */
.L_x_11028:
        /* <DEDUP_REMOVED lines=25> */
.L_x_11060:
[----:B------:R-:W-:-:S06]  /*dad0*/  HADD2.F32 R5, -RZ, R17.H0_H0 ;  /* 0x20000011ff057230 */ /* 0x000fcc0000004100 */
[----:B------:R-:W0:Y:S02]  /*dae0*/  F2I.S64.TRUNC R4, R5 ;  /* 0x0000000500047311 */ /* 0x000e24000020d900 */
[----:B0-----:R0:W-:Y:S01]  /*daf0*/  STG.E.U8 desc[UR36][R8.64], R4 ;  /* 0x0000000408007986 */ /* 0x0011e2000c101124 */
[----:B------:R-:W-:Y:S05]  /*db00*/  BRA `(.L_x_11062) ;  /* 0x0000000c00847947 */ /* 0x000fea0003800000 */
.L_x_11059:
        /* <DEDUP_REMOVED lines=10> */
.L_x_11064:
[----:B------:R-:W-:-:S06]  /*dbb0*/  HADD2.F32 R17, -RZ, R17.H0_H0 ;  /* 0x20000011ff117230 */ /* 0x000fcc0000004100 */
[----:B------:R-:W0:Y:S02]  /*dbc0*/  F2I.FTZ.TRUNC.NTZ R17, R17 ;  /* 0x0000001100117305 */ /* 0x000e24000021f100 */
[----:B0-----:R0:W-:Y:S01]  /*dbd0*/  STG.E desc[UR36][R8.64], R17 ;  /* 0x0000001108007986 */ /* 0x0011e2000c101924 */
[----:B------:R-:W-:Y:S05]  /*dbe0*/  BRA `(.L_x_11062) ;  /* 0x0000000c004c7947 */ /* 0x000fea0003800000 */
.L_x_11063:
[----:B------:R-:W-:-:S06]  /*dbf0*/  HADD2.F32 R17, -RZ, R17.H0_H0 ;  /* 0x20000011ff117230 */ /* 0x000fcc0000004100 */
[----:B------:R-:W0:Y:S02]  /*dc00*/  F2I.FTZ.TRUNC.NTZ R17, R17 ;  /* 0x0000001100117305 */ /* 0x000e24000021f100 */
[----:B0-----:R0:W-:Y:S01]  /*dc10*/  STG.E.U16 desc[UR36][R8.64], R17 ;  /* 0x0000001108007986 */ /* 0x0011e2000c101524 */
[----:B------:R-:W-:Y:S05]  /*dc20*/  BRA `(.L_x_11062) ;  /* 0x0000000c003c7947 */ /* 0x000fea0003800000 */
.L_x_11058:
        /* <DEDUP_REMOVED lines=9> */
.L_x_11066:
[----:B------:R1:W-:Y:S01]  /*dcc0*/  STG.E.U16 desc[UR36][R8.64], R17 ;  /* 0x0000001108007986 */ /* 0x0003e2000c101524 */
[----:B------:R-:W-:Y:S05]  /*dcd0*/  BRA `(.L_x_11062) ;  /* 0x0000000c00107947 */ /* 0x000fea0003800000 */
.L_x_11065:
        /* <DEDUP_REMOVED lines=10> */
.L_x_11068:
[----:B------:R-:W-:-:S05]  /*dd80*/  HADD2.F32 R0, -RZ, R17.H0_H0 ;  /* 0x20000011ff007230 */ /* 0x000fca0000004100 */
[----:B------:R-:W-:-:S04]  /*dd90*/  F2FP.F16.F32.PACK_AB R0, RZ, R0 ;  /* 0x00000000ff00723e */ /* 0x000fc800000000ff */
[----:B------:R-:W-:-:S05]  /*dda0*/  PRMT R0, R0, 0x5410, RZ ;  /* 0x0000541000007816 */ /* 0x000fca00000000ff */
[----:B------:R4:W-:Y:S01]  /*ddb0*/  STG.E desc[UR36][R8.64], R0 ;  /* 0x0000000008007986 */ /* 0x0009e2000c101924 */
[----:B------:R-:W-:Y:S05]  /*ddc0*/  BRA `(.L_x_11062) ;  /* 0x0000000800d47947 */ /* 0x000fea0003800000 */
.L_x_11067:
[----:B------:R-:W-:-:S05]  /*ddd0*/  HADD2.F32 R4, -RZ, R17.H0_H0 ;  /* 0x20000011ff047230 */ /* 0x000fca0000004100 */
[----:B------:R-:W-:-:S06]  /*dde0*/  FMUL.FTZ R4, R4, 1 ;  /* 0x3f80000004047820 */ /* 0x000fcc0000410000 */
[----:B------:R-:W0:Y:S02]  /*ddf0*/  F2F.F64.F32 R4, R4 ;  /* 0x0000000400047310 */ /* 0x000e240000201800 */
[----:B0-----:R2:W-:Y:S01]  /*de00*/  STG.E.64 desc[UR36][R8.64], R4 ;  /* 0x0000000408007986 */ /* 0x0015e2000c101b24 */
[----:B------:R-:W-:Y:S05]  /*de10*/  BRA `(.L_x_11062) ;  /* 0x0000000800c07947 */ /* 0x000fea0003800000 */
.L_x_11057:
        /* <DEDUP_REMOVED lines=13> */
.L_x_11071:
[----:B------:R-:W-:Y:S01]  /*def0*/  HADD2.F32 R17, -RZ, R17.H0_H0 ;  /* 0x20000011ff117230 */ /* 0x000fe20000004100 */
[----:B------:R-:W-:-:S04]  /*df00*/  CS2R R6, SRZ ;  /* 0x0000000000067805 */ /* 0x000fc8000001ff00 */
[----:B------:R-:W-:-:S06]  /*df10*/  FMUL.FTZ R4, R17, 1 ;  /* 0x3f80000011047820 */ /* 0x000fcc0000410000 */
[----:B------:R-:W0:Y:S02]  /*df20*/  F2F.F64.F32 R4, R4 ;  /* 0x0000000400047310 */ /* 0x000e240000201800 */
[----:B0-----:R0:W-:Y:S01]  /*df30*/  STG.E.128 desc[UR36][R8.64], R4 ;  /* 0x0000000408007986 */ /* 0x0011e2000c101d24 */
[----:B------:R-:W-:Y:S05]  /*df40*/  BRA `(.L_x_11062) ;  /* 0x0000000800747947 */ /* 0x000fea0003800000 */
.L_x_11070:
        /* <DEDUP_REMOVED lines=21> */
.L_x_11075:
[----:B------:R-:W-:Y:S05]  /*e0a0*/  BSYNC B0 ;  /* 0x0000000000007941 */ /* 0x000fea0003800000 */
.L_x_11074:
[----:B------:R-:W-:-:S05]  /*e0b0*/  LOP3.LUT R5, R0, R5, RZ, 0xfc, !PT ;  /* 0x0000000500057212 */ /* 0x000fca00078efcff */
[----:B------:R0:W-:Y:S01]  /*e0c0*/  STG.E.U8 desc[UR36][R8.64], R5 ;  /* 0x0000000508007986 */ /* 0x0001e2000c101124 */
[----:B------:R-:W-:Y:S05]  /*e0d0*/  BRA `(.L_x_11062) ;  /* 0x0000000800107947 */ /* 0x000fea0003800000 */
.L_x_11073:
        /* <DEDUP_REMOVED lines=13> */
.L_x_11077:
[----:B------:R-:W-:Y:S01]  /*e1b0*/  IMAD.MOV.U32 R0, RZ, RZ, 0x7f ;  /* 0x0000007fff007424 */ /* 0x000fe200078e00ff */
[----:B------:R-:W-:-:S04]  /*e1c0*/  ISETP.GT.U32.AND P0, PT, R3, 0x7f800000, PT ;  /* 0x7f8000000300780c */ /* 0x000fc80003f04070 */
[----:B------:R-:W-:-:S09]  /*e1d0*/  SEL R0, R0, 0x7c, P0 ;  /* 0x0000007c00007807 */ /* 0x000fd20000000000 */
.L_x_11078:
[----:B------:R-:W-:Y:S05]  /*e1e0*/  BSYNC B0 ;  /* 0x0000000000007941 */ /* 0x000fea0003800000 */
.L_x_11076:
[----:B------:R-:W-:-:S04]  /*e1f0*/  LOP3.LUT R3, R17, 0x80000000, RZ, 0xc0, !PT ;  /* 0x8000000011037812 */ /* 0x000fc800078ec0ff */
[----:B------:R-:W-:-:S04]  /*e200*/  SHF.R.U32.HI R3, RZ, 0x18, R3 ;  /* 0x00000018ff037819 */ /* 0x000fc80000011603 */
[----:B------:R-:W-:-:S05]  /*e210*/  LOP3.LUT R3, R0, R3, RZ, 0xfc, !PT ;  /* 0x0000000300037212 */ /* 0x000fca00078efcff */
[----:B------:R0:W-:Y:S01]  /*e220*/  STG.E.U8 desc[UR36][R8.64], R3 ;  /* 0x0000000308007986 */ /* 0x0001e2000c101124 */
[----:B------:R-:W-:Y:S05]  /*e230*/  BRA `(.L_x_11062) ;  /* 0x0000000400b87947 */ /* 0x000fea0003800000 */
.L_x_11072:
[----:B------:R-:W-:-:S05]  /*e240*/  HADD2.F32 R0, -RZ, R17.H0_H0 ;  /* 0x20000011ff007230 */ /* 0x000fca0000004100 */
[----:B------:R-:W-:-:S05]  /*e250*/  F2FP.BF16.F32.PACK_AB R0, RZ, R0 ;  /* 0x00000000ff00723e */ /* 0x000fca00000010ff */
[----:B------:R0:W-:Y:S01]  /*e260*/  STG.E.U16 desc[UR36][R8.64], R0 ;  /* 0x0000000008007986 */ /* 0x0001e2000c101524 */
[----:B------:R-:W-:Y:S05]  /*e270*/  BRA `(.L_x_11062) ;  /* 0x0000000400a87947 */ /* 0x000fea0003800000 */
.L_x_11069:
        /* <DEDUP_REMOVED lines=12> */
.L_x_11081:
        /* <DEDUP_REMOVED lines=17> */
.L_x_11084:
[----:B------:R-:W-:-:S04]  /*e450*/  LOP3.LUT R3, R17, 0x80000000, RZ, 0xc0, !PT ;  /* 0x8000000011037812 */ /* 0x000fc800078ec0ff */
[----:B------:R-:W-:-:S04]  /*e460*/  SHF.R.U32.HI R3, RZ, 0x18, R3 ;  /* 0x00000018ff037819 */ /* 0x000fc80000011603 */
[----:B------:R-:W-:-:S04]  /*e470*/  LOP3.LUT R0, R0, R3, RZ, 0xfc, !PT ;  /* 0x0000000300007212 */ /* 0x000fc800078efcff */
[----:B------:R-:W-:-:S07]  /*e480*/  PRMT R4, R0, 0x7610, R4 ;  /* 0x0000761000047816 */ /* 0x000fce0000000004 */
.L_x_11083:
[----:B------:R-:W-:Y:S05]  /*e490*/  BSYNC B0 ;  /* 0x0000000000007941 */ /* 0x000fea0003800000 */
.L_x_11082:
[----:B------:R0:W-:Y:S01]  /*e4a0*/  STG.E.U8 desc[UR36][R8.64], R4 ;  /* 0x0000000408007986 */ /* 0x0001e2000c101124 */
[----:B------:R-:W-:Y:S05]  /*e4b0*/  BRA `(.L_x_11062) ;  /* 0x0000000400187947 */ /* 0x000fea0003800000 */
.L_x_11080:
        /* <DEDUP_REMOVED lines=17> */
.L_x_11087:
[----:B------:R-:W-:-:S04]  /*e5d0*/  LOP3.LUT R3, R17, 0x80000000, RZ, 0xc0, !PT ;  /* 0x8000000011037812 */ /* 0x000fc800078ec0ff */
[----:B------:R-:W-:-:S04]  /*e5e0*/  SHF.R.U32.HI R3, RZ, 0x18, R3 ;  /* 0x00000018ff037819 */ /* 0x000fc80000011603 */
[----:B------:R-:W-:-:S04]  /*e5f0*/  LOP3.LUT R0, R0, R3, RZ, 0xfc, !PT ;  /* 0x0000000300007212 */ /* 0x000fc800078efcff */
[----:B------:R-:W-:-:S07]  /*e600*/  PRMT R4, R0, 0x7610, R4 ;  /* 0x0000761000047816 */ /* 0x000fce0000000004 */
.L_x_11086:
[----:B------:R-:W-:Y:S05]  /*e610*/  BSYNC B0 ;  /* 0x0000000000007941 */ /* 0x000fea0003800000 */
.L_x_11085:
[----:B------:R0:W-:Y:S01]  /*e620*/  STG.E.U8 desc[UR36][R8.64], R4 ;  /* 0x0000000408007986 */ /* 0x0001e2000c101124 */
[----:B------:R-:W-:Y:S05]  /*e630*/  BRA `(.L_x_11062) ;  /* 0x0000000000b87947 */ /* 0x000fea0003800000 */
.L_x_11079:
        /* <DEDUP_REMOVED lines=22> */
.L_x_11061:
        /* <DEDUP_REMOVED lines=16> */
.L_x_11090:
[----:B------:R-:W-:Y:S05]  /*e8a0*/  BRA `(.L_x_11062) ;  /* 0x00000000001c7947 */ /* 0x000fea0003800000 */
.L_x_11089:
[----:B------:R-:W-:-:S06]  /*e8b0*/  HADD2.F32 R4, -RZ, R17.H0_H0 ;  /* 0x20000011ff047230 */ /* 0x000fcc0000004100 */
[----:B------:R-:W0:Y:S02]  /*e8c0*/  F2I.U64.TRUNC R4, R4 ;  /* 0x0000000400047311 */ /* 0x000e24000020d800 */
[----:B0-----:R0:W-:Y:S01]  /*e8d0*/  STG.E.64 desc[UR36][R8.64], R4 ;  /* 0x0000000408007986 */ /* 0x0011e2000c101b24 */
[----:B------:R-:W-:Y:S05]  /*e8e0*/  BRA `(.L_x_11062) ;  /* 0x00000000000c7947 */ /* 0x000fea0003800000 */
.L_x_11088:
[----:B------:R-:W-:-:S06]  /*e8f0*/  HADD2.F32 R17, -RZ, R17.H0_H0 ;  /* 0x20000011ff117230 */ /* 0x000fcc0000004100 */
[----:B------:R-:W0:Y:S02]  /*e900*/  F2I.FTZ.U32.TRUNC.NTZ R17, R17 ;  /* 0x0000001100117305 */ /* 0x000e24000021f000 */
[----:B0-----:R0:W-:Y:S02]  /*e910*/  STG.E desc[UR36][R8.64], R17 ;  /* 0x0000001108007986 */ /* 0x0011e4000c101924 */
.L_x_11062:
[----:B------:R-:W-:-:S07]  /*e920*/  VIADD R25, R25, 0x80 ;  /* 0x0000008019197836 */ /* 0x000fce0000000000 */
.L_x_11022:
[----:B------:R-:W-:Y:S05]  /*e930*/  BSYNC B6 ;  /* 0x0000000000067941 */ /* 0x000fea0003800000 */
.L_x_11021:
        /* <DEDUP_REMOVED lines=23> */
.L_x_11094:
[----:B------:R-:W-:-:S06]  /*eab0*/  HADD2.F32 R5, -RZ, R16.H0_H0 ;  /* 0x20000010ff057230 */ /* 0x000fcc0000004100 */
[----:B------:R-:W0:Y:S02]  /*eac0*/  F2I.S64.TRUNC R4, R5 ;  /* 0x0000000500047311 */ /* 0x000e24000020d900 */
[----:B0-----:R-:W-:Y:S01]  /*ead0*/  STG.E.U8 desc[UR36][R2.64], R4 ;  /* 0x0000000402007986 */ /* 0x001fe2000c101124 */
[----:B------:R-:W-:Y:S05]  /*eae0*/  EXIT ;  /* 0x000000000000794d */ /* 0x000fea0003800000 */
.L_x_11093:
        /* <DEDUP_REMOVED lines=10> */
.L_x_11097:
[----:B------:R-:W-:-:S04]  /*eb90*/  HADD2.F32 R16, -RZ, R16.H0_H0 ;  /* 0x20000010ff107230 */ /* 0x000fc80000004100 */
[----:B------:R-:W0:Y:S02]  /*eba0*/  F2I.FTZ.TRUNC.NTZ R5, R16 ;  /* 0x0000001000057305 */ /* 0x000e24000021f100 */
[----:B0-----:R-:W-:Y:S01]  /*ebb0*/  STG.E desc[UR36][R2.64], R5 ;  /* 0x0000000502007986 */ /* 0x001fe2000c101924 */
[----:B------:R-:W-:Y:S05]  /*ebc0*/  EXIT ;  /* 0x000000000000794d */ /* 0x000fea0003800000 */
.L_x_11096:
[----:B------:R-:W-:-:S04]  /*ebd0*/  HADD2.F32 R16, -RZ, R16.H0_H0 ;  /* 0x20000010ff107230 */ /* 0x000fc80000004100 */
[----:B------:R-:W0:Y:S02]  /*ebe0*/  F2I.FTZ.TRUNC.NTZ R5, R16 ;  /* 0x0000001000057305 */ /* 0x000e24000021f100 */
[----:B0-----:R-:W-:Y:S01]  /*ebf0*/  STG.E.U16 desc[UR36][R2.64], R5 ;  /* 0x0000000502007986 */ /* 0x001fe2000c101524 */
[----:B------:R-:W-:Y:S05]  /*ec00*/  EXIT ;  /* 0x000000000000794d */ /* 0x000fea0003800000 */
.L_x_11092:
        /* <DEDUP_REMOVED lines=9> */
.L_x_11099:
[----:B------:R-:W-:Y:S01]  /*eca0*/  STG.E.U16 desc[UR36][R2.64], R16 ;  /* 0x0000001002007986 */ /* 0x000fe2000c101524 */
[----:B------:R-:W-:Y:S05]  /*ecb0*/  EXIT ;  /* 0x000000000000794d */ /* 0x000fea0003800000 */
.L_x_11098:
        /* <DEDUP_REMOVED lines=10> */
.L_x_11101:
[----:B------:R-:W-:-:S05]  /*ed60*/  HADD2.F32 R0, -RZ, R16.H0_H0 ;  /* 0x20000010ff007230 */ /* 0x000fca0000004100 */
[----:B------:R-:W-:-:S04]  /*ed70*/  F2FP.F16.F32.PACK_AB R0, RZ, R0 ;  /* 0x00000000ff00723e */ /* 0x000fc800000000ff */
[----:B------:R-:W-:-:S05]  /*ed80*/  PRMT R0, R0, 0x5410, RZ ;  /* 0x0000541000007816 */ /* 0x000fca00000000ff */
[----:B------:R-:W-:Y:S01]  /*ed90*/  STG.E desc[UR36][R2.64], R0 ;  /* 0x0000000002007986 */ /* 0x000fe2000c101924 */
[----:B------:R-:W-:Y:S05]  /*eda0*/  EXIT ;  /* 0x000000000000794d */ /* 0x000fea0003800000 */
.L_x_11100:
[----:B------:R-:W-:-:S05]  /*edb0*/  HADD2.F32 R4, -RZ, R16.H0_H0 ;  /* 0x20000010ff047230 */ /* 0x000fca0000004100 */
[----:B------:R-:W-:-:S06]  /*edc0*/  FMUL.FTZ R4, R4, 1 ;  /* 0x3f80000004047820 */ /* 0x000fcc0000410000 */
[----:B------:R-:W0:Y:S02]  /*edd0*/  F2F.F64.F32 R4, R4 ;  /* 0x0000000400047310 */ /* 0x000e240000201800 */
[----:B0-----:R-:W-:Y:S01]  /*ede0*/  STG.E.64 desc[UR36][R2.64], R4 ;  /* 0x0000000402007986 */ /* 0x001fe2000c101b24 */
[----:B------:R-:W-:Y:S05]  /*edf0*/  EXIT ;  /* 0x000000000000794d */ /* 0x000fea0003800000 */
.L_x_11091:
        /* <DEDUP_REMOVED lines=13> */
.L_x_11104:
[----:B------:R-:W-:Y:S01]  /*eed0*/  HADD2.F32 R16, -RZ, R16.H0_H0 ;  /* 0x20000010ff107230 */ /* 0x000fe20000004100 */
[----:B------:R-:W-:-:S04]  /*eee0*/  CS2R R6, SRZ ;  /* 0x0000000000067805 */ /* 0x000fc8000001ff00 */
[----:B------:R-:W-:-:S06]  /*eef0*/  FMUL.FTZ R4, R16, 1 ;  /* 0x3f80000010047820 */ /* 0x000fcc0000410000 */
[----:B------:R-:W0:Y:S02]  /*ef00*/  F2F.F64.F32 R4, R4 ;  /* 0x0000000400047310 */ /* 0x000e240000201800 */
[----:B0-----:R-:W-:Y:S01]  /*ef10*/  STG.E.128 desc[UR36][R2.64], R4 ;  /* 0x0000000402007986 */ /* 0x001fe2000c101d24 */
[----:B------:R-:W-:Y:S05]  /*ef20*/  EXIT ;  /* 0x000000000000794d */ /* 0x000fea0003800000 */
.L_x_11103:
        /* <DEDUP_REMOVED lines=21> */
.L_x_11108:
[----:B------:R-:W-:Y:S05]  /*f080*/  BSYNC B0 ;  /* 0x0000000000007941 */ /* 0x000fea0003800000 */
.L_x_11107:
[----:B------:R-:W-:-:S05]  /*f090*/  LOP3.LUT R5, R0, R5, RZ, 0xfc, !PT ;  /* 0x0000000500057212 */ /* 0x000fca00078efcff */
[----:B------:R-:W-:Y:S01]  /*f0a0*/  STG.E.U8 desc[UR36][R2.64], R5 ;  /* 0x0000000502007986 */ /* 0x000fe2000c101124 */
[----:B------:R-:W-:Y:S05]  /*f0b0*/  EXIT ;  /* 0x000000000000794d */ /* 0x000fea0003800000 */
.L_x_11106:
        /* <DEDUP_REMOVED lines=13> */
.L_x_11110:
[----:B------:R-:W-:Y:S01]  /*f190*/  IMAD.MOV.U32 R0, RZ, RZ, 0x7f ;  /* 0x0000007fff007424 */ /* 0x000fe200078e00ff */
[----:B------:R-:W-:-:S04]  /*f1a0*/  ISETP.GT.U32.AND P0, PT, R4, 0x7f800000, PT ;  /* 0x7f8000000400780c */ /* 0x000fc80003f04070 */
[----:B------:R-:W-:-:S09]  /*f1b0*/  SEL R0, R0, 0x7c, P0 ;  /* 0x0000007c00007807 */ /* 0x000fd20000000000 */
.L_x_11111:
[----:B------:R-:W-:Y:S05]  /*f1c0*/  BSYNC B0 ;  /* 0x0000000000007941 */ /* 0x000fea0003800000 */
.L_x_11109:
[----:B------:R-:W-:-:S04]  /*f1d0*/  LOP3.LUT R4, R5, 0x80000000, RZ, 0xc0, !PT ;  /* 0x8000000005047812 */ /* 0x000fc800078ec0ff */
[----:B------:R-:W-:-:S04]  /*f1e0*/  SHF.R.U32.HI R5, RZ, 0x18, R4 ;  /* 0x00000018ff057819 */ /* 0x000fc80000011604 */
[----:B------:R-:W-:-:S05]  /*f1f0*/  LOP3.LUT R5, R0, R5, RZ, 0xfc, !PT ;  /* 0x0000000500057212 */ /* 0x000fca00078efcff */
[----:B------:R-:W-:Y:S01]  /*f200*/  STG.E.U8 desc[UR36][R2.64], R5 ;  /* 0x0000000502007986 */ /* 0x000fe2000c101124 */
[----:B------:R-:W-:Y:S05]  /*f210*/  EXIT ;  /* 0x000000000000794d */ /* 0x000fea0003800000 */
.L_x_11105:
[----:B------:R-:W-:-:S05]  /*f220*/  HADD2.F32 R0, -RZ, R16.H0_H0 ;  /* 0x20000010ff007230 */ /* 0x000fca0000004100 */
[----:B------:R-:W-:-:S05]  /*f230*/  F2FP.BF16.F32.PACK_AB R0, RZ, R0 ;  /* 0x00000000ff00723e */ /* 0x000fca00000010ff */
[----:B------:R-:W-:Y:S01]  /*f240*/  STG.E.U16 desc[UR36][R2.64], R0 ;  /* 0x0000000002007986 */ /* 0x000fe2000c101524 */
[----:B------:R-:W-:Y:S05]  /*f250*/  EXIT ;  /* 0x000000000000794d */ /* 0x000fea0003800000 */
.L_x_11102:
        /* <DEDUP_REMOVED lines=12> */
.L_x_11114:
        /* <DEDUP_REMOVED lines=17> */
.L_x_11117:
[----:B------:R-:W-:-:S04]  /*f430*/  LOP3.LUT R0, R7, 0x80000000, RZ, 0xc0, !PT ;  /* 0x8000000007007812 */ /* 0x000fc800078ec0ff */
[----:B------:R-:W-:-:S04]  /*f440*/  SHF.R.U32.HI R5, RZ, 0x18, R0 ;  /* 0x00000018ff057819 */ /* 0x000fc80000011600 */
[----:B------:R-:W-:-:S04]  /*f450*/  LOP3.LUT R4, R4, R5, RZ, 0xfc, !PT ;  /* 0x0000000504047212 */ /* 0x000fc800078efcff */
[----:B------:R-:W-:-:S07]  /*f460*/  PRMT R0, R4, 0x7610, R0 ;  /* 0x0000761004007816 */ /* 0x000fce0000000000 */
.L_x_11116:
[----:B------:R-:W-:Y:S05]  /*f470*/  BSYNC B0 ;  /* 0x0000000000007941 */ /* 0x000fea0003800000 */
.L_x_11115:
[----:B------:R-:W-:Y:S01]  /*f480*/  STG.E.U8 desc[UR36][R2.64], R0 ;  /* 0x0000000002007986 */ /* 0x000fe2000c101124 */
[----:B------:R-:W-:Y:S05]  /*f490*/  EXIT ;  /* 0x000000000000794d */ /* 0x000fea0003800000 */
.L_x_11113:
        /* <DEDUP_REMOVED lines=17> */
.L_x_11120:
[----:B------:R-:W-:-:S04]  /*f5b0*/  LOP3.LUT R0, R7, 0x80000000, RZ, 0xc0, !PT ;  /* 0x8000000007007812 */ /* 0x000fc800078ec0ff */
[----:B------:R-:W-:-:S04]  /*f5c0*/  SHF.R.U32.HI R5, RZ, 0x18, R0 ;  /* 0x00000018ff057819 */ /* 0x000fc80000011600 */
[----:B------:R-:W-:-:S04]  /*f5d0*/  LOP3.LUT R4, R4, R5, RZ, 0xfc, !PT ;  /* 0x0000000504047212 */ /* 0x000fc800078efcff */
[----:B------:R-:W-:-:S07]  /*f5e0*/  PRMT R0, R4, 0x7610, R0 ;  /* 0x0000761004007816 */ /* 0x000fce0000000000 */
.L_x_11119:
[----:B------:R-:W-:Y:S05]  /*f5f0*/  BSYNC B0 ;  /* 0x0000000000007941 */ /* 0x000fea0003800000 */
.L_x_11118:
[----:B------:R-:W-:Y:S01]  /*f600*/  STG.E.U8 desc[UR36][R2.64], R0 ;  /* 0x0000000002007986 */ /* 0x000fe2000c101124 */
[----:B------:R-:W-:Y:S05]  /*f610*/  EXIT ;  /* 0x000000000000794d */ /* 0x000fea0003800000 */
.L_x_11112:
        /* <DEDUP_REMOVED lines=22> */
.L_x_11095:
        /* <DEDUP_REMOVED lines=16> */
.L_x_11123:
[----:B------:R-:W-:Y:S05]  /*f880*/  EXIT ;  /* 0x000000000000794d */ /* 0x000fea0003800000 */
.L_x_11122:
[----:B------:R-:W-:-:S06]  /*f890*/  HADD2.F32 R4, -RZ, R16.H0_H0 ;  /* 0x20000010ff047230 */ /* 0x000fcc0000004100 */
[----:B------:R-:W0:Y:S02]  /*f8a0*/  F2I.U64.TRUNC R4, R4 ;  /* 0x0000000400047311 */ /* 0x000e24000020d800 */
[----:B0-----:R-:W-:Y:S01]  /*f8b0*/  STG.E.64 desc[UR36][R2.64], R4 ;  /* 0x0000000402007986 */ /* 0x001fe2000c101b24 */
[----:B------:R-:W-:Y:S05]  /*f8c0*/  EXIT ;  /* 0x000000000000794d */ /* 0x000fea0003800000 */
.L_x_11121:
[----:B------:R-:W-:-:S04]  /*f8d0*/  HADD2.F32 R16, -RZ, R16.H0_H0 ;  /* 0x20000010ff107230 */ /* 0x000fc80000004100 */
[----:B------:R-:W0:Y:S02]  /*f8e0*/  F2I.FTZ.U32.TRUNC.NTZ R5, R16 ;  /* 0x0000001000057305 */ /* 0x000e24000021f000 */
[----:B0-----:R-:W-:Y:S01]  /*f8f0*/  STG.E desc[UR36][R2.64], R5 ;  /* 0x0000000502007986 */ /* 0x001fe2000c101924 */
[----:B------:R-:W-:Y:S05]  /*f900*/  EXIT ;  /* 0x000000000000794d */ /* 0x000fea0003800000 */
.L_x_11124:
        /* <DEDUP_REMOVED lines=15> */
.L_x_28398:


//--------------------- .text._ZN2at6native18elementwise_kernelILi128ELi4EZNS0_22gpu_kernel_impl_nocastIZZZNS0_49_GLOBAL__N__b919a28f_16_Normalization_cu_5c38458736batch_norm_elementwise_backward_evalERKNS_6TensorES6_S6_S6_ENKUlvE_clEvENKUlvE1_clEvEUlN3c104HalfEffE_EEvRNS_18TensorIteratorBaseERKT_EUliE_EEviT1_ --------------------------
	.section	.text._ZN2at6native18elementwise_kernelILi128ELi4EZNS0_22gpu_kernel_impl_nocastIZZZNS0_49_GLOBAL__N__b919a28f_16_Normalization_cu_5c38458736batch_norm_elementwise_backward_evalERKNS_6TensorES6_S6_S6_ENKUlvE_clEvENKUlvE1_clEvEUlN3c104HalfEffE_EEvRNS_18TensorIteratorBaseERKT_EUliE_EEviT1_,"ax",@progbits
	.align	128
        .global         _ZN2at6native18elementwise_kernelILi128ELi4EZNS0_22gpu_kernel_impl_nocastIZZZNS0_49_GLOBAL__N__b919a28f_16_Normalization_cu_5c38458736batch_norm_elementwise_backward_evalERKNS_6TensorES6_S6_S6_ENKUlvE_clEvENKUlvE1_clEvEUlN3c104HalfEffE_EEvRNS_18TensorIteratorBaseERKT_EUliE_EEviT1_
        .type           _ZN2at6native18elementwise_kernelILi128ELi4EZNS0_22gpu_kernel_impl_nocastIZZZNS0_49_GLOBAL__N__b919a28f_16_Normalization_cu_5c38458736batch_norm_elementwise_backward_evalERKNS_6TensorES6_S6_S6_ENKUlvE_clEvENKUlvE1_clEvEUlN3c104HalfEffE_EEvRNS_18TensorIteratorBaseERKT_EUliE_EEviT1_,@function
        .size           _ZN2at6native18elementwise_kernelILi128ELi4EZNS0_22gpu_kernel_impl_nocastIZZZNS0_49_GLOBAL__N__b919a28f_16_Normalization_cu_5c38458736batch_norm_elementwise_backward_evalERKNS_6TensorES6_S6_S6_ENKUlvE_clEvENKUlvE1_clEvEUlN3c104HalfEffE_EEvRNS_18TensorIteratorBaseERKT_EUliE_EEviT1_,(.L_x_28399 - _ZN2at6native18elementwise_kernelILi128ELi4EZNS0_22gpu_kernel_impl_nocastIZZZNS0_49_GLOBAL__N__b919a28f_16_Normalization_cu_5c38458736batch_norm_elementwise_backward_evalERKNS_6TensorES6_S6_S6_ENKUlvE_clEvENKUlvE1_clEvEUlN3c104HalfEffE_EEvRNS_18TensorIteratorBaseERKT_EUliE_EEviT1_)
        .other          _ZN2at6native18elementwise_kernelILi128ELi4EZNS0_22gpu_kernel_impl_nocastIZZZNS0_49_GLOBAL__N__b919a28f_16_Normalization_cu_5c38458736batch_norm_elementwise_backward_evalERKNS_6TensorES6_S6_S6_ENKUlvE_clEvENKUlvE1_clEvEUlN3c104HalfEffE_EEvRNS_18TensorIteratorBaseERKT_EUliE_EEviT1_,@"STO_CUDA_ENTRY STV_DEFAULT"
_ZN2at6native18elementwise_kernelILi128ELi4EZNS0_22gpu_kernel_impl_nocastIZZZNS0_49_GLOBAL__N__b919a28f_16_Normalization_cu_5c38458736batch_norm_elementwise_backward_evalERKNS_6TensorES6_S6_S6_ENKUlvE_clEvENKUlvE1_clEvEUlN3c104HalfEffE_EEvRNS_18TensorIteratorBaseERKT_EUliE_EEviT1_:
.text._ZN2at6native18elementwise_kernelILi128ELi4EZNS0_22gpu_kernel_impl_nocastIZZZNS0_49_GLOBAL__N__b919a28f_16_Normalization_cu_5c38458736batch_norm_elementwise_backward_evalERKNS_6TensorES6_S6_S6_ENKUlvE_clEvENKUlvE1_clEvEUlN3c104HalfEffE_EEvRNS_18TensorIteratorBaseERKT_EUliE_EEviT1_:
        /* <DEDUP_REMOVED lines=389> */
.L_x_11127:
        /* <DEDUP_REMOVED lines=15> */
[----:B------:R-:W-:Y:S01]  /*1940*/  IADD3.X R5, RZ, UR9, RZ, P0, !PT ;  /* 0x00000009ff057c10 */ /* 0x000fe200087fe4ff */
[----:B--2---:R-:W-:-:S05]  /*1950*/  HADD2.F32 R13, -RZ, R8.H0_H0 ;  /* 0x20000008ff0d7230 */ /* 0x004fca0000004100 */
[----:B---3--:R-:W-:-:S04]  /*1960*/  FMUL.FTZ R13, R10, R13 ;  /* 0x0000000d0a0d7220 */ /* 0x008fc80000410000 */
[----:B----4-:R-:W-:-:S05]  /*1970*/  FMUL.FTZ R13, R6, R13 ;  /* 0x0000000d060d7220 */ /* 0x010fca0000410000 */
[----:B------:R-:W-:-:S05]  /*1980*/  F2FP.F16.F32.PACK_AB R13, RZ, R13 ;  /* 0x0000000dff0d723e */ /* 0x000fca00000000ff */
[----:B------:R0:W-:Y:S02]  /*1990*/  STG.E.U16 desc[UR4][R4.64], R13 ;  /* 0x0000000d04007986 */ /* 0x0001e4000c101504 */
.L_x_11126:
[----:B------:R-:W-:Y:S05]  /*19a0*/  BSYNC B0 ;  /* 0x0000000000007941 */ /* 0x000fea0003800000 */
.L_x_11125:
        /* <DEDUP_REMOVED lines=382> */
.L_x_11130:
        /* <DEDUP_REMOVED lines=16> */
[----:B------:R-:W-:Y:S01]  /*3290*/  ISETP.GE.AND P0, PT, R3, UR6, PT ;  /* 0x0000000603007c0c */ /* 0x000fe2000bf06270 */
[----:B--2---:R-:W-:-:S05]  /*32a0*/  HADD2.F32 R13, -RZ, R8.H0_H0 ;  /* 0x20000008ff0d7230 */ /* 0x004fca0000004100 */
[----:B---3--:R-:W-:-:S04]  /*32b0*/  FMUL.FTZ R13, R10, R13 ;  /* 0x0000000d0a0d7220 */ /* 0x008fc80000410000 */
[----:B----4-:R-:W-:-:S05]  /*32c0*/  FMUL.FTZ R13, R6, R13 ;  /* 0x0000000d060d7220 */ /* 0x010fca0000410000 */
[----:B------:R-:W-:-:S05]  /*32d0*/  F2FP.F16.F32.PACK_AB R13, RZ, R13 ;  /* 0x0000000dff0d723e */ /* 0x000fca00000000ff */
        /* <DEDUP_REMOVED lines=381> */
.L_x_11131:
        /* <DEDUP_REMOVED lines=21> */
.L_x_11129:
[----:B------:R-:W-:Y:S05]  /*4c00*/  BSYNC B0 ;  /* 0x0000000000007941 */ /* 0x000fea0003800000 */
.L_x_11128:
        /* <DEDUP_REMOVED lines=381> */
.L_x_11132:
        /* <DEDUP_REMOVED lines=14> */
[----:B------:R-:W-:Y:S01]  /*64c0*/  IADD3.X R5, RZ, UR7, RZ, P0, !PT ;  /* 0x00000007ff057c10 */ /* 0x000fe200087fe4ff */
[----:B--2---:R-:W-:-:S05]  /*64d0*/  HADD2.F32 R11, -RZ, R2.H0_H0 ;  /* 0x20000002ff0b7230 */ /* 0x004fca0000004100 */
[----:B---3--:R-:W-:-:S04]  /*64e0*/  FMUL.FTZ R11, R8, R11 ;  /* 0x0000000b080b7220 */ /* 0x008fc80000410000 */
[----:B----4-:R-:W-:-:S05]  /*64f0*/  FMUL.FTZ R11, R6, R11 ;  /* 0x0000000b060b7220 */ /* 0x010fca0000410000 */
[----:B------:R-:W-:-:S05]  /*6500*/  F2FP.F16.F32.PACK_AB R11, RZ, R11 ;  /* 0x0000000bff0b723e */ /* 0x000fca00000000ff */
[----:B------:R-:W-:Y:S01]  /*6510*/  STG.E.U16 desc[UR4][R4.64], R11 ;  /* 0x0000000b04007986 */ /* 0x000fe2000c101504 */
[----:B------:R-:W-:Y:S05]  /*6520*/  EXIT ;  /* 0x000000000000794d */ /* 0x000fea0003800000 */
.L_x_11133:
        /* <DEDUP_REMOVED lines=13> */
.L_x_28399:


//--------------------- .text._ZN2at6native27unrolled_elementwise_kernelIZZZNS0_49_GLOBAL__N__b919a28f_16_Normalization_cu_5c38458736batch_norm_elementwise_backward_evalERKNS_6TensorES5_S5_S5_ENKUlvE_clEvENKUlvE1_clEvEUlN3c104HalfEffE_St5arrayIPcLm4EELi4E23TrivialOffsetCalculatorILi3EjESE_ILi1EjENS0_6memory15LoadWithoutCastENSH_16StoreWithoutCastEEEviT_T0_T2_T3_T4_T5_ --------------------------
	.section	.text._ZN2at6native27unrolled_elementwise_kernelIZZZNS0_49_GLOBAL__N__b919a28f_16_Normalization_cu_5c38458736batch_norm_elementwise_backward_evalERKNS_6TensorES5_S5_S5_ENKUlvE_clEvENKUlvE1_clEvEUlN3c104HalfEffE_St5arrayIPcLm4EELi4E23TrivialOffsetCalculatorILi3EjESE_ILi1EjENS0_6memory15LoadWithoutCastENSH_16StoreWithoutCastEEEviT_T0_T2_T3_T4_T5_,"ax",@progbits
	.align	128
        .global         _ZN2at6native27unrolled_elementwise_kernelIZZZNS0_49_GLOBAL__N__b919a28f_16_Normalization_cu_5c38458736batch_norm_elementwise_backward_evalERKNS_6TensorES5_S5_S5_ENKUlvE_clEvENKUlvE1_clEvEUlN3c104HalfEffE_St5arrayIPcLm4EELi4E23TrivialOffsetCalculatorILi3EjESE_ILi1EjENS0_6memory15LoadWithoutCastENSH_16StoreWithoutCastEEEviT_T0_T2_T3_T4_T5_
        .type           _ZN2at6native27unrolled_elementwise_kernelIZZZNS0_49_GLOBAL__N__b919a28f_16_Normalization_cu_5c38458736batch_norm_elementwise_backward_evalERKNS_6TensorES5_S5_S5_ENKUlvE_clEvENKUlvE1_clEvEUlN3c104HalfEffE_St5arrayIPcLm4EELi4E23TrivialOffsetCalculatorILi3EjESE_ILi1EjENS0_6memory15LoadWithoutCastENSH_16StoreWithoutCastEEEviT_T0_T2_T3_T4_T5_,@function
        .size           _ZN2at6native27unrolled_elementwise_kernelIZZZNS0_49_GLOBAL__N__b919a28f_16_Normalization_cu_5c38458736batch_norm_elementwise_backward_evalERKNS_6TensorES5_S5_S5_ENKUlvE_clEvENKUlvE1_clEvEUlN3c104HalfEffE_St5arrayIPcLm4EELi4E23TrivialOffsetCalculatorILi3EjESE_ILi1EjENS0_6memory15LoadWithoutCastENSH_16StoreWithoutCastEEEviT_T0_T2_T3_T4_T5_,(.L_x_28400 - _ZN2at6native27unrolled_elementwise_kernelIZZZNS0_49_GLOBAL__N__b919a28f_16_Normalization_cu_5c38458736batch_norm_elementwise_backward_evalERKNS_6TensorES5_S5_S5_ENKUlvE_clEvENKUlvE1_clEvEUlN3c104HalfEffE_St5arrayIPcLm4EELi4E23TrivialOffsetCalculatorILi3EjESE_ILi1EjENS0_6memory15LoadWithoutCastENSH_16StoreWithoutCastEEEviT_T0_T2_T3_T4_T5_)
        .other          _ZN2at6native27unrolled_elementwise_kernelIZZZNS0_49_GLOBAL__N__b919a28f_16_Normalization_cu_5c38458736batch_norm_elementwise_backward_evalERKNS_6TensorES5_S5_S5_ENKUlvE_clEvENKUlvE1_clEvEUlN3c104HalfEffE_St5arrayIPcLm4EELi4E23TrivialOffsetCalculatorILi3EjESE_ILi1EjENS0_6memory15LoadWithoutCastENSH_16StoreWithoutCastEEEviT_T0_T2_T3_T4_T5_,@"STO_CUDA_ENTRY STV_DEFAULT"
_ZN2at6native27unrolled_elementwise_kernelIZZZNS0_49_GLOBAL__N__b919a28f_16_Normalization_cu_5c38458736batch_norm_elementwise_backward_evalERKNS_6TensorES5_S5_S5_ENKUlvE_clEvENKUlvE1_clEvEUlN3c104HalfEffE_St5arrayIPcLm4EELi4E23TrivialOffsetCalculatorILi3EjESE_ILi1EjENS0_6memory15LoadWithoutCastENSH_16StoreWithoutCastEEEviT_T0_T2_T3_T4_T5_:
.text._ZN2at6native27unrolled_elementwise_kernelIZZZNS0_49_GLOBAL__N__b919a28f_16_Normalization_cu_5c38458736batch_norm_elementwise_backward_evalERKNS_6TensorES5_S5_S5_ENKUlvE_clEvENKUlvE1_clEvEUlN3c104HalfEffE_St5arrayIPcLm4EELi4E23TrivialOffsetCalculatorILi3EjESE_ILi1EjENS0_6memory15LoadWithoutCastENSH_16StoreWithoutCastEEEviT_T0_T2_T3_T4_T5_:
[----:B------:R-:W-:Y:S01]  /*0000*/  LDC R1, c[0x0][0x28] ;  /* 0x00000a00ff017b82 */ /* 0x000fe20000000800 */
[----:B------:R-:W0:Y:S07]  /*0010*/  S2R R0, SR_CTAID.X ;  /* 0x0000000000007919 */ /* 0x000e2e0000002500 */
[----:B------:R-:W0:Y:S01]  /*0020*/  LDC R3, c[0x0][0x210] ;  /* 0x00008400ff037b82 */ /* 0x000e220000000800 */
[----:B------:R-:W-:Y:S01]  /*0030*/  PRMT R22, RZ, 0x7610, R22 ;  /* 0x00007610ff167816 */ /* 0x000fe20000000016 */
[----:B------:R-:W-:Y:S01]  /*0040*/  HFMA2.MMA R4, -RZ, RZ, 0, 0 ;  /* 0x00000000ff047435 */ /* 0x000fe200000001ff */
[----:B------:R-:W1:Y:S01]  /*0050*/  S2R R25, SR_TID.X ;  /* 0x0000000000197919 */ /* 0x000e620000002100 */
[----:B------:R-:W-:Y:S01]  /*0060*/  ULDC.64 UR4, c[0x0][0x208] ;  /* 0x0000820000047ab9 */ /* 0x000fe20000000a00 */
[----:B0-----:R-:W-:Y:S01]  /*0070*/  IMAD R2, R0, -0x200, R3 ;  /* 0xfffffe0000027824 */ /* 0x001fe200078e0203 */
[----:B-1----:R-:W-:-:S04]  /*0080*/  MOV R3, R25 ;  /* 0x0000001900037202 */ /* 0x002fc80000000f00 */
[----:B------:R-:W-:-:S13]  /*0090*/  ISETP.GE.AND P0, PT, R25, R2, PT ;  /* 0x000000021900720c */ /* 0x000fda0003f06270 */
[----:B------:R-:W-:Y:S01]  /*00a0*/  @!P0 LEA R23, R0, R3, 0x9 ;  /* 0x0000000300178211 */ /* 0x000fe200078e48ff */
[----:B------:R-:W-:Y:S01]  /*00b0*/  @!P0 VIADD R3, R3, 0x80 ;  /* 0x0000008003038836 */ /* 0x000fe20000000000 */
[----:B------:R-:W0:Y:S04]  /*00c0*/  @!P0 LDC.64 R14, c[0x0][0x220] ;  /* 0x00008800ff0e8b82 */ /* 0x000e280000000a00 */
[----:B------:R-:W-:-:S04]  /*00d0*/  ISETP.GE.AND P1, PT, R3, R2, PT ;  /* 0x000000020300720c */ /* 0x000fc80003f26270 */
[----:B------:R-:W1:Y:S08]  /*00e0*/  @!P0 LDC.64 R16, c[0x0][0x228] ;  /* 0x00008a00ff108b82 */ /* 0x000e700000000a00 */
[----:B------:R-:W2:Y:S01]  /*00f0*/  @!P0 LDC.64 R18, c[0x0][0x230] ;  /* 0x00008c00ff128b82 */ /* 0x000ea20000000a00 */
[----:B------:R-:W-:Y:S01]  /*0100*/  @!P1 LEA R27, R0, R3, 0x9 ;  /* 0x00000003001b9211 */ /* 0x000fe200078e48ff */
[----:B------:R-:W-:-:S05]  /*0110*/  @!P1 VIADD R3, R3, 0x80 ;  /* 0x0000008003039836 */ /* 0x000fca0000000000 */
[----:B------:R-:W-:Y:S01]  /*0120*/  ISETP.GE.AND P3, PT, R3, R2, PT ;  /* 0x000000020300720c */ /* 0x000fe20003f66270 */
[----:B------:R-:W3:Y:S01]  /*0130*/  @!P1 LDC.64 R20, c[0x0][0x220] ;  /* 0x00008800ff149b82 */ /* 0x000ee20000000a00 */
[----:B0-----:R-:W-:Y:S01]  /*0140*/  @!P0 IMAD.WIDE.U32 R14, R23, 0x2, R14 ;  /* 0x00000002170e8825 */ /* 0x001fe200078e000e */
[----:B------:R-:W-:-:S04]  /*0150*/  MOV R24, RZ ;  /* 0x000000ff00187202 */ /* 0x000fc80000000f00 */
[----:B------:R0:W4:Y:S02]  /*0160*/  @!P0 LDG.E.U16 R22, desc[UR4][R14.64] ;  /* 0x000000040e168981 */ /* 0x000124000c1e1500 */
[----:B------:R-:W3:Y:S01]  /*0170*/  @!P1 LDC.64 R10, c[0x0][0x228] ;  /* 0x00008a00ff0a9b82 */ /* 0x000ee20000000a00 */
[----:B-1----:R-:W-:-:S05]  /*0180*/  @!P0 IMAD.WIDE.U32 R16, R23, 0x4, R16 ;  /* 0x0000000417108825 */ /* 0x002fca00078e0010 */
[----:B------:R1:W4:Y:S02]  /*0190*/  @!P0 LDG.E R4, desc[UR4][R16.64] ;  /* 0x0000000410048981 */ /* 0x000324000c1e1900 */
[----:B------:R-:W3:Y:S01]  /*01a0*/  @!P1 LDC.64 R12, c[0x0][0x230] ;  /* 0x00008c00ff0c9b82 */ /* 0x000ee20000000a00 */
[----:B--2---:R-:W-:-:S05]  /*01b0*/  @!P0 IMAD.WIDE.U32 R18, R23, 0x4, R18 ;  /* 0x0000000417128825 */ /* 0x004fca00078e0012 */
[----:B------:R2:W4:Y:S02]  /*01c0*/  @!P0 LDG.E R24, desc[UR4][R18.64] ;  /* 0x0000000412188981 */ /* 0x000524000c1e1900 */
[----:B------:R-:W2:Y:S08]  /*01d0*/  @!P3 LDC.64 R8, c[0x0][0x220] ;  /* 0x00008800ff08bb82 */ /* 0x000eb00000000a00 */
[----:B0-----:R-:W0:Y:S08]  /*01e0*/  @!P3 LDC.64 R14, c[0x0][0x230] ;  /* 0x00008c00ff0ebb82 */ /* 0x001e300000000a00 */
[----:B-1----:R-:W1:Y:S01]  /*01f0*/  @!P3 LDC.64 R16, c[0x0][0x228] ;  /* 0x00008a00ff10bb82 */ /* 0x002e620000000a00 */
[----:B---3--:R-:W-:Y:S01]  /*0200*/  @!P1 IMAD.WIDE.U32 R20, R27, 0x2, R20 ;  /* 0x000000021b149825 */ /* 0x008fe200078e0014 */
[----:B------:R-:W-:-:S03]  /*0210*/  PRMT R23, RZ, 0x7610, R23 ;  /* 0x00007610ff177816 */ /* 0x000fc60000000017 */
[----:B------:R-:W-:Y:S02]  /*0220*/  @!P3 IMAD R29, R0, 0x200, R3 ;  /* 0x00000200001db824 */ /* 0x000fe400078e0203 */
[----:B------:R-:W-:Y:S01]  /*0230*/  @!P1 IMAD.WIDE.U32 R10, R27, 0x4, R10 ;  /* 0x000000041b0a9825 */ /* 0x000fe200078e000a */
[----:B------:R-:W-:-:S03]  /*0240*/  PRMT R26, RZ, 0x7610, R26 ;  /* 0x00007610ff1a7816 */ /* 0x000fc6000000001a */
[----:B------:R-:W-:Y:S01]  /*0250*/  @!P1 IMAD.WIDE.U32 R12, R27, 0x4, R12 ;  /* 0x000000041b0c9825 */ /* 0x000fe200078e000c */
[----:B------:R-:W-:Y:S01]  /*0260*/  HFMA2.MMA R27, -RZ, RZ, 0, 0 ;  /* 0x00000000ff1b7435 */ /* 0x000fe200000001ff */
[----:B--2---:R-:W-:Y:S01]  /*0270*/  CS2R R18, SRZ ;  /* 0x0000000000127805 */ /* 0x004fe2000001ff00 */
[----:B------:R-:W2:Y:S01]  /*0280*/  @!P1 LDG.E.U16 R23, desc[UR4][R20.64] ;  /* 0x0000000414179981 */ /* 0x000ea2000c1e1500 */
[----:B------:R-:W-:-:S04]  /*0290*/  @!P3 IMAD.WIDE.U32 R8, R29, 0x2, R8 ;  /* 0x000000021d08b825 */ /* 0x000fc800078e0008 */
[C---:B0-----:R-:W-:Y:S01]  /*02a0*/  @!P3 IMAD.WIDE.U32 R14, R29.reuse, 0x4, R14 ;  /* 0x000000041d0eb825 */ /* 0x041fe200078e000e */
[----:B------:R-:W3:Y:S04]  /*02b0*/  @!P3 LDG.E.U16 R26, desc[UR4][R8.64] ;  /* 0x00000004081ab981 */ /* 0x000ee8000c1e1500 */
[----:B------:R0:W3:Y:S01]  /*02c0*/  @!P1 LDG.E R27, desc[UR4][R12.64] ;  /* 0x000000040c1b9981 */ /* 0x0000e2000c1e1900 */
[----:B-1----:R-:W-:-:S03]  /*02d0*/  @!P3 IMAD.WIDE.U32 R28, R29, 0x4, R16 ;  /* 0x000000041d1cb825 */ /* 0x002fc600078e0010 */
        /* <DEDUP_REMOVED lines=9> */
[--C-:B0-----:R-:W-:Y:S01]  /*0370*/  @!P2 IMAD R11, R0, 0x200, R3.reuse ;  /* 0x00000200000ba824 */ /* 0x101fe200078e0203 */
[----:B------:R-:W-:-:S03]  /*0380*/  PRMT R3, RZ, 0x7610, R3 ;  /* 0x00007610ff037816 */ /* 0x000fc60000000003 */
[----:B-1----:R-:W-:-:S05]  /*0390*/  @!P2 IMAD.WIDE.U32 R20, R11, 0x2, R20 ;  /* 0x000000020b14a825 */ /* 0x002fca00078e0014 */
[----:B------:R-:W5:Y:S01]  /*03a0*/  @!P2 LDG.E.U16 R3, desc[UR4][R20.64] ;  /* 0x000000041403a981 */ /* 0x000f62000c1e1500 */
[----:B------:R-:W-:Y:S01]  /*03b0*/  @!P2 IMAD.WIDE.U32 R8, R11, 0x4, R8 ;  /* 0x000000040b08a825 */ /* 0x000fe200078e0008 */
[----:B------:R-:W-:Y:S02]  /*03c0*/  MOV R14, RZ ;  /* 0x000000ff000e7202 */ /* 0x000fe40000000f00 */
[C---:B------:R-:W-:Y:S01]  /*03d0*/  IADD3 R15, R25.reuse, 0x80, RZ ;  /* 0x00000080190f7810 */ /* 0x040fe20007ffe0ff */
[----:B------:R-:W-:Y:S01]  /*03e0*/  VIADD R29, R25, 0x100 ;  /* 0x00000100191d7836 */ /* 0x000fe20000000000 */
[----:B------:R0:W5:Y:S01]  /*03f0*/  @!P2 LDG.E R13, desc[UR4][R8.64] ;  /* 0x00000004080da981 */ /* 0x000162000c1e1900 */
[----:B------:R-:W-:Y:S02]  /*0400*/  @!P2 IMAD.WIDE.U32 R16, R11, 0x4, R16 ;  /* 0x000000040b10a825 */ /* 0x000fe400078e0010 */
[----:B------:R-:W1:Y:S01]  /*0410*/  @!P0 LDC.64 R10, c[0x0][0x218] ;  /* 0x00008600ff0a8b82 */ /* 0x000e620000000a00 */
[----:B------:R-:W-:-:S02]  /*0420*/  ISETP.GE.AND P1, PT, R15, R2, PT ;  /* 0x000000020f00720c */ /* 0x000fc40003f26270 */
[----:B------:R3:W5:Y:S01]  /*0430*/  @!P2 LDG.E R14, desc[UR4][R16.64] ;  /* 0x00000004100ea981 */ /* 0x000762000c1e1900 */
[----:B------:R-:W-:Y:S02]  /*0440*/  ISETP.GE.AND P2, PT, R29, R2, PT ;  /* 0x000000021d00720c */ /* 0x000fe40003f46270 */
[----:B0-----:R-:W-:Y:S01]  /*0450*/  IADD3 R9, R25, 0x180, RZ ;  /* 0x0000018019097810 */ /* 0x001fe20007ffe0ff */
[----:B------:R-:W-:Y:S01]  /*0460*/  BSSY B0, `(.L_x_11134) ;  /* 0x000001e000007945 */ /* 0x000fe20003800000 */
[----:B----4-:R-:W-:-:S05]  /*0470*/  @!P0 HADD2.F32 R21, -RZ, R22.H0_H0 ;  /* 0x20000016ff158230 */ /* 0x010fca0000004100 */
[----:B------:R-:W-:-:S04]  /*0480*/  @!P0 FMUL.FTZ R21, R21, R24 ;  /* 0x0000001815158220 */ /* 0x000fc80000410000 */
[----:B------:R-:W-:Y:S01]  /*0490*/  @!P0 FMUL.FTZ R4, R21, R4 ;  /* 0x0000000415048220 */ /* 0x000fe20000410000 */
[----:B------:R-:W-:-:S04]  /*04a0*/  @!P0 LEA R21, R0, R25, 0x9 ;  /* 0x0000001900158211 */ /* 0x000fc800078e48ff */
[----:B------:R-:W-:Y:S01]  /*04b0*/  @!P0 F2FP.F16.F32.PACK_AB R7, RZ, R4 ;  /* 0x00000004ff07823e */ /* 0x000fe200000000ff */
[----:B-1----:R-:W-:-:S04]  /*04c0*/  @!P0 IMAD.WIDE.U32 R10, R21, 0x2, R10 ;  /* 0x00000002150a8825 */ /* 0x002fc800078e000a */
[----:B------:R-:W-:Y:S01]  /*04d0*/  @!P0 IMAD.MOV.U32 R25, RZ, RZ, R15 ;  /* 0x000000ffff198224 */ /* 0x000fe200078e000f */
[----:B------:R0:W-:Y:S04]  /*04e0*/  @!P0 STG.E.U16 desc[UR4][R10.64], R7 ;  /* 0x000000070a008986 */ /* 0x0001e8000c101504 */
[----:B------:R-:W-:Y:S01]  /*04f0*/  ISETP.GE.AND P3, PT, R25, R2, PT ;  /* 0x000000021900720c */ /* 0x000fe20003f66270 */
[----:B--2---:R-:W-:Y:S02]  /*0500*/  @!P1 HADD2.F32 R8, -RZ, R23.H0_H0 ;  /* 0x20000017ff089230 */ /* 0x004fe40000004100 */
[----:B---3--:R-:W-:-:S03]  /*0510*/  @!P2 HADD2.F32 R17, -RZ, R26.H0_H0 ;  /* 0x2000001aff11a230 */ /* 0x008fc60000004100 */
[----:B------:R-:W-:Y:S02]  /*0520*/  @!P1 FMUL.FTZ R27, R8, R27 ;  /* 0x0000001b081b9220 */ /* 0x000fe40000410000 */
[----:B------:R-:W-:-:S04]  /*0530*/  @!P2 FMUL.FTZ R18, R17, R18 ;  /* 0x000000121112a220 */ /* 0x000fc80000410000 */
[----:B------:R-:W-:Y:S01]  /*0540*/  @!P2 FMUL.FTZ R18, R18, R19 ;  /* 0x000000131212a220 */ /* 0x000fe20000410000 */
[----:B------:R-:W-:-:S04]  /*0550*/  @!P1 FMUL.FTZ R12, R27, R12 ;  /* 0x0000000c1b0c9220 */ /* 0x000fc80000410000 */
[----:B------:R-:W-:Y:S02]  /*0560*/  @!P2 F2FP.F16.F32.PACK_AB R6, RZ, R18 ;  /* 0x00000012ff06a23e */ /* 0x000fe400000000ff */
[----:B------:R-:W-:Y:S01]  /*0570*/  @!P1 F2FP.F16.F32.PACK_AB R5, RZ, R12 ;  /* 0x0000000cff05923e */ /* 0x000fe200000000ff */
[----:B0-----:R-:W-:Y:S06]  /*0580*/  @P3 BRA `(.L_x_11135) ;  /* 0x00000000002c3947 */ /* 0x001fec0003800000 */
[----:B------:R-:W0:Y:S01]  /*0590*/  LDC.64 R10, c[0x0][0x218] ;  /* 0x00008600ff0a7b82 */ /* 0x000e220000000a00 */
[----:B------:R-:W-:Y:S02]  /*05a0*/  LEA R7, R0, R25, 0x9 ;  /* 0x0000001900077211 */ /* 0x000fe400078e48ff */
[----:B------:R-:W-:Y:S02]  /*05b0*/  IADD3 R25, R25, 0x80, RZ ;  /* 0x0000008019197810 */ /* 0x000fe40007ffe0ff */
[----:B------:R-:W-:Y:S02]  /*05c0*/  PRMT R8, R5, 0x7610, R8 ;  /* 0x0000761005087816 */ /* 0x000fe40000000008 */
[----:B------:R-:W-:-:S13]  /*05d0*/  ISETP.GE.AND P0, PT, R25, R2, PT ;  /* 0x000000021900720c */ /* 0x000fda0003f06270 */
[----:B------:R-:W-:Y:S01]  /*05e0*/  @!P0 IMAD R15, R0, 0x200, R25 ;  /* 0x00000200000f8824 */ /* 0x000fe200078e0219 */
[----:B------:R-:W-:Y:S01]  /*05f0*/  @!P0 IADD3 R25, R25, 0x80, RZ ;  /* 0x0000008019198810 */ /* 0x000fe20007ffe0ff */
[----:B0-----:R-:W-:-:S04]  /*0600*/  IMAD.WIDE.U32 R4, R7, 0x2, R10 ;  /* 0x0000000207047825 */ /* 0x001fc800078e000a */
[----:B------:R-:W-:Y:S01]  /*0610*/  @!P0 IMAD.WIDE.U32 R10, R15, 0x2, R10 ;  /* 0x000000020f0a8825 */ /* 0x000fe200078e000a */
[----:B------:R0:W-:Y:S04]  /*0620*/  STG.E.U16 desc[UR4][R4.64], R8 ;  /* 0x0000000804007986 */ /* 0x0001e8000c101504 */
[----:B------:R0:W-:Y:S02]  /*0630*/  @!P0 STG.E.U16 desc[UR4][R10.64], R6 ;  /* 0x000000060a008986 */ /* 0x0001e4000c101504 */
.L_x_11135:
[----:B------:R-:W-:Y:S05]  /*0640*/  BSYNC B0 ;  /* 0x0000000000007941 */ /* 0x000fea0003800000 */
.L_x_11134:
[-C--:B------:R-:W-:Y:S02]  /*0650*/  ISETP.GE.AND P1, PT, R25, R2.reuse, PT ;  /* 0x000000021900720c */ /* 0x080fe40003f26270 */
[----:B------:R-:W-:-:S11]  /*0660*/  ISETP.GE.AND P0, PT, R9, R2, PT ;  /* 0x000000020900720c */ /* 0x000fd60003f06270 */
[----:B------:R-:W-:Y:S05]  /*0670*/  @P1 EXIT ;  /* 0x000000000000194d */ /* 0x000fea0003800000 */
[----:B0-----:R-:W0:Y:S01]  /*0680*/  LDC.64 R4, c[0x0][0x218] ;  /* 0x00008600ff047b82 */ /* 0x001e220000000a00 */
[----:B-----5:R-:W-:Y:S01]  /*0690*/  @!P0 HADD2.F32 R2, -RZ, R3.H0_H0 ;  /* 0x20000003ff028230 */ /* 0x020fe20000004100 */
[----:B------:R-:W-:-:S04]  /*06a0*/  LEA R25, R0, R25, 0x9 ;  /* 0x0000001900197211 */ /* 0x000fc800078e48ff */
[----:B------:R-:W-:-:S04]  /*06b0*/  @!P0 FMUL.FTZ R13, R2, R13 ;  /* 0x0000000d020d8220 */ /* 0x000fc80000410000 */
[----:B------:R-:W-:-:S05]  /*06c0*/  @!P0 FMUL.FTZ R13, R13, R14 ;  /* 0x0000000e0d0d8220 */ /* 0x000fca0000410000 */
[----:B------:R-:W-:-:S04]  /*06d0*/  @!P0 F2FP.F16.F32.PACK_AB R3, RZ, R13 ;  /* 0x0000000dff03823e */ /* 0x000fc800000000ff */
[----:B------:R-:W-:Y:S01]  /*06e0*/  PRMT R0, R3, 0x7610, R0 ;  /* 0x0000761003007816 */ /* 0x000fe20000000000 */
[----:B0-----:R-:W-:-:S05]  /*06f0*/  IMAD.WIDE.U32 R2, R25, 0x2, R4 ;  /* 0x0000000219027825 */ /* 0x001fca00078e0004 */
[----:B------:R-:W-:Y:S01]  /*0700*/  STG.E.U16 desc[UR4][R2.64], R0 ;  /* 0x0000000002007986 */ /* 0x000fe2000c101504 */
[----:B------:R-:W-:Y:S05]  /*0710*/  EXIT ;  /* 0x000000000000794d */ /* 0x000fea0003800000 */
.L_x_11136:
        /* <DEDUP_REMOVED lines=14> */
.L_x_28400:


//--------------------- .text._ZN2at6native29vectorized_elementwise_kernelILi2EZZZNS0_49_GLOBAL__N__b919a28f_16_Normalization_cu_5c38458736batch_norm_elementwise_backward_evalERKNS_6TensorES5_S5_S5_ENKUlvE_clEvENKUlvE1_clEvEUlN3c104HalfEffE_St5arrayIPcLm4EEEEviT0_T1_ --------------------------
	.section	.text._ZN2at6native29vectorized_elementwise_kernelILi2EZZZNS0_49_GLOBAL__N__b919a28f_16_Normalization_cu_5c38458736batch_norm_elementwise_backward_evalERKNS_6TensorES5_S5_S5_ENKUlvE_clEvENKUlvE1_clEvEUlN3c104HalfEffE_St5arrayIPcLm4EEEEviT0_T1_,"ax",@progbits
	.align	128
        .global         _ZN2at6native29vectorized_elementwise_kernelILi2EZZZNS0_49_GLOBAL__N__b919a28f_16_Normalization_cu_5c38458736batch_norm_elementwise_backward_evalERKNS_6TensorES5_S5_S5_ENKUlvE_clEvENKUlvE1_clEvEUlN3c104HalfEffE_St5arrayIPcLm4EEEEviT0_T1_
        .type           _ZN2at6native29vectorized_elementwise_kernelILi2EZZZNS0_49_GLOBAL__N__b919a28f_16_Normalization_cu_5c38458736batch_norm_elementwise_backward_evalERKNS_6TensorES5_S5_S5_ENKUlvE_clEvENKUlvE1_clEvEUlN3c104HalfEffE_St5arrayIPcLm4EEEEviT0_T1_,@function
        .size           _ZN2at6native29vectorized_elementwise_kernelILi2EZZZNS0_49_GLOBAL__N__b919a28f_16_Normalization_cu_5c38458736batch_norm_elementwise_backward_evalERKNS_6TensorES5_S5_S5_ENKUlvE_clEvENKUlvE1_clEvEUlN3c104HalfEffE_St5arrayIPcLm4EEEEviT0_T1_,(.L_x_28401 - _ZN2at6native29vectorized_elementwise_kernelILi2EZZZNS0_49_GLOBAL__N__b919a28f_16_Normalization_cu_5c38458736batch_norm_elementwise_backward_evalERKNS_6TensorES5_S5_S5_ENKUlvE_clEvENKUlvE1_clEvEUlN3c104HalfEffE_St5arrayIPcLm4EEEEviT0_T1_)
        .other          _ZN2at6native29vectorized_elementwise_kernelILi2EZZZNS0_49_GLOBAL__N__b919a28f_16_Normalization_cu_5c38458736batch_norm_elementwise_backward_evalERKNS_6TensorES5_S5_S5_ENKUlvE_clEvENKUlvE1_clEvEUlN3c104HalfEffE_St5arrayIPcLm4EEEEviT0_T1_,@"STO_CUDA_ENTRY STV_DEFAULT"
_ZN2at6native29vectorized_elementwise_kernelILi2EZZZNS0_49_GLOBAL__N__b919a28f_16_Normalization_cu_5c38458736batch_norm_elementwise_backward_evalERKNS_6TensorES5_S5_S5_ENKUlvE_clEvENKUlvE1_clEvEUlN3c104HalfEffE_St5arrayIPcLm4EEEEviT0_T1_:
.text._ZN2at6native29vectorized_elementwise_kernelILi2EZZZNS0_49_GLOBAL__N__b919a28f_16_Normalization_cu_5c38458736batch_norm_elementwise_backward_evalERKNS_6TensorES5_S5_S5_ENKUlvE_clEvENKUlvE1_clEvEUlN3c104HalfEffE_St5arrayIPcLm4EEEEviT0_T1_:
        /* <DEDUP_REMOVED lines=12> */
[----:B-1----:R-:W-:-:S07]  /*00c0*/  IMAD.WIDE R30, R0, 0x2, R30 ;  /* 0x00000002001e7825 */ /* 0x002fce00078e021e */
[----:B------:R-:W1:Y:S01]  /*00d0*/  LDC.64 R18, c[0x0][0x218] ;  /* 0x00008600ff127b82 */ /* 0x000e620000000a00 */
        /* <DEDUP_REMOVED lines=16> */
[----:B------:R-:W5:Y:S01]  /*01e0*/  LDG.E.64 R16, desc[UR4][R20.64+0xc00] ;  /* 0x000c000414107981 */ /* 0x000f62000c1e1b00 */
[----:B-1----:R-:W-:-:S04]  /*01f0*/  IMAD.WIDE.U32 R18, R0, 0x2, R18 ;  /* 0x0000000200127825 */ /* 0x002fc800078e0012 */
[----:B------:R-:W-:-:S04]  /*0200*/  IMAD.WIDE R18, R22, 0x4, R18 ;  /* 0x0000000416127825 */ /* 0x000fc800078e0212 */
[--C-:B--2---:R-:W-:Y:S02]  /*0210*/  HADD2.F32 R27, -RZ, R23.reuse.H0_H0 ;  /* 0x20000017ff1b7230 */ /* 0x104fe40000004100 */
[----:B------:R-:W-:Y:S02]  /*0220*/  HADD2.F32 R32, -RZ, R23.H1_H1 ;  /* 0x30000017ff207230 */ /* 0x000fe40000004100 */
[--C-:B----4-:R-:W-:Y:S02]  /*0230*/  HADD2.F32 R23, -RZ, R24.reuse.H0_H0 ;  /* 0x20000018ff177230 */ /* 0x110fe40000004100 */
[----:B------:R-:W-:-:S05]  /*0240*/  HADD2.F32 R24, -RZ, R24.H1_H1 ;  /* 0x30000018ff187230 */ /* 0x000fca0000004100 */
[----:B---3--:R-:W-:Y:S01]  /*0250*/  FMUL.FTZ R24, R5, R24 ;  /* 0x0000001805187220 */ /* 0x008fe20000410000 */
[--C-:B-----5:R-:W-:Y:S02]  /*0260*/  HADD2.F32 R5, -RZ, R26.reuse.H0_H0 ;  /* 0x2000001aff057230 */ /* 0x120fe40000004100 */
[----:B------:R-:W-:Y:S02]  /*0270*/  HADD2.F32 R26, -RZ, R26.H1_H1 ;  /* 0x3000001aff1a7230 */ /* 0x000fe40000004100 */
[----:B------:R-:W-:Y:S01]  /*0280*/  FMUL.FTZ R27, R2, R27 ;  /* 0x0000001b021b7220 */ /* 0x000fe20000410000 */
[----:B------:R-:W-:Y:S01]  /*0290*/  FMUL.FTZ R32, R3, R32 ;  /* 0x0000002003207220 */ /* 0x000fe20000410000 */
[--C-:B------:R-:W-:Y:S02]  /*02a0*/  HADD2.F32 R3, -RZ, R25.reuse.H0_H0 ;  /* 0x20000019ff037230 */ /* 0x100fe40000004100 */
[----:B------:R-:W-:Y:S02]  /*02b0*/  HADD2.F32 R2, -RZ, R25.H1_H1 ;  /* 0x30000019ff027230 */ /* 0x000fe40000004100 */
[----:B------:R-:W-:Y:S01]  /*02c0*/  FMUL.FTZ R23, R4, R23 ;  /* 0x0000001704177220 */ /* 0x000fe20000410000 */
[----:B------:R-:W-:-:S02]  /*02d0*/  FMUL.FTZ R3, R10, R3 ;  /* 0x000000030a037220 */ /* 0x000fc40000410000 */
        /* <DEDUP_REMOVED lines=20> */
.L_x_11137:
[----:B------:R-:W0:Y:S01]  /*0420*/  S2R R13, SR_TID.X ;  /* 0x00000000000d7919 */ /* 0x000e220000002100 */
[----:B------:R-:W-:Y:S02]  /*0430*/  PRMT R22, RZ, 0x7610, R22 ;  /* 0x00007610ff167816 */ /* 0x000fe40000000016 */
[----:B0-----:R-:W-:-:S13]  /*0440*/  ISETP.GE.AND P5, PT, R13, R2, PT ;  /* 0x000000020d00720c */ /* 0x001fda0003fa6270 */
[----:B------:R-:W-:Y:S01]  /*0450*/  @!P5 IADD3 R3, R0, R13, RZ ;  /* 0x0000000d0003d210 */ /* 0x000fe20007ffe0ff */
[----:B------:R-:W0:Y:S01]  /*0460*/  @!P5 LDC.64 R14, c[0x0][0x230] ;  /* 0x00008c00ff0edb82 */ /* 0x000e220000000a00 */
[----:B------:R-:W-:-:S04]  /*0470*/  @!P5 IADD3 R13, R13, 0x80, RZ ;  /* 0x000000800d0dd810 */ /* 0x000fc80007ffe0ff */
[----:B------:R-:W-:-:S03]  /*0480*/  ISETP.GE.AND P0, PT, R13, R2, PT ;  /* 0x000000020d00720c */ /* 0x000fc60003f06270 */
[----:B------:R-:W1:Y:S01]  /*0490*/  @!P5 LDC.64 R16, c[0x0][0x220] ;  /* 0x00008800ff10db82 */ /* 0x000e620000000a00 */
[----:B------:R-:W-:-:S07]  /*04a0*/  PRMT R29, RZ, 0x7610, R29 ;  /* 0x00007610ff1d7816 */ /* 0x000fce000000001d */
[----:B------:R-:W2:Y:S08]  /*04b0*/  @!P5 LDC.64 R34, c[0x0][0x228] ;  /* 0x00008a00ff22db82 */ /* 0x000eb00000000a00 */
[----:B------:R-:W3:Y:S08]  /*04c0*/  @!P0 LDC.64 R36, c[0x0][0x220] ;  /* 0x00008800ff248b82 */ /* 0x000ef00000000a00 */
[----:B------:R-:W4:Y:S01]  /*04d0*/  @!P0 LDC.64 R32, c[0x0][0x230] ;  /* 0x00008c00ff208b82 */ /* 0x000f220000000a00 */
[----:B0-----:R-:W-:Y:S01]  /*04e0*/  @!P5 IMAD.WIDE.U32 R24, R3, 0x4, R14 ;  /* 0x000000040318d825 */ /* 0x001fe200078e000e */
[----:B------:R-:W-:-:S03]  /*04f0*/  @!P0 IADD3 R15, R0, R13, RZ ;  /* 0x0000000d000f8210 */ /* 0x000fc60007ffe0ff */
[----:B-1----:R-:W-:Y:S01]  /*0500*/  @!P5 IMAD.WIDE.U32 R16, R3, 0x2, R16 ;  /* 0x000000020310d825 */ /* 0x002fe200078e0010 */
[----:B------:R-:W-:-:S04]  /*0510*/  @!P0 IADD3 R13, R13, 0x80, RZ ;  /* 0x000000800d0d8810 */ /* 0x000fc80007ffe0ff */
[----:B------:R0:W5:Y:S01]  /*0520*/  @!P5 LDG.E.U16 R22, desc[UR4][R16.64] ;  /* 0x000000041016d981 */ /* 0x000162000c1e1500 */
[----:B------:R-:W-:Y:S01]  /*0530*/  CS2R R18, SRZ ;  /* 0x0000000000127805 */ /* 0x000fe2000001ff00 */
[----:B---3--:R-:W-:Y:S01]  /*0540*/  @!P0 IMAD.WIDE.U32 R36, R15, 0x2, R36 ;  /* 0x000000020f248825 */ /* 0x008fe200078e0024 */
[----:B------:R-:W-:Y:S01]  /*0550*/  ISETP.GE.AND P1, PT, R13, R2, PT ;  /* 0x000000020d00720c */ /* 0x000fe20003f26270 */
[----:B------:R-:W-:-:S03]  /*0560*/  HFMA2.MMA R20, -RZ, RZ, 0, 0 ;  /* 0x00000000ff147435 */ /* 0x000fc600000001ff */
[----:B------:R1:W3:Y:S01]  /*0570*/  @!P5 LDG.E R19, desc[UR4][R24.64] ;  /* 0x000000041813d981 */ /* 0x0002e2000c1e1900 */
[----:B0-----:R-:W-:Y:S01]  /*0580*/  CS2R R16, SRZ ;  /* 0x0000000000107805 */ /* 0x001fe2000001ff00 */
[----:B--2---:R-:W-:Y:S02]  /*0590*/  @!P5 IMAD.WIDE.U32 R34, R3, 0x4, R34 ;  /* 0x000000040322d825 */ /* 0x004fe400078e0022 */
[----:B------:R-:W2:Y:S02]  /*05a0*/  @!P0 LDG.E.U16 R29, desc[UR4][R36.64] ;  /* 0x00000004241d8981 */ /* 0x000ea4000c1e1500 */
[----:B----4-:R-:W-:Y:S02]  /*05b0*/  @!P0 IMAD.WIDE.U32 R32, R15, 0x4, R32 ;  /* 0x000000040f208825 */ /* 0x010fe400078e0020 */
[----:B------:R-:W4:Y:S01]  /*05c0*/  @!P5 LDG.E R20, desc[UR4][R34.64] ;  /* 0x000000042214d981 */ /* 0x000f22000c1e1900 */
[----:B------:R-:W0:Y:S03]  /*05d0*/  @!P1 LDC.64 R30, c[0x0][0x220] ;  /* 0x00008800ff1e9b82 */ /* 0x000e260000000a00 */
[----:B------:R1:W3:Y:S01]  /*05e0*/  @!P0 LDG.E R16, desc[UR4][R32.64] ;  /* 0x0000000420108981 */ /* 0x0002e2000c1e1900 */
[----:B------:R-:W-:-:S02]  /*05f0*/  @!P1 IADD3 R3, R0, R13, RZ ;  /* 0x0000000d00039210 */ /* 0x000fc40007ffe0ff */
[----:B------:R-:W-:Y:S02]  /*0600*/  PRMT R11, RZ, 0x7610, R11 ;  /* 0x00007610ff0b7816 */ /* 0x000fe4000000000b */
[----:B-1----:R-:W1:Y:S08]  /*0610*/  @!P1 LDC.64 R24, c[0x0][0x230] ;  /* 0x00008c00ff189b82 */ /* 0x002e700000000a00 */
[----:B------:R-:W1:Y:S01]  /*0620*/  @!P1 LDC.64 R32, c[0x0][0x228] ;  /* 0x00008a00ff209b82 */ /* 0x000e620000000a00 */
[----:B------:R-:W-:-:S07]  /*0630*/  @!P1 IADD3 R13, R13, 0x80, RZ ;  /* 0x000000800d0d9810 */ /* 0x000fce0007ffe0ff */
[----:B------:R-:W1:Y:S01]  /*0640*/  @!P0 LDC.64 R36, c[0x0][0x228] ;  /* 0x00008a00ff248b82 */ /* 0x000e620000000a00 */
[----:B------:R-:W-:Y:S01]  /*0650*/  ISETP.GE.AND P2, PT, R13, R2, PT ;  /* 0x000000020d00720c */ /* 0x000fe20003f46270 */
[----:B0-----:R-:W-:Y:S01]  /*0660*/  @!P1 IMAD.WIDE.U32 R30, R3, 0x2, R30 ;  /* 0x00000002031e9825 */ /* 0x001fe200078e001e */
[----:B------:R-:W-:-:S04]  /*0670*/  MOV R14, RZ ;  /* 0x000000ff000e7202 */ /* 0x000fc80000000f00 */
[----:B------:R-:W4:Y:S01]  /*0680*/  @!P1 LDG.E.U16 R11, desc[UR4][R30.64] ;  /* 0x000000041e0b9981 */ /* 0x000f22000c1e1500 */
[----:B-1----:R-:W-:Y:S01]  /*0690*/  @!P1 IMAD.WIDE.U32 R24, R3, 0x4, R24 ;  /* 0x0000000403189825 */ /* 0x002fe200078e0018 */
[----:B------:R-:W-:-:S04]  /*06a0*/  MOV R12, RZ ;  /* 0x000000ff000c7202 */ /* 0x000fc80000000f00 */
[----:B------:R0:W4:Y:S01]  /*06b0*/  @!P1 LDG.E R14, desc[UR4][R24.64] ;  /* 0x00000004180e9981 */ /* 0x000122000c1e1900 */
[----:B------:R-:W1:Y:S01]  /*06c0*/  @!P2 LDC.64 R34, c[0x0][0x230] ;  /* 0x00008c00ff22ab82 */ /* 0x000e620000000a00 */
[----:B------:R-:W-:-:S05]  /*06d0*/  @!P1 IMAD.WIDE.U32 R32, R3, 0x4, R32 ;  /* 0x0000000403209825 */ /* 0x000fca00078e0020 */
[----:B------:R-:W4:Y:S02]  /*06e0*/  @!P1 LDG.E R12, desc[UR4][R32.64] ;  /* 0x00000004200c9981 */ /* 0x000f24000c1e1900 */
[----:B0-----:R-:W0:Y:S01]  /*06f0*/  @!P2 LDC.64 R24, c[0x0][0x220] ;  /* 0x00008800ff18ab82 */ /* 0x001e220000000a00 */
[----:B------:R-:W-:Y:S01]  /*0700*/  @!P0 IMAD.WIDE.U32 R36, R15, 0x4, R36 ;  /* 0x000000040f248825 */ /* 0x000fe200078e0024 */
[----:B------:R-:W-:-:S10]  /*0710*/  HFMA2.MMA R15, -RZ, RZ, 0, 0 ;  /* 0x00000000ff0f7435 */ /* 0x000fd400000001ff */
[----:B------:R1:W4:Y:S01]  /*0720*/  @!P0 LDG.E R15, desc[UR4][R36.64] ;  /* 0x00000004240f8981 */ /* 0x000322000c1e1900 */
[----:B------:R-:W-:Y:S01]  /*0730*/  @!P2 IMAD.IADD R3, R0, 0x1, R13 ;  /* 0x000000010003a824 */ /* 0x000fe200078e020d */
[----:B------:R-:W-:Y:S01]  /*0740*/  PRMT R23, RZ, 0x7610, R23 ;  /* 0x00007610ff177816 */ /* 0x000fe20000000017 */
[----:B------:R-:W-:Y:S02]  /*0750*/  HFMA2.MMA R30, -RZ, RZ, 0, 0 ;  /* 0x00000000ff1e7435 */ /* 0x000fe400000001ff */
[C---:B-1----:R-:W-:Y:S01]  /*0760*/  @!P2 IMAD.WIDE.U32 R34, R3.reuse, 0x4, R34 ;  /* 0x000000040322a825 */ /* 0x042fe200078e0022 */
[----:B------:R-:W1:Y:S03]  /*0770*/  @!P2 LDC.64 R36, c[0x0][0x228] ;  /* 0x00008a00ff24ab82 */ /* 0x000e660000000a00 */
[----:B0-----:R-:W-:-:S04]  /*0780*/  @!P2 IMAD.WIDE.U32 R24, R3, 0x2, R24 ;  /* 0x000000020318a825 */ /* 0x001fc800078e0018 */
[----:B------:R-:W4:Y:S04]  /*0790*/  @!P2 LDG.E R30, desc[UR4][R34.64] ;  /* 0x00000004221ea981 */ /* 0x000f28000c1e1900 */
[----:B------:R0:W4:Y:S01]  /*07a0*/  @!P2 LDG.E.U16 R23, desc[UR4][R24.64] ;  /* 0x000000041817a981 */ /* 0x000122000c1e1500 */
[----:B------:R-:W-:-:S04]  /*07b0*/  @!P2 IADD3 R13, R13, 0x80, RZ ;  /* 0x000000800d0da810 */ /* 0x000fc80007ffe0ff */
[----:B------:R-:W-:Y:S01]  /*07c0*/  ISETP.GE.AND P0, PT, R13, R2, PT ;  /* 0x000000020d00720c */ /* 0x000fe20003f06270 */
[----:B-1----:R-:W-:-:S12]  /*07d0*/  @!P2 IMAD.WIDE.U32 R36, R3, 0x4, R36 ;  /* 0x000000040324a825 */ /* 0x002fd800078e0024 */
[----:B0-----:R-:W0:Y:S01]  /*07e0*/  @!P0 LDC.64 R24, c[0x0][0x228] ;  /* 0x00008a00ff188b82 */ /* 0x001e220000000a00 */
[----:B------:R-:W1:Y:S07]  /*07f0*/  S2R R3, SR_TID.X ;  /* 0x0000000000037919 */ /* 0x000e6e0000002100 */
[----:B------:R-:W1:Y:S01]  /*0800*/  @!P0 LDC.64 R34, c[0x0][0x230] ;  /* 0x00008c00ff228b82 */ /* 0x000e620000000a00 */
[----:B------:R-:W-:Y:S01]  /*0810*/  @!P0 IADD3 R21, R0, R13, RZ ;  /* 0x0000000d00158210 */ /* 0x000fe20007ffe0ff */
[----:B------:R-:W4:Y:S06]  /*0820*/  @!P2 LDG.E R18, desc[UR4][R36.64] ;  /* 0x000000042412a981 */ /* 0x000f2c000c1e1900 */
[----:B------:R-:W1:Y:S01]  /*0830*/  @!P0 LDC.64 R32, c[0x0][0x220] ;  /* 0x00008800ff208b82 */ /* 0x000e620000000a00 */
[----:B0-----:R-:W-:Y:S01]  /*0840*/  @!P0 IMAD.WIDE.U32 R24, R21, 0x4, R24 ;  /* 0x0000000415188825 */ /* 0x001fe200078e0018 */
[----:B------:R-:W-:-:S04]  /*0850*/  PRMT R26, RZ, 0x7610, R26 ;  /* 0x00007610ff1a7816 */ /* 0x000fc8000000001a */
[----:B------:R0:W4:Y:S01]  /*0860*/  @!P0 LDG.E R17, desc[UR4][R24.64] ;  /* 0x0000000418118981 */ /* 0x000122000c1e1900 */
[----:B-1----:R-:W-:Y:S01]  /*0870*/  @!P0 IMAD.WIDE.U32 R34, R21, 0x4, R34 ;  /* 0x0000000415228825 */ /* 0x002fe200078e0022 */
[----:B------:R-:W-:Y:S02]  /*0880*/  @!P0 IADD3 R13, R13, 0x80, RZ ;  /* 0x000000800d0d8810 */ /* 0x000fe40007ffe0ff */
[----:B0-----:R-:W-:Y:S01]  /*0890*/  IADD3 R25, R3, 0x80, RZ ;  /* 0x0000008003197810 */ /* 0x001fe20007ffe0ff */
[----:B------:R-:W-:Y:S01]  /*08a0*/  @!P0 IMAD.WIDE.U32 R32, R21, 0x2, R32 ;  /* 0x0000000215208825 */ /* 0x000fe200078e0020 */
[----:B------:R-:W-:Y:S02]  /*08b0*/  MOV R21, RZ ;  /* 0x000000ff00157202 */ /* 0x000fe40000000f00 */
[-C--:B------:R-:W-:Y:S02]  /*08c0*/  ISETP.GE.AND P1, PT, R25, R2.reuse, PT ;  /* 0x000000021900720c */ /* 0x080fe40003f26270 */
[----:B------:R0:W4:Y:S04]  /*08d0*/  @!P0 LDG.E.U16 R26, desc[UR4][R32.64] ;  /* 0x00000004201a8981 */ /* 0x000128000c1e1500 */
[----:B------:R1:W4:Y:S01]  /*08e0*/  @!P0 LDG.E R21, desc[UR4][R34.64] ;  /* 0x0000000422158981 */ /* 0x000322000c1e1900 */
[----:B------:R-:W-:-:S13]  /*08f0*/  ISETP.GE.AND P0, PT, R13, R2, PT ;  /* 0x000000020d00720c */ /* 0x000fda0003f06270 */
[----:B0-----:R-:W0:Y:S01]  /*0900*/  @!P0 LDC.64 R32, c[0x0][0x220] ;  /* 0x00008800ff208b82 */ /* 0x001e220000000a00 */
[----:B------:R-:W-:Y:S01]  /*0910*/  PRMT R24, RZ, 0x7610, R24 ;  /* 0x00007610ff187816 */ /* 0x000fe20000000018 */
[----:B-----5:R-:W-:Y:S02]  /*0920*/  @!P5 HADD2.F32 R22, -RZ, R22.H0_H0 ;  /* 0x20000016ff16d230 */ /* 0x020fe40000004100 */
[----:B--2---:R-:W-:-:S05]  /*0930*/  @!P1 HADD2.F32 R29, -RZ, R29.H0_H0 ;  /* 0x2000001dff1d9230 */ /* 0x004fca0000004100 */
[----:B---3--:R-:W-:Y:S01]  /*0940*/  @!P1 FMUL.FTZ R16, R29, R16 ;  /* 0x000000101d109220 */ /* 0x008fe20000410000 */
[----:B------:R-:W-:Y:S01]  /*0950*/  IADD3 R29, R3, 0x100, RZ ;  /* 0x00000100031d7810 */ /* 0x000fe20007ffe0ff */
[----:B------:R-:W-:-:S03]  /*0960*/  @!P5 FMUL.FTZ R19, R22, R19 ;  /* 0x000000131613d220 */ /* 0x000fc60000410000 */
[----:B------:R-:W-:Y:S02]  /*0970*/  ISETP.GE.AND P4, PT, R29, R2, PT ;  /* 0x000000021d00720c */ /* 0x000fe40003f86270 */
[----:B------:R-:W1:Y:S01]  /*0980*/  @!P0 LDC.64 R28, c[0x0][0x228] ;  /* 0x00008a00ff1c8b82 */ /* 0x000e620000000a00 */
[----:B----4-:R-:W-:Y:S01]  /*0990*/  @!P5 FMUL.FTZ R19, R19, R20 ;  /* 0x000000141313d220 */ /* 0x010fe20000410000 */
[----:B------:R-:W-:Y:S02]  /*09a0*/  @!P0 IADD3 R20, R0, R13, RZ ;  /* 0x0000000d00148210 */ /* 0x000fe40007ffe0ff */
[----:B------:R-:W-:-:S04]  /*09b0*/  @!P0 IADD3 R13, R13, 0x80, RZ ;  /* 0x000000800d0d8810 */ /* 0x000fc80007ffe0ff */
[----:B------:R-:W-:Y:S01]  /*09c0*/  ISETP.GE.AND P2, PT, R13, R2, PT ;  /* 0x000000020d00720c */ /* 0x000fe20003f46270 */
[C---:B0-----:R-:W-:Y:S02]  /*09d0*/  @!P0 IMAD.WIDE.U32 R36, R20.reuse, 0x2, R32 ;  /* 0x0000000214248825 */ /* 0x041fe400078e0020 */
[----:B------:R-:W0:Y:S02]  /*09e0*/  @!P0 LDC.64 R32, c[0x0][0x230] ;  /* 0x00008c00ff208b82 */ /* 0x000e240000000a00 */
[----:B-1----:R-:W-:-:S08]  /*09f0*/  @!P0 IMAD.WIDE.U32 R34, R20, 0x4, R28 ;  /* 0x0000000414228825 */ /* 0x002fd000078e001c */
[----:B------:R-:W1:Y:S01]  /*0a00*/  @!P2 LDC.64 R28, c[0x0][0x220] ;  /* 0x00008800ff1cab82 */ /* 0x000e620000000a00 */
[----:B------:R-:W-:-:S05]  /*0a10*/  @!P4 HADD2.F32 R11, -RZ, R11.H0_H0 ;  /* 0x2000000bff0bc230 */ /* 0x000fca0000004100 */
[----:B------:R-:W-:Y:S01]  /*0a20*/  @!P4 FMUL.FTZ R11, R11, R14 ;  /* 0x0000000e0b0bc220 */ /* 0x000fe20000410000 */
[----:B------:R-:W-:Y:S02]  /*0a30*/  IMAD.MOV.U32 R14, RZ, RZ, RZ ;  /* 0x000000ffff0e7224 */ /* 0x000fe400078e00ff */
[----:B0-----:R-:W-:-:S04]  /*0a40*/  @!P0 IMAD.WIDE.U32 R32, R20, 0x4, R32 ;  /* 0x0000000414208825 */ /* 0x001fc800078e0020 */
[----:B------:R-:W-:Y:S01]  /*0a50*/  @!P4 FMUL.FTZ R12, R11, R12 ;  /* 0x0000000c0b0cc220 */ /* 0x000fe20000410000 */
[----:B------:R-:W-:Y:S01]  /*0a60*/  HFMA2.MMA R20, -RZ, RZ, 0, 0 ;  /* 0x00000000ff147435 */ /* 0x000fe200000001ff */
[----:B------:R-:W-:Y:S01]  /*0a70*/  @!P2 IADD3 R11, R0, R13, RZ ;  /* 0x0000000d000ba210 */ /* 0x000fe20007ffe0ff */
[----:B------:R1:W2:Y:S01]  /*0a80*/  @!P0 LDG.E R14, desc[UR4][R34.64] ;  /* 0x00000004220e8981 */ /* 0x0002a2000c1e1900 */
[----:B------:R-:W-:Y:S01]  /*0a90*/  PRMT R22, RZ, 0x7610, R22 ;  /* 0x00007610ff167816 */ /* 0x000fe20000000016 */
[----:B------:R-:W-:Y:S02]  /*0aa0*/  @!P1 FMUL.FTZ R16, R16, R15 ;  /* 0x0000000f10109220 */ /* 0x000fe40000410000 */
[----:B-1----:R-:W-:Y:S01]  /*0ab0*/  @!P2 IMAD.WIDE.U32 R34, R11, 0x2, R28 ;  /* 0x000000020b22a825 */ /* 0x002fe200078e001c */
[----:B------:R-:W-:Y:S01]  /*0ac0*/  IADD3 R15, R3, 0x180, RZ ;  /* 0x00000180030f7810 */ /* 0x000fe20007ffe0ff */
[----:B------:R-:W0:Y:S01]  /*0ad0*/  @!P2 LDC.64 R28, c[0x0][0x228] ;  /* 0x00008a00ff1cab82 */ /* 0x000e220000000a00 */
[----:B------:R-:W3:Y:S04]  /*0ae0*/  @!P0 LDG.E.U16 R22, desc[UR4][R36.64] ;  /* 0x0000000424168981 */ /* 0x000ee8000c1e1500 */
[----:B------:R1:W4:Y:S01]  /*0af0*/  @!P0 LDG.E R20, desc[UR4][R32.64] ;  /* 0x0000000420148981 */ /* 0x000322000c1e1900 */
[----:B------:R-:W-:-:S02]  /*0b00*/  ISETP.GE.AND P0, PT, R15, R2, PT ;  /* 0x000000020f00720c */ /* 0x000fc40003f06270 */
[----:B------:R-:W-:Y:S01]  /*0b10*/  @!P2 IADD3 R13, R13, 0x80, RZ ;  /* 0x000000800d0da810 */ /* 0x000fe20007ffe0ff */
[----:B------:R-:W5:Y:S03]  /*0b20*/  @!P2 LDG.E.U16 R24, desc[UR4][R34.64] ;  /* 0x000000042218a981 */ /* 0x000f66000c1e1500 */
[----:B------:R-:W-:Y:S01]  /*0b30*/  ISETP.GE.AND P6, PT, R13, R2, PT ;  /* 0x000000020d00720c */ /* 0x000fe20003fc6270 */
[----:B-1----:R-:W1:Y:S06]  /*0b40*/  @!P2 LDC.64 R32, c[0x0][0x230] ;  /* 0x00008c00ff20ab82 */ /* 0x002e6c0000000a00 */
[----:B------:R-:W-:-:S05]  /*0b50*/  @!P0 HADD2.F32 R23, -RZ, R23.H0_H0 ;  /* 0x20000017ff178230 */ /* 0x000fca0000004100 */
[----:B------:R-:W-:Y:S01]  /*0b60*/  @!P0 FMUL.FTZ R23, R23, R30 ;  /* 0x0000001e17178220 */ /* 0x000fe20000410000 */
[----:B0-----:R-:W-:Y:S02]  /*0b70*/  @!P2 IMAD.WIDE.U32 R30, R11, 0x4, R28 ;  /* 0x000000040b1ea825 */ /* 0x001fe400078e001c */
[----:B------:R-:W0:Y:S01]  /*0b80*/  @!P6 LDC.64 R28, c[0x0][0x220] ;  /* 0x00008800ff1ceb82 */ /* 0x000e220000000a00 */
[----:B------:R-:W-:Y:S02]  /*0b90*/  @!P6 IADD3 R13, R0, R13, RZ ;  /* 0x0000000d000de210 */ /* 0x000fe40007ffe0ff */
[----:B------:R-:W-:-:S06]  /*0ba0*/  MOV R15, RZ ;  /* 0x000000ff000f7202 */ /* 0x000fcc0000000f00 */
[----:B------:R1:W2:Y:S02]  /*0bb0*/  @!P2 LDG.E R15, desc[UR4][R30.64] ;  /* 0x000000041e0fa981 */ /* 0x0002a4000c1e1900 */
[----:B-1----:R-:W-:Y:S01]  /*0bc0*/  @!P2 IMAD.WIDE.U32 R32, R11, 0x4, R32 ;  /* 0x000000040b20a825 */ /* 0x002fe200078e0020 */
[----:B------:R-:W-:Y:S01]  /*0bd0*/  HFMA2.MMA R11, -RZ, RZ, 0, 0 ;  /* 0x00000000ff0b7435 */ /* 0x000fe200000001ff */
[----:B------:R-:W-:Y:S01]  /*0be0*/  @!P1 F2FP.F16.F32.PACK_AB R4, RZ, R16 ;  /* 0x00000010ff04923e */ /* 0x000fe200000000ff */
[----:B------:R-:W1:Y:S08]  /*0bf0*/  @!P6 LDC.64 R30, c[0x0][0x228] ;  /* 0x00008a00ff1eeb82 */ /* 0x000e700000000a00 */
[----:B------:R1:W2:Y:S01]  /*0c00*/  @!P2 LDG.E R11, desc[UR4][R32.64] ;  /* 0x00000004200ba981 */ /* 0x0002a2000c1e1900 */
        /* <DEDUP_REMOVED lines=8> */
[----:B------:R-:W-:Y:S01]  /*0c90*/  @!P5 F2FP.F16.F32.PACK_AB R27, RZ, R19 ;  /* 0x00000013ff1bd23e */ /* 0x000fe200000000ff */
[----:B-1----:R-:W-:Y:S01]  /*0ca0*/  @!P6 IMAD.WIDE.U32 R34, R13, 0x4, R30 ;  /* 0x000000040d22e825 */ /* 0x002fe200078e001e */
[----:B------:R-:W-:Y:S02]  /*0cb0*/  PRMT R19, RZ, 0x7610, R19 ;  /* 0x00007610ff137816 */ /* 0x000fe40000000013 */
[----:B------:R-:W-:-:S03]  /*0cc0*/  MOV R16, RZ ;  /* 0x000000ff00107202 */ /* 0x000fc60000000f00 */
[----:B------:R-:W1:Y:S01]  /*0cd0*/  @!P5 LDC.64 R30, c[0x0][0x218] ;  /* 0x00008600ff1edb82 */ /* 0x000e620000000a00 */
[----:B------:R-:W2:Y:S04]  /*0ce0*/  @!P6 LDG.E.U16 R19, desc[UR4][R36.64] ;  /* 0x000000042413e981 */ /* 0x000ea8000c1e1500 */
[----:B------:R-:W2:Y:S01]  /*0cf0*/  @!P6 LDG.E R16, desc[UR4][R34.64] ;  /* 0x000000042210e981 */ /* 0x000ea2000c1e1900 */
[----:B0-----:R-:W-:Y:S01]  /*0d00*/  @!P6 IMAD.WIDE.U32 R32, R13, 0x4, R28 ;  /* 0x000000040d20e825 */ /* 0x001fe200078e001c */
[----:B------:R-:W-:-:S10]  /*0d10*/  HFMA2.MMA R13, -RZ, RZ, 0, 0 ;  /* 0x00000000ff0d7435 */ /* 0x000fd400000001ff */
        /* <DEDUP_REMOVED lines=8> */
[----:B------:R-:W-:Y:S01]  /*0da0*/  @!P4 F2FP.F16.F32.PACK_AB R5, RZ, R12 ;  /* 0x0000000cff05c23e */ /* 0x000fe200000000ff */
[----:B------:R-:W-:Y:S01]  /*0db0*/  @!P3 HADD2.F32 R26, -RZ, R26.H0_H0 ;  /* 0x2000001aff1ab230 */ /* 0x000fe20000004100 */
[----:B------:R-:W-:-:S04]  /*0dc0*/  ISETP.GE.AND P4, PT, R3, R2, PT ;  /* 0x000000020300720c */ /* 0x000fc80003f86270 */
[----:B------:R-:W-:Y:S01]  /*0dd0*/  @!P3 FMUL.FTZ R26, R26, R21 ;  /* 0x000000151a1ab220 */ /* 0x000fe20000410000 */
[----:B------:R-:W-:Y:S01]  /*0de0*/  @!P0 FMUL.FTZ R18, R23, R18 ;  /* 0x0000001217128220 */ /* 0x000fe20000410000 */
[----:B------:R-:W-:Y:S02]  /*0df0*/  BSSY B0, `(.L_x_11138) ;  /* 0x000003b000007945 */ /* 0x000fe40003800000 */
[----:B------:R-:W-:Y:S02]  /*0e00*/  @!P3 FMUL.FTZ R17, R26, R17 ;  /* 0x000000111a11b220 */ /* 0x000fe40000410000 */
[----:B------:R-:W-:Y:S01]  /*0e10*/  BSSY B1, `(.L_x_11139) ;  /* 0x0000032000017945 */ /* 0x000fe20003800000 */
[----:B------:R-:W-:Y:S02]  /*0e20*/  @!P0 F2FP.F16.F32.PACK_AB R6, RZ, R18 ;  /* 0x00000012ff06823e */ /* 0x000fe400000000ff */
[----:B------:R-:W-:Y:S01]  /*0e30*/  @!P3 F2FP.F16.F32.PACK_AB R7, RZ, R17 ;  /* 0x00000011ff07b23e */ /* 0x000fe200000000ff */
[----:B---3--:R-:W-:-:S05]  /*0e40*/  @!P2 HADD2.F32 R27, -RZ, R22.H0_H0 ;  /* 0x20000016ff1ba230 */ /* 0x008fca0000004100 */
[----:B----4-:R-:W-:Y:S01]  /*0e50*/  @!P2 FMUL.FTZ R27, R27, R20 ;  /* 0x000000141b1ba220 */ /* 0x010fe20000410000 */
[----:B-----5:R-:W-:-:S03]  /*0e60*/  @!P1 HADD2.F32 R24, -RZ, R24.H0_H0 ;  /* 0x20000018ff189230 */ /* 0x020fc60000004100 */
[----:B--2---:R-:W-:-:S05]  /*0e70*/  @!P2 FMUL.FTZ R14, R27, R14 ;  /* 0x0000000e1b0ea220 */ /* 0x004fca0000410000 */
[----:B------:R-:W-:Y:S01]  /*0e80*/  @!P2 F2FP.F16.F32.PACK_AB R8, RZ, R14 ;  /* 0x0000000eff08a23e */ /* 0x000fe200000000ff */
[----:B------:R-:W-:-:S04]  /*0e90*/  @!P1 FMUL.FTZ R24, R24, R11 ;  /* 0x0000000b18189220 */ /* 0x000fc80000410000 */
[----:B------:R-:W-:-:S05]  /*0ea0*/  @!P1 FMUL.FTZ R15, R24, R15 ;  /* 0x0000000f180f9220 */ /* 0x000fca0000410000 */
[----:B------:R-:W-:Y:S01]  /*0eb0*/  @!P1 F2FP.F16.F32.PACK_AB R9, RZ, R15 ;  /* 0x0000000fff09923e */ /* 0x000fe200000000ff */
[----:B------:R-:W-:-:S05]  /*0ec0*/  @!P6 HADD2.F32 R20, -RZ, R19.H0_H0 ;  /* 0x20000013ff14e230 */ /* 0x000fca0000004100 */
[----:B------:R-:W-:-:S04]  /*0ed0*/  @!P6 FMUL.FTZ R13, R20, R13 ;  /* 0x0000000d140de220 */ /* 0x000fc80000410000 */
[----:B------:R-:W-:-:S05]  /*0ee0*/  @!P6 FMUL.FTZ R13, R13, R16 ;  /* 0x000000100d0de220 */ /* 0x000fca0000410000 */
[----:B------:R-:W-:Y:S01]  /*0ef0*/  @!P6 F2FP.F16.F32.PACK_AB R10, RZ, R13 ;  /* 0x0000000dff0ae23e */ /* 0x000fe200000000ff */
[----:B0-----:R-:W-:Y:S06]  /*0f00*/  @P4 BRA `(.L_x_11140) ;  /* 0x0000000000304947 */ /* 0x001fec0003800000 */
[----:B------:R-:W0:Y:S01]  /*0f10*/  LDC.64 R12, c[0x0][0x218] ;  /* 0x00008600ff0c7b82 */ /* 0x000e220000000a00 */
[----:B------:R-:W-:Y:S02]  /*0f20*/  IADD3 R11, R0, R3, RZ ;  /* 0x00000003000b7210 */ /* 0x000fe40007ffe0ff */
[----:B------:R-:W-:-:S04]  /*0f30*/  IADD3 R3, R3, 0x80, RZ ;  /* 0x0000008003037810 */ /* 0x000fc80007ffe0ff */
[----:B------:R-:W-:Y:S01]  /*0f40*/  ISETP.GE.AND P0, PT, R3, R2, PT ;  /* 0x000000020300720c */ /* 0x000fe20003f06270 */
[----:B0-----:R-:W-:-:S05]  /*0f50*/  IMAD.WIDE.U32 R12, R11, 0x2, R12 ;  /* 0x000000020b0c7825 */ /* 0x001fca00078e000c */
[----:B------:R0:W-:Y:S07]  /*0f60*/  STG.E.U16 desc[UR4][R12.64], R4 ;  /* 0x000000040c007986 */ /* 0x0001ee000c101504 */
[----:B------:R-:W-:Y:S05]  /*0f70*/  @P0 BRA `(.L_x_11141) ;  /* 0x0000000000300947 */ /* 0x000fea0003800000 */
[----:B0-----:R-:W0:Y:S01]  /*0f80*/  LDC.64 R12, c[0x0][0x218] ;  /* 0x00008600ff0c7b82 */ /* 0x001e220000000a00 */
[----:B------:R-:W-:Y:S01]  /*0f90*/  IADD3 R11, R0, R3, RZ ;  /* 0x00000003000b7210 */ /* 0x000fe20007ffe0ff */
[----:B------:R-:W-:-:S04]  /*0fa0*/  VIADD R3, R3, 0x80 ;  /* 0x0000008003037836 */ /* 0x000fc80000000000 */
[----:B0-----:R-:W-:-:S05]  /*0fb0*/  IMAD.WIDE.U32 R12, R11, 0x2, R12 ;  /* 0x000000020b0c7825 */ /* 0x001fca00078e000c */
[----:B------:R0:W-:Y:S02]  /*0fc0*/  STG.E.U16 desc[UR4][R12.64], R5 ;  /* 0x000000050c007986 */ /* 0x0001e4000c101504 */
.L_x_11140:
[----:B------:R-:W-:-:S13]  /*0fd0*/  ISETP.GE.AND P0, PT, R3, R2, PT ;  /* 0x000000020300720c */ /* 0x000fda0003f06270 */
[----:B------:R-:W-:Y:S05]  /*0fe0*/  @P0 BRA `(.L_x_11142) ;  /* 0x0000000000300947 */ /* 0x000fea0003800000 */
[----:B0-----:R-:W0:Y:S01]  /*0ff0*/  LDC.64 R4, c[0x0][0x218] ;  /* 0x00008600ff047b82 */ /* 0x001e220000000a00 */
[----:B------:R-:W-:Y:S02]  /*1000*/  IADD3 R11, R0, R3, RZ ;  /* 0x00000003000b7210 */ /* 0x000fe40007ffe0ff */
[----:B------:R-:W-:-:S03]  /*1010*/  IADD3 R3, R3, 0x80, RZ ;  /* 0x0000008003037810 */ /* 0x000fc60007ffe0ff */
[----:B0-----:R-:W-:-:S05]  /*1020*/  IMAD.WIDE.U32 R4, R11, 0x2, R4 ;  /* 0x000000020b047825 */ /* 0x001fca00078e0004 */
[----:B------:R1:W-:Y:S02]  /*1030*/  STG.E.U16 desc[UR4][R4.64], R6 ;  /* 0x0000000604007986 */ /* 0x0003e4000c101504 */
.L_x_11141:
[----:B------:R-:W-:-:S13]  /*1040*/  ISETP.GE.AND P0, PT, R3, R2, PT ;  /* 0x000000020300720c */ /* 0x000fda0003f06270 */
[----:B------:R-:W-:Y:S05]  /*1050*/  @P0 BRA `(.L_x_11143) ;  /* 0x0000000000340947 */ /* 0x000fea0003800000 */
[----:B01----:R-:W0:Y:S01]  /*1060*/  LDC.64 R4, c[0x0][0x218] ;  /* 0x00008600ff047b82 */ /* 0x003e220000000a00 */
[----:B------:R-:W-:Y:S02]  /*1070*/  IADD3 R11, R0, R3, RZ ;  /* 0x00000003000b7210 */ /* 0x000fe40007ffe0ff */
[----:B------:R-:W-:-:S03]  /*1080*/  IADD3 R3, R3, 0x80, RZ ;  /* 0x0000008003037810 */ /* 0x000fc60007ffe0ff */
[----:B0-----:R-:W-:-:S05]  /*1090*/  IMAD.WIDE.U32 R4, R11, 0x2, R4 ;  /* 0x000000020b047825 */ /* 0x001fca00078e0004 */
[----:B------:R1:W-:Y:S02]  /*10a0*/  STG.E.U16 desc[UR4][R4.64], R7 ;  /* 0x0000000704007986 */ /* 0x0003e4000c101504 */
.L_x_11142:
        /* <DEDUP_REMOVED lines=8> */
.L_x_11143:
[----:B------:R-:W-:Y:S05]  /*1130*/  BSYNC B1 ;  /* 0x0000000000017941 */ /* 0x000fea0003800000 */
.L_x_11139:
[----:B------:R-:W-:-:S13]  /*1140*/  ISETP.GE.AND P0, PT, R3, R2, PT ;  /* 0x000000020300720c */ /* 0x000fda0003f06270 */
[----:B012---:R-:W0:Y:S01]  /*1150*/  @!P0 LDC.64 R4, c[0x0][0x218] ;  /* 0x00008600ff048b82 */ /* 0x007e220000000a00 */
[----:B------:R-:W-:Y:S02]  /*1160*/  @!P0 IADD3 R7, R0, R3, RZ ;  /* 0x0000000300078210 */ /* 0x000fe40007ffe0ff */
[----:B------:R-:W-:-:S03]  /*1170*/  @!P0 IADD3 R3, R3, 0x80, RZ ;  /* 0x0000008003038810 */ /* 0x000fc60007ffe0ff */
[----:B0-----:R-:W-:-:S05]  /*1180*/  @!P0 IMAD.WIDE.U32 R4, R7, 0x2, R4 ;  /* 0x0000000207048825 */ /* 0x001fca00078e0004 */
[----:B------:R2:W-:Y:S02]  /*1190*/  @!P0 STG.E.U16 desc[UR4][R4.64], R9 ;  /* 0x0000000904008986 */ /* 0x0005e4000c101504 */
.L_x_11144:
[----:B------:R-:W-:Y:S05]  /*11a0*/  BSYNC B0 ;  /* 0x0000000000007941 */ /* 0x000fea0003800000 */
.L_x_11138:
        /* <DEDUP_REMOVED lines=8> */
.L_x_11145:
        /* <DEDUP_REMOVED lines=13> */
.L_x_28401:


//--------------------- .text._ZN2at6native29vectorized_elementwise_kernelILi4EZZZNS0_49_GLOBAL__N__b919a28f_16_Normalization_cu_5c38458736batch_norm_elementwise_backward_evalERKNS_6TensorES5_S5_S5_ENKUlvE_clEvENKUlvE1_clEvEUlN3c104HalfEffE_St5arrayIPcLm4EEEEviT0_T1_ --------------------------
	.section	.text._ZN2at6native29vectorized_elementwise_kernelILi4EZZZNS0_49_GLOBAL__N__b919a28f_16_Normalization_cu_5c38458736batch_norm_elementwise_backward_evalERKNS_6TensorES5_S5_S5_ENKUlvE_clEvENKUlvE1_clEvEUlN3c104HalfEffE_St5arrayIPcLm4EEEEviT0_T1_,"ax",@progbits
	.align	128
        .global         _ZN2at6native29vectorized_elementwise_kernelILi4EZZZNS0_49_GLOBAL__N__b919a28f_16_Normalization_cu_5c38458736batch_norm_elementwise_backward_evalERKNS_6TensorES5_S5_S5_ENKUlvE_clEvENKUlvE1_clEvEUlN3c104HalfEffE_St5arrayIPcLm4EEEEviT0_T1_
        .type           _ZN2at6native29vectorized_elementwise_kernelILi4EZZZNS0_49_GLOBAL__N__b919a28f_16_Normalization_cu_5c38458736batch_norm_elementwise_backward_evalERKNS_6TensorES5_S5_S5_ENKUlvE_clEvENKUlvE1_clEvEUlN3c104HalfEffE_St5arrayIPcLm4EEEEviT0_T1_,@function
        .size           _ZN2at6native29vectorized_elementwise_kernelILi4EZZZNS0_49_GLOBAL__N__b919a28f_16_Normalization_cu_5c38458736batch_norm_elementwise_backward_evalERKNS_6TensorES5_S5_S5_ENKUlvE_clEvENKUlvE1_clEvEUlN3c104HalfEffE_St5arrayIPcLm4EEEEviT0_T1_,(.L_x_28402 - _ZN2at6native29vectorized_elementwise_kernelILi4EZZZNS0_49_GLOBAL__N__b919a28f_16_Normalization_cu_5c38458736batch_norm_elementwise_backward_evalERKNS_6TensorES5_S5_S5_ENKUlvE_clEvENKUlvE1_clEvEUlN3c104HalfEffE_St5arrayIPcLm4EEEEviT0_T1_)
        .other          _ZN2at6native29vectorized_elementwise_kernelILi4EZZZNS0_49_GLOBAL__N__b919a28f_16_Normalization_cu_5c38458736batch_norm_elementwise_backward_evalERKNS_6TensorES5_S5_S5_ENKUlvE_clEvENKUlvE1_clEvEUlN3c104HalfEffE_St5arrayIPcLm4EEEEviT0_T1_,@"STO_CUDA_ENTRY STV_DEFAULT"
_ZN2at6native29vectorized_elementwise_kernelILi4EZZZNS0_49_GLOBAL__N__b919a28f_16_Normalization_cu_5c38458736batch_norm_elementwise_backward_evalERKNS_6TensorES5_S5_S5_ENKUlvE_clEvENKUlvE1_clEvEUlN3c104HalfEffE_St5arrayIPcLm4EEEEviT0_T1_:
.text._ZN2at6native29vectorized_elementwise_kernelILi4EZZZNS0_49_GLOBAL__N__b919a28f_16_Normalization_cu_5c38458736batch_norm_elementwise_backward_evalERKNS_6TensorES5_S5_S5_ENKUlvE_clEvENKUlvE1_clEvEUlN3c104HalfEffE_St5arrayIPcLm4EEEEviT0_T1_:
        /* <DEDUP_REMOVED lines=16> */
[----:B------:R-:W2:Y:S04]  /*0100*/  LDG.E.64 R24, desc[UR4][R26.64] ;  /* 0x000000041a187981 */ /* 0x000ea8000c1e1b00 */
[----:B------:R-:W4:Y:S01]  /*0110*/  LDG.E.64 R2, desc[UR4][R26.64+0x400] ;  /* 0x000400041a027981 */ /* 0x000f22000c1e1b00 */
[----:B------:R-:W-:-:S04]  /*0120*/  IMAD.WIDE.U32 R30, R22, 0x10, R4 ;  /* 0x00000010161e7825 */ /* 0x000fc800078e0004 */
[----:B---3--:R-:W-:Y:S01]  /*0130*/  IMAD.WIDE R4, R0, 0x4, R6 ;  /* 0x0000000400047825 */ /* 0x008fe200078e0206 */
[----:B------:R-:W3:Y:S04]  /*0140*/  LDG.E.128 R16, desc[UR4][R30.64] ;  /* 0x000000041e107981 */ /* 0x000ee8000c1e1d00 */
[----:B------:R-:W5:Y:S01]  /*0150*/  LDG.E.128 R12, desc[UR4][R30.64+0x800] ;  /* 0x000800041e0c7981 */ /* 0x000f62000c1e1d00 */
[----:B------:R-:W-:-:S05]  /*0160*/  IMAD.WIDE.U32 R28, R22, 0x10, R4 ;  /* 0x00000010161c7825 */ /* 0x000fca00078e0004 */
[----:B------:R-:W5:Y:S04]  /*0170*/  LDG.E.128 R8, desc[UR4][R28.64] ;  /* 0x000000041c087981 */ /* 0x000f68000c1e1d00 */
[----:B------:R-:W5:Y:S01]  /*0180*/  LDG.E.128 R4, desc[UR4][R28.64+0x800] ;  /* 0x000800041c047981 */ /* 0x000f62000c1e1d00 */
[----:B-1----:R-:W-:-:S04]  /*0190*/  IMAD.WIDE.U32 R20, R0, 0x2, R20 ;  /* 0x0000000200147825 */ /* 0x002fc800078e0014 */
[----:B------:R-:W-:-:S04]  /*01a0*/  IMAD.WIDE R20, R22, 0x8, R20 ;  /* 0x0000000816147825 */ /* 0x000fc800078e0214 */
[--C-:B--2---:R-:W-:Y:S02]  /*01b0*/  HADD2.F32 R23, -RZ, R24.reuse.H0_H0 ;  /* 0x20000018ff177230 */ /* 0x104fe40000004100 */
[--C-:B------:R-:W-:Y:S02]  /*01c0*/  HADD2.F32 R32, -RZ, R25.reuse.H1_H1 ;  /* 0x30000019ff207230 */ /* 0x100fe40000004100 */
[----:B------:R-:W-:Y:S02]  /*01d0*/  HADD2.F32 R24, -RZ, R24.H1_H1 ;  /* 0x30000018ff187230 */ /* 0x000fe40000004100 */
[----:B------:R-:W-:Y:S02]  /*01e0*/  HADD2.F32 R33, -RZ, R25.H0_H0 ;  /* 0x20000019ff217230 */ /* 0x000fe40000004100 */
[----:B---3--:R-:W-:Y:S01]  /*01f0*/  FMUL.FTZ R23, R16, R23 ;  /* 0x0000001710177220 */ /* 0x008fe20000410000 */
[----:B------:R-:W-:Y:S01]  /*0200*/  FMUL.FTZ R16, R19, R32 ;  /* 0x0000002013107220 */ /* 0x000fe20000410000 */
[----:B------:R-:W-:Y:S01]  /*0210*/  FMUL.FTZ R24, R17, R24 ;  /* 0x0000001811187220 */ /* 0x000fe20000410000 */
[----:B----4-:R-:W-:-:S02]  /*0220*/  HADD2.F32 R19, -RZ, R2.H0_H0 ;  /* 0x20000002ff137230 */ /* 0x010fc40000004100 */
[----:B------:R-:W-:Y:S01]  /*0230*/  FMUL.FTZ R17, R18, R33 ;  /* 0x0000002112117220 */ /* 0x000fe20000410000 */
[----:B------:R-:W-:Y:S02]  /*0240*/  HADD2.F32 R2, -RZ, R2.H1_H1 ;  /* 0x30000002ff027230 */ /* 0x000fe40000004100 */
[--C-:B------:R-:W-:Y:S02]  /*0250*/  HADD2.F32 R25, -RZ, R3.reuse.H0_H0 ;  /* 0x20000003ff197230 */ /* 0x100fe40000004100 */
[----:B------:R-:W-:Y:S02]  /*0260*/  HADD2.F32 R18, -RZ, R3.H1_H1 ;  /* 0x30000003ff127230 */ /* 0x000fe40000004100 */
        /* <DEDUP_REMOVED lines=15> */
[----:B------:R-:W-:-:S03]  /*0360*/  F2FP.F16.F32.PACK_AB R3, R7, R6 ;  /* 0x000000060703723e */ /* 0x000fc600000000ff */
[----:B------:R-:W-:Y:S04]  /*0370*/  STG.E.64 desc[UR4][R20.64], R8 ;  /* 0x0000000814007986 */ /* 0x000fe8000c101b04 */
[----:B------:R-:W-:Y:S01]  /*0380*/  STG.E.64 desc[UR4][R20.64+0x400], R2 ;  /* 0x0004000214007986 */ /* 0x000fe2000c101b04 */
[----:B------:R-:W-:Y:S05]  /*0390*/  EXIT ;  /* 0x000000000000794d */ /* 0x000fea0003800000 */
.L_x_11146:
        /* <DEDUP_REMOVED lines=187> */
.L_x_11149:
[----:B------:R-:W-:-:S13]  /*0f50*/  ISETP.GE.AND P0, PT, R3, R2, PT ;  /* 0x000000020300720c */ /* 0x000fda0003f06270 */
[----:B------:R-:W-:Y:S05]  /*0f60*/  @P0 BRA `(.L_x_11151) ;  /* 0x0000000000300947 */ /* 0x000fea0003800000 */
[----:B0-----:R-:W0:Y:S01]  /*0f70*/  LDC.64 R4, c[0x0][0x218] ;  /* 0x00008600ff047b82 */ /* 0x001e220000000a00 */
[----:B------:R-:W-:Y:S02]  /*0f80*/  IADD3 R11, R0, R3, RZ ;  /* 0x00000003000b7210 */ /* 0x000fe40007ffe0ff */
[----:B------:R-:W-:-:S03]  /*0f90*/  IADD3 R3, R3, 0x80, RZ ;  /* 0x0000008003037810 */ /* 0x000fc60007ffe0ff */
[----:B0-----:R-:W-:-:S05]  /*0fa0*/  IMAD.WIDE.U32 R4, R11, 0x2, R4 ;  /* 0x000000020b047825 */ /* 0x001fca00078e0004 */
[----:B------:R1:W-:Y:S02]  /*0fb0*/  STG.E.U16 desc[UR4][R4.64], R6 ;  /* 0x0000000604007986 */ /* 0x0003e4000c101504 */
.L_x_11150:
[----:B------:R-:W-:-:S13]  /*0fc0*/  ISETP.GE.AND P0, PT, R3, R2, PT ;  /* 0x000000020300720c */ /* 0x000fda0003f06270 */
[----:B------:R-:W-:Y:S05]  /*0fd0*/  @P0 BRA `(.L_x_11152) ;  /* 0x0000000000340947 */ /* 0x000fea0003800000 */
[----:B01----:R-:W0:Y:S01]  /*0fe0*/  LDC.64 R4, c[0x0][0x218] ;  /* 0x00008600ff047b82 */ /* 0x003e220000000a00 */
[----:B------:R-:W-:Y:S02]  /*0ff0*/  IADD3 R11, R0, R3, RZ ;  /* 0x00000003000b7210 */ /* 0x000fe40007ffe0ff */
[----:B------:R-:W-:-:S03]  /*1000*/  IADD3 R3, R3, 0x80, RZ ;  /* 0x0000008003037810 */ /* 0x000fc60007ffe0ff */
[----:B0-----:R-:W-:-:S05]  /*1010*/  IMAD.WIDE.U32 R4, R11, 0x2, R4 ;  /* 0x000000020b047825 */ /* 0x001fca00078e0004 */
[----:B------:R1:W-:Y:S02]  /*1020*/  STG.E.U16 desc[UR4][R4.64], R7 ;  /* 0x0000000704007986 */ /* 0x0003e4000c101504 */
.L_x_11151:
        /* <DEDUP_REMOVED lines=8> */
.L_x_11152:
[----:B------:R-:W-:Y:S05]  /*10b0*/  BSYNC B1 ;  /* 0x0000000000017941 */ /* 0x000fea0003800000 */
.L_x_11148:
[----:B------:R-:W-:-:S13]  /*10c0*/  ISETP.GE.AND P0, PT, R3, R2, PT ;  /* 0x000000020300720c */ /* 0x000fda0003f06270 */
[----:B012---:R-:W0:Y:S01]  /*10d0*/  @!P0 LDC.64 R4, c[0x0][0x218] ;  /* 0x00008600ff048b82 */ /* 0x007e220000000a00 */
[----:B------:R-:W-:Y:S02]  /*10e0*/  @!P0 IADD3 R7, R0, R3, RZ ;  /* 0x0000000300078210 */ /* 0x000fe40007ffe0ff */
[----:B------:R-:W-:-:S03]  /*10f0*/  @!P0 IADD3 R3, R3, 0x80, RZ ;  /* 0x0000008003038810 */ /* 0x000fc60007ffe0ff */
[----:B0-----:R-:W-:-:S05]  /*1100*/  @!P0 IMAD.WIDE.U32 R4, R7, 0x2, R4 ;  /* 0x0000000207048825 */ /* 0x001fca00078e0004 */
[----:B------:R2:W-:Y:S02]  /*1110*/  @!P0 STG.E.U16 desc[UR4][R4.64], R9 ;  /* 0x0000000904008986 */ /* 0x0005e4000c101504 */
.L_x_11153:
[----:B------:R-:W-:Y:S05]  /*1120*/  BSYNC B0 ;  /* 0x0000000000007941 */ /* 0x000fea0003800000 */
.L_x_11147:
        /* <DEDUP_REMOVED lines=8> */
.L_x_11154:
        /* <DEDUP_REMOVED lines=13> */
.L_x_28402:


//--------------------- .text._ZN2at6native29vectorized_elementwise_kernelILi8EZZZNS0_49_GLOBAL__N__b919a28f_16_Normalization_cu_5c38458736batch_norm_elementwise_backward_evalERKNS_6TensorES5_S5_S5_ENKUlvE_clEvENKUlvE1_clEvEUlN3c104HalfEffE_St5arrayIPcLm4EEEEviT0_T1_ --------------------------
	.section	.text._ZN2at6native29vectorized_elementwise_kernelILi8EZZZNS0_49_GLOBAL__N__b919a28f_16_Normalization_cu_5c38458736batch_norm_elementwise_backward_evalERKNS_6TensorES5_S5_S5_ENKUlvE_clEvENKUlvE1_clEvEUlN3c104HalfEffE_St5arrayIPcLm4EEEEviT0_T1_,"ax",@progbits
	.align	128
        .global         _ZN2at6native29vectorized_elementwise_kernelILi8EZZZNS0_49_GLOBAL__N__b919a28f_16_Normalization_cu_5c38458736batch_norm_elementwise_backward_evalERKNS_6TensorES5_S5_S5_ENKUlvE_clEvENKUlvE1_clEvEUlN3c104HalfEffE_St5arrayIPcLm4EEEEviT0_T1_
        .type           _ZN2at6native29vectorized_elementwise_kernelILi8EZZZNS0_49_GLOBAL__N__b919a28f_16_Normalization_cu_5c38458736batch_norm_elementwise_backward_evalERKNS_6TensorES5_S5_S5_ENKUlvE_clEvENKUlvE1_clEvEUlN3c104HalfEffE_St5arrayIPcLm4EEEEviT0_T1_,@function
        .size           _ZN2at6native29vectorized_elementwise_kernelILi8EZZZNS0_49_GLOBAL__N__b919a28f_16_Normalization_cu_5c38458736batch_norm_elementwise_backward_evalERKNS_6TensorES5_S5_S5_ENKUlvE_clEvENKUlvE1_clEvEUlN3c104HalfEffE_St5arrayIPcLm4EEEEviT0_T1_,(.L_x_28403 - _ZN2at6native29vectorized_elementwise_kernelILi8EZZZNS0_49_GLOBAL__N__b919a28f_16_Normalization_cu_5c38458736batch_norm_elementwise_backward_evalERKNS_6TensorES5_S5_S5_ENKUlvE_clEvENKUlvE1_clEvEUlN3c104HalfEffE_St5arrayIPcLm4EEEEviT0_T1_)
        .other          _ZN2at6native29vectorized_elementwise_kernelILi8EZZZNS0_49_GLOBAL__N__b919a28f_16_Normalization_cu_5c38458736batch_norm_elementwise_backward_evalERKNS_6TensorES5_S5_S5_ENKUlvE_clEvENKUlvE1_clEvEUlN3c104HalfEffE_St5arrayIPcLm4EEEEviT0_T1_,@"STO_CUDA_ENTRY STV_DEFAULT"
_ZN2at6native29vectorized_elementwise_kernelILi8EZZZNS0_49_GLOBAL__N__b919a28f_16_Normalization_cu_5c38458736batch_norm_elementwise_backward_evalERKNS_6TensorES5_S5_S5_ENKUlvE_clEvENKUlvE1_clEvEUlN3c104HalfEffE_St5arrayIPcLm4EEEEviT0_T1_:
.text._ZN2at6native29vectorized_elementwise_kernelILi8EZZZNS0_49_GLOBAL__N__b919a28f_16_Normalization_cu_5c38458736batch_norm_elementwise_backward_evalERKNS_6TensorES5_S5_S5_ENKUlvE_clEvENKUlvE1_clEvEUlN3c104HalfEffE_St5arrayIPcLm4EEEEviT0_T1_:
        /* <DEDUP_REMOVED lines=14> */
[----:B--2---:R-:W-:-:S04]  /*00e0*/  IMAD.WIDE R6, R0, 0x4, R6 ;  /* 0x0000000400067825 */ /* 0x004fc800078e0206 */
[----:B------:R-:W-:Y:S02]  /*00f0*/  IMAD.WIDE.U32 R28, R24, 0x20, R6 ;  /* 0x00000020181c7825 */ /* 0x000fe400078e0006 */
[----:B------:R-:W2:Y:S02]  /*0100*/  LDG.E.128 R4, desc[UR4][R4.64] ;  /* 0x0000000404047981 */ /* 0x000ea4000c1e1d00 */
[----:B---3--:R-:W-:Y:S02]  /*0110*/  IMAD.WIDE R2, R0, 0x4, R8 ;  /* 0x0000000400027825 */ /* 0x008fe400078e0208 */
[----:B------:R-:W3:Y:S02]  /*0120*/  LDG.E.128 R20, desc[UR4][R28.64] ;  /* 0x000000041c147981 */ /* 0x000ee4000c1e1d00 */
[----:B------:R-:W-:Y:S02]  /*0130*/  IMAD.WIDE.U32 R26, R24, 0x20, R2 ;  /* 0x00000020181a7825 */ /* 0x000fe400078e0002 */
[----:B------:R-:W4:Y:S01]  /*0140*/  LDG.E.128 R16, desc[UR4][R28.64+0x10] ;  /* 0x000010041c107981 */ /* 0x000f22000c1e1d00 */
[----:B------:R-:W0:Y:S03]  /*0150*/  LDC.64 R2, c[0x0][0x218] ;  /* 0x00008600ff027b82 */ /* 0x000e260000000a00 */
[----:B------:R-:W5:Y:S04]  /*0160*/  LDG.E.128 R12, desc[UR4][R26.64] ;  /* 0x000000041a0c7981 */ /* 0x000f68000c1e1d00 */
[----:B------:R-:W4:Y:S01]  /*0170*/  LDG.E.128 R8, desc[UR4][R26.64+0x10] ;  /* 0x000010041a087981 */ /* 0x000f22000c1e1d00 */
[----:B0-----:R-:W-:-:S04]  /*0180*/  IMAD.WIDE.U32 R2, R0, 0x2, R2 ;  /* 0x0000000200027825 */ /* 0x001fc800078e0002 */
[----:B------:R-:W-:-:S04]  /*0190*/  IMAD.WIDE R2, R24, 0x10, R2 ;  /* 0x0000001018027825 */ /* 0x000fc800078e0202 */
[--C-:B--2---:R-:W-:Y:S02]  /*01a0*/  HADD2.F32 R25, -RZ, R4.reuse.H0_H0 ;  /* 0x20000004ff197230 */ /* 0x104fe40000004100 */
[----:B------:R-:W-:Y:S02]  /*01b0*/  HADD2.F32 R30, -RZ, R4.H1_H1 ;  /* 0x30000004ff1e7230 */ /* 0x000fe40000004100 */
[--C-:B------:R-:W-:Y:S02]  /*01c0*/  HADD2.F32 R4, -RZ, R5.reuse.H1_H1 ;  /* 0x30000005ff047230 */ /* 0x100fe40000004100 */
[----:B------:R-:W-:Y:S02]  /*01d0*/  HADD2.F32 R31, -RZ, R5.H0_H0 ;  /* 0x20000005ff1f7230 */ /* 0x000fe40000004100 */
[----:B---3--:R-:W-:Y:S01]  /*01e0*/  FMUL.FTZ R5, R20, R25 ;  /* 0x0000001914057220 */ /* 0x008fe20000410000 */
[----:B------:R-:W-:Y:S01]  /*01f0*/  FMUL.FTZ R20, R21, R30 ;  /* 0x0000001e15147220 */ /* 0x000fe20000410000 */
[----:B------:R-:W-:Y:S01]  /*0200*/  FMUL.FTZ R4, R23, R4 ;  /* 0x0000000417047220 */ /* 0x000fe20000410000 */
[----:B------:R-:W-:-:S02]  /*0210*/  HADD2.F32 R23, -RZ, R6.H0_H0 ;  /* 0x20000006ff177230 */ /* 0x000fc40000004100 */
[----:B------:R-:W-:Y:S01]  /*0220*/  FMUL.FTZ R21, R22, R31 ;  /* 0x0000001f16157220 */ /* 0x000fe20000410000 */
[----:B------:R-:W-:Y:S02]  /*0230*/  HADD2.F32 R6, -RZ, R6.H1_H1 ;  /* 0x30000006ff067230 */ /* 0x000fe40000004100 */
[----:B-----5:R-:W-:Y:S01]  /*0240*/  FMUL.FTZ R12, R12, R5 ;  /* 0x000000050c0c7220 */ /* 0x020fe20000410000 */
[--C-:B------:R-:W-:Y:S02]  /*0250*/  HADD2.F32 R25, -RZ, R7.reuse.H0_H0 ;  /* 0x20000007ff197230 */ /* 0x100fe40000004100 */
[----:B------:R-:W-:Y:S01]  /*0260*/  FMUL.FTZ R5, R14, R21 ;  /* 0x000000150e057220 */ /* 0x000fe20000410000 */
[----:B------:R-:W-:Y:S02]  /*0270*/  HADD2.F32 R22, -RZ, R7.H1_H1 ;  /* 0x30000007ff167230 */ /* 0x000fe40000004100 */
[----:B----4-:R-:W-:Y:S01]  /*0280*/  FMUL.FTZ R7, R16, R23 ;  /* 0x0000001710077220 */ /* 0x010fe20000410000 */
        /* <DEDUP_REMOVED lines=15> */
.L_x_11155:
        /* <DEDUP_REMOVED lines=187> */
.L_x_11158:
[----:B------:R-:W-:-:S13]  /*0f30*/  ISETP.GE.AND P0, PT, R3, R2, PT ;  /* 0x000000020300720c */ /* 0x000fda0003f06270 */
[----:B------:R-:W-:Y:S05]  /*0f40*/  @P0 BRA `(.L_x_11160) ;  /* 0x0000000000300947 */ /* 0x000fea0003800000 */
[----:B0-----:R-:W0:Y:S01]  /*0f50*/  LDC.64 R4, c[0x0][0x218] ;  /* 0x00008600ff047b82 */ /* 0x001e220000000a00 */
[----:B------:R-:W-:Y:S02]  /*0f60*/  IADD3 R11, R0, R3, RZ ;  /* 0x00000003000b7210 */ /* 0x000fe40007ffe0ff */
[----:B------:R-:W-:-:S03]  /*0f70*/  IADD3 R3, R3, 0x80, RZ ;  /* 0x0000008003037810 */ /* 0x000fc60007ffe0ff */
[----:B0-----:R-:W-:-:S05]  /*0f80*/  IMAD.WIDE.U32 R4, R11, 0x2, R4 ;  /* 0x000000020b047825 */ /* 0x001fca00078e0004 */
[----:B------:R1:W-:Y:S02]  /*0f90*/  STG.E.U16 desc[UR4][R4.64], R6 ;  /* 0x0000000604007986 */ /* 0x0003e4000c101504 */
.L_x_11159:
[----:B------:R-:W-:-:S13]  /*0fa0*/  ISETP.GE.AND P0, PT, R3, R2, PT ;  /* 0x000000020300720c */ /* 0x000fda0003f06270 */
[----:B------:R-:W-:Y:S05]  /*0fb0*/  @P0 BRA `(.L_x_11161) ;  /* 0x0000000000340947 */ /* 0x000fea0003800000 */
[----:B01----:R-:W0:Y:S01]  /*0fc0*/  LDC.64 R4, c[0x0][0x218] ;  /* 0x00008600ff047b82 */ /* 0x003e220000000a00 */
[----:B------:R-:W-:Y:S02]  /*0fd0*/  IADD3 R11, R0, R3, RZ ;  /* 0x00000003000b7210 */ /* 0x000fe40007ffe0ff */
[----:B------:R-:W-:-:S03]  /*0fe0*/  IADD3 R3, R3, 0x80, RZ ;  /* 0x0000008003037810 */ /* 0x000fc60007ffe0ff */
[----:B0-----:R-:W-:-:S05]  /*0ff0*/  IMAD.WIDE.U32 R4, R11, 0x2, R4 ;  /* 0x000000020b047825 */ /* 0x001fca00078e0004 */
[----:B------:R1:W-:Y:S02]  /*1000*/  STG.E.U16 desc[UR4][R4.64], R7 ;  /* 0x0000000704007986 */ /* 0x0003e4000c101504 */
.L_x_11160:
        /* <DEDUP_REMOVED lines=8> */
.L_x_11161:
[----:B------:R-:W-:Y:S05]  /*1090*/  BSYNC B1 ;  /* 0x0000000000017941 */ /* 0x000fea0003800000 */
.L_x_11157:
[----:B------:R-:W-:-:S13]  /*10a0*/  ISETP.GE.AND P0, PT, R3, R2, PT ;  /* 0x000000020300720c */ /* 0x000fda0003f06270 */
[----:B012---:R-:W0:Y:S01]  /*10b0*/  @!P0 LDC.64 R4, c[0x0][0x218] ;  /* 0x00008600ff048b82 */ /* 0x007e220000000a00 */
[----:B------:R-:W-:Y:S02]  /*10c0*/  @!P0 IADD3 R7, R0, R3, RZ ;  /* 0x0000000300078210 */ /* 0x000fe40007ffe0ff */
[----:B------:R-:W-:-:S03]  /*10d0*/  @!P0 IADD3 R3, R3, 0x80, RZ ;  /* 0x0000008003038810 */ /* 0x000fc60007ffe0ff */
[----:B0-----:R-:W-:-:S05]  /*10e0*/  @!P0 IMAD.WIDE.U32 R4, R7, 0x2, R4 ;  /* 0x0000000207048825 */ /* 0x001fca00078e0004 */
[----:B------:R2:W-:Y:S02]  /*10f0*/  @!P0 STG.E.U16 desc[UR4][R4.64], R9 ;  /* 0x0000000904008986 */ /* 0x0005e4000c101504 */
.L_x_11162:
[----:B------:R-:W-:Y:S05]  /*1100*/  BSYNC B0 ;  /* 0x0000000000007941 */ /* 0x000fea0003800000 */
.L_x_11156:
        /* <DEDUP_REMOVED lines=8> */
.L_x_11163:
        /* <DEDUP_REMOVED lines=15> */
.L_x_28403:


//--------------------- .text._ZN2at6native18elementwise_kernelILi128ELi4EZNS0_15gpu_kernel_implIZZZNS0_49_GLOBAL__N__b919a28f_16_Normalization_cu_5c38458736batch_norm_elementwise_backward_evalERKNS_6TensorES6_S6_S6_ENKUlvE_clEvENKUlvE0_clEvEUlfffE_EEvRNS_18TensorIteratorBaseERKT_EUliE_EEviT1_ --------------------------
	.section	.text._ZN2at6native18elementwise_kernelILi128ELi4EZNS0_15gpu_kernel_implIZZZNS0_49_GLOBAL__N__b919a28f_16_Normalization_cu_5c38458736batch_norm_elementwise_backward_evalERKNS_6TensorES6_S6_S6_ENKUlvE_clEvENKUlvE0_clEvEUlfffE_EEvRNS_18TensorIteratorBaseERKT_EUliE_EEviT1_,"ax",@progbits
	.align	128
        .global         _ZN2at6native18elementwise_kernelILi128ELi4EZNS0_15gpu_kernel_implIZZZNS0_49_GLOBAL__N__b919a28f_16_Normalization_cu_5c38458736batch_norm_elementwise_backward_evalERKNS_6TensorES6_S6_S6_ENKUlvE_clEvENKUlvE0_clEvEUlfffE_EEvRNS_18TensorIteratorBaseERKT_EUliE_EEviT1_
        .type           _ZN2at6native18elementwise_kernelILi128ELi4EZNS0_15gpu_kernel_implIZZZNS0_49_GLOBAL__N__b919a28f_16_Normalization_cu_5c38458736batch_norm_elementwise_backward_evalERKNS_6TensorES6_S6_S6_ENKUlvE_clEvENKUlvE0_clEvEUlfffE_EEvRNS_18TensorIteratorBaseERKT_EUliE_EEviT1_,@function
        .size           _ZN2at6native18elementwise_kernelILi128ELi4EZNS0_15gpu_kernel_implIZZZNS0_49_GLOBAL__N__b919a28f_16_Normalization_cu_5c38458736batch_norm_elementwise_backward_evalERKNS_6TensorES6_S6_S6_ENKUlvE_clEvENKUlvE0_clEvEUlfffE_EEvRNS_18TensorIteratorBaseERKT_EUliE_EEviT1_,(.L_x_28404 - _ZN2at6native18elementwise_kernelILi128ELi4EZNS0_15gpu_kernel_implIZZZNS0_49_GLOBAL__N__b919a28f_16_Normalization_cu_5c38458736batch_norm_elementwise_backward_evalERKNS_6TensorES6_S6_S6_ENKUlvE_clEvENKUlvE0_clEvEUlfffE_EEvRNS_18TensorIteratorBaseERKT_EUliE_EEviT1_)
        .other          _ZN2at6native18elementwise_kernelILi128ELi4EZNS0_15gpu_kernel_implIZZZNS0_49_GLOBAL__N__b919a28f_16_Normalization_cu_5c38458736batch_norm_elementwise_backward_evalERKNS_6TensorES6_S6_S6_ENKUlvE_clEvENKUlvE0_clEvEUlfffE_EEvRNS_18TensorIteratorBaseERKT_EUliE_EEviT1_,@"STO_CUDA_ENTRY STV_DEFAULT"
_ZN2at6native18elementwise_kernelILi128ELi4EZNS0_15gpu_kernel_implIZZZNS0_49_GLOBAL__N__b919a28f_16_Normalization_cu_5c38458736batch_norm_elementwise_backward_evalERKNS_6TensorES6_S6_S6_ENKUlvE_clEvENKUlvE0_clEvEUlfffE_EEvRNS_18TensorIteratorBaseERKT_EUliE_EEviT1_:
.text._ZN2at6native18elementwise_kernelILi128ELi4EZNS0_15gpu_kernel_implIZZZNS0_49_GLOBAL__N__b919a28f_16_Normalization_cu_5c38458736batch_norm_elementwise_backward_evalERKNS_6TensorES6_S6_S6_ENKUlvE_clEvENKUlvE0_clEvEUlfffE_EEvRNS_18TensorIteratorBaseERKT_EUliE_EEviT1_:
        /* <DEDUP_REMOVED lines=391> */
.L_x_11166:
        /* <DEDUP_REMOVED lines=22> */
.L_x_11171:
[----:B------:R-:W2:Y:S02]  /*19d0*/  LDG.E.U8 R2, desc[UR36][R2.64] ;  /* 0x0000002402027981 */ /* 0x000ea4000c1e1100 */
[----:B--2---:R-:W-:Y:S01]  /*19e0*/  I2FP.F32.U32 R19, R2 ;  /* 0x0000000200137245 */ /* 0x004fe20000201000 */
[----:B------:R-:W-:Y:S06]  /*19f0*/  BRA `(.L_x_11173) ;  /* 0x0000000c002c7947 */ /* 0x000fec0003800000 */
.L_x_11170:
        /* <DEDUP_REMOVED lines=9> */
.L_x_11175:
[----:B------:R-:W2:Y:S02]  /*1a90*/  LDG.E R2, desc[UR36][R2.64] ;  /* 0x0000002402027981 */ /* 0x000ea4000c1e1900 */
[----:B--2---:R-:W-:Y:S01]  /*1aa0*/  I2FP.F32.S32 R19, R2 ;  /* 0x0000000200137245 */ /* 0x004fe20000201400 */
[----:B------:R-:W-:Y:S06]  /*1ab0*/  BRA `(.L_x_11173) ;  /* 0x0000000800fc7947 */ /* 0x000fec0003800000 */
.L_x_11174:
[----:B------:R-:W2:Y:S02]  /*1ac0*/  LDG.E.U16 R2, desc[UR36][R2.64] ;  /* 0x0000002402027981 */ /* 0x000ea4000c1e1500 */
[----:B--2---:R0:W1:Y:S01]  /*1ad0*/  I2F.S16 R19, R2 ;  /* 0x0000000200137306 */ /* 0x0040620000101400 */
[----:B------:R-:W-:Y:S05]  /*1ae0*/  BRA `(.L_x_11173) ;  /* 0x0000000800f07947 */ /* 0x000fea0003800000 */
.L_x_11169:
        /* <DEDUP_REMOVED lines=8> */
.L_x_11177:
[----:B------:R-:W2:Y:S02]  /*1b70*/  LDG.E.U16 R2, desc[UR36][R2.64] ;  /* 0x0000002402027981 */ /* 0x000ea4000c1e1500 */
[----:B--2---:R-:W-:Y:S01]  /*1b80*/  HADD2.F32 R19, -RZ, R2.H0_H0 ;  /* 0x20000002ff137230 */ /* 0x004fe20000004100 */
[----:B------:R-:W-:Y:S06]  /*1b90*/  BRA `(.L_x_11173) ;  /* 0x0000000800c47947 */ /* 0x000fec0003800000 */
.L_x_11176:
        /* <DEDUP_REMOVED lines=8> */
.L_x_11179:
[----:B------:R-:W2:Y:S02]  /*1c20*/  LDG.E.U16 R2, desc[UR36][R2.64] ;  /* 0x0000002402027981 */ /* 0x000ea4000c1e1500 */
[----:B--2---:R-:W-:Y:S01]  /*1c30*/  HADD2.F32 R19, -RZ, R2.H0_H0 ;  /* 0x20000002ff137230 */ /* 0x004fe20000004100 */
[----:B------:R-:W-:Y:S06]  /*1c40*/  BRA `(.L_x_11173) ;  /* 0x0000000800987947 */ /* 0x000fec0003800000 */
.L_x_11178:
[----:B------:R-:W2:Y:S01]  /*1c50*/  LDG.E.64 R2, desc[UR36][R2.64] ;  /* 0x0000002402027981 */ /* 0x000ea2000c1e1b00 */
[----:B------:R-:W-:Y:S01]  /*1c60*/  UMOV UR4, 0xf0000000 ;  /* 0xf000000000047882 */ /* 0x000fe20000000000 */
[----:B------:R-:W-:Y:S01]  /*1c70*/  UMOV UR5, 0x380fffff ;  /* 0x380fffff00057882 */ /* 0x000fe20000000000 */
[----:B--2---:R-:W0:Y:S01]  /*1c80*/  F2F.F32.F64 R19, R2 ;  /* 0x0000000200137310 */ /* 0x004e220000301000 */
[----:B------:R-:W-:-:S14]  /*1c90*/  DSETP.GEU.AND P0, PT, |R2|, UR4, PT ;  /* 0x0000000402007e2a */ /* 0x000fdc000bf0e200 */
[----:B0-----:R-:W-:Y:S01]  /*1ca0*/  @!P0 FMUL R19, R19, 1.175494350822287508e-38 ;  /* 0x0080000013138820 */ /* 0x001fe20000400000 */
[----:B------:R-:W-:Y:S06]  /*1cb0*/  BRA `(.L_x_11173) ;  /* 0x00000008007c7947 */ /* 0x000fec0003800000 */
.L_x_11168:
        /* <DEDUP_REMOVED lines=12> */
.L_x_11182:
[----:B------:R-:W2:Y:S01]  /*1d80*/  LDG.E.64 R2, desc[UR36][R2.64] ;  /* 0x0000002402027981 */ /* 0x000ea2000c1e1b00 */
[----:B------:R-:W-:Y:S01]  /*1d90*/  UMOV UR4, 0xf0000000 ;  /* 0xf000000000047882 */ /* 0x000fe20000000000 */
[----:B------:R-:W-:Y:S01]  /*1da0*/  UMOV UR5, 0x380fffff ;  /* 0x380fffff00057882 */ /* 0x000fe20000000000 */
[----:B--2---:R-:W0:Y:S01]  /*1db0*/  F2F.F32.F64 R19, R2 ;  /* 0x0000000200137310 */ /* 0x004e220000301000 */
[----:B------:R-:W-:-:S14]  /*1dc0*/  DSETP.GEU.AND P0, PT, |R2|, UR4, PT ;  /* 0x0000000402007e2a */ /* 0x000fdc000bf0e200 */
[----:B0-----:R-:W-:Y:S01]  /*1dd0*/  @!P0 FMUL R19, R19, 1.175494350822287508e-38 ;  /* 0x0080000013138820 */ /* 0x001fe20000400000 */
[----:B------:R-:W-:Y:S06]  /*1de0*/  BRA `(.L_x_11173) ;  /* 0x0000000800307947 */ /* 0x000fec0003800000 */
.L_x_11181:
        /* <DEDUP_REMOVED lines=26> */
.L_x_11184:
        /* <DEDUP_REMOVED lines=13> */
.L_x_11183:
[----:B------:R-:W2:Y:S02]  /*2060*/  LDG.E.U16 R2, desc[UR36][R2.64] ;  /* 0x0000002402027981 */ /* 0x000ea4000c1e1500 */
[----:B--2---:R-:W-:Y:S01]  /*2070*/  IMAD.U32 R19, R2, 0x10000, RZ ;  /* 0x0001000002137824 */ /* 0x004fe200078e00ff */
[----:B------:R-:W-:Y:S06]  /*2080*/  BRA `(.L_x_11173) ;  /* 0x0000000400887947 */ /* 0x000fec0003800000 */
.L_x_11180:
        /* <DEDUP_REMOVED lines=11> */
.L_x_11187:
        /* <DEDUP_REMOVED lines=20> */
.L_x_11189:
[----:B------:R-:W-:Y:S05]  /*2280*/  BSYNC B0 ;  /* 0x0000000000007941 */ /* 0x000fea0003800000 */
.L_x_11188:
[----:B------:R-:W-:Y:S01]  /*2290*/  IMAD.SHL.U32 R2, R2, 0x100000, RZ ;  /* 0x0010000002027824 */ /* 0x000fe200078e00ff */
[----:B------:R-:W-:-:S04]  /*22a0*/  LEA R0, R0, 0x3b800000, 0x17 ;  /* 0x3b80000000007811 */ /* 0x000fc800078eb8ff */
[----:B------:R-:W-:Y:S01]  /*22b0*/  LOP3.LUT R19, R0, R2, R19, 0xfe, !PT ;  /* 0x0000000200137212 */ /* 0x000fe200078efe13 */
[----:B------:R-:W-:Y:S06]  /*22c0*/  BRA `(.L_x_11173) ;  /* 0x0000000000f87947 */ /* 0x000fec0003800000 */
.L_x_11186:
        /* <DEDUP_REMOVED lines=20> */
.L_x_11191:
[----:B------:R-:W-:Y:S05]  /*2410*/  BSYNC B0 ;  /* 0x0000000000007941 */ /* 0x000fea0003800000 */
.L_x_11190:
[----:B------:R-:W-:Y:S01]  /*2420*/  IMAD.SHL.U32 R2, R2, 0x200000, RZ ;  /* 0x0020000002027824 */ /* 0x000fe200078e00ff */
[----:B------:R-:W-:-:S04]  /*2430*/  LEA R0, R0, 0x37800000, 0x17 ;  /* 0x3780000000007811 */ /* 0x000fc800078eb8ff */
[----:B------:R-:W-:Y:S01]  /*2440*/  LOP3.LUT R19, R0, R2, R19, 0xfe, !PT ;  /* 0x0000000200137212 */ /* 0x000fe200078efe13 */
[----:B------:R-:W-:Y:S06]  /*2450*/  BRA `(.L_x_11173) ;  /* 0x0000000000947947 */ /* 0x000fec0003800000 */
.L_x_11185:
        /* <DEDUP_REMOVED lines=14> */
.L_x_11172:
        /* <DEDUP_REMOVED lines=16> */
.L_x_11194:
[----:B------:R-:W-:Y:S01]  /*2640*/  IMAD.MOV.U32 R19, RZ, RZ, RZ ;  /* 0x000000ffff137224 */ /* 0x000fe200078e00ff */
[----:B------:R-:W-:Y:S06]  /*2650*/  BRA `(.L_x_11173) ;  /* 0x0000000000147947 */ /* 0x000fec0003800000 */
.L_x_11193:
[----:B------:R-:W2:Y:S02]  /*2660*/  LDG.E.64 R2, desc[UR36][R2.64] ;  /* 0x0000002402027981 */ /* 0x000ea4000c1e1b00 */
[----:B--2---:R0:W1:Y:S01]  /*2670*/  I2F.U64 R19, R2 ;  /* 0x0000000200137312 */ /* 0x0040620000301000 */
[----:B------:R-:W-:Y:S05]  /*2680*/  BRA `(.L_x_11173) ;  /* 0x0000000000087947 */ /* 0x000fea0003800000 */
.L_x_11192:
[----:B------:R-:W2:Y:S02]  /*2690*/  LDG.E R2, desc[UR36][R2.64] ;  /* 0x0000002402027981 */ /* 0x000ea4000c1e1900 */
[----:B--2---:R-:W-:-:S07]  /*26a0*/  I2FP.F32.U32 R19, R2 ;  /* 0x0000000200137245 */ /* 0x004fce0000201000 */
.L_x_11173:
[----:B------:R-:W-:Y:S05]  /*26b0*/  BSYNC B6 ;  /* 0x0000000000067941 */ /* 0x000fea0003800000 */
.L_x_11167:
        /* <DEDUP_REMOVED lines=19> */
.L_x_11199:
[----:B------:R-:W2:Y:S02]  /*27f0*/  LDG.E.U8 R2, desc[UR36][R2.64] ;  /* 0x0000002402027981 */ /* 0x000ea4000c1e1100 */
[----:B--2---:R-:W-:Y:S01]  /*2800*/  I2FP.F32.U32 R24, R2 ;  /* 0x0000000200187245 */ /* 0x004fe20000201000 */
[----:B------:R-:W-:Y:S06]  /*2810*/  BRA `(.L_x_11201) ;  /* 0x0000000c002c7947 */ /* 0x000fec0003800000 */
.L_x_11198:
        /* <DEDUP_REMOVED lines=9> */
.L_x_11203:
[----:B------:R-:W2:Y:S02]  /*28b0*/  LDG.E R2, desc[UR36][R2.64] ;  /* 0x0000002402027981 */ /* 0x000ea4000c1e1900 */
[----:B--2---:R-:W-:Y:S01]  /*28c0*/  I2FP.F32.S32 R24, R2 ;  /* 0x0000000200187245 */ /* 0x004fe20000201400 */
[----:B------:R-:W-:Y:S06]  /*28d0*/  BRA `(.L_x_11201) ;  /* 0x0000000800fc7947 */ /* 0x000fec0003800000 */
.L_x_11202:
[----:B------:R-:W2:Y:S02]  /*28e0*/  LDG.E.U16 R2, desc[UR36][R2.64] ;  /* 0x0000002402027981 */ /* 0x000ea4000c1e1500 */
[----:B--2---:R4:W0:Y:S01]  /*28f0*/  I2F.S16 R24, R2 ;  /* 0x0000000200187306 */ /* 0x0048220000101400 */
[----:B------:R-:W-:Y:S05]  /*2900*/  BRA `(.L_x_11201) ;  /* 0x0000000800f07947 */ /* 0x000fea0003800000 */
.L_x_11197:
        /* <DEDUP_REMOVED lines=8> */
.L_x_11205:
[----:B------:R-:W2:Y:S02]  /*2990*/  LDG.E.U16 R2, desc[UR36][R2.64] ;  /* 0x0000002402027981 */ /* 0x000ea4000c1e1500 */
[----:B--2---:R-:W-:Y:S01]  /*29a0*/  HADD2.F32 R24, -RZ, R2.H0_H0 ;  /* 0x20000002ff187230 */ /* 0x004fe20000004100 */
[----:B------:R-:W-:Y:S06]  /*29b0*/  BRA `(.L_x_11201) ;  /* 0x0000000800c47947 */ /* 0x000fec0003800000 */
.L_x_11204:
        /* <DEDUP_REMOVED lines=8> */
.L_x_11207:
[----:B------:R-:W2:Y:S02]  /*2a40*/  LDG.E.U16 R2, desc[UR36][R2.64] ;  /* 0x0000002402027981 */ /* 0x000ea4000c1e1500 */
[----:B--2---:R-:W-:Y:S01]  /*2a50*/  HADD2.F32 R24, -RZ, R2.H0_H0 ;  /* 0x20000002ff187230 */ /* 0x004fe20000004100 */
[----:B------:R-:W-:Y:S06]  /*2a60*/  BRA `(.L_x_11201) ;  /* 0x0000000800987947 */ /* 0x000fec0003800000 */
.L_x_11206:
[----:B------:R-:W2:Y:S01]  /*2a70*/  LDG.E.64 R2, desc[UR36][R2.64] ;  /* 0x0000002402027981 */ /* 0x000ea2000c1e1b00 */
[----:B------:R-:W-:Y:S01]  /*2a80*/  UMOV UR4, 0xf0000000 ;  /* 0xf000000000047882 */ /* 0x000fe20000000000 */
[----:B------:R-:W-:Y:S01]  /*2a90*/  UMOV UR5, 0x380fffff ;  /* 0x380fffff00057882 */ /* 0x000fe20000000000 */
[----:B--2---:R-:W0:Y:S01]  /*2aa0*/  F2F.F32.F64 R24, R2 ;  /* 0x0000000200187310 */ /* 0x004e220000301000 */
[----:B------:R-:W-:-:S14]  /*2ab0*/  DSETP.GEU.AND P0, PT, |R2|, UR4, PT ;  /* 0x0000000402007e2a */ /* 0x000fdc000bf0e200 */
[----:B0-----:R-:W-:Y:S01]  /*2ac0*/  @!P0 FMUL R24, R24, 1.175494350822287508e-38 ;  /* 0x0080000018188820 */ /* 0x001fe20000400000 */
[----:B------:R-:W-:Y:S06]  /*2ad0*/  BRA `(.L_x_11201) ;  /* 0x00000008007c7947 */ /* 0x000fec0003800000 */
.L_x_11196:
        /* <DEDUP_REMOVED lines=12> */
.L_x_11210:
[----:B------:R-:W2:Y:S01]  /*2ba0*/  LDG.E.64 R2, desc[UR36][R2.64] ;  /* 0x0000002402027981 */ /* 0x000ea2000c1e1b00 */
[----:B------:R-:W-:Y:S01]  /*2bb0*/  UMOV UR4, 0xf0000000 ;  /* 0xf000000000047882 */ /* 0x000fe20000000000 */
[----:B------:R-:W-:Y:S01]  /*2bc0*/  UMOV UR5, 0x380fffff ;  /* 0x380fffff00057882 */ /* 0x000fe20000000000 */
[----:B--2---:R-:W0:Y:S01]  /*2bd0*/  F2F.F32.F64 R24, R2 ;  /* 0x0000000200187310 */ /* 0x004e220000301000 */
[----:B------:R-:W-:-:S14]  /*2be0*/  DSETP.GEU.AND P0, PT, |R2|, UR4, PT ;  /* 0x0000000402007e2a */ /* 0x000fdc000bf0e200 */
[----:B0-----:R-:W-:Y:S01]  /*2bf0*/  @!P0 FMUL R24, R24, 1.175494350822287508e-38 ;  /* 0x0080000018188820 */ /* 0x001fe20000400000 */
[----:B------:R-:W-:Y:S06]  /*2c00*/  BRA `(.L_x_11201) ;  /* 0x0000000800307947 */ /* 0x000fec0003800000 */
.L_x_11209:
        /* <DEDUP_REMOVED lines=26> */
.L_x_11212:
        /* <DEDUP_REMOVED lines=13> */
.L_x_11211:
[----:B------:R-:W2:Y:S02]  /*2e80*/  LDG.E.U16 R2, desc[UR36][R2.64] ;  /* 0x0000002402027981 */ /* 0x000ea4000c1e1500 */
[----:B--2---:R-:W-:Y:S01]  /*2e90*/  IMAD.U32 R24, R2, 0x10000, RZ ;  /* 0x0001000002187824 */ /* 0x004fe200078e00ff */
[----:B------:R-:W-:Y:S06]  /*2ea0*/  BRA `(.L_x_11201) ;  /* 0x0000000400887947 */ /* 0x000fec0003800000 */
.L_x_11208:
        /* <DEDUP_REMOVED lines=11> */
.L_x_11215:
        /* <DEDUP_REMOVED lines=20> */
.L_x_11217:
[----:B------:R-:W-:Y:S05]  /*30a0*/  BSYNC B0 ;  /* 0x0000000000007941 */ /* 0x000fea0003800000 */
.L_x_11216:
[----:B------:R-:W-:Y:S01]  /*30b0*/  IMAD.SHL.U32 R2, R2, 0x100000, RZ ;  /* 0x0010000002027824 */ /* 0x000fe200078e00ff */
[----:B------:R-:W-:-:S04]  /*30c0*/  LEA R3, R0, 0x3b800000, 0x17 ;  /* 0x3b80000000037811 */ /* 0x000fc800078eb8ff */
[----:B------:R-:W-:Y:S01]  /*30d0*/  LOP3.LUT R24, R3, R2, R24, 0xfe, !PT ;  /* 0x0000000203187212 */ /* 0x000fe200078efe18 */
[----:B------:R-:W-:Y:S06]  /*30e0*/  BRA `(.L_x_11201) ;  /* 0x0000000000f87947 */ /* 0x000fec0003800000 */
.L_x_11214:
        /* <DEDUP_REMOVED lines=20> */
.L_x_11219:
[----:B------:R-:W-:Y:S05]  /*3230*/  BSYNC B0 ;  /* 0x0000000000007941 */ /* 0x000fea0003800000 */
.L_x_11218:
[----:B------:R-:W-:Y:S01]  /*3240*/  IMAD.SHL.U32 R2, R2, 0x200000, RZ ;  /* 0x0020000002027824 */ /* 0x000fe200078e00ff */
[----:B------:R-:W-:-:S04]  /*3250*/  LEA R3, R0, 0x37800000, 0x17 ;  /* 0x3780000000037811 */ /* 0x000fc800078eb8ff */
[----:B------:R-:W-:Y:S01]  /*3260*/  LOP3.LUT R24, R3, R2, R24, 0xfe, !PT ;  /* 0x0000000203187212 */ /* 0x000fe200078efe18 */
[----:B------:R-:W-:Y:S06]  /*3270*/  BRA `(.L_x_11201) ;  /* 0x0000000000947947 */ /* 0x000fec0003800000 */
.L_x_11213:
        /* <DEDUP_REMOVED lines=14> */
.L_x_11200:
        /* <DEDUP_REMOVED lines=16> */
.L_x_11222:
[----:B------:R-:W-:Y:S01]  /*3460*/  IMAD.MOV.U32 R24, RZ, RZ, RZ ;  /* 0x000000ffff187224 */ /* 0x000fe200078e00ff */
[----:B------:R-:W-:Y:S06]  /*3470*/  BRA `(.L_x_11201) ;  /* 0x0000000000147947 */ /* 0x000fec0003800000 */
.L_x_11221:
[----:B------:R-:W2:Y:S02]  /*3480*/  LDG.E.64 R24, desc[UR36][R2.64] ;  /* 0x0000002402187981 */ /* 0x000ea4000c1e1b00 */
[----:B--2---:R0:W1:Y:S01]  /*3490*/  I2F.U64 R24, R24 ;  /* 0x0000001800187312 */ /* 0x0040620000301000 */
[----:B------:R-:W-:Y:S05]  /*34a0*/  BRA `(.L_x_11201) ;  /* 0x0000000000087947 */ /* 0x000fea0003800000 */
.L_x_11220:
[----:B------:R-:W2:Y:S02]  /*34b0*/  LDG.E R2, desc[UR36][R2.64] ;  /* 0x0000002402027981 */ /* 0x000ea4000c1e1900 */
[----:B--2---:R-:W-:-:S07]  /*34c0*/  I2FP.F32.U32 R24, R2 ;  /* 0x0000000200187245 */ /* 0x004fce0000201000 */
.L_x_11201:
[----:B------:R-:W-:Y:S05]  /*34d0*/  BSYNC B6 ;  /* 0x0000000000067941 */ /* 0x000fea0003800000 */
.L_x_11195:
        /* <DEDUP_REMOVED lines=19> */
.L_x_11227:
[----:B------:R-:W2:Y:S02]  /*3610*/  LDG.E.U8 R0, desc[UR36][R2.64] ;  /* 0x0000002402007981 */ /* 0x000ea4000c1e1100 */
[----:B--2---:R-:W-:Y:S01]  /*3620*/  I2FP.F32.U32 R0, R0 ;  /* 0x0000000000007245 */ /* 0x004fe20000201000 */
[----:B------:R-:W-:Y:S06]  /*3630*/  BRA `(.L_x_11229) ;  /* 0x0000000c002c7947 */ /* 0x000fec0003800000 */
.L_x_11226:
        /* <DEDUP_REMOVED lines=9> */
.L_x_11231:
[----:B------:R-:W2:Y:S02]  /*36d0*/  LDG.E R0, desc[UR36][R2.64] ;  /* 0x0000002402007981 */ /* 0x000ea4000c1e1900 */
[----:B--2---:R-:W-:Y:S01]  /*36e0*/  I2FP.F32.S32 R0, R0 ;  /* 0x0000000000007245 */ /* 0x004fe20000201400 */
[----:B------:R-:W-:Y:S06]  /*36f0*/  BRA `(.L_x_11229) ;  /* 0x0000000800fc7947 */ /* 0x000fec0003800000 */
.L_x_11230:
[----:B------:R-:W2:Y:S02]  /*3700*/  LDG.E.U16 R0, desc[UR36][R2.64] ;  /* 0x0000002402007981 */ /* 0x000ea4000c1e1500 */
[----:B--2---:R-:W3:Y:S01]  /*3710*/  I2F.S16 R0, R0 ;  /* 0x0000000000007306 */ /* 0x004ee20000101400 */
[----:B------:R-:W-:Y:S05]  /*3720*/  BRA `(.L_x_11229) ;  /* 0x0000000800f07947 */ /* 0x000fea0003800000 */
.L_x_11225:
        /* <DEDUP_REMOVED lines=8> */
.L_x_11233:
[----:B------:R-:W2:Y:S02]  /*37b0*/  LDG.E.U16 R0, desc[UR36][R2.64] ;  /* 0x0000002402007981 */ /* 0x000ea4000c1e1500 */
[----:B--2---:R-:W-:Y:S01]  /*37c0*/  HADD2.F32 R0, -RZ, R0.H0_H0 ;  /* 0x20000000ff007230 */ /* 0x004fe20000004100 */
[----:B------:R-:W-:Y:S06]  /*37d0*/  BRA `(.L_x_11229) ;  /* 0x0000000800c47947 */ /* 0x000fec0003800000 */
.L_x_11232:
        /* <DEDUP_REMOVED lines=8> */
.L_x_11235:
[----:B------:R-:W2:Y:S02]  /*3860*/  LDG.E.U16 R0, desc[UR36][R2.64] ;  /* 0x0000002402007981 */ /* 0x000ea4000c1e1500 */
[----:B--2---:R-:W-:Y:S01]  /*3870*/  HADD2.F32 R0, -RZ, R0.H0_H0 ;  /* 0x20000000ff007230 */ /* 0x004fe20000004100 */
[----:B------:R-:W-:Y:S06]  /*3880*/  BRA `(.L_x_11229) ;  /* 0x0000000800987947 */ /* 0x000fec0003800000 */
.L_x_11234:
[----:B------:R-:W2:Y:S01]  /*3890*/  LDG.E.64 R2, desc[UR36][R2.64] ;  /* 0x0000002402027981 */ /* 0x000ea2000c1e1b00 */
[----:B------:R-:W-:Y:S01]  /*38a0*/  UMOV UR4, 0xf0000000 ;  /* 0xf000000000047882 */ /* 0x000fe20000000000 */
[----:B------:R-:W-:Y:S01]  /*38b0*/  UMOV UR5, 0x380fffff ;  /* 0x380fffff00057882 */ /* 0x000fe20000000000 */
[----:B--2---:R-:W0:Y:S01]  /*38c0*/  F2F.F32.F64 R0, R2 ;  /* 0x0000000200007310 */ /* 0x004e220000301000 */
[----:B------:R-:W-:-:S14]  /*38d0*/  DSETP.GEU.AND P0, PT, |R2|, UR4, PT ;  /* 0x0000000402007e2a */ /* 0x000fdc000bf0e200 */
[----:B0-----:R-:W-:Y:S01]  /*38e0*/  @!P0 FMUL R0, R0, 1.175494350822287508e-38 ;  /* 0x0080000000008820 */ /* 0x001fe20000400000 */
[----:B------:R-:W-:Y:S06]  /*38f0*/  BRA `(.L_x_11229) ;  /* 0x00000008007c7947 */ /* 0x000fec0003800000 */
.L_x_11224:
        /* <DEDUP_REMOVED lines=12> */
.L_x_11238:
[----:B------:R-:W2:Y:S01]  /*39c0*/  LDG.E.64 R2, desc[UR36][R2.64] ;  /* 0x0000002402027981 */ /* 0x000ea2000c1e1b00 */
[----:B------:R-:W-:Y:S01]  /*39d0*/  UMOV UR4, 0xf0000000 ;  /* 0xf000000000047882 */ /* 0x000fe20000000000 */
[----:B------:R-:W-:Y:S01]  /*39e0*/  UMOV UR5, 0x380fffff ;  /* 0x380fffff00057882 */ /* 0x000fe20000000000 */
[----:B--2---:R-:W0:Y:S01]  /*39f0*/  F2F.F32.F64 R0, R2 ;  /* 0x0000000200007310 */ /* 0x004e220000301000 */
[----:B------:R-:W-:-:S14]  /*3a00*/  DSETP.GEU.AND P0, PT, |R2|, UR4, PT ;  /* 0x0000000402007e2a */ /* 0x000fdc000bf0e200 */
[----:B0-----:R-:W-:Y:S01]  /*3a10*/  @!P0 FMUL R0, R0, 1.175494350822287508e-38 ;  /* 0x0080000000008820 */ /* 0x001fe20000400000 */
[----:B------:R-:W-:Y:S06]  /*3a20*/  BRA `(.L_x_11229) ;  /* 0x0000000800307947 */ /* 0x000fec0003800000 */
.L_x_11237:
        /* <DEDUP_REMOVED lines=26> */
.L_x_11240:
        /* <DEDUP_REMOVED lines=13> */
.L_x_11239:
[----:B------:R-:W2:Y:S02]  /*3ca0*/  LDG.E.U16 R0, desc[UR36][R2.64] ;  /* 0x0000002402007981 */ /* 0x000ea4000c1e1500 */
[----:B--2---:R-:W-:Y:S01]  /*3cb0*/  IMAD.U32 R0, R0, 0x10000, RZ ;  /* 0x0001000000007824 */ /* 0x004fe200078e00ff */
[----:B------:R-:W-:Y:S06]  /*3cc0*/  BRA `(.L_x_11229) ;  /* 0x0000000400887947 */ /* 0x000fec0003800000 */
.L_x_11236:
        /* <DEDUP_REMOVED lines=11> */
.L_x_11243:
        /* <DEDUP_REMOVED lines=20> */
.L_x_11245:
[----:B------:R-:W-:Y:S05]  /*3ec0*/  BSYNC B0 ;  /* 0x0000000000007941 */ /* 0x000fea0003800000 */
.L_x_11244:
[----:B------:R-:W-:Y:S01]  /*3ed0*/  LEA R3, R0, 0x3b800000, 0x17 ;  /* 0x3b80000000037811 */ /* 0x000fe200078eb8ff */
[----:B------:R-:W-:-:S05]  /*3ee0*/  IMAD.SHL.U32 R0, R2, 0x100000, RZ ;  /* 0x0010000002007824 */ /* 0x000fca00078e00ff */
[----:B------:R-:W-:Y:S01]  /*3ef0*/  LOP3.LUT R0, R3, R0, R4, 0xfe, !PT ;  /* 0x0000000003007212 */ /* 0x000fe200078efe04 */
[----:B------:R-:W-:Y:S06]  /*3f00*/  BRA `(.L_x_11229) ;  /* 0x0000000000f87947 */ /* 0x000fec0003800000 */
.L_x_11242:
        /* <DEDUP_REMOVED lines=20> */
.L_x_11247:
[----:B------:R-:W-:Y:S05]  /*4050*/  BSYNC B0 ;  /* 0x0000000000007941 */ /* 0x000fea0003800000 */
.L_x_11246:
[----:B------:R-:W-:Y:S01]  /*4060*/  LEA R3, R0, 0x37800000, 0x17 ;  /* 0x3780000000037811 */ /* 0x000fe200078eb8ff */
[----:B------:R-:W-:-:S05]  /*4070*/  IMAD.SHL.U32 R0, R2, 0x200000, RZ ;  /* 0x0020000002007824 */ /* 0x000fca00078e00ff */
[----:B------:R-:W-:Y:S01]  /*4080*/  LOP3.LUT R0, R3, R0, R4, 0xfe, !PT ;  /* 0x0000000003007212 */ /* 0x000fe200078efe04 */
[----:B------:R-:W-:Y:S06]  /*4090*/  BRA `(.L_x_11229) ;  /* 0x0000000000947947 */ /* 0x000fec0003800000 */
.L_x_11241:
        /* <DEDUP_REMOVED lines=14> */
.L_x_11228:
        /* <DEDUP_REMOVED lines=16> */
.L_x_11250:
[----:B------:R-:W-:Y:S01]  /*4280*/  IMAD.MOV.U32 R0, RZ, RZ, RZ ;  /* 0x000000ffff007224 */ /* 0x000fe200078e00ff */
[----:B------:R-:W-:Y:S06]  /*4290*/  BRA `(.L_x_11229) ;  /* 0x0000000000147947 */ /* 0x000fec0003800000 */
.L_x_11249:
[----:B------:R-:W2:Y:S02]  /*42a0*/  LDG.E.64 R2, desc[UR36][R2.64] ;  /* 0x0000002402027981 */ /* 0x000ea4000c1e1b00 */
[----:B--2---:R0:W1:Y:S01]  /*42b0*/  I2F.U64 R0, R2 ;  /* 0x0000000200007312 */ /* 0x0040620000301000 */
[----:B------:R-:W-:Y:S05]  /*42c0*/  BRA `(.L_x_11229) ;  /* 0x0000000000087947 */ /* 0x000fea0003800000 */
.L_x_11248:
[----:B------:R-:W2:Y:S02]  /*42d0*/  LDG.E R0, desc[UR36][R2.64] ;  /* 0x0000002402007981 */ /* 0x000ea4000c1e1900 */
[----:B--2---:R-:W-:-:S07]  /*42e0*/  I2FP.F32.U32 R0, R0 ;  /* 0x0000000000007245 */ /* 0x004fce0000201000 */
.L_x_11229:
[----:B------:R-:W-:Y:S05]  /*42f0*/  BSYNC B6 ;  /* 0x0000000000067941 */ /* 0x000fea0003800000 */
.L_x_11223:
[----:B01--4-:R-:W0:Y:S01]  /*4300*/  LDC.U8 R3, c[0x0][0x4f9] ;  /* 0x00013e40ff037b82 */ /* 0x013e220000000000 */
[----:B--23-5:R-:W-:-:S04]  /*4310*/  FMUL.FTZ R19, R0, R19 ;  /* 0x0000001300137220 */ /* 0x02cfc80000410000 */
[----:B------:R-:W-:Y:S01]  /*4320*/  FMUL.FTZ R24, R19, R24 ;  /* 0x0000001813187220 */ /* 0x000fe20000410000 */
        /* <DEDUP_REMOVED lines=14> */
.L_x_11254:
[----:B------:R-:W0:Y:S02]  /*4410*/  F2I.S64.TRUNC R24, R24 ;  /* 0x0000001800187311 */ /* 0x000e24000020d900 */
[----:B0-----:R-:W-:-:S05]  /*4420*/  IMAD.MOV.U32 R3, RZ, RZ, R24 ;  /* 0x000000ffff037224 */ /* 0x001fca00078e0018 */
[----:B------:R0:W-:Y:S01]  /*4430*/  STG.E.U8 desc[UR36][R16.64], R3 ;  /* 0x0000000310007986 */ /* 0x0001e2000c101124 */
[----:B------:R-:W-:Y:S05]  /*4440*/  BRA `(.L_x_11256) ;  /* 0x0000000c00407947 */ /* 0x000fea0003800000 */
.L_x_11253:
        /* <DEDUP_REMOVED lines=9> */
.L_x_11258:
[----:B------:R-:W0:Y:S02]  /*44e0*/  F2I.FTZ.TRUNC.NTZ R3, R24 ;  /* 0x0000001800037305 */ /* 0x000e24000021f100 */
[----:B0-----:R0:W-:Y:S01]  /*44f0*/  STG.E desc[UR36][R16.64], R3 ;  /* 0x0000000310007986 */ /* 0x0011e2000c101924 */
[----:B------:R-:W-:Y:S05]  /*4500*/  BRA `(.L_x_11256) ;  /* 0x0000000c00107947 */ /* 0x000fea0003800000 */
.L_x_11257:
[----:B------:R-:W0:Y:S02]  /*4510*/  F2I.FTZ.TRUNC.NTZ R3, R24 ;  /* 0x0000001800037305 */ /* 0x000e24000021f100 */
[----:B0-----:R0:W-:Y:S01]  /*4520*/  STG.E.U16 desc[UR36][R16.64], R3 ;  /* 0x0000000310007986 */ /* 0x0011e2000c101524 */
[----:B------:R-:W-:Y:S05]  /*4530*/  BRA `(.L_x_11256) ;  /* 0x0000000c00047947 */ /* 0x000fea0003800000 */
.L_x_11252:
        /* <DEDUP_REMOVED lines=8> */
.L_x_11260:
[----:B------:R-:W-:-:S05]  /*45c0*/  F2FP.F16.F32.PACK_AB R24, RZ, R24 ;  /* 0x00000018ff18723e */ /* 0x000fca00000000ff */
[----:B------:R0:W-:Y:S01]  /*45d0*/  STG.E.U16 desc[UR36][R16.64], R24 ;  /* 0x0000001810007986 */ /* 0x0001e2000c101524 */
[----:B------:R-:W-:Y:S05]  /*45e0*/  BRA `(.L_x_11256) ;  /* 0x0000000800d87947 */ /* 0x000fea0003800000 */
.L_x_11259:
        /* <DEDUP_REMOVED lines=9> */
.L_x_11262:
[----:B------:R-:W-:-:S04]  /*4680*/  F2FP.F16.F32.PACK_AB R3, RZ, R24 ;  /* 0x00000018ff03723e */ /* 0x000fc800000000ff */
[----:B------:R-:W-:-:S05]  /*4690*/  PRMT R3, R3, 0x5410, RZ ;  /* 0x0000541003037816 */ /* 0x000fca00000000ff */
[----:B------:R0:W-:Y:S01]  /*46a0*/  STG.E desc[UR36][R16.64], R3 ;  /* 0x0000000310007986 */ /* 0x0001e2000c101924 */
[----:B------:R-:W-:Y:S05]  /*46b0*/  BRA `(.L_x_11256) ;  /* 0x0000000800a47947 */ /* 0x000fea0003800000 */
.L_x_11261:
[----:B------:R-:W-:-:S06]  /*46c0*/  FMUL.FTZ R2, R24, 1 ;  /* 0x3f80000018027820 */ /* 0x000fcc0000410000 */
[----:B------:R-:W0:Y:S02]  /*46d0*/  F2F.F64.F32 R2, R2 ;  /* 0x0000000200027310 */ /* 0x000e240000201800 */
[----:B0-----:R0:W-:Y:S01]  /*46e0*/  STG.E.64 desc[UR36][R16.64], R2 ;  /* 0x0000000210007986 */ /* 0x0011e2000c101b24 */
[----:B------:R-:W-:Y:S05]  /*46f0*/  BRA `(.L_x_11256) ;  /* 0x0000000800947947 */ /* 0x000fea0003800000 */
.L_x_11251:
        /* <DEDUP_REMOVED lines=12> */
.L_x_11265:
[----:B------:R-:W-:Y:S01]  /*47c0*/  FMUL.FTZ R4, R24, 1 ;  /* 0x3f80000018047820 */ /* 0x000fe20000410000 */
[----:B------:R-:W-:-:S05]  /*47d0*/  CS2R R6, SRZ ;  /* 0x0000000000067805 */ /* 0x000fca000001ff00 */
[----:B------:R-:W0:Y:S02]  /*47e0*/  F2F.F64.F32 R4, R4 ;  /* 0x0000000400047310 */ /* 0x000e240000201800 */
[----:B0-----:R0:W-:Y:S01]  /*47f0*/  STG.E.128 desc[UR36][R16.64], R4 ;  /* 0x0000000410007986 */ /* 0x0011e2000c101d24 */
[----:B------:R-:W-:Y:S05]  /*4800*/  BRA `(.L_x_11256) ;  /* 0x0000000800507947 */ /* 0x000fea0003800000 */
.L_x_11264:
        /* <DEDUP_REMOVED lines=20> */
.L_x_11269:
[----:B------:R-:W-:Y:S05]  /*4950*/  BSYNC B0 ;  /* 0x0000000000007941 */ /* 0x000fea0003800000 */
.L_x_11268:
[----:B------:R-:W-:-:S05]  /*4960*/  LOP3.LUT R5, R0, R5, RZ, 0xfc, !PT ;  /* 0x0000000500057212 */ /* 0x000fca00078efcff */
[----:B------:R0:W-:Y:S01]  /*4970*/  STG.E.U8 desc[UR36][R16.64], R5 ;  /* 0x0000000510007986 */ /* 0x0001e2000c101124 */
[----:B------:R-:W-:Y:S05]  /*4980*/  BRA `(.L_x_11256) ;  /* 0x0000000400f07947 */ /* 0x000fea0003800000 */
.L_x_11267:
        /* <DEDUP_REMOVED lines=12> */
.L_x_11271:
[----:B------:R-:W-:Y:S01]  /*4a50*/  IMAD.MOV.U32 R0, RZ, RZ, 0x7f ;  /* 0x0000007fff007424 */ /* 0x000fe200078e00ff */
[----:B------:R-:W-:-:S04]  /*4a60*/  ISETP.GT.U32.AND P0, PT, R2, 0x7f800000, PT ;  /* 0x7f8000000200780c */ /* 0x000fc80003f04070 */
[----:B------:R-:W-:-:S09]  /*4a70*/  SEL R0, R0, 0x7c, P0 ;  /* 0x0000007c00007807 */ /* 0x000fd20000000000 */
.L_x_11272:
[----:B------:R-:W-:Y:S05]  /*4a80*/  BSYNC B0 ;  /* 0x0000000000007941 */ /* 0x000fea0003800000 */
.L_x_11270:
[----:B------:R-:W-:-:S04]  /*4a90*/  LOP3.LUT R24, R24, 0x80000000, RZ, 0xc0, !PT ;  /* 0x8000000018187812 */ /* 0x000fc800078ec0ff */
[----:B------:R-:W-:-:S04]  /*4aa0*/  SHF.R.U32.HI R3, RZ, 0x18, R24 ;  /* 0x00000018ff037819 */ /* 0x000fc80000011618 */
[----:B------:R-:W-:-:S05]  /*4ab0*/  LOP3.LUT R3, R0, R3, RZ, 0xfc, !PT ;  /* 0x0000000300037212 */ /* 0x000fca00078efcff */
[----:B------:R0:W-:Y:S01]  /*4ac0*/  STG.E.U8 desc[UR36][R16.64], R3 ;  /* 0x0000000310007986 */ /* 0x0001e2000c101124 */
[----:B------:R-:W-:Y:S05]  /*4ad0*/  BRA `(.L_x_11256) ;  /* 0x00000004009c7947 */ /* 0x000fea0003800000 */
.L_x_11266:
[----:B------:R-:W-:-:S05]  /*4ae0*/  F2FP.BF16.F32.PACK_AB R24, RZ, R24 ;  /* 0x00000018ff18723e */ /* 0x000fca00000010ff */
[----:B------:R0:W-:Y:S01]  /*4af0*/  STG.E.U16 desc[UR36][R16.64], R24 ;  /* 0x0000001810007986 */ /* 0x0001e2000c101524 */
[----:B------:R-:W-:Y:S05]  /*4b00*/  BRA `(.L_x_11256) ;  /* 0x0000000400907947 */ /* 0x000fea0003800000 */
.L_x_11263:
        /* <DEDUP_REMOVED lines=11> */
.L_x_11275:
        /* <DEDUP_REMOVED lines=16> */
.L_x_11278:
[----:B------:R-:W-:-:S04]  /*4cc0*/  LOP3.LUT R24, R24, 0x80000000, RZ, 0xc0, !PT ;  /* 0x8000000018187812 */ /* 0x000fc800078ec0ff */
[----:B------:R-:W-:-:S04]  /*4cd0*/  SHF.R.U32.HI R3, RZ, 0x18, R24 ;  /* 0x00000018ff037819 */ /* 0x000fc80000011618 */
[----:B------:R-:W-:-:S04]  /*4ce0*/  LOP3.LUT R0, R0, R3, RZ, 0xfc, !PT ;  /* 0x0000000300007212 */ /* 0x000fc800078efcff */
[----:B------:R-:W-:-:S07]  /*4cf0*/  PRMT R8, R0, 0x7610, R8 ;  /* 0x0000761000087816 */ /* 0x000fce0000000008 */
.L_x_11277:
[----:B------:R-:W-:Y:S05]  /*4d00*/  BSYNC B0 ;  /* 0x0000000000007941 */ /* 0x000fea0003800000 */
.L_x_11276:
[----:B------:R0:W-:Y:S01]  /*4d10*/  STG.E.U8 desc[UR36][R16.64], R8 ;  /* 0x0000000810007986 */ /* 0x0001e2000c101124 */
[----:B------:R-:W-:Y:S05]  /*4d20*/  BRA `(.L_x_11256) ;  /* 0x0000000400087947 */ /* 0x000fea0003800000 */
.L_x_11274:
        /* <DEDUP_REMOVED lines=16> */
.L_x_11281:
[----:B------:R-:W-:-:S04]  /*4e30*/  LOP3.LUT R24, R24, 0x80000000, RZ, 0xc0, !PT ;  /* 0x8000000018187812 */ /* 0x000fc800078ec0ff */
[----:B------:R-:W-:-:S04]  /*4e40*/  SHF.R.U32.HI R3, RZ, 0x18, R24 ;  /* 0x00000018ff037819 */ /* 0x000fc80000011618 */
[----:B------:R-:W-:-:S04]  /*4e50*/  LOP3.LUT R0, R0, R3, RZ, 0xfc, !PT ;  /* 0x0000000300007212 */ /* 0x000fc800078efcff */
[----:B------:R-:W-:-:S07]  /*4e60*/  PRMT R8, R0, 0x7610, R8 ;  /* 0x0000761000087816 */ /* 0x000fce0000000008 */
.L_x_11280:
[----:B------:R-:W-:Y:S05]  /*4e70*/  BSYNC B0 ;  /* 0x0000000000007941 */ /* 0x000fea0003800000 */
.L_x_11279:
[----:B------:R3:W-:Y:S01]  /*4e80*/  STG.E.U8 desc[UR36][R16.64], R8 ;  /* 0x0000000810007986 */ /* 0x0007e2000c101124 */
[----:B------:R-:W-:Y:S05]  /*4e90*/  BRA `(.L_x_11256) ;  /* 0x0000000000ac7947 */ /* 0x000fea0003800000 */
.L_x_11273:
        /* <DEDUP_REMOVED lines=21> */
.L_x_11255:
        /* <DEDUP_REMOVED lines=16> */
.L_x_11284:
[----:B------:R-:W-:Y:S05]  /*50f0*/  BRA `(.L_x_11256) ;  /* 0x0000000000147947 */ /* 0x000fea0003800000 */
.L_x_11283:
[----:B------:R-:W0:Y:S02]  /*5100*/  F2I.U64.TRUNC R24, R24 ;  /* 0x0000001800187311 */ /* 0x000e24000020d800 */
[----:B0-----:R2:W-:Y:S01]  /*5110*/  STG.E.64 desc[UR36][R16.64], R24 ;  /* 0x0000001810007986 */ /* 0x0015e2000c101b24 */
[----:B------:R-:W-:Y:S05]  /*5120*/  BRA `(.L_x_11256) ;  /* 0x0000000000087947 */ /* 0x000fea0003800000 */
.L_x_11282:
[----:B------:R-:W0:Y:S02]  /*5130*/  F2I.FTZ.U32.TRUNC.NTZ R3, R24 ;  /* 0x0000001800037305 */ /* 0x000e24000021f000 */
[----:B0-----:R0:W-:Y:S02]  /*5140*/  STG.E desc[UR36][R16.64], R3 ;  /* 0x0000000310007986 */ /* 0x0011e4000c101924 */
.L_x_11256:
[----:B------:R-:W-:-:S04]  /*5150*/  IMAD R18, R23, 0x200, R18 ;  /* 0x0000020017127824 */ /* 0x000fc800078e0212 */
[----:B------:R-:W-:-:S07]  /*5160*/  VIADD R19, R18, 0x80 ;  /* 0x0000008012137836 */ /* 0x000fce0000000000 */
.L_x_11165:
[----:B------:R-:W-:Y:S05]  /*5170*/  BSYNC B7 ;  /* 0x0000000000077941 */ /* 0x000fea0003800000 */
.L_x_11164:
[----:B------:R-:W-:Y:S01]  /*5180*/  ULDC UR4, c[0x0][0x210] ;  /* 0x0000840000047ab9 */ /* 0x000fe20000000800 */
[----:B------:R-:W-:Y:S01]  /*5190*/  BSSY B7, `(.L_x_11285) ;  /* 0x000050e000077945 */ /* 0x000fe20003800000 */
[----:B------:R-:W-:-:S13]  /*51a0*/  ISETP.GE.AND P0, PT, R19, UR4, PT ;  /* 0x0000000413007c0c */ /* 0x000fda000bf06270 */
[----:B------:R-:W-:Y:S05]  /*51b0*/  @P0 BRA `(.L_x_11286) ;  /* 0x00000050002c0947 */ /* 0x000fea0003800000 */
[----:B0-----:R-:W0:Y:S01]  /*51c0*/  LDC R6, c[0x0][0x218] ;  /* 0x00008600ff067b82 */ /* 0x001e220000000800 */
[----:B------:R-:W-:Y:S02]  /*51d0*/  IMAD.MOV.U32 R18, RZ, RZ, RZ ;  /* 0x000000ffff127224 */ /* 0x000fe400078e00ff */
        /* <DEDUP_REMOVED lines=378> */
.L_x_11287:
        /* <DEDUP_REMOVED lines=22> */
.L_x_11292:
[----:B------:R-:W2:Y:S02]  /*6ae0*/  LDG.E.U8 R2, desc[UR36][R2.64] ;  /* 0x0000002402027981 */ /* 0x000ea4000c1e1100 */
[----:B--2---:R-:W-:Y:S01]  /*6af0*/  I2FP.F32.U32 R22, R2 ;  /* 0x0000000200167245 */ /* 0x004fe20000201000 */
[----:B------:R-:W-:Y:S06]  /*6b00*/  BRA `(.L_x_11294) ;  /* 0x0000000c002c7947 */ /* 0x000fec0003800000 */
.L_x_11291:
        /* <DEDUP_REMOVED lines=9> */
.L_x_11296:
[----:B------:R-:W2:Y:S02]  /*6ba0*/  LDG.E R2, desc[UR36][R2.64] ;  /* 0x0000002402027981 */ /* 0x000ea4000c1e1900 */
[----:B--2---:R-:W-:Y:S01]  /*6bb0*/  I2FP.F32.S32 R22, R2 ;  /* 0x0000000200167245 */ /* 0x004fe20000201400 */
[----:B------:R-:W-:Y:S06]  /*6bc0*/  BRA `(.L_x_11294) ;  /* 0x0000000800fc7947 */ /* 0x000fec0003800000 */
.L_x_11295:
[----:B------:R-:W2:Y:S02]  /*6bd0*/  LDG.E.U16 R2, desc[UR36][R2.64] ;  /* 0x0000002402027981 */ /* 0x000ea4000c1e1500 */
[----:B--2---:R0:W1:Y:S01]  /*6be0*/  I2F.S16 R22, R2 ;  /* 0x0000000200167306 */ /* 0x0040620000101400 */
[----:B------:R-:W-:Y:S05]  /*6bf0*/  BRA `(.L_x_11294) ;  /* 0x0000000800f07947 */ /* 0x000fea0003800000 */
.L_x_11290:
        /* <DEDUP_REMOVED lines=8> */
.L_x_11298:
[----:B------:R-:W2:Y:S02]  /*6c80*/  LDG.E.U16 R2, desc[UR36][R2.64] ;  /* 0x0000002402027981 */ /* 0x000ea4000c1e1500 */
[----:B--2---:R-:W-:Y:S01]  /*6c90*/  HADD2.F32 R22, -RZ, R2.H0_H0 ;  /* 0x20000002ff167230 */ /* 0x004fe20000004100 */
[----:B------:R-:W-:Y:S06]  /*6ca0*/  BRA `(.L_x_11294) ;  /* 0x0000000800c47947 */ /* 0x000fec0003800000 */
.L_x_11297:
        /* <DEDUP_REMOVED lines=8> */
.L_x_11300:
[----:B------:R-:W2:Y:S02]  /*6d30*/  LDG.E.U16 R2, desc[UR36][R2.64] ;  /* 0x0000002402027981 */ /* 0x000ea4000c1e1500 */
[----:B--2---:R-:W-:Y:S01]  /*6d40*/  HADD2.F32 R22, -RZ, R2.H0_H0 ;  /* 0x20000002ff167230 */ /* 0x004fe20000004100 */
[----:B------:R-:W-:Y:S06]  /*6d50*/  BRA `(.L_x_11294) ;  /* 0x0000000800987947 */ /* 0x000fec0003800000 */
.L_x_11299:
[----:B------:R-:W2:Y:S01]  /*6d60*/  LDG.E.64 R2, desc[UR36][R2.64] ;  /* 0x0000002402027981 */ /* 0x000ea2000c1e1b00 */
[----:B------:R-:W-:Y:S01]  /*6d70*/  UMOV UR4, 0xf0000000 ;  /* 0xf000000000047882 */ /* 0x000fe20000000000 */
[----:B------:R-:W-:Y:S01]  /*6d80*/  UMOV UR5, 0x380fffff ;  /* 0x380fffff00057882 */ /* 0x000fe20000000000 */
[----:B--2---:R-:W0:Y:S01]  /*6d90*/  F2F.F32.F64 R22, R2 ;  /* 0x0000000200167310 */ /* 0x004e220000301000 */
[----:B------:R-:W-:-:S14]  /*6da0*/  DSETP.GEU.AND P0, PT, |R2|, UR4, PT ;  /* 0x0000000402007e2a */ /* 0x000fdc000bf0e200 */
[----:B0-----:R-:W-:Y:S01]  /*6db0*/  @!P0 FMUL R22, R22, 1.175494350822287508e-38 ;  /* 0x0080000016168820 */ /* 0x001fe20000400000 */
[----:B------:R-:W-:Y:S06]  /*6dc0*/  BRA `(.L_x_11294) ;  /* 0x00000008007c7947 */ /* 0x000fec0003800000 */
.L_x_11289:
        /* <DEDUP_REMOVED lines=12> */
.L_x_11303:
[----:B------:R-:W2:Y:S01]  /*6e90*/  LDG.E.64 R2, desc[UR36][R2.64] ;  /* 0x0000002402027981 */ /* 0x000ea2000c1e1b00 */
[----:B------:R-:W-:Y:S01]  /*6ea0*/  UMOV UR4, 0xf0000000 ;  /* 0xf000000000047882 */ /* 0x000fe20000000000 */
[----:B------:R-:W-:Y:S01]  /*6eb0*/  UMOV UR5, 0x380fffff ;  /* 0x380fffff00057882 */ /* 0x000fe20000000000 */
[----:B--2---:R-:W0:Y:S01]  /*6ec0*/  F2F.F32.F64 R22, R2 ;  /* 0x0000000200167310 */ /* 0x004e220000301000 */
[----:B------:R-:W-:-:S14]  /*6ed0*/  DSETP.GEU.AND P0, PT, |R2|, UR4, PT ;  /* 0x0000000402007e2a */ /* 0x000fdc000bf0e200 */
[----:B0-----:R-:W-:Y:S01]  /*6ee0*/  @!P0 FMUL R22, R22, 1.175494350822287508e-38 ;  /* 0x0080000016168820 */ /* 0x001fe20000400000 */
[----:B------:R-:W-:Y:S06]  /*6ef0*/  BRA `(.L_x_11294) ;  /* 0x0000000800307947 */ /* 0x000fec0003800000 */
.L_x_11302:
        /* <DEDUP_REMOVED lines=26> */
.L_x_11305:
        /* <DEDUP_REMOVED lines=13> */
.L_x_11304:
[----:B------:R-:W2:Y:S02]  /*7170*/  LDG.E.U16 R2, desc[UR36][R2.64] ;  /* 0x0000002402027981 */ /* 0x000ea4000c1e1500 */
[----:B--2---:R-:W-:Y:S01]  /*7180*/  IMAD.U32 R22, R2, 0x10000, RZ ;  /* 0x0001000002167824 */ /* 0x004fe200078e00ff */
[----:B------:R-:W-:Y:S06]  /*7190*/  BRA `(.L_x_11294) ;  /* 0x0000000400887947 */ /* 0x000fec0003800000 */
.L_x_11301:
        /* <DEDUP_REMOVED lines=11> */
.L_x_11308:
        /* <DEDUP_REMOVED lines=20> */
.L_x_11310:
[----:B------:R-:W-:Y:S05]  /*7390*/  BSYNC B0 ;  /* 0x0000000000007941 */ /* 0x000fea0003800000 */
.L_x_11309:
[----:B------:R-:W-:Y:S01]  /*73a0*/  IMAD.SHL.U32 R2, R2, 0x100000, RZ ;  /* 0x0010000002027824 */ /* 0x000fe200078e00ff */
[----:B------:R-:W-:-:S04]  /*73b0*/  LEA R3, R0, 0x3b800000, 0x17 ;  /* 0x3b80000000037811 */ /* 0x000fc800078eb8ff */
[----:B------:R-:W-:Y:S01]  /*73c0*/  LOP3.LUT R22, R3, R2, R22, 0xfe, !PT ;  /* 0x0000000203167212 */ /* 0x000fe200078efe16 */
[----:B------:R-:W-:Y:S06]  /*73d0*/  BRA `(.L_x_11294) ;  /* 0x0000000000f87947 */ /* 0x000fec0003800000 */
.L_x_11307:
        /* <DEDUP_REMOVED lines=20> */
.L_x_11312:
[----:B------:R-:W-:Y:S05]  /*7520*/  BSYNC B0 ;  /* 0x0000000000007941 */ /* 0x000fea0003800000 */
.L_x_11311:
[----:B------:R-:W-:Y:S01]  /*7530*/  IMAD.SHL.U32 R2, R2, 0x200000, RZ ;  /* 0x0020000002027824 */ /* 0x000fe200078e00ff */
[----:B------:R-:W-:-:S04]  /*7540*/  LEA R3, R0, 0x37800000, 0x17 ;  /* 0x3780000000037811 */ /* 0x000fc800078eb8ff */
[----:B------:R-:W-:Y:S01]  /*7550*/  LOP3.LUT R22, R3, R2, R22, 0xfe, !PT ;  /* 0x0000000203167212 */ /* 0x000fe200078efe16 */
[----:B------:R-:W-:Y:S06]  /*7560*/  BRA `(.L_x_11294) ;  /* 0x0000000000947947 */ /* 0x000fec0003800000 */
.L_x_11306:
        /* <DEDUP_REMOVED lines=14> */
.L_x_11293:
        /* <DEDUP_REMOVED lines=16> */
.L_x_11315:
[----:B------:R-:W-:Y:S01]  /*7750*/  IMAD.MOV.U32 R22, RZ, RZ, RZ ;  /* 0x000000ffff167224 */ /* 0x000fe200078e00ff */
[----:B------:R-:W-:Y:S06]  /*7760*/  BRA `(.L_x_11294) ;  /* 0x0000000000147947 */ /* 0x000fec0003800000 */
.L_x_11314:
[----:B------:R-:W2:Y:S02]  /*7770*/  LDG.E.64 R2, desc[UR36][R2.64] ;  /* 0x0000002402027981 */ /* 0x000ea4000c1e1b00 */
[----:B--2---:R0:W1:Y:S01]  /*7780*/  I2F.U64 R22, R2 ;  /* 0x0000000200167312 */ /* 0x0040620000301000 */
[----:B------:R-:W-:Y:S05]  /*7790*/  BRA `(.L_x_11294) ;  /* 0x0000000000087947 */ /* 0x000fea0003800000 */
.L_x_11313:
[----:B------:R-:W2:Y:S02]  /*77a0*/  LDG.E R2, desc[UR36][R2.64] ;  /* 0x0000002402027981 */ /* 0x000ea4000c1e1900 */
[----:B--2---:R-:W-:-:S07]  /*77b0*/  I2FP.F32.U32 R22, R2 ;  /* 0x0000000200167245 */ /* 0x004fce0000201000 */
.L_x_11294:
[----:B------:R-:W-:Y:S05]  /*77c0*/  BSYNC B6 ;  /* 0x0000000000067941 */ /* 0x000fea0003800000 */
.L_x_11288:
        /* <DEDUP_REMOVED lines=19> */
.L_x_11320:
[----:B------:R-:W2:Y:S02]  /*7900*/  LDG.E.U8 R2, desc[UR36][R2.64] ;  /* 0x0000002402027981 */ /* 0x000ea4000c1e1100 */
[----:B--2---:R-:W-:Y:S01]  /*7910*/  I2FP.F32.U32 R23, R2 ;  /* 0x0000000200177245 */ /* 0x004fe20000201000 */
[----:B------:R-:W-:Y:S06]  /*7920*/  BRA `(.L_x_11322) ;  /* 0x0000000c002c7947 */ /* 0x000fec0003800000 */
.L_x_11319:
        /* <DEDUP_REMOVED lines=9> */
.L_x_11324:
[----:B------:R-:W2:Y:S02]  /*79c0*/  LDG.E R2, desc[UR36][R2.64] ;  /* 0x0000002402027981 */ /* 0x000ea4000c1e1900 */
[----:B--2---:R-:W-:Y:S01]  /*79d0*/  I2FP.F32.S32 R23, R2 ;  /* 0x0000000200177245 */ /* 0x004fe20000201400 */
[----:B------:R-:W-:Y:S06]  /*79e0*/  BRA `(.L_x_11322) ;  /* 0x0000000800fc7947 */ /* 0x000fec0003800000 */
.L_x_11323:
[----:B------:R-:W2:Y:S02]  /*79f0*/  LDG.E.U16 R2, desc[UR36][R2.64] ;  /* 0x0000002402027981 */ /* 0x000ea4000c1e1500 */
[----:B--2---:R0:W1:Y:S01]  /*7a00*/  I2F.S16 R23, R2 ;  /* 0x0000000200177306 */ /* 0x0040620000101400 */
[----:B------:R-:W-:Y:S05]  /*7a10*/  BRA `(.L_x_11322) ;  /* 0x0000000800f07947 */ /* 0x000fea0003800000 */
.L_x_11318:
        /* <DEDUP_REMOVED lines=8> */
.L_x_11326:
[----:B------:R-:W2:Y:S02]  /*7aa0*/  LDG.E.U16 R2, desc[UR36][R2.64] ;  /* 0x0000002402027981 */ /* 0x000ea4000c1e1500 */
[----:B--2---:R-:W-:Y:S01]  /*7ab0*/  HADD2.F32 R23, -RZ, R2.H0_H0 ;  /* 0x20000002ff177230 */ /* 0x004fe20000004100 */
[----:B------:R-:W-:Y:S06]  /*7ac0*/  BRA `(.L_x_11322) ;  /* 0x0000000800c47947 */ /* 0x000fec0003800000 */
.L_x_11325:
        /* <DEDUP_REMOVED lines=8> */
.L_x_11328:
[----:B------:R-:W2:Y:S02]  /*7b50*/  LDG.E.U16 R2, desc[UR36][R2.64] ;  /* 0x0000002402027981 */ /* 0x000ea4000c1e1500 */
[----:B--2---:R-:W-:Y:S01]  /*7b60*/  HADD2.F32 R23, -RZ, R2.H0_H0 ;  /* 0x20000002ff177230 */ /* 0x004fe20000004100 */
[----:B------:R-:W-:Y:S06]  /*7b70*/  BRA `(.L_x_11322) ;  /* 0x0000000800987947 */ /* 0x000fec0003800000 */
.L_x_11327:
[----:B------:R-:W2:Y:S01]  /*7b80*/  LDG.E.64 R2, desc[UR36][R2.64] ;  /* 0x0000002402027981 */ /* 0x000ea2000c1e1b00 */
[----:B------:R-:W-:Y:S01]  /*7b90*/  UMOV UR4, 0xf0000000 ;  /* 0xf000000000047882 */ /* 0x000fe20000000000 */
[----:B------:R-:W-:Y:S01]  /*7ba0*/  UMOV UR5, 0x380fffff ;  /* 0x380fffff00057882 */ /* 0x000fe20000000000 */
[----:B--2---:R-:W0:Y:S01]  /*7bb0*/  F2F.F32.F64 R23, R2 ;  /* 0x0000000200177310 */ /* 0x004e220000301000 */
[----:B------:R-:W-:-:S14]  /*7bc0*/  DSETP.GEU.AND P0, PT, |R2|, UR4, PT ;  /* 0x0000000402007e2a */ /* 0x000fdc000bf0e200 */
[----:B0-----:R-:W-:Y:S01]  /*7bd0*/  @!P0 FMUL R23, R23, 1.175494350822287508e-38 ;  /* 0x0080000017178820 */ /* 0x001fe20000400000 */
[----:B------:R-:W-:Y:S06]  /*7be0*/  BRA `(.L_x_11322) ;  /* 0x00000008007c7947 */ /* 0x000fec0003800000 */
.L_x_11317:
        /* <DEDUP_REMOVED lines=12> */
.L_x_11331:
[----:B------:R-:W2:Y:S01]  /*7cb0*/  LDG.E.64 R2, desc[UR36][R2.64] ;  /* 0x0000002402027981 */ /* 0x000ea2000c1e1b00 */
[----:B------:R-:W-:Y:S01]  /*7cc0*/  UMOV UR4, 0xf0000000 ;  /* 0xf000000000047882 */ /* 0x000fe20000000000 */
[----:B------:R-:W-:Y:S01]  /*7cd0*/  UMOV UR5, 0x380fffff ;  /* 0x380fffff00057882 */ /* 0x000fe20000000000 */
[----:B--2---:R-:W0:Y:S01]  /*7ce0*/  F2F.F32.F64 R23, R2 ;  /* 0x0000000200177310 */ /* 0x004e220000301000 */
[----:B------:R-:W-:-:S14]  /*7cf0*/  DSETP.GEU.AND P0, PT, |R2|, UR4, PT ;  /* 0x0000000402007e2a */ /* 0x000fdc000bf0e200 */
[----:B0-----:R-:W-:Y:S01]  /*7d00*/  @!P0 FMUL R23, R23, 1.175494350822287508e-38 ;  /* 0x0080000017178820 */ /* 0x001fe20000400000 */
[----:B------:R-:W-:Y:S06]  /*7d10*/  BRA `(.L_x_11322) ;  /* 0x0000000800307947 */ /* 0x000fec0003800000 */
.L_x_11330:
        /* <DEDUP_REMOVED lines=26> */
.L_x_11333:
        /* <DEDUP_REMOVED lines=13> */
.L_x_11332:
[----:B------:R-:W2:Y:S02]  /*7f90*/  LDG.E.U16 R2, desc[UR36][R2.64] ;  /* 0x0000002402027981 */ /* 0x000ea4000c1e1500 */
[----:B--2---:R-:W-:Y:S01]  /*7fa0*/  IMAD.U32 R23, R2, 0x10000, RZ ;  /* 0x0001000002177824 */ /* 0x004fe200078e00ff */
[----:B------:R-:W-:Y:S06]  /*7fb0*/  BRA `(.L_x_11322) ;  /* 0x0000000400887947 */ /* 0x000fec0003800000 */
.L_x_11329:
        /* <DEDUP_REMOVED lines=11> */
.L_x_11336:
        /* <DEDUP_REMOVED lines=20> */
.L_x_11338:
[----:B------:R-:W-:Y:S05]  /*81b0*/  BSYNC B0 ;  /* 0x0000000000007941 */ /* 0x000fea0003800000 */
.L_x_11337:
[----:B------:R-:W-:Y:S01]  /*81c0*/  IMAD.SHL.U32 R2, R2, 0x100000, RZ ;  /* 0x0010000002027824 */ /* 0x000fe200078e00ff */
[----:B------:R-:W-:-:S04]  /*81d0*/  LEA R0, R0, 0x3b800000, 0x17 ;  /* 0x3b80000000007811 */ /* 0x000fc800078eb8ff */
[----:B------:R-:W-:Y:S01]  /*81e0*/  LOP3.LUT R23, R0, R2, R23, 0xfe, !PT ;  /* 0x0000000200177212 */ /* 0x000fe200078efe17 */
[----:B------:R-:W-:Y:S06]  /*81f0*/  BRA `(.L_x_11322) ;  /* 0x0000000000f87947 */ /* 0x000fec0003800000 */
.L_x_11335:
        /* <DEDUP_REMOVED lines=20> */
.L_x_11340:
[----:B------:R-:W-:Y:S05]  /*8340*/  BSYNC B0 ;  /* 0x0000000000007941 */ /* 0x000fea0003800000 */
.L_x_11339:
[----:B------:R-:W-:Y:S01]  /*8350*/  IMAD.SHL.U32 R2, R2, 0x200000, RZ ;  /* 0x0020000002027824 */ /* 0x000fe200078e00ff */
[----:B------:R-:W-:-:S04]  /*8360*/  LEA R0, R0, 0x37800000, 0x17 ;  /* 0x3780000000007811 */ /* 0x000fc800078eb8ff */
[----:B------:R-:W-:Y:S01]  /*8370*/  LOP3.LUT R23, R0, R2, R23, 0xfe, !PT ;  /* 0x0000000200177212 */ /* 0x000fe200078efe17 */
[----:B------:R-:W-:Y:S06]  /*8380*/  BRA `(.L_x_11322) ;  /* 0x0000000000947947 */ /* 0x000fec0003800000 */
.L_x_11334:
        /* <DEDUP_REMOVED lines=14> */
.L_x_11321:
        /* <DEDUP_REMOVED lines=16> */
.L_x_11343:
[----:B------:R-:W-:Y:S01]  /*8570*/  IMAD.MOV.U32 R23, RZ, RZ, RZ ;  /* 0x000000ffff177224 */ /* 0x000fe200078e00ff */
[----:B------:R-:W-:Y:S06]  /*8580*/  BRA `(.L_x_11322) ;  /* 0x0000000000147947 */ /* 0x000fec0003800000 */
.L_x_11342:
[----:B------:R-:W2:Y:S02]  /*8590*/  LDG.E.64 R2, desc[UR36][R2.64] ;  /* 0x0000002402027981 */ /* 0x000ea4000c1e1b00 */
[----:B--2---:R0:W1:Y:S01]  /*85a0*/  I2F.U64 R23, R2 ;  /* 0x0000000200177312 */ /* 0x0040620000301000 */
[----:B------:R-:W-:Y:S05]  /*85b0*/  BRA `(.L_x_11322) ;  /* 0x0000000000087947 */ /* 0x000fea0003800000 */
.L_x_11341:
[----:B------:R-:W2:Y:S02]  /*85c0*/  LDG.E R2, desc[UR36][R2.64] ;  /* 0x0000002402027981 */ /* 0x000ea4000c1e1900 */
[----:B--2---:R-:W-:-:S07]  /*85d0*/  I2FP.F32.U32 R23, R2 ;  /* 0x0000000200177245 */ /* 0x004fce0000201000 */
.L_x_11322:
[----:B------:R-:W-:Y:S05]  /*85e0*/  BSYNC B6 ;  /* 0x0000000000067941 */ /* 0x000fea0003800000 */
.L_x_11316:
[----:B------:R-:W3:Y:S01]  /*85f0*/  LDC.U8 R4, c[0x0][0x4fc] ;  /* 0x00013f00ff047b82 */ /* 0x000ee20000000000 */
[----:B------:R-:W-:Y:S01]  /*8600*/  ULDC.64 UR4, c[0x0][0x4f0] ;  /* 0x00013c0000047ab9 */ /* 0x000fe20000000a00 */
[----:B------:R-:W-:Y:S01]  /*8610*/  BSSY B6, `(.L_x_11344) ;  /* 0x00000df000067945 */ /* 0x000fe20003800000 */
[----:B0-2---:R-:W-:-:S05]  /*8620*/  IADD3 R2, P0, R18, UR4, RZ ;  /* 0x0000000412027c10 */ /* 0x005fca000ff1e0ff */
        /* <DEDUP_REMOVED lines=15> */
.L_x_11348:
[----:B------:R-:W2:Y:S02]  /*8720*/  LDG.E.U8 R2, desc[UR36][R2.64] ;  /* 0x0000002402027981 */ /* 0x000ea4000c1e1100 */
[----:B--2---:R-:W-:Y:S01]  /*8730*/  I2FP.F32.U32 R5, R2 ;  /* 0x0000000200057245 */ /* 0x004fe20000201000 */
[----:B------:R-:W-:Y:S06]  /*8740*/  BRA `(.L_x_11350) ;  /* 0x0000000c002c7947 */ /* 0x000fec0003800000 */
.L_x_11347:
        /* <DEDUP_REMOVED lines=9> */
.L_x_11352:
[----:B------:R-:W2:Y:S02]  /*87e0*/  LDG.E R2, desc[UR36][R2.64] ;  /* 0x0000002402027981 */ /* 0x000ea4000c1e1900 */
[----:B--2---:R-:W-:Y:S01]  /*87f0*/  I2FP.F32.S32 R5, R2 ;  /* 0x0000000200057245 */ /* 0x004fe20000201400 */
[----:B------:R-:W-:Y:S06]  /*8800*/  BRA `(.L_x_11350) ;  /* 0x0000000800fc7947 */ /* 0x000fec0003800000 */
.L_x_11351:
[----:B------:R-:W2:Y:S02]  /*8810*/  LDG.E.U16 R2, desc[UR36][R2.64] ;  /* 0x0000002402027981 */ /* 0x000ea4000c1e1500 */
[----:B--2---:R0:W2:Y:S01]  /*8820*/  I2F.S16 R5, R2 ;  /* 0x0000000200057306 */ /* 0x0040a20000101400 */
[----:B------:R-:W-:Y:S05]  /*8830*/  BRA `(.L_x_11350) ;  /* 0x0000000800f07947 */ /* 0x000fea0003800000 */
.L_x_11346:
        /* <DEDUP_REMOVED lines=8> */
.L_x_11354:
[----:B------:R-:W2:Y:S02]  /*88c0*/  LDG.E.U16 R2, desc[UR36][R2.64] ;  /* 0x0000002402027981 */ /* 0x000ea4000c1e1500 */
[----:B--2---:R-:W-:Y:S01]  /*88d0*/  HADD2.F32 R5, -RZ, R2.H0_H0 ;  /* 0x20000002ff057230 */ /* 0x004fe20000004100 */
[----:B------:R-:W-:Y:S06]  /*88e0*/  BRA `(.L_x_11350) ;  /* 0x0000000800c47947 */ /* 0x000fec0003800000 */
.L_x_11353:
        /* <DEDUP_REMOVED lines=8> */
.L_x_11356:
[----:B------:R-:W2:Y:S02]  /*8970*/  LDG.E.U16 R2, desc[UR36][R2.64] ;  /* 0x0000002402027981 */ /* 0x000ea4000c1e1500 */
[----:B--2---:R-:W-:Y:S01]  /*8980*/  HADD2.F32 R5, -RZ, R2.H0_H0 ;  /* 0x20000002ff057230 */ /* 0x004fe20000004100 */
[----:B------:R-:W-:Y:S06]  /*8990*/  BRA `(.L_x_11350) ;  /* 0x0000000800987947 */ /* 0x000fec0003800000 */
.L_x_11355:
[----:B------:R-:W2:Y:S01]  /*89a0*/  LDG.E.64 R2, desc[UR36][R2.64] ;  /* 0x0000002402027981 */ /* 0x000ea2000c1e1b00 */
[----:B------:R-:W-:Y:S01]  /*89b0*/  UMOV UR4, 0xf0000000 ;  /* 0xf000000000047882 */ /* 0x000fe20000000000 */
[----:B------:R-:W-:Y:S01]  /*89c0*/  UMOV UR5, 0x380fffff ;  /* 0x380fffff00057882 */ /* 0x000fe20000000000 */
[----:B--2---:R-:W0:Y:S01]  /*89d0*/  F2F.F32.F64 R5, R2 ;  /* 0x0000000200057310 */ /* 0x004e220000301000 */
[----:B------:R-:W-:-:S14]  /*89e0*/  DSETP.GEU.AND P0, PT, |R2|, UR4, PT ;  /* 0x0000000402007e2a */ /* 0x000fdc000bf0e200 */
[----:B0-----:R-:W-:Y:S01]  /*89f0*/  @!P0 FMUL R5, R5, 1.175494350822287508e-38 ;  /* 0x0080000005058820 */ /* 0x001fe20000400000 */
[----:B------:R-:W-:Y:S06]  /*8a00*/  BRA `(.L_x_11350) ;  /* 0x00000008007c7947 */ /* 0x000fec0003800000 */
.L_x_11345:
        /* <DEDUP_REMOVED lines=12> */
.L_x_11359:
[----:B------:R-:W2:Y:S01]  /*8ad0*/  LDG.E.64 R2, desc[UR36][R2.64] ;  /* 0x0000002402027981 */ /* 0x000ea2000c1e1b00 */
[----:B------:R-:W-:Y:S01]  /*8ae0*/  UMOV UR4, 0xf0000000 ;  /* 0xf000000000047882 */ /* 0x000fe20000000000 */
[----:B------:R-:W-:Y:S01]  /*8af0*/  UMOV UR5, 0x380fffff ;  /* 0x380fffff00057882 */ /* 0x000fe20000000000 */
[----:B--2---:R-:W0:Y:S01]  /*8b00*/  F2F.F32.F64 R5, R2 ;  /* 0x0000000200057310 */ /* 0x004e220000301000 */
[----:B------:R-:W-:-:S14]  /*8b10*/  DSETP.GEU.AND P0, PT, |R2|, UR4, PT ;  /* 0x0000000402007e2a */ /* 0x000fdc000bf0e200 */
[----:B0-----:R-:W-:Y:S01]  /*8b20*/  @!P0 FMUL R5, R5, 1.175494350822287508e-38 ;  /* 0x0080000005058820 */ /* 0x001fe20000400000 */
[----:B------:R-:W-:Y:S06]  /*8b30*/  BRA `(.L_x_11350) ;  /* 0x0000000800307947 */ /* 0x000fec0003800000 */
.L_x_11358:
        /* <DEDUP_REMOVED lines=26> */
.L_x_11361:
        /* <DEDUP_REMOVED lines=13> */
.L_x_11360:
[----:B------:R-:W2:Y:S02]  /*8db0*/  LDG.E.U16 R2, desc[UR36][R2.64] ;  /* 0x0000002402027981 */ /* 0x000ea4000c1e1500 */
[----:B--2---:R-:W-:Y:S01]  /*8dc0*/  IMAD.U32 R5, R2, 0x10000, RZ ;  /* 0x0001000002057824 */ /* 0x004fe200078e00ff */
[----:B------:R-:W-:Y:S06]  /*8dd0*/  BRA `(.L_x_11350) ;  /* 0x0000000400887947 */ /* 0x000fec0003800000 */
.L_x_11357:
        /* <DEDUP_REMOVED lines=11> */
.L_x_11364:
        /* <DEDUP_REMOVED lines=20> */
.L_x_11366:
[----:B------:R-:W-:Y:S05]  /*8fd0*/  BSYNC B0 ;  /* 0x0000000000007941 */ /* 0x000fea0003800000 */
.L_x_11365:
[----:B------:R-:W-:Y:S01]  /*8fe0*/  IMAD.SHL.U32 R2, R2, 0x100000, RZ ;  /* 0x0010000002027824 */ /* 0x000fe200078e00ff */
[----:B------:R-:W-:-:S04]  /*8ff0*/  LEA R5, R0, 0x3b800000, 0x17 ;  /* 0x3b80000000057811 */ /* 0x000fc800078eb8ff */
[----:B------:R-:W-:Y:S01]  /*9000*/  LOP3.LUT R5, R5, R2, R4, 0xfe, !PT ;  /* 0x0000000205057212 */ /* 0x000fe200078efe04 */
[----:B------:R-:W-:Y:S06]  /*9010*/  BRA `(.L_x_11350) ;  /* 0x0000000000f87947 */ /* 0x000fec0003800000 */
.L_x_11363:
        /* <DEDUP_REMOVED lines=20> */
.L_x_11368:
[----:B------:R-:W-:Y:S05]  /*9160*/  BSYNC B0 ;  /* 0x0000000000007941 */ /* 0x000fea0003800000 */
.L_x_11367:
[----:B------:R-:W-:Y:S01]  /*9170*/  IMAD.SHL.U32 R2, R2, 0x200000, RZ ;  /* 0x0020000002027824 */ /* 0x000fe200078e00ff */
[----:B------:R-:W-:-:S04]  /*9180*/  LEA R5, R0, 0x37800000, 0x17 ;  /* 0x3780000000057811 */ /* 0x000fc800078eb8ff */
[----:B------:R-:W-:Y:S01]  /*9190*/  LOP3.LUT R5, R5, R2, R4, 0xfe, !PT ;  /* 0x0000000205057212 */ /* 0x000fe200078efe04 */
[----:B------:R-:W-:Y:S06]  /*91a0*/  BRA `(.L_x_11350) ;  /* 0x0000000000947947 */ /* 0x000fec0003800000 */
.L_x_11362:
        /* <DEDUP_REMOVED lines=14> */
.L_x_11349:
        /* <DEDUP_REMOVED lines=16> */
.L_x_11371:
[----:B------:R-:W-:Y:S01]  /*9390*/  IMAD.MOV.U32 R5, RZ, RZ, RZ ;  /* 0x000000ffff057224 */ /* 0x000fe200078e00ff */
[----:B------:R-:W-:Y:S06]  /*93a0*/  BRA `(.L_x_11350) ;  /* 0x0000000000147947 */ /* 0x000fec0003800000 */
.L_x_11370:
[----:B------:R-:W2:Y:S02]  /*93b0*/  LDG.E.64 R2, desc[UR36][R2.64] ;  /* 0x0000002402027981 */ /* 0x000ea4000c1e1b00 */
[----:B--2---:R0:W2:Y:S01]  /*93c0*/  I2F.U64 R5, R2 ;  /* 0x0000000200057312 */ /* 0x0040a20000301000 */
[----:B------:R-:W-:Y:S05]  /*93d0*/  BRA `(.L_x_11350) ;  /* 0x0000000000087947 */ /* 0x000fea0003800000 */
.L_x_11369:
[----:B------:R-:W2:Y:S02]  /*93e0*/  LDG.E R2, desc[UR36][R2.64] ;  /* 0x0000002402027981 */ /* 0x000ea4000c1e1900 */
[----:B--2---:R-:W-:-:S07]  /*93f0*/  I2FP.F32.U32 R5, R2 ;  /* 0x0000000200057245 */ /* 0x004fce0000201000 */
.L_x_11350:
[----:B------:R-:W-:Y:S05]  /*9400*/  BSYNC B6 ;  /* 0x0000000000067941 */ /* 0x000fea0003800000 */
.L_x_11344:
[----:B0--3--:R-:W0:Y:S01]  /*9410*/  LDC.U8 R3, c[0x0][0x4f9] ;  /* 0x00013e40ff037b82 */ /* 0x009e220000000000 */
[----:B--2--5:R-:W-:-:S04]  /*9420*/  FMUL.FTZ R2, R5, R22 ;  /* 0x0000001605027220 */ /* 0x024fc80000410000 */
[----:B-1--4-:R-:W-:Y:S01]  /*9430*/  FMUL.FTZ R2, R2, R23 ;  /* 0x0000001702027220 */ /* 0x012fe20000410000 */
        /* <DEDUP_REMOVED lines=14> */
.L_x_11375:
[----:B------:R-:W0:Y:S02]  /*9520*/  F2I.S64.TRUNC R2, R2 ;  /* 0x0000000200027311 */ /* 0x000e24000020d900 */
[----:B0-----:R-:W-:-:S05]  /*9530*/  IMAD.MOV.U32 R5, RZ, RZ, R2 ;  /* 0x000000ffff057224 */ /* 0x001fca00078e0002 */
[----:B------:R0:W-:Y:S01]  /*9540*/  STG.E.U8 desc[UR36][R16.64], R5 ;  /* 0x0000000510007986 */ /* 0x0001e2000c101124 */
[----:B------:R-:W-:Y:S05]  /*9550*/  BRA `(.L_x_11377) ;  /* 0x0000000c00407947 */ /* 0x000fea0003800000 */
.L_x_11374:
        /* <DEDUP_REMOVED lines=9> */
.L_x_11379:
[----:B------:R-:W0:Y:S02]  /*95f0*/  F2I.FTZ.TRUNC.NTZ R3, R2 ;  /* 0x0000000200037305 */ /* 0x000e24000021f100 */
[----:B0-----:R0:W-:Y:S01]  /*9600*/  STG.E desc[UR36][R16.64], R3 ;  /* 0x0000000310007986 */ /* 0x0011e2000c101924 */
[----:B------:R-:W-:Y:S05]  /*9610*/  BRA `(.L_x_11377) ;  /* 0x0000000c00107947 */ /* 0x000fea0003800000 */
.L_x_11378:
[----:B------:R-:W0:Y:S02]  /*9620*/  F2I.FTZ.TRUNC.NTZ R3, R2 ;  /* 0x0000000200037305 */ /* 0x000e24000021f100 */
[----:B0-----:R0:W-:Y:S01]  /*9630*/  STG.E.U16 desc[UR36][R16.64], R3 ;  /* 0x0000000310007986 */ /* 0x0011e2000c101524 */
[----:B------:R-:W-:Y:S05]  /*9640*/  BRA `(.L_x_11377) ;  /* 0x0000000c00047947 */ /* 0x000fea0003800000 */
.L_x_11373:
        /* <DEDUP_REMOVED lines=8> */
.L_x_11381:
[----:B------:R-:W-:-:S05]  /*96d0*/  F2FP.F16.F32.PACK_AB R2, RZ, R2 ;  /* 0x00000002ff02723e */ /* 0x000fca00000000ff */
[----:B------:R0:W-:Y:S01]  /*96e0*/  STG.E.U16 desc[UR36][R16.64], R2 ;  /* 0x0000000210007986 */ /* 0x0001e2000c101524 */
[----:B------:R-:W-:Y:S05]  /*96f0*/  BRA `(.L_x_11377) ;  /* 0x0000000800d87947 */ /* 0x000fea0003800000 */
.L_x_11380:
        /* <DEDUP_REMOVED lines=9> */
.L_x_11383:
[----:B------:R-:W-:-:S04]  /*9790*/  F2FP.F16.F32.PACK_AB R3, RZ, R2 ;  /* 0x00000002ff03723e */ /* 0x000fc800000000ff */
[----:B------:R-:W-:-:S05]  /*97a0*/  PRMT R3, R3, 0x5410, RZ ;  /* 0x0000541003037816 */ /* 0x000fca00000000ff */
[----:B------:R3:W-:Y:S01]  /*97b0*/  STG.E desc[UR36][R16.64], R3 ;  /* 0x0000000310007986 */ /* 0x0007e2000c101924 */
[----:B------:R-:W-:Y:S05]  /*97c0*/  BRA `(.L_x_11377) ;  /* 0x0000000800a47947 */ /* 0x000fea0003800000 */
.L_x_11382:
[----:B------:R-:W-:-:S06]  /*97d0*/  FMUL.FTZ R2, R2, 1 ;  /* 0x3f80000002027820 */ /* 0x000fcc0000410000 */
[----:B------:R-:W0:Y:S02]  /*97e0*/  F2F.F64.F32 R2, R2 ;  /* 0x0000000200027310 */ /* 0x000e240000201800 */
[----:B0-----:R4:W-:Y:S01]  /*97f0*/  STG.E.64 desc[UR36][R16.64], R2 ;  /* 0x0000000210007986 */ /* 0x0019e2000c101b24 */
[----:B------:R-:W-:Y:S05]  /*9800*/  BRA `(.L_x_11377) ;  /* 0x0000000800947947 */ /* 0x000fea0003800000 */
.L_x_11372:
        /* <DEDUP_REMOVED lines=12> */
.L_x_11386:
[----:B------:R-:W-:Y:S01]  /*98d0*/  FMUL.FTZ R4, R2, 1 ;  /* 0x3f80000002047820 */ /* 0x000fe20000410000 */
[----:B------:R-:W-:-:S05]  /*98e0*/  CS2R R6, SRZ ;  /* 0x0000000000067805 */ /* 0x000fca000001ff00 */
[----:B------:R-:W0:Y:S02]  /*98f0*/  F2F.F64.F32 R4, R4 ;  /* 0x0000000400047310 */ /* 0x000e240000201800 */
[----:B0-----:R0:W-:Y:S01]  /*9900*/  STG.E.128 desc[UR36][R16.64], R4 ;  /* 0x0000000410007986 */ /* 0x0011e2000c101d24 */
[----:B------:R-:W-:Y:S05]  /*9910*/  BRA `(.L_x_11377) ;  /* 0x0000000800507947 */ /* 0x000fea0003800000 */
.L_x_11385:
        /* <DEDUP_REMOVED lines=20> */
.L_x_11390:
[----:B------:R-:W-:Y:S05]  /*9a60*/  BSYNC B0 ;  /* 0x0000000000007941 */ /* 0x000fea0003800000 */
.L_x_11389:
[----:B------:R-:W-:-:S05]  /*9a70*/  LOP3.LUT R5, R0, R5, RZ, 0xfc, !PT ;  /* 0x0000000500057212 */ /* 0x000fca00078efcff */
[----:B------:R0:W-:Y:S01]  /*9a80*/  STG.E.U8 desc[UR36][R16.64], R5 ;  /* 0x0000000510007986 */ /* 0x0001e2000c101124 */
[----:B------:R-:W-:Y:S05]  /*9a90*/  BRA `(.L_x_11377) ;  /* 0x0000000400f07947 */ /* 0x000fea0003800000 */
.L_x_11388:
        /* <DEDUP_REMOVED lines=12> */
.L_x_11392:
[----:B------:R-:W-:Y:S01]  /*9b60*/  IMAD.MOV.U32 R0, RZ, RZ, 0x7f ;  /* 0x0000007fff007424 */ /* 0x000fe200078e00ff */
[----:B------:R-:W-:-:S04]  /*9b70*/  ISETP.GT.U32.AND P0, PT, R4, 0x7f800000, PT ;  /* 0x7f8000000400780c */ /* 0x000fc80003f04070 */
[----:B------:R-:W-:-:S09]  /*9b80*/  SEL R0, R0, 0x7c, P0 ;  /* 0x0000007c00007807 */ /* 0x000fd20000000000 */
.L_x_11393:
[----:B------:R-:W-:Y:S05]  /*9b90*/  BSYNC B0 ;  /* 0x0000000000007941 */ /* 0x000fea0003800000 */
.L_x_11391:
[----:B------:R-:W-:-:S04]  /*9ba0*/  LOP3.LUT R2, R2, 0x80000000, RZ, 0xc0, !PT ;  /* 0x8000000002027812 */ /* 0x000fc800078ec0ff */
[----:B------:R-:W-:-:S04]  /*9bb0*/  SHF.R.U32.HI R3, RZ, 0x18, R2 ;  /* 0x00000018ff037819 */ /* 0x000fc80000011602 */
[----:B------:R-:W-:-:S05]  /*9bc0*/  LOP3.LUT R3, R0, R3, RZ, 0xfc, !PT ;  /* 0x0000000300037212 */ /* 0x000fca00078efcff */
[----:B------:R0:W-:Y:S01]  /*9bd0*/  STG.E.U8 desc[UR36][R16.64], R3 ;  /* 0x0000000310007986 */ /* 0x0001e2000c101124 */
[----:B------:R-:W-:Y:S05]  /*9be0*/  BRA `(.L_x_11377) ;  /* 0x00000004009c7947 */ /* 0x000fea0003800000 */
.L_x_11387:
[----:B------:R-:W-:-:S05]  /*9bf0*/  F2FP.BF16.F32.PACK_AB R2, RZ, R2 ;  /* 0x00000002ff02723e */ /* 0x000fca00000010ff */
[----:B------:R0:W-:Y:S01]  /*9c00*/  STG.E.U16 desc[UR36][R16.64], R2 ;  /* 0x0000000210007986 */ /* 0x0001e2000c101524 */
[----:B------:R-:W-:Y:S05]  /*9c10*/  BRA `(.L_x_11377) ;  /* 0x0000000400907947 */ /* 0x000fea0003800000 */
.L_x_11384:
        /* <DEDUP_REMOVED lines=11> */
.L_x_11396:
        /* <DEDUP_REMOVED lines=16> */
.L_x_11399:
[----:B------:R-:W-:-:S04]  /*9dd0*/  LOP3.LUT R2, R2, 0x80000000, RZ, 0xc0, !PT ;  /* 0x8000000002027812 */ /* 0x000fc800078ec0ff */
[----:B------:R-:W-:-:S04]  /*9de0*/  SHF.R.U32.HI R3, RZ, 0x18, R2 ;  /* 0x00000018ff037819 */ /* 0x000fc80000011602 */
[----:B------:R-:W-:-:S04]  /*9df0*/  LOP3.LUT R0, R0, R3, RZ, 0xfc, !PT ;  /* 0x0000000300007212 */ /* 0x000fc800078efcff */
[----:B------:R-:W-:-:S07]  /*9e00*/  PRMT R8, R0, 0x7610, R8 ;  /* 0x0000761000087816 */ /* 0x000fce0000000008 */
.L_x_11398:
[----:B------:R-:W-:Y:S05]  /*9e10*/  BSYNC B0 ;  /* 0x0000000000007941 */ /* 0x000fea0003800000 */
.L_x_11397:
[----:B------:R0:W-:Y:S01]  /*9e20*/  STG.E.U8 desc[UR36][R16.64], R8 ;  /* 0x0000000810007986 */ /* 0x0001e2000c101124 */
[----:B------:R-:W-:Y:S05]  /*9e30*/  BRA `(.L_x_11377) ;  /* 0x0000000400087947 */ /* 0x000fea0003800000 */
.L_x_11395:
        /* <DEDUP_REMOVED lines=16> */
.L_x_11402:
[----:B------:R-:W-:-:S04]  /*9f40*/  LOP3.LUT R2, R2, 0x80000000, RZ, 0xc0, !PT ;  /* 0x8000000002027812 */ /* 0x000fc800078ec0ff */
[----:B------:R-:W-:-:S04]  /*9f50*/  SHF.R.U32.HI R3, RZ, 0x18, R2 ;  /* 0x00000018ff037819 */ /* 0x000fc80000011602 */
[----:B------:R-:W-:-:S04]  /*9f60*/  LOP3.LUT R0, R0, R3, RZ, 0xfc, !PT ;  /* 0x0000000300007212 */ /* 0x000fc800078efcff */
[----:B------:R-:W-:-:S07]  /*9f70*/  PRMT R8, R0, 0x7610, R8 ;  /* 0x0000761000087816 */ /* 0x000fce0000000008 */
.L_x_11401:
[----:B------:R-:W-:Y:S05]  /*9f80*/  BSYNC B0 ;  /* 0x0000000000007941 */ /* 0x000fea0003800000 */
.L_x_11400:
[----:B------:R0:W-:Y:S01]  /*9f90*/  STG.E.U8 desc[UR36][R16.64], R8 ;  /* 0x0000000810007986 */ /* 0x0001e2000c101124 */
[----:B------:R-:W-:Y:S05]  /*9fa0*/  BRA `(.L_x_11377) ;  /* 0x0000000000ac7947 */ /* 0x000fea0003800000 */
.L_x_11394:
        /* <DEDUP_REMOVED lines=21> */
.L_x_11376:
        /* <DEDUP_REMOVED lines=16> */
.L_x_11405:
[----:B------:R-:W-:Y:S05]  /*a200*/  BRA `(.L_x_11377) ;  /* 0x0000000000147947 */ /* 0x000fea0003800000 */
.L_x_11404:
[----:B------:R-:W0:Y:S02]  /*a210*/  F2I.U64.TRUNC R2, R2 ;  /* 0x0000000200027311 */ /* 0x000e24000020d800 */
[----:B0-----:R0:W-:Y:S01]  /*a220*/  STG.E.64 desc[UR36][R16.64], R2 ;  /* 0x0000000210007986 */ /* 0x0011e2000c101b24 */
[----:B------:R-:W-:Y:S05]  /*a230*/  BRA `(.L_x_11377) ;  /* 0x0000000000087947 */ /* 0x000fea0003800000 */
.L_x_11403:
[----:B------:R-:W0:Y:S02]  /*a240*/  F2I.FTZ.U32.TRUNC.NTZ R3, R2 ;  /* 0x0000000200037305 */ /* 0x000e24000021f000 */
[----:B0-----:R0:W-:Y:S02]  /*a250*/  STG.E desc[UR36][R16.64], R3 ;  /* 0x0000000310007986 */ /* 0x0011e4000c101924 */
.L_x_11377:
[----:B------:R-:W-:-:S07]  /*a260*/  VIADD R19, R19, 0x80 ;  /* 0x0000008013137836 */ /* 0x000fce0000000000 */
.L_x_11286:
[----:B------:R-:W-:Y:S05]  /*a270*/  BSYNC B7 ;  /* 0x0000000000077941 */ /* 0x000fea0003800000 */
.L_x_11285:
        /* <DEDUP_REMOVED lines=384> */
.L_x_11408:
        /* <DEDUP_REMOVED lines=22> */
.L_x_11413:
[----:B------:R-:W2:Y:S02]  /*bbe0*/  LDG.E.U8 R2, desc[UR36][R2.64] ;  /* 0x0000002402027981 */ /* 0x000ea4000c1e1100 */
[----:B--2---:R-:W-:Y:S01]  /*bbf0*/  I2FP.F32.U32 R22, R2 ;  /* 0x0000000200167245 */ /* 0x004fe20000201000 */
[----:B------:R-:W-:Y:S06]  /*bc00*/  BRA `(.L_x_11415) ;  /* 0x0000000c002c7947 */ /* 0x000fec0003800000 */
.L_x_11412:
        /* <DEDUP_REMOVED lines=9> */
.L_x_11417:
[----:B------:R-:W2:Y:S02]  /*bca0*/  LDG.E R2, desc[UR36][R2.64] ;  /* 0x0000002402027981 */ /* 0x000ea4000c1e1900 */
[----:B--2---:R-:W-:Y:S01]  /*bcb0*/  I2FP.F32.S32 R22, R2 ;  /* 0x0000000200167245 */ /* 0x004fe20000201400 */
[----:B------:R-:W-:Y:S06]  /*bcc0*/  BRA `(.L_x_11415) ;  /* 0x0000000800fc7947 */ /* 0x000fec0003800000 */
.L_x_11416:
[----:B------:R-:W2:Y:S02]  /*bcd0*/  LDG.E.U16 R2, desc[UR36][R2.64] ;  /* 0x0000002402027981 */ /* 0x000ea4000c1e1500 */
[----:B--2---:R0:W1:Y:S01]  /*bce0*/  I2F.S16 R22, R2 ;  /* 0x0000000200167306 */ /* 0x0040620000101400 */
[----:B------:R-:W-:Y:S05]  /*bcf0*/  BRA `(.L_x_11415) ;  /* 0x0000000800f07947 */ /* 0x000fea0003800000 */
.L_x_11411:
        /* <DEDUP_REMOVED lines=8> */
.L_x_11419:
[----:B------:R-:W2:Y:S02]  /*bd80*/  LDG.E.U16 R2, desc[UR36][R2.64] ;  /* 0x0000002402027981 */ /* 0x000ea4000c1e1500 */
[----:B--2---:R-:W-:Y:S01]  /*bd90*/  HADD2.F32 R22, -RZ, R2.H0_H0 ;  /* 0x20000002ff167230 */ /* 0x004fe20000004100 */
[----:B------:R-:W-:Y:S06]  /*bda0*/  BRA `(.L_x_11415) ;  /* 0x0000000800c47947 */ /* 0x000fec0003800000 */
.L_x_11418:
        /* <DEDUP_REMOVED lines=8> */
.L_x_11421:
[----:B------:R-:W2:Y:S02]  /*be30*/  LDG.E.U16 R2, desc[UR36][R2.64] ;  /* 0x0000002402027981 */ /* 0x000ea4000c1e1500 */
[----:B--2---:R-:W-:Y:S01]  /*be40*/  HADD2.F32 R22, -RZ, R2.H0_H0 ;  /* 0x20000002ff167230 */ /* 0x004fe20000004100 */
[----:B------:R-:W-:Y:S06]  /*be50*/  BRA `(.L_x_11415) ;  /* 0x0000000800987947 */ /* 0x000fec0003800000 */
.L_x_11420:
[----:B------:R-:W2:Y:S01]  /*be60*/  LDG.E.64 R2, desc[UR36][R2.64] ;  /* 0x0000002402027981 */ /* 0x000ea2000c1e1b00 */
[----:B------:R-:W-:Y:S01]  /*be70*/  UMOV UR4, 0xf0000000 ;  /* 0xf000000000047882 */ /* 0x000fe20000000000 */
[----:B------:R-:W-:Y:S01]  /*be80*/  UMOV UR5, 0x380fffff ;  /* 0x380fffff00057882 */ /* 0x000fe20000000000 */
[----:B--2---:R-:W0:Y:S01]  /*be90*/  F2F.F32.F64 R22, R2 ;  /* 0x0000000200167310 */ /* 0x004e220000301000 */
[----:B------:R-:W-:-:S14]  /*bea0*/  DSETP.GEU.AND P0, PT, |R2|, UR4, PT ;  /* 0x0000000402007e2a */ /* 0x000fdc000bf0e200 */
[----:B0-----:R-:W-:Y:S01]  /*beb0*/  @!P0 FMUL R22, R22, 1.175494350822287508e-38 ;  /* 0x0080000016168820 */ /* 0x001fe20000400000 */
[----:B------:R-:W-:Y:S06]  /*bec0*/  BRA `(.L_x_11415) ;  /* 0x00000008007c7947 */ /* 0x000fec0003800000 */
.L_x_11410:
        /* <DEDUP_REMOVED lines=12> */
.L_x_11424:
[----:B------:R-:W2:Y:S01]  /*bf90*/  LDG.E.64 R2, desc[UR36][R2.64] ;  /* 0x0000002402027981 */ /* 0x000ea2000c1e1b00 */
[----:B------:R-:W-:Y:S01]  /*bfa0*/  UMOV UR4, 0xf0000000 ;  /* 0xf000000000047882 */ /* 0x000fe20000000000 */
[----:B------:R-:W-:Y:S01]  /*bfb0*/  UMOV UR5, 0x380fffff ;  /* 0x380fffff00057882 */ /* 0x000fe20000000000 */
[----:B--2---:R-:W0:Y:S01]  /*bfc0*/  F2F.F32.F64 R22, R2 ;  /* 0x0000000200167310 */ /* 0x004e220000301000 */
[----:B------:R-:W-:-:S14]  /*bfd0*/  DSETP.GEU.AND P0, PT, |R2|, UR4, PT ;  /* 0x0000000402007e2a */ /* 0x000fdc000bf0e200 */
[----:B0-----:R-:W-:Y:S01]  /*bfe0*/  @!P0 FMUL R22, R22, 1.175494350822287508e-38 ;  /* 0x0080000016168820 */ /* 0x001fe20000400000 */
[----:B------:R-:W-:Y:S06]  /*bff0*/  BRA `(.L_x_11415) ;  /* 0x0000000800307947 */ /* 0x000fec0003800000 */
.L_x_11423:
        /* <DEDUP_REMOVED lines=26> */
.L_x_11426:
        /* <DEDUP_REMOVED lines=13> */
.L_x_11425:
[----:B------:R-:W2:Y:S02]  /*c270*/  LDG.E.U16 R2, desc[UR36][R2.64] ;  /* 0x0000002402027981 */ /* 0x000ea4000c1e1500 */
[----:B--2---:R-:W-:Y:S01]  /*c280*/  IMAD.U32 R22, R2, 0x10000, RZ ;  /* 0x0001000002167824 */ /* 0x004fe200078e00ff */
[----:B------:R-:W-:Y:S06]  /*c290*/  BRA `(.L_x_11415) ;  /* 0x0000000400887947 */ /* 0x000fec0003800000 */
.L_x_11422:
        /* <DEDUP_REMOVED lines=11> */
.L_x_11429:
        /* <DEDUP_REMOVED lines=20> */
.L_x_11431:
[----:B------:R-:W-:Y:S05]  /*c490*/  BSYNC B0 ;  /* 0x0000000000007941 */ /* 0x000fea0003800000 */
.L_x_11430:
[----:B------:R-:W-:Y:S01]  /*c4a0*/  IMAD.SHL.U32 R2, R2, 0x100000, RZ ;  /* 0x0010000002027824 */ /* 0x000fe200078e00ff */
[----:B------:R-:W-:-:S04]  /*c4b0*/  LEA R3, R0, 0x3b800000, 0x17 ;  /* 0x3b80000000037811 */ /* 0x000fc800078eb8ff */
[----:B------:R-:W-:Y:S01]  /*c4c0*/  LOP3.LUT R22, R3, R2, R22, 0xfe, !PT ;  /* 0x0000000203167212 */ /* 0x000fe200078efe16 */
[----:B------:R-:W-:Y:S06]  /*c4d0*/  BRA `(.L_x_11415) ;  /* 0x0000000000f87947 */ /* 0x000fec0003800000 */
.L_x_11428:
        /* <DEDUP_REMOVED lines=20> */
.L_x_11433:
[----:B------:R-:W-:Y:S05]  /*c620*/  BSYNC B0 ;  /* 0x0000000000007941 */ /* 0x000fea0003800000 */
.L_x_11432:
[----:B------:R-:W-:Y:S01]  /*c630*/  IMAD.SHL.U32 R2, R2, 0x200000, RZ ;  /* 0x0020000002027824 */ /* 0x000fe200078e00ff */
[----:B------:R-:W-:-:S04]  /*c640*/  LEA R3, R0, 0x37800000, 0x17 ;  /* 0x3780000000037811 */ /* 0x000fc800078eb8ff */
[----:B------:R-:W-:Y:S01]  /*c650*/  LOP3.LUT R22, R3, R2, R22, 0xfe, !PT ;  /* 0x0000000203167212 */ /* 0x000fe200078efe16 */
[----:B------:R-:W-:Y:S06]  /*c660*/  BRA `(.L_x_11415) ;  /* 0x0000000000947947 */ /* 0x000fec0003800000 */
.L_x_11427:
        /* <DEDUP_REMOVED lines=14> */
.L_x_11414:
        /* <DEDUP_REMOVED lines=16> */
.L_x_11436:
[----:B------:R-:W-:Y:S01]  /*c850*/  IMAD.MOV.U32 R22, RZ, RZ, RZ ;  /* 0x000000ffff167224 */ /* 0x000fe200078e00ff */
[----:B------:R-:W-:Y:S06]  /*c860*/  BRA `(.L_x_11415) ;  /* 0x0000000000147947 */ /* 0x000fec0003800000 */
.L_x_11435:
[----:B------:R-:W2:Y:S02]  /*c870*/  LDG.E.64 R2, desc[UR36][R2.64] ;  /* 0x0000002402027981 */ /* 0x000ea4000c1e1b00 */
[----:B--2---:R0:W1:Y:S01]  /*c880*/  I2F.U64 R22, R2 ;  /* 0x0000000200167312 */ /* 0x0040620000301000 */
[----:B------:R-:W-:Y:S05]  /*c890*/  BRA `(.L_x_11415) ;  /* 0x0000000000087947 */ /* 0x000fea0003800000 */
.L_x_11434:
[----:B------:R-:W2:Y:S02]  /*c8a0*/  LDG.E R2, desc[UR36][R2.64] ;  /* 0x0000002402027981 */ /* 0x000ea4000c1e1900 */
[----:B--2---:R-:W-:-:S07]  /*c8b0*/  I2FP.F32.U32 R22, R2 ;  /* 0x0000000200167245 */ /* 0x004fce0000201000 */
.L_x_11415:
[----:B------:R-:W-:Y:S05]  /*c8c0*/  BSYNC B6 ;  /* 0x0000000000067941 */ /* 0x000fea0003800000 */
.L_x_11409:
        /* <DEDUP_REMOVED lines=19> */
.L_x_11441:
[----:B------:R-:W2:Y:S02]  /*ca00*/  LDG.E.U8 R2, desc[UR36][R2.64] ;  /* 0x0000002402027981 */ /* 0x000ea4000c1e1100 */
[----:B--2---:R-:W-:Y:S01]  /*ca10*/  I2FP.F32.U32 R23, R2 ;  /* 0x0000000200177245 */ /* 0x004fe20000201000 */
[----:B------:R-:W-:Y:S06]  /*ca20*/  BRA `(.L_x_11443) ;  /* 0x0000000c002c7947 */ /* 0x000fec0003800000 */
.L_x_11440:
        /* <DEDUP_REMOVED lines=9> */
.L_x_11445:
[----:B------:R-:W2:Y:S02]  /*cac0*/  LDG.E R2, desc[UR36][R2.64] ;  /* 0x0000002402027981 */ /* 0x000ea4000c1e1900 */
[----:B--2---:R-:W-:Y:S01]  /*cad0*/  I2FP.F32.S32 R23, R2 ;  /* 0x0000000200177245 */ /* 0x004fe20000201400 */
[----:B------:R-:W-:Y:S06]  /*cae0*/  BRA `(.L_x_11443) ;  /* 0x0000000800fc7947 */ /* 0x000fec0003800000 */
.L_x_11444:
[----:B------:R-:W2:Y:S02]  /*caf0*/  LDG.E.U16 R2, desc[UR36][R2.64] ;  /* 0x0000002402027981 */ /* 0x000ea4000c1e1500 */
[----:B--2---:R0:W1:Y:S01]  /*cb00*/  I2F.S16 R23, R2 ;  /* 0x0000000200177306 */ /* 0x0040620000101400 */
[----:B------:R-:W-:Y:S05]  /*cb10*/  BRA `(.L_x_11443) ;  /* 0x0000000800f07947 */ /* 0x000fea0003800000 */
.L_x_11439:
        /* <DEDUP_REMOVED lines=8> */
.L_x_11447:
[----:B------:R-:W2:Y:S02]  /*cba0*/  LDG.E.U16 R2, desc[UR36][R2.64] ;  /* 0x0000002402027981 */ /* 0x000ea4000c1e1500 */
[----:B--2---:R-:W-:Y:S01]  /*cbb0*/  HADD2.F32 R23, -RZ, R2.H0_H0 ;  /* 0x20000002ff177230 */ /* 0x004fe20000004100 */
[----:B------:R-:W-:Y:S06]  /*cbc0*/  BRA `(.L_x_11443) ;  /* 0x0000000800c47947 */ /* 0x000fec0003800000 */
.L_x_11446:
        /* <DEDUP_REMOVED lines=8> */
.L_x_11449:
[----:B------:R-:W2:Y:S02]  /*cc50*/  LDG.E.U16 R2, desc[UR36][R2.64] ;  /* 0x0000002402027981 */ /* 0x000ea4000c1e1500 */
[----:B--2---:R-:W-:Y:S01]  /*cc60*/  HADD2.F32 R23, -RZ, R2.H0_H0 ;  /* 0x20000002ff177230 */ /* 0x004fe20000004100 */
[----:B------:R-:W-:Y:S06]  /*cc70*/  BRA `(.L_x_11443) ;  /* 0x0000000800987947 */ /* 0x000fec0003800000 */
.L_x_11448:
[----:B------:R-:W2:Y:S01]  /*cc80*/  LDG.E.64 R2, desc[UR36][R2.64] ;  /* 0x0000002402027981 */ /* 0x000ea2000c1e1b00 */
[----:B------:R-:W-:Y:S01]  /*cc90*/  UMOV UR4, 0xf0000000 ;  /* 0xf000000000047882 */ /* 0x000fe20000000000 */
[----:B------:R-:W-:Y:S01]  /*cca0*/  UMOV UR5, 0x380fffff ;  /* 0x380fffff00057882 */ /* 0x000fe20000000000 */
[----:B--2---:R-:W0:Y:S01]  /*ccb0*/  F2F.F32.F64 R23, R2 ;  /* 0x0000000200177310 */ /* 0x004e220000301000 */
[----:B------:R-:W-:-:S14]  /*ccc0*/  DSETP.GEU.AND P0, PT, |R2|, UR4, PT ;  /* 0x0000000402007e2a */ /* 0x000fdc000bf0e200 */
[----:B0-----:R-:W-:Y:S01]  /*ccd0*/  @!P0 FMUL R23, R23, 1.175494350822287508e-38 ;  /* 0x0080000017178820 */ /* 0x001fe20000400000 */
[----:B------:R-:W-:Y:S06]  /*cce0*/  BRA `(.L_x_11443) ;  /* 0x00000008007c7947 */ /* 0x000fec0003800000 */
.L_x_11438:
        /* <DEDUP_REMOVED lines=12> */
.L_x_11452:
[----:B------:R-:W2:Y:S01]  /*cdb0*/  LDG.E.64 R2, desc[UR36][R2.64] ;  /* 0x0000002402027981 */ /* 0x000ea2000c1e1b00 */
[----:B------:R-:W-:Y:S01]  /*cdc0*/  UMOV UR4, 0xf0000000 ;  /* 0xf000000000047882 */ /* 0x000fe20000000000 */
[----:B------:R-:W-:Y:S01]  /*cdd0*/  UMOV UR5, 0x380fffff ;  /* 0x380fffff00057882 */ /* 0x000fe20000000000 */
[----:B--2---:R-:W0:Y:S01]  /*cde0*/  F2F.F32.F64 R23, R2 ;  /* 0x0000000200177310 */ /* 0x004e220000301000 */
[----:B------:R-:W-:-:S14]  /*cdf0*/  DSETP.GEU.AND P0, PT, |R2|, UR4, PT ;  /* 0x0000000402007e2a */ /* 0x000fdc000bf0e200 */
[----:B0-----:R-:W-:Y:S01]  /*ce00*/  @!P0 FMUL R23, R23, 1.175494350822287508e-38 ;  /* 0x0080000017178820 */ /* 0x001fe20000400000 */
[----:B------:R-:W-:Y:S06]  /*ce10*/  BRA `(.L_x_11443) ;  /* 0x0000000800307947 */ /* 0x000fec0003800000 */
.L_x_11451:
        /* <DEDUP_REMOVED lines=26> */
.L_x_11454:
        /* <DEDUP_REMOVED lines=13> */
.L_x_11453:
[----:B------:R-:W2:Y:S02]  /*d090*/  LDG.E.U16 R2, desc[UR36][R2.64] ;  /* 0x0000002402027981 */ /* 0x000ea4000c1e1500 */
[----:B--2---:R-:W-:Y:S01]  /*d0a0*/  IMAD.U32 R23, R2, 0x10000, RZ ;  /* 0x0001000002177824 */ /* 0x004fe200078e00ff */
[----:B------:R-:W-:Y:S06]  /*d0b0*/  BRA `(.L_x_11443) ;  /* 0x0000000400887947 */ /* 0x000fec0003800000 */
.L_x_11450:
        /* <DEDUP_REMOVED lines=11> */
.L_x_11457:
        /* <DEDUP_REMOVED lines=20> */
.L_x_11459:
[----:B------:R-:W-:Y:S05]  /*d2b0*/  BSYNC B0 ;  /* 0x0000000000007941 */ /* 0x000fea0003800000 */
.L_x_11458:
[----:B------:R-:W-:Y:S01]  /*d2c0*/  IMAD.SHL.U32 R2, R2, 0x100000, RZ ;  /* 0x0010000002027824 */ /* 0x000fe200078e00ff */
[----:B------:R-:W-:-:S04]  /*d2d0*/  LEA R0, R0, 0x3b800000, 0x17 ;  /* 0x3b80000000007811 */ /* 0x000fc800078eb8ff */
[----:B------:R-:W-:Y:S01]  /*d2e0*/  LOP3.LUT R23, R0, R2, R23, 0xfe, !PT ;  /* 0x0000000200177212 */ /* 0x000fe200078efe17 */
[----:B------:R-:W-:Y:S06]  /*d2f0*/  BRA `(.L_x_11443) ;  /* 0x0000000000f87947 */ /* 0x000fec0003800000 */
.L_x_11456:
        /* <DEDUP_REMOVED lines=20> */
.L_x_11461:
[----:B------:R-:W-:Y:S05]  /*d440*/  BSYNC B0 ;  /* 0x0000000000007941 */ /* 0x000fea0003800000 */
.L_x_11460:
[----:B------:R-:W-:Y:S01]  /*d450*/  IMAD.SHL.U32 R2, R2, 0x200000, RZ ;  /* 0x0020000002027824 */ /* 0x000fe200078e00ff */
[----:B------:R-:W-:-:S04]  /*d460*/  LEA R0, R0, 0x37800000, 0x17 ;  /* 0x3780000000007811 */ /* 0x000fc800078eb8ff */
[----:B------:R-:W-:Y:S01]  /*d470*/  LOP3.LUT R23, R0, R2, R23, 0xfe, !PT ;  /* 0x0000000200177212 */ /* 0x000fe200078efe17 */
[----:B------:R-:W-:Y:S06]  /*d480*/  BRA `(.L_x_11443) ;  /* 0x0000000000947947 */ /* 0x000fec0003800000 */
.L_x_11455:
        /* <DEDUP_REMOVED lines=14> */
.L_x_11442:
        /* <DEDUP_REMOVED lines=16> */
.L_x_11464:
[----:B------:R-:W-:Y:S01]  /*d670*/  IMAD.MOV.U32 R23, RZ, RZ, RZ ;  /* 0x000000ffff177224 */ /* 0x000fe200078e00ff */
[----:B------:R-:W-:Y:S06]  /*d680*/  BRA `(.L_x_11443) ;  /* 0x0000000000147947 */ /* 0x000fec0003800000 */
.L_x_11463:
[----:B------:R-:W2:Y:S02]  /*d690*/  LDG.E.64 R2, desc[UR36][R2.64] ;  /* 0x0000002402027981 */ /* 0x000ea4000c1e1b00 */
[----:B--2---:R0:W1:Y:S01]  /*d6a0*/  I2F.U64 R23, R2 ;  /* 0x0000000200177312 */ /* 0x0040620000301000 */
[----:B------:R-:W-:Y:S05]  /*d6b0*/  BRA `(.L_x_11443) ;  /* 0x0000000000087947 */ /* 0x000fea0003800000 */
.L_x_11462:
[----:B------:R-:W2:Y:S02]  /*d6c0*/  LDG.E R2, desc[UR36][R2.64] ;  /* 0x0000002402027981 */ /* 0x000ea4000c1e1900 */
[----:B--2---:R-:W-:-:S07]  /*d6d0*/  I2FP.F32.U32 R23, R2 ;  /* 0x0000000200177245 */ /* 0x004fce0000201000 */
.L_x_11443:
[----:B------:R-:W-:Y:S05]  /*d6e0*/  BSYNC B6 ;  /* 0x0000000000067941 */ /* 0x000fea0003800000 */
.L_x_11437:
        /* <DEDUP_REMOVED lines=19> */
.L_x_11469:
[----:B------:R-:W2:Y:S02]  /*d820*/  LDG.E.U8 R2, desc[UR36][R2.64] ;  /* 0x0000002402027981 */ /* 0x000ea4000c1e1100 */
[----:B--2---:R-:W-:Y:S01]  /*d830*/  I2FP.F32.U32 R5, R2 ;  /* 0x0000000200057245 */ /* 0x004fe20000201000 */
[----:B------:R-:W-:Y:S06]  /*d840*/  BRA `(.L_x_11471) ;  /* 0x0000000c002c7947 */ /* 0x000fec0003800000 */
.L_x_11468:
        /* <DEDUP_REMOVED lines=9> */
.L_x_11473:
[----:B------:R-:W2:Y:S02]  /*d8e0*/  LDG.E R2, desc[UR36][R2.64] ;  /* 0x0000002402027981 */ /* 0x000ea4000c1e1900 */
[----:B--2---:R-:W-:Y:S01]  /*d8f0*/  I2FP.F32.S32 R5, R2 ;  /* 0x0000000200057245 */ /* 0x004fe20000201400 */
[----:B------:R-:W-:Y:S06]  /*d900*/  BRA `(.L_x_11471) ;  /* 0x0000000800fc7947 */ /* 0x000fec0003800000 */
.L_x_11472:
[----:B------:R-:W2:Y:S02]  /*d910*/  LDG.E.U16 R2, desc[UR36][R2.64] ;  /* 0x0000002402027981 */ /* 0x000ea4000c1e1500 */
[----:B--2---:R4:W0:Y:S01]  /*d920*/  I2F.S16 R5, R2 ;  /* 0x0000000200057306 */ /* 0x0048220000101400 */
[----:B------:R-:W-:Y:S05]  /*d930*/  BRA `(.L_x_11471) ;  /* 0x0000000800f07947 */ /* 0x000fea0003800000 */
.L_x_11467:
        /* <DEDUP_REMOVED lines=8> */
.L_x_11475:
[----:B------:R-:W2:Y:S02]  /*d9c0*/  LDG.E.U16 R2, desc[UR36][R2.64] ;  /* 0x0000002402027981 */ /* 0x000ea4000c1e1500 */
[----:B--2---:R-:W-:Y:S01]  /*d9d0*/  HADD2.F32 R5, -RZ, R2.H0_H0 ;  /* 0x20000002ff057230 */ /* 0x004fe20000004100 */
[----:B------:R-:W-:Y:S06]  /*d9e0*/  BRA `(.L_x_11471) ;  /* 0x0000000800c47947 */ /* 0x000fec0003800000 */
.L_x_11474:
        /* <DEDUP_REMOVED lines=8> */
.L_x_11477:
[----:B------:R-:W2:Y:S02]  /*da70*/  LDG.E.U16 R2, desc[UR36][R2.64] ;  /* 0x0000002402027981 */ /* 0x000ea4000c1e1500 */
[----:B--2---:R-:W-:Y:S01]  /*da80*/  HADD2.F32 R5, -RZ, R2.H0_H0 ;  /* 0x20000002ff057230 */ /* 0x004fe20000004100 */
[----:B------:R-:W-:Y:S06]  /*da90*/  BRA `(.L_x_11471) ;  /* 0x0000000800987947 */ /* 0x000fec0003800000 */
.L_x_11476:
[----:B------:R-:W2:Y:S01]  /*daa0*/  LDG.E.64 R2, desc[UR36][R2.64] ;  /* 0x0000002402027981 */ /* 0x000ea2000c1e1b00 */
[----:B------:R-:W-:Y:S01]  /*dab0*/  UMOV UR4, 0xf0000000 ;  /* 0xf000000000047882 */ /* 0x000fe20000000000 */
[----:B------:R-:W-:Y:S01]  /*dac0*/  UMOV UR5, 0x380fffff ;  /* 0x380fffff00057882 */ /* 0x000fe20000000000 */
[----:B--2---:R-:W0:Y:S01]  /*dad0*/  F2F.F32.F64 R5, R2 ;  /* 0x0000000200057310 */ /* 0x004e220000301000 */
[----:B------:R-:W-:-:S14]  /*dae0*/  DSETP.GEU.AND P0, PT, |R2|, UR4, PT ;  /* 0x0000000402007e2a */ /* 0x000fdc000bf0e200 */
[----:B0-----:R-:W-:Y:S01]  /*daf0*/  @!P0 FMUL R5, R5, 1.175494350822287508e-38 ;  /* 0x0080000005058820 */ /* 0x001fe20000400000 */
[----:B------:R-:W-:Y:S06]  /*db00*/  BRA `(.L_x_11471) ;  /* 0x00000008007c7947 */ /* 0x000fec0003800000 */
.L_x_11466:
        /* <DEDUP_REMOVED lines=12> */
.L_x_11480:
[----:B------:R-:W2:Y:S01]  /*dbd0*/  LDG.E.64 R2, desc[UR36][R2.64] ;  /* 0x0000002402027981 */ /* 0x000ea2000c1e1b00 */
[----:B------:R-:W-:Y:S01]  /*dbe0*/  UMOV UR4, 0xf0000000 ;  /* 0xf000000000047882 */ /* 0x000fe20000000000 */
[----:B------:R-:W-:Y:S01]  /*dbf0*/  UMOV UR5, 0x380fffff ;  /* 0x380fffff00057882 */ /* 0x000fe20000000000 */
[----:B--2---:R-:W0:Y:S01]  /*dc00*/  F2F.F32.F64 R5, R2 ;  /* 0x0000000200057310 */ /* 0x004e220000301000 */
[----:B------:R-:W-:-:S14]  /*dc10*/  DSETP.GEU.AND P0, PT, |R2|, UR4, PT ;  /* 0x0000000402007e2a */ /* 0x000fdc000bf0e200 */
[----:B0-----:R-:W-:Y:S01]  /*dc20*/  @!P0 FMUL R5, R5, 1.175494350822287508e-38 ;  /* 0x0080000005058820 */ /* 0x001fe20000400000 */
[----:B------:R-:W-:Y:S06]  /*dc30*/  BRA `(.L_x_11471) ;  /* 0x0000000800307947 */ /* 0x000fec0003800000 */
.L_x_11479:
        /* <DEDUP_REMOVED lines=26> */
.L_x_11482:
        /* <DEDUP_REMOVED lines=13> */
.L_x_11481:
[----:B------:R-:W2:Y:S02]  /*deb0*/  LDG.E.U16 R2, desc[UR36][R2.64] ;  /* 0x0000002402027981 */ /* 0x000ea4000c1e1500 */
[----:B--2---:R-:W-:Y:S01]  /*dec0*/  IMAD.U32 R5, R2, 0x10000, RZ ;  /* 0x0001000002057824 */ /* 0x004fe200078e00ff */
[----:B------:R-:W-:Y:S06]  /*ded0*/  BRA `(.L_x_11471) ;  /* 0x0000000400887947 */ /* 0x000fec0003800000 */
.L_x_11478:
        /* <DEDUP_REMOVED lines=11> */
.L_x_11485:
        /* <DEDUP_REMOVED lines=20> */
.L_x_11487:
[----:B------:R-:W-:Y:S05]  /*e0d0*/  BSYNC B0 ;  /* 0x0000000000007941 */ /* 0x000fea0003800000 */
.L_x_11486:
[----:B------:R-:W-:Y:S01]  /*e0e0*/  IMAD.SHL.U32 R2, R2, 0x100000, RZ ;  /* 0x0010000002027824 */ /* 0x000fe200078e00ff */
[----:B------:R-:W-:-:S04]  /*e0f0*/  LEA R5, R0, 0x3b800000, 0x17 ;  /* 0x3b80000000057811 */ /* 0x000fc800078eb8ff */
[----:B------:R-:W-:Y:S01]  /*e100*/  LOP3.LUT R5, R5, R2, R4, 0xfe, !PT ;  /* 0x0000000205057212 */ /* 0x000fe200078efe04 */
[----:B------:R-:W-:Y:S06]  /*e110*/  BRA `(.L_x_11471) ;  /* 0x0000000000f87947 */ /* 0x000fec0003800000 */
.L_x_11484:
        /* <DEDUP_REMOVED lines=20> */
.L_x_11489:
[----:B------:R-:W-:Y:S05]  /*e260*/  BSYNC B0 ;  /* 0x0000000000007941 */ /* 0x000fea0003800000 */
.L_x_11488:
[----:B------:R-:W-:Y:S01]  /*e270*/  IMAD.SHL.U32 R2, R2, 0x200000, RZ ;  /* 0x0020000002027824 */ /* 0x000fe200078e00ff */
[----:B------:R-:W-:-:S04]  /*e280*/  LEA R5, R0, 0x37800000, 0x17 ;  /* 0x3780000000057811 */ /* 0x000fc800078eb8ff */
[----:B------:R-:W-:Y:S01]  /*e290*/  LOP3.LUT R5, R5, R2, R4, 0xfe, !PT ;  /* 0x0000000205057212 */ /* 0x000fe200078efe04 */
[----:B------:R-:W-:Y:S06]  /*e2a0*/  BRA `(.L_x_11471) ;  /* 0x0000000000947947 */ /* 0x000fec0003800000 */
.L_x_11483:
        /* <DEDUP_REMOVED lines=14> */
.L_x_11470:
        /* <DEDUP_REMOVED lines=16> */
.L_x_11492:
[----:B------:R-:W-:Y:S01]  /*e490*/  IMAD.MOV.U32 R5, RZ, RZ, RZ ;  /* 0x000000ffff057224 */ /* 0x000fe200078e00ff */
[----:B------:R-:W-:Y:S06]  /*e4a0*/  BRA `(.L_x_11471) ;  /* 0x0000000000147947 */ /* 0x000fec0003800000 */
.L_x_11491:
[----:B------:R-:W2:Y:S02]  /*e4b0*/  LDG.E.64 R2, desc[UR36][R2.64] ;  /* 0x0000002402027981 */ /* 0x000ea4000c1e1b00 */
[----:B--2---:R0:W1:Y:S01]  /*e4c0*/  I2F.U64 R5, R2 ;  /* 0x0000000200057312 */ /* 0x0040620000301000 */
[----:B------:R-:W-:Y:S05]  /*e4d0*/  BRA `(.L_x_11471) ;  /* 0x0000000000087947 */ /* 0x000fea0003800000 */
.L_x_11490:
[----:B------:R-:W2:Y:S02]  /*e4e0*/  LDG.E R2, desc[UR36][R2.64] ;  /* 0x0000002402027981 */ /* 0x000ea4000c1e1900 */
[----:B--2---:R-:W-:-:S07]  /*e4f0*/  I2FP.F32.U32 R5, R2 ;  /* 0x0000000200057245 */ /* 0x004fce0000201000 */
.L_x_11471:
[----:B------:R-:W-:Y:S05]  /*e500*/  BSYNC B6 ;  /* 0x0000000000067941 */ /* 0x000fea0003800000 */
.L_x_11465:
[----:B0-23--:R-:W0:Y:S01]  /*e510*/  LDC.U8 R3, c[0x0][0x4f9] ;  /* 0x00013e40ff037b82 */ /* 0x00de220000000000 */
[----:B-1--45:R-:W-:-:S04]  /*e520*/  FMUL.FTZ R2, R5, R22 ;  /* 0x0000001605027220 */ /* 0x032fc80000410000 */
        /* <DEDUP_REMOVED lines=15> */
.L_x_11496:
[----:B------:R-:W0:Y:S02]  /*e620*/  F2I.S64.TRUNC R2, R2 ;  /* 0x0000000200027311 */ /* 0x000e24000020d900 */
[----:B0-----:R-:W-:-:S05]  /*e630*/  IMAD.MOV.U32 R5, RZ, RZ, R2 ;  /* 0x000000ffff057224 */ /* 0x001fca00078e0002 */
[----:B------:R0:W-:Y:S01]  /*e640*/  STG.E.U8 desc[UR36][R16.64], R5 ;  /* 0x0000000510007986 */ /* 0x0001e2000c101124 */
[----:B------:R-:W-:Y:S05]  /*e650*/  BRA `(.L_x_11498) ;  /* 0x0000000c00407947 */ /* 0x000fea0003800000 */
.L_x_11495:
        /* <DEDUP_REMOVED lines=9> */
.L_x_11500:
[----:B------:R-:W0:Y:S02]  /*e6f0*/  F2I.FTZ.TRUNC.NTZ R3, R2 ;  /* 0x0000000200037305 */ /* 0x000e24000021f100 */
[----:B0-----:R0:W-:Y:S01]  /*e700*/  STG.E desc[UR36][R16.64], R3 ;  /* 0x0000000310007986 */ /* 0x0011e2000c101924 */
[----:B------:R-:W-:Y:S05]  /*e710*/  BRA `(.L_x_11498) ;  /* 0x0000000c00107947 */ /* 0x000fea0003800000 */
.L_x_11499:
[----:B------:R-:W0:Y:S02]  /*e720*/  F2I.FTZ.TRUNC.NTZ R3, R2 ;  /* 0x0000000200037305 */ /* 0x000e24000021f100 */
[----:B0-----:R0:W-:Y:S01]  /*e730*/  STG.E.U16 desc[UR36][R16.64], R3 ;  /* 0x0000000310007986 */ /* 0x0011e2000c101524 */
[----:B------:R-:W-:Y:S05]  /*e740*/  BRA `(.L_x_11498) ;  /* 0x0000000c00047947 */ /* 0x000fea0003800000 */
.L_x_11494:
        /* <DEDUP_REMOVED lines=8> */
.L_x_11502:
[----:B------:R-:W-:-:S05]  /*e7d0*/  F2FP.F16.F32.PACK_AB R2, RZ, R2 ;  /* 0x00000002ff02723e */ /* 0x000fca00000000ff */
[----:B------:R1:W-:Y:S01]  /*e7e0*/  STG.E.U16 desc[UR36][R16.64], R2 ;  /* 0x0000000210007986 */ /* 0x0003e2000c101524 */
[----:B------:R-:W-:Y:S05]  /*e7f0*/  BRA `(.L_x_11498) ;  /* 0x0000000800d87947 */ /* 0x000fea0003800000 */
.L_x_11501:
        /* <DEDUP_REMOVED lines=9> */
.L_x_11504:
[----:B------:R-:W-:-:S04]  /*e890*/  F2FP.F16.F32.PACK_AB R3, RZ, R2 ;  /* 0x00000002ff03723e */ /* 0x000fc800000000ff */
[----:B------:R-:W-:-:S05]  /*e8a0*/  PRMT R3, R3, 0x5410, RZ ;  /* 0x0000541003037816 */ /* 0x000fca00000000ff */
[----:B------:R4:W-:Y:S01]  /*e8b0*/  STG.E desc[UR36][R16.64], R3 ;  /* 0x0000000310007986 */ /* 0x0009e2000c101924 */
[----:B------:R-:W-:Y:S05]  /*e8c0*/  BRA `(.L_x_11498) ;  /* 0x0000000800a47947 */ /* 0x000fea0003800000 */
.L_x_11503:
[----:B------:R-:W-:-:S06]  /*e8d0*/  FMUL.FTZ R2, R2, 1 ;  /* 0x3f80000002027820 */ /* 0x000fcc0000410000 */
[----:B------:R-:W0:Y:S02]  /*e8e0*/  F2F.F64.F32 R2, R2 ;  /* 0x0000000200027310 */ /* 0x000e240000201800 */
[----:B0-----:R2:W-:Y:S01]  /*e8f0*/  STG.E.64 desc[UR36][R16.64], R2 ;  /* 0x0000000210007986 */ /* 0x0015e2000c101b24 */
[----:B------:R-:W-:Y:S05]  /*e900*/  BRA `(.L_x_11498) ;  /* 0x0000000800947947 */ /* 0x000fea0003800000 */
.L_x_11493:
        /* <DEDUP_REMOVED lines=12> */
.L_x_11507:
[----:B------:R-:W-:Y:S01]  /*e9d0*/  FMUL.FTZ R4, R2, 1 ;  /* 0x3f80000002047820 */ /* 0x000fe20000410000 */
[----:B------:R-:W-:-:S05]  /*e9e0*/  CS2R R6, SRZ ;  /* 0x0000000000067805 */ /* 0x000fca000001ff00 */
[----:B------:R-:W0:Y:S02]  /*e9f0*/  F2F.F64.F32 R4, R4 ;  /* 0x0000000400047310 */ /* 0x000e240000201800 */
[----:B0-----:R0:W-:Y:S01]  /*ea00*/  STG.E.128 desc[UR36][R16.64], R4 ;  /* 0x0000000410007986 */ /* 0x0011e2000c101d24 */
[----:B------:R-:W-:Y:S05]  /*ea10*/  BRA `(.L_x_11498) ;  /* 0x0000000800507947 */ /* 0x000fea0003800000 */
.L_x_11506:
        /* <DEDUP_REMOVED lines=20> */
.L_x_11511:
[----:B------:R-:W-:Y:S05]  /*eb60*/  BSYNC B0 ;  /* 0x0000000000007941 */ /* 0x000fea0003800000 */
.L_x_11510:
[----:B------:R-:W-:-:S05]  /*eb70*/  LOP3.LUT R5, R0, R5, RZ, 0xfc, !PT ;  /* 0x0000000500057212 */ /* 0x000fca00078efcff */
[----:B------:R0:W-:Y:S01]  /*eb80*/  STG.E.U8 desc[UR36][R16.64], R5 ;  /* 0x0000000510007986 */ /* 0x0001e2000c101124 */
[----:B------:R-:W-:Y:S05]  /*eb90*/  BRA `(.L_x_11498) ;  /* 0x0000000400f07947 */ /* 0x000fea0003800000 */
.L_x_11509:
        /* <DEDUP_REMOVED lines=12> */
.L_x_11513:
[----:B------:R-:W-:Y:S01]  /*ec60*/  IMAD.MOV.U32 R0, RZ, RZ, 0x7f ;  /* 0x0000007fff007424 */ /* 0x000fe200078e00ff */
[----:B------:R-:W-:-:S04]  /*ec70*/  ISETP.GT.U32.AND P0, PT, R4, 0x7f800000, PT ;  /* 0x7f8000000400780c */ /* 0x000fc80003f04070 */
[----:B------:R-:W-:-:S09]  /*ec80*/  SEL R0, R0, 0x7c, P0 ;  /* 0x0000007c00007807 */ /* 0x000fd20000000000 */
.L_x_11514:
[----:B------:R-:W-:Y:S05]  /*ec90*/  BSYNC B0 ;  /* 0x0000000000007941 */ /* 0x000fea0003800000 */
.L_x_11512:
[----:B------:R-:W-:-:S04]  /*eca0*/  LOP3.LUT R2, R2, 0x80000000, RZ, 0xc0, !PT ;  /* 0x8000000002027812 */ /* 0x000fc800078ec0ff */
[----:B------:R-:W-:-:S04]  /*ecb0*/  SHF.R.U32.HI R3, RZ, 0x18, R2 ;  /* 0x00000018ff037819 */ /* 0x000fc80000011602 */
[----:B------:R-:W-:-:S05]  /*ecc0*/  LOP3.LUT R3, R0, R3, RZ, 0xfc, !PT ;  /* 0x0000000300037212 */ /* 0x000fca00078efcff */
[----:B------:R0:W-:Y:S01]  /*ecd0*/  STG.E.U8 desc[UR36][R16.64], R3 ;  /* 0x0000000310007986 */ /* 0x0001e2000c101124 */
[----:B------:R-:W-:Y:S05]  /*ece0*/  BRA `(.L_x_11498) ;  /* 0x00000004009c7947 */ /* 0x000fea0003800000 */
.L_x_11508:
[----:B------:R-:W-:-:S05]  /*ecf0*/  F2FP.BF16.F32.PACK_AB R2, RZ, R2 ;  /* 0x00000002ff02723e */ /* 0x000fca00000010ff */
[----:B------:R0:W-:Y:S01]  /*ed00*/  STG.E.U16 desc[UR36][R16.64], R2 ;  /* 0x0000000210007986 */ /* 0x0001e2000c101524 */
[----:B------:R-:W-:Y:S05]  /*ed10*/  BRA `(.L_x_11498) ;  /* 0x0000000400907947 */ /* 0x000fea0003800000 */
.L_x_11505:
        /* <DEDUP_REMOVED lines=11> */
.L_x_11517:
        /* <DEDUP_REMOVED lines=16> */
.L_x_11520:
[----:B------:R-:W-:-:S04]  /*eed0*/  LOP3.LUT R2, R2, 0x80000000, RZ, 0xc0, !PT ;  /* 0x8000000002027812 */ /* 0x000fc800078ec0ff */
[----:B------:R-:W-:-:S04]  /*eee0*/  SHF.R.U32.HI R3, RZ, 0x18, R2 ;  /* 0x00000018ff037819 */ /* 0x000fc80000011602 */
[----:B------:R-:W-:-:S04]  /*eef0*/  LOP3.LUT R0, R0, R3, RZ, 0xfc, !PT ;  /* 0x0000000300007212 */ /* 0x000fc800078efcff */
[----:B------:R-:W-:-:S07]  /*ef00*/  PRMT R8, R0, 0x7610, R8 ;  /* 0x0000761000087816 */ /* 0x000fce0000000008 */
.L_x_11519:
[----:B------:R-:W-:Y:S05]  /*ef10*/  BSYNC B0 ;  /* 0x0000000000007941 */ /* 0x000fea0003800000 */
.L_x_11518:
[----:B------:R0:W-:Y:S01]  /*ef20*/  STG.E.U8 desc[UR36][R16.64], R8 ;  /* 0x0000000810007986 */ /* 0x0001e2000c101124 */
[----:B------:R-:W-:Y:S05]  /*ef30*/  BRA `(.L_x_11498) ;  /* 0x0000000400087947 */ /* 0x000fea0003800000 */
.L_x_11516:
        /* <DEDUP_REMOVED lines=16> */
.L_x_11523:
[----:B------:R-:W-:-:S04]  /*f040*/  LOP3.LUT R2, R2, 0x80000000, RZ, 0xc0, !PT ;  /* 0x8000000002027812 */ /* 0x000fc800078ec0ff */
[----:B------:R-:W-:-:S04]  /*f050*/  SHF.R.U32.HI R3, RZ, 0x18, R2 ;  /* 0x00000018ff037819 */ /* 0x000fc80000011602 */
[----:B------:R-:W-:-:S04]  /*f060*/  LOP3.LUT R0, R0, R3, RZ, 0xfc, !PT ;  /* 0x0000000300007212 */ /* 0x000fc800078efcff */
[----:B------:R-:W-:-:S07]  /*f070*/  PRMT R8, R0, 0x7610, R8 ;  /* 0x0000761000087816 */ /* 0x000fce0000000008 */
.L_x_11522:
[----:B------:R-:W-:Y:S05]  /*f080*/  BSYNC B0 ;  /* 0x0000000000007941 */ /* 0x000fea0003800000 */
.L_x_11521:
[----:B------:R0:W-:Y:S01]  /*f090*/  STG.E.U8 desc[UR36][R16.64], R8 ;  /* 0x0000000810007986 */ /* 0x0001e2000c101124 */
[----:B------:R-:W-:Y:S05]  /*f0a0*/  BRA `(.L_x_11498) ;  /* 0x0000000000ac7947 */ /* 0x000fea0003800000 */
.L_x_11515:
        /* <DEDUP_REMOVED lines=21> */
.L_x_11497:
        /* <DEDUP_REMOVED lines=16> */
.L_x_11526:
[----:B------:R-:W-:Y:S05]  /*f300*/  BRA `(.L_x_11498) ;  /* 0x0000000000147947 */ /* 0x000fea0003800000 */
.L_x_11525:
[----:B------:R-:W0:Y:S02]  /*f310*/  F2I.U64.TRUNC R2, R2 ;  /* 0x0000000200027311 */ /* 0x000e24000020d800 */
[----:B0-----:R0:W-:Y:S01]  /*f320*/  STG.E.64 desc[UR36][R16.64], R2 ;  /* 0x0000000210007986 */ /* 0x0011e2000c101b24 */
[----:B------:R-:W-:Y:S05]  /*f330*/  BRA `(.L_x_11498) ;  /* 0x0000000000087947 */ /* 0x000fea0003800000 */
.L_x_11524:
[----:B------:R-:W0:Y:S02]  /*f340*/  F2I.FTZ.U32.TRUNC.NTZ R3, R2 ;  /* 0x0000000200037305 */ /* 0x000e24000021f000 */
[----:B0-----:R0:W-:Y:S02]  /*f350*/  STG.E desc[UR36][R16.64], R3 ;  /* 0x0000000310007986 */ /* 0x0011e4000c101924 */
.L_x_11498:
[----:B------:R-:W-:-:S07]  /*f360*/  VIADD R19, R19, 0x80 ;  /* 0x0000008013137836 */ /* 0x000fce0000000000 */
.L_x_11407:
[----:B------:R-:W-:Y:S05]  /*f370*/  BSYNC B7 ;  /* 0x0000000000077941 */ /* 0x000fea0003800000 */
.L_x_11406:
[----:B------:R-:W-:Y:S02]  /*f380*/  ULDC UR4, c[0x0][0x210] ;  /* 0x0000840000047ab9 */ /* 0x000fe40000000800 */
[----:B------:R-:W-:-:S13]  /*f390*/  ISETP.GE.AND P0, PT, R19, UR4, PT ;  /* 0x0000000413007c0c */ /* 0x000fda000bf06270 */
[----:B------:R-:W-:Y:S05]  /*f3a0*/  @P0 EXIT ;  /* 0x000000000000094d */ /* 0x000fea0003800000 */
        /* <DEDUP_REMOVED lines=380> */
.L_x_11527:
        /* <DEDUP_REMOVED lines=22> */
.L_x_11532:
[----:B------:R-:W2:Y:S02]  /*10cd0*/  LDG.E.U8 R2, desc[UR36][R2.64] ;  /* 0x0000002402027981 */ /* 0x000ea4000c1e1100 */
[----:B--2---:R-:W-:Y:S01]  /*10ce0*/  I2FP.F32.U32 R19, R2 ;  /* 0x0000000200137245 */ /* 0x004fe20000201000 */
[----:B------:R-:W-:Y:S06]  /*10cf0*/  BRA `(.L_x_11534) ;  /* 0x0000000c002c7947 */ /* 0x000fec0003800000 */
.L_x_11531:
        /* <DEDUP_REMOVED lines=9> */
.L_x_11536:
[----:B------:R-:W2:Y:S02]  /*10d90*/  LDG.E R2, desc[UR36][R2.64] ;  /* 0x0000002402027981 */ /* 0x000ea4000c1e1900 */
[----:B--2---:R-:W-:Y:S01]  /*10da0*/  I2FP.F32.S32 R19, R2 ;  /* 0x0000000200137245 */ /* 0x004fe20000201400 */
[----:B------:R-:W-:Y:S06]  /*10db0*/  BRA `(.L_x_11534) ;  /* 0x0000000800fc7947 */ /* 0x000fec0003800000 */
.L_x_11535:
[----:B------:R-:W2:Y:S02]  /*10dc0*/  LDG.E.U16 R2, desc[UR36][R2.64] ;  /* 0x0000002402027981 */ /* 0x000ea4000c1e1500 */
[----:B--2---:R2:W3:Y:S01]  /*10dd0*/  I2F.S16 R19, R2 ;  /* 0x0000000200137306 */ /* 0x0044e20000101400 */
[----:B------:R-:W-:Y:S05]  /*10de0*/  BRA `(.L_x_11534) ;  /* 0x0000000800f07947 */ /* 0x000fea0003800000 */
.L_x_11530:
        /* <DEDUP_REMOVED lines=8> */
.L_x_11538:
[----:B------:R-:W2:Y:S02]  /*10e70*/  LDG.E.U16 R2, desc[UR36][R2.64] ;  /* 0x0000002402027981 */ /* 0x000ea4000c1e1500 */
[----:B--2---:R-:W-:Y:S01]  /*10e80*/  HADD2.F32 R19, -RZ, R2.H0_H0 ;  /* 0x20000002ff137230 */ /* 0x004fe20000004100 */
[----:B------:R-:W-:Y:S06]  /*10e90*/  BRA `(.L_x_11534) ;  /* 0x0000000800c47947 */ /* 0x000fec0003800000 */
.L_x_11537:
        /* <DEDUP_REMOVED lines=8> */
.L_x_11540:
[----:B------:R-:W2:Y:S02]  /*10f20*/  LDG.E.U16 R2, desc[UR36][R2.64] ;  /* 0x0000002402027981 */ /* 0x000ea4000c1e1500 */
[----:B--2---:R-:W-:Y:S01]  /*10f30*/  HADD2.F32 R19, -RZ, R2.H0_H0 ;  /* 0x20000002ff137230 */ /* 0x004fe20000004100 */
[----:B------:R-:W-:Y:S06]  /*10f40*/  BRA `(.L_x_11534) ;  /* 0x0000000800987947 */ /* 0x000fec0003800000 */
.L_x_11539:
[----:B------:R-:W2:Y:S01]  /*10f50*/  LDG.E.64 R2, desc[UR36][R2.64] ;  /* 0x0000002402027981 */ /* 0x000ea2000c1e1b00 */
[----:B------:R-:W-:Y:S01]  /*10f60*/  UMOV UR4, 0xf0000000 ;  /* 0xf000000000047882 */ /* 0x000fe20000000000 */
[----:B------:R-:W-:Y:S01]  /*10f70*/  UMOV UR5, 0x380fffff ;  /* 0x380fffff00057882 */ /* 0x000fe20000000000 */
[----:B--2---:R-:W0:Y:S01]  /*10f80*/  F2F.F32.F64 R19, R2 ;  /* 0x0000000200137310 */ /* 0x004e220000301000 */
[----:B------:R-:W-:-:S14]  /*10f90*/  DSETP.GEU.AND P0, PT, |R2|, UR4, PT ;  /* 0x0000000402007e2a */ /* 0x000fdc000bf0e200 */
[----:B0-----:R-:W-:Y:S01]  /*10fa0*/  @!P0 FMUL R19, R19, 1.175494350822287508e-38 ;  /* 0x0080000013138820 */ /* 0x001fe20000400000 */
[----:B------:R-:W-:Y:S06]  /*10fb0*/  BRA `(.L_x_11534) ;  /* 0x00000008007c7947 */ /* 0x000fec0003800000 */
.L_x_11529:
        /* <DEDUP_REMOVED lines=12> */
.L_x_11543:
[----:B------:R-:W2:Y:S01]  /*11080*/  LDG.E.64 R2, desc[UR36][R2.64] ;  /* 0x0000002402027981 */ /* 0x000ea2000c1e1b00 */
[----:B------:R-:W-:Y:S01]  /*11090*/  UMOV UR4, 0xf0000000 ;  /* 0xf000000000047882 */ /* 0x000fe20000000000 */
[----:B------:R-:W-:Y:S01]  /*110a0*/  UMOV UR5, 0x380fffff ;  /* 0x380fffff00057882 */ /* 0x000fe20000000000 */
[----:B--2---:R-:W0:Y:S01]  /*110b0*/  F2F.F32.F64 R19, R2 ;  /* 0x0000000200137310 */ /* 0x004e220000301000 */
[----:B------:R-:W-:-:S14]  /*110c0*/  DSETP.GEU.AND P0, PT, |R2|, UR4, PT ;  /* 0x0000000402007e2a */ /* 0x000fdc000bf0e200 */
[----:B0-----:R-:W-:Y:S01]  /*110d0*/  @!P0 FMUL R19, R19, 1.175494350822287508e-38 ;  /* 0x0080000013138820 */ /* 0x001fe20000400000 */
[----:B------:R-:W-:Y:S06]  /*110e0*/  BRA `(.L_x_11534) ;  /* 0x0000000800307947 */ /* 0x000fec0003800000 */
.L_x_11542:
        /* <DEDUP_REMOVED lines=26> */
.L_x_11545:
        /* <DEDUP_REMOVED lines=13> */
.L_x_11544:
[----:B------:R-:W2:Y:S02]  /*11360*/  LDG.E.U16 R2, desc[UR36][R2.64] ;  /* 0x0000002402027981 */ /* 0x000ea4000c1e1500 */
[----:B--2---:R-:W-:Y:S01]  /*11370*/  IMAD.U32 R19, R2, 0x10000, RZ ;  /* 0x0001000002137824 */ /* 0x004fe200078e00ff */
[----:B------:R-:W-:Y:S06]  /*11380*/  BRA `(.L_x_11534) ;  /* 0x0000000400887947 */ /* 0x000fec0003800000 */
.L_x_11541:
        /* <DEDUP_REMOVED lines=11> */
.L_x_11548:
        /* <DEDUP_REMOVED lines=20> */
.L_x_11550:
[----:B------:R-:W-:Y:S05]  /*11580*/  BSYNC B0 ;  /* 0x0000000000007941 */ /* 0x000fea0003800000 */
.L_x_11549:
[----:B------:R-:W-:Y:S01]  /*11590*/  IMAD.SHL.U32 R2, R2, 0x100000, RZ ;  /* 0x0010000002027824 */ /* 0x000fe200078e00ff */
[----:B------:R-:W-:-:S04]  /*115a0*/  LEA R0, R0, 0x3b800000, 0x17 ;  /* 0x3b80000000007811 */ /* 0x000fc800078eb8ff */
[----:B------:R-:W-:Y:S01]  /*115b0*/  LOP3.LUT R19, R0, R2, R19, 0xfe, !PT ;  /* 0x0000000200137212 */ /* 0x000fe200078efe13 */
[----:B------:R-:W-:Y:S06]  /*115c0*/  BRA `(.L_x_11534) ;  /* 0x0000000000f87947 */ /* 0x000fec0003800000 */
.L_x_11547:
        /* <DEDUP_REMOVED lines=20> */
.L_x_11552:
[----:B------:R-:W-:Y:S05]  /*11710*/  BSYNC B0 ;  /* 0x0000000000007941 */ /* 0x000fea0003800000 */
.L_x_11551:
[----:B------:R-:W-:Y:S01]  /*11720*/  IMAD.SHL.U32 R2, R2, 0x200000, RZ ;  /* 0x0020000002027824 */ /* 0x000fe200078e00ff */
[----:B------:R-:W-:-:S04]  /*11730*/  LEA R0, R0, 0x37800000, 0x17 ;  /* 0x3780000000007811 */ /* 0x000fc800078eb8ff */
[----:B------:R-:W-:Y:S01]  /*11740*/  LOP3.LUT R19, R0, R2, R19, 0xfe, !PT ;  /* 0x0000000200137212 */ /* 0x000fe200078efe13 */
[----:B------:R-:W-:Y:S06]  /*11750*/  BRA `(.L_x_11534) ;  /* 0x0000000000947947 */ /* 0x000fec0003800000 */
.L_x_11546:
        /* <DEDUP_REMOVED lines=14> */
.L_x_11533:
        /* <DEDUP_REMOVED lines=16> */
.L_x_11555:
[----:B------:R-:W-:Y:S01]  /*11940*/  IMAD.MOV.U32 R19, RZ, RZ, RZ ;  /* 0x000000ffff137224 */ /* 0x000fe200078e00ff */
[----:B------:R-:W-:Y:S06]  /*11950*/  BRA `(.L_x_11534) ;  /* 0x0000000000147947 */ /* 0x000fec0003800000 */
.L_x_11554:
[----:B------:R-:W2:Y:S02]  /*11960*/  LDG.E.64 R2, desc[UR36][R2.64] ;  /* 0x0000002402027981 */ /* 0x000ea4000c1e1b00 */
[----:B--2---:R0:W1:Y:S01]  /*11970*/  I2F.U64 R19, R2 ;  /* 0x0000000200137312 */ /* 0x0040620000301000 */
[----:B------:R-:W-:Y:S05]  /*11980*/  BRA `(.L_x_11534) ;  /* 0x0000000000087947 */ /* 0x000fea0003800000 */
.L_x_11553:
[----:B------:R-:W2:Y:S02]  /*11990*/  LDG.E R2, desc[UR36][R2.64] ;  /* 0x0000002402027981 */ /* 0x000ea4000c1e1900 */
[----:B--2---:R-:W-:-:S07]  /*119a0*/  I2FP.F32.U32 R19, R2 ;  /* 0x0000000200137245 */ /* 0x004fce0000201000 */
.L_x_11534:
[----:B------:R-:W-:Y:S05]  /*119b0*/  BSYNC B6 ;  /* 0x0000000000067941 */ /* 0x000fea0003800000 */
.L_x_11528:
        /* <DEDUP_REMOVED lines=19> */
.L_x_11560:
[----:B------:R-:W2:Y:S02]  /*11af0*/  LDG.E.U8 R2, desc[UR36][R2.64] ;  /* 0x0000002402027981 */ /* 0x000ea4000c1e1100 */
[----:B--2---:R-:W-:Y:S01]  /*11b00*/  I2FP.F32.U32 R22, R2 ;  /* 0x0000000200167245 */ /* 0x004fe20000201000 */
[----:B------:R-:W-:Y:S06]  /*11b10*/  BRA `(.L_x_11562) ;  /* 0x0000000c002c7947 */ /* 0x000fec0003800000 */
.L_x_11559:
        /* <DEDUP_REMOVED lines=9> */
.L_x_11564:
[----:B------:R-:W2:Y:S02]  /*11bb0*/  LDG.E R2, desc[UR36][R2.64] ;  /* 0x0000002402027981 */ /* 0x000ea4000c1e1900 */
[----:B--2---:R-:W-:Y:S01]  /*11bc0*/  I2FP.F32.S32 R22, R2 ;  /* 0x0000000200167245 */ /* 0x004fe20000201400 */
[----:B------:R-:W-:Y:S06]  /*11bd0*/  BRA `(.L_x_11562) ;  /* 0x0000000800fc7947 */ /* 0x000fec0003800000 */
.L_x_11563:
[----:B------:R-:W2:Y:S02]  /*11be0*/  LDG.E.U16 R2, desc[UR36][R2.64] ;  /* 0x0000002402027981 */ /* 0x000ea4000c1e1500 */
[----:B--2---:R0:W1:Y:S01]  /*11bf0*/  I2F.S16 R22, R2 ;  /* 0x0000000200167306 */ /* 0x0040620000101400 */
[----:B------:R-:W-:Y:S05]  /*11c00*/  BRA `(.L_x_11562) ;  /* 0x0000000800f07947 */ /* 0x000fea0003800000 */
.L_x_11558:
        /* <DEDUP_REMOVED lines=8> */
.L_x_11566:
[----:B------:R-:W2:Y:S02]  /*11c90*/  LDG.E.U16 R2, desc[UR36][R2.64] ;  /* 0x0000002402027981 */ /* 0x000ea4000c1e1500 */
[----:B--2---:R-:W-:Y:S01]  /*11ca0*/  HADD2.F32 R22, -RZ, R2.H0_H0 ;  /* 0x20000002ff167230 */ /* 0x004fe20000004100 */
[----:B------:R-:W-:Y:S06]  /*11cb0*/  BRA `(.L_x_11562) ;  /* 0x0000000800c47947 */ /* 0x000fec0003800000 */
.L_x_11565:
        /* <DEDUP_REMOVED lines=8> */
.L_x_11568:
[----:B------:R-:W2:Y:S02]  /*11d40*/  LDG.E.U16 R2, desc[UR36][R2.64] ;  /* 0x0000002402027981 */ /* 0x000ea4000c1e1500 */
[----:B--2---:R-:W-:Y:S01]  /*11d50*/  HADD2.F32 R22, -RZ, R2.H0_H0 ;  /* 0x20000002ff167230 */ /* 0x004fe20000004100 */
[----:B------:R-:W-:Y:S06]  /*11d60*/  BRA `(.L_x_11562) ;  /* 0x0000000800987947 */ /* 0x000fec0003800000 */
.L_x_11567:
[----:B------:R-:W2:Y:S01]  /*11d70*/  LDG.E.64 R2, desc[UR36][R2.64] ;  /* 0x0000002402027981 */ /* 0x000ea2000c1e1b00 */
[----:B------:R-:W-:Y:S01]  /*11d80*/  UMOV UR4, 0xf0000000 ;  /* 0xf000000000047882 */ /* 0x000fe20000000000 */
[----:B------:R-:W-:Y:S01]  /*11d90*/  UMOV UR5, 0x380fffff ;  /* 0x380fffff00057882 */ /* 0x000fe20000000000 */
[----:B--2---:R-:W0:Y:S01]  /*11da0*/  F2F.F32.F64 R22, R2 ;  /* 0x0000000200167310 */ /* 0x004e220000301000 */
[----:B------:R-:W-:-:S14]  /*11db0*/  DSETP.GEU.AND P0, PT, |R2|, UR4, PT ;  /* 0x0000000402007e2a */ /* 0x000fdc000bf0e200 */
[----:B0-----:R-:W-:Y:S01]  /*11dc0*/  @!P0 FMUL R22, R22, 1.175494350822287508e-38 ;  /* 0x0080000016168820 */ /* 0x001fe20000400000 */
[----:B------:R-:W-:Y:S06]  /*11dd0*/  BRA `(.L_x_11562) ;  /* 0x00000008007c7947 */ /* 0x000fec0003800000 */
.L_x_11557:
        /* <DEDUP_REMOVED lines=12> */
.L_x_11571:
[----:B------:R-:W2:Y:S01]  /*11ea0*/  LDG.E.64 R2, desc[UR36][R2.64] ;  /* 0x0000002402027981 */ /* 0x000ea2000c1e1b00 */
[----:B------:R-:W-:Y:S01]  /*11eb0*/  UMOV UR4, 0xf0000000 ;  /* 0xf000000000047882 */ /* 0x000fe20000000000 */
[----:B------:R-:W-:Y:S01]  /*11ec0*/  UMOV UR5, 0x380fffff ;  /* 0x380fffff00057882 */ /* 0x000fe20000000000 */
[----:B--2---:R-:W0:Y:S01]  /*11ed0*/  F2F.F32.F64 R22, R2 ;  /* 0x0000000200167310 */ /* 0x004e220000301000 */
[----:B------:R-:W-:-:S14]  /*11ee0*/  DSETP.GEU.AND P0, PT, |R2|, UR4, PT ;  /* 0x0000000402007e2a */ /* 0x000fdc000bf0e200 */
[----:B0-----:R-:W-:Y:S01]  /*11ef0*/  @!P0 FMUL R22, R22, 1.175494350822287508e-38 ;  /* 0x0080000016168820 */ /* 0x001fe20000400000 */
[----:B------:R-:W-:Y:S06]  /*11f00*/  BRA `(.L_x_11562) ;  /* 0x0000000800307947 */ /* 0x000fec0003800000 */
.L_x_11570:
        /* <DEDUP_REMOVED lines=26> */
.L_x_11573:
        /* <DEDUP_REMOVED lines=13> */
.L_x_11572:
[----:B------:R-:W2:Y:S02]  /*12180*/  LDG.E.U16 R2, desc[UR36][R2.64] ;  /* 0x0000002402027981 */ /* 0x000ea4000c1e1500 */
[----:B--2---:R-:W-:Y:S01]  /*12190*/  IMAD.U32 R22, R2, 0x10000, RZ ;  /* 0x0001000002167824 */ /* 0x004fe200078e00ff */
[----:B------:R-:W-:Y:S06]  /*121a0*/  BRA `(.L_x_11562) ;  /* 0x0000000400887947 */ /* 0x000fec0003800000 */
.L_x_11569:
        /* <DEDUP_REMOVED lines=11> */
.L_x_11576:
        /* <DEDUP_REMOVED lines=20> */
.L_x_11578:
[----:B------:R-:W-:Y:S05]  /*123a0*/  BSYNC B0 ;  /* 0x0000000000007941 */ /* 0x000fea0003800000 */
.L_x_11577:
[----:B------:R-:W-:Y:S01]  /*123b0*/  IMAD.SHL.U32 R2, R2, 0x100000, RZ ;  /* 0x0010000002027824 */ /* 0x000fe200078e00ff */
[----:B------:R-:W-:-:S04]  /*123c0*/  LEA R3, R0, 0x3b800000, 0x17 ;  /* 0x3b80000000037811 */ /* 0x000fc800078eb8ff */
[----:B------:R-:W-:Y:S01]  /*123d0*/  LOP3.LUT R22, R3, R2, R22, 0xfe, !PT ;  /* 0x0000000203167212 */ /* 0x000fe200078efe16 */
[----:B------:R-:W-:Y:S06]  /*123e0*/  BRA `(.L_x_11562) ;  /* 0x0000000000f87947 */ /* 0x000fec0003800000 */
.L_x_11575:
        /* <DEDUP_REMOVED lines=20> */
.L_x_11580:
[----:B------:R-:W-:Y:S05]  /*12530*/  BSYNC B0 ;  /* 0x0000000000007941 */ /* 0x000fea0003800000 */
.L_x_11579:
[----:B------:R-:W-:Y:S01]  /*12540*/  IMAD.SHL.U32 R2, R2, 0x200000, RZ ;  /* 0x0020000002027824 */ /* 0x000fe200078e00ff */
[----:B------:R-:W-:-:S04]  /*12550*/  LEA R3, R0, 0x37800000, 0x17 ;  /* 0x3780000000037811 */ /* 0x000fc800078eb8ff */
[----:B------:R-:W-:Y:S01]  /*12560*/  LOP3.LUT R22, R3, R2, R22, 0xfe, !PT ;  /* 0x0000000203167212 */ /* 0x000fe200078efe16 */
[----:B------:R-:W-:Y:S06]  /*12570*/  BRA `(.L_x_11562) ;  /* 0x0000000000947947 */ /* 0x000fec0003800000 */
.L_x_11574:
        /* <DEDUP_REMOVED lines=14> */
.L_x_11561:
        /* <DEDUP_REMOVED lines=16> */
.L_x_11583:
[----:B------:R-:W-:Y:S01]  /*12760*/  IMAD.MOV.U32 R22, RZ, RZ, RZ ;  /* 0x000000ffff167224 */ /* 0x000fe200078e00ff */
[----:B------:R-:W-:Y:S06]  /*12770*/  BRA `(.L_x_11562) ;  /* 0x0000000000147947 */ /* 0x000fec0003800000 */
.L_x_11582:
[----:B------:R-:W2:Y:S02]  /*12780*/  LDG.E.64 R22, desc[UR36][R2.64] ;  /* 0x0000002402167981 */ /* 0x000ea4000c1e1b00 */
[----:B--2---:R0:W1:Y:S01]  /*12790*/  I2F.U64 R22, R22 ;  /* 0x0000001600167312 */ /* 0x0040620000301000 */
[----:B------:R-:W-:Y:S05]  /*127a0*/  BRA `(.L_x_11562) ;  /* 0x0000000000087947 */ /* 0x000fea0003800000 */
.L_x_11581:
[----:B------:R-:W2:Y:S02]  /*127b0*/  LDG.E R2, desc[UR36][R2.64] ;  /* 0x0000002402027981 */ /* 0x000ea4000c1e1900 */
[----:B--2---:R-:W-:-:S07]  /*127c0*/  I2FP.F32.U32 R22, R2 ;  /* 0x0000000200167245 */ /* 0x004fce0000201000 */
.L_x_11562:
[----:B------:R-:W-:Y:S05]  /*127d0*/  BSYNC B6 ;  /* 0x0000000000067941 */ /* 0x000fea0003800000 */
.L_x_11556:
[----:B------:R-:W2:Y:S01]  /*127e0*/  LDC.U8 R4, c[0x0][0x4fc] ;  /* 0x00013f00ff047b82 */ /* 0x000ea20000000000 */
[----:B------:R-:W-:Y:S01]  /*127f0*/  ULDC.64 UR4, c[0x0][0x4f0] ;  /* 0x00013c0000047ab9 */ /* 0x000fe20000000a00 */
[----:B------:R-:W-:Y:S01]  /*12800*/  BSSY B6, `(.L_x_11584) ;  /* 0x00000df000067945 */ /* 0x000fe20003800000 */
[----:B0-----:R-:W-:-:S05]  /*12810*/  IADD3 R2, P0, R18, UR4, RZ ;  /* 0x0000000412027c10 */ /* 0x001fca000ff1e0ff */
        /* <DEDUP_REMOVED lines=15> */
.L_x_11588:
[----:B------:R-:W2:Y:S02]  /*12910*/  LDG.E.U8 R0, desc[UR36][R2.64] ;  /* 0x0000002402007981 */ /* 0x000ea4000c1e1100 */
[----:B--2---:R-:W-:Y:S01]  /*12920*/  I2FP.F32.U32 R0, R0 ;  /* 0x0000000000007245 */ /* 0x004fe20000201000 */
[----:B------:R-:W-:Y:S06]  /*12930*/  BRA `(.L_x_11590) ;  /* 0x0000000c002c7947 */ /* 0x000fec0003800000 */
.L_x_11587:
        /* <DEDUP_REMOVED lines=9> */
.L_x_11592:
[----:B------:R-:W2:Y:S02]  /*129d0*/  LDG.E R0, desc[UR36][R2.64] ;  /* 0x0000002402007981 */ /* 0x000ea4000c1e1900 */
[----:B--2---:R-:W-:Y:S01]  /*129e0*/  I2FP.F32.S32 R0, R0 ;  /* 0x0000000000007245 */ /* 0x004fe20000201400 */
[----:B------:R-:W-:Y:S06]  /*129f0*/  BRA `(.L_x_11590) ;  /* 0x0000000800fc7947 */ /* 0x000fec0003800000 */
.L_x_11591:
[----:B------:R-:W2:Y:S02]  /*12a00*/  LDG.E.U16 R0, desc[UR36][R2.64] ;  /* 0x0000002402007981 */ /* 0x000ea4000c1e1500 */
[----:B--2---:R-:W0:Y:S01]  /*12a10*/  I2F.S16 R0, R0 ;  /* 0x0000000000007306 */ /* 0x004e220000101400 */
[----:B------:R-:W-:Y:S05]  /*12a20*/  BRA `(.L_x_11590) ;  /* 0x0000000800f07947 */ /* 0x000fea0003800000 */
.L_x_11586:
        /* <DEDUP_REMOVED lines=8> */
.L_x_11594:
[----:B------:R-:W2:Y:S02]  /*12ab0*/  LDG.E.U16 R0, desc[UR36][R2.64] ;  /* 0x0000002402007981 */ /* 0x000ea4000c1e1500 */
[----:B--2---:R-:W-:Y:S01]  /*12ac0*/  HADD2.F32 R0, -RZ, R0.H0_H0 ;  /* 0x20000000ff007230 */ /* 0x004fe20000004100 */
[----:B------:R-:W-:Y:S06]  /*12ad0*/  BRA `(.L_x_11590) ;  /* 0x0000000800c47947 */ /* 0x000fec0003800000 */
.L_x_11593:
        /* <DEDUP_REMOVED lines=8> */
.L_x_11596:
[----:B------:R-:W2:Y:S02]  /*12b60*/  LDG.E.U16 R0, desc[UR36][R2.64] ;  /* 0x0000002402007981 */ /* 0x000ea4000c1e1500 */
[----:B--2---:R-:W-:Y:S01]  /*12b70*/  HADD2.F32 R0, -RZ, R0.H0_H0 ;  /* 0x20000000ff007230 */ /* 0x004fe20000004100 */
[----:B------:R-:W-:Y:S06]  /*12b80*/  BRA `(.L_x_11590) ;  /* 0x0000000800987947 */ /* 0x000fec0003800000 */
.L_x_11595:
[----:B------:R-:W2:Y:S01]  /*12b90*/  LDG.E.64 R2, desc[UR36][R2.64] ;  /* 0x0000002402027981 */ /* 0x000ea2000c1e1b00 */
[----:B------:R-:W-:Y:S01]  /*12ba0*/  UMOV UR4, 0xf0000000 ;  /* 0xf000000000047882 */ /* 0x000fe20000000000 */
[----:B------:R-:W-:Y:S01]  /*12bb0*/  UMOV UR5, 0x380fffff ;  /* 0x380fffff00057882 */ /* 0x000fe20000000000 */
[----:B--2---:R-:W0:Y:S01]  /*12bc0*/  F2F.F32.F64 R0, R2 ;  /* 0x0000000200007310 */ /* 0x004e220000301000 */
[----:B------:R-:W-:-:S14]  /*12bd0*/  DSETP.GEU.AND P0, PT, |R2|, UR4, PT ;  /* 0x0000000402007e2a */ /* 0x000fdc000bf0e200 */
[----:B0-----:R-:W-:Y:S01]  /*12be0*/  @!P0 FMUL R0, R0, 1.175494350822287508e-38 ;  /* 0x0080000000008820 */ /* 0x001fe20000400000 */
[----:B------:R-:W-:Y:S06]  /*12bf0*/  BRA `(.L_x_11590) ;  /* 0x00000008007c7947 */ /* 0x000fec0003800000 */
.L_x_11585:
        /* <DEDUP_REMOVED lines=12> */
.L_x_11599:
[----:B------:R-:W2:Y:S01]  /*12cc0*/  LDG.E.64 R2, desc[UR36][R2.64] ;  /* 0x0000002402027981 */ /* 0x000ea2000c1e1b00 */
[----:B------:R-:W-:Y:S01]  /*12cd0*/  UMOV UR4, 0xf0000000 ;  /* 0xf000000000047882 */ /* 0x000fe20000000000 */
[----:B------:R-:W-:Y:S01]  /*12ce0*/  UMOV UR5, 0x380fffff ;  /* 0x380fffff00057882 */ /* 0x000fe20000000000 */
[----:B--2---:R-:W0:Y:S01]  /*12cf0*/  F2F.F32.F64 R0, R2 ;  /* 0x0000000200007310 */ /* 0x004e220000301000 */
[----:B------:R-:W-:-:S14]  /*12d00*/  DSETP.GEU.AND P0, PT, |R2|, UR4, PT ;  /* 0x0000000402007e2a */ /* 0x000fdc000bf0e200 */
[----:B0-----:R-:W-:Y:S01]  /*12d10*/  @!P0 FMUL R0, R0, 1.175494350822287508e-38 ;  /* 0x0080000000008820 */ /* 0x001fe20000400000 */
[----:B------:R-:W-:Y:S06]  /*12d20*/  BRA `(.L_x_11590) ;  /* 0x0000000800307947 */ /* 0x000fec0003800000 */
.L_x_11598:
        /* <DEDUP_REMOVED lines=26> */
.L_x_11601:
        /* <DEDUP_REMOVED lines=13> */
.L_x_11600:
[----:B------:R-:W2:Y:S02]  /*12fa0*/  LDG.E.U16 R0, desc[UR36][R2.64] ;  /* 0x0000002402007981 */ /* 0x000ea4000c1e1500 */
[----:B--2---:R-:W-:Y:S01]  /*12fb0*/  IMAD.U32 R0, R0, 0x10000, RZ ;  /* 0x0001000000007824 */ /* 0x004fe200078e00ff */
[----:B------:R-:W-:Y:S06]  /*12fc0*/  BRA `(.L_x_11590) ;  /* 0x0000000400887947 */ /* 0x000fec0003800000 */
.L_x_11597:
        /* <DEDUP_REMOVED lines=11> */
.L_x_11604:
        /* <DEDUP_REMOVED lines=20> */
.L_x_11606:
[----:B------:R-:W-:Y:S05]  /*131c0*/  BSYNC B0 ;  /* 0x0000000000007941 */ /* 0x000fea0003800000 */
.L_x_11605:
[----:B------:R-:W-:Y:S01]  /*131d0*/  LEA R3, R0, 0x3b800000, 0x17 ;  /* 0x3b80000000037811 */ /* 0x000fe200078eb8ff */
[----:B------:R-:W-:-:S05]  /*131e0*/  IMAD.SHL.U32 R0, R2, 0x100000, RZ ;  /* 0x0010000002007824 */ /* 0x000fca00078e00ff */
[----:B------:R-:W-:Y:S01]  /*131f0*/  LOP3.LUT R0, R3, R0, R4, 0xfe, !PT ;  /* 0x0000000003007212 */ /* 0x000fe200078efe04 */
[----:B------:R-:W-:Y:S06]  /*13200*/  BRA `(.L_x_11590) ;  /* 0x0000000000f87947 */ /* 0x000fec0003800000 */
.L_x_11603:
        /* <DEDUP_REMOVED lines=20> */
.L_x_11608:
[----:B------:R-:W-:Y:S05]  /*13350*/  BSYNC B0 ;  /* 0x0000000000007941 */ /* 0x000fea0003800000 */
.L_x_11607:
[----:B------:R-:W-:Y:S01]  /*13360*/  LEA R3, R0, 0x37800000, 0x17 ;  /* 0x3780000000037811 */ /* 0x000fe200078eb8ff */
[----:B------:R-:W-:-:S05]  /*13370*/  IMAD.SHL.U32 R0, R2, 0x200000, RZ ;  /* 0x0020000002007824 */ /* 0x000fca00078e00ff */
[----:B------:R-:W-:Y:S01]  /*13380*/  LOP3.LUT R0, R3, R0, R4, 0xfe, !PT ;  /* 0x0000000003007212 */ /* 0x000fe200078efe04 */
[----:B------:R-:W-:Y:S06]  /*13390*/  BRA `(.L_x_11590) ;  /* 0x0000000000947947 */ /* 0x000fec0003800000 */
.L_x_11602:
        /* <DEDUP_REMOVED lines=14> */
.L_x_11589:
        /* <DEDUP_REMOVED lines=16> */
.L_x_11611:
[----:B------:R-:W-:Y:S01]  /*13580*/  IMAD.MOV.U32 R0, RZ, RZ, RZ ;  /* 0x000000ffff007224 */ /* 0x000fe200078e00ff */
[----:B------:R-:W-:Y:S06]  /*13590*/  BRA `(.L_x_11590) ;  /* 0x0000000000147947 */ /* 0x000fec0003800000 */
.L_x_11610:
[----:B------:R-:W2:Y:S02]  /*135a0*/  LDG.E.64 R2, desc[UR36][R2.64] ;  /* 0x0000002402027981 */ /* 0x000ea4000c1e1b00 */
[----:B--2---:R0:W2:Y:S01]  /*135b0*/  I2F.U64 R0, R2 ;  /* 0x0000000200007312 */ /* 0x0040a20000301000 */
[----:B------:R-:W-:Y:S05]  /*135c0*/  BRA `(.L_x_11590) ;  /* 0x0000000000087947 */ /* 0x000fea0003800000 */
.L_x_11609:
[----:B------:R-:W2:Y:S02]  /*135d0*/  LDG.E R0, desc[UR36][R2.64] ;  /* 0x0000002402007981 */ /* 0x000ea4000c1e1900 */
[----:B--2---:R-:W-:-:S07]  /*135e0*/  I2FP.F32.U32 R0, R0 ;  /* 0x0000000000007245 */ /* 0x004fce0000201000 */
.L_x_11590:
[----:B------:R-:W-:Y:S05]  /*135f0*/  BSYNC B6 ;  /* 0x0000000000067941 */ /* 0x000fea0003800000 */
.L_x_11584:
[----:B0-----:R-:W0:Y:S01]  /*13600*/  LDC.U8 R3, c[0x0][0x4f9] ;  /* 0x00013e40ff037b82 */ /* 0x001e220000000000 */
[----:B--23-5:R-:W-:-:S04]  /*13610*/  FMUL.FTZ R19, R0, R19 ;  /* 0x0000001300137220 */ /* 0x02cfc80000410000 */
        /* <DEDUP_REMOVED lines=15> */
.L_x_11615:
[----:B------:R-:W0:Y:S02]  /*13710*/  F2I.S64.TRUNC R22, R22 ;  /* 0x0000001600167311 */ /* 0x000e24000020d900 */
[----:B0-----:R-:W-:-:S05]  /*13720*/  IMAD.MOV.U32 R3, RZ, RZ, R22 ;  /* 0x000000ffff037224 */ /* 0x001fca00078e0016 */
[----:B------:R-:W-:Y:S01]  /*13730*/  STG.E.U8 desc[UR36][R16.64], R3 ;  /* 0x0000000310007986 */ /* 0x000fe2000c101124 */
[----:B------:R-:W-:Y:S05]  /*13740*/  EXIT ;  /* 0x000000000000794d */ /* 0x000fea0003800000 */
.L_x_11614:
        /* <DEDUP_REMOVED lines=9> */
.L_x_11618:
[----:B------:R-:W0:Y:S02]  /*137e0*/  F2I.FTZ.TRUNC.NTZ R3, R22 ;  /* 0x0000001600037305 */ /* 0x000e24000021f100 */
[----:B0-----:R-:W-:Y:S01]  /*137f0*/  STG.E desc[UR36][R16.64], R3 ;  /* 0x0000000310007986 */ /* 0x001fe2000c101924 */
[----:B------:R-:W-:Y:S05]  /*13800*/  EXIT ;  /* 0x000000000000794d */ /* 0x000fea0003800000 */
.L_x_11617:
[----:B------:R-:W0:Y:S02]  /*13810*/  F2I.FTZ.TRUNC.NTZ R3, R22 ;  /* 0x0000001600037305 */ /* 0x000e24000021f100 */
[----:B0-----:R-:W-:Y:S01]  /*13820*/  STG.E.U16 desc[UR36][R16.64], R3 ;  /* 0x0000000310007986 */ /* 0x001fe2000c101524 */
[----:B------:R-:W-:Y:S05]  /*13830*/  EXIT ;  /* 0x000000000000794d */ /* 0x000fea0003800000 */
.L_x_11613:
        /* <DEDUP_REMOVED lines=8> */
.L_x_11620:
[----:B------:R-:W-:-:S05]  /*138c0*/  F2FP.F16.F32.PACK_AB R22, RZ, R22 ;  /* 0x00000016ff16723e */ /* 0x000fca00000000ff */
[----:B------:R-:W-:Y:S01]  /*138d0*/  STG.E.U16 desc[UR36][R16.64], R22 ;  /* 0x0000001610007986 */ /* 0x000fe2000c101524 */
[----:B------:R-:W-:Y:S05]  /*138e0*/  EXIT ;  /* 0x000000000000794d */ /* 0x000fea0003800000 */
.L_x_11619:
        /* <DEDUP_REMOVED lines=9> */
.L_x_11622:
[----:B------:R-:W-:-:S04]  /*13980*/  F2FP.F16.F32.PACK_AB R3, RZ, R22 ;  /* 0x00000016ff03723e */ /* 0x000fc800000000ff */
[----:B------:R-:W-:-:S05]  /*13990*/  PRMT R3, R3, 0x5410, RZ ;  /* 0x0000541003037816 */ /* 0x000fca00000000ff */
[----:B------:R-:W-:Y:S01]  /*139a0*/  STG.E desc[UR36][R16.64], R3 ;  /* 0x0000000310007986 */ /* 0x000fe2000c101924 */
[----:B------:R-:W-:Y:S05]  /*139b0*/  EXIT ;  /* 0x000000000000794d */ /* 0x000fea0003800000 */
.L_x_11621:
[----:B------:R-:W-:-:S06]  /*139c0*/  FMUL.FTZ R2, R22, 1 ;  /* 0x3f80000016027820 */ /* 0x000fcc0000410000 */
[----:B------:R-:W0:Y:S02]  /*139d0*/  F2F.F64.F32 R2, R2 ;  /* 0x0000000200027310 */ /* 0x000e240000201800 */
[----:B0-----:R-:W-:Y:S01]  /*139e0*/  STG.E.64 desc[UR36][R16.64], R2 ;  /* 0x0000000210007986 */ /* 0x001fe2000c101b24 */
[----:B------:R-:W-:Y:S05]  /*139f0*/  EXIT ;  /* 0x000000000000794d */ /* 0x000fea0003800000 */
.L_x_11612:
        /* <DEDUP_REMOVED lines=12> */
.L_x_11625:
[----:B------:R-:W-:Y:S01]  /*13ac0*/  FMUL.FTZ R4, R22, 1 ;  /* 0x3f80000016047820 */ /* 0x000fe20000410000 */
[----:B------:R-:W-:-:S05]  /*13ad0*/  CS2R R6, SRZ ;  /* 0x0000000000067805 */ /* 0x000fca000001ff00 */
[----:B------:R-:W0:Y:S02]  /*13ae0*/  F2F.F64.F32 R4, R4 ;  /* 0x0000000400047310 */ /* 0x000e240000201800 */
[----:B0-----:R-:W-:Y:S01]  /*13af0*/  STG.E.128 desc[UR36][R16.64], R4 ;  /* 0x0000000410007986 */ /* 0x001fe2000c101d24 */
[----:B------:R-:W-:Y:S05]  /*13b00*/  EXIT ;  /* 0x000000000000794d */ /* 0x000fea0003800000 */
.L_x_11624:
        /* <DEDUP_REMOVED lines=20> */
.L_x_11629:
[----:B------:R-:W-:Y:S05]  /*13c50*/  BSYNC B0 ;  /* 0x0000000000007941 */ /* 0x000fea0003800000 */
.L_x_11628:
[----:B------:R-:W-:-:S05]  /*13c60*/  LOP3.LUT R5, R0, R5, RZ, 0xfc, !PT ;  /* 0x0000000500057212 */ /* 0x000fca00078efcff */
[----:B------:R-:W-:Y:S01]  /*13c70*/  STG.E.U8 desc[UR36][R16.64], R5 ;  /* 0x0000000510007986 */ /* 0x000fe2000c101124 */
[----:B------:R-:W-:Y:S05]  /*13c80*/  EXIT ;  /* 0x000000000000794d */ /* 0x000fea0003800000 */
.L_x_11627:
        /* <DEDUP_REMOVED lines=12> */
.L_x_11631:
[----:B------:R-:W-:Y:S01]  /*13d50*/  IMAD.MOV.U32 R0, RZ, RZ, 0x7f ;  /* 0x0000007fff007424 */ /* 0x000fe200078e00ff */
[----:B------:R-:W-:-:S04]  /*13d60*/  ISETP.GT.U32.AND P0, PT, R2, 0x7f800000, PT ;  /* 0x7f8000000200780c */ /* 0x000fc80003f04070 */
[----:B------:R-:W-:-:S09]  /*13d70*/  SEL R0, R0, 0x7c, P0 ;  /* 0x0000007c00007807 */ /* 0x000fd20000000000 */
.L_x_11632:
[----:B------:R-:W-:Y:S05]  /*13d80*/  BSYNC B0 ;  /* 0x0000000000007941 */ /* 0x000fea0003800000 */
.L_x_11630:
[----:B------:R-:W-:-:S04]  /*13d90*/  LOP3.LUT R22, R22, 0x80000000, RZ, 0xc0, !PT ;  /* 0x8000000016167812 */ /* 0x000fc800078ec0ff */
[----:B------:R-:W-:-:S04]  /*13da0*/  SHF.R.U32.HI R3, RZ, 0x18, R22 ;  /* 0x00000018ff037819 */ /* 0x000fc80000011616 */
[----:B------:R-:W-:-:S05]  /*13db0*/  LOP3.LUT R3, R0, R3, RZ, 0xfc, !PT ;  /* 0x0000000300037212 */ /* 0x000fca00078efcff */
[----:B------:R-:W-:Y:S01]  /*13dc0*/  STG.E.U8 desc[UR36][R16.64], R3 ;  /* 0x0000000310007986 */ /* 0x000fe2000c101124 */
[----:B------:R-:W-:Y:S05]  /*13dd0*/  EXIT ;  /* 0x000000000000794d */ /* 0x000fea0003800000 */
.L_x_11626:
[----:B------:R-:W-:-:S05]  /*13de0*/  F2FP.BF16.F32.PACK_AB R22, RZ, R22 ;  /* 0x00000016ff16723e */ /* 0x000fca00000010ff */
[----:B------:R-:W-:Y:S01]  /*13df0*/  STG.E.U16 desc[UR36][R16.64], R22 ;  /* 0x0000001610007986 */ /* 0x000fe2000c101524 */
[----:B------:R-:W-:Y:S05]  /*13e00*/  EXIT ;  /* 0x000000000000794d */ /* 0x000fea0003800000 */
.L_x_11623:
        /* <DEDUP_REMOVED lines=11> */
.L_x_11635:
        /* <DEDUP_REMOVED lines=16> */
.L_x_11638:
[----:B------:R-:W-:-:S04]  /*13fc0*/  LOP3.LUT R22, R22, 0x80000000, RZ, 0xc0, !PT ;  /* 0x8000000016167812 */ /* 0x000fc800078ec0ff */
[----:B------:R-:W-:-:S04]  /*13fd0*/  SHF.R.U32.HI R3, RZ, 0x18, R22 ;  /* 0x00000018ff037819 */ /* 0x000fc80000011616 */
[----:B------:R-:W-:-:S04]  /*13fe0*/  LOP3.LUT R0, R0, R3, RZ, 0xfc, !PT ;  /* 0x0000000300007212 */ /* 0x000fc800078efcff */
[----:B------:R-:W-:-:S07]  /*13ff0*/  PRMT R8, R0, 0x7610, R8 ;  /* 0x0000761000087816 */ /* 0x000fce0000000008 */
.L_x_11637:
[----:B------:R-:W-:Y:S05]  /*14000*/  BSYNC B0 ;  /* 0x0000000000007941 */ /* 0x000fea0003800000 */
.L_x_11636:
[----:B------:R-:W-:Y:S01]  /*14010*/  STG.E.U8 desc[UR36][R16.64], R8 ;  /* 0x0000000810007986 */ /* 0x000fe2000c101124 */
[----:B------:R-:W-:Y:S05]  /*14020*/  EXIT ;  /* 0x000000000000794d */ /* 0x000fea0003800000 */
.L_x_11634:
        /* <DEDUP_REMOVED lines=16> */
.L_x_11641:
[----:B------:R-:W-:-:S04]  /*14130*/  LOP3.LUT R22, R22, 0x80000000, RZ, 0xc0, !PT ;  /* 0x8000000016167812 */ /* 0x000fc800078ec0ff */
[----:B------:R-:W-:-:S04]  /*14140*/  SHF.R.U32.HI R3, RZ, 0x18, R22 ;  /* 0x00000018ff037819 */ /* 0x000fc80000011616 */
[----:B------:R-:W-:-:S04]  /*14150*/  LOP3.LUT R0, R0, R3, RZ, 0xfc, !PT ;  /* 0x0000000300007212 */ /* 0x000fc800078efcff */
[----:B------:R-:W-:-:S07]  /*14160*/  PRMT R8, R0, 0x7610, R8 ;  /* 0x0000761000087816 */ /* 0x000fce0000000008 */
.L_x_11640:
[----:B------:R-:W-:Y:S05]  /*14170*/  BSYNC B0 ;  /* 0x0000000000007941 */ /* 0x000fea0003800000 */
.L_x_11639:
[----:B------:R-:W-:Y:S01]  /*14180*/  STG.E.U8 desc[UR36][R16.64], R8 ;  /* 0x0000000810007986 */ /* 0x000fe2000c101124 */
[----:B------:R-:W-:Y:S05]  /*14190*/  EXIT ;  /* 0x000000000000794d */ /* 0x000fea0003800000 */
.L_x_11633:
        /* <DEDUP_REMOVED lines=21> */
.L_x_11616:
        /* <DEDUP_REMOVED lines=16> */
.L_x_11644:
[----:B------:R-:W-:Y:S05]  /*143f0*/  EXIT ;  /* 0x000000000000794d */ /* 0x000fea0003800000 */
.L_x_11643:
[----:B------:R-:W0:Y:S02]  /*14400*/  F2I.U64.TRUNC R22, R22 ;  /* 0x0000001600167311 */ /* 0x000e24000020d800 */
[----:B0-----:R-:W-:Y:S01]  /*14410*/  STG.E.64 desc[UR36][R16.64], R22 ;  /* 0x0000001610007986 */ /* 0x001fe2000c101b24 */
[----:B------:R-:W-:Y:S05]  /*14420*/  EXIT ;  /* 0x000000000000794d */ /* 0x000fea0003800000 */
.L_x_11642:
[----:B------:R-:W0:Y:S02]  /*14430*/  F2I.FTZ.U32.TRUNC.NTZ R3, R22 ;  /* 0x0000001600037305 */ /* 0x000e24000021f000 */
[----:B0-----:R-:W-:Y:S01]  /*14440*/  STG.E desc[UR36][R16.64], R3 ;  /* 0x0000000310007986 */ /* 0x001fe2000c101924 */
[----:B------:R-:W-:Y:S05]  /*14450*/  EXIT ;  /* 0x000000000000794d */ /* 0x000fea0003800000 */
.L_x_11645:
        /* <DEDUP_REMOVED lines=10> */
.L_x_28404:


//--------------------- .text._ZN2at6native27unrolled_elementwise_kernelIZZZNS0_49_GLOBAL__N__b919a28f_16_Normalization_cu_5c38458736batch_norm_elementwise_backward_evalERKNS_6TensorES5_S5_S5_ENKUlvE_clEvENKUlvE0_clEvEUlfffE_St5arrayIPcLm4EELi4E23TrivialOffsetCalculatorILi3EjESC_ILi1EjENS0_6memory12LoadWithCastILi3EEENSF_13StoreWithCastILi1EEEEEviT_T0_T2_T3_T4_T5_ --------------------------
	.section	.text._ZN2at6native27unrolled_elementwise_kernelIZZZNS0_49_GLOBAL__N__b919a28f_16_Normalization_cu_5c38458736batch_norm_elementwise_backward_evalERKNS_6TensorES5_S5_S5_ENKUlvE_clEvENKUlvE0_clEvEUlfffE_St5arrayIPcLm4EELi4E23TrivialOffsetCalculatorILi3EjESC_ILi1EjENS0_6memory12LoadWithCastILi3EEENSF_13StoreWithCastILi1EEEEEviT_T0_T2_T3_T4_T5_,"ax",@progbits
	.align	128
        .global         _ZN2at6native27unrolled_elementwise_kernelIZZZNS0_49_GLOBAL__N__b919a28f_16_Normalization_cu_5c38458736batch_norm_elementwise_backward_evalERKNS_6TensorES5_S5_S5_ENKUlvE_clEvENKUlvE0_clEvEUlfffE_St5arrayIPcLm4EELi4E23TrivialOffsetCalculatorILi3EjESC_ILi1EjENS0_6memory12LoadWithCastILi3EEENSF_13StoreWithCastILi1EEEEEviT_T0_T2_T3_T4_T5_
        .type           _ZN2at6native27unrolled_elementwise_kernelIZZZNS0_49_GLOBAL__N__b919a28f_16_Normalization_cu_5c38458736batch_norm_elementwise_backward_evalERKNS_6TensorES5_S5_S5_ENKUlvE_clEvENKUlvE0_clEvEUlfffE_St5arrayIPcLm4EELi4E23TrivialOffsetCalculatorILi3EjESC_ILi1EjENS0_6memory12LoadWithCastILi3EEENSF_13StoreWithCastILi1EEEEEviT_T0_T2_T3_T4_T5_,@function
        .size           _ZN2at6native27unrolled_elementwise_kernelIZZZNS0_49_GLOBAL__N__b919a28f_16_Normalization_cu_5c38458736batch_norm_elementwise_backward_evalERKNS_6TensorES5_S5_S5_ENKUlvE_clEvENKUlvE0_clEvEUlfffE_St5arrayIPcLm4EELi4E23TrivialOffsetCalculatorILi3EjESC_ILi1EjENS0_6memory12LoadWithCastILi3EEENSF_13StoreWithCastILi1EEEEEviT_T0_T2_T3_T4_T5_,(.L_x_28405 - _ZN2at6native27unrolled_elementwise_kernelIZZZNS0_49_GLOBAL__N__b919a28f_16_Normalization_cu_5c38458736batch_norm_elementwise_backward_evalERKNS_6TensorES5_S5_S5_ENKUlvE_clEvENKUlvE0_clEvEUlfffE_St5arrayIPcLm4EELi4E23TrivialOffsetCalculatorILi3EjESC_ILi1EjENS0_6memory12LoadWithCastILi3EEENSF_13StoreWithCastILi1EEEEEviT_T0_T2_T3_T4_T5_)
        .other          _ZN2at6native27unrolled_elementwise_kernelIZZZNS0_49_GLOBAL__N__b919a28f_16_Normalization_cu_5c38458736batch_norm_elementwise_backward_evalERKNS_6TensorES5_S5_S5_ENKUlvE_clEvENKUlvE0_clEvEUlfffE_St5arrayIPcLm4EELi4E23TrivialOffsetCalculatorILi3EjESC_ILi1EjENS0_6memory12LoadWithCastILi3EEENSF_13StoreWithCastILi1EEEEEviT_T0_T2_T3_T4_T5_,@"STO_CUDA_ENTRY STV_DEFAULT"
_ZN2at6native27unrolled_elementwise_kernelIZZZNS0_49_GLOBAL__N__b919a28f_16_Normalization_cu_5c38458736batch_norm_elementwise_backward_evalERKNS_6TensorES5_S5_S5_ENKUlvE_clEvENKUlvE0_clEvEUlfffE_St5arrayIPcLm4EELi4E23TrivialOffsetCalculatorILi3EjESC_ILi1EjENS0_6memory12LoadWithCastILi3EEENSF_13StoreWithCastILi1EEEEEviT_T0_T2_T3_T4_T5_:
.text._ZN2at6native27unrolled_elementwise_kernelIZZZNS0_49_GLOBAL__N__b919a28f_16_Normalization_cu_5c38458736batch_norm_elementwise_backward_evalERKNS_6TensorES5_S5_S5_ENKUlvE_clEvENKUlvE0_clEvEUlfffE_St5arrayIPcLm4EELi4E23TrivialOffsetCalculatorILi3EjESC_ILi1EjENS0_6memory12LoadWithCastILi3EEENSF_13StoreWithCastILi1EEEEEviT_T0_T2_T3_T4_T5_:
[----:B------:R-:W0:Y:S01]  /*0000*/  LDC R1, c[0x0][0x28] ;  /* 0x00000a00ff017b82 */ /* 0x000e220000000800 */
[----:B------:R-:W1:Y:S07]  /*0010*/  S2R R0, SR_CTAID.X ;  /* 0x0000000000007919 */ /* 0x000e6e0000002500 */
[----:B------:R-:W1:Y:S01]  /*0020*/  LDC R22, c[0x0][0x210] ;  /* 0x00008400ff167b82 */ /* 0x000e620000000800 */
[----:B------:R-:W-:Y:S01]  /*0030*/  ULDC.64 UR36, c[0x0][0x208] ;  /* 0x0000820000247ab9 */ /* 0x000fe20000000a00 */
[----:B------:R-:W-:Y:S01]  /*0040*/  BSSY B7, `(.L_x_11646) ;  /* 0x00002b6000077945 */ /* 0x000fe20003800000 */
[----:B------:R-:W2:Y:S01]  /*0050*/  S2R R19, SR_TID.X ;  /* 0x0000000000137919 */ /* 0x000ea20000002100 */
[----:B------:R-:W-:Y:S01]  /*0060*/  CS2R R26, SRZ ;  /* 0x00000000001a7805 */ /* 0x000fe2000001ff00 */
[----:B------:R-:W-:-:S02]  /*0070*/  IMAD.MOV.U32 R29, RZ, RZ, RZ ;  /* 0x000000ffff1d7224 */ /* 0x000fc400078e00ff */
[----:B------:R-:W-:Y:S01]  /*0080*/  IMAD.MOV.U32 R25, RZ, RZ, RZ ;  /* 0x000000ffff197224 */ /* 0x000fe200078e00ff */
[----:B------:R-:W3:Y:S08]  /*0090*/  LDC.U8 R28, c[0x0][0x23c] ;  /* 0x00008f00ff1c7b82 */ /* 0x000ef00000000000 */
[----:B------:R-:W4:Y:S08]  /*00a0*/  LDC.U8 R18, c[0x0][0x23d] ;  /* 0x00008f40ff127b82 */ /* 0x000f300000000000 */
[----:B------:R-:W0:Y:S01]  /*00b0*/  LDC.U8 R23, c[0x0][0x23e] ;  /* 0x00008f80ff177b82 */ /* 0x000e220000000000 */
[----:B-1----:R-:W-:-:S05]  /*00c0*/  IMAD R22, R0, -0x200, R22 ;  /* 0xfffffe0000167824 */ /* 0x002fca00078e0216 */
[----:B--2---:R-:W-:-:S13]  /*00d0*/  ISETP.GE.AND P0, PT, R19, R22, PT ;  /* 0x000000161300720c */ /* 0x004fda0003f06270 */
[----:B---34-:R-:W-:Y:S05]  /*00e0*/  @P0 BRA `(.L_x_11647) ;  /* 0x0000002800ac0947 */ /* 0x018fea0003800000 */
[----:B------:R-:W1:Y:S01]  /*00f0*/  LDC.64 R2, c[0x0][0x220] ;  /* 0x00008800ff027b82 */ /* 0x000e620000000a00 */
[----:B------:R-:W-:Y:S01]  /*0100*/  IMAD R16, R0, 0x200, R19 ;  /* 0x0000020000107824 */ /* 0x000fe200078e0213 */
        /* <DEDUP_REMOVED lines=19> */
.L_x_11652:
[----:B------:R-:W2:Y:S02]  /*0240*/  LDG.E.U8 R2, desc[UR36][R2.64] ;  /* 0x0000002402027981 */ /* 0x000ea4000c1e1100 */
[----:B--2---:R-:W-:Y:S01]  /*0250*/  I2FP.F32.U32 R29, R2 ;  /* 0x00000002001d7245 */ /* 0x004fe20000201000 */
[----:B------:R-:W-:Y:S06]  /*0260*/  BRA `(.L_x_11654) ;  /* 0x0000000c002c7947 */ /* 0x000fec0003800000 */
.L_x_11651:
        /* <DEDUP_REMOVED lines=9> */
.L_x_11656:
[----:B------:R-:W2:Y:S02]  /*0300*/  LDG.E R2, desc[UR36][R2.64] ;  /* 0x0000002402027981 */ /* 0x000ea4000c1e1900 */
[----:B--2---:R-:W-:Y:S01]  /*0310*/  I2FP.F32.S32 R29, R2 ;  /* 0x00000002001d7245 */ /* 0x004fe20000201400 */
[----:B------:R-:W-:Y:S06]  /*0320*/  BRA `(.L_x_11654) ;  /* 0x0000000800fc7947 */ /* 0x000fec0003800000 */
.L_x_11655:
[----:B------:R-:W2:Y:S02]  /*0330*/  LDG.E.U16 R2, desc[UR36][R2.64] ;  /* 0x0000002402027981 */ /* 0x000ea4000c1e1500 */
[----:B--2---:R3:W4:Y:S01]  /*0340*/  I2F.S16 R29, R2 ;  /* 0x00000002001d7306 */ /* 0x0047220000101400 */
[----:B------:R-:W-:Y:S05]  /*0350*/  BRA `(.L_x_11654) ;  /* 0x0000000800f07947 */ /* 0x000fea0003800000 */
.L_x_11650:
        /* <DEDUP_REMOVED lines=8> */
.L_x_11658:
[----:B------:R-:W2:Y:S02]  /*03e0*/  LDG.E.U16 R2, desc[UR36][R2.64] ;  /* 0x0000002402027981 */ /* 0x000ea4000c1e1500 */
[----:B--2---:R-:W-:Y:S01]  /*03f0*/  HADD2.F32 R29, -RZ, R2.H0_H0 ;  /* 0x20000002ff1d7230 */ /* 0x004fe20000004100 */
[----:B------:R-:W-:Y:S06]  /*0400*/  BRA `(.L_x_11654) ;  /* 0x0000000800c47947 */ /* 0x000fec0003800000 */
.L_x_11657:
        /* <DEDUP_REMOVED lines=8> */
.L_x_11660:
[----:B------:R-:W2:Y:S02]  /*0490*/  LDG.E.U16 R2, desc[UR36][R2.64] ;  /* 0x0000002402027981 */ /* 0x000ea4000c1e1500 */
[----:B--2---:R-:W-:Y:S01]  /*04a0*/  HADD2.F32 R29, -RZ, R2.H0_H0 ;  /* 0x20000002ff1d7230 */ /* 0x004fe20000004100 */
[----:B------:R-:W-:Y:S06]  /*04b0*/  BRA `(.L_x_11654) ;  /* 0x0000000800987947 */ /* 0x000fec0003800000 */
.L_x_11659:
[----:B------:R-:W2:Y:S01]  /*04c0*/  LDG.E.64 R2, desc[UR36][R2.64] ;  /* 0x0000002402027981 */ /* 0x000ea2000c1e1b00 */
[----:B------:R-:W-:Y:S01]  /*04d0*/  UMOV UR4, 0xf0000000 ;  /* 0xf000000000047882 */ /* 0x000fe20000000000 */
[----:B------:R-:W-:Y:S01]  /*04e0*/  UMOV UR5, 0x380fffff ;  /* 0x380fffff00057882 */ /* 0x000fe20000000000 */
[----:B--2---:R-:W1:Y:S01]  /*04f0*/  F2F.F32.F64 R29, R2 ;  /* 0x00000002001d7310 */ /* 0x004e620000301000 */
[----:B------:R-:W-:-:S14]  /*0500*/  DSETP.GEU.AND P0, PT, |R2|, UR4, PT ;  /* 0x0000000402007e2a */ /* 0x000fdc000bf0e200 */
[----:B-1----:R-:W-:Y:S01]  /*0510*/  @!P0 FMUL R29, R29, 1.175494350822287508e-38 ;  /* 0x008000001d1d8820 */ /* 0x002fe20000400000 */
[----:B------:R-:W-:Y:S06]  /*0520*/  BRA `(.L_x_11654) ;  /* 0x00000008007c7947 */ /* 0x000fec0003800000 */
.L_x_11649:
        /* <DEDUP_REMOVED lines=12> */
.L_x_11663:
[----:B------:R-:W2:Y:S01]  /*05f0*/  LDG.E.64 R2, desc[UR36][R2.64] ;  /* 0x0000002402027981 */ /* 0x000ea2000c1e1b00 */
[----:B------:R-:W-:Y:S01]  /*0600*/  UMOV UR4, 0xf0000000 ;  /* 0xf000000000047882 */ /* 0x000fe20000000000 */
[----:B------:R-:W-:Y:S01]  /*0610*/  UMOV UR5, 0x380fffff ;  /* 0x380fffff00057882 */ /* 0x000fe20000000000 */
[----:B--2---:R-:W1:Y:S01]  /*0620*/  F2F.F32.F64 R29, R2 ;  /* 0x00000002001d7310 */ /* 0x004e620000301000 */
[----:B------:R-:W-:-:S14]  /*0630*/  DSETP.GEU.AND P0, PT, |R2|, UR4, PT ;  /* 0x0000000402007e2a */ /* 0x000fdc000bf0e200 */
[----:B-1----:R-:W-:Y:S01]  /*0640*/  @!P0 FMUL R29, R29, 1.175494350822287508e-38 ;  /* 0x008000001d1d8820 */ /* 0x002fe20000400000 */
[----:B------:R-:W-:Y:S06]  /*0650*/  BRA `(.L_x_11654) ;  /* 0x0000000800307947 */ /* 0x000fec0003800000 */
.L_x_11662:
        /* <DEDUP_REMOVED lines=26> */
.L_x_11665:
        /* <DEDUP_REMOVED lines=13> */
.L_x_11664:
[----:B------:R-:W2:Y:S02]  /*08d0*/  LDG.E.U16 R2, desc[UR36][R2.64] ;  /* 0x0000002402027981 */ /* 0x000ea4000c1e1500 */
[----:B--2---:R-:W-:Y:S01]  /*08e0*/  IMAD.U32 R29, R2, 0x10000, RZ ;  /* 0x00010000021d7824 */ /* 0x004fe200078e00ff */
[----:B------:R-:W-:Y:S06]  /*08f0*/  BRA `(.L_x_11654) ;  /* 0x0000000400887947 */ /* 0x000fec0003800000 */
.L_x_11661:
        /* <DEDUP_REMOVED lines=11> */
.L_x_11668:
        /* <DEDUP_REMOVED lines=20> */
.L_x_11670:
[----:B------:R-:W-:Y:S05]  /*0af0*/  BSYNC B0 ;  /* 0x0000000000007941 */ /* 0x000fea0003800000 */
.L_x_11669:
[----:B------:R-:W-:Y:S01]  /*0b00*/  IMAD.SHL.U32 R2, R2, 0x100000, RZ ;  /* 0x0010000002027824 */ /* 0x000fe200078e00ff */
[----:B------:R-:W-:-:S04]  /*0b10*/  LEA R0, R0, 0x3b800000, 0x17 ;  /* 0x3b80000000007811 */ /* 0x000fc800078eb8ff */
[----:B------:R-:W-:Y:S01]  /*0b20*/  LOP3.LUT R29, R0, R2, R29, 0xfe, !PT ;  /* 0x00000002001d7212 */ /* 0x000fe200078efe1d */
[----:B------:R-:W-:Y:S06]  /*0b30*/  BRA `(.L_x_11654) ;  /* 0x0000000000f87947 */ /* 0x000fec0003800000 */
.L_x_11667:
        /* <DEDUP_REMOVED lines=20> */
.L_x_11672:
[----:B------:R-:W-:Y:S05]  /*0c80*/  BSYNC B0 ;  /* 0x0000000000007941 */ /* 0x000fea0003800000 */
.L_x_11671:
[----:B------:R-:W-:Y:S01]  /*0c90*/  IMAD.SHL.U32 R2, R2, 0x200000, RZ ;  /* 0x0020000002027824 */ /* 0x000fe200078e00ff */
[----:B------:R-:W-:-:S04]  /*0ca0*/  LEA R0, R0, 0x37800000, 0x17 ;  /* 0x3780000000007811 */ /* 0x000fc800078eb8ff */
[----:B------:R-:W-:Y:S01]  /*0cb0*/  LOP3.LUT R29, R0, R2, R29, 0xfe, !PT ;  /* 0x00000002001d7212 */ /* 0x000fe200078efe1d */
[----:B------:R-:W-:Y:S06]  /*0cc0*/  BRA `(.L_x_11654) ;  /* 0x0000000000947947 */ /* 0x000fec0003800000 */
.L_x_11666:
        /* <DEDUP_REMOVED lines=14> */
.L_x_11653:
        /* <DEDUP_REMOVED lines=16> */
.L_x_11675:
[----:B------:R-:W-:Y:S01]  /*0eb0*/  IMAD.MOV.U32 R29, RZ, RZ, RZ ;  /* 0x000000ffff1d7224 */ /* 0x000fe200078e00ff */
[----:B------:R-:W-:Y:S06]  /*0ec0*/  BRA `(.L_x_11654) ;  /* 0x0000000000147947 */ /* 0x000fec0003800000 */
.L_x_11674:
[----:B------:R-:W2:Y:S02]  /*0ed0*/  LDG.E.64 R2, desc[UR36][R2.64] ;  /* 0x0000002402027981 */ /* 0x000ea4000c1e1b00 */
[----:B--2---:R1:W2:Y:S01]  /*0ee0*/  I2F.U64 R29, R2 ;  /* 0x00000002001d7312 */ /* 0x0042a20000301000 */
[----:B------:R-:W-:Y:S05]  /*0ef0*/  BRA `(.L_x_11654) ;  /* 0x0000000000087947 */ /* 0x000fea0003800000 */
.L_x_11673:
[----:B------:R-:W2:Y:S02]  /*0f00*/  LDG.E R2, desc[UR36][R2.64] ;  /* 0x0000002402027981 */ /* 0x000ea4000c1e1900 */
[----:B--2---:R-:W-:-:S07]  /*0f10*/  I2FP.F32.U32 R29, R2 ;  /* 0x00000002001d7245 */ /* 0x004fce0000201000 */
.L_x_11654:
[----:B------:R-:W-:Y:S05]  /*0f20*/  BSYNC B6 ;  /* 0x0000000000067941 */ /* 0x000fea0003800000 */
.L_x_11648:
[----:B-1-3--:R-:W1:Y:S01]  /*0f30*/  LDC.64 R2, c[0x0][0x228] ;  /* 0x00008a00ff027b82 */ /* 0x00ae620000000a00 */
        /* <DEDUP_REMOVED lines=19> */
.L_x_11680:
[----:B------:R-:W3:Y:S02]  /*1070*/  LDG.E.U8 R2, desc[UR36][R2.64] ;  /* 0x0000002402027981 */ /* 0x000ee4000c1e1100 */
[----:B---3--:R-:W-:Y:S01]  /*1080*/  I2FP.F32.U32 R26, R2 ;  /* 0x00000002001a7245 */ /* 0x008fe20000201000 */
[----:B------:R-:W-:Y:S06]  /*1090*/  BRA `(.L_x_11682) ;  /* 0x0000000c002c7947 */ /* 0x000fec0003800000 */
.L_x_11679:
        /* <DEDUP_REMOVED lines=9> */
.L_x_11684:
[----:B------:R-:W3:Y:S02]  /*1130*/  LDG.E R2, desc[UR36][R2.64] ;  /* 0x0000002402027981 */ /* 0x000ee4000c1e1900 */
[----:B---3--:R-:W-:Y:S01]  /*1140*/  I2FP.F32.S32 R26, R2 ;  /* 0x00000002001a7245 */ /* 0x008fe20000201400 */
[----:B------:R-:W-:Y:S06]  /*1150*/  BRA `(.L_x_11682) ;  /* 0x0000000800fc7947 */ /* 0x000fec0003800000 */
.L_x_11683:
[----:B------:R-:W3:Y:S02]  /*1160*/  LDG.E.U16 R2, desc[UR36][R2.64] ;  /* 0x0000002402027981 */ /* 0x000ee4000c1e1500 */
[----:B---3--:R1:W3:Y:S01]  /*1170*/  I2F.S16 R26, R2 ;  /* 0x00000002001a7306 */ /* 0x0082e20000101400 */
[----:B------:R-:W-:Y:S05]  /*1180*/  BRA `(.L_x_11682) ;  /* 0x0000000800f07947 */ /* 0x000fea0003800000 */
.L_x_11678:
        /* <DEDUP_REMOVED lines=8> */
.L_x_11686:
[----:B------:R-:W3:Y:S02]  /*1210*/  LDG.E.U16 R2, desc[UR36][R2.64] ;  /* 0x0000002402027981 */ /* 0x000ee4000c1e1500 */
[----:B---3--:R-:W-:Y:S01]  /*1220*/  HADD2.F32 R26, -RZ, R2.H0_H0 ;  /* 0x20000002ff1a7230 */ /* 0x008fe20000004100 */
[----:B------:R-:W-:Y:S06]  /*1230*/  BRA `(.L_x_11682) ;  /* 0x0000000800c47947 */ /* 0x000fec0003800000 */
.L_x_11685:
        /* <DEDUP_REMOVED lines=8> */
.L_x_11688:
[----:B------:R-:W3:Y:S02]  /*12c0*/  LDG.E.U16 R2, desc[UR36][R2.64] ;  /* 0x0000002402027981 */ /* 0x000ee4000c1e1500 */
[----:B---3--:R-:W-:Y:S01]  /*12d0*/  HADD2.F32 R26, -RZ, R2.H0_H0 ;  /* 0x20000002ff1a7230 */ /* 0x008fe20000004100 */
[----:B------:R-:W-:Y:S06]  /*12e0*/  BRA `(.L_x_11682) ;  /* 0x0000000800987947 */ /* 0x000fec0003800000 */
.L_x_11687:
[----:B------:R-:W3:Y:S01]  /*12f0*/  LDG.E.64 R2, desc[UR36][R2.64] ;  /* 0x0000002402027981 */ /* 0x000ee2000c1e1b00 */
[----:B------:R-:W-:Y:S01]  /*1300*/  UMOV UR4, 0xf0000000 ;  /* 0xf000000000047882 */ /* 0x000fe20000000000 */
[----:B------:R-:W-:Y:S01]  /*1310*/  UMOV UR5, 0x380fffff ;  /* 0x380fffff00057882 */ /* 0x000fe20000000000 */
[----:B---3--:R-:W1:Y:S01]  /*1320*/  F2F.F32.F64 R26, R2 ;  /* 0x00000002001a7310 */ /* 0x008e620000301000 */
[----:B------:R-:W-:-:S14]  /*1330*/  DSETP.GEU.AND P0, PT, |R2|, UR4, PT ;  /* 0x0000000402007e2a */ /* 0x000fdc000bf0e200 */
[----:B-1----:R-:W-:Y:S01]  /*1340*/  @!P0 FMUL R26, R26, 1.175494350822287508e-38 ;  /* 0x008000001a1a8820 */ /* 0x002fe20000400000 */
[----:B------:R-:W-:Y:S06]  /*1350*/  BRA `(.L_x_11682) ;  /* 0x00000008007c7947 */ /* 0x000fec0003800000 */
.L_x_11677:
        /* <DEDUP_REMOVED lines=12> */
.L_x_11691:
[----:B------:R-:W3:Y:S01]  /*1420*/  LDG.E.64 R2, desc[UR36][R2.64] ;  /* 0x0000002402027981 */ /* 0x000ee2000c1e1b00 */
[----:B------:R-:W-:Y:S01]  /*1430*/  UMOV UR4, 0xf0000000 ;  /* 0xf000000000047882 */ /* 0x000fe20000000000 */
[----:B------:R-:W-:Y:S01]  /*1440*/  UMOV UR5, 0x380fffff ;  /* 0x380fffff00057882 */ /* 0x000fe20000000000 */
[----:B---3--:R-:W1:Y:S01]  /*1450*/  F2F.F32.F64 R26, R2 ;  /* 0x00000002001a7310 */ /* 0x008e620000301000 */
[----:B------:R-:W-:-:S14]  /*1460*/  DSETP.GEU.AND P0, PT, |R2|, UR4, PT ;  /* 0x0000000402007e2a */ /* 0x000fdc000bf0e200 */
[----:B-1----:R-:W-:Y:S01]  /*1470*/  @!P0 FMUL R26, R26, 1.175494350822287508e-38 ;  /* 0x008000001a1a8820 */ /* 0x002fe20000400000 */
[----:B------:R-:W-:Y:S06]  /*1480*/  BRA `(.L_x_11682) ;  /* 0x0000000800307947 */ /* 0x000fec0003800000 */
.L_x_11690:
        /* <DEDUP_REMOVED lines=26> */
.L_x_11693:
        /* <DEDUP_REMOVED lines=13> */
.L_x_11692:
[----:B------:R-:W3:Y:S02]  /*1700*/  LDG.E.U16 R2, desc[UR36][R2.64] ;  /* 0x0000002402027981 */ /* 0x000ee4000c1e1500 */
[----:B---3--:R-:W-:Y:S01]  /*1710*/  IMAD.U32 R26, R2, 0x10000, RZ ;  /* 0x00010000021a7824 */ /* 0x008fe200078e00ff */
[----:B------:R-:W-:Y:S06]  /*1720*/  BRA `(.L_x_11682) ;  /* 0x0000000400887947 */ /* 0x000fec0003800000 */
.L_x_11689:
        /* <DEDUP_REMOVED lines=11> */
.L_x_11696:
        /* <DEDUP_REMOVED lines=20> */
.L_x_11698:
[----:B------:R-:W-:Y:S05]  /*1920*/  BSYNC B0 ;  /* 0x0000000000007941 */ /* 0x000fea0003800000 */
.L_x_11697:
[----:B------:R-:W-:Y:S01]  /*1930*/  IMAD.SHL.U32 R2, R2, 0x100000, RZ ;  /* 0x0010000002027824 */ /* 0x000fe200078e00ff */
[----:B------:R-:W-:-:S04]  /*1940*/  LEA R3, R0, 0x3b800000, 0x17 ;  /* 0x3b80000000037811 */ /* 0x000fc800078eb8ff */
[----:B------:R-:W-:Y:S01]  /*1950*/  LOP3.LUT R26, R3, R2, R26, 0xfe, !PT ;  /* 0x00000002031a7212 */ /* 0x000fe200078efe1a */
[----:B------:R-:W-:Y:S06]  /*1960*/  BRA `(.L_x_11682) ;  /* 0x0000000000f87947 */ /* 0x000fec0003800000 */
.L_x_11695:
        /* <DEDUP_REMOVED lines=20> */
.L_x_11700:
[----:B------:R-:W-:Y:S05]  /*1ab0*/  BSYNC B0 ;  /* 0x0000000000007941 */ /* 0x000fea0003800000 */
.L_x_11699:
[----:B------:R-:W-:Y:S01]  /*1ac0*/  IMAD.SHL.U32 R2, R2, 0x200000, RZ ;  /* 0x0020000002027824 */ /* 0x000fe200078e00ff */
[----:B------:R-:W-:-:S04]  /*1ad0*/  LEA R3, R0, 0x37800000, 0x17 ;  /* 0x3780000000037811 */ /* 0x000fc800078eb8ff */
[----:B------:R-:W-:Y:S01]  /*1ae0*/  LOP3.LUT R26, R3, R2, R26, 0xfe, !PT ;  /* 0x00000002031a7212 */ /* 0x000fe200078efe1a */
[----:B------:R-:W-:Y:S06]  /*1af0*/  BRA `(.L_x_11682) ;  /* 0x0000000000947947 */ /* 0x000fec0003800000 */
.L_x_11694:
        /* <DEDUP_REMOVED lines=14> */
.L_x_11681:
        /* <DEDUP_REMOVED lines=16> */
.L_x_11703:
[----:B------:R-:W-:Y:S01]  /*1ce0*/  IMAD.MOV.U32 R26, RZ, RZ, RZ ;  /* 0x000000ffff1a7224 */ /* 0x000fe200078e00ff */
[----:B------:R-:W-:Y:S06]  /*1cf0*/  BRA `(.L_x_11682) ;  /* 0x0000000000147947 */ /* 0x000fec0003800000 */
.L_x_11702:
[----:B------:R-:W3:Y:S02]  /*1d00*/  LDG.E.64 R2, desc[UR36][R2.64] ;  /* 0x0000002402027981 */ /* 0x000ee4000c1e1b00 */
[----:B---3--:R1:W3:Y:S01]  /*1d10*/  I2F.U64 R26, R2 ;  /* 0x00000002001a7312 */ /* 0x0082e20000301000 */
[----:B------:R-:W-:Y:S05]  /*1d20*/  BRA `(.L_x_11682) ;  /* 0x0000000000087947 */ /* 0x000fea0003800000 */
.L_x_11701:
[----:B------:R-:W3:Y:S02]  /*1d30*/  LDG.E R2, desc[UR36][R2.64] ;  /* 0x0000002402027981 */ /* 0x000ee4000c1e1900 */
[----:B---3--:R-:W-:-:S07]  /*1d40*/  I2FP.F32.U32 R26, R2 ;  /* 0x00000002001a7245 */ /* 0x008fce0000201000 */
.L_x_11682:
[----:B------:R-:W-:Y:S05]  /*1d50*/  BSYNC B6 ;  /* 0x0000000000067941 */ /* 0x000fea0003800000 */
.L_x_11676:
[----:B-1----:R-:W1:Y:S01]  /*1d60*/  LDC.64 R2, c[0x0][0x230] ;  /* 0x00008c00ff027b82 */ /* 0x002e620000000a00 */
        /* <DEDUP_REMOVED lines=19> */
.L_x_11708:
[----:B------:R-:W2:Y:S02]  /*1ea0*/  LDG.E.U8 R2, desc[UR36][R2.64] ;  /* 0x0000002402027981 */ /* 0x000ea4000c1e1100 */
[----:B--2---:R-:W-:Y:S01]  /*1eb0*/  I2FP.F32.U32 R25, R2 ;  /* 0x0000000200197245 */ /* 0x004fe20000201000 */
[----:B------:R-:W-:Y:S06]  /*1ec0*/  BRA `(.L_x_11710) ;  /* 0x0000000c002c7947 */ /* 0x000fec0003800000 */
.L_x_11707:
        /* <DEDUP_REMOVED lines=9> */
.L_x_11712:
[----:B------:R-:W2:Y:S02]  /*1f60*/  LDG.E R2, desc[UR36][R2.64] ;  /* 0x0000002402027981 */ /* 0x000ea4000c1e1900 */
[----:B--2---:R-:W-:Y:S01]  /*1f70*/  I2FP.F32.S32 R25, R2 ;  /* 0x0000000200197245 */ /* 0x004fe20000201400 */
[----:B------:R-:W-:Y:S06]  /*1f80*/  BRA `(.L_x_11710) ;  /* 0x0000000800fc7947 */ /* 0x000fec0003800000 */
.L_x_11711:
[----:B------:R-:W2:Y:S02]  /*1f90*/  LDG.E.U16 R2, desc[UR36][R2.64] ;  /* 0x0000002402027981 */ /* 0x000ea4000c1e1500 */
[----:B--2---:R0:W1:Y:S01]  /*1fa0*/  I2F.S16 R25, R2 ;  /* 0x0000000200197306 */ /* 0x0040620000101400 */
[----:B------:R-:W-:Y:S05]  /*1fb0*/  BRA `(.L_x_11710) ;  /* 0x0000000800f07947 */ /* 0x000fea0003800000 */
.L_x_11706:
        /* <DEDUP_REMOVED lines=8> */
.L_x_11714:
[----:B------:R-:W2:Y:S02]  /*2040*/  LDG.E.U16 R2, desc[UR36][R2.64] ;  /* 0x0000002402027981 */ /* 0x000ea4000c1e1500 */
[----:B--2---:R-:W-:Y:S01]  /*2050*/  HADD2.F32 R25, -RZ, R2.H0_H0 ;  /* 0x20000002ff197230 */ /* 0x004fe20000004100 */
[----:B------:R-:W-:Y:S06]  /*2060*/  BRA `(.L_x_11710) ;  /* 0x0000000800c47947 */ /* 0x000fec0003800000 */
.L_x_11713:
        /* <DEDUP_REMOVED lines=8> */
.L_x_11716:
[----:B------:R-:W2:Y:S02]  /*20f0*/  LDG.E.U16 R2, desc[UR36][R2.64] ;  /* 0x0000002402027981 */ /* 0x000ea4000c1e1500 */
[----:B--2---:R-:W-:Y:S01]  /*2100*/  HADD2.F32 R25, -RZ, R2.H0_H0 ;  /* 0x20000002ff197230 */ /* 0x004fe20000004100 */
[----:B------:R-:W-:Y:S06]  /*2110*/  BRA `(.L_x_11710) ;  /* 0x0000000800987947 */ /* 0x000fec0003800000 */
.L_x_11715:
[----:B------:R-:W2:Y:S01]  /*2120*/  LDG.E.64 R2, desc[UR36][R2.64] ;  /* 0x0000002402027981 */ /* 0x000ea2000c1e1b00 */
[----:B------:R-:W-:Y:S01]  /*2130*/  UMOV UR4, 0xf0000000 ;  /* 0xf000000000047882 */ /* 0x000fe20000000000 */
[----:B------:R-:W-:Y:S01]  /*2140*/  UMOV UR5, 0x380fffff ;  /* 0x380fffff00057882 */ /* 0x000fe20000000000 */
[----:B--2---:R-:W0:Y:S01]  /*2150*/  F2F.F32.F64 R25, R2 ;  /* 0x0000000200197310 */ /* 0x004e220000301000 */
[----:B------:R-:W-:-:S14]  /*2160*/  DSETP.GEU.AND P0, PT, |R2|, UR4, PT ;  /* 0x0000000402007e2a */ /* 0x000fdc000bf0e200 */
[----:B0-----:R-:W-:Y:S01]  /*2170*/  @!P0 FMUL R25, R25, 1.175494350822287508e-38 ;  /* 0x0080000019198820 */ /* 0x001fe20000400000 */
[----:B------:R-:W-:Y:S06]  /*2180*/  BRA `(.L_x_11710) ;  /* 0x00000008007c7947 */ /* 0x000fec0003800000 */
.L_x_11705:
        /* <DEDUP_REMOVED lines=12> */
.L_x_11719:
[----:B------:R-:W2:Y:S01]  /*2250*/  LDG.E.64 R2, desc[UR36][R2.64] ;  /* 0x0000002402027981 */ /* 0x000ea2000c1e1b00 */
[----:B------:R-:W-:Y:S01]  /*2260*/  UMOV UR4, 0xf0000000 ;  /* 0xf000000000047882 */ /* 0x000fe20000000000 */
[----:B------:R-:W-:Y:S01]  /*2270*/  UMOV UR5, 0x380fffff ;  /* 0x380fffff00057882 */ /* 0x000fe20000000000 */
[----:B--2---:R-:W0:Y:S01]  /*2280*/  F2F.F32.F64 R25, R2 ;  /* 0x0000000200197310 */ /* 0x004e220000301000 */
[----:B------:R-:W-:-:S14]  /*2290*/  DSETP.GEU.AND P0, PT, |R2|, UR4, PT ;  /* 0x0000000402007e2a */ /* 0x000fdc000bf0e200 */
[----:B0-----:R-:W-:Y:S01]  /*22a0*/  @!P0 FMUL R25, R25, 1.175494350822287508e-38 ;  /* 0x0080000019198820 */ /* 0x001fe20000400000 */
[----:B------:R-:W-:Y:S06]  /*22b0*/  BRA `(.L_x_11710) ;  /* 0x0000000800307947 */ /* 0x000fec0003800000 */
.L_x_11718:
        /* <DEDUP_REMOVED lines=26> */
.L_x_11721:
        /* <DEDUP_REMOVED lines=13> */
.L_x_11720:
[----:B------:R-:W2:Y:S02]  /*2530*/  LDG.E.U16 R2, desc[UR36][R2.64] ;  /* 0x0000002402027981 */ /* 0x000ea4000c1e1500 */
[----:B--2---:R-:W-:Y:S01]  /*2540*/  IMAD.U32 R25, R2, 0x10000, RZ ;  /* 0x0001000002197824 */ /* 0x004fe200078e00ff */
[----:B------:R-:W-:Y:S06]  /*2550*/  BRA `(.L_x_11710) ;  /* 0x0000000400887947 */ /* 0x000fec0003800000 */
.L_x_11717:
        /* <DEDUP_REMOVED lines=11> */
.L_x_11724:
        /* <DEDUP_REMOVED lines=20> */
.L_x_11726:
[----:B------:R-:W-:Y:S05]  /*2750*/  BSYNC B0 ;  /* 0x0000000000007941 */ /* 0x000fea0003800000 */
.L_x_11725:
[----:B------:R-:W-:Y:S01]  /*2760*/  IMAD.SHL.U32 R2, R2, 0x100000, RZ ;  /* 0x0010000002027824 */ /* 0x000fe200078e00ff */
[----:B------:R-:W-:-:S04]  /*2770*/  LEA R0, R0, 0x3b800000, 0x17 ;  /* 0x3b80000000007811 */ /* 0x000fc800078eb8ff */
[----:B------:R-:W-:Y:S01]  /*2780*/  LOP3.LUT R25, R0, R2, R25, 0xfe, !PT ;  /* 0x0000000200197212 */ /* 0x000fe200078efe19 */
[----:B------:R-:W-:Y:S06]  /*2790*/  BRA `(.L_x_11710) ;  /* 0x0000000000f87947 */ /* 0x000fec0003800000 */
.L_x_11723:
        /* <DEDUP_REMOVED lines=20> */
.L_x_11728:
[----:B------:R-:W-:Y:S05]  /*28e0*/  BSYNC B0 ;  /* 0x0000000000007941 */ /* 0x000fea0003800000 */
.L_x_11727:
[----:B------:R-:W-:Y:S01]  /*28f0*/  IMAD.SHL.U32 R2, R2, 0x200000, RZ ;  /* 0x0020000002027824 */ /* 0x000fe200078e00ff */
[----:B------:R-:W-:-:S04]  /*2900*/  LEA R0, R0, 0x37800000, 0x17 ;  /* 0x3780000000007811 */ /* 0x000fc800078eb8ff */
[----:B------:R-:W-:Y:S01]  /*2910*/  LOP3.LUT R25, R0, R2, R25, 0xfe, !PT ;  /* 0x0000000200197212 */ /* 0x000fe200078efe19 */
[----:B------:R-:W-:Y:S06]  /*2920*/  BRA `(.L_x_11710) ;  /* 0x0000000000947947 */ /* 0x000fec0003800000 */
.L_x_11722:
        /* <DEDUP_REMOVED lines=14> */
.L_x_11709:
        /* <DEDUP_REMOVED lines=16> */
.L_x_11731:
[----:B------:R-:W-:Y:S01]  /*2b10*/  IMAD.MOV.U32 R25, RZ, RZ, RZ ;  /* 0x000000ffff197224 */ /* 0x000fe200078e00ff */
[----:B------:R-:W-:Y:S06]  /*2b20*/  BRA `(.L_x_11710) ;  /* 0x0000000000147947 */ /* 0x000fec0003800000 */
.L_x_11730:
[----:B------:R-:W2:Y:S02]  /*2b30*/  LDG.E.64 R2, desc[UR36][R2.64] ;  /* 0x0000002402027981 */ /* 0x000ea4000c1e1b00 */
[----:B--2---:R0:W1:Y:S01]  /*2b40*/  I2F.U64 R25, R2 ;  /* 0x0000000200197312 */ /* 0x0040620000301000 */
[----:B------:R-:W-:Y:S05]  /*2b50*/  BRA `(.L_x_11710) ;  /* 0x0000000000087947 */ /* 0x000fea0003800000 */
.L_x_11729:
[----:B------:R-:W2:Y:S02]  /*2b60*/  LDG.E R2, desc[UR36][R2.64] ;  /* 0x0000002402027981 */ /* 0x000ea4000c1e1900 */
[----:B--2---:R-:W-:-:S07]  /*2b70*/  I2FP.F32.U32 R25, R2 ;  /* 0x0000000200197245 */ /* 0x004fce0000201000 */
.L_x_11710:
[----:B------:R-:W-:Y:S05]  /*2b80*/  BSYNC B6 ;  /* 0x0000000000067941 */ /* 0x000fea0003800000 */
.L_x_11704:
[----:B------:R-:W-:-:S07]  /*2b90*/  VIADD R19, R19, 0x80 ;  /* 0x0000008013137836 */ /* 0x000fce0000000000 */
.L_x_11647:
[----:B------:R-:W-:Y:S05]  /*2ba0*/  BSYNC B7 ;  /* 0x0000000000077941 */ /* 0x000fea0003800000 */
.L_x_11646:
[----:B------:R-:W-:Y:S01]  /*2bb0*/  ISETP.GE.AND P0, PT, R19, R22, PT ;  /* 0x000000161300720c */ /* 0x000fe20003f06270 */
[----:B------:R-:W-:Y:S01]  /*2bc0*/  BSSY B7, `(.L_x_11732) ;  /* 0x00002b0000077945 */ /* 0x000fe20003800000 */
[----:B------:R-:W-:Y:S02]  /*2bd0*/  IMAD.MOV.U32 R24, RZ, RZ, RZ ;  /* 0x000000ffff187224 */ /* 0x000fe400078e00ff */
[----:B------:R-:W-:-:S09]  /*2be0*/  IMAD.MOV.U32 R17, RZ, RZ, RZ ;  /* 0x000000ffff117224 */ /* 0x000fd200078e00ff */
[----:B------:R-:W-:Y:S05]  /*2bf0*/  @P0 BRA `(.L_x_11733) ;  /* 0x0000002800b00947 */ /* 0x000fea0003800000 */
[----:B------:R-:W1:Y:S01]  /*2c00*/  S2R R0, SR_CTAID.X ;  /* 0x0000000000007919 */ /* 0x000e620000002500 */
[----:B0-----:R-:W0:Y:S01]  /*2c10*/  LDC.64 R2, c[0x0][0x220] ;  /* 0x00008800ff027b82 */ /* 0x001e220000000a00 */
[----:B------:R-:W-:Y:S01]  /*2c20*/  ULDC UR4, c[0x0][0x240] ;  /* 0x0000900000047ab9 */ /* 0x000fe20000000800 */
[----:B------:R-:W-:Y:S01]  /*2c30*/  BSSY B6, `(.L_x_11734) ;  /* 0x00000e1000067945 */ /* 0x000fe20003800000 */
[----:B-1----:R-:W-:Y:S01]  /*2c40*/  IMAD R16, R0, 0x200, R19 ;  /* 0x0000020000107824 */ /* 0x002fe200078e0213 */
[----:B------:R-:W-:-:S03]  /*2c50*/  PRMT R0, R28, 0x9910, RZ ;  /* 0x000099101c007816 */ /* 0x000fc600000000ff */
        /* <DEDUP_REMOVED lines=16> */
.L_x_11738:
[----:B------:R-:W2:Y:S02]  /*2d60*/  LDG.E.U8 R2, desc[UR36][R2.64] ;  /* 0x0000002402027981 */ /* 0x000ea4000c1e1100 */
[----:B--2---:R-:W-:Y:S01]  /*2d70*/  I2FP.F32.U32 R27, R2 ;  /* 0x00000002001b7245 */ /* 0x004fe20000201000 */
[----:B------:R-:W-:Y:S06]  /*2d80*/  BRA `(.L_x_11740) ;  /* 0x0000000c002c7947 */ /* 0x000fec0003800000 */
.L_x_11737:
        /* <DEDUP_REMOVED lines=9> */
.L_x_11742:
[----:B------:R-:W2:Y:S02]  /*2e20*/  LDG.E R2, desc[UR36][R2.64] ;  /* 0x0000002402027981 */ /* 0x000ea4000c1e1900 */
[----:B--2---:R-:W-:Y:S01]  /*2e30*/  I2FP.F32.S32 R27, R2 ;  /* 0x00000002001b7245 */ /* 0x004fe20000201400 */
[----:B------:R-:W-:Y:S06]  /*2e40*/  BRA `(.L_x_11740) ;  /* 0x0000000800fc7947 */ /* 0x000fec0003800000 */
.L_x_11741:
[----:B------:R-:W2:Y:S02]  /*2e50*/  LDG.E.U16 R2, desc[UR36][R2.64] ;  /* 0x0000002402027981 */ /* 0x000ea4000c1e1500 */
[----:B--2---:R2:W0:Y:S01]  /*2e60*/  I2F.S16 R27, R2 ;  /* 0x00000002001b7306 */ /* 0x0044220000101400 */
[----:B------:R-:W-:Y:S05]  /*2e70*/  BRA `(.L_x_11740) ;  /* 0x0000000800f07947 */ /* 0x000fea0003800000 */
.L_x_11736:
        /* <DEDUP_REMOVED lines=8> */
.L_x_11744:
[----:B------:R-:W2:Y:S02]  /*2f00*/  LDG.E.U16 R2, desc[UR36][R2.64] ;  /* 0x0000002402027981 */ /* 0x000ea4000c1e1500 */
[----:B--2---:R-:W-:Y:S01]  /*2f10*/  HADD2.F32 R27, -RZ, R2.H0_H0 ;  /* 0x20000002ff1b7230 */ /* 0x004fe20000004100 */
[----:B------:R-:W-:Y:S06]  /*2f20*/  BRA `(.L_x_11740) ;  /* 0x0000000800c47947 */ /* 0x000fec0003800000 */
.L_x_11743:
        /* <DEDUP_REMOVED lines=8> */
.L_x_11746:
[----:B------:R-:W2:Y:S02]  /*2fb0*/  LDG.E.U16 R2, desc[UR36][R2.64] ;  /* 0x0000002402027981 */ /* 0x000ea4000c1e1500 */
[----:B--2---:R-:W-:Y:S01]  /*2fc0*/  HADD2.F32 R27, -RZ, R2.H0_H0 ;  /* 0x20000002ff1b7230 */ /* 0x004fe20000004100 */
[----:B------:R-:W-:Y:S06]  /*2fd0*/  BRA `(.L_x_11740) ;  /* 0x0000000800987947 */ /* 0x000fec0003800000 */
.L_x_11745:
[----:B------:R-:W2:Y:S01]  /*2fe0*/  LDG.E.64 R2, desc[UR36][R2.64] ;  /* 0x0000002402027981 */ /* 0x000ea2000c1e1b00 */
[----:B------:R-:W-:Y:S01]  /*2ff0*/  UMOV UR4, 0xf0000000 ;  /* 0xf000000000047882 */ /* 0x000fe20000000000 */
[----:B------:R-:W-:Y:S01]  /*3000*/  UMOV UR5, 0x380fffff ;  /* 0x380fffff00057882 */ /* 0x000fe20000000000 */
[----:B--2---:R-:W0:Y:S01]  /*3010*/  F2F.F32.F64 R27, R2 ;  /* 0x00000002001b7310 */ /* 0x004e220000301000 */
[----:B------:R-:W-:-:S14]  /*3020*/  DSETP.GEU.AND P0, PT, |R2|, UR4, PT ;  /* 0x0000000402007e2a */ /* 0x000fdc000bf0e200 */
[----:B0-----:R-:W-:Y:S01]  /*3030*/  @!P0 FMUL R27, R27, 1.175494350822287508e-38 ;  /* 0x008000001b1b8820 */ /* 0x001fe20000400000 */
[----:B------:R-:W-:Y:S06]  /*3040*/  BRA `(.L_x_11740) ;  /* 0x00000008007c7947 */ /* 0x000fec0003800000 */
.L_x_11735:
        /* <DEDUP_REMOVED lines=12> */
.L_x_11749:
[----:B------:R-:W2:Y:S01]  /*3110*/  LDG.E.64 R2, desc[UR36][R2.64] ;  /* 0x0000002402027981 */ /* 0x000ea2000c1e1b00 */
[----:B------:R-:W-:Y:S01]  /*3120*/  UMOV UR4, 0xf0000000 ;  /* 0xf000000000047882 */ /* 0x000fe20000000000 */
[----:B------:R-:W-:Y:S01]  /*3130*/  UMOV UR5, 0x380fffff ;  /* 0x380fffff00057882 */ /* 0x000fe20000000000 */
[----:B--2---:R-:W0:Y:S01]  /*3140*/  F2F.F32.F64 R27, R2 ;  /* 0x00000002001b7310 */ /* 0x004e220000301000 */
[----:B------:R-:W-:-:S14]  /*3150*/  DSETP.GEU.AND P0, PT, |R2|, UR4, PT ;  /* 0x0000000402007e2a */ /* 0x000fdc000bf0e200 */
[----:B0-----:R-:W-:Y:S01]  /*3160*/  @!P0 FMUL R27, R27, 1.175494350822287508e-38 ;  /* 0x008000001b1b8820 */ /* 0x001fe20000400000 */
[----:B------:R-:W-:Y:S06]  /*3170*/  BRA `(.L_x_11740) ;  /* 0x0000000800307947 */ /* 0x000fec0003800000 */
.L_x_11748:
        /* <DEDUP_REMOVED lines=26> */
.L_x_11751:
        /* <DEDUP_REMOVED lines=13> */
.L_x_11750:
[----:B------:R-:W2:Y:S02]  /*33f0*/  LDG.E.U16 R2, desc[UR36][R2.64] ;  /* 0x0000002402027981 */ /* 0x000ea4000c1e1500 */
[----:B--2---:R-:W-:Y:S01]  /*3400*/  IMAD.U32 R27, R2, 0x10000, RZ ;  /* 0x00010000021b7824 */ /* 0x004fe200078e00ff */
[----:B------:R-:W-:Y:S06]  /*3410*/  BRA `(.L_x_11740) ;  /* 0x0000000400887947 */ /* 0x000fec0003800000 */
.L_x_11747:
        /* <DEDUP_REMOVED lines=11> */
.L_x_11754:
        /* <DEDUP_REMOVED lines=20> */
.L_x_11756:
[----:B------:R-:W-:Y:S05]  /*3610*/  BSYNC B0 ;  /* 0x0000000000007941 */ /* 0x000fea0003800000 */
.L_x_11755:
[----:B------:R-:W-:Y:S01]  /*3620*/  IMAD.SHL.U32 R2, R2, 0x100000, RZ ;  /* 0x0010000002027824 */ /* 0x000fe200078e00ff */
[----:B------:R-:W-:-:S04]  /*3630*/  LEA R0, R0, 0x3b800000, 0x17 ;  /* 0x3b80000000007811 */ /* 0x000fc800078eb8ff */
[----:B------:R-:W-:Y:S01]  /*3640*/  LOP3.LUT R27, R0, R2, R27, 0xfe, !PT ;  /* 0x00000002001b7212 */ /* 0x000fe200078efe1b */
[----:B------:R-:W-:Y:S06]  /*3650*/  BRA `(.L_x_11740) ;  /* 0x0000000000f87947 */ /* 0x000fec0003800000 */
.L_x_11753:
        /* <DEDUP_REMOVED lines=20> */
.L_x_11758:
[----:B------:R-:W-:Y:S05]  /*37a0*/  BSYNC B0 ;  /* 0x0000000000007941 */ /* 0x000fea0003800000 */
.L_x_11757:
[----:B------:R-:W-:Y:S01]  /*37b0*/  IMAD.SHL.U32 R2, R2, 0x200000, RZ ;  /* 0x0020000002027824 */ /* 0x000fe200078e00ff */
[----:B------:R-:W-:-:S04]  /*37c0*/  LEA R0, R0, 0x37800000, 0x17 ;  /* 0x3780000000007811 */ /* 0x000fc800078eb8ff */
[----:B------:R-:W-:Y:S01]  /*37d0*/  LOP3.LUT R27, R0, R2, R27, 0xfe, !PT ;  /* 0x00000002001b7212 */ /* 0x000fe200078efe1b */
[----:B------:R-:W-:Y:S06]  /*37e0*/  BRA `(.L_x_11740) ;  /* 0x0000000000947947 */ /* 0x000fec0003800000 */
.L_x_11752:
        /* <DEDUP_REMOVED lines=14> */
.L_x_11739:
        /* <DEDUP_REMOVED lines=16> */
.L_x_11761:
[----:B------:R-:W-:Y:S01]  /*39d0*/  IMAD.MOV.U32 R27, RZ, RZ, RZ ;  /* 0x000000ffff1b7224 */ /* 0x000fe200078e00ff */
[----:B------:R-:W-:Y:S06]  /*39e0*/  BRA `(.L_x_11740) ;  /* 0x0000000000147947 */ /* 0x000fec0003800000 */
.L_x_11760:
[----:B------:R-:W2:Y:S02]  /*39f0*/  LDG.E.64 R2, desc[UR36][R2.64] ;  /* 0x0000002402027981 */ /* 0x000ea4000c1e1b00 */
[----:B--2---:R0:W1:Y:S01]  /*3a00*/  I2F.U64 R27, R2 ;  /* 0x00000002001b7312 */ /* 0x0040620000301000 */
[----:B------:R-:W-:Y:S05]  /*3a10*/  BRA `(.L_x_11740) ;  /* 0x0000000000087947 */ /* 0x000fea0003800000 */
.L_x_11759:
[----:B------:R-:W2:Y:S02]  /*3a20*/  LDG.E R2, desc[UR36][R2.64] ;  /* 0x0000002402027981 */ /* 0x000ea4000c1e1900 */
[----:B--2---:R-:W-:-:S07]  /*3a30*/  I2FP.F32.U32 R27, R2 ;  /* 0x00000002001b7245 */ /* 0x004fce0000201000 */
.L_x_11740:
[----:B------:R-:W-:Y:S05]  /*3a40*/  BSYNC B6 ;  /* 0x0000000000067941 */ /* 0x000fea0003800000 */
.L_x_11734:
        /* <DEDUP_REMOVED lines=20> */
.L_x_11766:
[----:B------:R-:W2:Y:S02]  /*3b90*/  LDG.E.U8 R2, desc[UR36][R2.64] ;  /* 0x0000002402027981 */ /* 0x000ea4000c1e1100 */
[----:B--2---:R-:W-:Y:S01]  /*3ba0*/  I2FP.F32.U32 R24, R2 ;  /* 0x0000000200187245 */ /* 0x004fe20000201000 */
[----:B------:R-:W-:Y:S06]  /*3bb0*/  BRA `(.L_x_11768) ;  /* 0x0000000c002c7947 */ /* 0x000fec0003800000 */
.L_x_11765:
        /* <DEDUP_REMOVED lines=9> */
.L_x_11770:
[----:B------:R-:W2:Y:S02]  /*3c50*/  LDG.E R2, desc[UR36][R2.64] ;  /* 0x0000002402027981 */ /* 0x000ea4000c1e1900 */
[----:B--2---:R-:W-:Y:S01]  /*3c60*/  I2FP.F32.S32 R24, R2 ;  /* 0x0000000200187245 */ /* 0x004fe20000201400 */
[----:B------:R-:W-:Y:S06]  /*3c70*/  BRA `(.L_x_11768) ;  /* 0x0000000800fc7947 */ /* 0x000fec0003800000 */
.L_x_11769:
[----:B------:R-:W2:Y:S02]  /*3c80*/  LDG.E.U16 R2, desc[UR36][R2.64] ;  /* 0x0000002402027981 */ /* 0x000ea4000c1e1500 */
[----:B--2---:R0:W2:Y:S01]  /*3c90*/  I2F.S16 R24, R2 ;  /* 0x0000000200187306 */ /* 0x0040a20000101400 */
[----:B------:R-:W-:Y:S05]  /*3ca0*/  BRA `(.L_x_11768) ;  /* 0x0000000800f07947 */ /* 0x000fea0003800000 */
.L_x_11764:
        /* <DEDUP_REMOVED lines=8> */
.L_x_11772:
[----:B------:R-:W2:Y:S02]  /*3d30*/  LDG.E.U16 R2, desc[UR36][R2.64] ;  /* 0x0000002402027981 */ /* 0x000ea4000c1e1500 */
[----:B--2---:R-:W-:Y:S01]  /*3d40*/  HADD2.F32 R24, -RZ, R2.H0_H0 ;  /* 0x20000002ff187230 */ /* 0x004fe20000004100 */
[----:B------:R-:W-:Y:S06]  /*3d50*/  BRA `(.L_x_11768) ;  /* 0x0000000800c47947 */ /* 0x000fec0003800000 */
.L_x_11771:
        /* <DEDUP_REMOVED lines=8> */
.L_x_11774:
[----:B------:R-:W2:Y:S02]  /*3de0*/  LDG.E.U16 R2, desc[UR36][R2.64] ;  /* 0x0000002402027981 */ /* 0x000ea4000c1e1500 */
[----:B--2---:R-:W-:Y:S01]  /*3df0*/  HADD2.F32 R24, -RZ, R2.H0_H0 ;  /* 0x20000002ff187230 */ /* 0x004fe20000004100 */
[----:B------:R-:W-:Y:S06]  /*3e00*/  BRA `(.L_x_11768) ;  /* 0x0000000800987947 */ /* 0x000fec0003800000 */
.L_x_11773:
[----:B------:R-:W2:Y:S01]  /*3e10*/  LDG.E.64 R2, desc[UR36][R2.64] ;  /* 0x0000002402027981 */ /* 0x000ea2000c1e1b00 */
[----:B------:R-:W-:Y:S01]  /*3e20*/  UMOV UR4, 0xf0000000 ;  /* 0xf000000000047882 */ /* 0x000fe20000000000 */
[----:B------:R-:W-:Y:S01]  /*3e30*/  UMOV UR5, 0x380fffff ;  /* 0x380fffff00057882 */ /* 0x000fe20000000000 */
[----:B--2---:R-:W0:Y:S01]  /*3e40*/  F2F.F32.F64 R24, R2 ;  /* 0x0000000200187310 */ /* 0x004e220000301000 */
[----:B------:R-:W-:-:S14]  /*3e50*/  DSETP.GEU.AND P0, PT, |R2|, UR4, PT ;  /* 0x0000000402007e2a */ /* 0x000fdc000bf0e200 */
[----:B0-----:R-:W-:Y:S01]  /*3e60*/  @!P0 FMUL R24, R24, 1.175494350822287508e-38 ;  /* 0x0080000018188820 */ /* 0x001fe20000400000 */
[----:B------:R-:W-:Y:S06]  /*3e70*/  BRA `(.L_x_11768) ;  /* 0x00000008007c7947 */ /* 0x000fec0003800000 */
.L_x_11763:
        /* <DEDUP_REMOVED lines=12> */
.L_x_11777:
[----:B------:R-:W2:Y:S01]  /*3f40*/  LDG.E.64 R2, desc[UR36][R2.64] ;  /* 0x0000002402027981 */ /* 0x000ea2000c1e1b00 */
[----:B------:R-:W-:Y:S01]  /*3f50*/  UMOV UR4, 0xf0000000 ;  /* 0xf000000000047882 */ /* 0x000fe20000000000 */
[----:B------:R-:W-:Y:S01]  /*3f60*/  UMOV UR5, 0x380fffff ;  /* 0x380fffff00057882 */ /* 0x000fe20000000000 */
[----:B--2---:R-:W0:Y:S01]  /*3f70*/  F2F.F32.F64 R24, R2 ;  /* 0x0000000200187310 */ /* 0x004e220000301000 */
[----:B------:R-:W-:-:S14]  /*3f80*/  DSETP.GEU.AND P0, PT, |R2|, UR4, PT ;  /* 0x0000000402007e2a */ /* 0x000fdc000bf0e200 */
[----:B0-----:R-:W-:Y:S01]  /*3f90*/  @!P0 FMUL R24, R24, 1.175494350822287508e-38 ;  /* 0x0080000018188820 */ /* 0x001fe20000400000 */
[----:B------:R-:W-:Y:S06]  /*3fa0*/  BRA `(.L_x_11768) ;  /* 0x0000000800307947 */ /* 0x000fec0003800000 */
.L_x_11776:
        /* <DEDUP_REMOVED lines=26> */
.L_x_11779:
        /* <DEDUP_REMOVED lines=13> */
.L_x_11778:
[----:B------:R-:W2:Y:S02]  /*4220*/  LDG.E.U16 R2, desc[UR36][R2.64] ;  /* 0x0000002402027981 */ /* 0x000ea4000c1e1500 */
[----:B--2---:R-:W-:Y:S01]  /*4230*/  IMAD.U32 R24, R2, 0x10000, RZ ;  /* 0x0001000002187824 */ /* 0x004fe200078e00ff */
[----:B------:R-:W-:Y:S06]  /*4240*/  BRA `(.L_x_11768) ;  /* 0x0000000400887947 */ /* 0x000fec0003800000 */
.L_x_11775:
        /* <DEDUP_REMOVED lines=11> */
.L_x_11782:
        /* <DEDUP_REMOVED lines=20> */
.L_x_11784:
[----:B------:R-:W-:Y:S05]  /*4440*/  BSYNC B0 ;  /* 0x0000000000007941 */ /* 0x000fea0003800000 */
.L_x_11783:
[----:B------:R-:W-:Y:S01]  /*4450*/  IMAD.SHL.U32 R2, R2, 0x100000, RZ ;  /* 0x0010000002027824 */ /* 0x000fe200078e00ff */
[----:B------:R-:W-:-:S04]  /*4460*/  LEA R3, R0, 0x3b800000, 0x17 ;  /* 0x3b80000000037811 */ /* 0x000fc800078eb8ff */
[----:B------:R-:W-:Y:S01]  /*4470*/  LOP3.LUT R24, R3, R2, R24, 0xfe, !PT ;  /* 0x0000000203187212 */ /* 0x000fe200078efe18 */
[----:B------:R-:W-:Y:S06]  /*4480*/  BRA `(.L_x_11768) ;  /* 0x0000000000f87947 */ /* 0x000fec0003800000 */
.L_x_11781:
        /* <DEDUP_REMOVED lines=20> */
.L_x_11786:
[----:B------:R-:W-:Y:S05]  /*45d0*/  BSYNC B0 ;  /* 0x0000000000007941 */ /* 0x000fea0003800000 */
.L_x_11785:
[----:B------:R-:W-:Y:S01]  /*45e0*/  IMAD.SHL.U32 R2, R2, 0x200000, RZ ;  /* 0x0020000002027824 */ /* 0x000fe200078e00ff */
[----:B------:R-:W-:-:S04]  /*45f0*/  LEA R3, R0, 0x37800000, 0x17 ;  /* 0x3780000000037811 */ /* 0x000fc800078eb8ff */
[----:B------:R-:W-:Y:S01]  /*4600*/  LOP3.LUT R24, R3, R2, R24, 0xfe, !PT ;  /* 0x0000000203187212 */ /* 0x000fe200078efe18 */
[----:B------:R-:W-:Y:S06]  /*4610*/  BRA `(.L_x_11768) ;  /* 0x0000000000947947 */ /* 0x000fec0003800000 */
.L_x_11780:
        /* <DEDUP_REMOVED lines=14> */
.L_x_11767:
        /* <DEDUP_REMOVED lines=16> */
.L_x_11789:
[----:B------:R-:W-:Y:S01]  /*4800*/  IMAD.MOV.U32 R24, RZ, RZ, RZ ;  /* 0x000000ffff187224 */ /* 0x000fe200078e00ff */
[----:B------:R-:W-:Y:S06]  /*4810*/  BRA `(.L_x_11768) ;  /* 0x0000000000147947 */ /* 0x000fec0003800000 */
.L_x_11788:
[----:B------:R-:W2:Y:S02]  /*4820*/  LDG.E.64 R2, desc[UR36][R2.64] ;  /* 0x0000002402027981 */ /* 0x000ea4000c1e1b00 */
[----:B--2---:R0:W2:Y:S01]  /*4830*/  I2F.U64 R24, R2 ;  /* 0x0000000200187312 */ /* 0x0040a20000301000 */
[----:B------:R-:W-:Y:S05]  /*4840*/  BRA `(.L_x_11768) ;  /* 0x0000000000087947 */ /* 0x000fea0003800000 */
.L_x_11787:
[----:B------:R-:W2:Y:S02]  /*4850*/  LDG.E R2, desc[UR36][R2.64] ;  /* 0x0000002402027981 */ /* 0x000ea4000c1e1900 */
[----:B--2---:R-:W-:-:S07]  /*4860*/  I2FP.F32.U32 R24, R2 ;  /* 0x0000000200187245 */ /* 0x004fce0000201000 */
.L_x_11768:
[----:B------:R-:W-:Y:S05]  /*4870*/  BSYNC B6 ;  /* 0x0000000000067941 */ /* 0x000fea0003800000 */
.L_x_11762:
        /* <DEDUP_REMOVED lines=20> */
.L_x_11794:
[----:B------:R-:W2:Y:S02]  /*49c0*/  LDG.E.U8 R2, desc[UR36][R2.64] ;  /* 0x0000002402027981 */ /* 0x000ea4000c1e1100 */
[----:B--2---:R-:W-:Y:S01]  /*49d0*/  I2FP.F32.U32 R17, R2 ;  /* 0x0000000200117245 */ /* 0x004fe20000201000 */
[----:B------:R-:W-:Y:S06]  /*49e0*/  BRA `(.L_x_11796) ;  /* 0x0000000c002c7947 */ /* 0x000fec0003800000 */
.L_x_11793:
        /* <DEDUP_REMOVED lines=9> */
.L_x_11798:
[----:B------:R-:W2:Y:S02]  /*4a80*/  LDG.E R2, desc[UR36][R2.64] ;  /* 0x0000002402027981 */ /* 0x000ea4000c1e1900 */
[----:B--2---:R-:W-:Y:S01]  /*4a90*/  I2FP.F32.S32 R17, R2 ;  /* 0x0000000200117245 */ /* 0x004fe20000201400 */
[----:B------:R-:W-:Y:S06]  /*4aa0*/  BRA `(.L_x_11796) ;  /* 0x0000000800fc7947 */ /* 0x000fec0003800000 */
.L_x_11797:
[----:B------:R-:W2:Y:S02]  /*4ab0*/  LDG.E.U16 R2, desc[UR36][R2.64] ;  /* 0x0000002402027981 */ /* 0x000ea4000c1e1500 */
[----:B--2---:R0:W2:Y:S01]  /*4ac0*/  I2F.S16 R17, R2 ;  /* 0x0000000200117306 */ /* 0x0040a20000101400 */
[----:B------:R-:W-:Y:S05]  /*4ad0*/  BRA `(.L_x_11796) ;  /* 0x0000000800f07947 */ /* 0x000fea0003800000 */
.L_x_11792:
        /* <DEDUP_REMOVED lines=8> */
.L_x_11800:
[----:B------:R-:W2:Y:S02]  /*4b60*/  LDG.E.U16 R2, desc[UR36][R2.64] ;  /* 0x0000002402027981 */ /* 0x000ea4000c1e1500 */
[----:B--2---:R-:W-:Y:S01]  /*4b70*/  HADD2.F32 R17, -RZ, R2.H0_H0 ;  /* 0x20000002ff117230 */ /* 0x004fe20000004100 */
[----:B------:R-:W-:Y:S06]  /*4b80*/  BRA `(.L_x_11796) ;  /* 0x0000000800c47947 */ /* 0x000fec0003800000 */
.L_x_11799:
        /* <DEDUP_REMOVED lines=8> */
.L_x_11802:
[----:B------:R-:W2:Y:S02]  /*4c10*/  LDG.E.U16 R2, desc[UR36][R2.64] ;  /* 0x0000002402027981 */ /* 0x000ea4000c1e1500 */
[----:B--2---:R-:W-:Y:S01]  /*4c20*/  HADD2.F32 R17, -RZ, R2.H0_H0 ;  /* 0x20000002ff117230 */ /* 0x004fe20000004100 */
[----:B------:R-:W-:Y:S06]  /*4c30*/  BRA `(.L_x_11796) ;  /* 0x0000000800987947 */ /* 0x000fec0003800000 */
.L_x_11801:
[----:B------:R-:W2:Y:S01]  /*4c40*/  LDG.E.64 R2, desc[UR36][R2.64] ;  /* 0x0000002402027981 */ /* 0x000ea2000c1e1b00 */
[----:B------:R-:W-:Y:S01]  /*4c50*/  UMOV UR4, 0xf0000000 ;  /* 0xf000000000047882 */ /* 0x000fe20000000000 */
[----:B------:R-:W-:Y:S01]  /*4c60*/  UMOV UR5, 0x380fffff ;  /* 0x380fffff00057882 */ /* 0x000fe20000000000 */
[----:B--2---:R-:W0:Y:S01]  /*4c70*/  F2F.F32.F64 R17, R2 ;  /* 0x0000000200117310 */ /* 0x004e220000301000 */
[----:B------:R-:W-:-:S14]  /*4c80*/  DSETP.GEU.AND P0, PT, |R2|, UR4, PT ;  /* 0x0000000402007e2a */ /* 0x000fdc000bf0e200 */
[----:B0-----:R-:W-:Y:S01]  /*4c90*/  @!P0 FMUL R17, R17, 1.175494350822287508e-38 ;  /* 0x0080000011118820 */ /* 0x001fe20000400000 */
[----:B------:R-:W-:Y:S06]  /*4ca0*/  BRA `(.L_x_11796) ;  /* 0x00000008007c7947 */ /* 0x000fec0003800000 */
.L_x_11791:
        /* <DEDUP_REMOVED lines=12> */
.L_x_11805:
[----:B------:R-:W2:Y:S01]  /*4d70*/  LDG.E.64 R2, desc[UR36][R2.64] ;  /* 0x0000002402027981 */ /* 0x000ea2000c1e1b00 */
[----:B------:R-:W-:Y:S01]  /*4d80*/  UMOV UR4, 0xf0000000 ;  /* 0xf000000000047882 */ /* 0x000fe20000000000 */
[----:B------:R-:W-:Y:S01]  /*4d90*/  UMOV UR5, 0x380fffff ;  /* 0x380fffff00057882 */ /* 0x000fe20000000000 */
[----:B--2---:R-:W0:Y:S01]  /*4da0*/  F2F.F32.F64 R17, R2 ;  /* 0x0000000200117310 */ /* 0x004e220000301000 */
[----:B------:R-:W-:-:S14]  /*4db0*/  DSETP.GEU.AND P0, PT, |R2|, UR4, PT ;  /* 0x0000000402007e2a */ /* 0x000fdc000bf0e200 */
[----:B0-----:R-:W-:Y:S01]  /*4dc0*/  @!P0 FMUL R17, R17, 1.175494350822287508e-38 ;  /* 0x0080000011118820 */ /* 0x001fe20000400000 */
[----:B------:R-:W-:Y:S06]  /*4dd0*/  BRA `(.L_x_11796) ;  /* 0x0000000800307947 */ /* 0x000fec0003800000 */
.L_x_11804:
        /* <DEDUP_REMOVED lines=26> */
.L_x_11807:
        /* <DEDUP_REMOVED lines=13> */
.L_x_11806:
[----:B------:R-:W2:Y:S02]  /*5050*/  LDG.E.U16 R2, desc[UR36][R2.64] ;  /* 0x0000002402027981 */ /* 0x000ea4000c1e1500 */
[----:B--2---:R-:W-:Y:S01]  /*5060*/  IMAD.U32 R17, R2, 0x10000, RZ ;  /* 0x0001000002117824 */ /* 0x004fe200078e00ff */
[----:B------:R-:W-:Y:S06]  /*5070*/  BRA `(.L_x_11796) ;  /* 0x0000000400887947 */ /* 0x000fec0003800000 */
.L_x_11803:
        /* <DEDUP_REMOVED lines=11> */
.L_x_11810:
        /* <DEDUP_REMOVED lines=20> */
.L_x_11812:
[----:B------:R-:W-:Y:S05]  /*5270*/  BSYNC B0 ;  /* 0x0000000000007941 */ /* 0x000fea0003800000 */
.L_x_11811:
[----:B------:R-:W-:Y:S01]  /*5280*/  IMAD.SHL.U32 R2, R2, 0x100000, RZ ;  /* 0x0010000002027824 */ /* 0x000fe200078e00ff */
[----:B------:R-:W-:-:S04]  /*5290*/  LEA R0, R0, 0x3b800000, 0x17 ;  /* 0x3b80000000007811 */ /* 0x000fc800078eb8ff */
[----:B------:R-:W-:Y:S01]  /*52a0*/  LOP3.LUT R17, R0, R2, R17, 0xfe, !PT ;  /* 0x0000000200117212 */ /* 0x000fe200078efe11 */
[----:B------:R-:W-:Y:S06]  /*52b0*/  BRA `(.L_x_11796) ;  /* 0x0000000000f87947 */ /* 0x000fec0003800000 */
.L_x_11809:
        /* <DEDUP_REMOVED lines=20> */
.L_x_11814:
[----:B------:R-:W-:Y:S05]  /*5400*/  BSYNC B0 ;  /* 0x0000000000007941 */ /* 0x000fea0003800000 */
.L_x_11813:
[----:B------:R-:W-:Y:S01]  /*5410*/  IMAD.SHL.U32 R2, R2, 0x200000, RZ ;  /* 0x0020000002027824 */ /* 0x000fe200078e00ff */
[----:B------:R-:W-:-:S04]  /*5420*/  LEA R0, R0, 0x37800000, 0x17 ;  /* 0x3780000000007811 */ /* 0x000fc800078eb8ff */
[----:B------:R-:W-:Y:S01]  /*5430*/  LOP3.LUT R17, R0, R2, R17, 0xfe, !PT ;  /* 0x0000000200117212 */ /* 0x000fe200078efe11 */
[----:B------:R-:W-:Y:S06]  /*5440*/  BRA `(.L_x_11796) ;  /* 0x0000000000947947 */ /* 0x000fec0003800000 */
.L_x_11808:
        /* <DEDUP_REMOVED lines=14> */
.L_x_11795:
        /* <DEDUP_REMOVED lines=16> */
.L_x_11817:
[----:B------:R-:W-:Y:S01]  /*5630*/  IMAD.MOV.U32 R17, RZ, RZ, RZ ;  /* 0x000000ffff117224 */ /* 0x000fe200078e00ff */
[----:B------:R-:W-:Y:S06]  /*5640*/  BRA `(.L_x_11796) ;  /* 0x0000000000147947 */ /* 0x000fec0003800000 */
.L_x_11816:
[----:B------:R-:W2:Y:S02]  /*5650*/  LDG.E.64 R2, desc[UR36][R2.64] ;  /* 0x0000002402027981 */ /* 0x000ea4000c1e1b00 */
[----:B--2---:R0:W2:Y:S01]  /*5660*/  I2F.U64 R17, R2 ;  /* 0x0000000200117312 */ /* 0x0040a20000301000 */
[----:B------:R-:W-:Y:S05]  /*5670*/  BRA `(.L_x_11796) ;  /* 0x0000000000087947 */ /* 0x000fea0003800000 */
.L_x_11815:
[----:B------:R-:W2:Y:S02]  /*5680*/  LDG.E R2, desc[UR36][R2.64] ;  /* 0x0000002402027981 */ /* 0x000ea4000c1e1900 */
[----:B--2---:R-:W-:-:S07]  /*5690*/  I2FP.F32.U32 R17, R2 ;  /* 0x0000000200117245 */ /* 0x004fce0000201000 */
.L_x_11796:
[----:B------:R-:W-:Y:S05]  /*56a0*/  BSYNC B6 ;  /* 0x0000000000067941 */ /* 0x000fea0003800000 */
.L_x_11790:
[----:B------:R-:W-:-:S07]  /*56b0*/  VIADD R19, R19, 0x80 ;  /* 0x0000008013137836 */ /* 0x000fce0000000000 */
.L_x_11733:
[----:B------:R-:W-:Y:S05]  /*56c0*/  BSYNC B7 ;  /* 0x0000000000077941 */ /* 0x000fea0003800000 */
.L_x_11732:
[----:B------:R-:W-:Y:S01]  /*56d0*/  ISETP.GE.AND P0, PT, R19, R22, PT ;  /* 0x000000161300720c */ /* 0x000fe20003f06270 */
[----:B------:R-:W-:Y:S01]  /*56e0*/  BSSY B7, `(.L_x_11818) ;  /* 0x00002b5000077945 */ /* 0x000fe20003800000 */
[----:B------:R-:W-:Y:S02]  /*56f0*/  IMAD.MOV.U32 R28, RZ, RZ, RZ ;  /* 0x000000ffff1c7224 */ /* 0x000fe400078e00ff */
[----:B------:R-:W-:Y:S02]  /*5700*/  IMAD.MOV.U32 R16, RZ, RZ, RZ ;  /* 0x000000ffff107224 */ /* 0x000fe400078e00ff */
[----:B0-----:R-:W-:Y:S02]  /*5710*/  IMAD.MOV.U32 R2, RZ, RZ, RZ ;  /* 0x000000ffff027224 */ /* 0x001fe400078e00ff */
[----:B------:R-:W-:-:S05]  /*5720*/  IMAD.MOV.U32 R18, RZ, RZ, RZ ;  /* 0x000000ffff127224 */ /* 0x000fca00078e00ff */
[----:B------:R-:W-:Y:S05]  /*5730*/  @P0 BRA `(.L_x_11819) ;  /* 0x0000002800bc0947 */ /* 0x000fea0003800000 */
[----:B------:R-:W0:Y:S01]  /*5740*/  S2R R0, SR_CTAID.X ;  /* 0x0000000000007919 */ /* 0x000e220000002500 */
[----:B------:R-:W1:Y:S01]  /*5750*/  LDC.U8 R4, c[0x0][0x23c] ;  /* 0x00008f00ff047b82 */ /* 0x000e620000000000 */
[----:B------:R-:W-:Y:S01]  /*5760*/  ULDC UR4, c[0x0][0x240] ;  /* 0x0000900000047ab9 */ /* 0x000fe20000000800 */
[----:B------:R-:W-:Y:S06]  /*5770*/  BSSY B6, `(.L_x_11820) ;  /* 0x00000e2000067945 */ /* 0x000fec0003800000 */
        /* <DEDUP_REMOVED lines=19> */
.L_x_11824:
[----:B------:R-:W2:Y:S02]  /*58b0*/  LDG.E.U8 R2, desc[UR36][R2.64] ;  /* 0x0000002402027981 */ /* 0x000ea4000c1e1100 */
[----:B--2---:R-:W-:Y:S01]  /*58c0*/  I2FP.F32.U32 R16, R2 ;  /* 0x0000000200107245 */ /* 0x004fe20000201000 */
[----:B------:R-:W-:Y:S06]  /*58d0*/  BRA `(.L_x_11826) ;  /* 0x0000000c002c7947 */ /* 0x000fec0003800000 */
.L_x_11823:
        /* <DEDUP_REMOVED lines=9> */
.L_x_11828:
[----:B------:R-:W2:Y:S02]  /*5970*/  LDG.E R2, desc[UR36][R2.64] ;  /* 0x0000002402027981 */ /* 0x000ea4000c1e1900 */
[----:B--2---:R-:W-:Y:S01]  /*5980*/  I2FP.F32.S32 R16, R2 ;  /* 0x0000000200107245 */ /* 0x004fe20000201400 */
[----:B------:R-:W-:Y:S06]  /*5990*/  BRA `(.L_x_11826) ;  /* 0x0000000800fc7947 */ /* 0x000fec0003800000 */
.L_x_11827:
[----:B------:R-:W2:Y:S02]  /*59a0*/  LDG.E.U16 R2, desc[UR36][R2.64] ;  /* 0x0000002402027981 */ /* 0x000ea4000c1e1500 */
[----:B--2---:R2:W0:Y:S01]  /*59b0*/  I2F.S16 R16, R2 ;  /* 0x0000000200107306 */ /* 0x0044220000101400 */
[----:B------:R-:W-:Y:S05]  /*59c0*/  BRA `(.L_x_11826) ;  /* 0x0000000800f07947 */ /* 0x000fea0003800000 */
.L_x_11822:
        /* <DEDUP_REMOVED lines=8> */
.L_x_11830:
[----:B------:R-:W2:Y:S02]  /*5a50*/  LDG.E.U16 R2, desc[UR36][R2.64] ;  /* 0x0000002402027981 */ /* 0x000ea4000c1e1500 */
[----:B--2---:R-:W-:Y:S01]  /*5a60*/  HADD2.F32 R16, -RZ, R2.H0_H0 ;  /* 0x20000002ff107230 */ /* 0x004fe20000004100 */
[----:B------:R-:W-:Y:S06]  /*5a70*/  BRA `(.L_x_11826) ;  /* 0x0000000800c47947 */ /* 0x000fec0003800000 */
.L_x_11829:
        /* <DEDUP_REMOVED lines=8> */
.L_x_11832:
[----:B------:R-:W2:Y:S02]  /*5b00*/  LDG.E.U16 R2, desc[UR36][R2.64] ;  /* 0x0000002402027981 */ /* 0x000ea4000c1e1500 */
[----:B--2---:R-:W-:Y:S01]  /*5b10*/  HADD2.F32 R16, -RZ, R2.H0_H0 ;  /* 0x20000002ff107230 */ /* 0x004fe20000004100 */
[----:B------:R-:W-:Y:S06]  /*5b20*/  BRA `(.L_x_11826) ;  /* 0x0000000800987947 */ /* 0x000fec0003800000 */
.L_x_11831:
[----:B------:R-:W2:Y:S01]  /*5b30*/  LDG.E.64 R2, desc[UR36][R2.64] ;  /* 0x0000002402027981 */ /* 0x000ea2000c1e1b00 */
[----:B------:R-:W-:Y:S01]  /*5b40*/  UMOV UR4, 0xf0000000 ;  /* 0xf000000000047882 */ /* 0x000fe20000000000 */
[----:B------:R-:W-:Y:S01]  /*5b50*/  UMOV UR5, 0x380fffff ;  /* 0x380fffff00057882 */ /* 0x000fe20000000000 */
[----:B--2---:R-:W0:Y:S01]  /*5b60*/  F2F.F32.F64 R16, R2 ;  /* 0x0000000200107310 */ /* 0x004e220000301000 */
[----:B------:R-:W-:-:S14]  /*5b70*/  DSETP.GEU.AND P0, PT, |R2|, UR4, PT ;  /* 0x0000000402007e2a */ /* 0x000fdc000bf0e200 */
[----:B0-----:R-:W-:Y:S01]  /*5b80*/  @!P0 FMUL R16, R16, 1.175494350822287508e-38 ;  /* 0x0080000010108820 */ /* 0x001fe20000400000 */
[----:B------:R-:W-:Y:S06]  /*5b90*/  BRA `(.L_x_11826) ;  /* 0x00000008007c7947 */ /* 0x000fec0003800000 */
.L_x_11821:
        /* <DEDUP_REMOVED lines=12> */
.L_x_11835:
[----:B------:R-:W2:Y:S01]  /*5c60*/  LDG.E.64 R2, desc[UR36][R2.64] ;  /* 0x0000002402027981 */ /* 0x000ea2000c1e1b00 */
[----:B------:R-:W-:Y:S01]  /*5c70*/  UMOV UR4, 0xf0000000 ;  /* 0xf000000000047882 */ /* 0x000fe20000000000 */
[----:B------:R-:W-:Y:S01]  /*5c80*/  UMOV UR5, 0x380fffff ;  /* 0x380fffff00057882 */ /* 0x000fe20000000000 */
[----:B--2---:R-:W0:Y:S01]  /*5c90*/  F2F.F32.F64 R16, R2 ;  /* 0x0000000200107310 */ /* 0x004e220000301000 */
[----:B------:R-:W-:-:S14]  /*5ca0*/  DSETP.GEU.AND P0, PT, |R2|, UR4, PT ;  /* 0x0000000402007e2a */ /* 0x000fdc000bf0e200 */
[----:B0-----:R-:W-:Y:S01]  /*5cb0*/  @!P0 FMUL R16, R16, 1.175494350822287508e-38 ;  /* 0x0080000010108820 */ /* 0x001fe20000400000 */
[----:B------:R-:W-:Y:S06]  /*5cc0*/  BRA `(.L_x_11826) ;  /* 0x0000000800307947 */ /* 0x000fec0003800000 */
.L_x_11834:
        /* <DEDUP_REMOVED lines=26> */
.L_x_11837:
        /* <DEDUP_REMOVED lines=13> */
.L_x_11836:
[----:B------:R-:W2:Y:S02]  /*5f40*/  LDG.E.U16 R2, desc[UR36][R2.64] ;  /* 0x0000002402027981 */ /* 0x000ea4000c1e1500 */
[----:B--2---:R-:W-:Y:S01]  /*5f50*/  IMAD.U32 R16, R2, 0x10000, RZ ;  /* 0x0001000002107824 */ /* 0x004fe200078e00ff */
[----:B------:R-:W-:Y:S06]  /*5f60*/  BRA `(.L_x_11826) ;  /* 0x0000000400887947 */ /* 0x000fec0003800000 */
.L_x_11833:
        /* <DEDUP_REMOVED lines=11> */
.L_x_11840:
        /* <DEDUP_REMOVED lines=20> */
.L_x_11842:
[----:B------:R-:W-:Y:S05]  /*6160*/  BSYNC B0 ;  /* 0x0000000000007941 */ /* 0x000fea0003800000 */
.L_x_11841:
[----:B------:R-:W-:Y:S01]  /*6170*/  IMAD.SHL.U32 R2, R2, 0x100000, RZ ;  /* 0x0010000002027824 */ /* 0x000fe200078e00ff */
[----:B------:R-:W-:-:S04]  /*6180*/  LEA R3, R0, 0x3b800000, 0x17 ;  /* 0x3b80000000037811 */ /* 0x000fc800078eb8ff */
[----:B------:R-:W-:Y:S01]  /*6190*/  LOP3.LUT R16, R3, R2, R16, 0xfe, !PT ;  /* 0x0000000203107212 */ /* 0x000fe200078efe10 */
[----:B------:R-:W-:Y:S06]  /*61a0*/  BRA `(.L_x_11826) ;  /* 0x0000000000f87947 */ /* 0x000fec0003800000 */
.L_x_11839:
        /* <DEDUP_REMOVED lines=20> */
.L_x_11844:
[----:B------:R-:W-:Y:S05]  /*62f0*/  BSYNC B0 ;  /* 0x0000000000007941 */ /* 0x000fea0003800000 */
.L_x_11843:
[----:B------:R-:W-:Y:S01]  /*6300*/  IMAD.SHL.U32 R2, R2, 0x200000, RZ ;  /* 0x0020000002027824 */ /* 0x000fe200078e00ff */
[----:B------:R-:W-:-:S04]  /*6310*/  LEA R3, R0, 0x37800000, 0x17 ;  /* 0x3780000000037811 */ /* 0x000fc800078eb8ff */
[----:B------:R-:W-:Y:S01]  /*6320*/  LOP3.LUT R16, R3, R2, R16, 0xfe, !PT ;  /* 0x0000000203107212 */ /* 0x000fe200078efe10 */
[----:B------:R-:W-:Y:S06]  /*6330*/  BRA `(.L_x_11826) ;  /* 0x0000000000947947 */ /* 0x000fec0003800000 */
.L_x_11838:
        /* <DEDUP_REMOVED lines=14> */
.L_x_11825:
        /* <DEDUP_REMOVED lines=16> */
.L_x_11847:
[----:B------:R-:W-:Y:S01]  /*6520*/  IMAD.MOV.U32 R16, RZ, RZ, RZ ;  /* 0x000000ffff107224 */ /* 0x000fe200078e00ff */
[----:B------:R-:W-:Y:S06]  /*6530*/  BRA `(.L_x_11826) ;  /* 0x0000000000147947 */ /* 0x000fec0003800000 */
.L_x_11846:
[----:B------:R-:W2:Y:S02]  /*6540*/  LDG.E.64 R2, desc[UR36][R2.64] ;  /* 0x0000002402027981 */ /* 0x000ea4000c1e1b00 */
[----:B--2---:R0:W1:Y:S01]  /*6550*/  I2F.U64 R16, R2 ;  /* 0x0000000200107312 */ /* 0x0040620000301000 */
[----:B------:R-:W-:Y:S05]  /*6560*/  BRA `(.L_x_11826) ;  /* 0x0000000000087947 */ /* 0x000fea0003800000 */
.L_x_11845:
[----:B------:R-:W2:Y:S02]  /*6570*/  LDG.E R2, desc[UR36][R2.64] ;  /* 0x0000002402027981 */ /* 0x000ea4000c1e1900 */
[----:B--2---:R-:W-:-:S07]  /*6580*/  I2FP.F32.U32 R16, R2 ;  /* 0x0000000200107245 */ /* 0x004fce0000201000 */
.L_x_11826:
[----:B------:R-:W-:Y:S05]  /*6590*/  BSYNC B6 ;  /* 0x0000000000067941 */ /* 0x000fea0003800000 */
.L_x_11820:
[----:B0-2---:R-:W0:Y:S01]  /*65a0*/  LDC.U8 R2, c[0x0][0x23d] ;  /* 0x00008f40ff027b82 */ /* 0x005e220000000000 */
[----:B------:R-:W-:Y:S01]  /*65b0*/  ULDC UR4, c[0x0][0x244] ;  /* 0x0000910000047ab9 */ /* 0x000fe20000000800 */
[----:B------:R-:W-:Y:S01]  /*65c0*/  BSSY B6, `(.L_x_11848) ;  /* 0x00000e1000067945 */ /* 0x000fe20003800000 */
[----:B------:R-:W-:-:S05]  /*65d0*/  IMAD R3, R18, UR4, RZ ;  /* 0x0000000412037c24 */ /* 0x000fca000f8e02ff */
[----:B------:R-:W2:Y:S01]  /*65e0*/  LDC.64 R4, c[0x0][0x228] ;  /* 0x00008a00ff047b82 */ /* 0x000ea20000000a00 */
[----:B0-----:R-:W-:-:S04]  /*65f0*/  PRMT R0, R2, 0x9910, RZ ;  /* 0x0000991002007816 */ /* 0x001fc800000000ff */
[----:B------:R-:W-:Y:S02]  /*6600*/  ISETP.GT.AND P1, PT, R0, 0x9, PT ;  /* 0x000000090000780c */ /* 0x000fe40003f24270 */
[----:B--2---:R-:W-:-:S05]  /*6610*/  IADD3 R4, P0, R3, R4, RZ ;  /* 0x0000000403047210 */ /* 0x004fca0007f1e0ff */
        /* <DEDUP_REMOVED lines=13> */
.L_x_11852:
[----:B------:R-:W2:Y:S02]  /*66f0*/  LDG.E.U8 R2, desc[UR36][R4.64] ;  /* 0x0000002404027981 */ /* 0x000ea4000c1e1100 */
[----:B--2---:R-:W-:Y:S01]  /*6700*/  I2FP.F32.U32 R2, R2 ;  /* 0x0000000200027245 */ /* 0x004fe20000201000 */
[----:B------:R-:W-:Y:S06]  /*6710*/  BRA `(.L_x_11854) ;  /* 0x0000000c002c7947 */ /* 0x000fec0003800000 */
.L_x_11851:
        /* <DEDUP_REMOVED lines=9> */
.L_x_11856:
[----:B------:R-:W2:Y:S02]  /*67b0*/  LDG.E R2, desc[UR36][R4.64] ;  /* 0x0000002404027981 */ /* 0x000ea4000c1e1900 */
[----:B--2---:R-:W-:Y:S01]  /*67c0*/  I2FP.F32.S32 R2, R2 ;  /* 0x0000000200027245 */ /* 0x004fe20000201400 */
[----:B------:R-:W-:Y:S06]  /*67d0*/  BRA `(.L_x_11854) ;  /* 0x0000000800fc7947 */ /* 0x000fec0003800000 */
.L_x_11855:
[----:B------:R-:W2:Y:S02]  /*67e0*/  LDG.E.U16 R2, desc[UR36][R4.64] ;  /* 0x0000002404027981 */ /* 0x000ea4000c1e1500 */
[----:B--2---:R-:W2:Y:S01]  /*67f0*/  I2F.S16 R2, R2 ;  /* 0x0000000200027306 */ /* 0x004ea20000101400 */
[----:B------:R-:W-:Y:S05]  /*6800*/  BRA `(.L_x_11854) ;  /* 0x0000000800f07947 */ /* 0x000fea0003800000 */
.L_x_11850:
        /* <DEDUP_REMOVED lines=8> */
.L_x_11858:
[----:B------:R-:W2:Y:S02]  /*6890*/  LDG.E.U16 R2, desc[UR36][R4.64] ;  /* 0x0000002404027981 */ /* 0x000ea4000c1e1500 */
[----:B--2---:R-:W-:Y:S01]  /*68a0*/  HADD2.F32 R2, -RZ, R2.H0_H0 ;  /* 0x20000002ff027230 */ /* 0x004fe20000004100 */
[----:B------:R-:W-:Y:S06]  /*68b0*/  BRA `(.L_x_11854) ;  /* 0x0000000800c47947 */ /* 0x000fec0003800000 */
.L_x_11857:
        /* <DEDUP_REMOVED lines=8> */
.L_x_11860:
[----:B------:R-:W2:Y:S02]  /*6940*/  LDG.E.U16 R2, desc[UR36][R4.64] ;  /* 0x0000002404027981 */ /* 0x000ea4000c1e1500 */
[----:B--2---:R-:W-:Y:S01]  /*6950*/  HADD2.F32 R2, -RZ, R2.H0_H0 ;  /* 0x20000002ff027230 */ /* 0x004fe20000004100 */
[----:B------:R-:W-:Y:S06]  /*6960*/  BRA `(.L_x_11854) ;  /* 0x0000000800987947 */ /* 0x000fec0003800000 */
.L_x_11859:
[----:B------:R-:W2:Y:S01]  /*6970*/  LDG.E.64 R4, desc[UR36][R4.64] ;  /* 0x0000002404047981 */ /* 0x000ea2000c1e1b00 */
[----:B------:R-:W-:Y:S01]  /*6980*/  UMOV UR4, 0xf0000000 ;  /* 0xf000000000047882 */ /* 0x000fe20000000000 */
[----:B------:R-:W-:Y:S01]  /*6990*/  UMOV UR5, 0x380fffff ;  /* 0x380fffff00057882 */ /* 0x000fe20000000000 */
[----:B--2---:R-:W0:Y:S01]  /*69a0*/  F2F.F32.F64 R2, R4 ;  /* 0x0000000400027310 */ /* 0x004e220000301000 */
[----:B------:R-:W-:-:S14]  /*69b0*/  DSETP.GEU.AND P0, PT, |R4|, UR4, PT ;  /* 0x0000000404007e2a */ /* 0x000fdc000bf0e200 */
[----:B0-----:R-:W-:Y:S01]  /*69c0*/  @!P0 FMUL R2, R2, 1.175494350822287508e-38 ;  /* 0x0080000002028820 */ /* 0x001fe20000400000 */
[----:B------:R-:W-:Y:S06]  /*69d0*/  BRA `(.L_x_11854) ;  /* 0x00000008007c7947 */ /* 0x000fec0003800000 */
.L_x_11849:
        /* <DEDUP_REMOVED lines=12> */
.L_x_11863:
[----:B------:R-:W2:Y:S01]  /*6aa0*/  LDG.E.64 R4, desc[UR36][R4.64] ;  /* 0x0000002404047981 */ /* 0x000ea2000c1e1b00 */
[----:B------:R-:W-:Y:S01]  /*6ab0*/  UMOV UR4, 0xf0000000 ;  /* 0xf000000000047882 */ /* 0x000fe20000000000 */
[----:B------:R-:W-:Y:S01]  /*6ac0*/  UMOV UR5, 0x380fffff ;  /* 0x380fffff00057882 */ /* 0x000fe20000000000 */
[----:B--2---:R-:W0:Y:S01]  /*6ad0*/  F2F.F32.F64 R2, R4 ;  /* 0x0000000400027310 */ /* 0x004e220000301000 */
[----:B------:R-:W-:-:S14]  /*6ae0*/  DSETP.GEU.AND P0, PT, |R4|, UR4, PT ;  /* 0x0000000404007e2a */ /* 0x000fdc000bf0e200 */
[----:B0-----:R-:W-:Y:S01]  /*6af0*/  @!P0 FMUL R2, R2, 1.175494350822287508e-38 ;  /* 0x0080000002028820 */ /* 0x001fe20000400000 */
[----:B------:R-:W-:Y:S06]  /*6b00*/  BRA `(.L_x_11854) ;  /* 0x0000000800307947 */ /* 0x000fec0003800000 */
.L_x_11862:
        /* <DEDUP_REMOVED lines=26> */
.L_x_11865:
        /* <DEDUP_REMOVED lines=13> */
.L_x_11864:
[----:B------:R-:W2:Y:S02]  /*6d80*/  LDG.E.U16 R2, desc[UR36][R4.64] ;  /* 0x0000002404027981 */ /* 0x000ea4000c1e1500 */
[----:B--2---:R-:W-:Y:S01]  /*6d90*/  IMAD.U32 R2, R2, 0x10000, RZ ;  /* 0x0001000002027824 */ /* 0x004fe200078e00ff */
[----:B------:R-:W-:Y:S06]  /*6da0*/  BRA `(.L_x_11854) ;  /* 0x0000000400887947 */ /* 0x000fec0003800000 */
.L_x_11861:
        /* <DEDUP_REMOVED lines=11> */
.L_x_11868:
        /* <DEDUP_REMOVED lines=20> */
.L_x_11870:
[----:B------:R-:W-:Y:S05]  /*6fa0*/  BSYNC B0 ;  /* 0x0000000000007941 */ /* 0x000fea0003800000 */
.L_x_11869:
[----:B------:R-:W-:Y:S01]  /*6fb0*/  IMAD.SHL.U32 R2, R2, 0x100000, RZ ;  /* 0x0010000002027824 */ /* 0x000fe200078e00ff */
[----:B------:R-:W-:-:S04]  /*6fc0*/  LEA R3, R0, 0x3b800000, 0x17 ;  /* 0x3b80000000037811 */ /* 0x000fc800078eb8ff */
[----:B------:R-:W-:Y:S01]  /*6fd0*/  LOP3.LUT R2, R3, R2, R4, 0xfe, !PT ;  /* 0x0000000203027212 */ /* 0x000fe200078efe04 */
[----:B------:R-:W-:Y:S06]  /*6fe0*/  BRA `(.L_x_11854) ;  /* 0x0000000000f87947 */ /* 0x000fec0003800000 */
.L_x_11867:
        /* <DEDUP_REMOVED lines=20> */
.L_x_11872:
[----:B------:R-:W-:Y:S05]  /*7130*/  BSYNC B0 ;  /* 0x0000000000007941 */ /* 0x000fea0003800000 */
.L_x_11871:
[----:B------:R-:W-:Y:S01]  /*7140*/  IMAD.SHL.U32 R2, R2, 0x200000, RZ ;  /* 0x0020000002027824 */ /* 0x000fe200078e00ff */
[----:B------:R-:W-:-:S04]  /*7150*/  LEA R3, R0, 0x37800000, 0x17 ;  /* 0x3780000000037811 */ /* 0x000fc800078eb8ff */
[----:B------:R-:W-:Y:S01]  /*7160*/  LOP3.LUT R2, R3, R2, R4, 0xfe, !PT ;  /* 0x0000000203027212 */ /* 0x000fe200078efe04 */
[----:B------:R-:W-:Y:S06]  /*7170*/  BRA `(.L_x_11854) ;  /* 0x0000000000947947 */ /* 0x000fec0003800000 */
.L_x_11866:
        /* <DEDUP_REMOVED lines=14> */
.L_x_11853:
        /* <DEDUP_REMOVED lines=16> */
.L_x_11875:
[----:B------:R-:W-:Y:S01]  /*7360*/  IMAD.MOV.U32 R2, RZ, RZ, RZ ;  /* 0x000000ffff027224 */ /* 0x000fe200078e00ff */
[----:B------:R-:W-:Y:S06]  /*7370*/  BRA `(.L_x_11854) ;  /* 0x0000000000147947 */ /* 0x000fec0003800000 */
.L_x_11874:
[----:B------:R-:W2:Y:S02]  /*7380*/  LDG.E.64 R2, desc[UR36][R4.64] ;  /* 0x0000002404027981 */ /* 0x000ea4000c1e1b00 */
[----:B--2---:R0:W2:Y:S01]  /*7390*/  I2F.U64 R2, R2 ;  /* 0x0000000200027312 */ /* 0x0040a20000301000 */
[----:B------:R-:W-:Y:S05]  /*73a0*/  BRA `(.L_x_11854) ;  /* 0x0000000000087947 */ /* 0x000fea0003800000 */
.L_x_11873:
[----:B------:R-:W2:Y:S02]  /*73b0*/  LDG.E R2, desc[UR36][R4.64] ;  /* 0x0000002404027981 */ /* 0x000ea4000c1e1900 */
[----:B--2---:R-:W-:-:S07]  /*73c0*/  I2FP.F32.U32 R2, R2 ;  /* 0x0000000200027245 */ /* 0x004fce0000201000 */
.L_x_11854:
[----:B------:R-:W-:Y:S05]  /*73d0*/  BSYNC B6 ;  /* 0x0000000000067941 */ /* 0x000fea0003800000 */
.L_x_11848:
[----:B------:R-:W1:Y:S01]  /*73e0*/  LDC.U8 R6, c[0x0][0x23e] ;  /* 0x00008f80ff067b82 */ /* 0x000e620000000000 */
[----:B------:R-:W-:Y:S01]  /*73f0*/  ULDC UR4, c[0x0][0x248] ;  /* 0x0000920000047ab9 */ /* 0x000fe20000000800 */
[----:B------:R-:W-:Y:S01]  /*7400*/  BSSY B6, `(.L_x_11876) ;  /* 0x00000e1000067945 */ /* 0x000fe20003800000 */
[----:B0-----:R-:W-:-:S05]  /*7410*/  IMAD R3, R18, UR4, RZ ;  /* 0x0000000412037c24 */ /* 0x001fca000f8e02ff */
[----:B------:R-:W0:Y:S01]  /*7420*/  LDC.64 R4, c[0x0][0x230] ;  /* 0x00008c00ff047b82 */ /* 0x000e220000000a00 */
        /* <DEDUP_REMOVED lines=16> */
.L_x_11880:
[----:B------:R-:W2:Y:S02]  /*7530*/  LDG.E.U8 R4, desc[UR36][R4.64] ;  /* 0x0000002404047981 */ /* 0x000ea4000c1e1100 */
[----:B--2---:R-:W-:Y:S01]  /*7540*/  I2FP.F32.U32 R18, R4 ;  /* 0x0000000400127245 */ /* 0x004fe20000201000 */
[----:B------:R-:W-:Y:S06]  /*7550*/  BRA `(.L_x_11882) ;  /* 0x0000000c002c7947 */ /* 0x000fec0003800000 */
.L_x_11879:
        /* <DEDUP_REMOVED lines=9> */
.L_x_11884:
[----:B------:R-:W2:Y:S02]  /*75f0*/  LDG.E R4, desc[UR36][R4.64] ;  /* 0x0000002404047981 */ /* 0x000ea4000c1e1900 */
[----:B--2---:R-:W-:Y:S01]  /*7600*/  I2FP.F32.S32 R18, R4 ;  /* 0x0000000400127245 */ /* 0x004fe20000201400 */
[----:B------:R-:W-:Y:S06]  /*7610*/  BRA `(.L_x_11882) ;  /* 0x0000000800fc7947 */ /* 0x000fec0003800000 */
.L_x_11883:
[----:B------:R-:W2:Y:S02]  /*7620*/  LDG.E.U16 R4, desc[UR36][R4.64] ;  /* 0x0000002404047981 */ /* 0x000ea4000c1e1500 */
[----:B--2---:R0:W1:Y:S01]  /*7630*/  I2F.S16 R18, R4 ;  /* 0x0000000400127306 */ /* 0x0040620000101400 */
[----:B------:R-:W-:Y:S05]  /*7640*/  BRA `(.L_x_11882) ;  /* 0x0000000800f07947 */ /* 0x000fea0003800000 */
.L_x_11878:
        /* <DEDUP_REMOVED lines=8> */
.L_x_11886:
[----:B------:R-:W2:Y:S02]  /*76d0*/  LDG.E.U16 R4, desc[UR36][R4.64] ;  /* 0x0000002404047981 */ /* 0x000ea4000c1e1500 */
[----:B--2---:R-:W-:Y:S01]  /*76e0*/  HADD2.F32 R18, -RZ, R4.H0_H0 ;  /* 0x20000004ff127230 */ /* 0x004fe20000004100 */
[----:B------:R-:W-:Y:S06]  /*76f0*/  BRA `(.L_x_11882) ;  /* 0x0000000800c47947 */ /* 0x000fec0003800000 */
.L_x_11885:
        /* <DEDUP_REMOVED lines=8> */
.L_x_11888:
[----:B------:R-:W2:Y:S02]  /*7780*/  LDG.E.U16 R4, desc[UR36][R4.64] ;  /* 0x0000002404047981 */ /* 0x000ea4000c1e1500 */
[----:B--2---:R-:W-:Y:S01]  /*7790*/  HADD2.F32 R18, -RZ, R4.H0_H0 ;  /* 0x20000004ff127230 */ /* 0x004fe20000004100 */
[----:B------:R-:W-:Y:S06]  /*77a0*/  BRA `(.L_x_11882) ;  /* 0x0000000800987947 */ /* 0x000fec0003800000 */
.L_x_11887:
[----:B------:R-:W2:Y:S01]  /*77b0*/  LDG.E.64 R4, desc[UR36][R4.64] ;  /* 0x0000002404047981 */ /* 0x000ea2000c1e1b00 */
[----:B------:R-:W-:Y:S01]  /*77c0*/  UMOV UR4, 0xf0000000 ;  /* 0xf000000000047882 */ /* 0x000fe20000000000 */
[----:B------:R-:W-:Y:S01]  /*77d0*/  UMOV UR5, 0x380fffff ;  /* 0x380fffff00057882 */ /* 0x000fe20000000000 */
[----:B--2---:R-:W0:Y:S01]  /*77e0*/  F2F.F32.F64 R18, R4 ;  /* 0x0000000400127310 */ /* 0x004e220000301000 */
[----:B------:R-:W-:-:S14]  /*77f0*/  DSETP.GEU.AND P0, PT, |R4|, UR4, PT ;  /* 0x0000000404007e2a */ /* 0x000fdc000bf0e200 */
[----:B0-----:R-:W-:Y:S01]  /*7800*/  @!P0 FMUL R18, R18, 1.175494350822287508e-38 ;  /* 0x0080000012128820 */ /* 0x001fe20000400000 */
[----:B------:R-:W-:Y:S06]  /*7810*/  BRA `(.L_x_11882) ;  /* 0x00000008007c7947 */ /* 0x000fec0003800000 */
.L_x_11877:
        /* <DEDUP_REMOVED lines=12> */
.L_x_11891:
[----:B------:R-:W2:Y:S01]  /*78e0*/  LDG.E.64 R4, desc[UR36][R4.64] ;  /* 0x0000002404047981 */ /* 0x000ea2000c1e1b00 */
[----:B------:R-:W-:Y:S01]  /*78f0*/  UMOV UR4, 0xf0000000 ;  /* 0xf000000000047882 */ /* 0x000fe20000000000 */
[----:B------:R-:W-:Y:S01]  /*7900*/  UMOV UR5, 0x380fffff ;  /* 0x380fffff00057882 */ /* 0x000fe20000000000 */
[----:B--2---:R-:W0:Y:S01]  /*7910*/  F2F.F32.F64 R18, R4 ;  /* 0x0000000400127310 */ /* 0x004e220000301000 */
[----:B------:R-:W-:-:S14]  /*7920*/  DSETP.GEU.AND P0, PT, |R4|, UR4, PT ;  /* 0x0000000404007e2a */ /* 0x000fdc000bf0e200 */
[----:B0-----:R-:W-:Y:S01]  /*7930*/  @!P0 FMUL R18, R18, 1.175494350822287508e-38 ;  /* 0x0080000012128820 */ /* 0x001fe20000400000 */
[----:B------:R-:W-:Y:S06]  /*7940*/  BRA `(.L_x_11882) ;  /* 0x0000000800307947 */ /* 0x000fec0003800000 */
.L_x_11890:
        /* <DEDUP_REMOVED lines=26> */
.L_x_11893:
        /* <DEDUP_REMOVED lines=13> */
.L_x_11892:
[----:B------:R-:W2:Y:S02]  /*7bc0*/  LDG.E.U16 R4, desc[UR36][R4.64] ;  /* 0x0000002404047981 */ /* 0x000ea4000c1e1500 */
[----:B--2---:R-:W-:Y:S01]  /*7bd0*/  IMAD.U32 R18, R4, 0x10000, RZ ;  /* 0x0001000004127824 */ /* 0x004fe200078e00ff */
[----:B------:R-:W-:Y:S06]  /*7be0*/  BRA `(.L_x_11882) ;  /* 0x0000000400887947 */ /* 0x000fec0003800000 */
.L_x_11889:
        /* <DEDUP_REMOVED lines=11> */
.L_x_11896:
        /* <DEDUP_REMOVED lines=20> */
.L_x_11898:
[----:B------:R-:W-:Y:S05]  /*7de0*/  BSYNC B0 ;  /* 0x0000000000007941 */ /* 0x000fea0003800000 */
.L_x_11897:
[----:B------:R-:W-:Y:S01]  /*7df0*/  IMAD.SHL.U32 R3, R3, 0x100000, RZ ;  /* 0x0010000003037824 */ /* 0x000fe200078e00ff */
[----:B------:R-:W-:-:S04]  /*7e00*/  LEA R5, R0, 0x3b800000, 0x17 ;  /* 0x3b80000000057811 */ /* 0x000fc800078eb8ff */
[----:B------:R-:W-:Y:S01]  /*7e10*/  LOP3.LUT R18, R5, R3, R18, 0xfe, !PT ;  /* 0x0000000305127212 */ /* 0x000fe200078efe12 */
[----:B------:R-:W-:Y:S06]  /*7e20*/  BRA `(.L_x_11882) ;  /* 0x0000000000f87947 */ /* 0x000fec0003800000 */
.L_x_11895:
        /* <DEDUP_REMOVED lines=20> */
.L_x_11900:
[----:B------:R-:W-:Y:S05]  /*7f70*/  BSYNC B0 ;  /* 0x0000000000007941 */ /* 0x000fea0003800000 */
.L_x_11899:
[----:B------:R-:W-:Y:S01]  /*7f80*/  IMAD.SHL.U32 R3, R3, 0x200000, RZ ;  /* 0x0020000003037824 */ /* 0x000fe200078e00ff */
[----:B------:R-:W-:-:S04]  /*7f90*/  LEA R5, R0, 0x37800000, 0x17 ;  /* 0x3780000000057811 */ /* 0x000fc800078eb8ff */
[----:B------:R-:W-:Y:S01]  /*7fa0*/  LOP3.LUT R18, R5, R3, R18, 0xfe, !PT ;  /* 0x0000000305127212 */ /* 0x000fe200078efe12 */
[----:B------:R-:W-:Y:S06]  /*7fb0*/  BRA `(.L_x_11882) ;  /* 0x0000000000947947 */ /* 0x000fec0003800000 */
.L_x_11894:
        /* <DEDUP_REMOVED lines=14> */
.L_x_11881:
        /* <DEDUP_REMOVED lines=16> */
.L_x_11903:
[----:B------:R-:W-:Y:S01]  /*81a0*/  IMAD.MOV.U32 R18, RZ, RZ, RZ ;  /* 0x000000ffff127224 */ /* 0x000fe200078e00ff */
[----:B------:R-:W-:Y:S06]  /*81b0*/  BRA `(.L_x_11882) ;  /* 0x0000000000147947 */ /* 0x000fec0003800000 */
.L_x_11902:
[----:B------:R-:W2:Y:S02]  /*81c0*/  LDG.E.64 R4, desc[UR36][R4.64] ;  /* 0x0000002404047981 */ /* 0x000ea4000c1e1b00 */
[----:B--2---:R0:W1:Y:S01]  /*81d0*/  I2F.U64 R18, R4 ;  /* 0x0000000400127312 */ /* 0x0040620000301000 */
[----:B------:R-:W-:Y:S05]  /*81e0*/  BRA `(.L_x_11882) ;  /* 0x0000000000087947 */ /* 0x000fea0003800000 */
.L_x_11901:
[----:B------:R-:W2:Y:S02]  /*81f0*/  LDG.E R4, desc[UR36][R4.64] ;  /* 0x0000002404047981 */ /* 0x000ea4000c1e1900 */
[----:B--2---:R-:W-:-:S07]  /*8200*/  I2FP.F32.U32 R18, R4 ;  /* 0x0000000400127245 */ /* 0x004fce0000201000 */
.L_x_11882:
[----:B------:R-:W-:Y:S05]  /*8210*/  BSYNC B6 ;  /* 0x0000000000067941 */ /* 0x000fea0003800000 */
.L_x_11876:
[----:B------:R-:W-:-:S07]  /*8220*/  VIADD R19, R19, 0x80 ;  /* 0x0000008013137836 */ /* 0x000fce0000000000 */
.L_x_11819:
[----:B------:R-:W-:Y:S05]  /*8230*/  BSYNC B7 ;  /* 0x0000000000077941 */ /* 0x000fea0003800000 */
.L_x_11818:
[----:B------:R-:W-:Y:S01]  /*8240*/  ISETP.GE.AND P0, PT, R19, R22, PT ;  /* 0x000000161300720c */ /* 0x000fe20003f06270 */
[----:B------:R-:W-:Y:S01]  /*8250*/  BSSY B7, `(.L_x_11904) ;  /* 0x00002ac000077945 */ /* 0x000fe20003800000 */
[----:B------:R-:W-:-:S11]  /*8260*/  CS2R R22, SRZ ;  /* 0x0000000000167805 */ /* 0x000fd6000001ff00 */
[----:B------:R-:W-:Y:S05]  /*8270*/  @P0 BRA `(.L_x_11905) ;  /* 0x0000002800a40947 */ /* 0x000fea0003800000 */
[----:B------:R-:W2:Y:S01]  /*8280*/  S2R R0, SR_CTAID.X ;  /* 0x0000000000007919 */ /* 0x000ea20000002500 */
[----:B------:R-:W3:Y:S01]  /*8290*/  LDC.U8 R6, c[0x0][0x23c] ;  /* 0x00008f00ff067b82 */ /* 0x000ee20000000000 */
[----:B------:R-:W-:Y:S01]  /*82a0*/  ULDC UR4, c[0x0][0x240] ;  /* 0x0000900000047ab9 */ /* 0x000fe20000000800 */
[----:B------:R-:W-:Y:S06]  /*82b0*/  BSSY B6, `(.L_x_11906) ;  /* 0x00000e2000067945 */ /* 0x000fec0003800000 */
[----:B01----:R-:W0:Y:S01]  /*82c0*/  LDC.64 R4, c[0x0][0x220] ;  /* 0x00008800ff047b82 */ /* 0x003e220000000a00 */
[----:B--2---:R-:W-:Y:S01]  /*82d0*/  IMAD R19, R0, 0x200, R19 ;  /* 0x0000020000137824 */ /* 0x004fe200078e0213 */
[----:B---3--:R-:W-:-:S03]  /*82e0*/  PRMT R0, R6, 0x9910, RZ ;  /* 0x0000991006007816 */ /* 0x008fc600000000ff */
        /* <DEDUP_REMOVED lines=16> */
.L_x_11910:
[----:B------:R-:W2:Y:S02]  /*83f0*/  LDG.E.U8 R4, desc[UR36][R4.64] ;  /* 0x0000002404047981 */ /* 0x000ea4000c1e1100 */
[----:B--2---:R-:W-:Y:S01]  /*8400*/  I2FP.F32.U32 R22, R4 ;  /* 0x0000000400167245 */ /* 0x004fe20000201000 */
[----:B------:R-:W-:Y:S06]  /*8410*/  BRA `(.L_x_11912) ;  /* 0x0000000c002c7947 */ /* 0x000fec0003800000 */
.L_x_11909:
        /* <DEDUP_REMOVED lines=9> */
.L_x_11914:
[----:B------:R-:W2:Y:S02]  /*84b0*/  LDG.E R4, desc[UR36][R4.64] ;  /* 0x0000002404047981 */ /* 0x000ea4000c1e1900 */
[----:B--2---:R-:W-:Y:S01]  /*84c0*/  I2FP.F32.S32 R22, R4 ;  /* 0x0000000400167245 */ /* 0x004fe20000201400 */
[----:B------:R-:W-:Y:S06]  /*84d0*/  BRA `(.L_x_11912) ;  /* 0x0000000800fc7947 */ /* 0x000fec0003800000 */
.L_x_11913:
[----:B------:R-:W2:Y:S02]  /*84e0*/  LDG.E.U16 R4, desc[UR36][R4.64] ;  /* 0x0000002404047981 */ /* 0x000ea4000c1e1500 */
[----:B--2---:R2:W3:Y:S01]  /*84f0*/  I2F.S16 R22, R4 ;  /* 0x0000000400167306 */ /* 0x0044e20000101400 */
[----:B------:R-:W-:Y:S05]  /*8500*/  BRA `(.L_x_11912) ;  /* 0x0000000800f07947 */ /* 0x000fea0003800000 */
.L_x_11908:
        /* <DEDUP_REMOVED lines=8> */
.L_x_11916:
[----:B------:R-:W2:Y:S02]  /*8590*/  LDG.E.U16 R4, desc[UR36][R4.64] ;  /* 0x0000002404047981 */ /* 0x000ea4000c1e1500 */
[----:B--2---:R-:W-:Y:S01]  /*85a0*/  HADD2.F32 R22, -RZ, R4.H0_H0 ;  /* 0x20000004ff167230 */ /* 0x004fe20000004100 */
[----:B------:R-:W-:Y:S06]  /*85b0*/  BRA `(.L_x_11912) ;  /* 0x0000000800c47947 */ /* 0x000fec0003800000 */
.L_x_11915:
        /* <DEDUP_REMOVED lines=8> */
.L_x_11918:
[----:B------:R-:W2:Y:S02]  /*8640*/  LDG.E.U16 R4, desc[UR36][R4.64] ;  /* 0x0000002404047981 */ /* 0x000ea4000c1e1500 */
[----:B--2---:R-:W-:Y:S01]  /*8650*/  HADD2.F32 R22, -RZ, R4.H0_H0 ;  /* 0x20000004ff167230 */ /* 0x004fe20000004100 */
[----:B------:R-:W-:Y:S06]  /*8660*/  BRA `(.L_x_11912) ;  /* 0x0000000800987947 */ /* 0x000fec0003800000 */
.L_x_11917:
[----:B------:R-:W2:Y:S01]  /*8670*/  LDG.E.64 R4, desc[UR36][R4.64] ;  /* 0x0000002404047981 */ /* 0x000ea2000c1e1b00 */
[----:B------:R-:W-:Y:S01]  /*8680*/  UMOV UR4, 0xf0000000 ;  /* 0xf000000000047882 */ /* 0x000fe20000000000 */
[----:B------:R-:W-:Y:S01]  /*8690*/  UMOV UR5, 0x380fffff ;  /* 0x380fffff00057882 */ /* 0x000fe20000000000 */
[----:B--2---:R-:W0:Y:S01]  /*86a0*/  F2F.F32.F64 R22, R4 ;  /* 0x0000000400167310 */ /* 0x004e220000301000 */
[----:B------:R-:W-:-:S14]  /*86b0*/  DSETP.GEU.AND P0, PT, |R4|, UR4, PT ;  /* 0x0000000404007e2a */ /* 0x000fdc000bf0e200 */
[----:B0-----:R-:W-:Y:S01]  /*86c0*/  @!P0 FMUL R22, R22, 1.175494350822287508e-38 ;  /* 0x0080000016168820 */ /* 0x001fe20000400000 */
[----:B------:R-:W-:Y:S06]  /*86d0*/  BRA `(.L_x_11912) ;  /* 0x00000008007c7947 */ /* 0x000fec0003800000 */
.L_x_11907:
        /* <DEDUP_REMOVED lines=12> */
.L_x_11921:
[----:B------:R-:W2:Y:S01]  /*87a0*/  LDG.E.64 R4, desc[UR36][R4.64] ;  /* 0x0000002404047981 */ /* 0x000ea2000c1e1b00 */
[----:B------:R-:W-:Y:S01]  /*87b0*/  UMOV UR4, 0xf0000000 ;  /* 0xf000000000047882 */ /* 0x000fe20000000000 */
[----:B------:R-:W-:Y:S01]  /*87c0*/  UMOV UR5, 0x380fffff ;  /* 0x380fffff00057882 */ /* 0x000fe20000000000 */
[----:B--2---:R-:W0:Y:S01]  /*87d0*/  F2F.F32.F64 R22, R4 ;  /* 0x0000000400167310 */ /* 0x004e220000301000 */
[----:B------:R-:W-:-:S14]  /*87e0*/  DSETP.GEU.AND P0, PT, |R4|, UR4, PT ;  /* 0x0000000404007e2a */ /* 0x000fdc000bf0e200 */
[----:B0-----:R-:W-:Y:S01]  /*87f0*/  @!P0 FMUL R22, R22, 1.175494350822287508e-38 ;  /* 0x0080000016168820 */ /* 0x001fe20000400000 */
[----:B------:R-:W-:Y:S06]  /*8800*/  BRA `(.L_x_11912) ;  /* 0x0000000800307947 */ /* 0x000fec0003800000 */
.L_x_11920:
        /* <DEDUP_REMOVED lines=26> */
.L_x_11923:
        /* <DEDUP_REMOVED lines=13> */
.L_x_11922:
[----:B------:R-:W2:Y:S02]  /*8a80*/  LDG.E.U16 R4, desc[UR36][R4.64] ;  /* 0x0000002404047981 */ /* 0x000ea4000c1e1500 */
[----:B--2---:R-:W-:Y:S01]  /*8a90*/  IMAD.U32 R22, R4, 0x10000, RZ ;  /* 0x0001000004167824 */ /* 0x004fe200078e00ff */
[----:B------:R-:W-:Y:S06]  /*8aa0*/  BRA `(.L_x_11912) ;  /* 0x0000000400887947 */ /* 0x000fec0003800000 */
.L_x_11919:
        /* <DEDUP_REMOVED lines=11> */
.L_x_11926:
        /* <DEDUP_REMOVED lines=20> */
.L_x_11928:
[----:B------:R-:W-:Y:S05]  /*8ca0*/  BSYNC B0 ;  /* 0x0000000000007941 */ /* 0x000fea0003800000 */
.L_x_11927:
[----:B------:R-:W-:Y:S01]  /*8cb0*/  IMAD.SHL.U32 R3, R3, 0x100000, RZ ;  /* 0x0010000003037824 */ /* 0x000fe200078e00ff */
[----:B------:R-:W-:-:S04]  /*8cc0*/  LEA R5, R0, 0x3b800000, 0x17 ;  /* 0x3b80000000057811 */ /* 0x000fc800078eb8ff */
[----:B------:R-:W-:Y:S01]  /*8cd0*/  LOP3.LUT R22, R5, R3, R22, 0xfe, !PT ;  /* 0x0000000305167212 */ /* 0x000fe200078efe16 */
[----:B------:R-:W-:Y:S06]  /*8ce0*/  BRA `(.L_x_11912) ;  /* 0x0000000000f87947 */ /* 0x000fec0003800000 */
.L_x_11925:
        /* <DEDUP_REMOVED lines=20> */
.L_x_11930:
[----:B------:R-:W-:Y:S05]  /*8e30*/  BSYNC B0 ;  /* 0x0000000000007941 */ /* 0x000fea0003800000 */
.L_x_11929:
[----:B------:R-:W-:Y:S01]  /*8e40*/  IMAD.SHL.U32 R3, R3, 0x200000, RZ ;  /* 0x0020000003037824 */ /* 0x000fe200078e00ff */
[----:B------:R-:W-:-:S04]  /*8e50*/  LEA R5, R0, 0x37800000, 0x17 ;  /* 0x3780000000057811 */ /* 0x000fc800078eb8ff */
[----:B------:R-:W-:Y:S01]  /*8e60*/  LOP3.LUT R22, R5, R3, R22, 0xfe, !PT ;  /* 0x0000000305167212 */ /* 0x000fe200078efe16 */
[----:B------:R-:W-:Y:S06]  /*8e70*/  BRA `(.L_x_11912) ;  /* 0x0000000000947947 */ /* 0x000fec0003800000 */
.L_x_11924:
        /* <DEDUP_REMOVED lines=14> */
.L_x_11911:
        /* <DEDUP_REMOVED lines=16> */
.L_x_11933:
[----:B------:R-:W-:Y:S01]  /*9060*/  IMAD.MOV.U32 R22, RZ, RZ, RZ ;  /* 0x000000ffff167224 */ /* 0x000fe200078e00ff */
[----:B------:R-:W-:Y:S06]  /*9070*/  BRA `(.L_x_11912) ;  /* 0x0000000000147947 */ /* 0x000fec0003800000 */
.L_x_11932:
[----:B------:R-:W2:Y:S02]  /*9080*/  LDG.E.64 R4, desc[UR36][R4.64] ;  /* 0x0000002404047981 */ /* 0x000ea4000c1e1b00 */
[----:B--2---:R0:W1:Y:S01]  /*9090*/  I2F.U64 R22, R4 ;  /* 0x0000000400167312 */ /* 0x0040620000301000 */
[----:B------:R-:W-:Y:S05]  /*90a0*/  BRA `(.L_x_11912) ;  /* 0x0000000000087947 */ /* 0x000fea0003800000 */
.L_x_11931:
[----:B------:R-:W2:Y:S02]  /*90b0*/  LDG.E R4, desc[UR36][R4.64] ;  /* 0x0000002404047981 */ /* 0x000ea4000c1e1900 */
[----:B--2---:R-:W-:-:S07]  /*90c0*/  I2FP.F32.U32 R22, R4 ;  /* 0x0000000400167245 */ /* 0x004fce0000201000 */
.L_x_11912:
[----:B------:R-:W-:Y:S05]  /*90d0*/  BSYNC B6 ;  /* 0x0000000000067941 */ /* 0x000fea0003800000 */
.L_x_11906:
[----:B------:R-:W4:Y:S01]  /*90e0*/  LDC.U8 R6, c[0x0][0x23d] ;  /* 0x00008f40ff067b82 */ /* 0x000f220000000000 */
[----:B------:R-:W-:Y:S01]  /*90f0*/  ULDC UR4, c[0x0][0x244] ;  /* 0x0000910000047ab9 */ /* 0x000fe20000000800 */
[----:B------:R-:W-:Y:S01]  /*9100*/  BSSY B6, `(.L_x_11934) ;  /* 0x00000e1000067945 */ /* 0x000fe20003800000 */
[----:B------:R-:W-:-:S05]  /*9110*/  IMAD R3, R19, UR4, RZ ;  /* 0x0000000413037c24 */ /* 0x000fca000f8e02ff */
[----:B012---:R-:W0:Y:S01]  /*9120*/  LDC.64 R4, c[0x0][0x228] ;  /* 0x00008a00ff047b82 */ /* 0x007e220000000a00 */
        /* <DEDUP_REMOVED lines=14> */
[----:B--2---:R2:W4:Y:S01]  /*9210*/  I2F.S16 R23, R4 ;  /* 0x0000000400177306 */ /* 0x0045220000101400 */
[----:B------:R-:W-:Y:S05]  /*9220*/  BRA `(.L_x_11940) ;  /* 0x0000000c00387947 */ /* 0x000fea0003800000 */
.L_x_11938:
[----:B------:R-:W2:Y:S02]  /*9230*/  LDG.E.U8 R4, desc[UR36][R4.64] ;  /* 0x0000002404047981 */ /* 0x000ea4000c1e1100 */
[----:B--2---:R-:W-:Y:S01]  /*9240*/  I2FP.F32.U32 R23, R4 ;  /* 0x0000000400177245 */ /* 0x004fe20000201000 */
[----:B------:R-:W-:Y:S06]  /*9250*/  BRA `(.L_x_11940) ;  /* 0x0000000c002c7947 */ /* 0x000fec0003800000 */
.L_x_11937:
        /* <DEDUP_REMOVED lines=9> */
.L_x_11942:
[----:B------:R-:W2:Y:S02]  /*92f0*/  LDG.E R4, desc[UR36][R4.64] ;  /* 0x0000002404047981 */ /* 0x000ea4000c1e1900 */
[----:B--2---:R-:W-:Y:S01]  /*9300*/  I2FP.F32.S32 R23, R4 ;  /* 0x0000000400177245 */ /* 0x004fe20000201400 */
[----:B------:R-:W-:Y:S06]  /*9310*/  BRA `(.L_x_11940) ;  /* 0x0000000800fc7947 */ /* 0x000fec0003800000 */
.L_x_11941:
[----:B------:R-:W2:Y:S02]  /*9320*/  LDG.E.U16 R4, desc[UR36][R4.64] ;  /* 0x0000002404047981 */ /* 0x000ea4000c1e1500 */
[----:B--2---:R0:W1:Y:S01]  /*9330*/  I2F.S16 R23, R4 ;  /* 0x0000000400177306 */ /* 0x0040620000101400 */
[----:B------:R-:W-:Y:S05]  /*9340*/  BRA `(.L_x_11940) ;  /* 0x0000000800f07947 */ /* 0x000fea0003800000 */
.L_x_11936:
        /* <DEDUP_REMOVED lines=8> */
.L_x_11944:
[----:B------:R-:W2:Y:S02]  /*93d0*/  LDG.E.U16 R4, desc[UR36][R4.64] ;  /* 0x0000002404047981 */ /* 0x000ea4000c1e1500 */
[----:B--2---:R-:W-:Y:S01]  /*93e0*/  HADD2.F32 R23, -RZ, R4.H0_H0 ;  /* 0x20000004ff177230 */ /* 0x004fe20000004100 */
[----:B------:R-:W-:Y:S06]  /*93f0*/  BRA `(.L_x_11940) ;  /* 0x0000000800c47947 */ /* 0x000fec0003800000 */
.L_x_11943:
        /* <DEDUP_REMOVED lines=8> */
.L_x_11946:
[----:B------:R-:W2:Y:S02]  /*9480*/  LDG.E.U16 R4, desc[UR36][R4.64] ;  /* 0x0000002404047981 */ /* 0x000ea4000c1e1500 */
[----:B--2---:R-:W-:Y:S01]  /*9490*/  HADD2.F32 R23, -RZ, R4.H0_H0 ;  /* 0x20000004ff177230 */ /* 0x004fe20000004100 */
[----:B------:R-:W-:Y:S06]  /*94a0*/  BRA `(.L_x_11940) ;  /* 0x0000000800987947 */ /* 0x000fec0003800000 */
.L_x_11945:
[----:B------:R-:W2:Y:S01]  /*94b0*/  LDG.E.64 R4, desc[UR36][R4.64] ;  /* 0x0000002404047981 */ /* 0x000ea2000c1e1b00 */
[----:B------:R-:W-:Y:S01]  /*94c0*/  UMOV UR4, 0xf0000000 ;  /* 0xf000000000047882 */ /* 0x000fe20000000000 */
[----:B------:R-:W-:Y:S01]  /*94d0*/  UMOV UR5, 0x380fffff ;  /* 0x380fffff00057882 */ /* 0x000fe20000000000 */
[----:B--2---:R-:W0:Y:S01]  /*94e0*/  F2F.F32.F64 R23, R4 ;  /* 0x0000000400177310 */ /* 0x004e220000301000 */
[----:B------:R-:W-:-:S14]  /*94f0*/  DSETP.GEU.AND P0, PT, |R4|, UR4, PT ;  /* 0x0000000404007e2a */ /* 0x000fdc000bf0e200 */
[----:B0-----:R-:W-:Y:S01]  /*9500*/  @!P0 FMUL R23, R23, 1.175494350822287508e-38 ;  /* 0x0080000017178820 */ /* 0x001fe20000400000 */
[----:B------:R-:W-:Y:S06]  /*9510*/  BRA `(.L_x_11940) ;  /* 0x00000008007c7947 */ /* 0x000fec0003800000 */
.L_x_11935:
        /* <DEDUP_REMOVED lines=12> */
.L_x_11949:
[----:B------:R-:W2:Y:S01]  /*95e0*/  LDG.E.64 R4, desc[UR36][R4.64] ;  /* 0x0000002404047981 */ /* 0x000ea2000c1e1b00 */
[----:B------:R-:W-:Y:S01]  /*95f0*/  UMOV UR4, 0xf0000000 ;  /* 0xf000000000047882 */ /* 0x000fe20000000000 */
[----:B------:R-:W-:Y:S01]  /*9600*/  UMOV UR5, 0x380fffff ;  /* 0x380fffff00057882 */ /* 0x000fe20000000000 */
[----:B--2---:R-:W0:Y:S01]  /*9610*/  F2F.F32.F64 R23, R4 ;  /* 0x0000000400177310 */ /* 0x004e220000301000 */
[----:B------:R-:W-:-:S14]  /*9620*/  DSETP.GEU.AND P0, PT, |R4|, UR4, PT ;  /* 0x0000000404007e2a */ /* 0x000fdc000bf0e200 */
[----:B0-----:R-:W-:Y:S01]  /*9630*/  @!P0 FMUL R23, R23, 1.175494350822287508e-38 ;  /* 0x0080000017178820 */ /* 0x001fe20000400000 */
[----:B------:R-:W-:Y:S06]  /*9640*/  BRA `(.L_x_11940) ;  /* 0x0000000800307947 */ /* 0x000fec0003800000 */
.L_x_11948:
        /* <DEDUP_REMOVED lines=26> */
.L_x_11951:
        /* <DEDUP_REMOVED lines=13> */
.L_x_11950:
[----:B------:R-:W2:Y:S02]  /*98c0*/  LDG.E.U16 R4, desc[UR36][R4.64] ;  /* 0x0000002404047981 */ /* 0x000ea4000c1e1500 */
[----:B--2---:R-:W-:Y:S01]  /*98d0*/  IMAD.U32 R23, R4, 0x10000, RZ ;  /* 0x0001000004177824 */ /* 0x004fe200078e00ff */
[----:B------:R-:W-:Y:S06]  /*98e0*/  BRA `(.L_x_11940) ;  /* 0x0000000400887947 */ /* 0x000fec0003800000 */
.L_x_11947:
        /* <DEDUP_REMOVED lines=11> */
.L_x_11954:
        /* <DEDUP_REMOVED lines=20> */
.L_x_11956:
[----:B------:R-:W-:Y:S05]  /*9ae0*/  BSYNC B0 ;  /* 0x0000000000007941 */ /* 0x000fea0003800000 */
.L_x_11955:
[----:B------:R-:W-:Y:S01]  /*9af0*/  IMAD.SHL.U32 R3, R3, 0x100000, RZ ;  /* 0x0010000003037824 */ /* 0x000fe200078e00ff */
[----:B------:R-:W-:-:S04]  /*9b00*/  LEA R0, R0, 0x3b800000, 0x17 ;  /* 0x3b80000000007811 */ /* 0x000fc800078eb8ff */
[----:B------:R-:W-:Y:S01]  /*9b10*/  LOP3.LUT R23, R0, R3, R23, 0xfe, !PT ;  /* 0x0000000300177212 */ /* 0x000fe200078efe17 */
[----:B------:R-:W-:Y:S06]  /*9b20*/  BRA `(.L_x_11940) ;  /* 0x0000000000f87947 */ /* 0x000fec0003800000 */
.L_x_11953:
        /* <DEDUP_REMOVED lines=20> */
.L_x_11958:
[----:B------:R-:W-:Y:S05]  /*9c70*/  BSYNC B0 ;  /* 0x0000000000007941 */ /* 0x000fea0003800000 */
.L_x_11957:
[----:B------:R-:W-:Y:S01]  /*9c80*/  IMAD.SHL.U32 R3, R3, 0x200000, RZ ;  /* 0x0020000003037824 */ /* 0x000fe200078e00ff */
[----:B------:R-:W-:-:S04]  /*9c90*/  LEA R0, R0, 0x37800000, 0x17 ;  /* 0x3780000000007811 */ /* 0x000fc800078eb8ff */
[----:B------:R-:W-:Y:S01]  /*9ca0*/  LOP3.LUT R23, R0, R3, R23, 0xfe, !PT ;  /* 0x0000000300177212 */ /* 0x000fe200078efe17 */
[----:B------:R-:W-:Y:S06]  /*9cb0*/  BRA `(.L_x_11940) ;  /* 0x0000000000947947 */ /* 0x000fec0003800000 */
.L_x_11952:
        /* <DEDUP_REMOVED lines=14> */
.L_x_11939:
        /* <DEDUP_REMOVED lines=16> */
.L_x_11961:
[----:B------:R-:W-:Y:S01]  /*9ea0*/  IMAD.MOV.U32 R23, RZ, RZ, RZ ;  /* 0x000000ffff177224 */ /* 0x000fe200078e00ff */
[----:B------:R-:W-:Y:S06]  /*9eb0*/  BRA `(.L_x_11940) ;  /* 0x0000000000147947 */ /* 0x000fec0003800000 */
.L_x_11960:
[----:B------:R-:W2:Y:S02]  /*9ec0*/  LDG.E.64 R4, desc[UR36][R4.64] ;  /* 0x0000002404047981 */ /* 0x000ea4000c1e1b00 */
[----:B--2---:R0:W1:Y:S01]  /*9ed0*/  I2F.U64 R23, R4 ;  /* 0x0000000400177312 */ /* 0x0040620000301000 */
[----:B------:R-:W-:Y:S05]  /*9ee0*/  BRA `(.L_x_11940) ;  /* 0x0000000000087947 */ /* 0x000fea0003800000 */
.L_x_11959:
[----:B------:R-:W2:Y:S02]  /*9ef0*/  LDG.E R4, desc[UR36][R4.64] ;  /* 0x0000002404047981 */ /* 0x000ea4000c1e1900 */
[----:B--2---:R-:W-:-:S07]  /*9f00*/  I2FP.F32.U32 R23, R4 ;  /* 0x0000000400177245 */ /* 0x004fce0000201000 */
.L_x_11940:
[----:B------:R-:W-:Y:S05]  /*9f10*/  BSYNC B6 ;  /* 0x0000000000067941 */ /* 0x000fea0003800000 */
.L_x_11934:
[----:B------:R-:W3:Y:S01]  /*9f20*/  LDC.U8 R3, c[0x0][0x23e] ;  /* 0x00008f80ff037b82 */ /* 0x000ee20000000000 */
[----:B------:R-:W-:Y:S02]  /*9f30*/  ULDC UR4, c[0x0][0x248] ;  /* 0x0000920000047ab9 */ /* 0x000fe40000000800 */
[----:B------:R-:W-:-:S05]  /*9f40*/  IMAD R19, R19, UR4, RZ ;  /* 0x0000000413137c24 */ /* 0x000fca000f8e02ff */
[----:B012---:R-:W0:Y:S01]  /*9f50*/  LDC.64 R4, c[0x0][0x230] ;  /* 0x00008c00ff047b82 */ /* 0x007e220000000a00 */
        /* <DEDUP_REMOVED lines=16> */
.L_x_11965:
[----:B------:R-:W2:Y:S02]  /*a060*/  LDG.E.U8 R4, desc[UR36][R4.64] ;  /* 0x0000002404047981 */ /* 0x000ea4000c1e1100 */
[----:B--2---:R-:W-:Y:S01]  /*a070*/  I2FP.F32.U32 R28, R4 ;  /* 0x00000004001c7245 */ /* 0x004fe20000201000 */
[----:B------:R-:W-:Y:S06]  /*a080*/  BRA `(.L_x_11905) ;  /* 0x0000000c00207947 */ /* 0x000fec0003800000 */
.L_x_11964:
        /* <DEDUP_REMOVED lines=9> */
.L_x_11968:
[----:B------:R-:W2:Y:S02]  /*a120*/  LDG.E R4, desc[UR36][R4.64] ;  /* 0x0000002404047981 */ /* 0x000ea4000c1e1900 */
[----:B--2---:R-:W-:Y:S01]  /*a130*/  I2FP.F32.S32 R28, R4 ;  /* 0x00000004001c7245 */ /* 0x004fe20000201400 */
[----:B------:R-:W-:Y:S06]  /*a140*/  BRA `(.L_x_11905) ;  /* 0x0000000800f07947 */ /* 0x000fec0003800000 */
.L_x_11967:
[----:B------:R-:W2:Y:S02]  /*a150*/  LDG.E.U16 R4, desc[UR36][R4.64] ;  /* 0x0000002404047981 */ /* 0x000ea4000c1e1500 */
[----:B--2---:R0:W1:Y:S01]  /*a160*/  I2F.S16 R28, R4 ;  /* 0x00000004001c7306 */ /* 0x0040620000101400 */
[----:B------:R-:W-:Y:S05]  /*a170*/  BRA `(.L_x_11905) ;  /* 0x0000000800e47947 */ /* 0x000fea0003800000 */
.L_x_11963:
        /* <DEDUP_REMOVED lines=8> */
.L_x_11970:
[----:B------:R-:W2:Y:S02]  /*a200*/  LDG.E.U16 R4, desc[UR36][R4.64] ;  /* 0x0000002404047981 */ /* 0x000ea4000c1e1500 */
[----:B--2---:R-:W-:Y:S01]  /*a210*/  HADD2.F32 R28, -RZ, R4.H0_H0 ;  /* 0x20000004ff1c7230 */ /* 0x004fe20000004100 */
[----:B------:R-:W-:Y:S06]  /*a220*/  BRA `(.L_x_11905) ;  /* 0x0000000800b87947 */ /* 0x000fec0003800000 */
.L_x_11969:
        /* <DEDUP_REMOVED lines=8> */
.L_x_11972:
[----:B------:R-:W2:Y:S02]  /*a2b0*/  LDG.E.U16 R4, desc[UR36][R4.64] ;  /* 0x0000002404047981 */ /* 0x000ea4000c1e1500 */
[----:B--2---:R-:W-:Y:S01]  /*a2c0*/  HADD2.F32 R28, -RZ, R4.H0_H0 ;  /* 0x20000004ff1c7230 */ /* 0x004fe20000004100 */
[----:B------:R-:W-:Y:S06]  /*a2d0*/  BRA `(.L_x_11905) ;  /* 0x00000008008c7947 */ /* 0x000fec0003800000 */
.L_x_11971:
[----:B------:R-:W2:Y:S01]  /*a2e0*/  LDG.E.64 R4, desc[UR36][R4.64] ;  /* 0x0000002404047981 */ /* 0x000ea2000c1e1b00 */
[----:B------:R-:W-:Y:S01]  /*a2f0*/  UMOV UR4, 0xf0000000 ;  /* 0xf000000000047882 */ /* 0x000fe20000000000 */
[----:B------:R-:W-:Y:S01]  /*a300*/  UMOV UR5, 0x380fffff ;  /* 0x380fffff00057882 */ /* 0x000fe20000000000 */
[----:B--2---:R-:W0:Y:S01]  /*a310*/  F2F.F32.F64 R28, R4 ;  /* 0x00000004001c7310 */ /* 0x004e220000301000 */
[----:B------:R-:W-:-:S14]  /*a320*/  DSETP.GEU.AND P0, PT, |R4|, UR4, PT ;  /* 0x0000000404007e2a */ /* 0x000fdc000bf0e200 */
[----:B0-----:R-:W-:Y:S01]  /*a330*/  @!P0 FMUL R28, R28, 1.175494350822287508e-38 ;  /* 0x008000001c1c8820 */ /* 0x001fe20000400000 */
[----:B------:R-:W-:Y:S06]  /*a340*/  BRA `(.L_x_11905) ;  /* 0x0000000800707947 */ /* 0x000fec0003800000 */
.L_x_11962:
        /* <DEDUP_REMOVED lines=12> */
.L_x_11975:
[----:B------:R-:W2:Y:S01]  /*a410*/  LDG.E.64 R4, desc[UR36][R4.64] ;  /* 0x0000002404047981 */ /* 0x000ea2000c1e1b00 */
[----:B------:R-:W-:Y:S01]  /*a420*/  UMOV UR4, 0xf0000000 ;  /* 0xf000000000047882 */ /* 0x000fe20000000000 */
[----:B------:R-:W-:Y:S01]  /*a430*/  UMOV UR5, 0x380fffff ;  /* 0x380fffff00057882 */ /* 0x000fe20000000000 */
[----:B--2---:R-:W0:Y:S01]  /*a440*/  F2F.F32.F64 R28, R4 ;  /* 0x00000004001c7310 */ /* 0x004e220000301000 */
[----:B------:R-:W-:-:S14]  /*a450*/  DSETP.GEU.AND P0, PT, |R4|, UR4, PT ;  /* 0x0000000404007e2a */ /* 0x000fdc000bf0e200 */
[----:B0-----:R-:W-:Y:S01]  /*a460*/  @!P0 FMUL R28, R28, 1.175494350822287508e-38 ;  /* 0x008000001c1c8820 */ /* 0x001fe20000400000 */
[----:B------:R-:W-:Y:S06]  /*a470*/  BRA `(.L_x_11905) ;  /* 0x0000000800247947 */ /* 0x000fec0003800000 */
.L_x_11974:
        /* <DEDUP_REMOVED lines=26> */
.L_x_11977:
        /* <DEDUP_REMOVED lines=13> */
.L_x_11976:
[----:B------:R-:W2:Y:S02]  /*a6f0*/  LDG.E.U16 R4, desc[UR36][R4.64] ;  /* 0x0000002404047981 */ /* 0x000ea4000c1e1500 */
[----:B--2---:R-:W-:Y:S01]  /*a700*/  IMAD.U32 R28, R4, 0x10000, RZ ;  /* 0x00010000041c7824 */ /* 0x004fe200078e00ff */
[----:B------:R-:W-:Y:S06]  /*a710*/  BRA `(.L_x_11905) ;  /* 0x00000004007c7947 */ /* 0x000fec0003800000 */
.L_x_11973:
        /* <DEDUP_REMOVED lines=11> */
.L_x_11980:
        /* <DEDUP_REMOVED lines=19> */
.L_x_11982:
[----:B------:R-:W-:Y:S05]  /*a900*/  BSYNC B0 ;  /* 0x0000000000007941 */ /* 0x000fea0003800000 */
.L_x_11981:
[----:B------:R-:W-:Y:S01]  /*a910*/  IMAD.SHL.U32 R3, R3, 0x100000, RZ ;  /* 0x0010000003037824 */ /* 0x000fe200078e00ff */
[----:B------:R-:W-:-:S04]  /*a920*/  LEA R5, R0, 0x3b800000, 0x17 ;  /* 0x3b80000000057811 */ /* 0x000fc800078eb8ff */
[----:B------:R-:W-:Y:S01]  /*a930*/  LOP3.LUT R28, R5, R3, R28, 0xfe, !PT ;  /* 0x00000003051c7212 */ /* 0x000fe200078efe1c */
[----:B------:R-:W-:Y:S06]  /*a940*/  BRA `(.L_x_11905) ;  /* 0x0000000000f07947 */ /* 0x000fec0003800000 */
.L_x_11979:
        /* <DEDUP_REMOVED lines=19> */
.L_x_11984:
[----:B------:R-:W-:Y:S05]  /*aa80*/  BSYNC B0 ;  /* 0x0000000000007941 */ /* 0x000fea0003800000 */
.L_x_11983:
[----:B------:R-:W-:Y:S01]  /*aa90*/  IMAD.SHL.U32 R3, R3, 0x200000, RZ ;  /* 0x0020000003037824 */ /* 0x000fe200078e00ff */
[----:B------:R-:W-:-:S04]  /*aaa0*/  LEA R5, R0, 0x37800000, 0x17 ;  /* 0x3780000000057811 */ /* 0x000fc800078eb8ff */
[----:B------:R-:W-:Y:S01]  /*aab0*/  LOP3.LUT R28, R5, R3, R28, 0xfe, !PT ;  /* 0x00000003051c7212 */ /* 0x000fe200078efe1c */
[----:B------:R-:W-:Y:S06]  /*aac0*/  BRA `(.L_x_11905) ;  /* 0x0000000000907947 */ /* 0x000fec0003800000 */
.L_x_11978:
        /* <DEDUP_REMOVED lines=14> */
.L_x_11966:
        /* <DEDUP_REMOVED lines=16> */
.L_x_11987:
[----:B------:R-:W-:Y:S05]  /*acb0*/  BRA `(.L_x_11905) ;  /* 0x0000000000147947 */ /* 0x000fea0003800000 */
.L_x_11986:
[----:B------:R-:W2:Y:S02]  /*acc0*/  LDG.E.64 R4, desc[UR36][R4.64] ;  /* 0x0000002404047981 */ /* 0x000ea4000c1e1b00 */
[----:B--2---:R0:W1:Y:S01]  /*acd0*/  I2F.U64 R28, R4 ;  /* 0x00000004001c7312 */ /* 0x0040620000301000 */
[----:B------:R-:W-:Y:S05]  /*ace0*/  BRA `(.L_x_11905) ;  /* 0x0000000000087947 */ /* 0x000fea0003800000 */
.L_x_11985:
[----:B------:R-:W2:Y:S02]  /*acf0*/  LDG.E R4, desc[UR36][R4.64] ;  /* 0x0000002404047981 */ /* 0x000ea4000c1e1900 */
[----:B--2---:R-:W-:-:S07]  /*ad00*/  I2FP.F32.U32 R28, R4 ;  /* 0x00000004001c7245 */ /* 0x004fce0000201000 */
.L_x_11905:
[----:B------:R-:W-:Y:S05]  /*ad10*/  BSYNC B7 ;  /* 0x0000000000077941 */ /* 0x000fea0003800000 */
.L_x_11904:
[----:B01----:R-:W0:Y:S01]  /*ad20*/  S2R R4, SR_CTAID.X ;  /* 0x0000000000047919 */ /* 0x003e220000002500 */
[----:B--2-45:R-:W-:Y:S01]  /*ad30*/  FMUL.FTZ R25, R25, R29 ;  /* 0x0000001d19197220 */ /* 0x034fe20000410000 */
[----:B------:R-:W0:Y:S01]  /*ad40*/  LDC R0, c[0x0][0x210] ;  /* 0x00008400ff007b82 */ /* 0x000e220000000800 */
[----:B------:R-:W-:Y:S01]  /*ad50*/  FMUL.FTZ R3, R18, R16 ;  /* 0x0000001012037220 */ /* 0x000fe20000410000 */
[----:B------:R-:W1:Y:S01]  /*ad60*/  S2R R19, SR_TID.X ;  /* 0x0000000000137919 */ /* 0x000e620000002100 */
[----:B------:R-:W-:Y:S01]  /*ad70*/  FMUL.FTZ R17, R17, R27 ;  /* 0x0000001b11117220 */ /* 0x000fe20000410000 */
[----:B------:R-:W-:Y:S01]  /*ad80*/  FMUL.FTZ R18, R22, R28 ;  /* 0x0000001c16127220 */ /* 0x000fe20000410000 */
[----:B------:R-:W-:Y:S01]  /*ad90*/  BSSY B6, `(.L_x_11988) ;  /* 0x00000f5000067945 */ /* 0x000fe20003800000 */
[----:B---3--:R-:W-:Y:S01]  /*ada0*/  FMUL.FTZ R26, R25, R26 ;  /* 0x0000001a191a7220 */ /* 0x008fe20000410000 */
[----:B------:R-:W-:Y:S01]  /*adb0*/  FMUL.FTZ R16, R17, R24 ;  /* 0x0000001811107220 */ /* 0x000fe20000410000 */
[----:B------:R-:W2:Y:S01]  /*adc0*/  LDC R29, c[0x0][0x210] ;  /* 0x00008400ff1d7b82 */ /* 0x000ea20000000800 */
[----:B------:R-:W-:Y:S01]  /*add0*/  FMUL.FTZ R22, R3, R2 ;  /* 0x0000000203167220 */ /* 0x000fe20000410000 */
[----:B------:R-:W-:-:S06]  /*ade0*/  FMUL.FTZ R18, R18, R23 ;  /* 0x0000001712127220 */ /* 0x000fcc0000410000 */
[----:B------:R-:W3:Y:S01]  /*adf0*/  LDC.U8 R6, c[0x0][0x24c] ;  /* 0x00009300ff067b82 */ /* 0x000ee20000000000 */
[C---:B0-----:R-:W-:Y:S02]  /*ae00*/  IMAD R0, R4.reuse, -0x200, R0 ;  /* 0xfffffe0004007824 */ /* 0x041fe400078e0200 */
[----:B--2---:R-:W-:-:S05]  /*ae10*/  IMAD R29, R4, -0x200, R29 ;  /* 0xfffffe00041d7824 */ /* 0x004fca00078e021d */
[----:B-1----:R-:W-:-:S13]  /*ae20*/  ISETP.GE.AND P0, PT, R19, R29, PT ;  /* 0x0000001d1300720c */ /* 0x002fda0003f06270 */
[----:B---3--:R-:W-:Y:S05]  /*ae30*/  @P0 BRA `(.L_x_11989) ;  /* 0x0000000c00a80947 */ /* 0x008fea0003800000 */
        /* <DEDUP_REMOVED lines=22> */
.L_x_11993:
[----:B------:R-:W0:Y:S02]  /*afa0*/  F2I.S64.TRUNC R26, R26 ;  /* 0x0000001a001a7311 */ /* 0x000e24000020d900 */
[----:B0-----:R-:W-:-:S05]  /*afb0*/  IMAD.MOV.U32 R5, RZ, RZ, R26 ;  /* 0x000000ffff057224 */ /* 0x001fca00078e001a */
[----:B------:R0:W-:Y:S01]  /*afc0*/  STG.E.U8 desc[UR36][R2.64], R5 ;  /* 0x0000000502007986 */ /* 0x0001e2000c101124 */
[----:B------:R-:W-:Y:S05]  /*afd0*/  BRA `(.L_x_11989) ;  /* 0x0000000c00407947 */ /* 0x000fea0003800000 */
.L_x_11992:
        /* <DEDUP_REMOVED lines=9> */
.L_x_11996:
[----:B------:R-:W0:Y:S02]  /*b070*/  F2I.FTZ.TRUNC.NTZ R5, R26 ;  /* 0x0000001a00057305 */ /* 0x000e24000021f100 */
[----:B0-----:R0:W-:Y:S01]  /*b080*/  STG.E desc[UR36][R2.64], R5 ;  /* 0x0000000502007986 */ /* 0x0011e2000c101924 */
[----:B------:R-:W-:Y:S05]  /*b090*/  BRA `(.L_x_11989) ;  /* 0x0000000c00107947 */ /* 0x000fea0003800000 */
.L_x_11995:
[----:B------:R-:W0:Y:S02]  /*b0a0*/  F2I.FTZ.TRUNC.NTZ R5, R26 ;  /* 0x0000001a00057305 */ /* 0x000e24000021f100 */
[----:B0-----:R0:W-:Y:S01]  /*b0b0*/  STG.E.U16 desc[UR36][R2.64], R5 ;  /* 0x0000000502007986 */ /* 0x0011e2000c101524 */
[----:B------:R-:W-:Y:S05]  /*b0c0*/  BRA `(.L_x_11989) ;  /* 0x0000000c00047947 */ /* 0x000fea0003800000 */
.L_x_11991:
        /* <DEDUP_REMOVED lines=8> */
.L_x_11998:
[----:B------:R-:W-:-:S05]  /*b150*/  F2FP.F16.F32.PACK_AB R26, RZ, R26 ;  /* 0x0000001aff1a723e */ /* 0x000fca00000000ff */
[----:B------:R0:W-:Y:S01]  /*b160*/  STG.E.U16 desc[UR36][R2.64], R26 ;  /* 0x0000001a02007986 */ /* 0x0001e2000c101524 */
[----:B------:R-:W-:Y:S05]  /*b170*/  BRA `(.L_x_11989) ;  /* 0x0000000800d87947 */ /* 0x000fea0003800000 */
.L_x_11997:
        /* <DEDUP_REMOVED lines=9> */
.L_x_12000:
[----:B------:R-:W-:-:S04]  /*b210*/  F2FP.F16.F32.PACK_AB R5, RZ, R26 ;  /* 0x0000001aff05723e */ /* 0x000fc800000000ff */
[----:B------:R-:W-:-:S05]  /*b220*/  PRMT R5, R5, 0x5410, RZ ;  /* 0x0000541005057816 */ /* 0x000fca00000000ff */
[----:B------:R0:W-:Y:S01]  /*b230*/  STG.E desc[UR36][R2.64], R5 ;  /* 0x0000000502007986 */ /* 0x0001e2000c101924 */
[----:B------:R-:W-:Y:S05]  /*b240*/  BRA `(.L_x_11989) ;  /* 0x0000000800a47947 */ /* 0x000fea0003800000 */
.L_x_11999:
[----:B------:R-:W-:-:S06]  /*b250*/  FMUL.FTZ R4, R26, 1 ;  /* 0x3f8000001a047820 */ /* 0x000fcc0000410000 */
[----:B------:R-:W0:Y:S02]  /*b260*/  F2F.F64.F32 R4, R4 ;  /* 0x0000000400047310 */ /* 0x000e240000201800 */
[----:B0-----:R0:W-:Y:S01]  /*b270*/  STG.E.64 desc[UR36][R2.64], R4 ;  /* 0x0000000402007986 */ /* 0x0011e2000c101b24 */
[----:B------:R-:W-:Y:S05]  /*b280*/  BRA `(.L_x_11989) ;  /* 0x0000000800947947 */ /* 0x000fea0003800000 */
.L_x_11990:
        /* <DEDUP_REMOVED lines=12> */
.L_x_12003:
[----:B------:R-:W-:Y:S01]  /*b350*/  FMUL.FTZ R4, R26, 1 ;  /* 0x3f8000001a047820 */ /* 0x000fe20000410000 */
[----:B------:R-:W-:-:S05]  /*b360*/  CS2R R6, SRZ ;  /* 0x0000000000067805 */ /* 0x000fca000001ff00 */
[----:B------:R-:W0:Y:S02]  /*b370*/  F2F.F64.F32 R4, R4 ;  /* 0x0000000400047310 */ /* 0x000e240000201800 */
[----:B0-----:R1:W-:Y:S01]  /*b380*/  STG.E.128 desc[UR36][R2.64], R4 ;  /* 0x0000000402007986 */ /* 0x0013e2000c101d24 */
[----:B------:R-:W-:Y:S05]  /*b390*/  BRA `(.L_x_11989) ;  /* 0x0000000800507947 */ /* 0x000fea0003800000 */
.L_x_12002:
        /* <DEDUP_REMOVED lines=20> */
.L_x_12007:
[----:B------:R-:W-:Y:S05]  /*b4e0*/  BSYNC B0 ;  /* 0x0000000000007941 */ /* 0x000fea0003800000 */
.L_x_12006:
[----:B------:R-:W-:-:S05]  /*b4f0*/  LOP3.LUT R7, R0, R7, RZ, 0xfc, !PT ;  /* 0x0000000700077212 */ /* 0x000fca00078efcff */
[----:B------:R2:W-:Y:S01]  /*b500*/  STG.E.U8 desc[UR36][R2.64], R7 ;  /* 0x0000000702007986 */ /* 0x0005e2000c101124 */
[----:B------:R-:W-:Y:S05]  /*b510*/  BRA `(.L_x_11989) ;  /* 0x0000000400f07947 */ /* 0x000fea0003800000 */
.L_x_12005:
        /* <DEDUP_REMOVED lines=12> */
.L_x_12009:
[----:B------:R-:W-:Y:S01]  /*b5e0*/  IMAD.MOV.U32 R0, RZ, RZ, 0x7f ;  /* 0x0000007fff007424 */ /* 0x000fe200078e00ff */
[----:B------:R-:W-:-:S04]  /*b5f0*/  ISETP.GT.U32.AND P0, PT, R4, 0x7f800000, PT ;  /* 0x7f8000000400780c */ /* 0x000fc80003f04070 */
[----:B------:R-:W-:-:S09]  /*b600*/  SEL R0, R0, 0x7c, P0 ;  /* 0x0000007c00007807 */ /* 0x000fd20000000000 */
.L_x_12010:
[----:B------:R-:W-:Y:S05]  /*b610*/  BSYNC B0 ;  /* 0x0000000000007941 */ /* 0x000fea0003800000 */
.L_x_12008:
[----:B------:R-:W-:-:S04]  /*b620*/  LOP3.LUT R26, R26, 0x80000000, RZ, 0xc0, !PT ;  /* 0x800000001a1a7812 */ /* 0x000fc800078ec0ff */
[----:B------:R-:W-:-:S04]  /*b630*/  SHF.R.U32.HI R5, RZ, 0x18, R26 ;  /* 0x00000018ff057819 */ /* 0x000fc8000001161a */
[----:B------:R-:W-:-:S05]  /*b640*/  LOP3.LUT R5, R0, R5, RZ, 0xfc, !PT ;  /* 0x0000000500057212 */ /* 0x000fca00078efcff */
[----:B------:R3:W-:Y:S01]  /*b650*/  STG.E.U8 desc[UR36][R2.64], R5 ;  /* 0x0000000502007986 */ /* 0x0007e2000c101124 */
[----:B------:R-:W-:Y:S05]  /*b660*/  BRA `(.L_x_11989) ;  /* 0x00000004009c7947 */ /* 0x000fea0003800000 */
.L_x_12004:
[----:B------:R-:W-:-:S05]  /*b670*/  F2FP.BF16.F32.PACK_AB R26, RZ, R26 ;  /* 0x0000001aff1a723e */ /* 0x000fca00000010ff */
[----:B------:R4:W-:Y:S01]  /*b680*/  STG.E.U16 desc[UR36][R2.64], R26 ;  /* 0x0000001a02007986 */ /* 0x0009e2000c101524 */
[----:B------:R-:W-:Y:S05]  /*b690*/  BRA `(.L_x_11989) ;  /* 0x0000000400907947 */ /* 0x000fea0003800000 */
.L_x_12001:
        /* <DEDUP_REMOVED lines=11> */
.L_x_12013:
        /* <DEDUP_REMOVED lines=16> */
.L_x_12016:
[----:B------:R-:W-:-:S04]  /*b850*/  LOP3.LUT R26, R26, 0x80000000, RZ, 0xc0, !PT ;  /* 0x800000001a1a7812 */ /* 0x000fc800078ec0ff */
[----:B------:R-:W-:-:S04]  /*b860*/  SHF.R.U32.HI R5, RZ, 0x18, R26 ;  /* 0x00000018ff057819 */ /* 0x000fc8000001161a */
[----:B------:R-:W-:-:S04]  /*b870*/  LOP3.LUT R4, R4, R5, RZ, 0xfc, !PT ;  /* 0x0000000504047212 */ /* 0x000fc800078efcff */
[----:B------:R-:W-:-:S07]  /*b880*/  PRMT R0, R4, 0x7610, R0 ;  /* 0x0000761004007816 */ /* 0x000fce0000000000 */
.L_x_12015:
[----:B------:R-:W-:Y:S05]  /*b890*/  BSYNC B0 ;  /* 0x0000000000007941 */ /* 0x000fea0003800000 */
.L_x_12014:
[----:B------:R0:W-:Y:S01]  /*b8a0*/  STG.E.U8 desc[UR36][R2.64], R0 ;  /* 0x0000000002007986 */ /* 0x0001e2000c101124 */
[----:B------:R-:W-:Y:S05]  /*b8b0*/  BRA `(.L_x_11989) ;  /* 0x0000000400087947 */ /* 0x000fea0003800000 */
.L_x_12012:
        /* <DEDUP_REMOVED lines=16> */
.L_x_12019:
[----:B------:R-:W-:-:S04]  /*b9c0*/  LOP3.LUT R26, R26, 0x80000000, RZ, 0xc0, !PT ;  /* 0x800000001a1a7812 */ /* 0x000fc800078ec0ff */
[----:B------:R-:W-:-:S04]  /*b9d0*/  SHF.R.U32.HI R5, RZ, 0x18, R26 ;  /* 0x00000018ff057819 */ /* 0x000fc8000001161a */
[----:B------:R-:W-:-:S04]  /*b9e0*/  LOP3.LUT R4, R4, R5, RZ, 0xfc, !PT ;  /* 0x0000000504047212 */ /* 0x000fc800078efcff */
[----:B------:R-:W-:-:S07]  /*b9f0*/  PRMT R0, R4, 0x7610, R0 ;  /* 0x0000761004007816 */ /* 0x000fce0000000000 */
.L_x_12018:
[----:B------:R-:W-:Y:S05]  /*ba00*/  BSYNC B0 ;  /* 0x0000000000007941 */ /* 0x000fea0003800000 */
.L_x_12017:
[----:B------:R0:W-:Y:S01]  /*ba10*/  STG.E.U8 desc[UR36][R2.64], R0 ;  /* 0x0000000002007986 */ /* 0x0001e2000c101124 */
[----:B------:R-:W-:Y:S05]  /*ba20*/  BRA `(.L_x_11989) ;  /* 0x0000000000ac7947 */ /* 0x000fea0003800000 */
.L_x_12011:
        /* <DEDUP_REMOVED lines=21> */
.L_x_11994:
        /* <DEDUP_REMOVED lines=16> */
.L_x_12022:
[----:B------:R-:W-:Y:S05]  /*bc80*/  BRA `(.L_x_11989) ;  /* 0x0000000000147947 */ /* 0x000fea0003800000 */
.L_x_12021:
[----:B------:R-:W0:Y:S02]  /*bc90*/  F2I.U64.TRUNC R26, R26 ;  /* 0x0000001a001a7311 */ /* 0x000e24000020d800 */
[----:B0-----:R0:W-:Y:S01]  /*bca0*/  STG.E.64 desc[UR36][R2.64], R26 ;  /* 0x0000001a02007986 */ /* 0x0011e2000c101b24 */
[----:B------:R-:W-:Y:S05]  /*bcb0*/  BRA `(.L_x_11989) ;  /* 0x0000000000087947 */ /* 0x000fea0003800000 */
.L_x_12020:
[----:B------:R-:W0:Y:S02]  /*bcc0*/  F2I.FTZ.U32.TRUNC.NTZ R5, R26 ;  /* 0x0000001a00057305 */ /* 0x000e24000021f000 */
[----:B0-----:R0:W-:Y:S02]  /*bcd0*/  STG.E desc[UR36][R2.64], R5 ;  /* 0x0000000502007986 */ /* 0x0011e4000c101924 */
.L_x_11989:
[----:B------:R-:W-:Y:S05]  /*bce0*/  BSYNC B6 ;  /* 0x0000000000067941 */ /* 0x000fea0003800000 */
.L_x_11988:
[----:B------:R-:W-:Y:S01]  /*bcf0*/  ISETP.GE.AND P0, PT, R19, R29, PT ;  /* 0x0000001d1300720c */ /* 0x000fe20003f06270 */
[----:B------:R-:W-:-:S12]  /*bd00*/  BSSY B6, `(.L_x_12023) ;  /* 0x00001da000067945 */ /* 0x000fd80003800000 */
[----:B------:R-:W-:Y:S05]  /*bd10*/  @P0 BRA `(.L_x_12024) ;  /* 0x0000001c00600947 */ /* 0x000fea0003800000 */
[----:B------:R-:W5:Y:S01]  /*bd20*/  S2R R24, SR_CTAID.X ;  /* 0x0000000000187919 */ /* 0x000f620000002500 */
[----:B------:R-:W5:Y:S01]  /*bd30*/  LDC.U8 R23, c[0x0][0x24c] ;  /* 0x00009300ff177b82 */ /* 0x000f620000000000 */
[----:B------:R-:W-:-:S07]  /*bd40*/  ULDC UR4, c[0x0][0x250] ;  /* 0x0000940000047ab9 */ /* 0x000fce0000000800 */
[----:B01234-:R-:W0:Y:S01]  /*bd50*/  LDC.64 R2, c[0x0][0x218] ;  /* 0x00008600ff027b82 */ /* 0x01fe220000000a00 */
[----:B-----5:R-:W-:Y:S01]  /*bd60*/  PRMT R4, R23, 0x9910, RZ ;  /* 0x0000991017047816 */ /* 0x020fe200000000ff */
[----:B------:R-:W-:-:S04]  /*bd70*/  IMAD R0, R24, 0x200, R19 ;  /* 0x0000020018007824 */ /* 0x000fc800078e0213 */
[----:B------:R-:W-:Y:S02]  /*bd80*/  IMAD R5, R0, UR4, RZ ;  /* 0x0000000400057c24 */ /* 0x000fe4000f8e02ff */
[----:B------:R-:W-:-:S03]  /*bd90*/  IMAD.MOV.U32 R0, RZ, RZ, R4 ;  /* 0x000000ffff007224 */ /* 0x000fc600078e0004 */
[----:B0-----:R-:W-:Y:S02]  /*bda0*/  IADD3 R2, P0, R5, R2, RZ ;  /* 0x0000000205027210 */ /* 0x001fe40007f1e0ff */
        /* <DEDUP_REMOVED lines=14> */
.L_x_12028:
[----:B------:R-:W0:Y:S02]  /*be90*/  F2I.S64.TRUNC R16, R16 ;  /* 0x0000001000107311 */ /* 0x000e24000020d900 */
[----:B0-----:R-:W-:-:S05]  /*bea0*/  IMAD.MOV.U32 R5, RZ, RZ, R16 ;  /* 0x000000ffff057224 */ /* 0x001fca00078e0010 */
[----:B------:R0:W-:Y:S01]  /*beb0*/  STG.E.U8 desc[UR36][R2.64], R5 ;  /* 0x0000000502007986 */ /* 0x0001e2000c101124 */
[----:B------:R-:W-:Y:S05]  /*bec0*/  BRA `(.L_x_12030) ;  /* 0x0000000c00407947 */ /* 0x000fea0003800000 */
.L_x_12027:
        /* <DEDUP_REMOVED lines=9> */
.L_x_12032:
[----:B------:R-:W0:Y:S02]  /*bf60*/  F2I.FTZ.TRUNC.NTZ R5, R16 ;  /* 0x0000001000057305 */ /* 0x000e24000021f100 */
[----:B0-----:R0:W-:Y:S01]  /*bf70*/  STG.E desc[UR36][R2.64], R5 ;  /* 0x0000000502007986 */ /* 0x0011e2000c101924 */
[----:B------:R-:W-:Y:S05]  /*bf80*/  BRA `(.L_x_12030) ;  /* 0x0000000c00107947 */ /* 0x000fea0003800000 */
.L_x_12031:
[----:B------:R-:W0:Y:S02]  /*bf90*/  F2I.FTZ.TRUNC.NTZ R5, R16 ;  /* 0x0000001000057305 */ /* 0x000e24000021f100 */
[----:B0-----:R0:W-:Y:S01]  /*bfa0*/  STG.E.U16 desc[UR36][R2.64], R5 ;  /* 0x0000000502007986 */ /* 0x0011e2000c101524 */
[----:B------:R-:W-:Y:S05]  /*bfb0*/  BRA `(.L_x_12030) ;  /* 0x0000000c00047947 */ /* 0x000fea0003800000 */
.L_x_12026:
        /* <DEDUP_REMOVED lines=8> */
.L_x_12034:
[----:B------:R-:W-:-:S05]  /*c040*/  F2FP.F16.F32.PACK_AB R16, RZ, R16 ;  /* 0x00000010ff10723e */ /* 0x000fca00000000ff */
[----:B------:R0:W-:Y:S01]  /*c050*/  STG.E.U16 desc[UR36][R2.64], R16 ;  /* 0x0000001002007986 */ /* 0x0001e2000c101524 */
[----:B------:R-:W-:Y:S05]  /*c060*/  BRA `(.L_x_12030) ;  /* 0x0000000800d87947 */ /* 0x000fea0003800000 */
.L_x_12033:
        /* <DEDUP_REMOVED lines=9> */
.L_x_12036:
[----:B------:R-:W-:-:S04]  /*c100*/  F2FP.F16.F32.PACK_AB R5, RZ, R16 ;  /* 0x00000010ff05723e */ /* 0x000fc800000000ff */
[----:B------:R-:W-:-:S05]  /*c110*/  PRMT R5, R5, 0x5410, RZ ;  /* 0x0000541005057816 */ /* 0x000fca00000000ff */
[----:B------:R0:W-:Y:S01]  /*c120*/  STG.E desc[UR36][R2.64], R5 ;  /* 0x0000000502007986 */ /* 0x0001e2000c101924 */
[----:B------:R-:W-:Y:S05]  /*c130*/  BRA `(.L_x_12030) ;  /* 0x0000000800a47947 */ /* 0x000fea0003800000 */
.L_x_12035:
[----:B------:R-:W-:-:S06]  /*c140*/  FMUL.FTZ R4, R16, 1 ;  /* 0x3f80000010047820 */ /* 0x000fcc0000410000 */
[----:B------:R-:W0:Y:S02]  /*c150*/  F2F.F64.F32 R4, R4 ;  /* 0x0000000400047310 */ /* 0x000e240000201800 */
[----:B0-----:R0:W-:Y:S01]  /*c160*/  STG.E.64 desc[UR36][R2.64], R4 ;  /* 0x0000000402007986 */ /* 0x0011e2000c101b24 */
[----:B------:R-:W-:Y:S05]  /*c170*/  BRA `(.L_x_12030) ;  /* 0x0000000800947947 */ /* 0x000fea0003800000 */
.L_x_12025:
        /* <DEDUP_REMOVED lines=12> */
.L_x_12039:
[----:B------:R-:W-:Y:S01]  /*c240*/  FMUL.FTZ R4, R16, 1 ;  /* 0x3f80000010047820 */ /* 0x000fe20000410000 */
[----:B------:R-:W-:-:S05]  /*c250*/  CS2R R6, SRZ ;  /* 0x0000000000067805 */ /* 0x000fca000001ff00 */
[----:B------:R-:W0:Y:S02]  /*c260*/  F2F.F64.F32 R4, R4 ;  /* 0x0000000400047310 */ /* 0x000e240000201800 */
[----:B0-----:R1:W-:Y:S01]  /*c270*/  STG.E.128 desc[UR36][R2.64], R4 ;  /* 0x0000000402007986 */ /* 0x0013e2000c101d24 */
[----:B------:R-:W-:Y:S05]  /*c280*/  BRA `(.L_x_12030) ;  /* 0x0000000800507947 */ /* 0x000fea0003800000 */
.L_x_12038:
        /* <DEDUP_REMOVED lines=20> */
.L_x_12043:
[----:B------:R-:W-:Y:S05]  /*c3d0*/  BSYNC B0 ;  /* 0x0000000000007941 */ /* 0x000fea0003800000 */
.L_x_12042:
[----:B------:R-:W-:-:S05]  /*c3e0*/  LOP3.LUT R7, R0, R7, RZ, 0xfc, !PT ;  /* 0x0000000700077212 */ /* 0x000fca00078efcff */
[----:B------:R2:W-:Y:S01]  /*c3f0*/  STG.E.U8 desc[UR36][R2.64], R7 ;  /* 0x0000000702007986 */ /* 0x0005e2000c101124 */
[----:B------:R-:W-:Y:S05]  /*c400*/  BRA `(.L_x_12030) ;  /* 0x0000000400f07947 */ /* 0x000fea0003800000 */
.L_x_12041:
        /* <DEDUP_REMOVED lines=12> */
.L_x_12045:
[----:B------:R-:W-:Y:S01]  /*c4d0*/  IMAD.MOV.U32 R0, RZ, RZ, 0x7f ;  /* 0x0000007fff007424 */ /* 0x000fe200078e00ff */
[----:B------:R-:W-:-:S04]  /*c4e0*/  ISETP.GT.U32.AND P0, PT, R4, 0x7f800000, PT ;  /* 0x7f8000000400780c */ /* 0x000fc80003f04070 */
[----:B------:R-:W-:-:S09]  /*c4f0*/  SEL R0, R0, 0x7c, P0 ;  /* 0x0000007c00007807 */ /* 0x000fd20000000000 */
.L_x_12046:
[----:B------:R-:W-:Y:S05]  /*c500*/  BSYNC B0 ;  /* 0x0000000000007941 */ /* 0x000fea0003800000 */
.L_x_12044:
[----:B------:R-:W-:-:S04]  /*c510*/  LOP3.LUT R16, R16, 0x80000000, RZ, 0xc0, !PT ;  /* 0x8000000010107812 */ /* 0x000fc800078ec0ff */
[----:B------:R-:W-:-:S04]  /*c520*/  SHF.R.U32.HI R5, RZ, 0x18, R16 ;  /* 0x00000018ff057819 */ /* 0x000fc80000011610 */
[----:B------:R-:W-:-:S05]  /*c530*/  LOP3.LUT R5, R0, R5, RZ, 0xfc, !PT ;  /* 0x0000000500057212 */ /* 0x000fca00078efcff */
[----:B------:R3:W-:Y:S01]  /*c540*/  STG.E.U8 desc[UR36][R2.64], R5 ;  /* 0x0000000502007986 */ /* 0x0007e2000c101124 */
[----:B------:R-:W-:Y:S05]  /*c550*/  BRA `(.L_x_12030) ;  /* 0x00000004009c7947 */ /* 0x000fea0003800000 */
.L_x_12040:
[----:B------:R-:W-:-:S05]  /*c560*/  F2FP.BF16.F32.PACK_AB R16, RZ, R16 ;  /* 0x00000010ff10723e */ /* 0x000fca00000010ff */
[----:B------:R4:W-:Y:S01]  /*c570*/  STG.E.U16 desc[UR36][R2.64], R16 ;  /* 0x0000001002007986 */ /* 0x0009e2000c101524 */
[----:B------:R-:W-:Y:S05]  /*c580*/  BRA `(.L_x_12030) ;  /* 0x0000000400907947 */ /* 0x000fea0003800000 */
.L_x_12037:
        /* <DEDUP_REMOVED lines=11> */
.L_x_12049:
        /* <DEDUP_REMOVED lines=16> */
.L_x_12052:
[----:B------:R-:W-:-:S04]  /*c740*/  LOP3.LUT R16, R16, 0x80000000, RZ, 0xc0, !PT ;  /* 0x8000000010107812 */ /* 0x000fc800078ec0ff */
[----:B------:R-:W-:-:S04]  /*c750*/  SHF.R.U32.HI R5, RZ, 0x18, R16 ;  /* 0x00000018ff057819 */ /* 0x000fc80000011610 */
[----:B------:R-:W-:-:S04]  /*c760*/  LOP3.LUT R4, R4, R5, RZ, 0xfc, !PT ;  /* 0x0000000504047212 */ /* 0x000fc800078efcff */
[----:B------:R-:W-:-:S07]  /*c770*/  PRMT R0, R4, 0x7610, R0 ;  /* 0x0000761004007816 */ /* 0x000fce0000000000 */
.L_x_12051:
[----:B------:R-:W-:Y:S05]  /*c780*/  BSYNC B0 ;  /* 0x0000000000007941 */ /* 0x000fea0003800000 */
.L_x_12050:
[----:B------:R0:W-:Y:S01]  /*c790*/  STG.E.U8 desc[UR36][R2.64], R0 ;  /* 0x0000000002007986 */ /* 0x0001e2000c101124 */
[----:B------:R-:W-:Y:S05]  /*c7a0*/  BRA `(.L_x_12030) ;  /* 0x0000000400087947 */ /* 0x000fea0003800000 */
.L_x_12048:
        /* <DEDUP_REMOVED lines=16> */
.L_x_12055:
[----:B------:R-:W-:-:S04]  /*c8b0*/  LOP3.LUT R16, R16, 0x80000000, RZ, 0xc0, !PT ;  /* 0x8000000010107812 */ /* 0x000fc800078ec0ff */
[----:B------:R-:W-:-:S04]  /*c8c0*/  SHF.R.U32.HI R5, RZ, 0x18, R16 ;  /* 0x00000018ff057819 */ /* 0x000fc80000011610 */
[----:B------:R-:W-:-:S04]  /*c8d0*/  LOP3.LUT R4, R4, R5, RZ, 0xfc, !PT ;  /* 0x0000000504047212 */ /* 0x000fc800078efcff */
[----:B------:R-:W-:-:S07]  /*c8e0*/  PRMT R0, R4, 0x7610, R0 ;  /* 0x0000761004007816 */ /* 0x000fce0000000000 */
.L_x_12054:
[----:B------:R-:W-:Y:S05]  /*c8f0*/  BSYNC B0 ;  /* 0x0000000000007941 */ /* 0x000fea0003800000 */
.L_x_12053:
[----:B------:R0:W-:Y:S01]  /*c900*/  STG.E.U8 desc[UR36][R2.64], R0 ;  /* 0x0000000002007986 */ /* 0x0001e2000c101124 */
[----:B------:R-:W-:Y:S05]  /*c910*/  BRA `(.L_x_12030) ;  /* 0x0000000000ac7947 */ /* 0x000fea0003800000 */
.L_x_12047:
        /* <DEDUP_REMOVED lines=21> */
.L_x_12029:
        /* <DEDUP_REMOVED lines=16> */
.L_x_12058:
[----:B------:R-:W-:Y:S05]  /*cb70*/  BRA `(.L_x_12030) ;  /* 0x0000000000147947 */ /* 0x000fea0003800000 */
.L_x_12057:
[----:B------:R-:W0:Y:S02]  /*cb80*/  F2I.U64.TRUNC R16, R16 ;  /* 0x0000001000107311 */ /* 0x000e24000020d800 */
[----:B0-----:R0:W-:Y:S01]  /*cb90*/  STG.E.64 desc[UR36][R2.64], R16 ;  /* 0x0000001002007986 */ /* 0x0011e2000c101b24 */
[----:B------:R-:W-:Y:S05]  /*cba0*/  BRA `(.L_x_12030) ;  /* 0x0000000000087947 */ /* 0x000fea0003800000 */
.L_x_12056:
[----:B------:R-:W0:Y:S02]  /*cbb0*/  F2I.FTZ.U32.TRUNC.NTZ R5, R16 ;  /* 0x0000001000057305 */ /* 0x000e24000021f000 */
[----:B0-----:R0:W-:Y:S02]  /*cbc0*/  STG.E desc[UR36][R2.64], R5 ;  /* 0x0000000502007986 */ /* 0x0011e4000c101924 */
.L_x_12030:
        /* <DEDUP_REMOVED lines=24> */
.L_x_12062:
[----:B------:R-:W0:Y:S02]  /*cd50*/  F2I.S64.TRUNC R22, R22 ;  /* 0x0000001600167311 */ /* 0x000e24000020d900 */
[----:B0-----:R-:W-:-:S05]  /*cd60*/  IMAD.MOV.U32 R5, RZ, RZ, R22 ;  /* 0x000000ffff057224 */ /* 0x001fca00078e0016 */
[----:B------:R1:W-:Y:S01]  /*cd70*/  STG.E.U8 desc[UR36][R2.64], R5 ;  /* 0x0000000502007986 */ /* 0x0003e2000c101124 */
[----:B------:R-:W-:Y:S05]  /*cd80*/  BRA `(.L_x_12064) ;  /* 0x0000000c00407947 */ /* 0x000fea0003800000 */
.L_x_12061:
        /* <DEDUP_REMOVED lines=9> */
.L_x_12066:
[----:B------:R-:W0:Y:S02]  /*ce20*/  F2I.FTZ.TRUNC.NTZ R5, R22 ;  /* 0x0000001600057305 */ /* 0x000e24000021f100 */
[----:B0-----:R3:W-:Y:S01]  /*ce30*/  STG.E desc[UR36][R2.64], R5 ;  /* 0x0000000502007986 */ /* 0x0017e2000c101924 */
[----:B------:R-:W-:Y:S05]  /*ce40*/  BRA `(.L_x_12064) ;  /* 0x0000000c00107947 */ /* 0x000fea0003800000 */
.L_x_12065:
[----:B------:R-:W0:Y:S02]  /*ce50*/  F2I.FTZ.TRUNC.NTZ R5, R22 ;  /* 0x0000001600057305 */ /* 0x000e24000021f100 */
[----:B0-----:R4:W-:Y:S01]  /*ce60*/  STG.E.U16 desc[UR36][R2.64], R5 ;  /* 0x0000000502007986 */ /* 0x0019e2000c101524 */
[----:B------:R-:W-:Y:S05]  /*ce70*/  BRA `(.L_x_12064) ;  /* 0x0000000c00047947 */ /* 0x000fea0003800000 */
.L_x_12060:
        /* <DEDUP_REMOVED lines=8> */
.L_x_12068:
[----:B------:R-:W-:-:S05]  /*cf00*/  F2FP.F16.F32.PACK_AB R22, RZ, R22 ;  /* 0x00000016ff16723e */ /* 0x000fca00000000ff */
[----:B------:R0:W-:Y:S01]  /*cf10*/  STG.E.U16 desc[UR36][R2.64], R22 ;  /* 0x0000001602007986 */ /* 0x0001e2000c101524 */
[----:B------:R-:W-:Y:S05]  /*cf20*/  BRA `(.L_x_12064) ;  /* 0x0000000800d87947 */ /* 0x000fea0003800000 */
.L_x_12067:
        /* <DEDUP_REMOVED lines=9> */
.L_x_12070:
[----:B------:R-:W-:-:S04]  /*cfc0*/  F2FP.F16.F32.PACK_AB R5, RZ, R22 ;  /* 0x00000016ff05723e */ /* 0x000fc800000000ff */
[----:B------:R-:W-:-:S05]  /*cfd0*/  PRMT R5, R5, 0x5410, RZ ;  /* 0x0000541005057816 */ /* 0x000fca00000000ff */
[----:B------:R0:W-:Y:S01]  /*cfe0*/  STG.E desc[UR36][R2.64], R5 ;  /* 0x0000000502007986 */ /* 0x0001e2000c101924 */
[----:B------:R-:W-:Y:S05]  /*cff0*/  BRA `(.L_x_12064) ;  /* 0x0000000800a47947 */ /* 0x000fea0003800000 */
.L_x_12069:
[----:B------:R-:W-:-:S06]  /*d000*/  FMUL.FTZ R4, R22, 1 ;  /* 0x3f80000016047820 */ /* 0x000fcc0000410000 */
[----:B------:R-:W0:Y:S02]  /*d010*/  F2F.F64.F32 R4, R4 ;  /* 0x0000000400047310 */ /* 0x000e240000201800 */
[----:B0-----:R0:W-:Y:S01]  /*d020*/  STG.E.64 desc[UR36][R2.64], R4 ;  /* 0x0000000402007986 */ /* 0x0011e2000c101b24 */
[----:B------:R-:W-:Y:S05]  /*d030*/  BRA `(.L_x_12064) ;  /* 0x0000000800947947 */ /* 0x000fea0003800000 */
.L_x_12059:
        /* <DEDUP_REMOVED lines=12> */
.L_x_12073:
[----:B------:R-:W-:Y:S01]  /*d100*/  FMUL.FTZ R4, R22, 1 ;  /* 0x3f80000016047820 */ /* 0x000fe20000410000 */
[----:B------:R-:W-:-:S05]  /*d110*/  CS2R R6, SRZ ;  /* 0x0000000000067805 */ /* 0x000fca000001ff00 */
[----:B------:R-:W0:Y:S02]  /*d120*/  F2F.F64.F32 R4, R4 ;  /* 0x0000000400047310 */ /* 0x000e240000201800 */
[----:B0-----:R0:W-:Y:S01]  /*d130*/  STG.E.128 desc[UR36][R2.64], R4 ;  /* 0x0000000402007986 */ /* 0x0011e2000c101d24 */
[----:B------:R-:W-:Y:S05]  /*d140*/  BRA `(.L_x_12064) ;  /* 0x0000000800507947 */ /* 0x000fea0003800000 */
.L_x_12072:
        /* <DEDUP_REMOVED lines=20> */
.L_x_12077:
[----:B------:R-:W-:Y:S05]  /*d290*/  BSYNC B0 ;  /* 0x0000000000007941 */ /* 0x000fea0003800000 */
.L_x_12076:
[----:B------:R-:W-:-:S05]  /*d2a0*/  LOP3.LUT R7, R0, R7, RZ, 0xfc, !PT ;  /* 0x0000000700077212 */ /* 0x000fca00078efcff */
[----:B------:R0:W-:Y:S01]  /*d2b0*/  STG.E.U8 desc[UR36][R2.64], R7 ;  /* 0x0000000702007986 */ /* 0x0001e2000c101124 */
[----:B------:R-:W-:Y:S05]  /*d2c0*/  BRA `(.L_x_12064) ;  /* 0x0000000400f07947 */ /* 0x000fea0003800000 */
.L_x_12075:
        /* <DEDUP_REMOVED lines=12> */
.L_x_12079:
[----:B------:R-:W-:Y:S01]  /*d390*/  IMAD.MOV.U32 R0, RZ, RZ, 0x7f ;  /* 0x0000007fff007424 */ /* 0x000fe200078e00ff */
[----:B------:R-:W-:-:S04]  /*d3a0*/  ISETP.GT.U32.AND P0, PT, R4, 0x7f800000, PT ;  /* 0x7f8000000400780c */ /* 0x000fc80003f04070 */
[----:B------:R-:W-:-:S09]  /*d3b0*/  SEL R0, R0, 0x7c, P0 ;  /* 0x0000007c00007807 */ /* 0x000fd20000000000 */
.L_x_12080:
[----:B------:R-:W-:Y:S05]  /*d3c0*/  BSYNC B0 ;  /* 0x0000000000007941 */ /* 0x000fea0003800000 */
.L_x_12078:
[----:B------:R-:W-:-:S04]  /*d3d0*/  LOP3.LUT R22, R22, 0x80000000, RZ, 0xc0, !PT ;  /* 0x8000000016167812 */ /* 0x000fc800078ec0ff */
[----:B------:R-:W-:-:S04]  /*d3e0*/  SHF.R.U32.HI R5, RZ, 0x18, R22 ;  /* 0x00000018ff057819 */ /* 0x000fc80000011616 */
[----:B------:R-:W-:-:S05]  /*d3f0*/  LOP3.LUT R5, R0, R5, RZ, 0xfc, !PT ;  /* 0x0000000500057212 */ /* 0x000fca00078efcff */
[----:B------:R0:W-:Y:S01]  /*d400*/  STG.E.U8 desc[UR36][R2.64], R5 ;  /* 0x0000000502007986 */ /* 0x0001e2000c101124 */
[----:B------:R-:W-:Y:S05]  /*d410*/  BRA `(.L_x_12064) ;  /* 0x00000004009c7947 */ /* 0x000fea0003800000 */
.L_x_12074:
[----:B------:R-:W-:-:S05]  /*d420*/  F2FP.BF16.F32.PACK_AB R22, RZ, R22 ;  /* 0x00000016ff16723e */ /* 0x000fca00000010ff */
[----:B------:R0:W-:Y:S01]  /*d430*/  STG.E.U16 desc[UR36][R2.64], R22 ;  /* 0x0000001602007986 */ /* 0x0001e2000c101524 */
[----:B------:R-:W-:Y:S05]  /*d440*/  BRA `(.L_x_12064) ;  /* 0x0000000400907947 */ /* 0x000fea0003800000 */
.L_x_12071:
        /* <DEDUP_REMOVED lines=11> */
.L_x_12083:
        /* <DEDUP_REMOVED lines=16> */
.L_x_12086:
[----:B------:R-:W-:-:S04]  /*d600*/  LOP3.LUT R22, R22, 0x80000000, RZ, 0xc0, !PT ;  /* 0x8000000016167812 */ /* 0x000fc800078ec0ff */
[----:B------:R-:W-:-:S04]  /*d610*/  SHF.R.U32.HI R5, RZ, 0x18, R22 ;  /* 0x00000018ff057819 */ /* 0x000fc80000011616 */
[----:B------:R-:W-:-:S04]  /*d620*/  LOP3.LUT R4, R4, R5, RZ, 0xfc, !PT ;  /* 0x0000000504047212 */ /* 0x000fc800078efcff */
[----:B------:R-:W-:-:S07]  /*d630*/  PRMT R0, R4, 0x7610, R0 ;  /* 0x0000761004007816 */ /* 0x000fce0000000000 */
.L_x_12085:
[----:B------:R-:W-:Y:S05]  /*d640*/  BSYNC B0 ;  /* 0x0000000000007941 */ /* 0x000fea0003800000 */
.L_x_12084:
[----:B------:R0:W-:Y:S01]  /*d650*/  STG.E.U8 desc[UR36][R2.64], R0 ;  /* 0x0000000002007986 */ /* 0x0001e2000c101124 */
[----:B------:R-:W-:Y:S05]  /*d660*/  BRA `(.L_x_12064) ;  /* 0x0000000400087947 */ /* 0x000fea0003800000 */
.L_x_12082:
        /* <DEDUP_REMOVED lines=16> */
.L_x_12089:
[----:B------:R-:W-:-:S04]  /*d770*/  LOP3.LUT R22, R22, 0x80000000, RZ, 0xc0, !PT ;  /* 0x8000000016167812 */ /* 0x000fc800078ec0ff */
[----:B------:R-:W-:-:S04]  /*d780*/  SHF.R.U32.HI R5, RZ, 0x18, R22 ;  /* 0x00000018ff057819 */ /* 0x000fc80000011616 */
[----:B------:R-:W-:-:S04]  /*d790*/  LOP3.LUT R4, R4, R5, RZ, 0xfc, !PT ;  /* 0x0000000504047212 */ /* 0x000fc800078efcff */
[----:B------:R-:W-:-:S07]  /*d7a0*/  PRMT R0, R4, 0x7610, R0 ;  /* 0x0000761004007816 */ /* 0x000fce0000000000 */
.L_x_12088:
[----:B------:R-:W-:Y:S05]  /*d7b0*/  BSYNC B0 ;  /* 0x0000000000007941 */ /* 0x000fea0003800000 */
.L_x_12087:
[----:B------:R0:W-:Y:S01]  /*d7c0*/  STG.E.U8 desc[UR36][R2.64], R0 ;  /* 0x0000000002007986 */ /* 0x0001e2000c101124 */
[----:B------:R-:W-:Y:S05]  /*d7d0*/  BRA `(.L_x_12064) ;  /* 0x0000000000ac7947 */ /* 0x000fea0003800000 */
.L_x_12081:
        /* <DEDUP_REMOVED lines=21> */
.L_x_12063:
        /* <DEDUP_REMOVED lines=16> */
.L_x_12092:
[----:B------:R-:W-:Y:S05]  /*da30*/  BRA `(.L_x_12064) ;  /* 0x0000000000147947 */ /* 0x000fea0003800000 */
.L_x_12091:
[----:B------:R-:W0:Y:S02]  /*da40*/  F2I.U64.TRUNC R22, R22 ;  /* 0x0000001600167311 */ /* 0x000e24000020d800 */
[----:B0-----:R0:W-:Y:S01]  /*da50*/  STG.E.64 desc[UR36][R2.64], R22 ;  /* 0x0000001602007986 */ /* 0x0011e2000c101b24 */
[----:B------:R-:W-:Y:S05]  /*da60*/  BRA `(.L_x_12064) ;  /* 0x0000000000087947 */ /* 0x000fea0003800000 */
.L_x_12090:
[----:B------:R-:W0:Y:S02]  /*da70*/  F2I.FTZ.U32.TRUNC.NTZ R5, R22 ;  /* 0x0000001600057305 */ /* 0x000e24000021f000 */
[----:B0-----:R0:W-:Y:S02]  /*da80*/  STG.E desc[UR36][R2.64], R5 ;  /* 0x0000000502007986 */ /* 0x0011e4000c101924 */
.L_x_12064:
[----:B------:R-:W-:-:S07]  /*da90*/  VIADD R19, R19, 0x80 ;  /* 0x0000008013137836 */ /* 0x000fce0000000000 */
.L_x_12024:
[----:B------:R-:W-:Y:S05]  /*daa0*/  BSYNC B6 ;  /* 0x0000000000067941 */ /* 0x000fea0003800000 */
.L_x_12023:
[----:B------:R-:W-:-:S13]  /*dab0*/  ISETP.GE.AND P0, PT, R19, R29, PT ;  /* 0x0000001d1300720c */ /* 0x000fda0003f06270 */
[----:B------:R-:W-:Y:S05]  /*dac0*/  @P0 EXIT ;  /* 0x000000000000094d */ /* 0x000fea0003800000 */
[----:B0-----:R-:W0:Y:S01]  /*dad0*/  S2R R0, SR_CTAID.X ;  /* 0x0000000000007919 */ /* 0x001e220000002500 */
[----:B-1----:R-:W1:Y:S01]  /*dae0*/  LDC.U8 R4, c[0x0][0x24c] ;  /* 0x00009300ff047b82 */ /* 0x002e620000000000 */
[----:B------:R-:W-:-:S07]  /*daf0*/  ULDC UR4, c[0x0][0x250] ;  /* 0x0000940000047ab9 */ /* 0x000fce0000000800 */
[----:B--234-:R-:W2:Y:S01]  /*db00*/  LDC.64 R2, c[0x0][0x218] ;  /* 0x00008600ff027b82 */ /* 0x01cea20000000a00 */
        /* <DEDUP_REMOVED lines=18> */
.L_x_12096:
[----:B------:R-:W0:Y:S02]  /*dc30*/  F2I.S64.TRUNC R18, R18 ;  /* 0x0000001200127311 */ /* 0x000e24000020d900 */
[----:B0-----:R-:W-:-:S05]  /*dc40*/  IMAD.MOV.U32 R5, RZ, RZ, R18 ;  /* 0x000000ffff057224 */ /* 0x001fca00078e0012 */
[----:B------:R-:W-:Y:S01]  /*dc50*/  STG.E.U8 desc[UR36][R2.64], R5 ;  /* 0x0000000502007986 */ /* 0x000fe2000c101124 */
[----:B------:R-:W-:Y:S05]  /*dc60*/  EXIT ;  /* 0x000000000000794d */ /* 0x000fea0003800000 */
.L_x_12095:
        /* <DEDUP_REMOVED lines=9> */
.L_x_12099:
[----:B------:R-:W0:Y:S02]  /*dd00*/  F2I.FTZ.TRUNC.NTZ R5, R18 ;  /* 0x0000001200057305 */ /* 0x000e24000021f100 */
[----:B0-----:R-:W-:Y:S01]  /*dd10*/  STG.E desc[UR36][R2.64], R5 ;  /* 0x0000000502007986 */ /* 0x001fe2000c101924 */
[----:B------:R-:W-:Y:S05]  /*dd20*/  EXIT ;  /* 0x000000000000794d */ /* 0x000fea0003800000 */
.L_x_12098:
[----:B------:R-:W0:Y:S02]  /*dd30*/  F2I.FTZ.TRUNC.NTZ R5, R18 ;  /* 0x0000001200057305 */ /* 0x000e24000021f100 */
[----:B0-----:R-:W-:Y:S01]  /*dd40*/  STG.E.U16 desc[UR36][R2.64], R5 ;  /* 0x0000000502007986 */ /* 0x001fe2000c101524 */
[----:B------:R-:W-:Y:S05]  /*dd50*/  EXIT ;  /* 0x000000000000794d */ /* 0x000fea0003800000 */
.L_x_12094:
        /* <DEDUP_REMOVED lines=8> */
.L_x_12101:
[----:B------:R-:W-:-:S05]  /*dde0*/  F2FP.F16.F32.PACK_AB R18, RZ, R18 ;  /* 0x00000012ff12723e */ /* 0x000fca00000000ff */
[----:B------:R-:W-:Y:S01]  /*ddf0*/  STG.E.U16 desc[UR36][R2.64], R18 ;  /* 0x0000001202007986 */ /* 0x000fe2000c101524 */
[----:B------:R-:W-:Y:S05]  /*de00*/  EXIT ;  /* 0x000000000000794d */ /* 0x000fea0003800000 */
.L_x_12100:
        /* <DEDUP_REMOVED lines=9> */
.L_x_12103:
[----:B------:R-:W-:-:S04]  /*dea0*/  F2FP.F16.F32.PACK_AB R5, RZ, R18 ;  /* 0x00000012ff05723e */ /* 0x000fc800000000ff */
[----:B------:R-:W-:-:S05]  /*deb0*/  PRMT R5, R5, 0x5410, RZ ;  /* 0x0000541005057816 */ /* 0x000fca00000000ff */
[----:B------:R-:W-:Y:S01]  /*dec0*/  STG.E desc[UR36][R2.64], R5 ;  /* 0x0000000502007986 */ /* 0x000fe2000c101924 */
[----:B------:R-:W-:Y:S05]  /*ded0*/  EXIT ;  /* 0x000000000000794d */ /* 0x000fea0003800000 */
.L_x_12102:
[----:B------:R-:W-:-:S06]  /*dee0*/  FMUL.FTZ R4, R18, 1 ;  /* 0x3f80000012047820 */ /* 0x000fcc0000410000 */
[----:B------:R-:W0:Y:S02]  /*def0*/  F2F.F64.F32 R4, R4 ;  /* 0x0000000400047310 */ /* 0x000e240000201800 */
[----:B0-----:R-:W-:Y:S01]  /*df00*/  STG.E.64 desc[UR36][R2.64], R4 ;  /* 0x0000000402007986 */ /* 0x001fe2000c101b24 */
[----:B------:R-:W-:Y:S05]  /*df10*/  EXIT ;  /* 0x000000000000794d */ /* 0x000fea0003800000 */
.L_x_12093:
        /* <DEDUP_REMOVED lines=12> */
.L_x_12106:
[----:B------:R-:W-:Y:S01]  /*dfe0*/  FMUL.FTZ R4, R18, 1 ;  /* 0x3f80000012047820 */ /* 0x000fe20000410000 */
[----:B------:R-:W-:-:S05]  /*dff0*/  CS2R R6, SRZ ;  /* 0x0000000000067805 */ /* 0x000fca000001ff00 */
[----:B------:R-:W0:Y:S02]  /*e000*/  F2F.F64.F32 R4, R4 ;  /* 0x0000000400047310 */ /* 0x000e240000201800 */
[----:B0-----:R-:W-:Y:S01]  /*e010*/  STG.E.128 desc[UR36][R2.64], R4 ;  /* 0x0000000402007986 */ /* 0x001fe2000c101d24 */
[----:B------:R-:W-:Y:S05]  /*e020*/  EXIT ;  /* 0x000000000000794d */ /* 0x000fea0003800000 */
.L_x_12105:
        /* <DEDUP_REMOVED lines=20> */
.L_x_12110:
[----:B------:R-:W-:Y:S05]  /*e170*/  BSYNC B0 ;  /* 0x0000000000007941 */ /* 0x000fea0003800000 */
.L_x_12109:
[----:B------:R-:W-:-:S05]  /*e180*/  LOP3.LUT R7, R0, R7, RZ, 0xfc, !PT ;  /* 0x0000000700077212 */ /* 0x000fca00078efcff */
[----:B------:R-:W-:Y:S01]  /*e190*/  STG.E.U8 desc[UR36][R2.64], R7 ;  /* 0x0000000702007986 */ /* 0x000fe2000c101124 */
[----:B------:R-:W-:Y:S05]  /*e1a0*/  EXIT ;  /* 0x000000000000794d */ /* 0x000fea0003800000 */
.L_x_12108:
        /* <DEDUP_REMOVED lines=12> */
.L_x_12112:
[----:B------:R-:W-:Y:S01]  /*e270*/  IMAD.MOV.U32 R0, RZ, RZ, 0x7f ;  /* 0x0000007fff007424 */ /* 0x000fe200078e00ff */
[----:B------:R-:W-:-:S04]  /*e280*/  ISETP.GT.U32.AND P0, PT, R4, 0x7f800000, PT ;  /* 0x7f8000000400780c */ /* 0x000fc80003f04070 */
[----:B------:R-:W-:-:S09]  /*e290*/  SEL R0, R0, 0x7c, P0 ;  /* 0x0000007c00007807 */ /* 0x000fd20000000000 */
.L_x_12113:
[----:B------:R-:W-:Y:S05]  /*e2a0*/  BSYNC B0 ;  /* 0x0000000000007941 */ /* 0x000fea0003800000 */
.L_x_12111:
[----:B------:R-:W-:-:S04]  /*e2b0*/  LOP3.LUT R18, R18, 0x80000000, RZ, 0xc0, !PT ;  /* 0x8000000012127812 */ /* 0x000fc800078ec0ff */
[----:B------:R-:W-:-:S04]  /*e2c0*/  SHF.R.U32.HI R5, RZ, 0x18, R18 ;  /* 0x00000018ff057819 */ /* 0x000fc80000011612 */
[----:B------:R-:W-:-:S05]  /*e2d0*/  LOP3.LUT R5, R0, R5, RZ, 0xfc, !PT ;  /* 0x0000000500057212 */ /* 0x000fca00078efcff */
[----:B------:R-:W-:Y:S01]  /*e2e0*/  STG.E.U8 desc[UR36][R2.64], R5 ;  /* 0x0000000502007986 */ /* 0x000fe2000c101124 */
[----:B------:R-:W-:Y:S05]  /*e2f0*/  EXIT ;  /* 0x000000000000794d */ /* 0x000fea0003800000 */
.L_x_12107:
[----:B------:R-:W-:-:S05]  /*e300*/  F2FP.BF16.F32.PACK_AB R18, RZ, R18 ;  /* 0x00000012ff12723e */ /* 0x000fca00000010ff */
[----:B------:R-:W-:Y:S01]  /*e310*/  STG.E.U16 desc[UR36][R2.64], R18 ;  /* 0x0000001202007986 */ /* 0x000fe2000c101524 */
[----:B------:R-:W-:Y:S05]  /*e320*/  EXIT ;  /* 0x000000000000794d */ /* 0x000fea0003800000 */
.L_x_12104:
        /* <DEDUP_REMOVED lines=11> */
.L_x_12116:
        /* <DEDUP_REMOVED lines=16> */
.L_x_12119:
[----:B------:R-:W-:-:S04]  /*e4e0*/  LOP3.LUT R18, R18, 0x80000000, RZ, 0xc0, !PT ;  /* 0x8000000012127812 */ /* 0x000fc800078ec0ff */
[----:B------:R-:W-:-:S04]  /*e4f0*/  SHF.R.U32.HI R5, RZ, 0x18, R18 ;  /* 0x00000018ff057819 */ /* 0x000fc80000011612 */
[----:B------:R-:W-:-:S04]  /*e500*/  LOP3.LUT R4, R4, R5, RZ, 0xfc, !PT ;  /* 0x0000000504047212 */ /* 0x000fc800078efcff */
[----:B------:R-:W-:-:S07]  /*e510*/  PRMT R0, R4, 0x7610, R0 ;  /* 0x0000761004007816 */ /* 0x000fce0000000000 */
.L_x_12118:
[----:B------:R-:W-:Y:S05]  /*e520*/  BSYNC B0 ;  /* 0x0000000000007941 */ /* 0x000fea0003800000 */
.L_x_12117:
[----:B------:R-:W-:Y:S01]  /*e530*/  STG.E.U8 desc[UR36][R2.64], R0 ;  /* 0x0000000002007986 */ /* 0x000fe2000c101124 */
[----:B------:R-:W-:Y:S05]  /*e540*/  EXIT ;  /* 0x000000000000794d */ /* 0x000fea0003800000 */
.L_x_12115:
        /* <DEDUP_REMOVED lines=16> */
.L_x_12122:
[----:B------:R-:W-:-:S04]  /*e650*/  LOP3.LUT R18, R18, 0x80000000, RZ, 0xc0, !PT ;  /* 0x8000000012127812 */ /* 0x000fc800078ec0ff */
[----:B------:R-:W-:-:S04]  /*e660*/  SHF.R.U32.HI R5, RZ, 0x18, R18 ;  /* 0x00000018ff057819 */ /* 0x000fc80000011612 */
[----:B------:R-:W-:-:S04]  /*e670*/  LOP3.LUT R4, R4, R5, RZ, 0xfc, !PT ;  /* 0x0000000504047212 */ /* 0x000fc800078efcff */
[----:B------:R-:W-:-:S07]  /*e680*/  PRMT R0, R4, 0x7610, R0 ;  /* 0x0000761004007816 */ /* 0x000fce0000000000 */
.L_x_12121:
[----:B------:R-:W-:Y:S05]  /*e690*/  BSYNC B0 ;  /* 0x0000000000007941 */ /* 0x000fea0003800000 */
.L_x_12120:
[----:B------:R-:W-:Y:S01]  /*e6a0*/  STG.E.U8 desc[UR36][R2.64], R0 ;  /* 0x0000000002007986 */ /* 0x000fe2000c101124 */
[----:B------:R-:W-:Y:S05]  /*e6b0*/  EXIT ;  /* 0x000000000000794d */ /* 0x000fea0003800000 */
.L_x_12114:
        /* <DEDUP_REMOVED lines=21> */
.L_x_12097:
        /* <DEDUP_REMOVED lines=16> */
.L_x_12125:
[----:B------:R-:W-:Y:S05]  /*e910*/  EXIT ;  /* 0x000000000000794d */ /* 0x000fea0003800000 */
.L_x_12124:
[----:B------:R-:W0:Y:S02]  /*e920*/  F2I.U64.TRUNC R18, R18 ;  /* 0x0000001200127311 */ /* 0x000e24000020d800 */
[----:B0-----:R-:W-:Y:S01]  /*e930*/  STG.E.64 desc[UR36][R2.64], R18 ;  /* 0x0000001202007986 */ /* 0x001fe2000c101b24 */
[----:B------:R-:W-:Y:S05]  /*e940*/  EXIT ;  /* 0x000000000000794d */ /* 0x000fea0003800000 */
.L_x_12123:
[----:B------:R-:W0:Y:S02]  /*e950*/  F2I.FTZ.U32.TRUNC.NTZ R5, R18 ;  /* 0x0000001200057305 */ /* 0x000e24000021f000 */
[----:B0-----:R-:W-:Y:S01]  /*e960*/  STG.E desc[UR36][R2.64], R5 ;  /* 0x0000000502007986 */ /* 0x001fe2000c101924 */
[----:B------:R-:W-:Y:S05]  /*e970*/  EXIT ;  /* 0x000000000000794d */ /* 0x000fea0003800000 */
.L_x_12126:
        /* <DEDUP_REMOVED lines=16> */
.L_x_28405:


//--------------------- .text._ZN2at6native18elementwise_kernelILi128ELi2EZNS0_22gpu_kernel_impl_nocastIZZZNS0_49_GLOBAL__N__b919a28f_16_Normalization_cu_5c38458736batch_norm_elementwise_backward_evalERKNS_6TensorES6_S6_S6_ENKUlvE_clEvENKUlvE0_clEvEUlfffE_EEvRNS_18TensorIteratorBaseERKT_EUliE_EEviT1_ --------------------------
	.section	.text._ZN2at6native18elementwise_kernelILi128ELi2EZNS0_22gpu_kernel_impl_nocastIZZZNS0_49_GLOBAL__N__b919a28f_16_Normalization_cu_5c38458736batch_norm_elementwise_backward_evalERKNS_6TensorES6_S6_S6_ENKUlvE_clEvENKUlvE0_clEvEUlfffE_EEvRNS_18TensorIteratorBaseERKT_EUliE_EEviT1_,"ax",@progbits
	.align	128
        .global         _ZN2at6native18elementwise_kernelILi128ELi2EZNS0_22gpu_kernel_impl_nocastIZZZNS0_49_GLOBAL__N__b919a28f_16_Normalization_cu_5c38458736batch_norm_elementwise_backward_evalERKNS_6TensorES6_S6_S6_ENKUlvE_clEvENKUlvE0_clEvEUlfffE_EEvRNS_18TensorIteratorBaseERKT_EUliE_EEviT1_
        .type           _ZN2at6native18elementwise_kernelILi128ELi2EZNS0_22gpu_kernel_impl_nocastIZZZNS0_49_GLOBAL__N__b919a28f_16_Normalization_cu_5c38458736batch_norm_elementwise_backward_evalERKNS_6TensorES6_S6_S6_ENKUlvE_clEvENKUlvE0_clEvEUlfffE_EEvRNS_18TensorIteratorBaseERKT_EUliE_EEviT1_,@function
        .size           _ZN2at6native18elementwise_kernelILi128ELi2EZNS0_22gpu_kernel_impl_nocastIZZZNS0_49_GLOBAL__N__b919a28f_16_Normalization_cu_5c38458736batch_norm_elementwise_backward_evalERKNS_6TensorES6_S6_S6_ENKUlvE_clEvENKUlvE0_clEvEUlfffE_EEvRNS_18TensorIteratorBaseERKT_EUliE_EEviT1_,(.L_x_28406 - _ZN2at6native18elementwise_kernelILi128ELi2EZNS0_22gpu_kernel_impl_nocastIZZZNS0_49_GLOBAL__N__b919a28f_16_Normalization_cu_5c38458736batch_norm_elementwise_backward_evalERKNS_6TensorES6_S6_S6_ENKUlvE_clEvENKUlvE0_clEvEUlfffE_EEvRNS_18TensorIteratorBaseERKT_EUliE_EEviT1_)
        .other          _ZN2at6native18elementwise_kernelILi128ELi2EZNS0_22gpu_kernel_impl_nocastIZZZNS0_49_GLOBAL__N__b919a28f_16_Normalization_cu_5c38458736batch_norm_elementwise_backward_evalERKNS_6TensorES6_S6_S6_ENKUlvE_clEvENKUlvE0_clEvEUlfffE_EEvRNS_18TensorIteratorBaseERKT_EUliE_EEviT1_,@"STO_CUDA_ENTRY STV_DEFAULT"
_ZN2at6native18elementwise_kernelILi128ELi2EZNS0_22gpu_kernel_impl_nocastIZZZNS0_49_GLOBAL__N__b919a28f_16_Normalization_cu_5c38458736batch_norm_elementwise_backward_evalERKNS_6TensorES6_S6_S6_ENKUlvE_clEvENKUlvE0_clEvEUlfffE_EEvRNS_18TensorIteratorBaseERKT_EUliE_EEviT1_:
.text._ZN2at6native18elementwise_kernelILi128ELi2EZNS0_22gpu_kernel_impl_nocastIZZZNS0_49_GLOBAL__N__b919a28f_16_Normalization_cu_5c38458736batch_norm_elementwise_backward_evalERKNS_6TensorES6_S6_S6_ENKUlvE_clEvENKUlvE0_clEvEUlfffE_EEvRNS_18TensorIteratorBaseERKT_EUliE_EEviT1_:
        /* <DEDUP_REMOVED lines=12> */
[----:B------:R-:W-:Y:S02]  /*00c0*/  CS2R R2, SRZ ;  /* 0x0000000000027805 */ /* 0x000fe4000001ff00 */
[----:B0-----:R-:W-:-:S13]  /*00d0*/  ISETP.NE.AND P0, PT, R10, RZ, PT ;  /* 0x000000ff0a00720c */ /* 0x001fda0003f05270 */
[----:B------:R-:W-:Y:S05]  /*00e0*/  @!P0 BRA `(.L_x_12129) ;  /* 0x0000001400d48947 */ /* 0x000fea0003800000 */
[----:B------:R-:W-:Y:S01]  /*00f0*/  HFMA2.MMA R2, -RZ, RZ, 0, 0 ;  /* 0x00000000ff027435 */ /* 0x000fe200000001ff */
[----:B------:R-:W-:Y:S01]  /*0100*/  MOV R3, R11 ;  /* 0x0000000b00037202 */ /* 0x000fe20000000f00 */
[----:B------:R-:W-:Y:S01]  /*0110*/  ULDC.64 UR8, c[0x0][0x220] ;  /* 0x0000880000087ab9 */ /* 0x000fe20000000a00 */
[----:B------:R-:W-:Y:S01]  /*0120*/  ISETP.NE.AND P0, PT, R10, 0x1, PT ;  /* 0x000000010a00780c */ /* 0x000fe20003f05270 */
[----:B------:R-:W-:Y:S01]  /*0130*/  ULDC UR7, c[0x0][0x21c] ;  /* 0x0000870000077ab9 */ /* 0x000fe20000000800 */
[----:B------:R-:W-:-:S05]  /*0140*/  ULDC.64 UR10, c[0x0][0x350] ;  /* 0x0000d400000a7ab9 */ /* 0x000fca0000000a00 */
        /* <DEDUP_REMOVED lines=348> */
[----:B------:R-:W-:-:S03]  /*1710*/  @P0 MOV R12, RZ ;  /* 0x000000ff000c0202 */ /* 0x000fc60000000f00 */
        /* <DEDUP_REMOVED lines=18> */
.L_x_12129:
[----:B------:R-:W-:Y:S01]  /*1840*/  ULDC.64 UR8, c[0x0][0x4e0] ;  /* 0x0001380000087ab9 */ /* 0x000fe20000000a00 */
[----:B------:R-:W-:Y:S01]  /*1850*/  ULDC.64 UR12, c[0x0][0x4f0] ;  /* 0x00013c00000c7ab9 */ /* 0x000fe20000000a00 */
[----:B------:R-:W-:Y:S01]  /*1860*/  IADD3 R6, P0, R2, UR8, RZ ;  /* 0x0000000802067c10 */ /* 0x000fe2000ff1e0ff */
[----:B------:R-:W-:Y:S01]  /*1870*/  ULDC.64 UR10, c[0x0][0x4e8] ;  /* 0x00013a00000a7ab9 */ /* 0x000fe20000000a00 */
[----:B------:R-:W-:Y:S02]  /*1880*/  IADD3 R4, P2, R4, UR12, RZ ;  /* 0x0000000c04047c10 */ /* 0x000fe4000ff5e0ff */
[----:B------:R-:W-:Y:S02]  /*1890*/  IADD3 R8, P1, R5, UR10, RZ ;  /* 0x0000000a05087c10 */ /* 0x000fe4000ff3e0ff */
[----:B------:R-:W-:Y:S01]  /*18a0*/  IADD3.X R7, RZ, UR9, RZ, P0, !PT ;  /* 0x00000009ff077c10 */ /* 0x000fe200087fe4ff */
[----:B------:R-:W-:Y:S01]  /*18b0*/  ULDC.64 UR8, c[0x0][0x4d8] ;  /* 0x0001360000087ab9 */ /* 0x000fe20000000a00 */
[----:B------:R-:W-:-:S02]  /*18c0*/  IADD3.X R5, RZ, UR13, RZ, P2, !PT ;  /* 0x0000000dff057c10 */ /* 0x000fc400097fe4ff */
[----:B------:R-:W-:Y:S02]  /*18d0*/  IADD3.X R9, RZ, UR11, RZ, P1, !PT ;  /* 0x0000000bff097c10 */ /* 0x000fe40008ffe4ff */
[----:B------:R-:W2:Y:S04]  /*18e0*/  LDG.E R7, desc[UR4][R6.64] ;  /* 0x0000000406077981 */ /* 0x000ea8000c1e1900 */
[----:B------:R-:W2:Y:S04]  /*18f0*/  LDG.E R4, desc[UR4][R4.64] ;  /* 0x0000000404047981 */ /* 0x000ea8000c1e1900 */
[----:B------:R-:W3:Y:S01]  /*1900*/  LDG.E R9, desc[UR4][R8.64] ;  /* 0x0000000408097981 */ /* 0x000ee2000c1e1900 */
[----:B------:R-:W-:-:S04]  /*1910*/  IADD3 R2, P0, R3, UR8, RZ ;  /* 0x0000000803027c10 */ /* 0x000fc8000ff1e0ff */
[----:B------:R-:W-:Y:S02]  /*1920*/  IADD3.X R3, RZ, UR9, RZ, P0, !PT ;  /* 0x00000009ff037c10 */ /* 0x000fe400087fe4ff */
[----:B------:R-:W-:Y:S01]  /*1930*/  IADD3 R11, R0, 0x80, RZ ;  /* 0x00000080000b7810 */ /* 0x000fe20007ffe0ff */
[----:B--2---:R-:W-:-:S04]  /*1940*/  FMUL.FTZ R10, R4, R7 ;  /* 0x00000007040a7220 */ /* 0x004fc80000410000 */
[----:B---3--:R-:W-:-:S05]  /*1950*/  FMUL.FTZ R13, R10, R9 ;  /* 0x000000090a0d7220 */ /* 0x008fca0000410000 */
[----:B------:R0:W-:Y:S02]  /*1960*/  STG.E desc[UR4][R2.64], R13 ;  /* 0x0000000d02007986 */ /* 0x0001e4000c101904 */
.L_x_12128:
[----:B------:R-:W-:Y:S05]  /*1970*/  BSYNC B0 ;  /* 0x0000000000007941 */ /* 0x000fea0003800000 */
.L_x_12127:
[----:B------:R-:W-:-:S13]  /*1980*/  ISETP.GE.AND P0, PT, R11, UR6, PT ;  /* 0x000000060b007c0c */ /* 0x000fda000bf06270 */
[----:B------:R-:W-:Y:S05]  /*1990*/  @P0 EXIT ;  /* 0x000000000000094d */ /* 0x000fea0003800000 */
[----:B------:R-:W1:Y:S01]  /*19a0*/  LDC R4, c[0x0][0x218] ;  /* 0x00008600ff047b82 */ /* 0x000e620000000800 */
[----:B------:R-:W-:Y:S01]  /*19b0*/  HFMA2.MMA R0, -RZ, RZ, 0, 0 ;  /* 0x00000000ff007435 */ /* 0x000fe200000001ff */
[----:B------:R-:W-:Y:S02]  /*19c0*/  MOV R5, RZ ;  /* 0x000000ff00057202 */ /* 0x000fe40000000f00 */
[----:B0-----:R-:W-:Y:S02]  /*19d0*/  CS2R R2, SRZ ;  /* 0x0000000000027805 */ /* 0x001fe4000001ff00 */
[----:B-1----:R-:W-:-:S13]  /*19e0*/  ISETP.NE.AND P0, PT, R4, RZ, PT ;  /* 0x000000ff0400720c */ /* 0x002fda0003f05270 */
[----:B------:R-:W-:Y:S05]  /*19f0*/  @!P0 BRA `(.L_x_12130) ;  /* 0x0000001400d48947 */ /* 0x000fea0003800000 */
[----:B------:R-:W-:Y:S01]  /*1a00*/  MOV R2, RZ ;  /* 0x000000ff00027202 */ /* 0x000fe20000000f00 */
[----:B------:R-:W-:Y:S01]  /*1a10*/  ULDC.64 UR6, c[0x0][0x220] ;  /* 0x0000880000067ab9 */ /* 0x000fe20000000a00 */
[----:B------:R-:W-:Y:S01]  /*1a20*/  MOV R3, R11 ;  /* 0x0000000b00037202 */ /* 0x000fe20000000f00 */
[----:B------:R-:W-:Y:S01]  /*1a30*/  ULDC.64 UR8, c[0x0][0x350] ;  /* 0x0000d40000087ab9 */ /* 0x000fe20000000a00 */
        /* <DEDUP_REMOVED lines=369> */
.L_x_12130:
        /* <DEDUP_REMOVED lines=14> */
[----:B------:R-:W-:Y:S01]  /*3230*/  IADD3.X R3, RZ, UR7, RZ, P0, !PT ;  /* 0x00000007ff037c10 */ /* 0x000fe200087fe4ff */
[----:B--2---:R-:W-:-:S04]  /*3240*/  FMUL.FTZ R0, R4, R7 ;  /* 0x0000000704007220 */ /* 0x004fc80000410000 */
[----:B---3--:R-:W-:-:S05]  /*3250*/  FMUL.FTZ R11, R0, R9 ;  /* 0x00000009000b7220 */ /* 0x008fca0000410000 */
[----:B------:R-:W-:Y:S01]  /*3260*/  STG.E desc[UR4][R2.64], R11 ;  /* 0x0000000b02007986 */ /* 0x000fe2000c101904 */
[----:B------:R-:W-:Y:S05]  /*3270*/  EXIT ;  /* 0x000000000000794d */ /* 0x000fea0003800000 */
.L_x_12131:
        /* <DEDUP_REMOVED lines=16> */
.L_x_28406:


//--------------------- .text._ZN2at6native27unrolled_elementwise_kernelIZZZNS0_49_GLOBAL__N__b919a28f_16_Normalization_cu_5c38458736batch_norm_elementwise_backward_evalERKNS_6TensorES5_S5_S5_ENKUlvE_clEvENKUlvE0_clEvEUlfffE_St5arrayIPcLm4EELi4E23TrivialOffsetCalculatorILi3EjESC_ILi1EjENS0_6memory15LoadWithoutCastENSF_16StoreWithoutCastEEEviT_T0_T2_T3_T4_T5_ --------------------------
	.section	.text._ZN2at6native27unrolled_elementwise_kernelIZZZNS0_49_GLOBAL__N__b919a28f_16_Normalization_cu_5c38458736batch_norm_elementwise_backward_evalERKNS_6TensorES5_S5_S5_ENKUlvE_clEvENKUlvE0_clEvEUlfffE_St5arrayIPcLm4EELi4E23TrivialOffsetCalculatorILi3EjESC_ILi1EjENS0_6memory15LoadWithoutCastENSF_16StoreWithoutCastEEEviT_T0_T2_T3_T4_T5_,"ax",@progbits
	.align	128
        .global         _ZN2at6native27unrolled_elementwise_kernelIZZZNS0_49_GLOBAL__N__b919a28f_16_Normalization_cu_5c38458736batch_norm_elementwise_backward_evalERKNS_6TensorES5_S5_S5_ENKUlvE_clEvENKUlvE0_clEvEUlfffE_St5arrayIPcLm4EELi4E23TrivialOffsetCalculatorILi3EjESC_ILi1EjENS0_6memory15LoadWithoutCastENSF_16StoreWithoutCastEEEviT_T0_T2_T3_T4_T5_
        .type           _ZN2at6native27unrolled_elementwise_kernelIZZZNS0_49_GLOBAL__N__b919a28f_16_Normalization_cu_5c38458736batch_norm_elementwise_backward_evalERKNS_6TensorES5_S5_S5_ENKUlvE_clEvENKUlvE0_clEvEUlfffE_St5arrayIPcLm4EELi4E23TrivialOffsetCalculatorILi3EjESC_ILi1EjENS0_6memory15LoadWithoutCastENSF_16StoreWithoutCastEEEviT_T0_T2_T3_T4_T5_,@function
        .size           _ZN2at6native27unrolled_elementwise_kernelIZZZNS0_49_GLOBAL__N__b919a28f_16_Normalization_cu_5c38458736batch_norm_elementwise_backward_evalERKNS_6TensorES5_S5_S5_ENKUlvE_clEvENKUlvE0_clEvEUlfffE_St5arrayIPcLm4EELi4E23TrivialOffsetCalculatorILi3EjESC_ILi1EjENS0_6memory15LoadWithoutCastENSF_16StoreWithoutCastEEEviT_T0_T2_T3_T4_T5_,(.L_x_28407 - _ZN2at6native27unrolled_elementwise_kernelIZZZNS0_49_GLOBAL__N__b919a28f_16_Normalization_cu_5c38458736batch_norm_elementwise_backward_evalERKNS_6TensorES5_S5_S5_ENKUlvE_clEvENKUlvE0_clEvEUlfffE_St5arrayIPcLm4EELi4E23TrivialOffsetCalculatorILi3EjESC_ILi1EjENS0_6memory15LoadWithoutCastENSF_16StoreWithoutCastEEEviT_T0_T2_T3_T4_T5_)
        .other          _ZN2at6native27unrolled_elementwise_kernelIZZZNS0_49_GLOBAL__N__b919a28f_16_Normalization_cu_5c38458736batch_norm_elementwise_backward_evalERKNS_6TensorES5_S5_S5_ENKUlvE_clEvENKUlvE0_clEvEUlfffE_St5arrayIPcLm4EELi4E23TrivialOffsetCalculatorILi3EjESC_ILi1EjENS0_6memory15LoadWithoutCastENSF_16StoreWithoutCastEEEviT_T0_T2_T3_T4_T5_,@"STO_CUDA_ENTRY STV_DEFAULT"
_ZN2at6native27unrolled_elementwise_kernelIZZZNS0_49_GLOBAL__N__b919a28f_16_Normalization_cu_5c38458736batch_norm_elementwise_backward_evalERKNS_6TensorES5_S5_S5_ENKUlvE_clEvENKUlvE0_clEvEUlfffE_St5arrayIPcLm4EELi4E23TrivialOffsetCalculatorILi3EjESC_ILi1EjENS0_6memory15LoadWithoutCastENSF_16StoreWithoutCastEEEviT_T0_T2_T3_T4_T5_:
.text._ZN2at6native27unrolled_elementwise_kernelIZZZNS0_49_GLOBAL__N__b919a28f_16_Normalization_cu_5c38458736batch_norm_elementwise_backward_evalERKNS_6TensorES5_S5_S5_ENKUlvE_clEvENKUlvE0_clEvEUlfffE_St5arrayIPcLm4EELi4E23TrivialOffsetCalculatorILi3EjESC_ILi1EjENS0_6memory15LoadWithoutCastENSF_16StoreWithoutCastEEEviT_T0_T2_T3_T4_T5_:
        /* <DEDUP_REMOVED lines=9> */
[----:B------:R-:W-:Y:S01]  /*0090*/  @!P0 LEA R5, R2, R7, 0x9 ;  /* 0x0000000702058211 */ /* 0x000fe200078e48ff */
[----:B------:R-:W0:Y:S01]  /*00a0*/  @!P0 LDC.64 R28, c[0x0][0x220] ;  /* 0x00008800ff1c8b82 */ /* 0x000e220000000a00 */
[----:B------:R-:W-:-:S04]  /*00b0*/  @!P0 IADD3 R7, R7, 0x80, RZ ;  /* 0x0000008007078810 */ /* 0x000fc80007ffe0ff */
[----:B------:R-:W-:-:S03]  /*00c0*/  ISETP.GE.AND P1, PT, R7, R3, PT ;  /* 0x000000030700720c */ /* 0x000fc60003f26270 */
[----:B------:R-:W1:Y:S08]  /*00d0*/  @!P0 LDC.64 R18, c[0x0][0x228] ;  /* 0x00008a00ff128b82 */ /* 0x000e700000000a00 */
[----:B------:R-:W2:Y:S02]  /*00e0*/  @!P0 LDC.64 R20, c[0x0][0x230] ;  /* 0x00008c00ff148b82 */ /* 0x000ea40000000a00 */
[----:B------:R-:W-:-:S02]  /*00f0*/  @!P1 LEA R4, R2, R7, 0x9 ;  /* 0x0000000702049211 */ /* 0x000fc400078e48ff */
[----:B------:R-:W-:-:S04]  /*0100*/  @!P1 IADD3 R7, R7, 0x80, RZ ;  /* 0x0000008007079810 */ /* 0x000fc80007ffe0ff */
[----:B------:R-:W-:Y:S01]  /*0110*/  ISETP.GE.AND P3, PT, R7, R3, PT ;  /* 0x000000030700720c */ /* 0x000fe20003f66270 */
[----:B------:R-:W3:Y:S01]  /*0120*/  @!P1 LDC.64 R22, c[0x0][0x220] ;  /* 0x00008800ff169b82 */ /* 0x000ee20000000a00 */
[----:B0-----:R-:W-:Y:S01]  /*0130*/  @!P0 IMAD.WIDE.U32 R28, R5, 0x4, R28 ;  /* 0x00000004051c8825 */ /* 0x001fe200078e001c */
[----:B------:R-:W-:-:S04]  /*0140*/  HFMA2.MMA R25, -RZ, RZ, 0, 0 ;  /* 0x00000000ff197435 */ /* 0x000fc800000001ff */
[----:B------:R0:W4:Y:S02]  /*0150*/  @!P0 LDG.E R6, desc[UR4][R28.64] ;  /* 0x000000041c068981 */ /* 0x000124000c1e1900 */
[----:B------:R-:W0:Y:S01]  /*0160*/  @!P1 LDC.64 R12, c[0x0][0x230] ;  /* 0x00008c00ff0c9b82 */ /* 0x000e220000000a00 */
[----:B-1----:R-:W-:-:S05]  /*0170*/  @!P0 IMAD.WIDE.U32 R18, R5, 0x4, R18 ;  /* 0x0000000405128825 */ /* 0x002fca00078e0012 */
[----:B------:R-:W4:Y:S02]  /*0180*/  @!P0 LDG.E R25, desc[UR4][R18.64] ;  /* 0x0000000412198981 */ /* 0x000f24000c1e1900 */
[----:B------:R-:W1:Y:S01]  /*0190*/  @!P1 LDC.64 R8, c[0x0][0x228] ;  /* 0x00008a00ff089b82 */ /* 0x000e620000000a00 */
[----:B--2---:R-:W-:Y:S01]  /*01a0*/  @!P0 IMAD.WIDE.U32 R20, R5, 0x4, R20 ;  /* 0x0000000405148825 */ /* 0x004fe200078e0014 */
[----:B------:R-:W-:-:S06]  /*01b0*/  MOV R5, RZ ;  /* 0x000000ff00057202 */ /* 0x000fcc0000000f00 */
[----:B------:R-:W2:Y:S01]  /*01c0*/  @!P3 LDC.64 R10, c[0x0][0x220] ;  /* 0x00008800ff0abb82 */ /* 0x000ea20000000a00 */
[----:B------:R1:W4:Y:S07]  /*01d0*/  @!P0 LDG.E R5, desc[UR4][R20.64] ;  /* 0x0000000414058981 */ /* 0x00032e000c1e1900 */
[----:B------:R-:W2:Y:S08]  /*01e0*/  @!P3 LDC.64 R14, c[0x0][0x230] ;  /* 0x00008c00ff0ebb82 */ /* 0x000eb00000000a00 */
[----:B------:R-:W2:Y:S01]  /*01f0*/  @!P3 LDC.64 R16, c[0x0][0x228] ;  /* 0x00008a00ff10bb82 */ /* 0x000ea20000000a00 */
[----:B---3--:R-:W-:Y:S01]  /*0200*/  @!P1 IMAD.WIDE.U32 R22, R4, 0x4, R22 ;  /* 0x0000000404169825 */ /* 0x008fe200078e0016 */
[----:B------:R-:W-:Y:S01]  /*0210*/  HFMA2.MMA R0, -RZ, RZ, 0, 0 ;  /* 0x00000000ff007435 */ /* 0x000fe200000001ff */
[----:B------:R-:W-:-:S02]  /*0220*/  @!P3 LEA R27, R2, R7, 0x9 ;  /* 0x00000007021bb211 */ /* 0x000fc400078e48ff */
[----:B0-----:R-:W-:-:S04]  /*0230*/  @!P1 IMAD.WIDE.U32 R12, R4, 0x4, R12 ;  /* 0x00000004040c9825 */ /* 0x001fc800078e000c */
[----:B-1----:R-:W-:Y:S01]  /*0240*/  @!P1 IMAD.WIDE.U32 R8, R4, 0x4, R8 ;  /* 0x0000000404089825 */ /* 0x002fe200078e0008 */
[----:B------:R-:W-:Y:S01]  /*0250*/  HFMA2.MMA R4, -RZ, RZ, 0, 0 ;  /* 0x00000000ff047435 */ /* 0x000fe200000001ff */
[----:B------:R-:W-:Y:S02]  /*0260*/  MOV R26, RZ ;  /* 0x000000ff001a7202 */ /* 0x000fe40000000f00 */
[----:B------:R-:W-:Y:S01]  /*0270*/  IMAD.MOV.U32 R29, RZ, RZ, RZ ;  /* 0x000000ffff1d7224 */ /* 0x000fe200078e00ff */
[----:B------:R-:W-:Y:S01]  /*0280*/  CS2R R20, SRZ ;  /* 0x0000000000147805 */ /* 0x000fe2000001ff00 */
[C---:B--2---:R-:W-:Y:S01]  /*0290*/  @!P3 IMAD.WIDE.U32 R10, R27.reuse, 0x4, R10 ;  /* 0x000000041b0ab825 */ /* 0x044fe200078e000a */
[----:B------:R-:W2:Y:S03]  /*02a0*/  @!P1 LDG.E R0, desc[UR4][R22.64] ;  /* 0x0000000416009981 */ /* 0x000ea6000c1e1900 */
[C---:B------:R-:W-:Y:S01]  /*02b0*/  @!P3 IMAD.WIDE.U32 R14, R27.reuse, 0x4, R14 ;  /* 0x000000041b0eb825 */ /* 0x040fe200078e000e */
[----:B------:R-:W2:Y:S03]  /*02c0*/  @!P1 LDG.E R29, desc[UR4][R12.64] ;  /* 0x000000040c1d9981 */ /* 0x000ea6000c1e1900 */
[----:B------:R-:W-:Y:S01]  /*02d0*/  @!P3 IMAD.WIDE.U32 R16, R27, 0x4, R16 ;  /* 0x000000041b10b825 */ /* 0x000fe200078e0010 */
[----:B------:R-:W3:Y:S04]  /*02e0*/  @!P3 LDG.E R26, desc[UR4][R10.64] ;  /* 0x000000040a1ab981 */ /* 0x000ee8000c1e1900 */
[----:B------:R-:W3:Y:S04]  /*02f0*/  @!P3 LDG.E R4, desc[UR4][R14.64] ;  /* 0x000000040e04b981 */ /* 0x000ee8000c1e1900 */
[----:B------:R0:W3:Y:S04]  /*0300*/  @!P1 LDG.E R21, desc[UR4][R8.64] ;  /* 0x0000000408159981 */ /* 0x0000e8000c1e1900 */
[----:B------:R1:W3:Y:S01]  /*0310*/  @!P3 LDG.E R20, desc[UR4][R16.64] ;  /* 0x000000041014b981 */ /* 0x0002e2000c1e1900 */
[----:B------:R-:W-:-:S04]  /*0320*/  @!P3 IADD3 R7, R7, 0x80, RZ ;  /* 0x000000800707b810 */ /* 0x000fc80007ffe0ff */
[----:B------:R-:W-:Y:S01]  /*0330*/  ISETP.GE.AND P2, PT, R7, R3, PT ;  /* 0x000000030700720c */ /* 0x000fe20003f46270 */
[----:B0-----:R-:W0:-:S12]  /*0340*/  @!P0 LDC.64 R8, c[0x0][0x218] ;  /* 0x00008600ff088b82 */ /* 0x001e180000000a00 */
[----:B------:R-:W0:Y:S08]  /*0350*/  @!P2 LDC.64 R18, c[0x0][0x220] ;  /* 0x00008800ff12ab82 */ /* 0x000e300000000a00 */
[----:B------:R-:W0:Y:S08]  /*0360*/  @!P2 LDC.64 R12, c[0x0][0x230] ;  /* 0x00008c00ff0cab82 */ /* 0x000e300000000a00 */
[----:B------:R-:W0:Y:S01]  /*0370*/  @!P2 LDC.64 R10, c[0x0][0x228] ;  /* 0x00008a00ff0aab82 */ /* 0x000e220000000a00 */
[----:B-1----:R-:W-:-:S02]  /*0380*/  IADD3 R17, R24, 0x80, RZ ;  /* 0x0000008018117810 */ /* 0x002fc40007ffe0ff */
[-C--:B------:R-:W-:Y:S02]  /*0390*/  MOV R16, R24.reuse ;  /* 0x0000001800107202 */ /* 0x080fe40000000f00 */
[C---:B------:R-:W-:Y:S02]  /*03a0*/  @!P2 LEA R23, R2.reuse, R7, 0x9 ;  /* 0x000000070217a211 */ /* 0x040fe400078e48ff */
[----:B------:R-:W-:Y:S02]  /*03b0*/  @!P0 MOV R16, R17 ;  /* 0x0000001100108202 */ /* 0x000fe40000000f00 */
[----:B------:R-:W-:Y:S01]  /*03c0*/  @!P0 LEA R17, R2, R24, 0x9 ;  /* 0x0000001802118211 */ /* 0x000fe200078e48ff */
[----:B------:R-:W-:Y:S01]  /*03d0*/  IMAD.MOV.U32 R7, RZ, RZ, RZ ;  /* 0x000000ffff077224 */ /* 0x000fe200078e00ff */
[----:B------:R-:W-:Y:S01]  /*03e0*/  CS2R R14, SRZ ;  /* 0x00000000000e7805 */ /* 0x000fe2000001ff00 */
[----:B0-----:R-:W-:-:S04]  /*03f0*/  @!P2 IMAD.WIDE.U32 R18, R23, 0x4, R18 ;  /* 0x000000041712a825 */ /* 0x001fc800078e0012 */
[----:B------:R-:W-:Y:S01]  /*0400*/  @!P2 IMAD.WIDE.U32 R12, R23, 0x4, R12 ;  /* 0x00000004170ca825 */ /* 0x000fe200078e000c */
[----:B------:R-:W5:Y:S03]  /*0410*/  @!P2 LDG.E R7, desc[UR4][R18.64] ;  /* 0x000000041207a981 */ /* 0x000f66000c1e1900 */
[----:B------:R-:W-:Y:S01]  /*0420*/  @!P0 IMAD.WIDE.U32 R8, R17, 0x4, R8 ;  /* 0x0000000411088825 */ /* 0x000fe200078e0008 */
[----:B------:R-:W5:Y:S03]  /*0430*/  @!P2 LDG.E R14, desc[UR4][R12.64] ;  /* 0x000000040c0ea981 */ /* 0x000f66000c1e1900 */
[----:B------:R-:W-:-:S05]  /*0440*/  @!P2 IMAD.WIDE.U32 R10, R23, 0x4, R10 ;  /* 0x00000004170aa825 */ /* 0x000fca00078e000a */
[----:B------:R0:W5:Y:S01]  /*0450*/  @!P2 LDG.E R15, desc[UR4][R10.64] ;  /* 0x000000040a0fa981 */ /* 0x000162000c1e1900 */
[----:B------:R-:W-:Y:S01]  /*0460*/  ISETP.GE.AND P1, PT, R16, R3, PT ;  /* 0x000000031000720c */ /* 0x000fe20003f26270 */
[----:B------:R-:W-:Y:S01]  /*0470*/  BSSY B0, `(.L_x_12132) ;  /* 0x0000013000007945 */ /* 0x000fe20003800000 */
[----:B----4-:R-:W-:-:S04]  /*0480*/  FMUL.FTZ R6, R5, R6 ;  /* 0x0000000605067220 */ /* 0x010fc80000410000 */
[----:B------:R-:W-:-:S05]  /*0490*/  FMUL.FTZ R25, R6, R25 ;  /* 0x0000001906197220 */ /* 0x000fca0000410000 */
[----:B------:R1:W-:Y:S01]  /*04a0*/  @!P0 STG.E desc[UR4][R8.64], R25 ;  /* 0x0000001908008986 */ /* 0x0003e2000c101904 */
[----:B--2---:R-:W-:Y:S01]  /*04b0*/  FMUL.FTZ R0, R29, R0 ;  /* 0x000000001d007220 */ /* 0x004fe20000410000 */
[----:B---3--:R-:W-:-:S03]  /*04c0*/  FMUL.FTZ R5, R4, R26 ;  /* 0x0000001a04057220 */ /* 0x008fc60000410000 */
[----:B------:R-:W-:Y:S01]  /*04d0*/  FMUL.FTZ R21, R0, R21 ;  /* 0x0000001500157220 */ /* 0x000fe20000410000 */
[----:B0-----:R-:W-:Y:S01]  /*04e0*/  FMUL.FTZ R11, R5, R20 ;  /* 0x00000014050b7220 */ /* 0x001fe20000410000 */
[----:B-1----:R-:W-:Y:S06]  /*04f0*/  @P1 BRA `(.L_x_12133) ;  /* 0x0000000000281947 */ /* 0x002fec0003800000 */
[----:B------:R-:W0:Y:S01]  /*0500*/  LDC.64 R8, c[0x0][0x218] ;  /* 0x00008600ff087b82 */ /* 0x000e220000000a00 */
[----:B------:R-:W-:Y:S01]  /*0510*/  IMAD R5, R2, 0x200, R16 ;  /* 0x0000020002057824 */ /* 0x000fe200078e0210 */
[----:B------:R-:W-:-:S04]  /*0520*/  IADD3 R16, R16, 0x80, RZ ;  /* 0x0000008010107810 */ /* 0x000fc80007ffe0ff */
[----:B------:R-:W-:-:S13]  /*0530*/  ISETP.GE.AND P0, PT, R16, R3, PT ;  /* 0x000000031000720c */ /* 0x000fda0003f06270 */
[----:B------:R-:W-:Y:S02]  /*0540*/  @!P0 LEA R13, R2, R16, 0x9 ;  /* 0x00000010020d8211 */ /* 0x000fe400078e48ff */
[----:B------:R-:W-:Y:S01]  /*0550*/  @!P0 IADD3 R16, R16, 0x80, RZ ;  /* 0x0000008010108810 */ /* 0x000fe20007ffe0ff */
[----:B0-----:R-:W-:-:S04]  /*0560*/  IMAD.WIDE.U32 R4, R5, 0x4, R8 ;  /* 0x0000000405047825 */ /* 0x001fc800078e0008 */
[----:B------:R-:W-:Y:S01]  /*0570*/  @!P0 IMAD.WIDE.U32 R8, R13, 0x4, R8 ;  /* 0x000000040d088825 */ /* 0x000fe200078e0008 */
[----:B------:R0:W-:Y:S04]  /*0580*/  STG.E desc[UR4][R4.64], R21 ;  /* 0x0000001504007986 */ /* 0x0001e8000c101904 */
[----:B------:R0:W-:Y:S02]  /*0590*/  @!P0 STG.E desc[UR4][R8.64], R11 ;  /* 0x0000000b08008986 */ /* 0x0001e4000c101904 */
.L_x_12133:
[----:B------:R-:W-:Y:S05]  /*05a0*/  BSYNC B0 ;  /* 0x0000000000007941 */ /* 0x000fea0003800000 */
.L_x_12132:
[----:B------:R-:W-:-:S13]  /*05b0*/  ISETP.GE.AND P0, PT, R16, R3, PT ;  /* 0x000000031000720c */ /* 0x000fda0003f06270 */
[----:B------:R-:W-:Y:S05]  /*05c0*/  @P0 EXIT ;  /* 0x000000000000094d */ /* 0x000fea0003800000 */
[----:B0-----:R-:W0:Y:S01]  /*05d0*/  LDC.64 R4, c[0x0][0x218] ;  /* 0x00008600ff047b82 */ /* 0x001e220000000a00 */
[----:B------:R-:W-:Y:S01]  /*05e0*/  LEA R3, R2, R16, 0x9 ;  /* 0x0000001002037211 */ /* 0x000fe200078e48ff */
[----:B-----5:R-:W-:-:S04]  /*05f0*/  FMUL.FTZ R14, R14, R7 ;  /* 0x000000070e0e7220 */ /* 0x020fc80000410000 */
[----:B------:R-:W-:Y:S01]  /*0600*/  FMUL.FTZ R15, R14, R15 ;  /* 0x0000000f0e0f7220 */ /* 0x000fe20000410000 */
[----:B0-----:R-:W-:-:S05]  /*0610*/  IMAD.WIDE.U32 R2, R3, 0x4, R4 ;  /* 0x0000000403027825 */ /* 0x001fca00078e0004 */
[----:B------:R-:W-:Y:S01]  /*0620*/  STG.E desc[UR4][R2.64], R15 ;  /* 0x0000000f02007986 */ /* 0x000fe2000c101904 */
[----:B------:R-:W-:Y:S05]  /*0630*/  EXIT ;  /* 0x000000000000794d */ /* 0x000fea0003800000 */
.L_x_12134:
        /* <DEDUP_REMOVED lines=12> */
.L_x_28407:


//--------------------- .text._ZN2at6native29vectorized_elementwise_kernelILi2EZZZNS0_49_GLOBAL__N__b919a28f_16_Normalization_cu_5c38458736batch_norm_elementwise_backward_evalERKNS_6TensorES5_S5_S5_ENKUlvE_clEvENKUlvE0_clEvEUlfffE_St5arrayIPcLm4EEEEviT0_T1_ --------------------------
	.section	.text._ZN2at6native29vectorized_elementwise_kernelILi2EZZZNS0_49_GLOBAL__N__b919a28f_16_Normalization_cu_5c38458736batch_norm_elementwise_backward_evalERKNS_6TensorES5_S5_S5_ENKUlvE_clEvENKUlvE0_clEvEUlfffE_St5arrayIPcLm4EEEEviT0_T1_,"ax",@progbits
	.align	128
        .global         _ZN2at6native29vectorized_elementwise_kernelILi2EZZZNS0_49_GLOBAL__N__b919a28f_16_Normalization_cu_5c38458736batch_norm_elementwise_backward_evalERKNS_6TensorES5_S5_S5_ENKUlvE_clEvENKUlvE0_clEvEUlfffE_St5arrayIPcLm4EEEEviT0_T1_
        .type           _ZN2at6native29vectorized_elementwise_kernelILi2EZZZNS0_49_GLOBAL__N__b919a28f_16_Normalization_cu_5c38458736batch_norm_elementwise_backward_evalERKNS_6TensorES5_S5_S5_ENKUlvE_clEvENKUlvE0_clEvEUlfffE_St5arrayIPcLm4EEEEviT0_T1_,@function
        .size           _ZN2at6native29vectorized_elementwise_kernelILi2EZZZNS0_49_GLOBAL__N__b919a28f_16_Normalization_cu_5c38458736batch_norm_elementwise_backward_evalERKNS_6TensorES5_S5_S5_ENKUlvE_clEvENKUlvE0_clEvEUlfffE_St5arrayIPcLm4EEEEviT0_T1_,(.L_x_28408 - _ZN2at6native29vectorized_elementwise_kernelILi2EZZZNS0_49_GLOBAL__N__b919a28f_16_Normalization_cu_5c38458736batch_norm_elementwise_backward_evalERKNS_6TensorES5_S5_S5_ENKUlvE_clEvENKUlvE0_clEvEUlfffE_St5arrayIPcLm4EEEEviT0_T1_)
        .other          _ZN2at6native29vectorized_elementwise_kernelILi2EZZZNS0_49_GLOBAL__N__b919a28f_16_Normalization_cu_5c38458736batch_norm_elementwise_backward_evalERKNS_6TensorES5_S5_S5_ENKUlvE_clEvENKUlvE0_clEvEUlfffE_St5arrayIPcLm4EEEEviT0_T1_,@"STO_CUDA_ENTRY STV_DEFAULT"
_ZN2at6native29vectorized_elementwise_kernelILi2EZZZNS0_49_GLOBAL__N__b919a28f_16_Normalization_cu_5c38458736batch_norm_elementwise_backward_evalERKNS_6TensorES5_S5_S5_ENKUlvE_clEvENKUlvE0_clEvEUlfffE_St5arrayIPcLm4EEEEviT0_T1_:
.text._ZN2at6native29vectorized_elementwise_kernelILi2EZZZNS0_49_GLOBAL__N__b919a28f_16_Normalization_cu_5c38458736batch_norm_elementwise_backward_evalERKNS_6TensorES5_S5_S5_ENKUlvE_clEvENKUlvE0_clEvEUlfffE_St5arrayIPcLm4EEEEviT0_T1_:
        /* <DEDUP_REMOVED lines=14> */
[C---:B--2---:R-:W-:Y:S01]  /*00e0*/  IMAD.WIDE R4, R0.reuse, 0x4, R4 ;  /* 0x0000000400047825 */ /* 0x044fe200078e0204 */
[----:B------:R-:W2:Y:S03]  /*00f0*/  LDG.E.64 R22, desc[UR4][R30.64] ;  /* 0x000000041e167981 */ /* 0x000ea6000c1e1b00 */
[----:B---3--:R-:W-:Y:S01]  /*0100*/  IMAD.WIDE R28, R0, 0x4, R28 ;  /* 0x00000004001c7825 */ /* 0x008fe200078e021c */
[----:B------:R-:W3:Y:S03]  /*0110*/  LDG.E.64 R18, desc[UR4][R30.64+0x400] ;  /* 0x000400041e127981 */ /* 0x000ee6000c1e1b00 */
[C---:B------:R-:W-:Y:S01]  /*0120*/  IMAD.WIDE.U32 R32, R26.reuse, 0x8, R4 ;  /* 0x000000081a207825 */ /* 0x040fe200078e0004 */
[----:B------:R-:W4:Y:S04]  /*0130*/  LDG.E.64 R16, desc[UR4][R30.64+0x800] ;  /* 0x000800041e107981 */ /* 0x000f28000c1e1b00 */
[----:B------:R-:W2:Y:S01]  /*0140*/  LDG.E.64 R24, desc[UR4][R32.64] ;  /* 0x0000000420187981 */ /* 0x000ea2000c1e1b00 */
[----:B------:R-:W-:-:S03]  /*0150*/  IMAD.WIDE.U32 R28, R26, 0x8, R28 ;  /* 0x000000081a1c7825 */ /* 0x000fc600078e001c */
[----:B------:R-:W3:Y:S04]  /*0160*/  LDG.E.64 R20, desc[UR4][R32.64+0x400] ;  /* 0x0004000420147981 */ /* 0x000ee8000c1e1b00 */
[----:B------:R-:W4:Y:S04]  /*0170*/  LDG.E.64 R4, desc[UR4][R32.64+0x800] ;  /* 0x0008000420047981 */ /* 0x000f28000c1e1b00 */
[----:B------:R-:W5:Y:S04]  /*0180*/  LDG.E.64 R14, desc[UR4][R30.64+0xc00] ;  /* 0x000c00041e0e7981 */ /* 0x000f68000c1e1b00 */
[----:B------:R-:W5:Y:S04]  /*0190*/  LDG.E.64 R2, desc[UR4][R32.64+0xc00] ;  /* 0x000c000420027981 */ /* 0x000f68000c1e1b00 */
[----:B------:R-:W5:Y:S04]  /*01a0*/  LDG.E.64 R12, desc[UR4][R28.64] ;  /* 0x000000041c0c7981 */ /* 0x000f68000c1e1b00 */
[----:B------:R-:W5:Y:S04]  /*01b0*/  LDG.E.64 R10, desc[UR4][R28.64+0x400] ;  /* 0x000400041c0a7981 */ /* 0x000f68000c1e1b00 */
[----:B------:R-:W5:Y:S04]  /*01c0*/  LDG.E.64 R8, desc[UR4][R28.64+0x800] ;  /* 0x000800041c087981 */ /* 0x000f68000c1e1b00 */
[----:B------:R-:W5:Y:S01]  /*01d0*/  LDG.E.64 R6, desc[UR4][R28.64+0xc00] ;  /* 0x000c00041c067981 */ /* 0x000f62000c1e1b00 */
[----:B--2---:R-:W-:Y:S01]  /*01e0*/  FMUL.FTZ R27, R22, R24 ;  /* 0x00000018161b7220 */ /* 0x004fe20000410000 */
[----:B------:R-:W-:-:S02]  /*01f0*/  FMUL.FTZ R24, R23, R25 ;  /* 0x0000001917187220 */ /* 0x000fc40000410000 */
[----:B------:R-:W0:Y:S01]  /*0200*/  LDC.64 R22, c[0x0][0x218] ;  /* 0x00008600ff167b82 */ /* 0x000e220000000a00 */
[----:B---3--:R-:W-:Y:S01]  /*0210*/  FMUL.FTZ R25, R18, R20 ;  /* 0x0000001412197220 */ /* 0x008fe20000410000 */
[----:B------:R-:W-:Y:S01]  /*0220*/  FMUL.FTZ R18, R19, R21 ;  /* 0x0000001513127220 */ /* 0x000fe20000410000 */
[----:B----4-:R-:W-:Y:S01]  /*0230*/  FMUL.FTZ R19, R16, R4 ;  /* 0x0000000410137220 */ /* 0x010fe20000410000 */
[----:B------:R-:W-:Y:S01]  /*0240*/  FMUL.FTZ R4, R17, R5 ;  /* 0x0000000511047220 */ /* 0x000fe20000410000 */
[----:B-----5:R-:W-:Y:S01]  /*0250*/  FMUL.FTZ R5, R14, R2 ;  /* 0x000000020e057220 */ /* 0x020fe20000410000 */
[----:B------:R-:W-:Y:S01]  /*0260*/  FMUL.FTZ R13, R13, R24 ;  /* 0x000000180d0d7220 */ /* 0x000fe20000410000 */
[----:B------:R-:W-:Y:S01]  /*0270*/  FMUL.FTZ R12, R12, R27 ;  /* 0x0000001b0c0c7220 */ /* 0x000fe20000410000 */
[----:B0-----:R-:W-:-:S04]  /*0280*/  IMAD.WIDE.U32 R22, R0, 0x4, R22 ;  /* 0x0000000400167825 */ /* 0x001fc800078e0016 */
[----:B------:R-:W-:Y:S01]  /*0290*/  FMUL.FTZ R0, R15, R3 ;  /* 0x000000030f007220 */ /* 0x000fe20000410000 */
[----:B------:R-:W-:Y:S01]  /*02a0*/  FMUL.FTZ R11, R11, R18 ;  /* 0x000000120b0b7220 */ /* 0x000fe20000410000 */
[----:B------:R-:W-:Y:S01]  /*02b0*/  FMUL.FTZ R10, R10, R25 ;  /* 0x000000190a0a7220 */ /* 0x000fe20000410000 */
[----:B------:R-:W-:Y:S01]  /*02c0*/  FMUL.FTZ R9, R9, R4 ;  /* 0x0000000409097220 */ /* 0x000fe20000410000 */
[----:B------:R-:W-:Y:S01]  /*02d0*/  FMUL.FTZ R8, R8, R19 ;  /* 0x0000001308087220 */ /* 0x000fe20000410000 */
[----:B------:R-:W-:-:S04]  /*02e0*/  IMAD.WIDE R22, R26, 0x8, R22 ;  /* 0x000000081a167825 */ /* 0x000fc800078e0216 */
[----:B------:R-:W-:Y:S01]  /*02f0*/  FMUL.FTZ R7, R7, R0 ;  /* 0x0000000007077220 */ /* 0x000fe20000410000 */
[----:B------:R-:W-:Y:S01]  /*0300*/  FMUL.FTZ R6, R6, R5 ;  /* 0x0000000506067220 */ /* 0x000fe20000410000 */
[----:B------:R-:W-:Y:S04]  /*0310*/  STG.E.64 desc[UR4][R22.64], R12 ;  /* 0x0000000c16007986 */ /* 0x000fe8000c101b04 */
[----:B------:R-:W-:Y:S04]  /*0320*/  STG.E.64 desc[UR4][R22.64+0x400], R10 ;  /* 0x0004000a16007986 */ /* 0x000fe8000c101b04 */
[----:B------:R-:W-:Y:S04]  /*0330*/  STG.E.64 desc[UR4][R22.64+0x800], R8 ;  /* 0x0008000816007986 */ /* 0x000fe8000c101b04 */
[----:B------:R-:W-:Y:S01]  /*0340*/  STG.E.64 desc[UR4][R22.64+0xc00], R6 ;  /* 0x000c000616007986 */ /* 0x000fe2000c101b04 */
[----:B------:R-:W-:Y:S05]  /*0350*/  EXIT ;  /* 0x000000000000794d */ /* 0x000fea0003800000 */
.L_x_12135:
[----:B------:R-:W0:Y:S01]  /*0360*/  S2R R11, SR_TID.X ;  /* 0x00000000000b7919 */ /* 0x000e220000002100 */
[----:B------:R-:W-:Y:S02]  /*0370*/  CS2R R8, SRZ ;  /* 0x0000000000087805 */ /* 0x000fe4000001ff00 */
[----:B------:R-:W-:Y:S02]  /*0380*/  CS2R R12, SRZ ;  /* 0x00000000000c7805 */ /* 0x000fe4000001ff00 */
[----:B0-----:R-:W-:-:S13]  /*0390*/  ISETP.GE.AND P0, PT, R11, R2, PT ;  /* 0x000000020b00720c */ /* 0x001fda0003f06270 */
[----:B------:R-:W0:Y:S01]  /*03a0*/  @!P0 LDC.64 R4, c[0x0][0x220] ;  /* 0x00008800ff048b82 */ /* 0x000e220000000a00 */
[----:B------:R-:W-:-:S07]  /*03b0*/  @!P0 IADD3 R3, R0, R11, RZ ;  /* 0x0000000b00038210 */ /* 0x000fce0007ffe0ff */
[----:B------:R-:W1:Y:S08]  /*03c0*/  @!P0 LDC.64 R6, c[0x0][0x230] ;  /* 0x00008c00ff068b82 */ /* 0x000e700000000a00 */
[----:B------:R-:W2:Y:S01]  /*03d0*/  @!P0 LDC.64 R14, c[0x0][0x228] ;  /* 0x00008a00ff0e8b82 */ /* 0x000ea20000000a00 */
[----:B0-----:R-:W-:-:S05]  /*03e0*/  @!P0 IMAD.WIDE.U32 R4, R3, 0x4, R4 ;  /* 0x0000000403048825 */ /* 0x001fca00078e0004 */
[----:B------:R-:W3:Y:S01]  /*03f0*/  @!P0 LDG.E R8, desc[UR4][R4.64] ;  /* 0x0000000404088981 */ /* 0x000ee2000c1e1900 */
[----:B-1----:R-:W-:-:S05]  /*0400*/  @!P0 IMAD.WIDE.U32 R6, R3, 0x4, R6 ;  /* 0x0000000403068825 */ /* 0x002fca00078e0006 */
[----:B------:R0:W3:Y:S01]  /*0410*/  @!P0 LDG.E R13, desc[UR4][R6.64] ;  /* 0x00000004060d8981 */ /* 0x0000e2000c1e1900 */
[----:B------:R-:W-:Y:S01]  /*0420*/  CS2R R24, SRZ ;  /* 0x0000000000187805 */ /* 0x000fe2000001ff00 */
[----:B--2---:R-:W-:-:S05]  /*0430*/  @!P0 IMAD.WIDE.U32 R14, R3, 0x4, R14 ;  /* 0x00000004030e8825 */ /* 0x004fca00078e000e */
[----:B------:R1:W2:Y:S01]  /*0440*/  @!P0 LDG.E R25, desc[UR4][R14.64] ;  /* 0x000000040e198981 */ /* 0x0002a2000c1e1900 */
[----:B------:R-:W-:-:S04]  /*0450*/  @!P0 IADD3 R11, R11, 0x80, RZ ;  /* 0x000000800b0b8810 */ /* 0x000fc80007ffe0ff */
[----:B------:R-:W-:-:S13]  /*0460*/  ISETP.GE.AND P3, PT, R11, R2, PT ;  /* 0x000000020b00720c */ /* 0x000fda0003f66270 */
[----:B------:R-:W-:Y:S01]  /*0470*/  @!P3 IADD3 R3, R0, R11, RZ ;  /* 0x0000000b0003b210 */ /* 0x000fe20007ffe0ff */
[----:B------:R-:W4:Y:S01]  /*0480*/  @!P3 LDC.64 R32, c[0x0][0x220] ;  /* 0x00008800ff20bb82 */ /* 0x000f220000000a00 */
[----:B------:R-:W-:-:S04]  /*0490*/  @!P3 IADD3 R11, R11, 0x80, RZ ;  /* 0x000000800b0bb810 */ /* 0x000fc80007ffe0ff */
[----:B------:R-:W-:-:S03]  /*04a0*/  ISETP.GE.AND P4, PT, R11, R2, PT ;  /* 0x000000020b00720c */ /* 0x000fc60003f86270 */
[----:B------:R-:W5:Y:S08]  /*04b0*/  @!P3 LDC.64 R30, c[0x0][0x228] ;  /* 0x00008a00ff1ebb82 */ /* 0x000f700000000a00 */
[----:B------:R-:W1:Y:S02]  /*04c0*/  @!P3 LDC.64 R20, c[0x0][0x230] ;  /* 0x00008c00ff14bb82 */ /* 0x000e640000000a00 */
[----:B0-----:R-:W-:-:S02]  /*04d0*/  @!P4 IADD3 R7, R0, R11, RZ ;  /* 0x0000000b0007c210 */ /* 0x001fc40007ffe0ff */
[----:B------:R-:W-:-:S04]  /*04e0*/  @!P4 IADD3 R11, R11, 0x80, RZ ;  /* 0x000000800b0bc810 */ /* 0x000fc80007ffe0ff */
[----:B------:R-:W-:Y:S01]  /*04f0*/  ISETP.GE.AND P2, PT, R11, R2, PT ;  /* 0x000000020b00720c */ /* 0x000fe20003f46270 */
[----:B------:R-:W0:Y:S08]  /*0500*/  @!P4 LDC.64 R28, c[0x0][0x220] ;  /* 0x00008800ff1ccb82 */ /* 0x000e300000000a00 */
[----:B------:R-:W0:Y:S08]  /*0510*/  @!P4 LDC.64 R26, c[0x0][0x228] ;  /* 0x00008a00ff1acb82 */ /* 0x000e300000000a00 */
[----:B------:R-:W0:Y:S01]  /*0520*/  @!P4 LDC.64 R18, c[0x0][0x230] ;  /* 0x00008c00ff12cb82 */ /* 0x000e220000000a00 */
[----:B------:R-:W-:-:S02]  /*0530*/  @!P2 IADD3 R5, R0, R11, RZ ;  /* 0x0000000b0005a210 */ /* 0x000fc40007ffe0ff */
[----:B------:R-:W-:-:S04]  /*0540*/  @!P2 IADD3 R11, R11, 0x80, RZ ;  /* 0x000000800b0ba810 */ /* 0x000fc80007ffe0ff */
[----:B------:R-:W-:Y:S01]  /*0550*/  ISETP.GE.AND P1, PT, R11, R2, PT ;  /* 0x000000020b00720c */ /* 0x000fe20003f26270 */
[----:B------:R-:W0:Y:S01]  /*0560*/  @!P2 LDC.64 R16, c[0x0][0x220] ;  /* 0x00008800ff10ab82 */ /* 0x000e220000000a00 */
[----:B----4-:R-:W-:-:S04]  /*0570*/  @!P3 IMAD.WIDE.U32 R32, R3, 0x4, R32 ;  /* 0x000000040320b825 */ /* 0x010fc800078e0020 */
[C---:B-----5:R-:W-:Y:S01]  /*0580*/  @!P3 IMAD.WIDE.U32 R30, R3.reuse, 0x4, R30 ;  /* 0x00000004031eb825 */ /* 0x060fe200078e001e */
[----:B-1----:R-:W-:Y:S02]  /*0590*/  MOV R14, RZ ;  /* 0x000000ff000e7202 */ /* 0x002fe40000000f00 */
[----:B------:R-:W1:Y:S01]  /*05a0*/  @!P2 LDC.64 R36, c[0x0][0x228] ;  /* 0x00008a00ff24ab82 */ /* 0x000e620000000a00 */
[----:B------:R-:W-:Y:S01]  /*05b0*/  @!P3 IMAD.WIDE.U32 R20, R3, 0x4, R20 ;  /* 0x000000040314b825 */ /* 0x000fe200078e0014 */
[----:B------:R-:W-:Y:S01]  /*05c0*/  HFMA2.MMA R3, -RZ, RZ, 0, 0 ;  /* 0x00000000ff037435 */ /* 0x000fe200000001ff */
[----:B------:R-:W4:Y:S02]  /*05d0*/  @!P3 LDG.E R24, desc[UR4][R30.64] ;  /* 0x000000041e18b981 */ /* 0x000f24000c1e1900 */
[C---:B0-----:R-:W-:Y:S01]  /*05e0*/  @!P4 IMAD.WIDE.U32 R28, R7.reuse, 0x4, R28 ;  /* 0x00000004071cc825 */ /* 0x041fe200078e001c */
[----:B------:R-:W-:Y:S01]  /*05f0*/  CS2R R22, SRZ ;  /* 0x0000000000167805 */ /* 0x000fe2000001ff00 */
[----:B------:R0:W5:Y:S01]  /*0600*/  @!P3 LDG.E R14, desc[UR4][R20.64] ;  /* 0x00000004140eb981 */ /* 0x000162000c1e1900 */
[----:B------:R-:W1:Y:S01]  /*0610*/  @!P2 LDC.64 R34, c[0x0][0x230] ;  /* 0x00008c00ff22ab82 */ /* 0x000e620000000a00 */
[----:B------:R-:W-:-:S03]  /*0620*/  @!P4 IMAD.WIDE.U32 R26, R7, 0x4, R26 ;  /* 0x00000004071ac825 */ /* 0x000fc600078e001a */
[----:B------:R0:W5:Y:S01]  /*0630*/  @!P3 LDG.E R3, desc[UR4][R32.64] ;  /* 0x000000042003b981 */ /* 0x000162000c1e1900 */
[----:B------:R-:W-:Y:S01]  /*0640*/  @!P4 IMAD.WIDE.U32 R18, R7, 0x4, R18 ;  /* 0x000000040712c825 */ /* 0x000fe200078e0012 */
[----:B------:R-:W-:Y:S02]  /*0650*/  @!P1 IADD3 R7, R0, R11, RZ ;  /* 0x0000000b00079210 */ /* 0x000fe40007ffe0ff */
[----:B------:R-:W-:Y:S01]  /*0660*/  @!P1 IADD3 R11, R11, 0x80, RZ ;  /* 0x000000800b0b9810 */ /* 0x000fe20007ffe0ff */
[----:B------:R0:W4:Y:S01]  /*0670*/  @!P4 LDG.E R22, desc[UR4][R28.64] ;  /* 0x000000041c16c981 */ /* 0x000122000c1e1900 */
[----:B------:R-:W-:Y:S01]  /*0680*/  @!P2 IMAD.WIDE.U32 R16, R5, 0x4, R16 ;  /* 0x000000040510a825 */ /* 0x000fe200078e0010 */
[----:B------:R-:W-:Y:S01]  /*0690*/  HFMA2.MMA R4, -RZ, RZ, 0, 0 ;  /* 0x00000000ff047435 */ /* 0x000fe200000001ff */
[----:B------:R-:W-:Y:S02]  /*06a0*/  ISETP.GE.AND P3, PT, R11, R2, PT ;  /* 0x000000020b00720c */ /* 0x000fe40003f66270 */
[----:B0-----:R-:W-:Y:S01]  /*06b0*/  CS2R R20, SRZ ;  /* 0x0000000000147805 */ /* 0x001fe2000001ff00 */
[----:B------:R-:W0:Y:S01]  /*06c0*/  @!P1 LDC.64 R32, c[0x0][0x220] ;  /* 0x00008800ff209b82 */ /* 0x000e220000000a00 */
[----:B------:R-:W4:Y:S04]  /*06d0*/  @!P4 LDG.E R23, desc[UR4][R18.64] ;  /* 0x000000041217c981 */ /* 0x000f28000c1e1900 */
[----:B------:R1:W4:Y:S03]  /*06e0*/  @!P2 LDG.E R20, desc[UR4][R16.64] ;  /* 0x000000041014a981 */ /* 0x000326000c1e1900 */
[----:B------:R-:W0:Y:S01]  /*06f0*/  @!P1 LDC.64 R28, c[0x0][0x230] ;  /* 0x00008c00ff1c9b82 */ /* 0x000e220000000a00 */
[----:B------:R1:W4:Y:S07]  /*0700*/  @!P4 LDG.E R4, desc[UR4][R26.64] ;  /* 0x000000041a04c981 */ /* 0x00032e000c1e1900 */
[----:B-1----:R-:W1:Y:S01]  /*0710*/  @!P3 LDC.64 R16, c[0x0][0x220] ;  /* 0x00008800ff10bb82 */ /* 0x002e620000000a00 */
[----:B------:R-:W-:Y:S01]  /*0720*/  @!P2 IMAD.WIDE.U32 R36, R5, 0x4, R36 ;  /* 0x000000040524a825 */ /* 0x000fe200078e0024 */
[----:B------:R-:W-:-:S03]  /*0730*/  CS2R R26, SRZ ;  /* 0x00000000001a7805 */ /* 0x000fc6000001ff00 */
[----:B------:R-:W-:Y:S01]  /*0740*/  @!P2 IMAD.WIDE.U32 R34, R5, 0x4, R34 ;  /* 0x000000040522a825 */ /* 0x000fe200078e0022 */
[----:B------:R-:W-:Y:S02]  /*0750*/  MOV R5, RZ ;  /* 0x000000ff00057202 */ /* 0x000fe40000000f00 */
[----:B------:R-:W-:Y:S01]  /*0760*/  @!P3 IADD3 R15, R0, R11, RZ ;  /* 0x0000000b000fb210 */ /* 0x000fe20007ffe0ff */
[----:B------:R-:W1:Y:S01]  /*0770*/  @!P1 LDC.64 R30, c[0x0][0x228] ;  /* 0x00008a00ff1e9b82 */ /* 0x000e620000000a00 */
[----:B------:R-:W-:Y:S01]  /*0780*/  @!P3 IADD3 R11, R11, 0x80, RZ ;  /* 0x000000800b0bb810 */ /* 0x000fe20007ffe0ff */
[----:B------:R-:W4:Y:S04]  /*0790*/  @!P2 LDG.E R27, desc[UR4][R34.64] ;  /* 0x00000004221ba981 */ /* 0x000f28000c1e1900 */
[----:B------:R-:W4:Y:S01]  /*07a0*/  @!P2 LDG.E R5, desc[UR4][R36.64] ;  /* 0x000000042405a981 */ /* 0x000f22000c1e1900 */
[----:B------:R-:W-:Y:S01]  /*07b0*/  ISETP.GE.AND P2, PT, R11, R2, PT ;  /* 0x000000020b00720c */ /* 0x000fe20003f46270 */
[----:B0-----:R-:W-:Y:S01]  /*07c0*/  @!P1 IMAD.WIDE.U32 R28, R7, 0x4, R28 ;  /* 0x00000004071c9825 */ /* 0x001fe200078e001c */
[----:B------:R-:W0:Y:S04]  /*07d0*/  @!P3 LDC.64 R18, c[0x0][0x228] ;  /* 0x00008a00ff12bb82 */ /* 0x000e280000000a00 */
[----:B------:R1:W4:Y:S02]  /*07e0*/  @!P1 LDG.E R21, desc[UR4][R28.64] ;  /* 0x000000041c159981 */ /* 0x000324000c1e1900 */
[----:B-1----:R-:W-:-:S05]  /*07f0*/  @!P3 IMAD.WIDE.U32 R16, R15, 0x4, R16 ;  /* 0x000000040f10b825 */ /* 0x002fca00078e0010 */
[----:B------:R1:W4:Y:S01]  /*0800*/  @!P3 LDG.E R12, desc[UR4][R16.64] ;  /* 0x00000004100cb981 */ /* 0x000322000c1e1900 */
[----:B------:R-:W0:Y:S08]  /*0810*/  @!P3 LDC.64 R28, c[0x0][0x230] ;  /* 0x00008c00ff1cbb82 */ /* 0x000e300000000a00 */
[----:B-1----:R-:W1:Y:S01]  /*0820*/  @!P2 LDC.64 R16, c[0x0][0x220] ;  /* 0x00008800ff10ab82 */ /* 0x002e620000000a00 */
[----:B------:R-:W-:-:S04]  /*0830*/  @!P1 IMAD.WIDE.U32 R32, R7, 0x4, R32 ;  /* 0x0000000407209825 */ /* 0x000fc800078e0020 */
[----:B------:R-:W-:Y:S01]  /*0840*/  @!P1 IMAD.WIDE.U32 R30, R7, 0x4, R30 ;  /* 0x00000004071e9825 */ /* 0x000fe200078e001e */
[----:B------:R-:W-:-:S03]  /*0850*/  MOV R7, RZ ;  /* 0x000000ff00077202 */ /* 0x000fc60000000f00 */
[C---:B0-----:R-:W-:Y:S01]  /*0860*/  @!P3 IMAD.WIDE.U32 R18, R15.reuse, 0x4, R18 ;  /* 0x000000040f12b825 */ /* 0x041fe200078e0012 */
[----:B------:R-:W-:Y:S01]  /*0870*/  MOV R10, RZ ;  /* 0x000000ff000a7202 */ /* 0x000fe20000000f00 */
[----:B------:R-:W-:Y:S01]  /*0880*/  HFMA2.MMA R6, -RZ, RZ, 0, 0 ;  /* 0x00000000ff067435 */ /* 0x000fe200000001ff */
[----:B------:R-:W4:Y:S04]  /*0890*/  @!P1 LDG.E R9, desc[UR4][R30.64] ;  /* 0x000000041e099981 */ /* 0x000f28000c1e1900 */
[----:B------:R0:W4:Y:S01]  /*08a0*/  @!P3 LDG.E R7, desc[UR4][R18.64] ;  /* 0x000000041207b981 */ /* 0x000122000c1e1900 */
[----:B------:R-:W-:Y:S01]  /*08b0*/  @!P3 IMAD.WIDE.U32 R28, R15, 0x4, R28 ;  /* 0x000000040f1cb825 */ /* 0x000fe200078e001c */
[----:B------:R-:W-:-:S03]  /*08c0*/  HFMA2.MMA R15, -RZ, RZ, 0, 0 ;  /* 0x00000000ff0f7435 */ /* 0x000fc600000001ff */
[----:B------:R-:W4:Y:S01]  /*08d0*/  @!P1 LDG.E R6, desc[UR4][R32.64] ;  /* 0x0000000420069981 */ /* 0x000f22000c1e1900 */
[----:B0-----:R-:W-:-:S06]  /*08e0*/  @!P2 IADD3 R19, R0, R11, RZ ;  /* 0x0000000b0013a210 */ /* 0x001fcc0007ffe0ff */
[----:B------:R0:W4:Y:S01]  /*08f0*/  @!P3 LDG.E R15, desc[UR4][R28.64] ;  /* 0x000000041c0fb981 */ /* 0x000122000c1e1900 */
[----:B-1----:R-:W-:-:S05]  /*0900*/  @!P2 IMAD.WIDE.U32 R16, R19, 0x4, R16 ;  /* 0x000000041310a825 */ /* 0x002fca00078e0010 */
[----:B------:R1:W4:Y:S01]  /*0910*/  @!P2 LDG.E R10, desc[UR4][R16.64] ;  /* 0x00000004100aa981 */ /* 0x000322000c1e1900 */
[----:B0-----:R-:W0:Y:S08]  /*0920*/  @!P2 LDC.64 R28, c[0x0][0x228] ;  /* 0x00008a00ff1cab82 */ /* 0x001e300000000a00 */
[----:B-1----:R-:W1:Y:S01]  /*0930*/  @!P2 LDC.64 R16, c[0x0][0x230] ;  /* 0x00008c00ff10ab82 */ /* 0x002e620000000a00 */
[----:B------:R-:W-:-:S04]  /*0940*/  @!P2 IADD3 R11, R11, 0x80, RZ ;  /* 0x000000800b0ba810 */ /* 0x000fc80007ffe0ff */
[----:B------:R-:W-:Y:S01]  /*0950*/  ISETP.GE.AND P1, PT, R11, R2, PT ;  /* 0x000000020b00720c */ /* 0x000fe20003f26270 */
[----:B0-----:R-:W-:-:S04]  /*0960*/  @!P2 IMAD.WIDE.U32 R28, R19, 0x4, R28 ;  /* 0x00000004131ca825 */ /* 0x001fc800078e001c */
[----:B-1----:R-:W-:Y:S01]  /*0970*/  @!P2 IMAD.WIDE.U32 R16, R19, 0x4, R16 ;  /* 0x000000041310a825 */ /* 0x002fe200078e0010 */
[----:B------:R0:W4:Y:S07]  /*0980*/  @!P2 LDG.E R26, desc[UR4][R28.64] ;  /* 0x000000041c1aa981 */ /* 0x00012e000c1e1900 */
[----:B------:R-:W1:Y:S01]  /*0990*/  @!P1 LDC.64 R18, c[0x0][0x220] ;  /* 0x00008800ff129b82 */ /* 0x000e620000000a00 */
[----:B------:R-:W-:Y:S02]  /*09a0*/  @!P1 IADD3 R11, R0, R11, RZ ;  /* 0x0000000b000b9210 */ /* 0x000fe40007ffe0ff */
[----:B0-----:R-:W-:-:S06]  /*09b0*/  CS2R R28, SRZ ;  /* 0x00000000001c7805 */ /* 0x001fcc000001ff00 */
[----:B------:R0:W4:Y:S01]  /*09c0*/  @!P2 LDG.E R29, desc[UR4][R16.64] ;  /* 0x00000004101da981 */ /* 0x000122000c1e1900 */
[----:B-1----:R-:W-:Y:S01]  /*09d0*/  @!P1 IMAD.WIDE.U32 R18, R11, 0x4, R18 ;  /* 0x000000040b129825 */ /* 0x002fe200078e0012 */
[----:B0-----:R-:W0:Y:S03]  /*09e0*/  @!P1 LDC.64 R16, c[0x0][0x230] ;  /* 0x00008c00ff109b82 */ /* 0x001e260000000a00 */
[----:B---3--:R-:W-:Y:S01]  /*09f0*/  FMUL.FTZ R8, R13, R8 ;  /* 0x000000080d087220 */ /* 0x008fe20000410000 */
[----:B------:R-:W-:-:S10]  /*0a00*/  HFMA2.MMA R13, -RZ, RZ, 0, 0 ;  /* 0x00000000ff0d7435 */ /* 0x000fd400000001ff */
[----:B------:R1:W3:Y:S02]  /*0a10*/  @!P1 LDG.E R13, desc[UR4][R18.64] ;  /* 0x00000004120d9981 */ /* 0x0002e4000c1e1900 */
[----:B-1----:R-:W1:Y:S01]  /*0a20*/  @!P1 LDC.64 R18, c[0x0][0x228] ;  /* 0x00008a00ff129b82 */ /* 0x002e620000000a00 */
[----:B0-----:R-:W-:-:S04]  /*0a30*/  @!P1 IMAD.WIDE.U32 R16, R11, 0x4, R16 ;  /* 0x000000040b109825 */ /* 0x001fc800078e0010 */
[----:B--2---:R-:W-:Y:S01]  /*0a40*/  FMUL.FTZ R8, R8, R25 ;  /* 0x0000001908087220 */ /* 0x004fe20000410000 */
[----:B------:R-:W-:Y:S01]  /*0a50*/  MOV R25, RZ ;  /* 0x000000ff00197202 */ /* 0x000fe20000000f00 */
[----:B------:R0:W3:Y:S02]  /*0a60*/  @!P1 LDG.E R28, desc[UR4][R16.64] ;  /* 0x00000004101c9981 */ /* 0x0000e4000c1e1900 */
[----:B0-----:R-:W0:Y:S01]  /*0a70*/  @!P0 LDC.64 R16, c[0x0][0x218] ;  /* 0x00008600ff108b82 */ /* 0x001e220000000a00 */
[----:B-1----:R-:W-:-:S05]  /*0a80*/  @!P1 IMAD.WIDE.U32 R18, R11, 0x4, R18 ;  /* 0x000000040b129825 */ /* 0x002fca00078e0012 */
[----:B------:R-:W2:Y:S01]  /*0a90*/  @!P1 LDG.E R25, desc[UR4][R18.64] ;  /* 0x0000000412199981 */ /* 0x000ea2000c1e1900 */
[----:B------:R-:W1:Y:S01]  /*0aa0*/  S2R R11, SR_TID.X ;  /* 0x00000000000b7919 */ /* 0x000e620000002100 */
[----:B------:R-:W-:Y:S04]  /*0ab0*/  BSSY B0, `(.L_x_12136) ;  /* 0x0000040000007945 */ /* 0x000fe80003800000 */
[----:B------:R-:W-:Y:S01]  /*0ac0*/  BSSY B1, `(.L_x_12137) ;  /* 0x0000038000017945 */ /* 0x000fe20003800000 */
[----:B-----5:R-:W-:Y:S01]  /*0ad0*/  FMUL.FTZ R3, R14, R3 ;  /* 0x000000030e037220 */ /* 0x020fe20000410000 */
[----:B-1----:R-:W-:Y:S01]  /*0ae0*/  IADD3 R14, R11, 0x80, RZ ;  /* 0x000000800b0e7810 */ /* 0x002fe20007ffe0ff */
[----:B----4-:R-:W-:Y:S01]  /*0af0*/  FMUL.FTZ R31, R23, R22 ;  /* 0x00000016171f7220 */ /* 0x010fe20000410000 */
[----:B------:R-:W-:-:S02]  /*0b00*/  @!P0 IADD3 R23, R0, R11, RZ ;  /* 0x0000000b00178210 */ /* 0x000fc40007ffe0ff */
[----:B------:R-:W-:-:S03]  /*0b10*/  @!P0 MOV R11, R14 ;  /* 0x0000000e000b8202 */ /* 0x000fc60000000f00 */
[----:B0-----:R-:W-:-:S05]  /*0b20*/  @!P0 IMAD.WIDE.U32 R22, R23, 0x4, R16 ;  /* 0x0000000417168825 */ /* 0x001fca00078e0010 */
[----:B------:R0:W-:Y:S01]  /*0b30*/  @!P0 STG.E desc[UR4][R22.64], R8 ;  /* 0x0000000816008986 */ /* 0x0001e2000c101904 */
[----:B------:R-:W-:Y:S01]  /*0b40*/  ISETP.GE.AND P0, PT, R11, R2, PT ;  /* 0x000000020b00720c */ /* 0x000fe20003f06270 */
[----:B------:R-:W-:Y:S01]  /*0b50*/  FMUL.FTZ R3, R3, R24 ;  /* 0x0000001803037220 */ /* 0x000fe20000410000 */
[----:B------:R-:W-:Y:S01]  /*0b60*/  FMUL.FTZ R4, R31, R4 ;  /* 0x000000041f047220 */ /* 0x000fe20000410000 */
[----:B------:R-:W-:-:S04]  /*0b70*/  FMUL.FTZ R20, R27, R20 ;  /* 0x000000141b147220 */ /* 0x000fc80000410000 */
[----:B------:R-:W-:Y:S01]  /*0b80*/  FMUL.FTZ R5, R20, R5 ;  /* 0x0000000514057220 */ /* 0x000fe20000410000 */
[----:B------:R-:W-:Y:S01]  /*0b90*/  FMUL.FTZ R6, R21, R6 ;  /* 0x0000000615067220 */ /* 0x000fe20000410000 */
[----:B------:R-:W-:-:S03]  /*0ba0*/  FMUL.FTZ R12, R15, R12 ;  /* 0x0000000c0f0c7220 */ /* 0x000fc60000410000 */
[----:B------:R-:W-:Y:S01]  /*0bb0*/  FMUL.FTZ R9, R6, R9 ;  /* 0x0000000906097220 */ /* 0x000fe20000410000 */
[----:B------:R-:W-:Y:S01]  /*0bc0*/  FMUL.FTZ R7, R12, R7 ;  /* 0x000000070c077220 */ /* 0x000fe20000410000 */
[----:B------:R-:W-:-:S04]  /*0bd0*/  FMUL.FTZ R29, R29, R10 ;  /* 0x0000000a1d1d7220 */ /* 0x000fc80000410000 */
[----:B------:R-:W-:Y:S01]  /*0be0*/  FMUL.FTZ R26, R29, R26 ;  /* 0x0000001a1d1a7220 */ /* 0x000fe20000410000 */
[----:B---3--:R-:W-:-:S04]  /*0bf0*/  FMUL.FTZ R28, R28, R13 ;  /* 0x0000000d1c1c7220 */ /* 0x008fc80000410000 */
[----:B--2---:R-:W-:Y:S01]  /*0c00*/  FMUL.FTZ R25, R28, R25 ;  /* 0x000000191c197220 */ /* 0x004fe20000410000 */
[----:B0-----:R-:W-:Y:S06]  /*0c10*/  @P0 BRA `(.L_x_12138) ;  /* 0x0000000000300947 */ /* 0x001fec0003800000 */
        /* <DEDUP_REMOVED lines=12> */
.L_x_12138:
[----:B------:R-:W-:-:S13]  /*0ce0*/  ISETP.GE.AND P0, PT, R11, R2, PT ;  /* 0x000000020b00720c */ /* 0x000fda0003f06270 */
[----:B------:R-:W-:Y:S05]  /*0cf0*/  @P0 BRA `(.L_x_12140) ;  /* 0x0000000000300947 */ /* 0x000fea0003800000 */
[----:B0-----:R-:W0:Y:S01]  /*0d00*/  LDC.64 R12, c[0x0][0x218] ;  /* 0x00008600ff0c7b82 */ /* 0x001e220000000a00 */
[----:B------:R-:W-:Y:S02]  /*0d10*/  IADD3 R3, R0, R11, RZ ;  /* 0x0000000b00037210 */ /* 0x000fe40007ffe0ff */
[----:B------:R-:W-:-:S03]  /*0d20*/  IADD3 R11, R11, 0x80, RZ ;  /* 0x000000800b0b7810 */ /* 0x000fc60007ffe0ff */
[----:B0-----:R-:W-:-:S05]  /*0d30*/  IMAD.WIDE.U32 R12, R3, 0x4, R12 ;  /* 0x00000004030c7825 */ /* 0x001fca00078e000c */
[----:B------:R1:W-:Y:S02]  /*0d40*/  STG.E desc[UR4][R12.64], R5 ;  /* 0x000000050c007986 */ /* 0x0003e4000c101904 */
.L_x_12139:
[----:B------:R-:W-:-:S13]  /*0d50*/  ISETP.GE.AND P0, PT, R11, R2, PT ;  /* 0x000000020b00720c */ /* 0x000fda0003f06270 */
[----:B------:R-:W-:Y:S05]  /*0d60*/  @P0 BRA `(.L_x_12141) ;  /* 0x0000000000340947 */ /* 0x000fea0003800000 */
[----:B-1----:R-:W1:Y:S01]  /*0d70*/  LDC.64 R4, c[0x0][0x218] ;  /* 0x00008600ff047b82 */ /* 0x002e620000000a00 */
[----:B0-----:R-:W-:Y:S02]  /*0d80*/  IADD3 R3, R0, R11, RZ ;  /* 0x0000000b00037210 */ /* 0x001fe40007ffe0ff */
[----:B------:R-:W-:-:S03]  /*0d90*/  IADD3 R11, R11, 0x80, RZ ;  /* 0x000000800b0b7810 */ /* 0x000fc60007ffe0ff */
[----:B-1----:R-:W-:-:S05]  /*0da0*/  IMAD.WIDE.U32 R4, R3, 0x4, R4 ;  /* 0x0000000403047825 */ /* 0x002fca00078e0004 */
[----:B------:R1:W-:Y:S02]  /*0db0*/  STG.E desc[UR4][R4.64], R9 ;  /* 0x0000000904007986 */ /* 0x0003e4000c101904 */
.L_x_12140:
[----:B------:R-:W-:-:S13]  /*0dc0*/  ISETP.GE.AND P0, PT, R11, R2, PT ;  /* 0x000000020b00720c */ /* 0x000fda0003f06270 */
[----:B------:R-:W-:Y:S05]  /*0dd0*/  @P0 BREAK B1 ;  /* 0x0000000000010942 */ /* 0x000fea0003800000 */
[----:B------:R-:W-:Y:S05]  /*0de0*/  @P0 BRA `(.L_x_12142) ;  /* 0x0000000000300947 */ /* 0x000fea0003800000 */
[----:B01----:R-:W0:Y:S01]  /*0df0*/  LDC.64 R4, c[0x0][0x218] ;  /* 0x00008600ff047b82 */ /* 0x003e220000000a00 */
[----:B------:R-:W-:Y:S02]  /*0e00*/  IADD3 R3, R0, R11, RZ ;  /* 0x0000000b00037210 */ /* 0x000fe40007ffe0ff */
[----:B------:R-:W-:-:S03]  /*0e10*/  IADD3 R11, R11, 0x80, RZ ;  /* 0x000000800b0b7810 */ /* 0x000fc60007ffe0ff */
[----:B0-----:R-:W-:-:S05]  /*0e20*/  IMAD.WIDE.U32 R4, R3, 0x4, R4 ;  /* 0x0000000403047825 */ /* 0x001fca00078e0004 */
[----:B------:R2:W-:Y:S02]  /*0e30*/  STG.E desc[UR4][R4.64], R7 ;  /* 0x0000000704007986 */ /* 0x0005e4000c101904 */
.L_x_12141:
[----:B------:R-:W-:Y:S05]  /*0e40*/  BSYNC B1 ;  /* 0x0000000000017941 */ /* 0x000fea0003800000 */
.L_x_12137:
[----:B------:R-:W-:-:S13]  /*0e50*/  ISETP.GE.AND P0, PT, R11, R2, PT ;  /* 0x000000020b00720c */ /* 0x000fda0003f06270 */
[----:B-12---:R-:W1:Y:S01]  /*0e60*/  @!P0 LDC.64 R4, c[0x0][0x218] ;  /* 0x00008600ff048b82 */ /* 0x006e620000000a00 */
[----:B0-----:R-:W-:Y:S02]  /*0e70*/  @!P0 IADD3 R3, R0, R11, RZ ;  /* 0x0000000b00038210 */ /* 0x001fe40007ffe0ff */
[----:B------:R-:W-:-:S03]  /*0e80*/  @!P0 IADD3 R11, R11, 0x80, RZ ;  /* 0x000000800b0b8810 */ /* 0x000fc60007ffe0ff */
[----:B-1----:R-:W-:-:S05]  /*0e90*/  @!P0 IMAD.WIDE.U32 R4, R3, 0x4, R4 ;  /* 0x0000000403048825 */ /* 0x002fca00078e0004 */
[----:B------:R2:W-:Y:S02]  /*0ea0*/  @!P0 STG.E desc[UR4][R4.64], R26 ;  /* 0x0000001a04008986 */ /* 0x0005e4000c101904 */
.L_x_12142:
[----:B------:R-:W-:Y:S05]  /*0eb0*/  BSYNC B0 ;  /* 0x0000000000007941 */ /* 0x000fea0003800000 */
.L_x_12136:
[----:B------:R-:W-:Y:S05]  /*0ec0*/  WARPSYNC.ALL ;  /* 0x0000000000007948 */ /* 0x000fea0003800000 */
[----:B------:R-:W-:-:S13]  /*0ed0*/  ISETP.GE.AND P0, PT, R11, R2, PT ;  /* 0x000000020b00720c */ /* 0x000fda0003f06270 */
[----:B------:R-:W-:Y:S05]  /*0ee0*/  @P0 EXIT ;  /* 0x000000000000094d */ /* 0x000fea0003800000 */
[----:B------:R-:W3:Y:S01]  /*0ef0*/  LDC.64 R2, c[0x0][0x218] ;  /* 0x00008600ff027b82 */ /* 0x000ee20000000a00 */
[----:B------:R-:W-:-:S05]  /*0f00*/  IADD3 R11, R0, R11, RZ ;  /* 0x0000000b000b7210 */ /* 0x000fca0007ffe0ff */
[----:B---3--:R-:W-:-:S05]  /*0f10*/  IMAD.WIDE.U32 R2, R11, 0x4, R2 ;  /* 0x000000040b027825 */ /* 0x008fca00078e0002 */
[----:B------:R-:W-:Y:S01]  /*0f20*/  STG.E desc[UR4][R2.64], R25 ;  /* 0x0000001902007986 */ /* 0x000fe2000c101904 */
[----:B------:R-:W-:Y:S05]  /*0f30*/  EXIT ;  /* 0x000000000000794d */ /* 0x000fea0003800000 */
.L_x_12143:
        /* <DEDUP_REMOVED lines=12> */
.L_x_28408:


//--------------------- .text._ZN2at6native29vectorized_elementwise_kernelILi4EZZZNS0_49_GLOBAL__N__b919a28f_16_Normalization_cu_5c38458736batch_norm_elementwise_backward_evalERKNS_6TensorES5_S5_S5_ENKUlvE_clEvENKUlvE0_clEvEUlfffE_St5arrayIPcLm4EEEEviT0_T1_ --------------------------
	.section	.text._ZN2at6native29vectorized_elementwise_kernelILi4EZZZNS0_49_GLOBAL__N__b919a28f_16_Normalization_cu_5c38458736batch_norm_elementwise_backward_evalERKNS_6TensorES5_S5_S5_ENKUlvE_clEvENKUlvE0_clEvEUlfffE_St5arrayIPcLm4EEEEviT0_T1_,"ax",@progbits
	.align	128
        .global         _ZN2at6native29vectorized_elementwise_kernelILi4EZZZNS0_49_GLOBAL__N__b919a28f_16_Normalization_cu_5c38458736batch_norm_elementwise_backward_evalERKNS_6TensorES5_S5_S5_ENKUlvE_clEvENKUlvE0_clEvEUlfffE_St5arrayIPcLm4EEEEviT0_T1_
        .type           _ZN2at6native29vectorized_elementwise_kernelILi4EZZZNS0_49_GLOBAL__N__b919a28f_16_Normalization_cu_5c38458736batch_norm_elementwise_backward_evalERKNS_6TensorES5_S5_S5_ENKUlvE_clEvENKUlvE0_clEvEUlfffE_St5arrayIPcLm4EEEEviT0_T1_,@function
        .size           _ZN2at6native29vectorized_elementwise_kernelILi4EZZZNS0_49_GLOBAL__N__b919a28f_16_Normalization_cu_5c38458736batch_norm_elementwise_backward_evalERKNS_6TensorES5_S5_S5_ENKUlvE_clEvENKUlvE0_clEvEUlfffE_St5arrayIPcLm4EEEEviT0_T1_,(.L_x_28409 - _ZN2at6native29vectorized_elementwise_kernelILi4EZZZNS0_49_GLOBAL__N__b919a28f_16_Normalization_cu_5c38458736batch_norm_elementwise_backward_evalERKNS_6TensorES5_S5_S5_ENKUlvE_clEvENKUlvE0_clEvEUlfffE_St5arrayIPcLm4EEEEviT0_T1_)
        .other          _ZN2at6native29vectorized_elementwise_kernelILi4EZZZNS0_49_GLOBAL__N__b919a28f_16_Normalization_cu_5c38458736batch_norm_elementwise_backward_evalERKNS_6TensorES5_S5_S5_ENKUlvE_clEvENKUlvE0_clEvEUlfffE_St5arrayIPcLm4EEEEviT0_T1_,@"STO_CUDA_ENTRY STV_DEFAULT"
_ZN2at6native29vectorized_elementwise_kernelILi4EZZZNS0_49_GLOBAL__N__b919a28f_16_Normalization_cu_5c38458736batch_norm_elementwise_backward_evalERKNS_6TensorES5_S5_S5_ENKUlvE_clEvENKUlvE0_clEvEUlfffE_St5arrayIPcLm4EEEEviT0_T1_:
.text._ZN2at6native29vectorized_elementwise_kernelILi4EZZZNS0_49_GLOBAL__N__b919a28f_16_Normalization_cu_5c38458736batch_norm_elementwise_backward_evalERKNS_6TensorES5_S5_S5_ENKUlvE_clEvENKUlvE0_clEvEUlfffE_St5arrayIPcLm4EEEEviT0_T1_:
        /* <DEDUP_REMOVED lines=15> */
[----:B------:R-:W2:Y:S03]  /*00f0*/  LDG.E.128 R12, desc[UR4][R30.64+0x800] ;  /* 0x000800041e0c7981 */ /* 0x000ea6000c1e1d00 */
[----:B------:R-:W-:Y:S02]  /*0100*/  IMAD.WIDE.U32 R32, R2, 0x10, R6 ;  /* 0x0000001002207825 */ /* 0x000fe400078e0006 */
[----:B------:R-:W4:Y:S04]  /*0110*/  LDG.E.128 R4, desc[UR4][R30.64] ;  /* 0x000000041e047981 */ /* 0x000f28000c1e1d00 */
[----:B------:R-:W4:Y:S01]  /*0120*/  LDG.E.128 R8, desc[UR4][R32.64] ;  /* 0x0000000420087981 */ /* 0x000f22000c1e1d00 */
[----:B---3--:R-:W-:-:S03]  /*0130*/  IMAD.WIDE R28, R0, 0x4, R28 ;  /* 0x00000004001c7825 */ /* 0x008fc600078e021c */
[----:B------:R-:W2:Y:S01]  /*0140*/  LDG.E.128 R16, desc[UR4][R32.64+0x800] ;  /* 0x0008000420107981 */ /* 0x000ea2000c1e1d00 */
[----:B------:R-:W-:-:S05]  /*0150*/  IMAD.WIDE.U32 R28, R2, 0x10, R28 ;  /* 0x00000010021c7825 */ /* 0x000fca00078e001c */
[----:B------:R-:W3:Y:S04]  /*0160*/  LDG.E.128 R20, desc[UR4][R28.64] ;  /* 0x000000041c147981 */ /* 0x000ee8000c1e1d00 */
[----:B------:R-:W5:Y:S01]  /*0170*/  LDG.E.128 R24, desc[UR4][R28.64+0x800] ;  /* 0x000800041c187981 */ /* 0x000f62000c1e1d00 */
[----:B----4-:R-:W-:Y:S01]  /*0180*/  FMUL.FTZ R3, R4, R8 ;  /* 0x0000000804037220 */ /* 0x010fe20000410000 */
[----:B------:R-:W-:Y:S02]  /*0190*/  FMUL.FTZ R8, R5, R9 ;  /* 0x0000000905087220 */ /* 0x000fe40000410000 */
[----:B------:R-:W0:Y:S01]  /*01a0*/  LDC.64 R4, c[0x0][0x218] ;  /* 0x00008600ff047b82 */ /* 0x000e220000000a00 */
[----:B------:R-:W-:Y:S01]  /*01b0*/  FMUL.FTZ R9, R6, R10 ;  /* 0x0000000a06097220 */ /* 0x000fe20000410000 */
[----:B------:R-:W-:Y:S01]  /*01c0*/  FMUL.FTZ R10, R7, R11 ;  /* 0x0000000b070a7220 */ /* 0x000fe20000410000 */
[----:B--2---:R-:W-:Y:S01]  /*01d0*/  FMUL.FTZ R7, R12, R16 ;  /* 0x000000100c077220 */ /* 0x004fe20000410000 */
[----:B------:R-:W-:Y:S01]  /*01e0*/  FMUL.FTZ R6, R13, R17 ;  /* 0x000000110d067220 */ /* 0x000fe20000410000 */
[----:B------:R-:W-:Y:S01]  /*01f0*/  FMUL.FTZ R11, R14, R18 ;  /* 0x000000120e0b7220 */ /* 0x000fe20000410000 */
[----:B---3--:R-:W-:Y:S01]  /*0200*/  FMUL.FTZ R23, R23, R10 ;  /* 0x0000000a17177220 */ /* 0x008fe20000410000 */
[----:B------:R-:W-:Y:S01]  /*0210*/  FMUL.FTZ R22, R22, R9 ;  /* 0x0000000916167220 */ /* 0x000fe20000410000 */
[----:B------:R-:W-:Y:S01]  /*0220*/  FMUL.FTZ R21, R21, R8 ;  /* 0x0000000815157220 */ /* 0x000fe20000410000 */
[----:B------:R-:W-:Y:S01]  /*0230*/  FMUL.FTZ R20, R20, R3 ;  /* 0x0000000314147220 */ /* 0x000fe20000410000 */
[----:B-----5:R-:W-:Y:S01]  /*0240*/  FMUL.FTZ R26, R26, R11 ;  /* 0x0000000b1a1a7220 */ /* 0x020fe20000410000 */
[----:B------:R-:W-:Y:S01]  /*0250*/  FMUL.FTZ R25, R25, R6 ;  /* 0x0000000619197220 */ /* 0x000fe20000410000 */
[----:B------:R-:W-:Y:S01]  /*0260*/  FMUL.FTZ R24, R24, R7 ;  /* 0x0000000718187220 */ /* 0x000fe20000410000 */
[----:B0-----:R-:W-:-:S04]  /*0270*/  IMAD.WIDE.U32 R4, R0, 0x4, R4 ;  /* 0x0000000400047825 */ /* 0x001fc800078e0004 */
[----:B------:R-:W-:-:S04]  /*0280*/  FMUL.FTZ R0, R15, R19 ;  /* 0x000000130f007220 */ /* 0x000fc80000410000 */
[----:B------:R-:W-:Y:S01]  /*0290*/  FMUL.FTZ R27, R27, R0 ;  /* 0x000000001b1b7220 */ /* 0x000fe20000410000 */
[----:B------:R-:W-:-:S05]  /*02a0*/  IMAD.WIDE R4, R2, 0x10, R4 ;  /* 0x0000001002047825 */ /* 0x000fca00078e0204 */
[----:B------:R-:W-:Y:S04]  /*02b0*/  STG.E.128 desc[UR4][R4.64], R20 ;  /* 0x0000001404007986 */ /* 0x000fe8000c101d04 */
[----:B------:R-:W-:Y:S01]  /*02c0*/  STG.E.128 desc[UR4][R4.64+0x800], R24 ;  /* 0x0008001804007986 */ /* 0x000fe2000c101d04 */
[----:B------:R-:W-:Y:S05]  /*02d0*/  EXIT ;  /* 0x000000000000794d */ /* 0x000fea0003800000 */
.L_x_12144:
        /* <DEDUP_REMOVED lines=152> */
.L_x_12147:
[----:B------:R-:W-:-:S13]  /*0c60*/  ISETP.GE.AND P0, PT, R11, R2, PT ;  /* 0x000000020b00720c */ /* 0x000fda0003f06270 */
[----:B------:R-:W-:Y:S05]  /*0c70*/  @P0 BRA `(.L_x_12149) ;  /* 0x0000000000300947 */ /* 0x000fea0003800000 */
[----:B0-----:R-:W0:Y:S01]  /*0c80*/  LDC.64 R12, c[0x0][0x218] ;  /* 0x00008600ff0c7b82 */ /* 0x001e220000000a00 */
[----:B------:R-:W-:Y:S02]  /*0c90*/  IADD3 R3, R0, R11, RZ ;  /* 0x0000000b00037210 */ /* 0x000fe40007ffe0ff */
[----:B------:R-:W-:-:S03]  /*0ca0*/  IADD3 R11, R11, 0x80, RZ ;  /* 0x000000800b0b7810 */ /* 0x000fc60007ffe0ff */
[----:B0-----:R-:W-:-:S05]  /*0cb0*/  IMAD.WIDE.U32 R12, R3, 0x4, R12 ;  /* 0x00000004030c7825 */ /* 0x001fca00078e000c */
[----:B------:R1:W-:Y:S02]  /*0cc0*/  STG.E desc[UR4][R12.64], R5 ;  /* 0x000000050c007986 */ /* 0x0003e4000c101904 */
.L_x_12148:
[----:B------:R-:W-:-:S13]  /*0cd0*/  ISETP.GE.AND P0, PT, R11, R2, PT ;  /* 0x000000020b00720c */ /* 0x000fda0003f06270 */
[----:B------:R-:W-:Y:S05]  /*0ce0*/  @P0 BRA `(.L_x_12150) ;  /* 0x0000000000340947 */ /* 0x000fea0003800000 */
[----:B-1----:R-:W1:Y:S01]  /*0cf0*/  LDC.64 R4, c[0x0][0x218] ;  /* 0x00008600ff047b82 */ /* 0x002e620000000a00 */
[----:B0-----:R-:W-:Y:S02]  /*0d00*/  IADD3 R3, R0, R11, RZ ;  /* 0x0000000b00037210 */ /* 0x001fe40007ffe0ff */
[----:B------:R-:W-:-:S03]  /*0d10*/  IADD3 R11, R11, 0x80, RZ ;  /* 0x000000800b0b7810 */ /* 0x000fc60007ffe0ff */
[----:B-1----:R-:W-:-:S05]  /*0d20*/  IMAD.WIDE.U32 R4, R3, 0x4, R4 ;  /* 0x0000000403047825 */ /* 0x002fca00078e0004 */
[----:B------:R1:W-:Y:S02]  /*0d30*/  STG.E desc[UR4][R4.64], R9 ;  /* 0x0000000904007986 */ /* 0x0003e4000c101904 */
.L_x_12149:
        /* <DEDUP_REMOVED lines=8> */
.L_x_12150:
[----:B------:R-:W-:Y:S05]  /*0dc0*/  BSYNC B1 ;  /* 0x0000000000017941 */ /* 0x000fea0003800000 */
.L_x_12146:
[----:B------:R-:W-:-:S13]  /*0dd0*/  ISETP.GE.AND P0, PT, R11, R2, PT ;  /* 0x000000020b00720c */ /* 0x000fda0003f06270 */
[----:B-12---:R-:W1:Y:S01]  /*0de0*/  @!P0 LDC.64 R4, c[0x0][0x218] ;  /* 0x00008600ff048b82 */ /* 0x006e620000000a00 */
[----:B0-----:R-:W-:Y:S02]  /*0df0*/  @!P0 IADD3 R3, R0, R11, RZ ;  /* 0x0000000b00038210 */ /* 0x001fe40007ffe0ff */
[----:B------:R-:W-:-:S03]  /*0e00*/  @!P0 IADD3 R11, R11, 0x80, RZ ;  /* 0x000000800b0b8810 */ /* 0x000fc60007ffe0ff */
[----:B-1----:R-:W-:-:S05]  /*0e10*/  @!P0 IMAD.WIDE.U32 R4, R3, 0x4, R4 ;  /* 0x0000000403048825 */ /* 0x002fca00078e0004 */
[----:B------:R2:W-:Y:S02]  /*0e20*/  @!P0 STG.E desc[UR4][R4.64], R26 ;  /* 0x0000001a04008986 */ /* 0x0005e4000c101904 */
.L_x_12151:
[----:B------:R-:W-:Y:S05]  /*0e30*/  BSYNC B0 ;  /* 0x0000000000007941 */ /* 0x000fea0003800000 */
.L_x_12145:
        /* <DEDUP_REMOVED lines=8> */
.L_x_12152:
        /* <DEDUP_REMOVED lines=12> */
.L_x_28409:


//--------------------- .text._ZN2at6native29vectorized_elementwise_kernelILi8EZZZNS0_49_GLOBAL__N__b919a28f_16_Normalization_cu_5c38458736batch_norm_elementwise_backward_evalERKNS_6TensorES5_S5_S5_ENKUlvE_clEvENKUlvE0_clEvEUlfffE_St5arrayIPcLm4EEEEviT0_T1_ --------------------------
	.section	.text._ZN2at6native29vectorized_elementwise_kernelILi8EZZZNS0_49_GLOBAL__N__b919a28f_16_Normalization_cu_5c38458736batch_norm_elementwise_backward_evalERKNS_6TensorES5_S5_S5_ENKUlvE_clEvENKUlvE0_clEvEUlfffE_St5arrayIPcLm4EEEEviT0_T1_,"ax",@progbits
	.align	128
        .global         _ZN2at6native29vectorized_elementwise_kernelILi8EZZZNS0_49_GLOBAL__N__b919a28f_16_Normalization_cu_5c38458736batch_norm_elementwise_backward_evalERKNS_6TensorES5_S5_S5_ENKUlvE_clEvENKUlvE0_clEvEUlfffE_St5arrayIPcLm4EEEEviT0_T1_
        .type           _ZN2at6native29vectorized_elementwise_kernelILi8EZZZNS0_49_GLOBAL__N__b919a28f_16_Normalization_cu_5c38458736batch_norm_elementwise_backward_evalERKNS_6TensorES5_S5_S5_ENKUlvE_clEvENKUlvE0_clEvEUlfffE_St5arrayIPcLm4EEEEviT0_T1_,@function
        .size           _ZN2at6native29vectorized_elementwise_kernelILi8EZZZNS0_49_GLOBAL__N__b919a28f_16_Normalization_cu_5c38458736batch_norm_elementwise_backward_evalERKNS_6TensorES5_S5_S5_ENKUlvE_clEvENKUlvE0_clEvEUlfffE_St5arrayIPcLm4EEEEviT0_T1_,(.L_x_28410 - _ZN2at6native29vectorized_elementwise_kernelILi8EZZZNS0_49_GLOBAL__N__b919a28f_16_Normalization_cu_5c38458736batch_norm_elementwise_backward_evalERKNS_6TensorES5_S5_S5_ENKUlvE_clEvENKUlvE0_clEvEUlfffE_St5arrayIPcLm4EEEEviT0_T1_)
        .other          _ZN2at6native29vectorized_elementwise_kernelILi8EZZZNS0_49_GLOBAL__N__b919a28f_16_Normalization_cu_5c38458736batch_norm_elementwise_backward_evalERKNS_6TensorES5_S5_S5_ENKUlvE_clEvENKUlvE0_clEvEUlfffE_St5arrayIPcLm4EEEEviT0_T1_,@"STO_CUDA_ENTRY STV_DEFAULT"
_ZN2at6native29vectorized_elementwise_kernelILi8EZZZNS0_49_GLOBAL__N__b919a28f_16_Normalization_cu_5c38458736batch_norm_elementwise_backward_evalERKNS_6TensorES5_S5_S5_ENKUlvE_clEvENKUlvE0_clEvEUlfffE_St5arrayIPcLm4EEEEviT0_T1_:
.text._ZN2at6native29vectorized_elementwise_kernelILi8EZZZNS0_49_GLOBAL__N__b919a28f_16_Normalization_cu_5c38458736batch_norm_elementwise_backward_evalERKNS_6TensorES5_S5_S5_ENKUlvE_clEvENKUlvE0_clEvEUlfffE_St5arrayIPcLm4EEEEviT0_T1_:
        /* <DEDUP_REMOVED lines=46> */
.L_x_12153:
        /* <DEDUP_REMOVED lines=152> */
.L_x_12156:
[----:B------:R-:W-:-:S13]  /*0c60*/  ISETP.GE.AND P0, PT, R11, R2, PT ;  /* 0x000000020b00720c */ /* 0x000fda0003f06270 */
[----:B------:R-:W-:Y:S05]  /*0c70*/  @P0 BRA `(.L_x_12158) ;  /* 0x0000000000300947 */ /* 0x000fea0003800000 */
[----:B0-----:R-:W0:Y:S01]  /*0c80*/  LDC.64 R12, c[0x0][0x218] ;  /* 0x00008600ff0c7b82 */ /* 0x001e220000000a00 */
[----:B------:R-:W-:Y:S02]  /*0c90*/  IADD3 R3, R0, R11, RZ ;  /* 0x0000000b00037210 */ /* 0x000fe40007ffe0ff */
[----:B------:R-:W-:-:S03]  /*0ca0*/  IADD3 R11, R11, 0x80, RZ ;  /* 0x000000800b0b7810 */ /* 0x000fc60007ffe0ff */
[----:B0-----:R-:W-:-:S05]  /*0cb0*/  IMAD.WIDE.U32 R12, R3, 0x4, R12 ;  /* 0x00000004030c7825 */ /* 0x001fca00078e000c */
[----:B------:R1:W-:Y:S02]  /*0cc0*/  STG.E desc[UR4][R12.64], R5 ;  /* 0x000000050c007986 */ /* 0x0003e4000c101904 */
.L_x_12157:
[----:B------:R-:W-:-:S13]  /*0cd0*/  ISETP.GE.AND P0, PT, R11, R2, PT ;  /* 0x000000020b00720c */ /* 0x000fda0003f06270 */
[----:B------:R-:W-:Y:S05]  /*0ce0*/  @P0 BRA `(.L_x_12159) ;  /* 0x0000000000340947 */ /* 0x000fea0003800000 */
[----:B-1----:R-:W1:Y:S01]  /*0cf0*/  LDC.64 R4, c[0x0][0x218] ;  /* 0x00008600ff047b82 */ /* 0x002e620000000a00 */
[----:B0-----:R-:W-:Y:S02]  /*0d00*/  IADD3 R3, R0, R11, RZ ;  /* 0x0000000b00037210 */ /* 0x001fe40007ffe0ff */
[----:B------:R-:W-:-:S03]  /*0d10*/  IADD3 R11, R11, 0x80, RZ ;  /* 0x000000800b0b7810 */ /* 0x000fc60007ffe0ff */
[----:B-1----:R-:W-:-:S05]  /*0d20*/  IMAD.WIDE.U32 R4, R3, 0x4, R4 ;  /* 0x0000000403047825 */ /* 0x002fca00078e0004 */
[----:B------:R1:W-:Y:S02]  /*0d30*/  STG.E desc[UR4][R4.64], R9 ;  /* 0x0000000904007986 */ /* 0x0003e4000c101904 */
.L_x_12158:
        /* <DEDUP_REMOVED lines=8> */
.L_x_12159:
[----:B------:R-:W-:Y:S05]  /*0dc0*/  BSYNC B1 ;  /* 0x0000000000017941 */ /* 0x000fea0003800000 */
.L_x_12155:
[----:B------:R-:W-:-:S13]  /*0dd0*/  ISETP.GE.AND P0, PT, R11, R2, PT ;  /* 0x000000020b00720c */ /* 0x000fda0003f06270 */
[----:B-12---:R-:W1:Y:S01]  /*0de0*/  @!P0 LDC.64 R4, c[0x0][0x218] ;  /* 0x00008600ff048b82 */ /* 0x006e620000000a00 */
[----:B0-----:R-:W-:Y:S02]  /*0df0*/  @!P0 IADD3 R3, R0, R11, RZ ;  /* 0x0000000b00038210 */ /* 0x001fe40007ffe0ff */
[----:B------:R-:W-:-:S03]  /*0e00*/  @!P0 IADD3 R11, R11, 0x80, RZ ;  /* 0x000000800b0b8810 */ /* 0x000fc60007ffe0ff */
[----:B-1----:R-:W-:-:S05]  /*0e10*/  @!P0 IMAD.WIDE.U32 R4, R3, 0x4, R4 ;  /* 0x0000000403048825 */ /* 0x002fca00078e0004 */
[----:B------:R2:W-:Y:S02]  /*0e20*/  @!P0 STG.E desc[UR4][R4.64], R26 ;  /* 0x0000001a04008986 */ /* 0x0005e4000c101904 */
.L_x_12160:
[----:B------:R-:W-:Y:S05]  /*0e30*/  BSYNC B0 ;  /* 0x0000000000007941 */ /* 0x000fea0003800000 */
.L_x_12154:
        /* <DEDUP_REMOVED lines=8> */
.L_x_12161:
        /* <DEDUP_REMOVED lines=12> */
.L_x_28410:


//--------------------- .text._ZN2at6native18elementwise_kernelILi128ELi4EZNS0_15gpu_kernel_implIZZZNS0_49_GLOBAL__N__b919a28f_16_Normalization_cu_5c38458736batch_norm_elementwise_backward_evalERKNS_6TensorES6_S6_S6_ENKUlvE_clEvENKUlvE_clEvEUldddE_EEvRNS_18TensorIteratorBaseERKT_EUliE_EEviT1_ --------------------------
	.section	.text._ZN2at6native18elementwise_kernelILi128ELi4EZNS0_15gpu_kernel_implIZZZNS0_49_GLOBAL__N__b919a28f_16_Normalization_cu_5c38458736batch_norm_elementwise_backward_evalERKNS_6TensorES6_S6_S6_ENKUlvE_clEvENKUlvE_clEvEUldddE_EEvRNS_18TensorIteratorBaseERKT_EUliE_EEviT1_,"ax",@progbits
	.align	128
        .global         _ZN2at6native18elementwise_kernelILi128ELi4EZNS0_15gpu_kernel_implIZZZNS0_49_GLOBAL__N__b919a28f_16_Normalization_cu_5c38458736batch_norm_elementwise_backward_evalERKNS_6TensorES6_S6_S6_ENKUlvE_clEvENKUlvE_clEvEUldddE_EEvRNS_18TensorIteratorBaseERKT_EUliE_EEviT1_
        .type           _ZN2at6native18elementwise_kernelILi128ELi4EZNS0_15gpu_kernel_implIZZZNS0_49_GLOBAL__N__b919a28f_16_Normalization_cu_5c38458736batch_norm_elementwise_backward_evalERKNS_6TensorES6_S6_S6_ENKUlvE_clEvENKUlvE_clEvEUldddE_EEvRNS_18TensorIteratorBaseERKT_EUliE_EEviT1_,@function
        .size           _ZN2at6native18elementwise_kernelILi128ELi4EZNS0_15gpu_kernel_implIZZZNS0_49_GLOBAL__N__b919a28f_16_Normalization_cu_5c38458736batch_norm_elementwise_backward_evalERKNS_6TensorES6_S6_S6_ENKUlvE_clEvENKUlvE_clEvEUldddE_EEvRNS_18TensorIteratorBaseERKT_EUliE_EEviT1_,(.L_x_28411 - _ZN2at6native18elementwise_kernelILi128ELi4EZNS0_15gpu_kernel_implIZZZNS0_49_GLOBAL__N__b919a28f_16_Normalization_cu_5c38458736batch_norm_elementwise_backward_evalERKNS_6TensorES6_S6_S6_ENKUlvE_clEvENKUlvE_clEvEUldddE_EEvRNS_18TensorIteratorBaseERKT_EUliE_EEviT1_)
        .other          _ZN2at6native18elementwise_kernelILi128ELi4EZNS0_15gpu_kernel_implIZZZNS0_49_GLOBAL__N__b919a28f_16_Normalization_cu_5c38458736batch_norm_elementwise_backward_evalERKNS_6TensorES6_S6_S6_ENKUlvE_clEvENKUlvE_clEvEUldddE_EEvRNS_18TensorIteratorBaseERKT_EUliE_EEviT1_,@"STO_CUDA_ENTRY STV_DEFAULT"
_ZN2at6native18elementwise_kernelILi128ELi4EZNS0_15gpu_kernel_implIZZZNS0_49_GLOBAL__N__b919a28f_16_Normalization_cu_5c38458736batch_norm_elementwise_backward_evalERKNS_6TensorES6_S6_S6_ENKUlvE_clEvENKUlvE_clEvEUldddE_EEvRNS_18TensorIteratorBaseERKT_EUliE_EEviT1_:
.text._ZN2at6native18elementwise_kernelILi128ELi4EZNS0_15gpu_kernel_implIZZZNS0_49_GLOBAL__N__b919a28f_16_Normalization_cu_5c38458736batch_norm_elementwise_backward_evalERKNS_6TensorES6_S6_S6_ENKUlvE_clEvENKUlvE_clEvEUldddE_EEvRNS_18TensorIteratorBaseERKT_EUliE_EEviT1_:
        /* <DEDUP_REMOVED lines=391> */
.L_x_12164:
        /* <DEDUP_REMOVED lines=21> */
.L_x_12168:
[----:B------:R-:W2:Y:S02]  /*19c0*/  LDG.E.U8 R4, desc[UR36][R4.64] ;  /* 0x0000002404047981 */ /* 0x000ea4000c1e1100 */
[----:B--2---:R0:W1:Y:S01]  /*19d0*/  I2F.F64.U16 R22, R4 ;  /* 0x0000000400167312 */ /* 0x0040620000101800 */
[----:B------:R-:W-:Y:S05]  /*19e0*/  BRA `(.L_x_12170) ;  /* 0x0000000c00707947 */ /* 0x000fea0003800000 */
.L_x_12167:
        /* <DEDUP_REMOVED lines=9> */
.L_x_12172:
[----:B------:R-:W2:Y:S02]  /*1a80*/  LDG.E R4, desc[UR36][R4.64] ;  /* 0x0000002404047981 */ /* 0x000ea4000c1e1900 */
[----:B--2---:R0:W1:Y:S01]  /*1a90*/  I2F.F64 R22, R4 ;  /* 0x0000000400167312 */ /* 0x0040620000201c00 */
[----:B------:R-:W-:Y:S05]  /*1aa0*/  BRA `(.L_x_12170) ;  /* 0x0000000c00407947 */ /* 0x000fea0003800000 */
.L_x_12171:
[----:B------:R-:W2:Y:S02]  /*1ab0*/  LDG.E.U16 R4, desc[UR36][R4.64] ;  /* 0x0000002404047981 */ /* 0x000ea4000c1e1500 */
[----:B--2---:R0:W1:Y:S01]  /*1ac0*/  I2F.F64.S16 R22, R4 ;  /* 0x0000000400167312 */ /* 0x0040620000101c00 */
[----:B------:R-:W-:Y:S05]  /*1ad0*/  BRA `(.L_x_12170) ;  /* 0x0000000c00347947 */ /* 0x000fea0003800000 */
.L_x_12166:
        /* <DEDUP_REMOVED lines=10> */
.L_x_12174:
[----:B------:R-:W2:Y:S02]  /*1b80*/  LDG.E.U16 R0, desc[UR36][R4.64] ;  /* 0x0000002404007981 */ /* 0x000ea4000c1e1500 */
[----:B--2---:R-:W-:-:S05]  /*1b90*/  HADD2.F32 R0, -RZ, R0.H0_H0 ;  /* 0x20000000ff007230 */ /* 0x004fca0000004100 */
[----:B------:R-:W-:-:S04]  /*1ba0*/  FMUL.FTZ R0, R0, 1 ;  /* 0x3f80000000007820 */ /* 0x000fc80000410000 */
[----:B------:R0:W1:Y:S01]  /*1bb0*/  F2F.F64.F32 R22, R0 ;  /* 0x0000000000167310 */ /* 0x0000620000201800 */
[----:B------:R-:W-:Y:S05]  /*1bc0*/  BRA `(.L_x_12170) ;  /* 0x0000000800f87947 */ /* 0x000fea0003800000 */
.L_x_12173:
        /* <DEDUP_REMOVED lines=10> */
.L_x_12176:
[----:B------:R-:W2:Y:S02]  /*1c70*/  LDG.E.U16 R4, desc[UR36][R4.64] ;  /* 0x0000002404047981 */ /* 0x000ea4000c1e1500 */
[----:B--2---:R-:W-:-:S05]  /*1c80*/  HADD2.F32 R0, -RZ, R4.H0_H0 ;  /* 0x20000004ff007230 */ /* 0x004fca0000004100 */
[----:B------:R-:W-:-:S04]  /*1c90*/  FMUL.FTZ R0, R0, 1 ;  /* 0x3f80000000007820 */ /* 0x000fc80000410000 */
[----:B------:R0:W1:Y:S01]  /*1ca0*/  F2F.F64.F32 R22, R0 ;  /* 0x0000000000167310 */ /* 0x0000620000201800 */
[----:B------:R-:W-:Y:S05]  /*1cb0*/  BRA `(.L_x_12170) ;  /* 0x0000000800bc7947 */ /* 0x000fea0003800000 */
.L_x_12175:
[----:B------:R0:W5:Y:S01]  /*1cc0*/  LDG.E.64 R22, desc[UR36][R4.64] ;  /* 0x0000002404167981 */ /* 0x000162000c1e1b00 */
[----:B------:R-:W-:Y:S05]  /*1cd0*/  BRA `(.L_x_12170) ;  /* 0x0000000800b47947 */ /* 0x000fea0003800000 */
.L_x_12165:
        /* <DEDUP_REMOVED lines=13> */
.L_x_12179:
[----:B------:R0:W5:Y:S01]  /*1db0*/  LDG.E.64 R22, desc[UR36][R4.64] ;  /* 0x0000002404167981 */ /* 0x000162000c1e1b00 */
[----:B------:R-:W-:Y:S05]  /*1dc0*/  BRA `(.L_x_12170) ;  /* 0x0000000800787947 */ /* 0x000fea0003800000 */
.L_x_12178:
        /* <DEDUP_REMOVED lines=28> */
.L_x_12181:
        /* <DEDUP_REMOVED lines=10> */
[----:B------:R-:W-:-:S04]  /*2030*/  SHF.L.U32 R0, R4, 0x18, RZ ;  /* 0x0000001804007819 */ /* 0x000fc800000006ff */
[----:B------:R-:W-:-:S05]  /*2040*/  LOP3.LUT R0, R3, 0x80000000, R0, 0xf8, !PT ;  /* 0x8000000003007812 */ /* 0x000fca00078ef800 */
[----:B------:R-:W-:-:S04]  /*2050*/  FMUL.FTZ R0, R0, 1 ;  /* 0x3f80000000007820 */ /* 0x000fc80000410000 */
[----:B------:R0:W1:Y:S01]  /*2060*/  F2F.F64.F32 R22, R0 ;  /* 0x0000000000167310 */ /* 0x0000620000201800 */
[----:B------:R-:W-:Y:S05]  /*2070*/  BRA `(.L_x_12170) ;  /* 0x0000000400cc7947 */ /* 0x000fea0003800000 */
.L_x_12180:
[----:B------:R-:W2:Y:S02]  /*2080*/  LDG.E.U16 R0, desc[UR36][R4.64] ;  /* 0x0000002404007981 */ /* 0x000ea4000c1e1500 */
[----:B--2---:R-:W-:-:S04]  /*2090*/  IMAD.U32 R0, R0, 0x10000, RZ ;  /* 0x0001000000007824 */ /* 0x004fc800078e00ff */
[----:B------:R-:W-:-:S04]  /*20a0*/  FMUL.FTZ R0, R0, 1 ;  /* 0x3f80000000007820 */ /* 0x000fc80000410000 */
[----:B------:R0:W1:Y:S01]  /*20b0*/  F2F.F64.F32 R22, R0 ;  /* 0x0000000000167310 */ /* 0x0000620000201800 */
[----:B------:R-:W-:Y:S05]  /*20c0*/  BRA `(.L_x_12170) ;  /* 0x0000000400b87947 */ /* 0x000fea0003800000 */
.L_x_12177:
        /* <DEDUP_REMOVED lines=11> */
.L_x_12184:
        /* <DEDUP_REMOVED lines=21> */
.L_x_12188:
[----:B------:R-:W-:Y:S05]  /*22d0*/  BSYNC B1 ;  /* 0x0000000000017941 */ /* 0x000fea0003800000 */
.L_x_12187:
[----:B------:R-:W-:Y:S01]  /*22e0*/  LEA R5, R0, 0x3b800000, 0x17 ;  /* 0x3b80000000057811 */ /* 0x000fe200078eb8ff */
[----:B------:R-:W-:-:S05]  /*22f0*/  IMAD.SHL.U32 R0, R3, 0x100000, RZ ;  /* 0x0010000003007824 */ /* 0x000fca00078e00ff */
[----:B------:R-:W-:-:S07]  /*2300*/  LOP3.LUT R0, R5, R0, R6, 0xfe, !PT ;  /* 0x0000000005007212 */ /* 0x000fce00078efe06 */
.L_x_12186:
[----:B------:R-:W-:Y:S05]  /*2310*/  BSYNC B0 ;  /* 0x0000000000007941 */ /* 0x000fea0003800000 */
.L_x_12185:
[----:B------:R-:W-:-:S04]  /*2320*/  FMUL.FTZ R0, R0, 1 ;  /* 0x3f80000000007820 */ /* 0x000fc80000410000 */
[----:B------:R2:W3:Y:S01]  /*2330*/  F2F.F64.F32 R22, R0 ;  /* 0x0000000000167310 */ /* 0x0004e20000201800 */
[----:B------:R-:W-:Y:S05]  /*2340*/  BRA `(.L_x_12170) ;  /* 0x0000000400187947 */ /* 0x000fea0003800000 */
.L_x_12183:
        /* <DEDUP_REMOVED lines=21> */
.L_x_12192:
[----:B------:R-:W-:Y:S05]  /*24a0*/  BSYNC B1 ;  /* 0x0000000000017941 */ /* 0x000fea0003800000 */
.L_x_12191:
[----:B------:R-:W-:Y:S01]  /*24b0*/  LEA R5, R0, 0x37800000, 0x17 ;  /* 0x3780000000057811 */ /* 0x000fe200078eb8ff */
[----:B------:R-:W-:-:S05]  /*24c0*/  IMAD.SHL.U32 R0, R3, 0x200000, RZ ;  /* 0x0020000003007824 */ /* 0x000fca00078e00ff */
[----:B------:R-:W-:-:S07]  /*24d0*/  LOP3.LUT R0, R5, R0, R6, 0xfe, !PT ;  /* 0x0000000005007212 */ /* 0x000fce00078efe06 */
.L_x_12190:
[----:B------:R-:W-:Y:S05]  /*24e0*/  BSYNC B0 ;  /* 0x0000000000007941 */ /* 0x000fea0003800000 */
.L_x_12189:
[----:B------:R-:W-:-:S04]  /*24f0*/  FMUL.FTZ R0, R0, 1 ;  /* 0x3f80000000007820 */ /* 0x000fc80000410000 */
[----:B------:R4:W0:Y:S01]  /*2500*/  F2F.F64.F32 R22, R0 ;  /* 0x0000000000167310 */ /* 0x0008220000201800 */
[----:B------:R-:W-:Y:S05]  /*2510*/  BRA `(.L_x_12170) ;  /* 0x0000000000a47947 */ /* 0x000fea0003800000 */
.L_x_12182:
        /* <DEDUP_REMOVED lines=14> */
.L_x_12196:
[----:B------:R-:W-:Y:S05]  /*2600*/  BSYNC B0 ;  /* 0x0000000000007941 */ /* 0x000fea0003800000 */
.L_x_12195:
[----:B------:R-:W-:-:S04]  /*2610*/  FMUL.FTZ R0, R0, 1 ;  /* 0x3f80000000007820 */ /* 0x000fc80000410000 */
[----:B------:R0:W1:Y:S01]  /*2620*/  F2F.F64.F32 R22, R0 ;  /* 0x0000000000167310 */ /* 0x0000620000201800 */
[----:B------:R-:W-:Y:S05]  /*2630*/  BRA `(.L_x_12170) ;  /* 0x00000000005c7947 */ /* 0x000fea0003800000 */
.L_x_12169:
        /* <DEDUP_REMOVED lines=16> */
.L_x_12197:
[----:B------:R-:W-:Y:S01]  /*2740*/  CS2R R22, SRZ ;  /* 0x0000000000167805 */ /* 0x000fe2000001ff00 */
[----:B------:R-:W-:Y:S06]  /*2750*/  BRA `(.L_x_12170) ;  /* 0x0000000000147947 */ /* 0x000fec0003800000 */
.L_x_12194:
[----:B------:R-:W2:Y:S02]  /*2760*/  LDG.E.64 R22, desc[UR36][R4.64] ;  /* 0x0000002404167981 */ /* 0x000ea4000c1e1b00 */
[----:B--2---:R-:W0:Y:S01]  /*2770*/  I2F.F64.U64 R22, R22 ;  /* 0x0000001600167312 */ /* 0x004e220000301800 */
[----:B------:R-:W-:Y:S05]  /*2780*/  BRA `(.L_x_12170) ;  /* 0x0000000000087947 */ /* 0x000fea0003800000 */
.L_x_12193:
[----:B------:R-:W2:Y:S02]  /*2790*/  LDG.E R4, desc[UR36][R4.64] ;  /* 0x0000002404047981 */ /* 0x000ea4000c1e1900 */
[----:B--2---:R0:W1:Y:S02]  /*27a0*/  I2F.F64.U32 R22, R4 ;  /* 0x0000000400167312 */ /* 0x0040640000201800 */
.L_x_12170:
[----:B------:R-:W2:Y:S01]  /*27b0*/  LDC.U8 R3, c[0x0][0x4fb] ;  /* 0x00013ec0ff037b82 */ /* 0x000ea20000000000 */
[----:B------:R-:W-:Y:S02]  /*27c0*/  ULDC.64 UR4, c[0x0][0x4e8] ;  /* 0x00013a0000047ab9 */ /* 0x000fe40000000a00 */
[----:B0-----:R-:W-:-:S05]  /*27d0*/  IADD3 R4, P1, R18, UR4, RZ ;  /* 0x0000000412047c10 */ /* 0x001fca000ff3e0ff */
        /* <DEDUP_REMOVED lines=15> */
.L_x_12201:
[----:B------:R-:W2:Y:S02]  /*28d0*/  LDG.E.U8 R4, desc[UR36][R4.64] ;  /* 0x0000002404047981 */ /* 0x000ea4000c1e1100 */
[----:B--2---:R0:W2:Y:S01]  /*28e0*/  I2F.F64.U16 R18, R4 ;  /* 0x0000000400127312 */ /* 0x0040a20000101800 */
[----:B------:R-:W-:Y:S05]  /*28f0*/  BRA `(.L_x_12203) ;  /* 0x0000000c00707947 */ /* 0x000fea0003800000 */
.L_x_12200:
        /* <DEDUP_REMOVED lines=9> */
.L_x_12205:
[----:B------:R-:W2:Y:S02]  /*2990*/  LDG.E R4, desc[UR36][R4.64] ;  /* 0x0000002404047981 */ /* 0x000ea4000c1e1900 */
[----:B--2---:R2:W4:Y:S01]  /*29a0*/  I2F.F64 R18, R4 ;  /* 0x0000000400127312 */ /* 0x0045220000201c00 */
[----:B------:R-:W-:Y:S05]  /*29b0*/  BRA `(.L_x_12203) ;  /* 0x0000000c00407947 */ /* 0x000fea0003800000 */
.L_x_12204:
[----:B------:R-:W2:Y:S02]  /*29c0*/  LDG.E.U16 R4, desc[UR36][R4.64] ;  /* 0x0000002404047981 */ /* 0x000ea4000c1e1500 */
[----:B--2---:R0:W2:Y:S01]  /*29d0*/  I2F.F64.S16 R18, R4 ;  /* 0x0000000400127312 */ /* 0x0040a20000101c00 */
[----:B------:R-:W-:Y:S05]  /*29e0*/  BRA `(.L_x_12203) ;  /* 0x0000000c00347947 */ /* 0x000fea0003800000 */
.L_x_12199:
        /* <DEDUP_REMOVED lines=10> */
.L_x_12207:
[----:B------:R-:W2:Y:S02]  /*2a90*/  LDG.E.U16 R0, desc[UR36][R4.64] ;  /* 0x0000002404007981 */ /* 0x000ea4000c1e1500 */
[----:B--2---:R-:W-:-:S05]  /*2aa0*/  HADD2.F32 R0, -RZ, R0.H0_H0 ;  /* 0x20000000ff007230 */ /* 0x004fca0000004100 */
[----:B------:R-:W-:-:S04]  /*2ab0*/  FMUL.FTZ R0, R0, 1 ;  /* 0x3f80000000007820 */ /* 0x000fc80000410000 */
[----:B------:R0:W2:Y:S01]  /*2ac0*/  F2F.F64.F32 R18, R0 ;  /* 0x0000000000127310 */ /* 0x0000a20000201800 */
[----:B------:R-:W-:Y:S05]  /*2ad0*/  BRA `(.L_x_12203) ;  /* 0x0000000800f87947 */ /* 0x000fea0003800000 */
.L_x_12206:
        /* <DEDUP_REMOVED lines=10> */
.L_x_12209:
[----:B------:R-:W2:Y:S02]  /*2b80*/  LDG.E.U16 R4, desc[UR36][R4.64] ;  /* 0x0000002404047981 */ /* 0x000ea4000c1e1500 */
[----:B--2---:R-:W-:-:S05]  /*2b90*/  HADD2.F32 R0, -RZ, R4.H0_H0 ;  /* 0x20000004ff007230 */ /* 0x004fca0000004100 */
[----:B------:R-:W-:-:S04]  /*2ba0*/  FMUL.FTZ R0, R0, 1 ;  /* 0x3f80000000007820 */ /* 0x000fc80000410000 */
[----:B------:R0:W2:Y:S01]  /*2bb0*/  F2F.F64.F32 R18, R0 ;  /* 0x0000000000127310 */ /* 0x0000a20000201800 */
[----:B------:R-:W-:Y:S05]  /*2bc0*/  BRA `(.L_x_12203) ;  /* 0x0000000800bc7947 */ /* 0x000fea0003800000 */
.L_x_12208:
[----:B------:R0:W5:Y:S01]  /*2bd0*/  LDG.E.64 R18, desc[UR36][R4.64] ;  /* 0x0000002404127981 */ /* 0x000162000c1e1b00 */
[----:B------:R-:W-:Y:S05]  /*2be0*/  BRA `(.L_x_12203) ;  /* 0x0000000800b47947 */ /* 0x000fea0003800000 */
.L_x_12198:
        /* <DEDUP_REMOVED lines=13> */
.L_x_12212:
[----:B------:R0:W5:Y:S01]  /*2cc0*/  LDG.E.64 R18, desc[UR36][R4.64] ;  /* 0x0000002404127981 */ /* 0x000162000c1e1b00 */
[----:B------:R-:W-:Y:S05]  /*2cd0*/  BRA `(.L_x_12203) ;  /* 0x0000000800787947 */ /* 0x000fea0003800000 */
.L_x_12211:
        /* <DEDUP_REMOVED lines=28> */
.L_x_12214:
[----:B------:R-:W2:Y:S02]  /*2ea0*/  LDG.E.U8 R4, desc[UR36][R4.64] ;  /* 0x0000002404047981 */ /* 0x000ea4000c1e1100 */
[----:B--2---:R-:W-:-:S05]  /*2eb0*/  IMAD.SHL.U32 R0, R4, 0x2000000, RZ ;  /* 0x0200000004007824 */ /* 0x004fca00078e00ff */
[----:B------:R-:W-:-:S13]  /*2ec0*/  ISETP.GE.U32.AND P0, PT, R0, 0x8000000, PT ;  /* 0x080000000000780c */ /* 0x000fda0003f06070 */
[C---:B------:R-:W-:Y:S01]  /*2ed0*/  @!P0 SHF.L.U32 R0, R4.reuse, 0x8, RZ ;  /* 0x0000000804008819 */ /* 0x040fe200000006ff */
        /* <DEDUP_REMOVED lines=11> */
.L_x_12213:
[----:B------:R-:W2:Y:S02]  /*2f90*/  LDG.E.U16 R0, desc[UR36][R4.64] ;  /* 0x0000002404007981 */ /* 0x000ea4000c1e1500 */
[----:B--2---:R-:W-:-:S04]  /*2fa0*/  IMAD.U32 R0, R0, 0x10000, RZ ;  /* 0x0001000000007824 */ /* 0x004fc800078e00ff */
[----:B------:R-:W-:-:S04]  /*2fb0*/  FMUL.FTZ R0, R0, 1 ;  /* 0x3f80000000007820 */ /* 0x000fc80000410000 */
[----:B------:R0:W2:Y:S01]  /*2fc0*/  F2F.F64.F32 R18, R0 ;  /* 0x0000000000127310 */ /* 0x0000a20000201800 */
[----:B------:R-:W-:Y:S05]  /*2fd0*/  BRA `(.L_x_12203) ;  /* 0x0000000400b87947 */ /* 0x000fea0003800000 */
.L_x_12210:
        /* <DEDUP_REMOVED lines=11> */
.L_x_12217:
        /* <DEDUP_REMOVED lines=21> */
.L_x_12221:
[----:B------:R-:W-:Y:S05]  /*31e0*/  BSYNC B1 ;  /* 0x0000000000017941 */ /* 0x000fea0003800000 */
.L_x_12220:
[----:B------:R-:W-:Y:S01]  /*31f0*/  LEA R5, R0, 0x3b800000, 0x17 ;  /* 0x3b80000000057811 */ /* 0x000fe200078eb8ff */
[----:B------:R-:W-:-:S05]  /*3200*/  IMAD.SHL.U32 R0, R3, 0x100000, RZ ;  /* 0x0010000003007824 */ /* 0x000fca00078e00ff */
[----:B------:R-:W-:-:S07]  /*3210*/  LOP3.LUT R0, R5, R0, R6, 0xfe, !PT ;  /* 0x0000000005007212 */ /* 0x000fce00078efe06 */
.L_x_12219:
[----:B------:R-:W-:Y:S05]  /*3220*/  BSYNC B0 ;  /* 0x0000000000007941 */ /* 0x000fea0003800000 */
.L_x_12218:
[----:B------:R-:W-:-:S04]  /*3230*/  FMUL.FTZ R0, R0, 1 ;  /* 0x3f80000000007820 */ /* 0x000fc80000410000 */
[----:B------:R0:W2:Y:S01]  /*3240*/  F2F.F64.F32 R18, R0 ;  /* 0x0000000000127310 */ /* 0x0000a20000201800 */
[----:B------:R-:W-:Y:S05]  /*3250*/  BRA `(.L_x_12203) ;  /* 0x0000000400187947 */ /* 0x000fea0003800000 */
.L_x_12216:
        /* <DEDUP_REMOVED lines=21> */
.L_x_12225:
[----:B------:R-:W-:Y:S05]  /*33b0*/  BSYNC B1 ;  /* 0x0000000000017941 */ /* 0x000fea0003800000 */
.L_x_12224:
[----:B------:R-:W-:Y:S01]  /*33c0*/  LEA R5, R0, 0x37800000, 0x17 ;  /* 0x3780000000057811 */ /* 0x000fe200078eb8ff */
[----:B------:R-:W-:-:S05]  /*33d0*/  IMAD.SHL.U32 R0, R3, 0x200000, RZ ;  /* 0x0020000003007824 */ /* 0x000fca00078e00ff */
[----:B------:R-:W-:-:S07]  /*33e0*/  LOP3.LUT R0, R5, R0, R6, 0xfe, !PT ;  /* 0x0000000005007212 */ /* 0x000fce00078efe06 */
.L_x_12223:
[----:B------:R-:W-:Y:S05]  /*33f0*/  BSYNC B0 ;  /* 0x0000000000007941 */ /* 0x000fea0003800000 */
.L_x_12222:
[----:B------:R-:W-:-:S04]  /*3400*/  FMUL.FTZ R0, R0, 1 ;  /* 0x3f80000000007820 */ /* 0x000fc80000410000 */
[----:B------:R0:W2:Y:S01]  /*3410*/  F2F.F64.F32 R18, R0 ;  /* 0x0000000000127310 */ /* 0x0000a20000201800 */
[----:B------:R-:W-:Y:S05]  /*3420*/  BRA `(.L_x_12203) ;  /* 0x0000000000a47947 */ /* 0x000fea0003800000 */
.L_x_12215:
        /* <DEDUP_REMOVED lines=14> */
.L_x_12229:
[----:B------:R-:W-:Y:S05]  /*3510*/  BSYNC B0 ;  /* 0x0000000000007941 */ /* 0x000fea0003800000 */
.L_x_12228:
[----:B------:R-:W-:-:S04]  /*3520*/  FMUL.FTZ R0, R0, 1 ;  /* 0x3f80000000007820 */ /* 0x000fc80000410000 */
[----:B------:R0:W2:Y:S01]  /*3530*/  F2F.F64.F32 R18, R0 ;  /* 0x0000000000127310 */ /* 0x0000a20000201800 */
[----:B------:R-:W-:Y:S05]  /*3540*/  BRA `(.L_x_12203) ;  /* 0x00000000005c7947 */ /* 0x000fea0003800000 */
.L_x_12202:
        /* <DEDUP_REMOVED lines=16> */
.L_x_12230:
[----:B------:R-:W-:Y:S01]  /*3650*/  CS2R R18, SRZ ;  /* 0x0000000000127805 */ /* 0x000fe2000001ff00 */
[----:B------:R-:W-:Y:S06]  /*3660*/  BRA `(.L_x_12203) ;  /* 0x0000000000147947 */ /* 0x000fec0003800000 */
.L_x_12227:
[----:B------:R-:W2:Y:S02]  /*3670*/  LDG.E.64 R18, desc[UR36][R4.64] ;  /* 0x0000002404127981 */ /* 0x000ea4000c1e1b00 */
[----:B--2---:R-:W0:Y:S01]  /*3680*/  I2F.F64.U64 R18, R18 ;  /* 0x0000001200127312 */ /* 0x004e220000301800 */
[----:B------:R-:W-:Y:S05]  /*3690*/  BRA `(.L_x_12203) ;  /* 0x0000000000087947 */ /* 0x000fea0003800000 */
.L_x_12226:
[----:B------:R-:W2:Y:S02]  /*36a0*/  LDG.E R4, desc[UR36][R4.64] ;  /* 0x0000002404047981 */ /* 0x000ea4000c1e1900 */
[----:B--2---:R0:W2:Y:S02]  /*36b0*/  I2F.F64.U32 R18, R4 ;  /* 0x0000000400127312 */ /* 0x0040a40000201800 */
.L_x_12203:
[----:B------:R-:W1:Y:S01]  /*36c0*/  LDC.U8 R3, c[0x0][0x4fc] ;  /* 0x00013f00ff037b82 */ /* 0x000e620000000000 */
[----:B------:R-:W-:Y:S02]  /*36d0*/  ULDC.64 UR4, c[0x0][0x4f0] ;  /* 0x00013c0000047ab9 */ /* 0x000fe40000000a00 */
[----:B0-2---:R-:W-:-:S05]  /*36e0*/  IADD3 R4, P1, R2, UR4, RZ ;  /* 0x0000000402047c10 */ /* 0x005fca000ff3e0ff */
        /* <DEDUP_REMOVED lines=15> */
.L_x_12234:
[----:B------:R-:W2:Y:S02]  /*37e0*/  LDG.E.U8 R2, desc[UR36][R4.64] ;  /* 0x0000002404027981 */ /* 0x000ea4000c1e1100 */
[----:B--2---:R-:W1:Y:S01]  /*37f0*/  I2F.F64.U16 R2, R2 ;  /* 0x0000000200027312 */ /* 0x004e620000101800 */
[----:B------:R-:W-:Y:S05]  /*3800*/  BRA `(.L_x_12236) ;  /* 0x0000000c00707947 */ /* 0x000fea0003800000 */
.L_x_12233:
        /* <DEDUP_REMOVED lines=9> */
.L_x_12238:
[----:B------:R-:W2:Y:S02]  /*38a0*/  LDG.E R2, desc[UR36][R4.64] ;  /* 0x0000002404027981 */ /* 0x000ea4000c1e1900 */
[----:B--2---:R-:W0:Y:S01]  /*38b0*/  I2F.F64 R2, R2 ;  /* 0x0000000200027312 */ /* 0x004e220000201c00 */
[----:B------:R-:W-:Y:S05]  /*38c0*/  BRA `(.L_x_12236) ;  /* 0x0000000c00407947 */ /* 0x000fea0003800000 */
.L_x_12237:
[----:B------:R-:W2:Y:S02]  /*38d0*/  LDG.E.U16 R2, desc[UR36][R4.64] ;  /* 0x0000002404027981 */ /* 0x000ea4000c1e1500 */
[----:B--2---:R-:W2:Y:S01]  /*38e0*/  I2F.F64.S16 R2, R2 ;  /* 0x0000000200027312 */ /* 0x004ea20000101c00 */
[----:B------:R-:W-:Y:S05]  /*38f0*/  BRA `(.L_x_12236) ;  /* 0x0000000c00347947 */ /* 0x000fea0003800000 */
.L_x_12232:
        /* <DEDUP_REMOVED lines=10> */
.L_x_12240:
[----:B------:R-:W2:Y:S02]  /*39a0*/  LDG.E.U16 R0, desc[UR36][R4.64] ;  /* 0x0000002404007981 */ /* 0x000ea4000c1e1500 */
[----:B--2---:R-:W-:-:S05]  /*39b0*/  HADD2.F32 R0, -RZ, R0.H0_H0 ;  /* 0x20000000ff007230 */ /* 0x004fca0000004100 */
[----:B------:R-:W-:-:S04]  /*39c0*/  FMUL.FTZ R0, R0, 1 ;  /* 0x3f80000000007820 */ /* 0x000fc80000410000 */
[----:B------:R0:W1:Y:S01]  /*39d0*/  F2F.F64.F32 R2, R0 ;  /* 0x0000000000027310 */ /* 0x0000620000201800 */
[----:B------:R-:W-:Y:S05]  /*39e0*/  BRA `(.L_x_12236) ;  /* 0x0000000800f87947 */ /* 0x000fea0003800000 */
.L_x_12239:
        /* <DEDUP_REMOVED lines=10> */
.L_x_12242:
[----:B------:R-:W2:Y:S02]  /*3a90*/  LDG.E.U16 R4, desc[UR36][R4.64] ;  /* 0x0000002404047981 */ /* 0x000ea4000c1e1500 */
[----:B--2---:R-:W-:-:S05]  /*3aa0*/  HADD2.F32 R0, -RZ, R4.H0_H0 ;  /* 0x20000004ff007230 */ /* 0x004fca0000004100 */
[----:B------:R-:W-:-:S04]  /*3ab0*/  FMUL.FTZ R0, R0, 1 ;  /* 0x3f80000000007820 */ /* 0x000fc80000410000 */
[----:B------:R0:W1:Y:S01]  /*3ac0*/  F2F.F64.F32 R2, R0 ;  /* 0x0000000000027310 */ /* 0x0000620000201800 */
[----:B------:R-:W-:Y:S05]  /*3ad0*/  BRA `(.L_x_12236) ;  /* 0x0000000800bc7947 */ /* 0x000fea0003800000 */
.L_x_12241:
[----:B------:R0:W5:Y:S01]  /*3ae0*/  LDG.E.64 R2, desc[UR36][R4.64] ;  /* 0x0000002404027981 */ /* 0x000162000c1e1b00 */
[----:B------:R-:W-:Y:S05]  /*3af0*/  BRA `(.L_x_12236) ;  /* 0x0000000800b47947 */ /* 0x000fea0003800000 */
.L_x_12231:
        /* <DEDUP_REMOVED lines=13> */
.L_x_12245:
[----:B------:R0:W5:Y:S01]  /*3bd0*/  LDG.E.64 R2, desc[UR36][R4.64] ;  /* 0x0000002404027981 */ /* 0x000162000c1e1b00 */
[----:B------:R-:W-:Y:S05]  /*3be0*/  BRA `(.L_x_12236) ;  /* 0x0000000800787947 */ /* 0x000fea0003800000 */
.L_x_12244:
        /* <DEDUP_REMOVED lines=28> */
.L_x_12247:
[----:B------:R-:W2:Y:S02]  /*3db0*/  LDG.E.U8 R3, desc[UR36][R4.64] ;  /* 0x0000002404037981 */ /* 0x000ea4000c1e1100 */
[----:B--2---:R-:W-:-:S05]  /*3dc0*/  IMAD.SHL.U32 R0, R3, 0x2000000, RZ ;  /* 0x0200000003007824 */ /* 0x004fca00078e00ff */
[----:B------:R-:W-:-:S13]  /*3dd0*/  ISETP.GE.U32.AND P0, PT, R0, 0x8000000, PT ;  /* 0x080000000000780c */ /* 0x000fda0003f06070 */
[C---:B------:R-:W-:Y:S01]  /*3de0*/  @!P0 IMAD.SHL.U32 R0, R3.reuse, 0x100, RZ ;  /* 0x0000010003008824 */ /* 0x040fe200078e00ff */
[C---:B------:R-:W-:Y:S01]  /*3df0*/  @P0 SHF.L.U32 R2, R3.reuse, 0x15, RZ ;  /* 0x0000001503020819 */ /* 0x040fe200000006ff */
[----:B------:R-:W-:-:S03]  /*3e00*/  IMAD.SHL.U32 R3, R3, 0x1000000, RZ ;  /* 0x0100000003037824 */ /* 0x000fc600078e00ff */
        /* <DEDUP_REMOVED lines=9> */
.L_x_12246:
[----:B------:R-:W2:Y:S02]  /*3ea0*/  LDG.E.U16 R0, desc[UR36][R4.64] ;  /* 0x0000002404007981 */ /* 0x000ea4000c1e1500 */
[----:B--2---:R-:W-:-:S04]  /*3eb0*/  IMAD.U32 R0, R0, 0x10000, RZ ;  /* 0x0001000000007824 */ /* 0x004fc800078e00ff */
[----:B------:R-:W-:-:S04]  /*3ec0*/  FMUL.FTZ R0, R0, 1 ;  /* 0x3f80000000007820 */ /* 0x000fc80000410000 */
[----:B------:R0:W1:Y:S01]  /*3ed0*/  F2F.F64.F32 R2, R0 ;  /* 0x0000000000027310 */ /* 0x0000620000201800 */
[----:B------:R-:W-:Y:S05]  /*3ee0*/  BRA `(.L_x_12236) ;  /* 0x0000000400b87947 */ /* 0x000fea0003800000 */
.L_x_12243:
        /* <DEDUP_REMOVED lines=11> */
.L_x_12250:
        /* <DEDUP_REMOVED lines=21> */
.L_x_12254:
[----:B------:R-:W-:Y:S05]  /*40f0*/  BSYNC B1 ;  /* 0x0000000000017941 */ /* 0x000fea0003800000 */
.L_x_12253:
[----:B------:R-:W-:Y:S01]  /*4100*/  LEA R3, R0, 0x3b800000, 0x17 ;  /* 0x3b80000000037811 */ /* 0x000fe200078eb8ff */
[----:B------:R-:W-:-:S05]  /*4110*/  IMAD.SHL.U32 R0, R2, 0x100000, RZ ;  /* 0x0010000002007824 */ /* 0x000fca00078e00ff */
[----:B------:R-:W-:-:S07]  /*4120*/  LOP3.LUT R0, R3, R0, R4, 0xfe, !PT ;  /* 0x0000000003007212 */ /* 0x000fce00078efe04 */
.L_x_12252:
[----:B------:R-:W-:Y:S05]  /*4130*/  BSYNC B0 ;  /* 0x0000000000007941 */ /* 0x000fea0003800000 */
.L_x_12251:
[----:B------:R-:W-:-:S04]  /*4140*/  FMUL.FTZ R0, R0, 1 ;  /* 0x3f80000000007820 */ /* 0x000fc80000410000 */
[----:B------:R0:W1:Y:S01]  /*4150*/  F2F.F64.F32 R2, R0 ;  /* 0x0000000000027310 */ /* 0x0000620000201800 */
[----:B------:R-:W-:Y:S05]  /*4160*/  BRA `(.L_x_12236) ;  /* 0x0000000400187947 */ /* 0x000fea0003800000 */
.L_x_12249:
        /* <DEDUP_REMOVED lines=21> */
.L_x_12258:
[----:B------:R-:W-:Y:S05]  /*42c0*/  BSYNC B1 ;  /* 0x0000000000017941 */ /* 0x000fea0003800000 */
.L_x_12257:
[----:B------:R-:W-:Y:S01]  /*42d0*/  LEA R3, R0, 0x37800000, 0x17 ;  /* 0x3780000000037811 */ /* 0x000fe200078eb8ff */
[----:B------:R-:W-:-:S05]  /*42e0*/  IMAD.SHL.U32 R0, R2, 0x200000, RZ ;  /* 0x0020000002007824 */ /* 0x000fca00078e00ff */
[----:B------:R-:W-:-:S07]  /*42f0*/  LOP3.LUT R0, R3, R0, R4, 0xfe, !PT ;  /* 0x0000000003007212 */ /* 0x000fce00078efe04 */
.L_x_12256:
[----:B------:R-:W-:Y:S05]  /*4300*/  BSYNC B0 ;  /* 0x0000000000007941 */ /* 0x000fea0003800000 */
.L_x_12255:
[----:B------:R-:W-:-:S04]  /*4310*/  FMUL.FTZ R0, R0, 1 ;  /* 0x3f80000000007820 */ /* 0x000fc80000410000 */
[----:B------:R0:W1:Y:S01]  /*4320*/  F2F.F64.F32 R2, R0 ;  /* 0x0000000000027310 */ /* 0x0000620000201800 */
[----:B------:R-:W-:Y:S05]  /*4330*/  BRA `(.L_x_12236) ;  /* 0x0000000000a47947 */ /* 0x000fea0003800000 */
.L_x_12248:
        /* <DEDUP_REMOVED lines=14> */
.L_x_12262:
[----:B------:R-:W-:Y:S05]  /*4420*/  BSYNC B0 ;  /* 0x0000000000007941 */ /* 0x000fea0003800000 */
.L_x_12261:
[----:B------:R-:W-:-:S04]  /*4430*/  FMUL.FTZ R0, R0, 1 ;  /* 0x3f80000000007820 */ /* 0x000fc80000410000 */
[----:B------:R0:W1:Y:S01]  /*4440*/  F2F.F64.F32 R2, R0 ;  /* 0x0000000000027310 */ /* 0x0000620000201800 */
[----:B------:R-:W-:Y:S05]  /*4450*/  BRA `(.L_x_12236) ;  /* 0x00000000005c7947 */ /* 0x000fea0003800000 */
.L_x_12235:
        /* <DEDUP_REMOVED lines=16> */
.L_x_12263:
[----:B------:R-:W-:Y:S01]  /*4560*/  CS2R R2, SRZ ;  /* 0x0000000000027805 */ /* 0x000fe2000001ff00 */
[----:B------:R-:W-:Y:S06]  /*4570*/  BRA `(.L_x_12236) ;  /* 0x0000000000147947 */ /* 0x000fec0003800000 */
.L_x_12260:
[----:B------:R-:W2:Y:S02]  /*4580*/  LDG.E.64 R2, desc[UR36][R4.64] ;  /* 0x0000002404027981 */ /* 0x000ea4000c1e1b00 */
[----:B--2---:R-:W0:Y:S01]  /*4590*/  I2F.F64.U64 R2, R2 ;  /* 0x0000000200027312 */ /* 0x004e220000301800 */
[----:B------:R-:W-:Y:S05]  /*45a0*/  BRA `(.L_x_12236) ;  /* 0x0000000000087947 */ /* 0x000fea0003800000 */
.L_x_12259:
[----:B------:R-:W2:Y:S02]  /*45b0*/  LDG.E R2, desc[UR36][R4.64] ;  /* 0x0000002404027981 */ /* 0x000ea4000c1e1900 */
[----:B--2---:R-:W0:Y:S02]  /*45c0*/  I2F.F64.U32 R2, R2 ;  /* 0x0000000200027312 */ /* 0x004e240000201800 */
.L_x_12236:
[----:B------:R-:W4:Y:S01]  /*45d0*/  LDC.U8 R6, c[0x0][0x4f9] ;  /* 0x00013e40ff067b82 */ /* 0x000f220000000000 */
[----:B0123-5:R-:W-:-:S08]  /*45e0*/  DMUL R4, R2, R22 ;  /* 0x0000001602047228 */ /* 0x02ffd00000000000 */
[----:B----4-:R-:W-:Y:S01]  /*45f0*/  DMUL R4, R4, R18 ;  /* 0x0000001204047228 */ /* 0x010fe20000000000 */
        /* <DEDUP_REMOVED lines=14> */
.L_x_12267:
[----:B------:R-:W0:Y:S02]  /*46e0*/  F2I.S64.F64.TRUNC R4, R4 ;  /* 0x0000000400047311 */ /* 0x000e24000030d900 */
[----:B0-----:R-:W-:-:S05]  /*46f0*/  IMAD.MOV.U32 R3, RZ, RZ, R4 ;  /* 0x000000ffff037224 */ /* 0x001fca00078e0004 */
[----:B------:R0:W-:Y:S01]  /*4700*/  STG.E.U8 desc[UR36][R16.64], R3 ;  /* 0x0000000310007986 */ /* 0x0001e2000c101124 */
[----:B------:R-:W-:Y:S05]  /*4710*/  BRA `(.L_x_12269) ;  /* 0x0000000c00f87947 */ /* 0x000fea0003800000 */
.L_x_12266:
        /* <DEDUP_REMOVED lines=9> */
.L_x_12271:
[----:B------:R-:W0:Y:S02]  /*47b0*/  F2I.F64.TRUNC R5, R4 ;  /* 0x0000000400057311 */ /* 0x000e24000030d100 */
[----:B0-----:R0:W-:Y:S01]  /*47c0*/  STG.E desc[UR36][R16.64], R5 ;  /* 0x0000000510007986 */ /* 0x0011e2000c101924 */
[----:B------:R-:W-:Y:S05]  /*47d0*/  BRA `(.L_x_12269) ;  /* 0x0000000c00c87947 */ /* 0x000fea0003800000 */
.L_x_12270:
[----:B------:R-:W0:Y:S02]  /*47e0*/  F2I.F64.TRUNC R5, R4 ;  /* 0x0000000400057311 */ /* 0x000e24000030d100 */
[----:B0-----:R0:W-:Y:S01]  /*47f0*/  STG.E.U16 desc[UR36][R16.64], R5 ;  /* 0x0000000510007986 */ /* 0x0011e2000c101524 */
[----:B------:R-:W-:Y:S05]  /*4800*/  BRA `(.L_x_12269) ;  /* 0x0000000c00bc7947 */ /* 0x000fea0003800000 */
.L_x_12265:
        /* <DEDUP_REMOVED lines=13> */
.L_x_12273:
        /* <DEDUP_REMOVED lines=8> */
.L_x_12272:
        /* <DEDUP_REMOVED lines=14> */
.L_x_12275:
        /* <DEDUP_REMOVED lines=9> */
.L_x_12274:
[----:B------:R0:W-:Y:S01]  /*4ad0*/  STG.E.64 desc[UR36][R16.64], R4 ;  /* 0x0000000410007986 */ /* 0x0001e2000c101b24 */
[----:B------:R-:W-:Y:S05]  /*4ae0*/  BRA `(.L_x_12269) ;  /* 0x0000000c00047947 */ /* 0x000fea0003800000 */
.L_x_12264:
        /* <DEDUP_REMOVED lines=12> */
.L_x_12278:
[----:B------:R-:W-:-:S05]  /*4bb0*/  CS2R R6, SRZ ;  /* 0x0000000000067805 */ /* 0x000fca000001ff00 */
[----:B------:R0:W-:Y:S01]  /*4bc0*/  STG.E.128 desc[UR36][R16.64], R4 ;  /* 0x0000000410007986 */ /* 0x0001e2000c101d24 */
[----:B------:R-:W-:Y:S05]  /*4bd0*/  BRA `(.L_x_12269) ;  /* 0x0000000800c87947 */ /* 0x000fea0003800000 */
.L_x_12277:
        /* <DEDUP_REMOVED lines=25> */
.L_x_12282:
[----:B------:R-:W-:Y:S05]  /*4d70*/  BSYNC B0 ;  /* 0x0000000000007941 */ /* 0x000fea0003800000 */
.L_x_12281:
[----:B------:R-:W-:-:S05]  /*4d80*/  LOP3.LUT R3, R0, R3, RZ, 0xfc, !PT ;  /* 0x0000000300037212 */ /* 0x000fca00078efcff */
[----:B------:R0:W-:Y:S01]  /*4d90*/  STG.E.U8 desc[UR36][R16.64], R3 ;  /* 0x0000000310007986 */ /* 0x0001e2000c101124 */
[----:B------:R-:W-:Y:S05]  /*4da0*/  BRA `(.L_x_12269) ;  /* 0x0000000800547947 */ /* 0x000fea0003800000 */
.L_x_12280:
        /* <DEDUP_REMOVED lines=17> */
.L_x_12284:
[----:B------:R-:W-:Y:S01]  /*4ec0*/  IMAD.MOV.U32 R0, RZ, RZ, 0x7f ;  /* 0x0000007fff007424 */ /* 0x000fe200078e00ff */
[----:B------:R-:W-:-:S04]  /*4ed0*/  ISETP.GT.U32.AND P0, PT, R2, 0x7f800000, PT ;  /* 0x7f8000000200780c */ /* 0x000fc80003f04070 */
[----:B------:R-:W-:-:S09]  /*4ee0*/  SEL R0, R0, 0x7c, P0 ;  /* 0x0000007c00007807 */ /* 0x000fd20000000000 */
.L_x_12285:
[----:B------:R-:W-:Y:S05]  /*4ef0*/  BSYNC B0 ;  /* 0x0000000000007941 */ /* 0x000fea0003800000 */
.L_x_12283:
[----:B------:R-:W-:-:S04]  /*4f00*/  LOP3.LUT R2, R3, 0x80000000, RZ, 0xc0, !PT ;  /* 0x8000000003027812 */ /* 0x000fc800078ec0ff */
[----:B------:R-:W-:-:S04]  /*4f10*/  SHF.R.U32.HI R3, RZ, 0x18, R2 ;  /* 0x00000018ff037819 */ /* 0x000fc80000011602 */
[----:B------:R-:W-:-:S05]  /*4f20*/  LOP3.LUT R3, R0, R3, RZ, 0xfc, !PT ;  /* 0x0000000300037212 */ /* 0x000fca00078efcff */
[----:B------:R0:W-:Y:S01]  /*4f30*/  STG.E.U8 desc[UR36][R16.64], R3 ;  /* 0x0000000310007986 */ /* 0x0001e2000c101124 */
[----:B------:R-:W-:Y:S05]  /*4f40*/  BRA `(.L_x_12269) ;  /* 0x0000000400ec7947 */ /* 0x000fea0003800000 */
.L_x_12279:
        /* <DEDUP_REMOVED lines=8> */
.L_x_12276:
        /* <DEDUP_REMOVED lines=11> */
.L_x_12288:
        /* <DEDUP_REMOVED lines=21> */
.L_x_12291:
[----:B------:R-:W-:-:S04]  /*51d0*/  LOP3.LUT R2, R3, 0x80000000, RZ, 0xc0, !PT ;  /* 0x8000000003027812 */ /* 0x000fc800078ec0ff */
[----:B------:R-:W-:-:S04]  /*51e0*/  SHF.R.U32.HI R3, RZ, 0x18, R2 ;  /* 0x00000018ff037819 */ /* 0x000fc80000011602 */
[----:B------:R-:W-:-:S04]  /*51f0*/  LOP3.LUT R0, R0, R3, RZ, 0xfc, !PT ;  /* 0x0000000300007212 */ /* 0x000fc800078efcff */
[----:B------:R-:W-:-:S07]  /*5200*/  PRMT R8, R0, 0x7610, R8 ;  /* 0x0000761000087816 */ /* 0x000fce0000000008 */
.L_x_12290:
[----:B------:R-:W-:Y:S05]  /*5210*/  BSYNC B0 ;  /* 0x0000000000007941 */ /* 0x000fea0003800000 */
.L_x_12289:
[----:B------:R3:W-:Y:S01]  /*5220*/  STG.E.U8 desc[UR36][R16.64], R8 ;  /* 0x0000000810007986 */ /* 0x0007e2000c101124 */
[----:B------:R-:W-:Y:S05]  /*5230*/  BRA `(.L_x_12269) ;  /* 0x0000000400307947 */ /* 0x000fea0003800000 */
.L_x_12287:
[----:B------:R-:W-:Y:S01]  /*5240*/  UMOV UR4, 0xf0000000 ;  /* 0xf000000000047882 */ /* 0x000fe20000000000 */
[----:B------:R-:W-:Y:S01]  /*5250*/  UMOV UR5, 0x380fffff ;  /* 0x380fffff00057882 */ /* 0x000fe20000000000 */
[----:B------:R-:W0:Y:S01]  /*5260*/  F2F.F32.F64 R3, R4 ;  /* 0x0000000400037310 */ /* 0x000e220000301000 */
[----:B------:R-:W-:Y:S01]  /*5270*/  DSETP.GEU.AND P0, PT, |R4|, UR4, PT ;  /* 0x0000000404007e2a */ /* 0x000fe2000bf0e200 */
[----:B------:R-:W-:Y:S01]  /*5280*/  BSSY B0, `(.L_x_12292) ;  /* 0x0000015000007945 */ /* 0x000fe20003800000 */
[----:B------:R-:W-:-:S12]  /*5290*/  MOV R8, 0x80 ;  /* 0x0000008000087802 */ /* 0x000fd80000000f00 */
        /* <DEDUP_REMOVED lines=15> */
.L_x_12294:
[----:B------:R-:W-:-:S04]  /*5390*/  LOP3.LUT R2, R3, 0x80000000, RZ, 0xc0, !PT ;  /* 0x8000000003027812 */ /* 0x000fc800078ec0ff */
[----:B------:R-:W-:-:S04]  /*53a0*/  SHF.R.U32.HI R3, RZ, 0x18, R2 ;  /* 0x00000018ff037819 */ /* 0x000fc80000011602 */
[----:B------:R-:W-:-:S04]  /*53b0*/  LOP3.LUT R0, R0, R3, RZ, 0xfc, !PT ;  /* 0x0000000300007212 */ /* 0x000fc800078efcff */
[----:B------:R-:W-:-:S07]  /*53c0*/  PRMT R8, R0, 0x7610, R8 ;  /* 0x0000761000087816 */ /* 0x000fce0000000008 */
.L_x_12293:
[----:B------:R-:W-:Y:S05]  /*53d0*/  BSYNC B0 ;  /* 0x0000000000007941 */ /* 0x000fea0003800000 */
.L_x_12292:
[----:B------:R0:W-:Y:S01]  /*53e0*/  STG.E.U8 desc[UR36][R16.64], R8 ;  /* 0x0000000810007986 */ /* 0x0001e2000c101124 */
[----:B------:R-:W-:Y:S05]  /*53f0*/  BRA `(.L_x_12269) ;  /* 0x0000000000c07947 */ /* 0x000fea0003800000 */
.L_x_12286:
        /* <DEDUP_REMOVED lines=26> */
.L_x_12268:
        /* <DEDUP_REMOVED lines=16> */
.L_x_12297:
[----:B------:R-:W-:Y:S05]  /*56a0*/  BRA `(.L_x_12269) ;  /* 0x0000000000147947 */ /* 0x000fea0003800000 */
.L_x_12296:
[----:B------:R-:W0:Y:S02]  /*56b0*/  F2I.U64.F64.TRUNC R4, R4 ;  /* 0x0000000400047311 */ /* 0x000e24000030d800 */
[----:B0-----:R1:W-:Y:S01]  /*56c0*/  STG.E.64 desc[UR36][R16.64], R4 ;  /* 0x0000000410007986 */ /* 0x0013e2000c101b24 */
[----:B------:R-:W-:Y:S05]  /*56d0*/  BRA `(.L_x_12269) ;  /* 0x0000000000087947 */ /* 0x000fea0003800000 */
.L_x_12295:
[----:B------:R-:W0:Y:S02]  /*56e0*/  F2I.U32.F64.TRUNC R5, R4 ;  /* 0x0000000400057311 */ /* 0x000e24000030d000 */
[----:B0-----:R0:W-:Y:S02]  /*56f0*/  STG.E desc[UR36][R16.64], R5 ;  /* 0x0000000510007986 */ /* 0x0011e4000c101924 */
.L_x_12269:
[----:B------:R-:W-:-:S04]  /*5700*/  IMAD R24, R27, 0x200, R24 ;  /* 0x000002001b187824 */ /* 0x000fc800078e0218 */
[----:B------:R-:W-:-:S07]  /*5710*/  VIADD R25, R24, 0x80 ;  /* 0x0000008018197836 */ /* 0x000fce0000000000 */
.L_x_12163:
[----:B------:R-:W-:Y:S05]  /*5720*/  BSYNC B6 ;  /* 0x0000000000067941 */ /* 0x000fea0003800000 */
.L_x_12162:
        /* <DEDUP_REMOVED lines=384> */
.L_x_12300:
        /* <DEDUP_REMOVED lines=21> */
.L_x_12304:
[----:B------:R-:W2:Y:S02]  /*7080*/  LDG.E.U8 R2, desc[UR36][R2.64] ;  /* 0x0000002402027981 */ /* 0x000ea4000c1e1100 */
[----:B--2---:R0:W1:Y:S01]  /*7090*/  I2F.F64.U16 R22, R2 ;  /* 0x0000000200167312 */ /* 0x0040620000101800 */
[----:B------:R-:W-:Y:S05]  /*70a0*/  BRA `(.L_x_12306) ;  /* 0x0000000c00707947 */ /* 0x000fea0003800000 */
.L_x_12303:
[----:B------:R-:W-:-:S13]  /*70b0*/  ISETP.NE.AND P0, PT, R4, 0x2, PT ;  /* 0x000000020400780c */ /* 0x000fda0003f05270 */
[----:B------:R-:W-:Y:S05]  /*70c0*/  @!P0 BRA `(.L_x_12307) ;  /* 0x0000000000288947 */ /* 0x000fea0003800000 */
[----:B------:R-:W-:-:S13]  /*70d0*/  ISETP.NE.AND P0, PT, R4, 0x3, PT ;  /* 0x000000030400780c */ /* 0x000fda0003f05270 */
[----:B------:R-:W-:Y:S05]  /*70e0*/  @!P0 BRA `(.L_x_12308) ;  /* 0x0000000000148947 */ /* 0x000fea0003800000 */
[----:B------:R-:W-:-:S13]  /*70f0*/  ISETP.NE.AND P0, PT, R4, 0x4, PT ;  /* 0x000000040400780c */ /* 0x000fda0003f05270 */
[----:B------:R-:W-:Y:S05]  /*7100*/  @P0 BRA `(.L_x_12305) ;  /* 0x0000000800fc0947 */ /* 0x000fea0003800000 */
[----:B------:R-:W2:Y:S02]  /*7110*/  LDG.E.64 R22, desc[UR36][R2.64] ;  /* 0x0000002402167981 */ /* 0x000ea4000c1e1b00 */
[----:B--2---:R-:W2:Y:S01]  /*7120*/  I2F.F64.S64 R22, R22 ;  /* 0x0000001600167312 */ /* 0x004ea20000301c00 */
[----:B------:R-:W-:Y:S05]  /*7130*/  BRA `(.L_x_12306) ;  /* 0x0000000c004c7947 */ /* 0x000fea0003800000 */
.L_x_12308:
[----:B------:R-:W2:Y:S02]  /*7140*/  LDG.E R2, desc[UR36][R2.64] ;  /* 0x0000002402027981 */ /* 0x000ea4000c1e1900 */
[----:B--2---:R3:W4:Y:S01]  /*7150*/  I2F.F64 R22, R2 ;  /* 0x0000000200167312 */ /* 0x0047220000201c00 */
[----:B------:R-:W-:Y:S05]  /*7160*/  BRA `(.L_x_12306) ;  /* 0x0000000c00407947 */ /* 0x000fea0003800000 */
.L_x_12307:
[----:B------:R-:W2:Y:S02]  /*7170*/  LDG.E.U16 R2, desc[UR36][R2.64] ;  /* 0x0000002402027981 */ /* 0x000ea4000c1e1500 */
[----:B--2---:R0:W1:Y:S01]  /*7180*/  I2F.F64.S16 R22, R2 ;  /* 0x0000000200167312 */ /* 0x0040620000101c00 */
[----:B------:R-:W-:Y:S05]  /*7190*/  BRA `(.L_x_12306) ;  /* 0x0000000c00347947 */ /* 0x000fea0003800000 */
.L_x_12302:
        /* <DEDUP_REMOVED lines=10> */
.L_x_12310:
[----:B------:R-:W2:Y:S02]  /*7240*/  LDG.E.U16 R0, desc[UR36][R2.64] ;  /* 0x0000002402007981 */ /* 0x000ea4000c1e1500 */
[----:B--2---:R-:W-:-:S05]  /*7250*/  HADD2.F32 R0, -RZ, R0.H0_H0 ;  /* 0x20000000ff007230 */ /* 0x004fca0000004100 */
[----:B------:R-:W-:-:S04]  /*7260*/  FMUL.FTZ R0, R0, 1 ;  /* 0x3f80000000007820 */ /* 0x000fc80000410000 */
[----:B------:R0:W1:Y:S01]  /*7270*/  F2F.F64.F32 R22, R0 ;  /* 0x0000000000167310 */ /* 0x0000620000201800 */
[----:B------:R-:W-:Y:S05]  /*7280*/  BRA `(.L_x_12306) ;  /* 0x0000000800f87947 */ /* 0x000fea0003800000 */
.L_x_12309:
        /* <DEDUP_REMOVED lines=10> */
.L_x_12312:
[----:B------:R-:W2:Y:S02]  /*7330*/  LDG.E.U16 R2, desc[UR36][R2.64] ;  /* 0x0000002402027981 */ /* 0x000ea4000c1e1500 */
[----:B--2---:R-:W-:-:S05]  /*7340*/  HADD2.F32 R0, -RZ, R2.H0_H0 ;  /* 0x20000002ff007230 */ /* 0x004fca0000004100 */
[----:B------:R-:W-:-:S04]  /*7350*/  FMUL.FTZ R0, R0, 1 ;  /* 0x3f80000000007820 */ /* 0x000fc80000410000 */
[----:B------:R0:W1:Y:S01]  /*7360*/  F2F.F64.F32 R22, R0 ;  /* 0x0000000000167310 */ /* 0x0000620000201800 */
[----:B------:R-:W-:Y:S05]  /*7370*/  BRA `(.L_x_12306) ;  /* 0x0000000800bc7947 */ /* 0x000fea0003800000 */
.L_x_12311:
[----:B------:R0:W5:Y:S01]  /*7380*/  LDG.E.64 R22, desc[UR36][R2.64] ;  /* 0x0000002402167981 */ /* 0x000162000c1e1b00 */
[----:B------:R-:W-:Y:S05]  /*7390*/  BRA `(.L_x_12306) ;  /* 0x0000000800b47947 */ /* 0x000fea0003800000 */
.L_x_12301:
        /* <DEDUP_REMOVED lines=13> */
.L_x_12315:
[----:B------:R0:W5:Y:S01]  /*7470*/  LDG.E.64 R22, desc[UR36][R2.64] ;  /* 0x0000002402167981 */ /* 0x000162000c1e1b00 */
[----:B------:R-:W-:Y:S05]  /*7480*/  BRA `(.L_x_12306) ;  /* 0x0000000800787947 */ /* 0x000fea0003800000 */
.L_x_12314:
        /* <DEDUP_REMOVED lines=28> */
.L_x_12317:
        /* <DEDUP_REMOVED lines=15> */
.L_x_12316:
[----:B------:R-:W2:Y:S02]  /*7740*/  LDG.E.U16 R0, desc[UR36][R2.64] ;  /* 0x0000002402007981 */ /* 0x000ea4000c1e1500 */
[----:B--2---:R-:W-:-:S04]  /*7750*/  IMAD.U32 R0, R0, 0x10000, RZ ;  /* 0x0001000000007824 */ /* 0x004fc800078e00ff */
[----:B------:R-:W-:-:S04]  /*7760*/  FMUL.FTZ R0, R0, 1 ;  /* 0x3f80000000007820 */ /* 0x000fc80000410000 */
[----:B------:R0:W1:Y:S01]  /*7770*/  F2F.F64.F32 R22, R0 ;  /* 0x0000000000167310 */ /* 0x0000620000201800 */
[----:B------:R-:W-:Y:S05]  /*7780*/  BRA `(.L_x_12306) ;  /* 0x0000000400b87947 */ /* 0x000fea0003800000 */
.L_x_12313:
        /* <DEDUP_REMOVED lines=11> */
.L_x_12320:
        /* <DEDUP_REMOVED lines=21> */
.L_x_12324:
[----:B------:R-:W-:Y:S05]  /*7990*/  BSYNC B1 ;  /* 0x0000000000017941 */ /* 0x000fea0003800000 */
.L_x_12323:
[----:B------:R-:W-:Y:S01]  /*79a0*/  LEA R3, R0, 0x3b800000, 0x17 ;  /* 0x3b80000000037811 */ /* 0x000fe200078eb8ff */
[----:B------:R-:W-:-:S05]  /*79b0*/  IMAD.SHL.U32 R0, R2, 0x100000, RZ ;  /* 0x0010000002007824 */ /* 0x000fca00078e00ff */
[----:B------:R-:W-:-:S07]  /*79c0*/  LOP3.LUT R0, R3, R0, R4, 0xfe, !PT ;  /* 0x0000000003007212 */ /* 0x000fce00078efe04 */
.L_x_12322:
[----:B------:R-:W-:Y:S05]  /*79d0*/  BSYNC B0 ;  /* 0x0000000000007941 */ /* 0x000fea0003800000 */
.L_x_12321:
[----:B------:R-:W-:-:S04]  /*79e0*/  FMUL.FTZ R0, R0, 1 ;  /* 0x3f80000000007820 */ /* 0x000fc80000410000 */
[----:B------:R0:W1:Y:S01]  /*79f0*/  F2F.F64.F32 R22, R0 ;  /* 0x0000000000167310 */ /* 0x0000620000201800 */
[----:B------:R-:W-:Y:S05]  /*7a00*/  BRA `(.L_x_12306) ;  /* 0x0000000400187947 */ /* 0x000fea0003800000 */
.L_x_12319:
        /* <DEDUP_REMOVED lines=21> */
.L_x_12328:
[----:B------:R-:W-:Y:S05]  /*7b60*/  BSYNC B1 ;  /* 0x0000000000017941 */ /* 0x000fea0003800000 */
.L_x_12327:
[----:B------:R-:W-:Y:S01]  /*7b70*/  LEA R3, R0, 0x37800000, 0x17 ;  /* 0x3780000000037811 */ /* 0x000fe200078eb8ff */
[----:B------:R-:W-:-:S05]  /*7b80*/  IMAD.SHL.U32 R0, R2, 0x200000, RZ ;  /* 0x0020000002007824 */ /* 0x000fca00078e00ff */
[----:B------:R-:W-:-:S07]  /*7b90*/  LOP3.LUT R0, R3, R0, R4, 0xfe, !PT ;  /* 0x0000000003007212 */ /* 0x000fce00078efe04 */
.L_x_12326:
[----:B------:R-:W-:Y:S05]  /*7ba0*/  BSYNC B0 ;  /* 0x0000000000007941 */ /* 0x000fea0003800000 */
.L_x_12325:
[----:B------:R-:W-:-:S04]  /*7bb0*/  FMUL.FTZ R0, R0, 1 ;  /* 0x3f80000000007820 */ /* 0x000fc80000410000 */
[----:B------:R0:W1:Y:S01]  /*7bc0*/  F2F.F64.F32 R22, R0 ;  /* 0x0000000000167310 */ /* 0x0000620000201800 */
[----:B------:R-:W-:Y:S05]  /*7bd0*/  BRA `(.L_x_12306) ;  /* 0x0000000000a47947 */ /* 0x000fea0003800000 */
.L_x_12318:
        /* <DEDUP_REMOVED lines=14> */
.L_x_12332:
[----:B------:R-:W-:Y:S05]  /*7cc0*/  BSYNC B0 ;  /* 0x0000000000007941 */ /* 0x000fea0003800000 */
.L_x_12331:
[----:B------:R-:W-:-:S04]  /*7cd0*/  FMUL.FTZ R0, R0, 1 ;  /* 0x3f80000000007820 */ /* 0x000fc80000410000 */
[----:B------:R0:W1:Y:S01]  /*7ce0*/  F2F.F64.F32 R22, R0 ;  /* 0x0000000000167310 */ /* 0x0000620000201800 */
[----:B------:R-:W-:Y:S05]  /*7cf0*/  BRA `(.L_x_12306) ;  /* 0x00000000005c7947 */ /* 0x000fea0003800000 */
.L_x_12305:
[----:B------:R-:W-:Y:S01]  /*7d00*/  MOV R2, 0x130 ;  /* 0x0000013000027802 */ /* 0x000fe20000000f00 */
[----:B------:R-:W-:Y:S01]  /*7d10*/  ULDC.64 UR4, c[0x4][0x120] ;  /* 0x0100480000047ab9 */ /* 0x000fe20000000a00 */
[----:B------:R-:W-:Y:S01]  /*7d20*/  ULDC.64 UR6, c[0x4][0x0] ;  /* 0x0100000000067ab9 */ /* 0x000fe20000000a00 */
[----:B------:R-:W-:Y:S02]  /*7d30*/  IMAD.U32 R4, RZ, RZ, UR4 ;  /* 0x00000004ff047e24 */ /* 0x000fe4000f8e00ff */
[----:B------:R-:W-:Y:S01]  /*7d40*/  IMAD.U32 R5, RZ, RZ, UR5 ;  /* 0x00000005ff057e24 */ /* 0x000fe2000f8e00ff */
[----:B------:R-:W0:Y:S01]  /*7d50*/  LDC.64 R2, c[0x4][R2] ;  /* 0x0100000002027b82 */ /* 0x000e220000000a00 */
[----:B------:R-:W-:Y:S01]  /*7d60*/  ULDC.64 UR4, c[0x4][0x128] ;  /* 0x01004a0000047ab9 */ /* 0x000fe20000000a00 */
[----:B------:R-:W-:Y:S01]  /*7d70*/  IMAD.U32 R10, RZ, RZ, UR6 ;  /* 0x00000006ff0a7e24 */ /* 0x000fe2000f8e00ff */
[----:B------:R-:W-:Y:S01]  /*7d80*/  MOV R7, UR5 ;  /* 0x0000000500077c02 */ /* 0x000fe20008000f00 */
[----:B------:R-:W-:-:S02]  /*7d90*/  IMAD.U32 R6, RZ, RZ, UR4 ;  /* 0x00000004ff067e24 */ /* 0x000fc4000f8e00ff */
[----:B------:R-:W-:Y:S02]  /*7da0*/  IMAD.U32 R11, RZ, RZ, UR7 ;  /* 0x00000007ff0b7e24 */ /* 0x000fe4000f8e00ff */
[----:B------:R-:W-:Y:S02]  /*7db0*/  IMAD.MOV.U32 R8, RZ, RZ, 0x4e ;  /* 0x0000004eff087424 */ /* 0x000fe400078e00ff */
[----:B------:R-:W-:Y:S02]  /*7dc0*/  IMAD.MOV.U32 R12, RZ, RZ, 0x1 ;  /* 0x00000001ff0c7424 */ /* 0x000fe400078e00ff */
[----:B------:R-:W-:-:S07]  /*7dd0*/  IMAD.MOV.U32 R13, RZ, RZ, RZ ;  /* 0x000000ffff0d7224 */ /* 0x000fce00078e00ff */
[----:B------:R-:W-:-:S07]  /*7de0*/  LEPC R20, `(.L_x_12333) ;  /* 0x000000001014794e */ /* 0x000fce0000000000 */
[----:B0-----:R-:W-:Y:S05]  /*7df0*/  CALL.ABS.NOINC R2 ;  /* 0x0000000002007343 */ /* 0x001fea0003c00000 */
.L_x_12333:
[----:B------:R-:W-:Y:S01]  /*7e00*/  CS2R R22, SRZ ;  /* 0x0000000000167805 */ /* 0x000fe2000001ff00 */
[----:B------:R-:W-:Y:S06]  /*7e10*/  BRA `(.L_x_12306) ;  /* 0x0000000000147947 */ /* 0x000fec0003800000 */
.L_x_12330:
[----:B------:R-:W2:Y:S02]  /*7e20*/  LDG.E.64 R22, desc[UR36][R2.64] ;  /* 0x0000002402167981 */ /* 0x000ea4000c1e1b00 */
[----:B--2---:R-:W0:Y:S01]  /*7e30*/  I2F.F64.U64 R22, R22 ;  /* 0x0000001600167312 */ /* 0x004e220000301800 */
[----:B------:R-:W-:Y:S05]  /*7e40*/  BRA `(.L_x_12306) ;  /* 0x0000000000087947 */ /* 0x000fea0003800000 */
.L_x_12329:
[----:B------:R-:W2:Y:S02]  /*7e50*/  LDG.E R2, desc[UR36][R2.64] ;  /* 0x0000002402027981 */ /* 0x000ea4000c1e1900 */
[----:B--2---:R0:W1:Y:S02]  /*7e60*/  I2F.F64.U32 R22, R2 ;  /* 0x0000000200167312 */ /* 0x0040640000201800 */
.L_x_12306:
[----:B0-----:R-:W0:Y:S01]  /*7e70*/  LDC.U8 R4, c[0x0][0x4fb] ;  /* 0x00013ec0ff047b82 */ /* 0x001e220000000000 */
[----:B------:R-:W-:Y:S02]  /*7e80*/  ULDC.64 UR4, c[0x0][0x4e8] ;  /* 0x00013a0000047ab9 */ /* 0x000fe40000000a00 */
[----:B---3--:R-:W-:-:S05]  /*7e90*/  IADD3 R2, P0, R18, UR4, RZ ;  /* 0x0000000412027c10 */ /* 0x008fca000ff1e0ff */
        /* <DEDUP_REMOVED lines=15> */
.L_x_12337:
[----:B------:R-:W3:Y:S02]  /*7f90*/  LDG.E.U8 R2, desc[UR36][R2.64] ;  /* 0x0000002402027981 */ /* 0x000ee4000c1e1100 */
[----:B---3--:R0:W3:Y:S01]  /*7fa0*/  I2F.F64.U16 R18, R2 ;  /* 0x0000000200127312 */ /* 0x0080e20000101800 */
[----:B------:R-:W-:Y:S05]  /*7fb0*/  BRA `(.L_x_12339) ;  /* 0x0000000c00707947 */ /* 0x000fea0003800000 */
.L_x_12336:
        /* <DEDUP_REMOVED lines=9> */
.L_x_12341:
[----:B------:R-:W3:Y:S02]  /*8050*/  LDG.E R2, desc[UR36][R2.64] ;  /* 0x0000002402027981 */ /* 0x000ee4000c1e1900 */
[----:B---3--:R0:W3:Y:S01]  /*8060*/  I2F.F64 R18, R2 ;  /* 0x0000000200127312 */ /* 0x0080e20000201c00 */
[----:B------:R-:W-:Y:S05]  /*8070*/  BRA `(.L_x_12339) ;  /* 0x0000000c00407947 */ /* 0x000fea0003800000 */
.L_x_12340:
[----:B------:R-:W3:Y:S02]  /*8080*/  LDG.E.U16 R2, desc[UR36][R2.64] ;  /* 0x0000002402027981 */ /* 0x000ee4000c1e1500 */
[----:B---3--:R0:W3:Y:S01]  /*8090*/  I2F.F64.S16 R18, R2 ;  /* 0x0000000200127312 */ /* 0x0080e20000101c00 */
[----:B------:R-:W-:Y:S05]  /*80a0*/  BRA `(.L_x_12339) ;  /* 0x0000000c00347947 */ /* 0x000fea0003800000 */
.L_x_12335:
        /* <DEDUP_REMOVED lines=10> */
.L_x_12343:
[----:B------:R-:W3:Y:S02]  /*8150*/  LDG.E.U16 R0, desc[UR36][R2.64] ;  /* 0x0000002402007981 */ /* 0x000ee4000c1e1500 */
[----:B---3--:R-:W-:-:S05]  /*8160*/  HADD2.F32 R0, -RZ, R0.H0_H0 ;  /* 0x20000000ff007230 */ /* 0x008fca0000004100 */
[----:B------:R-:W-:-:S04]  /*8170*/  FMUL.FTZ R0, R0, 1 ;  /* 0x3f80000000007820 */ /* 0x000fc80000410000 */
[----:B------:R0:W3:Y:S01]  /*8180*/  F2F.F64.F32 R18, R0 ;  /* 0x0000000000127310 */ /* 0x0000e20000201800 */
[----:B------:R-:W-:Y:S05]  /*8190*/  BRA `(.L_x_12339) ;  /* 0x0000000800f87947 */ /* 0x000fea0003800000 */
.L_x_12342:
        /* <DEDUP_REMOVED lines=10> */
.L_x_12345:
[----:B------:R-:W3:Y:S02]  /*8240*/  LDG.E.U16 R2, desc[UR36][R2.64] ;  /* 0x0000002402027981 */ /* 0x000ee4000c1e1500 */
[----:B---3--:R-:W-:-:S05]  /*8250*/  HADD2.F32 R0, -RZ, R2.H0_H0 ;  /* 0x20000002ff007230 */ /* 0x008fca0000004100 */
[----:B------:R-:W-:-:S04]  /*8260*/  FMUL.FTZ R0, R0, 1 ;  /* 0x3f80000000007820 */ /* 0x000fc80000410000 */
[----:B------:R0:W3:Y:S01]  /*8270*/  F2F.F64.F32 R18, R0 ;  /* 0x0000000000127310 */ /* 0x0000e20000201800 */
[----:B------:R-:W-:Y:S05]  /*8280*/  BRA `(.L_x_12339) ;  /* 0x0000000800bc7947 */ /* 0x000fea0003800000 */
.L_x_12344:
[----:B------:R0:W5:Y:S01]  /*8290*/  LDG.E.64 R18, desc[UR36][R2.64] ;  /* 0x0000002402127981 */ /* 0x000162000c1e1b00 */
[----:B------:R-:W-:Y:S05]  /*82a0*/  BRA `(.L_x_12339) ;  /* 0x0000000800b47947 */ /* 0x000fea0003800000 */
.L_x_12334:
        /* <DEDUP_REMOVED lines=13> */
.L_x_12348:
[----:B------:R0:W5:Y:S01]  /*8380*/  LDG.E.64 R18, desc[UR36][R2.64] ;  /* 0x0000002402127981 */ /* 0x000162000c1e1b00 */
[----:B------:R-:W-:Y:S05]  /*8390*/  BRA `(.L_x_12339) ;  /* 0x0000000800787947 */ /* 0x000fea0003800000 */
.L_x_12347:
        /* <DEDUP_REMOVED lines=28> */
.L_x_12350:
        /* <DEDUP_REMOVED lines=15> */
.L_x_12349:
[----:B------:R-:W3:Y:S02]  /*8650*/  LDG.E.U16 R0, desc[UR36][R2.64] ;  /* 0x0000002402007981 */ /* 0x000ee4000c1e1500 */
[----:B---3--:R-:W-:-:S04]  /*8660*/  IMAD.U32 R0, R0, 0x10000, RZ ;  /* 0x0001000000007824 */ /* 0x008fc800078e00ff */
[----:B------:R-:W-:-:S04]  /*8670*/  FMUL.FTZ R0, R0, 1 ;  /* 0x3f80000000007820 */ /* 0x000fc80000410000 */
[----:B------:R0:W3:Y:S01]  /*8680*/  F2F.F64.F32 R18, R0 ;  /* 0x0000000000127310 */ /* 0x0000e20000201800 */
[----:B------:R-:W-:Y:S05]  /*8690*/  BRA `(.L_x_12339) ;  /* 0x0000000400b87947 */ /* 0x000fea0003800000 */
.L_x_12346:
        /* <DEDUP_REMOVED lines=11> */
.L_x_12353:
        /* <DEDUP_REMOVED lines=21> */
.L_x_12357:
[----:B------:R-:W-:Y:S05]  /*88a0*/  BSYNC B1 ;  /* 0x0000000000017941 */ /* 0x000fea0003800000 */
.L_x_12356:
[----:B------:R-:W-:Y:S01]  /*88b0*/  LEA R3, R0, 0x3b800000, 0x17 ;  /* 0x3b80000000037811 */ /* 0x000fe200078eb8ff */
[----:B------:R-:W-:-:S05]  /*88c0*/  IMAD.SHL.U32 R0, R2, 0x100000, RZ ;  /* 0x0010000002007824 */ /* 0x000fca00078e00ff */
[----:B------:R-:W-:-:S07]  /*88d0*/  LOP3.LUT R0, R3, R0, R4, 0xfe, !PT ;  /* 0x0000000003007212 */ /* 0x000fce00078efe04 */
.L_x_12355:
[----:B------:R-:W-:Y:S05]  /*88e0*/  BSYNC B0 ;  /* 0x0000000000007941 */ /* 0x000fea0003800000 */
.L_x_12354:
[----:B------:R-:W-:-:S04]  /*88f0*/  FMUL.FTZ R0, R0, 1 ;  /* 0x3f80000000007820 */ /* 0x000fc80000410000 */
[----:B------:R0:W3:Y:S01]  /*8900*/  F2F.F64.F32 R18, R0 ;  /* 0x0000000000127310 */ /* 0x0000e20000201800 */
[----:B------:R-:W-:Y:S05]  /*8910*/  BRA `(.L_x_12339) ;  /* 0x0000000400187947 */ /* 0x000fea0003800000 */
.L_x_12352:
        /* <DEDUP_REMOVED lines=21> */
.L_x_12361:
[----:B------:R-:W-:Y:S05]  /*8a70*/  BSYNC B1 ;  /* 0x0000000000017941 */ /* 0x000fea0003800000 */
.L_x_12360:
[----:B------:R-:W-:Y:S01]  /*8a80*/  LEA R3, R0, 0x37800000, 0x17 ;  /* 0x3780000000037811 */ /* 0x000fe200078eb8ff */
[----:B------:R-:W-:-:S05]  /*8a90*/  IMAD.SHL.U32 R0, R2, 0x200000, RZ ;  /* 0x0020000002007824 */ /* 0x000fca00078e00ff */
[----:B------:R-:W-:-:S07]  /*8aa0*/  LOP3.LUT R0, R3, R0, R4, 0xfe, !PT ;  /* 0x0000000003007212 */ /* 0x000fce00078efe04 */
.L_x_12359:
[----:B------:R-:W-:Y:S05]  /*8ab0*/  BSYNC B0 ;  /* 0x0000000000007941 */ /* 0x000fea0003800000 */
.L_x_12358:
[----:B------:R-:W-:-:S04]  /*8ac0*/  FMUL.FTZ R0, R0, 1 ;  /* 0x3f80000000007820 */ /* 0x000fc80000410000 */
[----:B------:R0:W3:Y:S01]  /*8ad0*/  F2F.F64.F32 R18, R0 ;  /* 0x0000000000127310 */ /* 0x0000e20000201800 */
[----:B------:R-:W-:Y:S05]  /*8ae0*/  BRA `(.L_x_12339) ;  /* 0x0000000000a47947 */ /* 0x000fea0003800000 */
.L_x_12351:
        /* <DEDUP_REMOVED lines=14> */
.L_x_12365:
[----:B------:R-:W-:Y:S05]  /*8bd0*/  BSYNC B0 ;  /* 0x0000000000007941 */ /* 0x000fea0003800000 */
.L_x_12364:
[----:B------:R-:W-:-:S04]  /*8be0*/  FMUL.FTZ R0, R0, 1 ;  /* 0x3f80000000007820 */ /* 0x000fc80000410000 */
[----:B------:R0:W3:Y:S01]  /*8bf0*/  F2F.F64.F32 R18, R0 ;  /* 0x0000000000127310 */ /* 0x0000e20000201800 */
[----:B------:R-:W-:Y:S05]  /*8c00*/  BRA `(.L_x_12339) ;  /* 0x00000000005c7947 */ /* 0x000fea0003800000 */
.L_x_12338:
        /* <DEDUP_REMOVED lines=15> */
[----:B012-45:R-:W-:Y:S05]  /*8d00*/  CALL.ABS.NOINC R2 ;  /* 0x0000000002007343 */ /* 0x037fea0003c00000 */
.L_x_12366:
[----:B------:R-:W-:Y:S01]  /*8d10*/  CS2R R18, SRZ ;  /* 0x0000000000127805 */ /* 0x000fe2000001ff00 */
[----:B------:R-:W-:Y:S06]  /*8d20*/  BRA `(.L_x_12339) ;  /* 0x0000000000147947 */ /* 0x000fec0003800000 */
.L_x_12363:
[----:B------:R-:W3:Y:S02]  /*8d30*/  LDG.E.64 R18, desc[UR36][R2.64] ;  /* 0x0000002402127981 */ /* 0x000ee4000c1e1b00 */
[----:B---3--:R-:W0:Y:S01]  /*8d40*/  I2F.F64.U64 R18, R18 ;  /* 0x0000001200127312 */ /* 0x008e220000301800 */
[----:B------:R-:W-:Y:S05]  /*8d50*/  BRA `(.L_x_12339) ;  /* 0x0000000000087947 */ /* 0x000fea0003800000 */
.L_x_12362:
[----:B------:R-:W3:Y:S02]  /*8d60*/  LDG.E R2, desc[UR36][R2.64] ;  /* 0x0000002402027981 */ /* 0x000ee4000c1e1900 */
[----:B---3--:R0:W3:Y:S02]  /*8d70*/  I2F.F64.U32 R18, R2 ;  /* 0x0000000200127312 */ /* 0x0080e40000201800 */
.L_x_12339:
[----:B0-----:R-:W0:Y:S01]  /*8d80*/  LDC.U8 R2, c[0x0][0x4fc] ;  /* 0x00013f00ff027b82 */ /* 0x001e220000000000 */
[----:B------:R-:W-:Y:S02]  /*8d90*/  ULDC.64 UR4, c[0x0][0x4f0] ;  /* 0x00013c0000047ab9 */ /* 0x000fe40000000a00 */
[----:B------:R-:W-:-:S05]  /*8da0*/  IADD3 R4, P0, R24, UR4, RZ ;  /* 0x0000000418047c10 */ /* 0x000fca000ff1e0ff */
        /* <DEDUP_REMOVED lines=15> */
.L_x_12370:
[----:B------:R-:W2:Y:S02]  /*8ea0*/  LDG.E.U8 R2, desc[UR36][R4.64] ;  /* 0x0000002404027981 */ /* 0x000ea4000c1e1100 */
[----:B--2---:R-:W0:Y:S01]  /*8eb0*/  I2F.F64.U16 R2, R2 ;  /* 0x0000000200027312 */ /* 0x004e220000101800 */
[----:B------:R-:W-:Y:S05]  /*8ec0*/  BRA `(.L_x_12372) ;  /* 0x0000000c00707947 */ /* 0x000fea0003800000 */
.L_x_12369:
        /* <DEDUP_REMOVED lines=9> */
.L_x_12374:
[----:B------:R-:W2:Y:S02]  /*8f60*/  LDG.E R2, desc[UR36][R4.64] ;  /* 0x0000002404027981 */ /* 0x000ea4000c1e1900 */
[----:B--2---:R-:W0:Y:S01]  /*8f70*/  I2F.F64 R2, R2 ;  /* 0x0000000200027312 */ /* 0x004e220000201c00 */
[----:B------:R-:W-:Y:S05]  /*8f80*/  BRA `(.L_x_12372) ;  /* 0x0000000c00407947 */ /* 0x000fea0003800000 */
.L_x_12373:
[----:B------:R-:W2:Y:S02]  /*8f90*/  LDG.E.U16 R2, desc[UR36][R4.64] ;  /* 0x0000002404027981 */ /* 0x000ea4000c1e1500 */
[----:B--2---:R-:W0:Y:S01]  /*8fa0*/  I2F.F64.S16 R2, R2 ;  /* 0x0000000200027312 */ /* 0x004e220000101c00 */
[----:B------:R-:W-:Y:S05]  /*8fb0*/  BRA `(.L_x_12372) ;  /* 0x0000000c00347947 */ /* 0x000fea0003800000 */
.L_x_12368:
        /* <DEDUP_REMOVED lines=10> */
.L_x_12376:
[----:B------:R-:W2:Y:S02]  /*9060*/  LDG.E.U16 R0, desc[UR36][R4.64] ;  /* 0x0000002404007981 */ /* 0x000ea4000c1e1500 */
[----:B--2---:R-:W-:-:S05]  /*9070*/  HADD2.F32 R0, -RZ, R0.H0_H0 ;  /* 0x20000000ff007230 */ /* 0x004fca0000004100 */
[----:B------:R-:W-:-:S04]  /*9080*/  FMUL.FTZ R0, R0, 1 ;  /* 0x3f80000000007820 */ /* 0x000fc80000410000 */
[----:B------:R0:W2:Y:S01]  /*9090*/  F2F.F64.F32 R2, R0 ;  /* 0x0000000000027310 */ /* 0x0000a20000201800 */
[----:B------:R-:W-:Y:S05]  /*90a0*/  BRA `(.L_x_12372) ;  /* 0x0000000800f87947 */ /* 0x000fea0003800000 */
.L_x_12375:
        /* <DEDUP_REMOVED lines=10> */
.L_x_12378:
[----:B------:R-:W2:Y:S02]  /*9150*/  LDG.E.U16 R4, desc[UR36][R4.64] ;  /* 0x0000002404047981 */ /* 0x000ea4000c1e1500 */
[----:B--2---:R-:W-:-:S05]  /*9160*/  HADD2.F32 R0, -RZ, R4.H0_H0 ;  /* 0x20000004ff007230 */ /* 0x004fca0000004100 */
[----:B------:R-:W-:-:S04]  /*9170*/  FMUL.FTZ R0, R0, 1 ;  /* 0x3f80000000007820 */ /* 0x000fc80000410000 */
[----:B------:R0:W2:Y:S01]  /*9180*/  F2F.F64.F32 R2, R0 ;  /* 0x0000000000027310 */ /* 0x0000a20000201800 */
[----:B------:R-:W-:Y:S05]  /*9190*/  BRA `(.L_x_12372) ;  /* 0x0000000800bc7947 */ /* 0x000fea0003800000 */
.L_x_12377:
[----:B------:R0:W5:Y:S01]  /*91a0*/  LDG.E.64 R2, desc[UR36][R4.64] ;  /* 0x0000002404027981 */ /* 0x000162000c1e1b00 */
[----:B------:R-:W-:Y:S05]  /*91b0*/  BRA `(.L_x_12372) ;  /* 0x0000000800b47947 */ /* 0x000fea0003800000 */
.L_x_12367:
        /* <DEDUP_REMOVED lines=13> */
.L_x_12381:
[----:B------:R0:W5:Y:S01]  /*9290*/  LDG.E.64 R2, desc[UR36][R4.64] ;  /* 0x0000002404027981 */ /* 0x000162000c1e1b00 */
[----:B------:R-:W-:Y:S05]  /*92a0*/  BRA `(.L_x_12372) ;  /* 0x0000000800787947 */ /* 0x000fea0003800000 */
.L_x_12380:
        /* <DEDUP_REMOVED lines=28> */
.L_x_12383:
        /* <DEDUP_REMOVED lines=15> */
.L_x_12382:
[----:B------:R-:W2:Y:S02]  /*9560*/  LDG.E.U16 R0, desc[UR36][R4.64] ;  /* 0x0000002404007981 */ /* 0x000ea4000c1e1500 */
[----:B--2---:R-:W-:-:S04]  /*9570*/  IMAD.U32 R0, R0, 0x10000, RZ ;  /* 0x0001000000007824 */ /* 0x004fc800078e00ff */
[----:B------:R-:W-:-:S04]  /*9580*/  FMUL.FTZ R0, R0, 1 ;  /* 0x3f80000000007820 */ /* 0x000fc80000410000 */
[----:B------:R0:W2:Y:S01]  /*9590*/  F2F.F64.F32 R2, R0 ;  /* 0x0000000000027310 */ /* 0x0000a20000201800 */
[----:B------:R-:W-:Y:S05]  /*95a0*/  BRA `(.L_x_12372) ;  /* 0x0000000400b87947 */ /* 0x000fea0003800000 */
.L_x_12379:
        /* <DEDUP_REMOVED lines=11> */
.L_x_12386:
        /* <DEDUP_REMOVED lines=21> */
.L_x_12390:
[----:B------:R-:W-:Y:S05]  /*97b0*/  BSYNC B1 ;  /* 0x0000000000017941 */ /* 0x000fea0003800000 */
.L_x_12389:
[----:B------:R-:W-:Y:S01]  /*97c0*/  LEA R3, R0, 0x3b800000, 0x17 ;  /* 0x3b80000000037811 */ /* 0x000fe200078eb8ff */
[----:B------:R-:W-:-:S05]  /*97d0*/  IMAD.SHL.U32 R0, R2, 0x100000, RZ ;  /* 0x0010000002007824 */ /* 0x000fca00078e00ff */
[----:B------:R-:W-:-:S07]  /*97e0*/  LOP3.LUT R0, R3, R0, R4, 0xfe, !PT ;  /* 0x0000000003007212 */ /* 0x000fce00078efe04 */
.L_x_12388:
[----:B------:R-:W-:Y:S05]  /*97f0*/  BSYNC B0 ;  /* 0x0000000000007941 */ /* 0x000fea0003800000 */
.L_x_12387:
[----:B------:R-:W-:-:S04]  /*9800*/  FMUL.FTZ R0, R0, 1 ;  /* 0x3f80000000007820 */ /* 0x000fc80000410000 */
[----:B------:R0:W2:Y:S01]  /*9810*/  F2F.F64.F32 R2, R0 ;  /* 0x0000000000027310 */ /* 0x0000a20000201800 */
[----:B------:R-:W-:Y:S05]  /*9820*/  BRA `(.L_x_12372) ;  /* 0x0000000400187947 */ /* 0x000fea0003800000 */
.L_x_12385:
        /* <DEDUP_REMOVED lines=21> */
.L_x_12394:
[----:B------:R-:W-:Y:S05]  /*9980*/  BSYNC B1 ;  /* 0x0000000000017941 */ /* 0x000fea0003800000 */
.L_x_12393:
[----:B------:R-:W-:Y:S01]  /*9990*/  LEA R3, R0, 0x37800000, 0x17 ;  /* 0x3780000000037811 */ /* 0x000fe200078eb8ff */
[----:B------:R-:W-:-:S05]  /*99a0*/  IMAD.SHL.U32 R0, R2, 0x200000, RZ ;  /* 0x0020000002007824 */ /* 0x000fca00078e00ff */
[----:B------:R-:W-:-:S07]  /*99b0*/  LOP3.LUT R0, R3, R0, R4, 0xfe, !PT ;  /* 0x0000000003007212 */ /* 0x000fce00078efe04 */
.L_x_12392:
[----:B------:R-:W-:Y:S05]  /*99c0*/  BSYNC B0 ;  /* 0x0000000000007941 */ /* 0x000fea0003800000 */
.L_x_12391:
[----:B------:R-:W-:-:S04]  /*99d0*/  FMUL.FTZ R0, R0, 1 ;  /* 0x3f80000000007820 */ /* 0x000fc80000410000 */
[----:B------:R0:W2:Y:S01]  /*99e0*/  F2F.F64.F32 R2, R0 ;  /* 0x0000000000027310 */ /* 0x0000a20000201800 */
[----:B------:R-:W-:Y:S05]  /*99f0*/  BRA `(.L_x_12372) ;  /* 0x0000000000a47947 */ /* 0x000fea0003800000 */
.L_x_12384:
        /* <DEDUP_REMOVED lines=14> */
.L_x_12398:
[----:B------:R-:W-:Y:S05]  /*9ae0*/  BSYNC B0 ;  /* 0x0000000000007941 */ /* 0x000fea0003800000 */
.L_x_12397:
[----:B------:R-:W-:-:S04]  /*9af0*/  FMUL.FTZ R0, R0, 1 ;  /* 0x3f80000000007820 */ /* 0x000fc80000410000 */
[----:B------:R0:W2:Y:S01]  /*9b00*/  F2F.F64.F32 R2, R0 ;  /* 0x0000000000027310 */ /* 0x0000a20000201800 */
[----:B------:R-:W-:Y:S05]  /*9b10*/  BRA `(.L_x_12372) ;  /* 0x00000000005c7947 */ /* 0x000fea0003800000 */
.L_x_12371:
        /* <DEDUP_REMOVED lines=15> */
[----:B012345:R-:W-:Y:S05]  /*9c10*/  CALL.ABS.NOINC R2 ;  /* 0x0000000002007343 */ /* 0x03ffea0003c00000 */
.L_x_12399:
[----:B------:R-:W-:Y:S01]  /*9c20*/  CS2R R2, SRZ ;  /* 0x0000000000027805 */ /* 0x000fe2000001ff00 */
[----:B------:R-:W-:Y:S06]  /*9c30*/  BRA `(.L_x_12372) ;  /* 0x0000000000147947 */ /* 0x000fec0003800000 */
.L_x_12396:
[----:B------:R-:W2:Y:S02]  /*9c40*/  LDG.E.64 R2, desc[UR36][R4.64] ;  /* 0x0000002404027981 */ /* 0x000ea4000c1e1b00 */
[----:B--2---:R-:W2:Y:S01]  /*9c50*/  I2F.F64.U64 R2, R2 ;  /* 0x0000000200027312 */ /* 0x004ea20000301800 */
[----:B------:R-:W-:Y:S05]  /*9c60*/  BRA `(.L_x_12372) ;  /* 0x0000000000087947 */ /* 0x000fea0003800000 */
.L_x_12395:
[----:B------:R-:W2:Y:S02]  /*9c70*/  LDG.E R2, desc[UR36][R4.64] ;  /* 0x0000002404027981 */ /* 0x000ea4000c1e1900 */
[----:B--2---:R-:W0:Y:S02]  /*9c80*/  I2F.F64.U32 R2, R2 ;  /* 0x0000000200027312 */ /* 0x004e240000201800 */
.L_x_12372:
[----:B------:R-:W3:Y:S01]  /*9c90*/  LDC.U8 R6, c[0x0][0x4f9] ;  /* 0x00013e40ff067b82 */ /* 0x000ee20000000000 */
[----:B012-45:R-:W-:-:S08]  /*9ca0*/  DMUL R4, R2, R22 ;  /* 0x0000001602047228 */ /* 0x037fd00000000000 */
[----:B---3--:R-:W-:Y:S01]  /*9cb0*/  DMUL R4, R4, R18 ;  /* 0x0000001204047228 */ /* 0x008fe20000000000 */
        /* <DEDUP_REMOVED lines=14> */
.L_x_12403:
[----:B------:R-:W0:Y:S02]  /*9da0*/  F2I.S64.F64.TRUNC R4, R4 ;  /* 0x0000000400047311 */ /* 0x000e24000030d900 */
[----:B0-----:R-:W-:-:S05]  /*9db0*/  IMAD.MOV.U32 R3, RZ, RZ, R4 ;  /* 0x000000ffff037224 */ /* 0x001fca00078e0004 */
[----:B------:R0:W-:Y:S01]  /*9dc0*/  STG.E.U8 desc[UR36][R16.64], R3 ;  /* 0x0000000310007986 */ /* 0x0001e2000c101124 */
[----:B------:R-:W-:Y:S05]  /*9dd0*/  BRA `(.L_x_12405) ;  /* 0x0000000c00f87947 */ /* 0x000fea0003800000 */
.L_x_12402:
        /* <DEDUP_REMOVED lines=9> */
.L_x_12407:
[----:B------:R-:W0:Y:S02]  /*9e70*/  F2I.F64.TRUNC R5, R4 ;  /* 0x0000000400057311 */ /* 0x000e24000030d100 */
[----:B0-----:R0:W-:Y:S01]  /*9e80*/  STG.E desc[UR36][R16.64], R5 ;  /* 0x0000000510007986 */ /* 0x0011e2000c101924 */
[----:B------:R-:W-:Y:S05]  /*9e90*/  BRA `(.L_x_12405) ;  /* 0x0000000c00c87947 */ /* 0x000fea0003800000 */
.L_x_12406:
[----:B------:R-:W0:Y:S02]  /*9ea0*/  F2I.F64.TRUNC R5, R4 ;  /* 0x0000000400057311 */ /* 0x000e24000030d100 */
[----:B0-----:R0:W-:Y:S01]  /*9eb0*/  STG.E.U16 desc[UR36][R16.64], R5 ;  /* 0x0000000510007986 */ /* 0x0011e2000c101524 */
[----:B------:R-:W-:Y:S05]  /*9ec0*/  BRA `(.L_x_12405) ;  /* 0x0000000c00bc7947 */ /* 0x000fea0003800000 */
.L_x_12401:
        /* <DEDUP_REMOVED lines=13> */
.L_x_12409:
        /* <DEDUP_REMOVED lines=8> */
.L_x_12408:
        /* <DEDUP_REMOVED lines=14> */
.L_x_12411:
        /* <DEDUP_REMOVED lines=9> */
.L_x_12410:
[----:B------:R0:W-:Y:S01]  /*a190*/  STG.E.64 desc[UR36][R16.64], R4 ;  /* 0x0000000410007986 */ /* 0x0001e2000c101b24 */
[----:B------:R-:W-:Y:S05]  /*a1a0*/  BRA `(.L_x_12405) ;  /* 0x0000000c00047947 */ /* 0x000fea0003800000 */
.L_x_12400:
        /* <DEDUP_REMOVED lines=12> */
.L_x_12414:
[----:B------:R-:W-:-:S05]  /*a270*/  CS2R R6, SRZ ;  /* 0x0000000000067805 */ /* 0x000fca000001ff00 */
[----:B------:R0:W-:Y:S01]  /*a280*/  STG.E.128 desc[UR36][R16.64], R4 ;  /* 0x0000000410007986 */ /* 0x0001e2000c101d24 */
[----:B------:R-:W-:Y:S05]  /*a290*/  BRA `(.L_x_12405) ;  /* 0x0000000800c87947 */ /* 0x000fea0003800000 */
.L_x_12413:
        /* <DEDUP_REMOVED lines=25> */
.L_x_12418:
[----:B------:R-:W-:Y:S05]  /*a430*/  BSYNC B0 ;  /* 0x0000000000007941 */ /* 0x000fea0003800000 */
.L_x_12417:
[----:B------:R-:W-:-:S05]  /*a440*/  LOP3.LUT R3, R0, R3, RZ, 0xfc, !PT ;  /* 0x0000000300037212 */ /* 0x000fca00078efcff */
[----:B------:R0:W-:Y:S01]  /*a450*/  STG.E.U8 desc[UR36][R16.64], R3 ;  /* 0x0000000310007986 */ /* 0x0001e2000c101124 */
[----:B------:R-:W-:Y:S05]  /*a460*/  BRA `(.L_x_12405) ;  /* 0x0000000800547947 */ /* 0x000fea0003800000 */
.L_x_12416:
        /* <DEDUP_REMOVED lines=17> */
.L_x_12420:
[----:B------:R-:W-:Y:S01]  /*a580*/  IMAD.MOV.U32 R0, RZ, RZ, 0x7f ;  /* 0x0000007fff007424 */ /* 0x000fe200078e00ff */
[----:B------:R-:W-:-:S04]  /*a590*/  ISETP.GT.U32.AND P0, PT, R2, 0x7f800000, PT ;  /* 0x7f8000000200780c */ /* 0x000fc80003f04070 */
[----:B------:R-:W-:-:S09]  /*a5a0*/  SEL R0, R0, 0x7c, P0 ;  /* 0x0000007c00007807 */ /* 0x000fd20000000000 */
.L_x_12421:
[----:B------:R-:W-:Y:S05]  /*a5b0*/  BSYNC B0 ;  /* 0x0000000000007941 */ /* 0x000fea0003800000 */
.L_x_12419:
[----:B------:R-:W-:-:S04]  /*a5c0*/  LOP3.LUT R2, R3, 0x80000000, RZ, 0xc0, !PT ;  /* 0x8000000003027812 */ /* 0x000fc800078ec0ff */
[----:B------:R-:W-:-:S04]  /*a5d0*/  SHF.R.U32.HI R3, RZ, 0x18, R2 ;  /* 0x00000018ff037819 */ /* 0x000fc80000011602 */
[----:B------:R-:W-:-:S05]  /*a5e0*/  LOP3.LUT R3, R0, R3, RZ, 0xfc, !PT ;  /* 0x0000000300037212 */ /* 0x000fca00078efcff */
[----:B------:R0:W-:Y:S01]  /*a5f0*/  STG.E.U8 desc[UR36][R16.64], R3 ;  /* 0x0000000310007986 */ /* 0x0001e2000c101124 */
[----:B------:R-:W-:Y:S05]  /*a600*/  BRA `(.L_x_12405) ;  /* 0x0000000400ec7947 */ /* 0x000fea0003800000 */
.L_x_12415:
        /* <DEDUP_REMOVED lines=8> */
.L_x_12412:
        /* <DEDUP_REMOVED lines=11> */
.L_x_12424:
        /* <DEDUP_REMOVED lines=21> */
.L_x_12427:
[----:B------:R-:W-:-:S04]  /*a890*/  LOP3.LUT R2, R3, 0x80000000, RZ, 0xc0, !PT ;  /* 0x8000000003027812 */ /* 0x000fc800078ec0ff */
[----:B------:R-:W-:-:S04]  /*a8a0*/  SHF.R.U32.HI R3, RZ, 0x18, R2 ;  /* 0x00000018ff037819 */ /* 0x000fc80000011602 */
[----:B------:R-:W-:-:S04]  /*a8b0*/  LOP3.LUT R0, R0, R3, RZ, 0xfc, !PT ;  /* 0x0000000300007212 */ /* 0x000fc800078efcff */
[----:B------:R-:W-:-:S07]  /*a8c0*/  PRMT R8, R0, 0x7610, R8 ;  /* 0x0000761000087816 */ /* 0x000fce0000000008 */
.L_x_12426:
[----:B------:R-:W-:Y:S05]  /*a8d0*/  BSYNC B0 ;  /* 0x0000000000007941 */ /* 0x000fea0003800000 */
.L_x_12425:
[----:B------:R0:W-:Y:S01]  /*a8e0*/  STG.E.U8 desc[UR36][R16.64], R8 ;  /* 0x0000000810007986 */ /* 0x0001e2000c101124 */
[----:B------:R-:W-:Y:S05]  /*a8f0*/  BRA `(.L_x_12405) ;  /* 0x0000000400307947 */ /* 0x000fea0003800000 */
.L_x_12423:
        /* <DEDUP_REMOVED lines=21> */
.L_x_12430:
[----:B------:R-:W-:-:S04]  /*aa50*/  LOP3.LUT R2, R3, 0x80000000, RZ, 0xc0, !PT ;  /* 0x8000000003027812 */ /* 0x000fc800078ec0ff */
[----:B------:R-:W-:-:S04]  /*aa60*/  SHF.R.U32.HI R3, RZ, 0x18, R2 ;  /* 0x00000018ff037819 */ /* 0x000fc80000011602 */
[----:B------:R-:W-:-:S04]  /*aa70*/  LOP3.LUT R0, R0, R3, RZ, 0xfc, !PT ;  /* 0x0000000300007212 */ /* 0x000fc800078efcff */
[----:B------:R-:W-:-:S07]  /*aa80*/  PRMT R8, R0, 0x7610, R8 ;  /* 0x0000761000087816 */ /* 0x000fce0000000008 */
.L_x_12429:
[----:B------:R-:W-:Y:S05]  /*aa90*/  BSYNC B0 ;  /* 0x0000000000007941 */ /* 0x000fea0003800000 */
.L_x_12428:
[----:B------:R3:W-:Y:S01]  /*aaa0*/  STG.E.U8 desc[UR36][R16.64], R8 ;  /* 0x0000000810007986 */ /* 0x0007e2000c101124 */
[----:B------:R-:W-:Y:S05]  /*aab0*/  BRA `(.L_x_12405) ;  /* 0x0000000000c07947 */ /* 0x000fea0003800000 */
.L_x_12422:
        /* <DEDUP_REMOVED lines=26> */
.L_x_12404:
        /* <DEDUP_REMOVED lines=16> */
.L_x_12433:
[----:B------:R-:W-:Y:S05]  /*ad60*/  BRA `(.L_x_12405) ;  /* 0x0000000000147947 */ /* 0x000fea0003800000 */
.L_x_12432:
[----:B------:R-:W0:Y:S02]  /*ad70*/  F2I.U64.F64.TRUNC R4, R4 ;  /* 0x0000000400047311 */ /* 0x000e24000030d800 */
[----:B0-----:R2:W-:Y:S01]  /*ad80*/  STG.E.64 desc[UR36][R16.64], R4 ;  /* 0x0000000410007986 */ /* 0x0015e2000c101b24 */
[----:B------:R-:W-:Y:S05]  /*ad90*/  BRA `(.L_x_12405) ;  /* 0x0000000000087947 */ /* 0x000fea0003800000 */
.L_x_12431:
[----:B------:R-:W0:Y:S02]  /*ada0*/  F2I.U32.F64.TRUNC R5, R4 ;  /* 0x0000000400057311 */ /* 0x000e24000030d000 */
[----:B0-----:R0:W-:Y:S02]  /*adb0*/  STG.E desc[UR36][R16.64], R5 ;  /* 0x0000000510007986 */ /* 0x0011e4000c101924 */
.L_x_12405:
[----:B------:R-:W-:-:S07]  /*adc0*/  VIADD R25, R25, 0x80 ;  /* 0x0000008019197836 */ /* 0x000fce0000000000 */
.L_x_12299:
[----:B------:R-:W-:Y:S05]  /*add0*/  BSYNC B6 ;  /* 0x0000000000067941 */ /* 0x000fea0003800000 */
.L_x_12298:
[----:B------:R-:W-:Y:S01]  /*ade0*/  ULDC UR4, c[0x0][0x210] ;  /* 0x0000840000047ab9 */ /* 0x000fe20000000800 */
[----:B------:R-:W-:Y:S01]  /*adf0*/  BSSY B6, `(.L_x_12434) ;  /* 0x0000569000067945 */ /* 0x000fe20003800000 */
[----:B------:R-:W-:-:S13]  /*ae00*/  ISETP.GE.AND P0, PT, R25, UR4, PT ;  /* 0x0000000419007c0c */ /* 0x000fda000bf06270 */
[----:B------:R-:W-:Y:S05]  /*ae10*/  @P0 BRA `(.L_x_12435) ;  /* 0x0000005400980947 */ /* 0x000fea0003800000 */
[----:B0-----:R-:W0:Y:S01]  /*ae20*/  LDC R6, c[0x0][0x218] ;  /* 0x00008600ff067b82 */ /* 0x001e220000000800 */
[----:B-1234-:R-:W-:Y:S01]  /*ae30*/  HFMA2.MMA R16, -RZ, RZ, 0, 0 ;  /* 0x00000000ff107435 */ /* 0x01efe200000001ff */
[----:B------:R-:W-:Y:S02]  /*ae40*/  IMAD.MOV.U32 R24, RZ, RZ, RZ ;  /* 0x000000ffff187224 */ /* 0x000fe400078e00ff */
[----:B------:R-:W-:Y:S02]  /*ae50*/  IMAD.MOV.U32 R18, RZ, RZ, RZ ;  /* 0x000000ffff127224 */ /* 0x000fe400078e00ff */
[----:B------:R-:W-:Y:S01]  /*ae60*/  IMAD.MOV.U32 R0, RZ, RZ, RZ ;  /* 0x000000ffff007224 */ /* 0x000fe200078e00ff */
        /* <DEDUP_REMOVED lines=375> */
.L_x_12436:
        /* <DEDUP_REMOVED lines=21> */
.L_x_12440:
[----:B------:R-:W2:Y:S02]  /*c730*/  LDG.E.U8 R2, desc[UR36][R2.64] ;  /* 0x0000002402027981 */ /* 0x000ea4000c1e1100 */
[----:B--2---:R0:W1:Y:S01]  /*c740*/  I2F.F64.U16 R22, R2 ;  /* 0x0000000200167312 */ /* 0x0040620000101800 */
[----:B------:R-:W-:Y:S05]  /*c750*/  BRA `(.L_x_12442) ;  /* 0x0000000c00707947 */ /* 0x000fea0003800000 */
.L_x_12439:
        /* <DEDUP_REMOVED lines=9> */
.L_x_12444:
[----:B------:R-:W2:Y:S02]  /*c7f0*/  LDG.E R2, desc[UR36][R2.64] ;  /* 0x0000002402027981 */ /* 0x000ea4000c1e1900 */
[----:B--2---:R0:W1:Y:S01]  /*c800*/  I2F.F64 R22, R2 ;  /* 0x0000000200167312 */ /* 0x0040620000201c00 */
[----:B------:R-:W-:Y:S05]  /*c810*/  BRA `(.L_x_12442) ;  /* 0x0000000c00407947 */ /* 0x000fea0003800000 */
.L_x_12443:
[----:B------:R-:W2:Y:S02]  /*c820*/  LDG.E.U16 R2, desc[UR36][R2.64] ;  /* 0x0000002402027981 */ /* 0x000ea4000c1e1500 */
[----:B--2---:R0:W1:Y:S01]  /*c830*/  I2F.F64.S16 R22, R2 ;  /* 0x0000000200167312 */ /* 0x0040620000101c00 */
[----:B------:R-:W-:Y:S05]  /*c840*/  BRA `(.L_x_12442) ;  /* 0x0000000c00347947 */ /* 0x000fea0003800000 */
.L_x_12438:
        /* <DEDUP_REMOVED lines=10> */
.L_x_12446:
[----:B------:R-:W2:Y:S02]  /*c8f0*/  LDG.E.U16 R0, desc[UR36][R2.64] ;  /* 0x0000002402007981 */ /* 0x000ea4000c1e1500 */
[----:B--2---:R-:W-:-:S05]  /*c900*/  HADD2.F32 R0, -RZ, R0.H0_H0 ;  /* 0x20000000ff007230 */ /* 0x004fca0000004100 */
[----:B------:R-:W-:-:S04]  /*c910*/  FMUL.FTZ R0, R0, 1 ;  /* 0x3f80000000007820 */ /* 0x000fc80000410000 */
[----:B------:R0:W1:Y:S01]  /*c920*/  F2F.F64.F32 R22, R0 ;  /* 0x0000000000167310 */ /* 0x0000620000201800 */
[----:B------:R-:W-:Y:S05]  /*c930*/  BRA `(.L_x_12442) ;  /* 0x0000000800f87947 */ /* 0x000fea0003800000 */
.L_x_12445:
        /* <DEDUP_REMOVED lines=10> */
.L_x_12448:
[----:B------:R-:W2:Y:S02]  /*c9e0*/  LDG.E.U16 R2, desc[UR36][R2.64] ;  /* 0x0000002402027981 */ /* 0x000ea4000c1e1500 */
[----:B--2---:R-:W-:-:S05]  /*c9f0*/  HADD2.F32 R0, -RZ, R2.H0_H0 ;  /* 0x20000002ff007230 */ /* 0x004fca0000004100 */
[----:B------:R-:W-:-:S04]  /*ca00*/  FMUL.FTZ R0, R0, 1 ;  /* 0x3f80000000007820 */ /* 0x000fc80000410000 */
[----:B------:R0:W1:Y:S01]  /*ca10*/  F2F.F64.F32 R22, R0 ;  /* 0x0000000000167310 */ /* 0x0000620000201800 */
[----:B------:R-:W-:Y:S05]  /*ca20*/  BRA `(.L_x_12442) ;  /* 0x0000000800bc7947 */ /* 0x000fea0003800000 */
.L_x_12447:
[----:B------:R0:W5:Y:S01]  /*ca30*/  LDG.E.64 R22, desc[UR36][R2.64] ;  /* 0x0000002402167981 */ /* 0x000162000c1e1b00 */
[----:B------:R-:W-:Y:S05]  /*ca40*/  BRA `(.L_x_12442) ;  /* 0x0000000800b47947 */ /* 0x000fea0003800000 */
.L_x_12437:
        /* <DEDUP_REMOVED lines=13> */
.L_x_12451:
[----:B------:R0:W5:Y:S01]  /*cb20*/  LDG.E.64 R22, desc[UR36][R2.64] ;  /* 0x0000002402167981 */ /* 0x000162000c1e1b00 */
[----:B------:R-:W-:Y:S05]  /*cb30*/  BRA `(.L_x_12442) ;  /* 0x0000000800787947 */ /* 0x000fea0003800000 */
.L_x_12450:
        /* <DEDUP_REMOVED lines=28> */
.L_x_12453:
        /* <DEDUP_REMOVED lines=15> */
.L_x_12452:
[----:B------:R-:W2:Y:S02]  /*cdf0*/  LDG.E.U16 R0, desc[UR36][R2.64] ;  /* 0x0000002402007981 */ /* 0x000ea4000c1e1500 */
[----:B--2---:R-:W-:-:S04]  /*ce00*/  IMAD.U32 R0, R0, 0x10000, RZ ;  /* 0x0001000000007824 */ /* 0x004fc800078e00ff */
[----:B------:R-:W-:-:S04]  /*ce10*/  FMUL.FTZ R0, R0, 1 ;  /* 0x3f80000000007820 */ /* 0x000fc80000410000 */
[----:B------:R0:W1:Y:S01]  /*ce20*/  F2F.F64.F32 R22, R0 ;  /* 0x0000000000167310 */ /* 0x0000620000201800 */
[----:B------:R-:W-:Y:S05]  /*ce30*/  BRA `(.L_x_12442) ;  /* 0x0000000400b87947 */ /* 0x000fea0003800000 */
.L_x_12449:
        /* <DEDUP_REMOVED lines=9> */
[----:B--2---:R2:W3:Y:S01]  /*ced0*/  I2F.F64.U16 R22, R2 ;  /* 0x0000000200167312 */ /* 0x0044e20000101800 */
[----:B------:R-:W-:Y:S05]  /*cee0*/  BRA `(.L_x_12442) ;  /* 0x00000004008c7947 */ /* 0x000fea0003800000 */
.L_x_12456:
        /* <DEDUP_REMOVED lines=21> */
.L_x_12460:
[----:B------:R-:W-:Y:S05]  /*d040*/  BSYNC B1 ;  /* 0x0000000000017941 */ /* 0x000fea0003800000 */
.L_x_12459:
[----:B------:R-:W-:Y:S01]  /*d050*/  LEA R3, R0, 0x3b800000, 0x17 ;  /* 0x3b80000000037811 */ /* 0x000fe200078eb8ff */
[----:B------:R-:W-:-:S05]  /*d060*/  IMAD.SHL.U32 R0, R2, 0x100000, RZ ;  /* 0x0010000002007824 */ /* 0x000fca00078e00ff */
[----:B------:R-:W-:-:S07]  /*d070*/  LOP3.LUT R0, R3, R0, R4, 0xfe, !PT ;  /* 0x0000000003007212 */ /* 0x000fce00078efe04 */
.L_x_12458:
[----:B------:R-:W-:Y:S05]  /*d080*/  BSYNC B0 ;  /* 0x0000000000007941 */ /* 0x000fea0003800000 */
.L_x_12457:
[----:B------:R-:W-:-:S04]  /*d090*/  FMUL.FTZ R0, R0, 1 ;  /* 0x3f80000000007820 */ /* 0x000fc80000410000 */
[----:B------:R4:W0:Y:S01]  /*d0a0*/  F2F.F64.F32 R22, R0 ;  /* 0x0000000000167310 */ /* 0x0008220000201800 */
[----:B------:R-:W-:Y:S05]  /*d0b0*/  BRA `(.L_x_12442) ;  /* 0x0000000400187947 */ /* 0x000fea0003800000 */
.L_x_12455:
        /* <DEDUP_REMOVED lines=21> */
.L_x_12464:
[----:B------:R-:W-:Y:S05]  /*d210*/  BSYNC B1 ;  /* 0x0000000000017941 */ /* 0x000fea0003800000 */
.L_x_12463:
[----:B------:R-:W-:Y:S01]  /*d220*/  LEA R3, R0, 0x37800000, 0x17 ;  /* 0x3780000000037811 */ /* 0x000fe200078eb8ff */
[----:B------:R-:W-:-:S05]  /*d230*/  IMAD.SHL.U32 R0, R2, 0x200000, RZ ;  /* 0x0020000002007824 */ /* 0x000fca00078e00ff */
[----:B------:R-:W-:-:S07]  /*d240*/  LOP3.LUT R0, R3, R0, R4, 0xfe, !PT ;  /* 0x0000000003007212 */ /* 0x000fce00078efe04 */
.L_x_12462:
[----:B------:R-:W-:Y:S05]  /*d250*/  BSYNC B0 ;  /* 0x0000000000007941 */ /* 0x000fea0003800000 */
.L_x_12461:
[----:B------:R-:W-:-:S04]  /*d260*/  FMUL.FTZ R0, R0, 1 ;  /* 0x3f80000000007820 */ /* 0x000fc80000410000 */
[----:B------:R0:W1:Y:S01]  /*d270*/  F2F.F64.F32 R22, R0 ;  /* 0x0000000000167310 */ /* 0x0000620000201800 */
[----:B------:R-:W-:Y:S05]  /*d280*/  BRA `(.L_x_12442) ;  /* 0x0000000000a47947 */ /* 0x000fea0003800000 */
.L_x_12454:
        /* <DEDUP_REMOVED lines=14> */
.L_x_12468:
[----:B------:R-:W-:Y:S05]  /*d370*/  BSYNC B0 ;  /* 0x0000000000007941 */ /* 0x000fea0003800000 */
.L_x_12467:
[----:B------:R-:W-:-:S04]  /*d380*/  FMUL.FTZ R0, R0, 1 ;  /* 0x3f80000000007820 */ /* 0x000fc80000410000 */
[----:B------:R0:W1:Y:S01]  /*d390*/  F2F.F64.F32 R22, R0 ;  /* 0x0000000000167310 */ /* 0x0000620000201800 */
[----:B------:R-:W-:Y:S05]  /*d3a0*/  BRA `(.L_x_12442) ;  /* 0x00000000005c7947 */ /* 0x000fea0003800000 */
.L_x_12441:
        /* <DEDUP_REMOVED lines=16> */
.L_x_12469:
[----:B------:R-:W-:Y:S01]  /*d4b0*/  CS2R R22, SRZ ;  /* 0x0000000000167805 */ /* 0x000fe2000001ff00 */
[----:B------:R-:W-:Y:S06]  /*d4c0*/  BRA `(.L_x_12442) ;  /* 0x0000000000147947 */ /* 0x000fec0003800000 */
.L_x_12466:
[----:B------:R-:W2:Y:S02]  /*d4d0*/  LDG.E.64 R22, desc[UR36][R2.64] ;  /* 0x0000002402167981 */ /* 0x000ea4000c1e1b00 */
[----:B--2---:R-:W0:Y:S01]  /*d4e0*/  I2F.F64.U64 R22, R22 ;  /* 0x0000001600167312 */ /* 0x004e220000301800 */
[----:B------:R-:W-:Y:S05]  /*d4f0*/  BRA `(.L_x_12442) ;  /* 0x0000000000087947 */ /* 0x000fea0003800000 */
.L_x_12465:
[----:B------:R-:W2:Y:S02]  /*d500*/  LDG.E R2, desc[UR36][R2.64] ;  /* 0x0000002402027981 */ /* 0x000ea4000c1e1900 */
[----:B--2---:R0:W1:Y:S02]  /*d510*/  I2F.F64.U32 R22, R2 ;  /* 0x0000000200167312 */ /* 0x0040640000201800 */
.L_x_12442:
[----:B0-----:R-:W4:Y:S01]  /*d520*/  LDC.U8 R4, c[0x0][0x4fb] ;  /* 0x00013ec0ff047b82 */ /* 0x001f220000000000 */
[----:B------:R-:W-:Y:S02]  /*d530*/  ULDC.64 UR4, c[0x0][0x4e8] ;  /* 0x00013a0000047ab9 */ /* 0x000fe40000000a00 */
[----:B--2---:R-:W-:-:S05]  /*d540*/  IADD3 R2, P0, R18, UR4, RZ ;  /* 0x0000000412027c10 */ /* 0x004fca000ff1e0ff */
        /* <DEDUP_REMOVED lines=15> */
.L_x_12473:
[----:B------:R-:W2:Y:S02]  /*d640*/  LDG.E.U8 R2, desc[UR36][R2.64] ;  /* 0x0000002402027981 */ /* 0x000ea4000c1e1100 */
[----:B--2---:R0:W2:Y:S01]  /*d650*/  I2F.F64.U16 R18, R2 ;  /* 0x0000000200127312 */ /* 0x0040a20000101800 */
[----:B------:R-:W-:Y:S05]  /*d660*/  BRA `(.L_x_12475) ;  /* 0x0000000c00707947 */ /* 0x000fea0003800000 */
.L_x_12472:
        /* <DEDUP_REMOVED lines=9> */
.L_x_12477:
[----:B------:R-:W2:Y:S02]  /*d700*/  LDG.E R2, desc[UR36][R2.64] ;  /* 0x0000002402027981 */ /* 0x000ea4000c1e1900 */
[----:B--2---:R0:W2:Y:S01]  /*d710*/  I2F.F64 R18, R2 ;  /* 0x0000000200127312 */ /* 0x0040a20000201c00 */
[----:B------:R-:W-:Y:S05]  /*d720*/  BRA `(.L_x_12475) ;  /* 0x0000000c00407947 */ /* 0x000fea0003800000 */
.L_x_12476:
[----:B------:R-:W2:Y:S02]  /*d730*/  LDG.E.U16 R2, desc[UR36][R2.64] ;  /* 0x0000002402027981 */ /* 0x000ea4000c1e1500 */
[----:B--2---:R0:W2:Y:S01]  /*d740*/  I2F.F64.S16 R18, R2 ;  /* 0x0000000200127312 */ /* 0x0040a20000101c00 */
[----:B------:R-:W-:Y:S05]  /*d750*/  BRA `(.L_x_12475) ;  /* 0x0000000c00347947 */ /* 0x000fea0003800000 */
.L_x_12471:
        /* <DEDUP_REMOVED lines=10> */
.L_x_12479:
[----:B------:R-:W2:Y:S02]  /*d800*/  LDG.E.U16 R0, desc[UR36][R2.64] ;  /* 0x0000002402007981 */ /* 0x000ea4000c1e1500 */
[----:B--2---:R-:W-:-:S05]  /*d810*/  HADD2.F32 R0, -RZ, R0.H0_H0 ;  /* 0x20000000ff007230 */ /* 0x004fca0000004100 */
[----:B------:R-:W-:-:S04]  /*d820*/  FMUL.FTZ R0, R0, 1 ;  /* 0x3f80000000007820 */ /* 0x000fc80000410000 */
[----:B------:R0:W2:Y:S01]  /*d830*/  F2F.F64.F32 R18, R0 ;  /* 0x0000000000127310 */ /* 0x0000a20000201800 */
[----:B------:R-:W-:Y:S05]  /*d840*/  BRA `(.L_x_12475) ;  /* 0x0000000800f87947 */ /* 0x000fea0003800000 */
.L_x_12478:
        /* <DEDUP_REMOVED lines=8> */
[----:B------:R-:W2:Y:S01]  /*d8d0*/  F2F.F64.F32 R18, R18 ;  /* 0x0000001200127310 */ /* 0x000ea20000201800 */
[----:B------:R-:W-:Y:S05]  /*d8e0*/  BRA `(.L_x_12475) ;  /* 0x0000000800d07947 */ /* 0x000fea0003800000 */
.L_x_12481:
[----:B------:R-:W2:Y:S02]  /*d8f0*/  LDG.E.U16 R2, desc[UR36][R2.64] ;  /* 0x0000002402027981 */ /* 0x000ea4000c1e1500 */
[----:B--2---:R-:W-:-:S05]  /*d900*/  HADD2.F32 R0, -RZ, R2.H0_H0 ;  /* 0x20000002ff007230 */ /* 0x004fca0000004100 */
[----:B------:R-:W-:-:S04]  /*d910*/  FMUL.FTZ R0, R0, 1 ;  /* 0x3f80000000007820 */ /* 0x000fc80000410000 */
[----:B------:R4:W0:Y:S01]  /*d920*/  F2F.F64.F32 R18, R0 ;  /* 0x0000000000127310 */ /* 0x0008220000201800 */
[----:B------:R-:W-:Y:S05]  /*d930*/  BRA `(.L_x_12475) ;  /* 0x0000000800bc7947 */ /* 0x000fea0003800000 */
.L_x_12480:
[----:B------:R0:W5:Y:S01]  /*d940*/  LDG.E.64 R18, desc[UR36][R2.64] ;  /* 0x0000002402127981 */ /* 0x000162000c1e1b00 */
[----:B------:R-:W-:Y:S05]  /*d950*/  BRA `(.L_x_12475) ;  /* 0x0000000800b47947 */ /* 0x000fea0003800000 */
.L_x_12470:
        /* <DEDUP_REMOVED lines=13> */
.L_x_12484:
[----:B------:R0:W5:Y:S01]  /*da30*/  LDG.E.64 R18, desc[UR36][R2.64] ;  /* 0x0000002402127981 */ /* 0x000162000c1e1b00 */
[----:B------:R-:W-:Y:S05]  /*da40*/  BRA `(.L_x_12475) ;  /* 0x0000000800787947 */ /* 0x000fea0003800000 */
.L_x_12483:
        /* <DEDUP_REMOVED lines=28> */
.L_x_12486:
        /* <DEDUP_REMOVED lines=15> */
.L_x_12485:
[----:B------:R-:W2:Y:S02]  /*dd00*/  LDG.E.U16 R0, desc[UR36][R2.64] ;  /* 0x0000002402007981 */ /* 0x000ea4000c1e1500 */
[----:B--2---:R-:W-:-:S04]  /*dd10*/  IMAD.U32 R0, R0, 0x10000, RZ ;  /* 0x0001000000007824 */ /* 0x004fc800078e00ff */
[----:B------:R-:W-:-:S04]  /*dd20*/  FMUL.FTZ R0, R0, 1 ;  /* 0x3f80000000007820 */ /* 0x000fc80000410000 */
[----:B------:R0:W2:Y:S01]  /*dd30*/  F2F.F64.F32 R18, R0 ;  /* 0x0000000000127310 */ /* 0x0000a20000201800 */
[----:B------:R-:W-:Y:S05]  /*dd40*/  BRA `(.L_x_12475) ;  /* 0x0000000400b87947 */ /* 0x000fea0003800000 */
.L_x_12482:
        /* <DEDUP_REMOVED lines=11> */
.L_x_12489:
        /* <DEDUP_REMOVED lines=21> */
.L_x_12493:
[----:B------:R-:W-:Y:S05]  /*df50*/  BSYNC B1 ;  /* 0x0000000000017941 */ /* 0x000fea0003800000 */
.L_x_12492:
[----:B------:R-:W-:Y:S01]  /*df60*/  LEA R3, R0, 0x3b800000, 0x17 ;  /* 0x3b80000000037811 */ /* 0x000fe200078eb8ff */
[----:B------:R-:W-:-:S05]  /*df70*/  IMAD.SHL.U32 R0, R2, 0x100000, RZ ;  /* 0x0010000002007824 */ /* 0x000fca00078e00ff */
[----:B------:R-:W-:-:S07]  /*df80*/  LOP3.LUT R0, R3, R0, R4, 0xfe, !PT ;  /* 0x0000000003007212 */ /* 0x000fce00078efe04 */
.L_x_12491:
[----:B------:R-:W-:Y:S05]  /*df90*/  BSYNC B0 ;  /* 0x0000000000007941 */ /* 0x000fea0003800000 */
.L_x_12490:
[----:B------:R-:W-:-:S04]  /*dfa0*/  FMUL.FTZ R0, R0, 1 ;  /* 0x3f80000000007820 */ /* 0x000fc80000410000 */
[----:B------:R0:W2:Y:S01]  /*dfb0*/  F2F.F64.F32 R18, R0 ;  /* 0x0000000000127310 */ /* 0x0000a20000201800 */
[----:B------:R-:W-:Y:S05]  /*dfc0*/  BRA `(.L_x_12475) ;  /* 0x0000000400187947 */ /* 0x000fea0003800000 */
.L_x_12488:
        /* <DEDUP_REMOVED lines=21> */
.L_x_12497:
[----:B------:R-:W-:Y:S05]  /*e120*/  BSYNC B1 ;  /* 0x0000000000017941 */ /* 0x000fea0003800000 */
.L_x_12496:
[----:B------:R-:W-:Y:S01]  /*e130*/  LEA R3, R0, 0x37800000, 0x17 ;  /* 0x3780000000037811 */ /* 0x000fe200078eb8ff */
[----:B------:R-:W-:-:S05]  /*e140*/  IMAD.SHL.U32 R0, R2, 0x200000, RZ ;  /* 0x0020000002007824 */ /* 0x000fca00078e00ff */
[----:B------:R-:W-:-:S07]  /*e150*/  LOP3.LUT R0, R3, R0, R4, 0xfe, !PT ;  /* 0x0000000003007212 */ /* 0x000fce00078efe04 */
.L_x_12495:
[----:B------:R-:W-:Y:S05]  /*e160*/  BSYNC B0 ;  /* 0x0000000000007941 */ /* 0x000fea0003800000 */
.L_x_12494:
[----:B------:R-:W-:-:S04]  /*e170*/  FMUL.FTZ R0, R0, 1 ;  /* 0x3f80000000007820 */ /* 0x000fc80000410000 */
[----:B------:R0:W2:Y:S01]  /*e180*/  F2F.F64.F32 R18, R0 ;  /* 0x0000000000127310 */ /* 0x0000a20000201800 */
[----:B------:R-:W-:Y:S05]  /*e190*/  BRA `(.L_x_12475) ;  /* 0x0000000000a47947 */ /* 0x000fea0003800000 */
.L_x_12487:
        /* <DEDUP_REMOVED lines=14> */
.L_x_12501:
[----:B------:R-:W-:Y:S05]  /*e280*/  BSYNC B0 ;  /* 0x0000000000007941 */ /* 0x000fea0003800000 */
.L_x_12500:
[----:B------:R-:W-:-:S04]  /*e290*/  FMUL.FTZ R0, R0, 1 ;  /* 0x3f80000000007820 */ /* 0x000fc80000410000 */
[----:B------:R0:W2:Y:S01]  /*e2a0*/  F2F.F64.F32 R18, R0 ;  /* 0x0000000000127310 */ /* 0x0000a20000201800 */
[----:B------:R-:W-:Y:S05]  /*e2b0*/  BRA `(.L_x_12475) ;  /* 0x00000000005c7947 */ /* 0x000fea0003800000 */
.L_x_12474:
        /* <DEDUP_REMOVED lines=16> */
.L_x_12502:
[----:B------:R-:W-:Y:S01]  /*e3c0*/  CS2R R18, SRZ ;  /* 0x0000000000127805 */ /* 0x000fe2000001ff00 */
[----:B------:R-:W-:Y:S06]  /*e3d0*/  BRA `(.L_x_12475) ;  /* 0x0000000000147947 */ /* 0x000fec0003800000 */
.L_x_12499:
[----:B------:R-:W2:Y:S02]  /*e3e0*/  LDG.E.64 R18, desc[UR36][R2.64] ;  /* 0x0000002402127981 */ /* 0x000ea4000c1e1b00 */
[----:B--2---:R-:W0:Y:S01]  /*e3f0*/  I2F.F64.U64 R18, R18 ;  /* 0x0000001200127312 */ /* 0x004e220000301800 */
[----:B------:R-:W-:Y:S05]  /*e400*/  BRA `(.L_x_12475) ;  /* 0x0000000000087947 */ /* 0x000fea0003800000 */
.L_x_12498:
[----:B------:R-:W2:Y:S02]  /*e410*/  LDG.E R2, desc[UR36][R2.64] ;  /* 0x0000002402027981 */ /* 0x000ea4000c1e1900 */
[----:B--2---:R0:W2:Y:S02]  /*e420*/  I2F.F64.U32 R18, R2 ;  /* 0x0000000200127312 */ /* 0x0040a40000201800 */
.L_x_12475:
        /* <DEDUP_REMOVED lines=16> */
[----:B----4-:R-:W0:Y:S01]  /*e530*/  I2F.F64.S16 R2, R2 ;  /* 0x0000000200027312 */ /* 0x010e220000101c00 */
[----:B------:R-:W-:Y:S05]  /*e540*/  BRA `(.L_x_12508) ;  /* 0x0000000c007c7947 */ /* 0x000fea0003800000 */
.L_x_12506:
[----:B------:R-:W4:Y:S02]  /*e550*/  LDG.E.U8 R2, desc[UR36][R4.64] ;  /* 0x0000002404027981 */ /* 0x000f24000c1e1100 */
[----:B----4-:R-:W0:Y:S01]  /*e560*/  I2F.F64.U16 R2, R2 ;  /* 0x0000000200027312 */ /* 0x010e220000101800 */
[----:B------:R-:W-:Y:S05]  /*e570*/  BRA `(.L_x_12508) ;  /* 0x0000000c00707947 */ /* 0x000fea0003800000 */
.L_x_12505:
[----:B------:R-:W-:-:S13]  /*e580*/  ISETP.NE.AND P0, PT, R0, 0x2, PT ;  /* 0x000000020000780c */ /* 0x000fda0003f05270 */
[----:B------:R-:W-:Y:S05]  /*e590*/  @!P0 BRA `(.L_x_12509) ;  /* 0x0000000000288947 */ /* 0x000fea0003800000 */
[----:B------:R-:W-:-:S13]  /*e5a0*/  ISETP.NE.AND P0, PT, R0, 0x3, PT ;  /* 0x000000030000780c */ /* 0x000fda0003f05270 */
[----:B------:R-:W-:Y:S05]  /*e5b0*/  @!P0 BRA `(.L_x_12510) ;  /* 0x0000000000148947 */ /* 0x000fea0003800000 */
[----:B------:R-:W-:-:S13]  /*e5c0*/  ISETP.NE.AND P0, PT, R0, 0x4, PT ;  /* 0x000000040000780c */ /* 0x000fda0003f05270 */
[----:B------:R-:W-:Y:S05]  /*e5d0*/  @P0 BRA `(.L_x_12507) ;  /* 0x0000000800fc0947 */ /* 0x000fea0003800000 */
[----:B------:R-:W4:Y:S02]  /*e5e0*/  LDG.E.64 R2, desc[UR36][R4.64] ;  /* 0x0000002404027981 */ /* 0x000f24000c1e1b00 */
[----:B----4-:R-:W0:Y:S01]  /*e5f0*/  I2F.F64.S64 R2, R2 ;  /* 0x0000000200027312 */ /* 0x010e220000301c00 */
[----:B------:R-:W-:Y:S05]  /*e600*/  BRA `(.L_x_12508) ;  /* 0x0000000c004c7947 */ /* 0x000fea0003800000 */
.L_x_12510:
[----:B------:R-:W4:Y:S02]  /*e610*/  LDG.E R2, desc[UR36][R4.64] ;  /* 0x0000002404027981 */ /* 0x000f24000c1e1900 */
[----:B----4-:R-:W0:Y:S01]  /*e620*/  I2F.F64 R2, R2 ;  /* 0x0000000200027312 */ /* 0x010e220000201c00 */
[----:B------:R-:W-:Y:S05]  /*e630*/  BRA `(.L_x_12508) ;  /* 0x0000000c00407947 */ /* 0x000fea0003800000 */
.L_x_12509:
[----:B------:R-:W4:Y:S02]  /*e640*/  LDG.E.U16 R2, desc[UR36][R4.64] ;  /* 0x0000002404027981 */ /* 0x000f24000c1e1500 */
[----:B----4-:R-:W0:Y:S01]  /*e650*/  I2F.F64.S16 R2, R2 ;  /* 0x0000000200027312 */ /* 0x010e220000101c00 */
[----:B------:R-:W-:Y:S05]  /*e660*/  BRA `(.L_x_12508) ;  /* 0x0000000c00347947 */ /* 0x000fea0003800000 */
.L_x_12504:
[----:B------:R-:W-:-:S13]  /*e670*/  ISETP.GT.AND P0, PT, R0, 0x6, PT ;  /* 0x000000060000780c */ /* 0x000fda0003f04270 */
[----:B------:R-:W-:Y:S05]  /*e680*/  @P0 BRA `(.L_x_12511) ;  /* 0x0000000000340947 */ /* 0x000fea0003800000 */
[----:B------:R-:W-:-:S13]  /*e690*/  ISETP.NE.AND P0, PT, R0, 0x5, PT ;  /* 0x000000050000780c */ /* 0x000fda0003f05270 */
[----:B------:R-:W-:Y:S05]  /*e6a0*/  @!P0 BRA `(.L_x_12512) ;  /* 0x0000000000188947 */ /* 0x000fea0003800000 */
[----:B------:R-:W-:-:S13]  /*e6b0*/  ISETP.NE.AND P0, PT, R0, 0x6, PT ;  /* 0x000000060000780c */ /* 0x000fda0003f05270 */
[----:B------:R-:W-:Y:S05]  /*e6c0*/  @P0 BRA `(.L_x_12507) ;  /* 0x0000000800c00947 */ /* 0x000fea0003800000 */
[----:B------:R-:W4:Y:S02]  /*e6d0*/  LDG.E R2, desc[UR36][R4.64] ;  /* 0x0000002404027981 */ /* 0x000f24000c1e1900 */
[----:B----4-:R-:W-:-:S06]  /*e6e0*/  FMUL.FTZ R2, R2, 1 ;  /* 0x3f80000002027820 */ /* 0x010fcc0000410000 */
[----:B------:R-:W0:Y:S01]  /*e6f0*/  F2F.F64.F32 R2, R2 ;  /* 0x0000000200027310 */ /* 0x000e220000201800 */
[----:B------:R-:W-:Y:S05]  /*e700*/  BRA `(.L_x_12508) ;  /* 0x0000000c000c7947 */ /* 0x000fea0003800000 */
.L_x_12512:
[----:B------:R-:W4:Y:S02]  /*e710*/  LDG.E.U16 R0, desc[UR36][R4.64] ;  /* 0x0000002404007981 */ /* 0x000f24000c1e1500 */
[----:B----4-:R-:W-:-:S05]  /*e720*/  HADD2.F32 R0, -RZ, R0.H0_H0 ;  /* 0x20000000ff007230 */ /* 0x010fca0000004100 */
[----:B------:R-:W-:-:S04]  /*e730*/  FMUL.FTZ R0, R0, 1 ;  /* 0x3f80000000007820 */ /* 0x000fc80000410000 */
[----:B------:R0:W4:Y:S01]  /*e740*/  F2F.F64.F32 R2, R0 ;  /* 0x0000000000027310 */ /* 0x0001220000201800 */
[----:B------:R-:W-:Y:S05]  /*e750*/  BRA `(.L_x_12508) ;  /* 0x0000000800f87947 */ /* 0x000fea0003800000 */
.L_x_12511:
[----:B------:R-:W-:-:S13]  /*e760*/  ISETP.NE.AND P0, PT, R0, 0x7, PT ;  /* 0x000000070000780c */ /* 0x000fda0003f05270 */
[----:B------:R-:W-:Y:S05]  /*e770*/  @!P0 BRA `(.L_x_12513) ;  /* 0x0000000000348947 */ /* 0x000fea0003800000 */
        /* <DEDUP_REMOVED lines=8> */
.L_x_12514:
[----:B------:R-:W4:Y:S02]  /*e800*/  LDG.E.U16 R4, desc[UR36][R4.64] ;  /* 0x0000002404047981 */ /* 0x000f24000c1e1500 */
[----:B----4-:R-:W-:-:S05]  /*e810*/  HADD2.F32 R0, -RZ, R4.H0_H0 ;  /* 0x20000004ff007230 */ /* 0x010fca0000004100 */
[----:B------:R-:W-:-:S04]  /*e820*/  FMUL.FTZ R0, R0, 1 ;  /* 0x3f80000000007820 */ /* 0x000fc80000410000 */
[----:B------:R0:W4:Y:S01]  /*e830*/  F2F.F64.F32 R2, R0 ;  /* 0x0000000000027310 */ /* 0x0001220000201800 */
[----:B------:R-:W-:Y:S05]  /*e840*/  BRA `(.L_x_12508) ;  /* 0x0000000800bc7947 */ /* 0x000fea0003800000 */
.L_x_12513:
[----:B------:R0:W5:Y:S01]  /*e850*/  LDG.E.64 R2, desc[UR36][R4.64] ;  /* 0x0000002404027981 */ /* 0x000162000c1e1b00 */
[----:B------:R-:W-:Y:S05]  /*e860*/  BRA `(.L_x_12508) ;  /* 0x0000000800b47947 */ /* 0x000fea0003800000 */
.L_x_12503:
        /* <DEDUP_REMOVED lines=9> */
[----:B------:R-:W-:Y:S01]  /*e900*/  IMAD.MOV.U32 R2, RZ, RZ, RZ ;  /* 0x000000ffff027224 */ /* 0x000fe200078e00ff */
[----:B----4-:R-:W-:-:S04]  /*e910*/  ISETP.NE.AND P0, PT, R4, RZ, PT ;  /* 0x000000ff0400720c */ /* 0x010fc80003f05270 */
[----:B------:R-:W-:Y:S01]  /*e920*/  FSEL R3, RZ, 1.875, !P0 ;  /* 0x3ff00000ff037808 */ /* 0x000fe20004000000 */
[----:B------:R-:W-:Y:S08]  /*e930*/  BRA `(.L_x_12508) ;  /* 0x0000000800807947 */ /* 0x000ff00003800000 */
.L_x_12517:
[----:B------:R0:W5:Y:S01]  /*e940*/  LDG.E.64 R2, desc[UR36][R4.64] ;  /* 0x0000002404027981 */ /* 0x000162000c1e1b00 */
[----:B------:R-:W-:Y:S05]  /*e950*/  BRA `(.L_x_12508) ;  /* 0x0000000800787947 */ /* 0x000fea0003800000 */
.L_x_12516:
        /* <DEDUP_REMOVED lines=28> */
.L_x_12519:
        /* <DEDUP_REMOVED lines=13> */
[----:B------:R-:W4:Y:S01]  /*ebf0*/  F2F.F64.F32 R2, R2 ;  /* 0x0000000200027310 */ /* 0x000f220000201800 */
[----:B------:R-:W-:Y:S05]  /*ec00*/  BRA `(.L_x_12508) ;  /* 0x0000000400cc7947 */ /* 0x000fea0003800000 */
.L_x_12518:
[----:B------:R-:W4:Y:S02]  /*ec10*/  LDG.E.U16 R0, desc[UR36][R4.64] ;  /* 0x0000002404007981 */ /* 0x000f24000c1e1500 */
[----:B----4-:R-:W-:-:S05]  /*ec20*/  SHF.L.U32 R0, R0, 0x10, RZ ;  /* 0x0000001000007819 */ /* 0x010fca00000006ff */
[----:B------:R-:W-:-:S04]  /*ec30*/  FMUL.FTZ R0, R0, 1 ;  /* 0x3f80000000007820 */ /* 0x000fc80000410000 */
[----:B------:R0:W4:Y:S01]  /*ec40*/  F2F.F64.F32 R2, R0 ;  /* 0x0000000000027310 */ /* 0x0001220000201800 */
[----:B------:R-:W-:Y:S05]  /*ec50*/  BRA `(.L_x_12508) ;  /* 0x0000000400b87947 */ /* 0x000fea0003800000 */
.L_x_12515:
        /* <DEDUP_REMOVED lines=9> */
[----:B----4-:R-:W0:Y:S01]  /*ecf0*/  I2F.F64.U16 R2, R2 ;  /* 0x0000000200027312 */ /* 0x010e220000101800 */
[----:B------:R-:W-:Y:S05]  /*ed00*/  BRA `(.L_x_12508) ;  /* 0x00000004008c7947 */ /* 0x000fea0003800000 */
.L_x_12522:
        /* <DEDUP_REMOVED lines=21> */
.L_x_12526:
[----:B------:R-:W-:Y:S05]  /*ee60*/  BSYNC B1 ;  /* 0x0000000000017941 */ /* 0x000fea0003800000 */
.L_x_12525:
[----:B------:R-:W-:Y:S01]  /*ee70*/  LEA R3, R0, 0x3b800000, 0x17 ;  /* 0x3b80000000037811 */ /* 0x000fe200078eb8ff */
[----:B------:R-:W-:-:S05]  /*ee80*/  IMAD.SHL.U32 R0, R2, 0x100000, RZ ;  /* 0x0010000002007824 */ /* 0x000fca00078e00ff */
[----:B------:R-:W-:-:S07]  /*ee90*/  LOP3.LUT R0, R3, R0, R4, 0xfe, !PT ;  /* 0x0000000003007212 */ /* 0x000fce00078efe04 */
.L_x_12524:
[----:B------:R-:W-:Y:S05]  /*eea0*/  BSYNC B0 ;  /* 0x0000000000007941 */ /* 0x000fea0003800000 */
.L_x_12523:
[----:B------:R-:W-:-:S04]  /*eeb0*/  FMUL.FTZ R0, R0, 1 ;  /* 0x3f80000000007820 */ /* 0x000fc80000410000 */
[----:B------:R0:W4:Y:S01]  /*eec0*/  F2F.F64.F32 R2, R0 ;  /* 0x0000000000027310 */ /* 0x0001220000201800 */
[----:B------:R-:W-:Y:S05]  /*eed0*/  BRA `(.L_x_12508) ;  /* 0x0000000400187947 */ /* 0x000fea0003800000 */
.L_x_12521:
        /* <DEDUP_REMOVED lines=21> */
.L_x_12530:
[----:B------:R-:W-:Y:S05]  /*f030*/  BSYNC B1 ;  /* 0x0000000000017941 */ /* 0x000fea0003800000 */
.L_x_12529:
[----:B------:R-:W-:Y:S01]  /*f040*/  LEA R3, R0, 0x37800000, 0x17 ;  /* 0x3780000000037811 */ /* 0x000fe200078eb8ff */
[----:B------:R-:W-:-:S05]  /*f050*/  IMAD.SHL.U32 R0, R2, 0x200000, RZ ;  /* 0x0020000002007824 */ /* 0x000fca00078e00ff */
[----:B------:R-:W-:-:S07]  /*f060*/  LOP3.LUT R0, R3, R0, R4, 0xfe, !PT ;  /* 0x0000000003007212 */ /* 0x000fce00078efe04 */
.L_x_12528:
[----:B------:R-:W-:Y:S05]  /*f070*/  BSYNC B0 ;  /* 0x0000000000007941 */ /* 0x000fea0003800000 */
.L_x_12527:
[----:B------:R-:W-:-:S04]  /*f080*/  FMUL.FTZ R0, R0, 1 ;  /* 0x3f80000000007820 */ /* 0x000fc80000410000 */
[----:B------:R0:W4:Y:S01]  /*f090*/  F2F.F64.F32 R2, R0 ;  /* 0x0000000000027310 */ /* 0x0001220000201800 */
[----:B------:R-:W-:Y:S05]  /*f0a0*/  BRA `(.L_x_12508) ;  /* 0x0000000000a47947 */ /* 0x000fea0003800000 */
.L_x_12520:
        /* <DEDUP_REMOVED lines=14> */
.L_x_12534:
[----:B------:R-:W-:Y:S05]  /*f190*/  BSYNC B0 ;  /* 0x0000000000007941 */ /* 0x000fea0003800000 */
.L_x_12533:
[----:B------:R-:W-:-:S04]  /*f1a0*/  FMUL.FTZ R0, R0, 1 ;  /* 0x3f80000000007820 */ /* 0x000fc80000410000 */
[----:B------:R0:W4:Y:S01]  /*f1b0*/  F2F.F64.F32 R2, R0 ;  /* 0x0000000000027310 */ /* 0x0001220000201800 */
[----:B------:R-:W-:Y:S05]  /*f1c0*/  BRA `(.L_x_12508) ;  /* 0x00000000005c7947 */ /* 0x000fea0003800000 */
.L_x_12507:
        /* <DEDUP_REMOVED lines=16> */
.L_x_12535:
[----:B------:R-:W-:Y:S01]  /*f2d0*/  CS2R R2, SRZ ;  /* 0x0000000000027805 */ /* 0x000fe2000001ff00 */
[----:B------:R-:W-:Y:S06]  /*f2e0*/  BRA `(.L_x_12508) ;  /* 0x0000000000147947 */ /* 0x000fec0003800000 */
.L_x_12532:
[----:B------:R-:W4:Y:S02]  /*f2f0*/  LDG.E.64 R2, desc[UR36][R4.64] ;  /* 0x0000002404027981 */ /* 0x000f24000c1e1b00 */
[----:B----4-:R-:W0:Y:S01]  /*f300*/  I2F.F64.U64 R2, R2 ;  /* 0x0000000200027312 */ /* 0x010e220000301800 */
[----:B------:R-:W-:Y:S05]  /*f310*/  BRA `(.L_x_12508) ;  /* 0x0000000000087947 */ /* 0x000fea0003800000 */
.L_x_12531:
[----:B------:R-:W4:Y:S02]  /*f320*/  LDG.E R2, desc[UR36][R4.64] ;  /* 0x0000002404027981 */ /* 0x000f24000c1e1900 */
[----:B----4-:R-:W0:Y:S02]  /*f330*/  I2F.F64.U32 R2, R2 ;  /* 0x0000000200027312 */ /* 0x010e240000201800 */
.L_x_12508:
[----:B------:R-:W2:Y:S01]  /*f340*/  LDC.U8 R6, c[0x0][0x4f9] ;  /* 0x00013e40ff067b82 */ /* 0x000ea20000000000 */
[----:B01-345:R-:W-:-:S08]  /*f350*/  DMUL R4, R2, R22 ;  /* 0x0000001602047228 */ /* 0x03bfd00000000000 */
[----:B--2---:R-:W-:Y:S01]  /*f360*/  DMUL R4, R4, R18 ;  /* 0x0000001204047228 */ /* 0x004fe20000000000 */
        /* <DEDUP_REMOVED lines=14> */
.L_x_12539:
[----:B------:R-:W0:Y:S02]  /*f450*/  F2I.S64.F64.TRUNC R4, R4 ;  /* 0x0000000400047311 */ /* 0x000e24000030d900 */
[----:B0-----:R-:W-:-:S05]  /*f460*/  IMAD.MOV.U32 R3, RZ, RZ, R4 ;  /* 0x000000ffff037224 */ /* 0x001fca00078e0004 */
[----:B------:R0:W-:Y:S01]  /*f470*/  STG.E.U8 desc[UR36][R16.64], R3 ;  /* 0x0000000310007986 */ /* 0x0001e2000c101124 */
[----:B------:R-:W-:Y:S05]  /*f480*/  BRA `(.L_x_12541) ;  /* 0x0000000c00f87947 */ /* 0x000fea0003800000 */
.L_x_12538:
        /* <DEDUP_REMOVED lines=9> */
.L_x_12543:
[----:B------:R-:W0:Y:S02]  /*f520*/  F2I.F64.TRUNC R5, R4 ;  /* 0x0000000400057311 */ /* 0x000e24000030d100 */
[----:B0-----:R0:W-:Y:S01]  /*f530*/  STG.E desc[UR36][R16.64], R5 ;  /* 0x0000000510007986 */ /* 0x0011e2000c101924 */
[----:B------:R-:W-:Y:S05]  /*f540*/  BRA `(.L_x_12541) ;  /* 0x0000000c00c87947 */ /* 0x000fea0003800000 */
.L_x_12542:
[----:B------:R-:W0:Y:S02]  /*f550*/  F2I.F64.TRUNC R5, R4 ;  /* 0x0000000400057311 */ /* 0x000e24000030d100 */
[----:B0-----:R0:W-:Y:S01]  /*f560*/  STG.E.U16 desc[UR36][R16.64], R5 ;  /* 0x0000000510007986 */ /* 0x0011e2000c101524 */
[----:B------:R-:W-:Y:S05]  /*f570*/  BRA `(.L_x_12541) ;  /* 0x0000000c00bc7947 */ /* 0x000fea0003800000 */
.L_x_12537:
        /* <DEDUP_REMOVED lines=13> */
.L_x_12545:
        /* <DEDUP_REMOVED lines=8> */
.L_x_12544:
        /* <DEDUP_REMOVED lines=14> */
.L_x_12547:
        /* <DEDUP_REMOVED lines=9> */
.L_x_12546:
[----:B------:R0:W-:Y:S01]  /*f840*/  STG.E.64 desc[UR36][R16.64], R4 ;  /* 0x0000000410007986 */ /* 0x0001e2000c101b24 */
[----:B------:R-:W-:Y:S05]  /*f850*/  BRA `(.L_x_12541) ;  /* 0x0000000c00047947 */ /* 0x000fea0003800000 */
.L_x_12536:
        /* <DEDUP_REMOVED lines=12> */
.L_x_12550:
[----:B------:R-:W-:-:S05]  /*f920*/  CS2R R6, SRZ ;  /* 0x0000000000067805 */ /* 0x000fca000001ff00 */
[----:B------:R1:W-:Y:S01]  /*f930*/  STG.E.128 desc[UR36][R16.64], R4 ;  /* 0x0000000410007986 */ /* 0x0003e2000c101d24 */
[----:B------:R-:W-:Y:S05]  /*f940*/  BRA `(.L_x_12541) ;  /* 0x0000000800c87947 */ /* 0x000fea0003800000 */
.L_x_12549:
        /* <DEDUP_REMOVED lines=25> */
.L_x_12554:
[----:B------:R-:W-:Y:S05]  /*fae0*/  BSYNC B0 ;  /* 0x0000000000007941 */ /* 0x000fea0003800000 */
.L_x_12553:
[----:B------:R-:W-:-:S05]  /*faf0*/  LOP3.LUT R3, R0, R3, RZ, 0xfc, !PT ;  /* 0x0000000300037212 */ /* 0x000fca00078efcff */
[----:B------:R2:W-:Y:S01]  /*fb00*/  STG.E.U8 desc[UR36][R16.64], R3 ;  /* 0x0000000310007986 */ /* 0x0005e2000c101124 */
[----:B------:R-:W-:Y:S05]  /*fb10*/  BRA `(.L_x_12541) ;  /* 0x0000000800547947 */ /* 0x000fea0003800000 */
.L_x_12552:
        /* <DEDUP_REMOVED lines=17> */
.L_x_12556:
[----:B------:R-:W-:Y:S01]  /*fc30*/  IMAD.MOV.U32 R0, RZ, RZ, 0x7f ;  /* 0x0000007fff007424 */ /* 0x000fe200078e00ff */
[----:B------:R-:W-:-:S04]  /*fc40*/  ISETP.GT.U32.AND P0, PT, R2, 0x7f800000, PT ;  /* 0x7f8000000200780c */ /* 0x000fc80003f04070 */
[----:B------:R-:W-:-:S09]  /*fc50*/  SEL R0, R0, 0x7c, P0 ;  /* 0x0000007c00007807 */ /* 0x000fd20000000000 */
.L_x_12557:
[----:B------:R-:W-:Y:S05]  /*fc60*/  BSYNC B0 ;  /* 0x0000000000007941 */ /* 0x000fea0003800000 */
.L_x_12555:
[----:B------:R-:W-:-:S04]  /*fc70*/  LOP3.LUT R2, R3, 0x80000000, RZ, 0xc0, !PT ;  /* 0x8000000003027812 */ /* 0x000fc800078ec0ff */
[----:B------:R-:W-:-:S04]  /*fc80*/  SHF.R.U32.HI R3, RZ, 0x18, R2 ;  /* 0x00000018ff037819 */ /* 0x000fc80000011602 */
[----:B------:R-:W-:-:S05]  /*fc90*/  LOP3.LUT R3, R0, R3, RZ, 0xfc, !PT ;  /* 0x0000000300037212 */ /* 0x000fca00078efcff */
[----:B------:R3:W-:Y:S01]  /*fca0*/  STG.E.U8 desc[UR36][R16.64], R3 ;  /* 0x0000000310007986 */ /* 0x0007e2000c101124 */
[----:B------:R-:W-:Y:S05]  /*fcb0*/  BRA `(.L_x_12541) ;  /* 0x0000000400ec7947 */ /* 0x000fea0003800000 */
.L_x_12551:
        /* <DEDUP_REMOVED lines=8> */
.L_x_12548:
        /* <DEDUP_REMOVED lines=11> */
.L_x_12560:
        /* <DEDUP_REMOVED lines=21> */
.L_x_12563:
[----:B------:R-:W-:-:S04]  /*ff40*/  LOP3.LUT R2, R3, 0x80000000, RZ, 0xc0, !PT ;  /* 0x8000000003027812 */ /* 0x000fc800078ec0ff */
[----:B------:R-:W-:-:S04]  /*ff50*/  SHF.R.U32.HI R3, RZ, 0x18, R2 ;  /* 0x00000018ff037819 */ /* 0x000fc80000011602 */
[----:B------:R-:W-:-:S04]  /*ff60*/  LOP3.LUT R0, R0, R3, RZ, 0xfc, !PT ;  /* 0x0000000300007212 */ /* 0x000fc800078efcff */
[----:B------:R-:W-:-:S07]  /*ff70*/  PRMT R8, R0, 0x7610, R8 ;  /* 0x0000761000087816 */ /* 0x000fce0000000008 */
.L_x_12562:
[----:B------:R-:W-:Y:S05]  /*ff80*/  BSYNC B0 ;  /* 0x0000000000007941 */ /* 0x000fea0003800000 */
.L_x_12561:
[----:B------:R0:W-:Y:S01]  /*ff90*/  STG.E.U8 desc[UR36][R16.64], R8 ;  /* 0x0000000810007986 */ /* 0x0001e2000c101124 */
[----:B------:R-:W-:Y:S05]  /*ffa0*/  BRA `(.L_x_12541) ;  /* 0x0000000400307947 */ /* 0x000fea0003800000 */
.L_x_12559:
        /* <DEDUP_REMOVED lines=21> */
.L_x_12566:
[----:B------:R-:W-:-:S04]  /*10100*/  LOP3.LUT R2, R3, 0x80000000, RZ, 0xc0, !PT ;  /* 0x8000000003027812 */ /* 0x000fc800078ec0ff */
[----:B------:R-:W-:-:S04]  /*10110*/  SHF.R.U32.HI R3, RZ, 0x18, R2 ;  /* 0x00000018ff037819 */ /* 0x000fc80000011602 */
[----:B------:R-:W-:-:S04]  /*10120*/  LOP3.LUT R0, R0, R3, RZ, 0xfc, !PT ;  /* 0x0000000300007212 */ /* 0x000fc800078efcff */
[----:B------:R-:W-:-:S07]  /*10130*/  PRMT R8, R0, 0x7610, R8 ;  /* 0x0000761000087816 */ /* 0x000fce0000000008 */
.L_x_12565:
[----:B------:R-:W-:Y:S05]  /*10140*/  BSYNC B0 ;  /* 0x0000000000007941 */ /* 0x000fea0003800000 */
.L_x_12564:
[----:B------:R0:W-:Y:S01]  /*10150*/  STG.E.U8 desc[UR36][R16.64], R8 ;  /* 0x0000000810007986 */ /* 0x0001e2000c101124 */
[----:B------:R-:W-:Y:S05]  /*10160*/  BRA `(.L_x_12541) ;  /* 0x0000000000c07947 */ /* 0x000fea0003800000 */
.L_x_12558:
        /* <DEDUP_REMOVED lines=18> */
[----:B------:R-:W-:Y:S02]  /*10290*/  @P1 ISETP.EQ.U32.AND P2, PT, R0, 0x1, P0 ;  /* 0x000000010000180c */ /* 0x000fe40000742070 */
[----:B------:R-:W-:Y:S02]  /*102a0*/  PLOP3.LUT P0, PT, PT, PT, PT, 0x80, 0x0 ;  /* 0x000000000000781c */ /* 0x000fe40003f0f070 */
[----:B------:R-:W-:Y:S02]  /*102b0*/  @P1 PLOP3.LUT P0, PT, P2, PT, PT, 0x80, 0x0 ;  /* 0x000000000000181c */ /* 0x000fe4000170f070 */
[----:B------:R-:W-:-:S11]  /*102c0*/  @P1 IADD3 R0, R2, 0x1, RZ ;  /* 0x0000000102001810 */ /* 0x000fd60007ffe0ff */
[----:B------:R-:W-:-:S04]  /*102d0*/  @!P0 IMAD.MOV R0, RZ, RZ, R2 ;  /* 0x000000ffff008224 */ /* 0x000fc800078e0202 */
[----:B------:R-:W-:-:S05]  /*102e0*/  @P1 IMAD.MOV.U32 R3, RZ, RZ, R0 ;  /* 0x000000ffff031224 */ /* 0x000fca00078e0000 */
[----:B------:R0:W-:Y:S01]  /*102f0*/  STG.E.U8 desc[UR36][R16.64], R3 ;  /* 0x0000000310007986 */ /* 0x0001e2000c101124 */
[----:B------:R-:W-:Y:S05]  /*10300*/  BRA `(.L_x_12541) ;  /* 0x0000000000587947 */ /* 0x000fea0003800000 */
.L_x_12540:
        /* <DEDUP_REMOVED lines=16> */
.L_x_12569:
[----:B------:R-:W-:Y:S05]  /*10410*/  BRA `(.L_x_12541) ;  /* 0x0000000000147947 */ /* 0x000fea0003800000 */
.L_x_12568:
[----:B------:R-:W0:Y:S02]  /*10420*/  F2I.U64.F64.TRUNC R4, R4 ;  /* 0x0000000400047311 */ /* 0x000e24000030d800 */
[----:B0-----:R0:W-:Y:S01]  /*10430*/  STG.E.64 desc[UR36][R16.64], R4 ;  /* 0x0000000410007986 */ /* 0x0011e2000c101b24 */
[----:B------:R-:W-:Y:S05]  /*10440*/  BRA `(.L_x_12541) ;  /* 0x0000000000087947 */ /* 0x000fea0003800000 */
.L_x_12567:
[----:B------:R-:W0:Y:S02]  /*10450*/  F2I.U32.F64.TRUNC R5, R4 ;  /* 0x0000000400057311 */ /* 0x000e24000030d000 */
[----:B0-----:R0:W-:Y:S02]  /*10460*/  STG.E desc[UR36][R16.64], R5 ;  /* 0x0000000510007986 */ /* 0x0011e4000c101924 */
.L_x_12541:
[----:B------:R-:W-:-:S07]  /*10470*/  VIADD R25, R25, 0x80 ;  /* 0x0000008019197836 */ /* 0x000fce0000000000 */
.L_x_12435:
[----:B------:R-:W-:Y:S05]  /*10480*/  BSYNC B6 ;  /* 0x0000000000067941 */ /* 0x000fea0003800000 */
.L_x_12434:
[----:B------:R-:W-:Y:S02]  /*10490*/  ULDC UR4, c[0x0][0x210] ;  /* 0x0000840000047ab9 */ /* 0x000fe40000000800 */
[----:B------:R-:W-:-:S13]  /*104a0*/  ISETP.GE.AND P0, PT, R25, UR4, PT ;  /* 0x0000000419007c0c */ /* 0x000fda000bf06270 */
[----:B------:R-:W-:Y:S05]  /*104b0*/  @P0 EXIT ;  /* 0x000000000000094d */ /* 0x000fea0003800000 */
[----:B01----:R-:W0:Y:S01]  /*104c0*/  LDC R6, c[0x0][0x218] ;  /* 0x00008600ff067b82 */ /* 0x003e220000000800 */
[----:B------:R-:W-:Y:S02]  /*104d0*/  IMAD.MOV.U32 R24, RZ, RZ, RZ ;  /* 0x000000ffff187224 */ /* 0x000fe400078e00ff */
[----:B------:R-:W-:Y:S02]  /*104e0*/  IMAD.MOV.U32 R18, RZ, RZ, RZ ;  /* 0x000000ffff127224 */ /* 0x000fe400078e00ff */
[----:B----4-:R-:W-:Y:S02]  /*104f0*/  IMAD.MOV.U32 R0, RZ, RZ, RZ ;  /* 0x000000ffff007224 */ /* 0x010fe400078e00ff */
[----:B--23--:R-:W-:Y:S01]  /*10500*/  IMAD.MOV.U32 R16, RZ, RZ, RZ ;  /* 0x000000ffff107224 */ /* 0x00cfe200078e00ff */
        /* <DEDUP_REMOVED lines=375> */
.L_x_12570:
        /* <DEDUP_REMOVED lines=21> */
.L_x_12574:
[----:B------:R-:W2:Y:S02]  /*11dd0*/  LDG.E.U8 R2, desc[UR36][R2.64] ;  /* 0x0000002402027981 */ /* 0x000ea4000c1e1100 */
[----:B--2---:R0:W1:Y:S01]  /*11de0*/  I2F.F64.U16 R22, R2 ;  /* 0x0000000200167312 */ /* 0x0040620000101800 */
[----:B------:R-:W-:Y:S05]  /*11df0*/  BRA `(.L_x_12576) ;  /* 0x0000000c00707947 */ /* 0x000fea0003800000 */
.L_x_12573:
        /* <DEDUP_REMOVED lines=9> */
.L_x_12578:
[----:B------:R-:W2:Y:S02]  /*11e90*/  LDG.E R2, desc[UR36][R2.64] ;  /* 0x0000002402027981 */ /* 0x000ea4000c1e1900 */
[----:B--2---:R0:W1:Y:S01]  /*11ea0*/  I2F.F64 R22, R2 ;  /* 0x0000000200167312 */ /* 0x0040620000201c00 */
[----:B------:R-:W-:Y:S05]  /*11eb0*/  BRA `(.L_x_12576) ;  /* 0x0000000c00407947 */ /* 0x000fea0003800000 */
.L_x_12577:
[----:B------:R-:W2:Y:S02]  /*11ec0*/  LDG.E.U16 R2, desc[UR36][R2.64] ;  /* 0x0000002402027981 */ /* 0x000ea4000c1e1500 */
[----:B--2---:R0:W1:Y:S01]  /*11ed0*/  I2F.F64.S16 R22, R2 ;  /* 0x0000000200167312 */ /* 0x0040620000101c00 */
[----:B------:R-:W-:Y:S05]  /*11ee0*/  BRA `(.L_x_12576) ;  /* 0x0000000c00347947 */ /* 0x000fea0003800000 */
.L_x_12572:
        /* <DEDUP_REMOVED lines=10> */
.L_x_12580:
[----:B------:R-:W2:Y:S02]  /*11f90*/  LDG.E.U16 R0, desc[UR36][R2.64] ;  /* 0x0000002402007981 */ /* 0x000ea4000c1e1500 */
[----:B--2---:R-:W-:-:S05]  /*11fa0*/  HADD2.F32 R0, -RZ, R0.H0_H0 ;  /* 0x20000000ff007230 */ /* 0x004fca0000004100 */
[----:B------:R-:W-:-:S04]  /*11fb0*/  FMUL.FTZ R0, R0, 1 ;  /* 0x3f80000000007820 */ /* 0x000fc80000410000 */
[----:B------:R1:W2:Y:S01]  /*11fc0*/  F2F.F64.F32 R22, R0 ;  /* 0x0000000000167310 */ /* 0x0002a20000201800 */
[----:B------:R-:W-:Y:S05]  /*11fd0*/  BRA `(.L_x_12576) ;  /* 0x0000000800f87947 */ /* 0x000fea0003800000 */
.L_x_12579:
        /* <DEDUP_REMOVED lines=10> */
.L_x_12582:
[----:B------:R-:W2:Y:S02]  /*12080*/  LDG.E.U16 R2, desc[UR36][R2.64] ;  /* 0x0000002402027981 */ /* 0x000ea4000c1e1500 */
[----:B--2---:R-:W-:-:S05]  /*12090*/  HADD2.F32 R0, -RZ, R2.H0_H0 ;  /* 0x20000002ff007230 */ /* 0x004fca0000004100 */
[----:B------:R-:W-:-:S04]  /*120a0*/  FMUL.FTZ R0, R0, 1 ;  /* 0x3f80000000007820 */ /* 0x000fc80000410000 */
[----:B------:R0:W1:Y:S01]  /*120b0*/  F2F.F64.F32 R22, R0 ;  /* 0x0000000000167310 */ /* 0x0000620000201800 */
[----:B------:R-:W-:Y:S05]  /*120c0*/  BRA `(.L_x_12576) ;  /* 0x0000000800bc7947 */ /* 0x000fea0003800000 */
.L_x_12581:
[----:B------:R3:W5:Y:S01]  /*120d0*/  LDG.E.64 R22, desc[UR36][R2.64] ;  /* 0x0000002402167981 */ /* 0x000762000c1e1b00 */
[----:B------:R-:W-:Y:S05]  /*120e0*/  BRA `(.L_x_12576) ;  /* 0x0000000800b47947 */ /* 0x000fea0003800000 */
.L_x_12571:
        /* <DEDUP_REMOVED lines=13> */
.L_x_12585:
[----:B------:R0:W5:Y:S01]  /*121c0*/  LDG.E.64 R22, desc[UR36][R2.64] ;  /* 0x0000002402167981 */ /* 0x000162000c1e1b00 */
[----:B------:R-:W-:Y:S05]  /*121d0*/  BRA `(.L_x_12576) ;  /* 0x0000000800787947 */ /* 0x000fea0003800000 */
.L_x_12584:
        /* <DEDUP_REMOVED lines=28> */
.L_x_12587:
        /* <DEDUP_REMOVED lines=15> */
.L_x_12586:
[----:B------:R-:W2:Y:S02]  /*12490*/  LDG.E.U16 R0, desc[UR36][R2.64] ;  /* 0x0000002402007981 */ /* 0x000ea4000c1e1500 */
[----:B--2---:R-:W-:-:S04]  /*124a0*/  IMAD.U32 R0, R0, 0x10000, RZ ;  /* 0x0001000000007824 */ /* 0x004fc800078e00ff */
[----:B------:R-:W-:-:S04]  /*124b0*/  FMUL.FTZ R0, R0, 1 ;  /* 0x3f80000000007820 */ /* 0x000fc80000410000 */
[----:B------:R0:W1:Y:S01]  /*124c0*/  F2F.F64.F32 R22, R0 ;  /* 0x0000000000167310 */ /* 0x0000620000201800 */
[----:B------:R-:W-:Y:S05]  /*124d0*/  BRA `(.L_x_12576) ;  /* 0x0000000400b87947 */ /* 0x000fea0003800000 */
.L_x_12583:
        /* <DEDUP_REMOVED lines=11> */
.L_x_12590:
        /* <DEDUP_REMOVED lines=21> */
.L_x_12594:
[----:B------:R-:W-:Y:S05]  /*126e0*/  BSYNC B1 ;  /* 0x0000000000017941 */ /* 0x000fea0003800000 */
.L_x_12593:
[----:B------:R-:W-:Y:S01]  /*126f0*/  LEA R3, R0, 0x3b800000, 0x17 ;  /* 0x3b80000000037811 */ /* 0x000fe200078eb8ff */
[----:B------:R-:W-:-:S05]  /*12700*/  IMAD.SHL.U32 R0, R2, 0x100000, RZ ;  /* 0x0010000002007824 */ /* 0x000fca00078e00ff */
[----:B------:R-:W-:-:S07]  /*12710*/  LOP3.LUT R0, R3, R0, R4, 0xfe, !PT ;  /* 0x0000000003007212 */ /* 0x000fce00078efe04 */
.L_x_12592:
[----:B------:R-:W-:Y:S05]  /*12720*/  BSYNC B0 ;  /* 0x0000000000007941 */ /* 0x000fea0003800000 */
.L_x_12591:
[----:B------:R-:W-:-:S04]  /*12730*/  FMUL.FTZ R0, R0, 1 ;  /* 0x3f80000000007820 */ /* 0x000fc80000410000 */
[----:B------:R0:W1:Y:S01]  /*12740*/  F2F.F64.F32 R22, R0 ;  /* 0x0000000000167310 */ /* 0x0000620000201800 */
[----:B------:R-:W-:Y:S05]  /*12750*/  BRA `(.L_x_12576) ;  /* 0x0000000400187947 */ /* 0x000fea0003800000 */
.L_x_12589:
        /* <DEDUP_REMOVED lines=21> */
.L_x_12598:
[----:B------:R-:W-:Y:S05]  /*128b0*/  BSYNC B1 ;  /* 0x0000000000017941 */ /* 0x000fea0003800000 */
.L_x_12597:
[----:B------:R-:W-:Y:S01]  /*128c0*/  LEA R3, R0, 0x37800000, 0x17 ;  /* 0x3780000000037811 */ /* 0x000fe200078eb8ff */
[----:B------:R-:W-:-:S05]  /*128d0*/  IMAD.SHL.U32 R0, R2, 0x200000, RZ ;  /* 0x0020000002007824 */ /* 0x000fca00078e00ff */
[----:B------:R-:W-:-:S07]  /*128e0*/  LOP3.LUT R0, R3, R0, R4, 0xfe, !PT ;  /* 0x0000000003007212 */ /* 0x000fce00078efe04 */
.L_x_12596:
[----:B------:R-:W-:Y:S05]  /*128f0*/  BSYNC B0 ;  /* 0x0000000000007941 */ /* 0x000fea0003800000 */
.L_x_12595:
[----:B------:R-:W-:-:S04]  /*12900*/  FMUL.FTZ R0, R0, 1 ;  /* 0x3f80000000007820 */ /* 0x000fc80000410000 */
[----:B------:R0:W1:Y:S01]  /*12910*/  F2F.F64.F32 R22, R0 ;  /* 0x0000000000167310 */ /* 0x0000620000201800 */
[----:B------:R-:W-:Y:S05]  /*12920*/  BRA `(.L_x_12576) ;  /* 0x0000000000a47947 */ /* 0x000fea0003800000 */
.L_x_12588:
        /* <DEDUP_REMOVED lines=14> */
.L_x_12602:
[----:B------:R-:W-:Y:S05]  /*12a10*/  BSYNC B0 ;  /* 0x0000000000007941 */ /* 0x000fea0003800000 */
.L_x_12601:
[----:B------:R-:W-:-:S04]  /*12a20*/  FMUL.FTZ R0, R0, 1 ;  /* 0x3f80000000007820 */ /* 0x000fc80000410000 */
[----:B------:R0:W1:Y:S01]  /*12a30*/  F2F.F64.F32 R22, R0 ;  /* 0x0000000000167310 */ /* 0x0000620000201800 */
[----:B------:R-:W-:Y:S05]  /*12a40*/  BRA `(.L_x_12576) ;  /* 0x00000000005c7947 */ /* 0x000fea0003800000 */
.L_x_12575:
        /* <DEDUP_REMOVED lines=16> */
.L_x_12603:
[----:B------:R-:W-:Y:S01]  /*12b50*/  CS2R R22, SRZ ;  /* 0x0000000000167805 */ /* 0x000fe2000001ff00 */
[----:B------:R-:W-:Y:S06]  /*12b60*/  BRA `(.L_x_12576) ;  /* 0x0000000000147947 */ /* 0x000fec0003800000 */
.L_x_12600:
[----:B------:R-:W2:Y:S02]  /*12b70*/  LDG.E.64 R22, desc[UR36][R2.64] ;  /* 0x0000002402167981 */ /* 0x000ea4000c1e1b00 */
[----:B--2---:R-:W0:Y:S01]  /*12b80*/  I2F.F64.U64 R22, R22 ;  /* 0x0000001600167312 */ /* 0x004e220000301800 */
[----:B------:R-:W-:Y:S05]  /*12b90*/  BRA `(.L_x_12576) ;  /* 0x0000000000087947 */ /* 0x000fea0003800000 */
.L_x_12599:
[----:B------:R-:W2:Y:S02]  /*12ba0*/  LDG.E R2, desc[UR36][R2.64] ;  /* 0x0000002402027981 */ /* 0x000ea4000c1e1900 */
[----:B--2---:R0:W1:Y:S02]  /*12bb0*/  I2F.F64.U32 R22, R2 ;  /* 0x0000000200167312 */ /* 0x0040640000201800 */
.L_x_12576:
        /* <DEDUP_REMOVED lines=18> */
.L_x_12607:
[----:B------:R-:W3:Y:S02]  /*12ce0*/  LDG.E.U8 R2, desc[UR36][R2.64] ;  /* 0x0000002402027981 */ /* 0x000ee4000c1e1100 */
[----:B---3--:R0:W1:Y:S01]  /*12cf0*/  I2F.F64.U16 R18, R2 ;  /* 0x0000000200127312 */ /* 0x0080620000101800 */
[----:B------:R-:W-:Y:S05]  /*12d00*/  BRA `(.L_x_12609) ;  /* 0x0000000c00707947 */ /* 0x000fea0003800000 */
.L_x_12606:
        /* <DEDUP_REMOVED lines=9> */
.L_x_12611:
[----:B------:R-:W3:Y:S02]  /*12da0*/  LDG.E R2, desc[UR36][R2.64] ;  /* 0x0000002402027981 */ /* 0x000ee4000c1e1900 */
[----:B---3--:R0:W1:Y:S01]  /*12db0*/  I2F.F64 R18, R2 ;  /* 0x0000000200127312 */ /* 0x0080620000201c00 */
[----:B------:R-:W-:Y:S05]  /*12dc0*/  BRA `(.L_x_12609) ;  /* 0x0000000c00407947 */ /* 0x000fea0003800000 */
.L_x_12610:
[----:B------:R-:W3:Y:S02]  /*12dd0*/  LDG.E.U16 R2, desc[UR36][R2.64] ;  /* 0x0000002402027981 */ /* 0x000ee4000c1e1500 */
[----:B---3--:R0:W1:Y:S01]  /*12de0*/  I2F.F64.S16 R18, R2 ;  /* 0x0000000200127312 */ /* 0x0080620000101c00 */
[----:B------:R-:W-:Y:S05]  /*12df0*/  BRA `(.L_x_12609) ;  /* 0x0000000c00347947 */ /* 0x000fea0003800000 */
.L_x_12605:
        /* <DEDUP_REMOVED lines=10> */
.L_x_12613:
[----:B------:R-:W3:Y:S02]  /*12ea0*/  LDG.E.U16 R0, desc[UR36][R2.64] ;  /* 0x0000002402007981 */ /* 0x000ee4000c1e1500 */
[----:B---3--:R-:W-:-:S05]  /*12eb0*/  HADD2.F32 R0, -RZ, R0.H0_H0 ;  /* 0x20000000ff007230 */ /* 0x008fca0000004100 */
[----:B------:R-:W-:-:S04]  /*12ec0*/  FMUL.FTZ R0, R0, 1 ;  /* 0x3f80000000007820 */ /* 0x000fc80000410000 */
[----:B------:R0:W1:Y:S01]  /*12ed0*/  F2F.F64.F32 R18, R0 ;  /* 0x0000000000127310 */ /* 0x0000620000201800 */
[----:B------:R-:W-:Y:S05]  /*12ee0*/  BRA `(.L_x_12609) ;  /* 0x0000000800f87947 */ /* 0x000fea0003800000 */
.L_x_12612:
        /* <DEDUP_REMOVED lines=10> */
.L_x_12615:
[----:B------:R-:W3:Y:S02]  /*12f90*/  LDG.E.U16 R2, desc[UR36][R2.64] ;  /* 0x0000002402027981 */ /* 0x000ee4000c1e1500 */
[----:B---3--:R-:W-:-:S05]  /*12fa0*/  HADD2.F32 R0, -RZ, R2.H0_H0 ;  /* 0x20000002ff007230 */ /* 0x008fca0000004100 */
[----:B------:R-:W-:-:S04]  /*12fb0*/  FMUL.FTZ R0, R0, 1 ;  /* 0x3f80000000007820 */ /* 0x000fc80000410000 */
[----:B------:R0:W1:Y:S01]  /*12fc0*/  F2F.F64.F32 R18, R0 ;  /* 0x0000000000127310 */ /* 0x0000620000201800 */
[----:B------:R-:W-:Y:S05]  /*12fd0*/  BRA `(.L_x_12609) ;  /* 0x0000000800bc7947 */ /* 0x000fea0003800000 */
.L_x_12614:
[----:B------:R0:W5:Y:S01]  /*12fe0*/  LDG.E.64 R18, desc[UR36][R2.64] ;  /* 0x0000002402127981 */ /* 0x000162000c1e1b00 */
[----:B------:R-:W-:Y:S05]  /*12ff0*/  BRA `(.L_x_12609) ;  /* 0x0000000800b47947 */ /* 0x000fea0003800000 */
.L_x_12604:
        /* <DEDUP_REMOVED lines=13> */
.L_x_12618:
[----:B------:R0:W5:Y:S01]  /*130d0*/  LDG.E.64 R18, desc[UR36][R2.64] ;  /* 0x0000002402127981 */ /* 0x000162000c1e1b00 */
[----:B------:R-:W-:Y:S05]  /*130e0*/  BRA `(.L_x_12609) ;  /* 0x0000000800787947 */ /* 0x000fea0003800000 */
.L_x_12617:
        /* <DEDUP_REMOVED lines=28> */
.L_x_12620:
        /* <DEDUP_REMOVED lines=15> */
.L_x_12619:
[----:B------:R-:W3:Y:S02]  /*133a0*/  LDG.E.U16 R0, desc[UR36][R2.64] ;  /* 0x0000002402007981 */ /* 0x000ee4000c1e1500 */
[----:B---3--:R-:W-:-:S04]  /*133b0*/  IMAD.U32 R0, R0, 0x10000, RZ ;  /* 0x0001000000007824 */ /* 0x008fc800078e00ff */
[----:B------:R-:W-:-:S04]  /*133c0*/  FMUL.FTZ R0, R0, 1 ;  /* 0x3f80000000007820 */ /* 0x000fc80000410000 */
[----:B------:R0:W1:Y:S01]  /*133d0*/  F2F.F64.F32 R18, R0 ;  /* 0x0000000000127310 */ /* 0x0000620000201800 */
[----:B------:R-:W-:Y:S05]  /*133e0*/  BRA `(.L_x_12609) ;  /* 0x0000000400b87947 */ /* 0x000fea0003800000 */
.L_x_12616:
        /* <DEDUP_REMOVED lines=11> */
.L_x_12623:
        /* <DEDUP_REMOVED lines=21> */
.L_x_12627:
[----:B------:R-:W-:Y:S05]  /*135f0*/  BSYNC B1 ;  /* 0x0000000000017941 */ /* 0x000fea0003800000 */
.L_x_12626:
[----:B------:R-:W-:Y:S01]  /*13600*/  LEA R3, R0, 0x3b800000, 0x17 ;  /* 0x3b80000000037811 */ /* 0x000fe200078eb8ff */
[----:B------:R-:W-:-:S05]  /*13610*/  IMAD.SHL.U32 R0, R2, 0x100000, RZ ;  /* 0x0010000002007824 */ /* 0x000fca00078e00ff */
[----:B------:R-:W-:-:S07]  /*13620*/  LOP3.LUT R0, R3, R0, R4, 0xfe, !PT ;  /* 0x0000000003007212 */ /* 0x000fce00078efe04 */
.L_x_12625:
[----:B------:R-:W-:Y:S05]  /*13630*/  BSYNC B0 ;  /* 0x0000000000007941 */ /* 0x000fea0003800000 */
.L_x_12624:
[----:B------:R-:W-:-:S04]  /*13640*/  FMUL.FTZ R0, R0, 1 ;  /* 0x3f80000000007820 */ /* 0x000fc80000410000 */
[----:B------:R3:W0:Y:S01]  /*13650*/  F2F.F64.F32 R18, R0 ;  /* 0x0000000000127310 */ /* 0x0006220000201800 */
[----:B------:R-:W-:Y:S05]  /*13660*/  BRA `(.L_x_12609) ;  /* 0x0000000400187947 */ /* 0x000fea0003800000 */
.L_x_12622:
        /* <DEDUP_REMOVED lines=21> */
.L_x_12631:
[----:B------:R-:W-:Y:S05]  /*137c0*/  BSYNC B1 ;  /* 0x0000000000017941 */ /* 0x000fea0003800000 */
.L_x_12630:
[----:B------:R-:W-:Y:S01]  /*137d0*/  LEA R3, R0, 0x37800000, 0x17 ;  /* 0x3780000000037811 */ /* 0x000fe200078eb8ff */
[----:B------:R-:W-:-:S05]  /*137e0*/  IMAD.SHL.U32 R0, R2, 0x200000, RZ ;  /* 0x0020000002007824 */ /* 0x000fca00078e00ff */
[----:B------:R-:W-:-:S07]  /*137f0*/  LOP3.LUT R0, R3, R0, R4, 0xfe, !PT ;  /* 0x0000000003007212 */ /* 0x000fce00078efe04 */
.L_x_12629:
[----:B------:R-:W-:Y:S05]  /*13800*/  BSYNC B0 ;  /* 0x0000000000007941 */ /* 0x000fea0003800000 */
.L_x_12628:
[----:B------:R-:W-:-:S04]  /*13810*/  FMUL.FTZ R0, R0, 1 ;  /* 0x3f80000000007820 */ /* 0x000fc80000410000 */
[----:B------:R0:W1:Y:S01]  /*13820*/  F2F.F64.F32 R18, R0 ;  /* 0x0000000000127310 */ /* 0x0000620000201800 */
[----:B------:R-:W-:Y:S05]  /*13830*/  BRA `(.L_x_12609) ;  /* 0x0000000000a47947 */ /* 0x000fea0003800000 */
.L_x_12621:
        /* <DEDUP_REMOVED lines=14> */
.L_x_12635:
[----:B------:R-:W-:Y:S05]  /*13920*/  BSYNC B0 ;  /* 0x0000000000007941 */ /* 0x000fea0003800000 */
.L_x_12634:
[----:B------:R-:W-:-:S04]  /*13930*/  FMUL.FTZ R0, R0, 1 ;  /* 0x3f80000000007820 */ /* 0x000fc80000410000 */
[----:B------:R0:W1:Y:S01]  /*13940*/  F2F.F64.F32 R18, R0 ;  /* 0x0000000000127310 */ /* 0x0000620000201800 */
[----:B------:R-:W-:Y:S05]  /*13950*/  BRA `(.L_x_12609) ;  /* 0x00000000005c7947 */ /* 0x000fea0003800000 */
.L_x_12608:
        /* <DEDUP_REMOVED lines=16> */
.L_x_12636:
[----:B------:R-:W-:Y:S01]  /*13a60*/  CS2R R18, SRZ ;  /* 0x0000000000127805 */ /* 0x000fe2000001ff00 */
[----:B------:R-:W-:Y:S06]  /*13a70*/  BRA `(.L_x_12609) ;  /* 0x0000000000147947 */ /* 0x000fec0003800000 */
.L_x_12633:
[----:B------:R-:W3:Y:S02]  /*13a80*/  LDG.E.64 R18, desc[UR36][R2.64] ;  /* 0x0000002402127981 */ /* 0x000ee4000c1e1b00 */
[----:B---3--:R-:W0:Y:S01]  /*13a90*/  I2F.F64.U64 R18, R18 ;  /* 0x0000001200127312 */ /* 0x008e220000301800 */
[----:B------:R-:W-:Y:S05]  /*13aa0*/  BRA `(.L_x_12609) ;  /* 0x0000000000087947 */ /* 0x000fea0003800000 */
.L_x_12632:
[----:B------:R-:W3:Y:S02]  /*13ab0*/  LDG.E R2, desc[UR36][R2.64] ;  /* 0x0000002402027981 */ /* 0x000ee4000c1e1900 */
[----:B---3--:R0:W1:Y:S02]  /*13ac0*/  I2F.F64.U32 R18, R2 ;  /* 0x0000000200127312 */ /* 0x0080640000201800 */
.L_x_12609:
[----:B0-----:R-:W3:Y:S01]  /*13ad0*/  LDC.U8 R2, c[0x0][0x4fc] ;  /* 0x00013f00ff027b82 */ /* 0x001ee20000000000 */
[----:B------:R-:W-:Y:S02]  /*13ae0*/  ULDC.64 UR4, c[0x0][0x4f0] ;  /* 0x00013c0000047ab9 */ /* 0x000fe40000000a00 */
[----:B------:R-:W-:-:S05]  /*13af0*/  IADD3 R24, P0, R24, UR4, RZ ;  /* 0x0000000418187c10 */ /* 0x000fca000ff1e0ff */
        /* <DEDUP_REMOVED lines=13> */
[----:B---3--:R-:W0:Y:S01]  /*13bd0*/  I2F.F64.S16 R2, R2 ;  /* 0x0000000200027312 */ /* 0x008e220000101c00 */
[----:B------:R-:W-:Y:S05]  /*13be0*/  BRA `(.L_x_12642) ;  /* 0x0000000c007c7947 */ /* 0x000fea0003800000 */
.L_x_12640:
[----:B------:R-:W3:Y:S02]  /*13bf0*/  LDG.E.U8 R2, desc[UR36][R24.64] ;  /* 0x0000002418027981 */ /* 0x000ee4000c1e1100 */
[----:B---3--:R-:W0:Y:S01]  /*13c00*/  I2F.F64.U16 R2, R2 ;  /* 0x0000000200027312 */ /* 0x008e220000101800 */
[----:B------:R-:W-:Y:S05]  /*13c10*/  BRA `(.L_x_12642) ;  /* 0x0000000c00707947 */ /* 0x000fea0003800000 */
.L_x_12639:
        /* <DEDUP_REMOVED lines=9> */
.L_x_12644:
[----:B------:R-:W3:Y:S02]  /*13cb0*/  LDG.E R2, desc[UR36][R24.64] ;  /* 0x0000002418027981 */ /* 0x000ee4000c1e1900 */
[----:B---3--:R-:W0:Y:S01]  /*13cc0*/  I2F.F64 R2, R2 ;  /* 0x0000000200027312 */ /* 0x008e220000201c00 */
[----:B------:R-:W-:Y:S05]  /*13cd0*/  BRA `(.L_x_12642) ;  /* 0x0000000c00407947 */ /* 0x000fea0003800000 */
.L_x_12643:
[----:B------:R-:W3:Y:S02]  /*13ce0*/  LDG.E.U16 R2, desc[UR36][R24.64] ;  /* 0x0000002418027981 */ /* 0x000ee4000c1e1500 */
[----:B---3--:R-:W0:Y:S01]  /*13cf0*/  I2F.F64.S16 R2, R2 ;  /* 0x0000000200027312 */ /* 0x008e220000101c00 */
[----:B------:R-:W-:Y:S05]  /*13d00*/  BRA `(.L_x_12642) ;  /* 0x0000000c00347947 */ /* 0x000fea0003800000 */
.L_x_12638:
        /* <DEDUP_REMOVED lines=10> */
.L_x_12646:
[----:B------:R-:W3:Y:S02]  /*13db0*/  LDG.E.U16 R0, desc[UR36][R24.64] ;  /* 0x0000002418007981 */ /* 0x000ee4000c1e1500 */
[----:B---3--:R-:W-:-:S05]  /*13dc0*/  HADD2.F32 R0, -RZ, R0.H0_H0 ;  /* 0x20000000ff007230 */ /* 0x008fca0000004100 */
[----:B------:R-:W-:-:S04]  /*13dd0*/  FMUL.FTZ R0, R0, 1 ;  /* 0x3f80000000007820 */ /* 0x000fc80000410000 */
[----:B------:R0:W3:Y:S01]  /*13de0*/  F2F.F64.F32 R2, R0 ;  /* 0x0000000000027310 */ /* 0x0000e20000201800 */
[----:B------:R-:W-:Y:S05]  /*13df0*/  BRA `(.L_x_12642) ;  /* 0x0000000800f87947 */ /* 0x000fea0003800000 */
.L_x_12645:
        /* <DEDUP_REMOVED lines=10> */
.L_x_12648:
[----:B------:R-:W3:Y:S02]  /*13ea0*/  LDG.E.U16 R24, desc[UR36][R24.64] ;  /* 0x0000002418187981 */ /* 0x000ee4000c1e1500 */
[----:B---3--:R-:W-:-:S05]  /*13eb0*/  HADD2.F32 R0, -RZ, R24.H0_H0 ;  /* 0x20000018ff007230 */ /* 0x008fca0000004100 */
[----:B------:R-:W-:-:S04]  /*13ec0*/  FMUL.FTZ R0, R0, 1 ;  /* 0x3f80000000007820 */ /* 0x000fc80000410000 */
[----:B------:R0:W3:Y:S01]  /*13ed0*/  F2F.F64.F32 R2, R0 ;  /* 0x0000000000027310 */ /* 0x0000e20000201800 */
[----:B------:R-:W-:Y:S05]  /*13ee0*/  BRA `(.L_x_12642) ;  /* 0x0000000800bc7947 */ /* 0x000fea0003800000 */
.L_x_12647:
[----:B------:R0:W5:Y:S01]  /*13ef0*/  LDG.E.64 R2, desc[UR36][R24.64] ;  /* 0x0000002418027981 */ /* 0x000162000c1e1b00 */
[----:B------:R-:W-:Y:S05]  /*13f00*/  BRA `(.L_x_12642) ;  /* 0x0000000800b47947 */ /* 0x000fea0003800000 */
.L_x_12637:
        /* <DEDUP_REMOVED lines=13> */
.L_x_12651:
[----:B------:R0:W5:Y:S01]  /*13fe0*/  LDG.E.64 R2, desc[UR36][R24.64] ;  /* 0x0000002418027981 */ /* 0x000162000c1e1b00 */
[----:B------:R-:W-:Y:S05]  /*13ff0*/  BRA `(.L_x_12642) ;  /* 0x0000000800787947 */ /* 0x000fea0003800000 */
.L_x_12650:
        /* <DEDUP_REMOVED lines=28> */
.L_x_12653:
        /* <DEDUP_REMOVED lines=15> */
.L_x_12652:
[----:B------:R-:W3:Y:S02]  /*142b0*/  LDG.E.U16 R0, desc[UR36][R24.64] ;  /* 0x0000002418007981 */ /* 0x000ee4000c1e1500 */
[----:B---3--:R-:W-:-:S04]  /*142c0*/  IMAD.U32 R0, R0, 0x10000, RZ ;  /* 0x0001000000007824 */ /* 0x008fc800078e00ff */
[----:B------:R-:W-:-:S04]  /*142d0*/  FMUL.FTZ R0, R0, 1 ;  /* 0x3f80000000007820 */ /* 0x000fc80000410000 */
[----:B------:R0:W3:Y:S01]  /*142e0*/  F2F.F64.F32 R2, R0 ;  /* 0x0000000000027310 */ /* 0x0000e20000201800 */
[----:B------:R-:W-:Y:S05]  /*142f0*/  BRA `(.L_x_12642) ;  /* 0x0000000400b87947 */ /* 0x000fea0003800000 */
.L_x_12649:
        /* <DEDUP_REMOVED lines=9> */
[----:B---3--:R-:W0:Y:S01]  /*14390*/  I2F.F64.U16 R2, R2 ;  /* 0x0000000200027312 */ /* 0x008e220000101800 */
[----:B------:R-:W-:Y:S05]  /*143a0*/  BRA `(.L_x_12642) ;  /* 0x00000004008c7947 */ /* 0x000fea0003800000 */
.L_x_12656:
        /* <DEDUP_REMOVED lines=21> */
.L_x_12660:
[----:B------:R-:W-:Y:S05]  /*14500*/  BSYNC B1 ;  /* 0x0000000000017941 */ /* 0x000fea0003800000 */
.L_x_12659:
[----:B------:R-:W-:Y:S01]  /*14510*/  LEA R3, R0, 0x3b800000, 0x17 ;  /* 0x3b80000000037811 */ /* 0x000fe200078eb8ff */
[----:B------:R-:W-:-:S05]  /*14520*/  IMAD.SHL.U32 R0, R2, 0x100000, RZ ;  /* 0x0010000002007824 */ /* 0x000fca00078e00ff */
[----:B------:R-:W-:-:S07]  /*14530*/  LOP3.LUT R0, R3, R0, R4, 0xfe, !PT ;  /* 0x0000000003007212 */ /* 0x000fce00078efe04 */
.L_x_12658:
[----:B------:R-:W-:Y:S05]  /*14540*/  BSYNC B0 ;  /* 0x0000000000007941 */ /* 0x000fea0003800000 */
.L_x_12657:
[----:B------:R-:W-:-:S04]  /*14550*/  FMUL.FTZ R0, R0, 1 ;  /* 0x3f80000000007820 */ /* 0x000fc80000410000 */
[----:B------:R0:W3:Y:S01]  /*14560*/  F2F.F64.F32 R2, R0 ;  /* 0x0000000000027310 */ /* 0x0000e20000201800 */
[----:B------:R-:W-:Y:S05]  /*14570*/  BRA `(.L_x_12642) ;  /* 0x0000000400187947 */ /* 0x000fea0003800000 */
.L_x_12655:
        /* <DEDUP_REMOVED lines=21> */
.L_x_12664:
[----:B------:R-:W-:Y:S05]  /*146d0*/  BSYNC B1 ;  /* 0x0000000000017941 */ /* 0x000fea0003800000 */
.L_x_12663:
[----:B------:R-:W-:Y:S01]  /*146e0*/  LEA R3, R0, 0x37800000, 0x17 ;  /* 0x3780000000037811 */ /* 0x000fe200078eb8ff */
[----:B------:R-:W-:-:S05]  /*146f0*/  IMAD.SHL.U32 R0, R2, 0x200000, RZ ;  /* 0x0020000002007824 */ /* 0x000fca00078e00ff */
[----:B------:R-:W-:-:S07]  /*14700*/  LOP3.LUT R0, R3, R0, R4, 0xfe, !PT ;  /* 0x0000000003007212 */ /* 0x000fce00078efe04 */
.L_x_12662:
[----:B------:R-:W-:Y:S05]  /*14710*/  BSYNC B0 ;  /* 0x0000000000007941 */ /* 0x000fea0003800000 */
.L_x_12661:
[----:B------:R-:W-:-:S04]  /*14720*/  FMUL.FTZ R0, R0, 1 ;  /* 0x3f80000000007820 */ /* 0x000fc80000410000 */
[----:B------:R0:W3:Y:S01]  /*14730*/  F2F.F64.F32 R2, R0 ;  /* 0x0000000000027310 */ /* 0x0000e20000201800 */
[----:B------:R-:W-:Y:S05]  /*14740*/  BRA `(.L_x_12642) ;  /* 0x0000000000a47947 */ /* 0x000fea0003800000 */
.L_x_12654:
        /* <DEDUP_REMOVED lines=14> */
.L_x_12668:
[----:B------:R-:W-:Y:S05]  /*14830*/  BSYNC B0 ;  /* 0x0000000000007941 */ /* 0x000fea0003800000 */
.L_x_12667:
[----:B------:R-:W-:-:S04]  /*14840*/  FMUL.FTZ R0, R0, 1 ;  /* 0x3f80000000007820 */ /* 0x000fc80000410000 */
[----:B------:R0:W3:Y:S01]  /*14850*/  F2F.F64.F32 R2, R0 ;  /* 0x0000000000027310 */ /* 0x0000e20000201800 */
[----:B------:R-:W-:Y:S05]  /*14860*/  BRA `(.L_x_12642) ;  /* 0x00000000005c7947 */ /* 0x000fea0003800000 */
.L_x_12641:
        /* <DEDUP_REMOVED lines=16> */
.L_x_12669:
[----:B------:R-:W-:Y:S01]  /*14970*/  CS2R R2, SRZ ;  /* 0x0000000000027805 */ /* 0x000fe2000001ff00 */
[----:B------:R-:W-:Y:S06]  /*14980*/  BRA `(.L_x_12642) ;  /* 0x0000000000147947 */ /* 0x000fec0003800000 */
.L_x_12666:
[----:B------:R-:W3:Y:S02]  /*14990*/  LDG.E.64 R2, desc[UR36][R24.64] ;  /* 0x0000002418027981 */ /* 0x000ee4000c1e1b00 */
[----:B---3--:R-:W0:Y:S01]  /*149a0*/  I2F.F64.U64 R2, R2 ;  /* 0x0000000200027312 */ /* 0x008e220000301800 */
[----:B------:R-:W-:Y:S05]  /*149b0*/  BRA `(.L_x_12642) ;  /* 0x0000000000087947 */ /* 0x000fea0003800000 */
.L_x_12665:
[----:B------:R-:W3:Y:S02]  /*149c0*/  LDG.E R2, desc[UR36][R24.64] ;  /* 0x0000002418027981 */ /* 0x000ee4000c1e1900 */
[----:B---3--:R-:W0:Y:S02]  /*149d0*/  I2F.F64.U32 R2, R2 ;  /* 0x0000000200027312 */ /* 0x008e240000201800 */
.L_x_12642:
[----:B------:R-:W1:Y:S01]  /*149e0*/  LDC.U8 R6, c[0x0][0x4f9] ;  /* 0x00013e40ff067b82 */ /* 0x000e620000000000 */
[----:B0-2345:R-:W-:-:S08]  /*149f0*/  DMUL R4, R2, R22 ;  /* 0x0000001602047228 */ /* 0x03dfd00000000000 */
[----:B-1----:R-:W-:Y:S01]  /*14a00*/  DMUL R4, R4, R18 ;  /* 0x0000001204047228 */ /* 0x002fe20000000000 */
        /* <DEDUP_REMOVED lines=14> */
.L_x_12673:
[----:B------:R-:W0:Y:S02]  /*14af0*/  F2I.S64.F64.TRUNC R4, R4 ;  /* 0x0000000400047311 */ /* 0x000e24000030d900 */
[----:B0-----:R-:W-:-:S05]  /*14b00*/  IMAD.MOV.U32 R3, RZ, RZ, R4 ;  /* 0x000000ffff037224 */ /* 0x001fca00078e0004 */
[----:B------:R-:W-:Y:S01]  /*14b10*/  STG.E.U8 desc[UR36][R16.64], R3 ;  /* 0x0000000310007986 */ /* 0x000fe2000c101124 */
[----:B------:R-:W-:Y:S05]  /*14b20*/  EXIT ;  /* 0x000000000000794d */ /* 0x000fea0003800000 */
.L_x_12672:
        /* <DEDUP_REMOVED lines=9> */
.L_x_12676:
[----:B------:R-:W0:Y:S02]  /*14bc0*/  F2I.F64.TRUNC R5, R4 ;  /* 0x0000000400057311 */ /* 0x000e24000030d100 */
[----:B0-----:R-:W-:Y:S01]  /*14bd0*/  STG.E desc[UR36][R16.64], R5 ;  /* 0x0000000510007986 */ /* 0x001fe2000c101924 */
[----:B------:R-:W-:Y:S05]  /*14be0*/  EXIT ;  /* 0x000000000000794d */ /* 0x000fea0003800000 */
.L_x_12675:
[----:B------:R-:W0:Y:S02]  /*14bf0*/  F2I.F64.TRUNC R5, R4 ;  /* 0x0000000400057311 */ /* 0x000e24000030d100 */
[----:B0-----:R-:W-:Y:S01]  /*14c00*/  STG.E.U16 desc[UR36][R16.64], R5 ;  /* 0x0000000510007986 */ /* 0x001fe2000c101524 */
[----:B------:R-:W-:Y:S05]  /*14c10*/  EXIT ;  /* 0x000000000000794d */ /* 0x000fea0003800000 */
.L_x_12671:
        /* <DEDUP_REMOVED lines=13> */
.L_x_12678:
        /* <DEDUP_REMOVED lines=8> */
.L_x_12677:
        /* <DEDUP_REMOVED lines=14> */
.L_x_12680:
        /* <DEDUP_REMOVED lines=9> */
.L_x_12679:
[----:B------:R-:W-:Y:S01]  /*14ee0*/  STG.E.64 desc[UR36][R16.64], R4 ;  /* 0x0000000410007986 */ /* 0x000fe2000c101b24 */
[----:B------:R-:W-:Y:S05]  /*14ef0*/  EXIT ;  /* 0x000000000000794d */ /* 0x000fea0003800000 */
.L_x_12670:
        /* <DEDUP_REMOVED lines=12> */
.L_x_12683:
[----:B------:R-:W-:-:S05]  /*14fc0*/  CS2R R6, SRZ ;  /* 0x0000000000067805 */ /* 0x000fca000001ff00 */
[----:B------:R-:W-:Y:S01]  /*14fd0*/  STG.E.128 desc[UR36][R16.64], R4 ;  /* 0x0000000410007986 */ /* 0x000fe2000c101d24 */
[----:B------:R-:W-:Y:S05]  /*14fe0*/  EXIT ;  /* 0x000000000000794d */ /* 0x000fea0003800000 */
.L_x_12682:
        /* <DEDUP_REMOVED lines=25> */
.L_x_12687:
[----:B------:R-:W-:Y:S05]  /*15180*/  BSYNC B0 ;  /* 0x0000000000007941 */ /* 0x000fea0003800000 */
.L_x_12686:
[----:B------:R-:W-:-:S05]  /*15190*/  LOP3.LUT R3, R0, R3, RZ, 0xfc, !PT ;  /* 0x0000000300037212 */ /* 0x000fca00078efcff */
[----:B------:R-:W-:Y:S01]  /*151a0*/  STG.E.U8 desc[UR36][R16.64], R3 ;  /* 0x0000000310007986 */ /* 0x000fe2000c101124 */
[----:B------:R-:W-:Y:S05]  /*151b0*/  EXIT ;  /* 0x000000000000794d */ /* 0x000fea0003800000 */
.L_x_12685:
        /* <DEDUP_REMOVED lines=17> */
.L_x_12689:
[----:B------:R-:W-:Y:S01]  /*152d0*/  IMAD.MOV.U32 R0, RZ, RZ, 0x7f ;  /* 0x0000007fff007424 */ /* 0x000fe200078e00ff */
[----:B------:R-:W-:-:S04]  /*152e0*/  ISETP.GT.U32.AND P0, PT, R2, 0x7f800000, PT ;  /* 0x7f8000000200780c */ /* 0x000fc80003f04070 */
[----:B------:R-:W-:-:S09]  /*152f0*/  SEL R0, R0, 0x7c, P0 ;  /* 0x0000007c00007807 */ /* 0x000fd20000000000 */
.L_x_12690:
[----:B------:R-:W-:Y:S05]  /*15300*/  BSYNC B0 ;  /* 0x0000000000007941 */ /* 0x000fea0003800000 */
.L_x_12688:
[----:B------:R-:W-:-:S04]  /*15310*/  LOP3.LUT R2, R3, 0x80000000, RZ, 0xc0, !PT ;  /* 0x8000000003027812 */ /* 0x000fc800078ec0ff */
[----:B------:R-:W-:-:S04]  /*15320*/  SHF.R.U32.HI R3, RZ, 0x18, R2 ;  /* 0x00000018ff037819 */ /* 0x000fc80000011602 */
[----:B------:R-:W-:-:S05]  /*15330*/  LOP3.LUT R3, R0, R3, RZ, 0xfc, !PT ;  /* 0x0000000300037212 */ /* 0x000fca00078efcff */
[----:B------:R-:W-:Y:S01]  /*15340*/  STG.E.U8 desc[UR36][R16.64], R3 ;  /* 0x0000000310007986 */ /* 0x000fe2000c101124 */
[----:B------:R-:W-:Y:S05]  /*15350*/  EXIT ;  /* 0x000000000000794d */ /* 0x000fea0003800000 */
.L_x_12684:
        /* <DEDUP_REMOVED lines=8> */
.L_x_12681:
        /* <DEDUP_REMOVED lines=11> */
.L_x_12693:
        /* <DEDUP_REMOVED lines=21> */
.L_x_12696:
[----:B------:R-:W-:-:S04]  /*155e0*/  LOP3.LUT R2, R3, 0x80000000, RZ, 0xc0, !PT ;  /* 0x8000000003027812 */ /* 0x000fc800078ec0ff */
[----:B------:R-:W-:-:S04]  /*155f0*/  SHF.R.U32.HI R3, RZ, 0x18, R2 ;  /* 0x00000018ff037819 */ /* 0x000fc80000011602 */
[----:B------:R-:W-:-:S04]  /*15600*/  LOP3.LUT R0, R0, R3, RZ, 0xfc, !PT ;  /* 0x0000000300007212 */ /* 0x000fc800078efcff */
[----:B------:R-:W-:-:S07]  /*15610*/  PRMT R8, R0, 0x7610, R8 ;  /* 0x0000761000087816 */ /* 0x000fce0000000008 */
.L_x_12695:
[----:B------:R-:W-:Y:S05]  /*15620*/  BSYNC B0 ;  /* 0x0000000000007941 */ /* 0x000fea0003800000 */
.L_x_12694:
[----:B------:R-:W-:Y:S01]  /*15630*/  STG.E.U8 desc[UR36][R16.64], R8 ;  /* 0x0000000810007986 */ /* 0x000fe2000c101124 */
[----:B------:R-:W-:Y:S05]  /*15640*/  EXIT ;  /* 0x000000000000794d */ /* 0x000fea0003800000 */
.L_x_12692:
        /* <DEDUP_REMOVED lines=21> */
.L_x_12699:
[----:B------:R-:W-:-:S04]  /*157a0*/  LOP3.LUT R2, R3, 0x80000000, RZ, 0xc0, !PT ;  /* 0x8000000003027812 */ /* 0x000fc800078ec0ff */
[----:B------:R-:W-:-:S04]  /*157b0*/  SHF.R.U32.HI R3, RZ, 0x18, R2 ;  /* 0x00000018ff037819 */ /* 0x000fc80000011602 */
[----:B------:R-:W-:-:S04]  /*157c0*/  LOP3.LUT R0, R0, R3, RZ, 0xfc, !PT ;  /* 0x0000000300007212 */ /* 0x000fc800078efcff */
[----:B------:R-:W-:-:S07]  /*157d0*/  PRMT R8, R0, 0x7610, R8 ;  /* 0x0000761000087816 */ /* 0x000fce0000000008 */
.L_x_12698:
[----:B------:R-:W-:Y:S05]  /*157e0*/  BSYNC B0 ;  /* 0x0000000000007941 */ /* 0x000fea0003800000 */
.L_x_12697:
[----:B------:R-:W-:Y:S01]  /*157f0*/  STG.E.U8 desc[UR36][R16.64], R8 ;  /* 0x0000000810007986 */ /* 0x000fe2000c101124 */
[----:B------:R-:W-:Y:S05]  /*15800*/  EXIT ;  /* 0x000000000000794d */ /* 0x000fea0003800000 */
.L_x_12691:
        /* <DEDUP_REMOVED lines=26> */
.L_x_12674:
        /* <DEDUP_REMOVED lines=16> */
.L_x_12702:
[----:B------:R-:W-:Y:S05]  /*15ab0*/  EXIT ;  /* 0x000000000000794d */ /* 0x000fea0003800000 */
.L_x_12701:
[----:B------:R-:W0:Y:S02]  /*15ac0*/  F2I.U64.F64.TRUNC R4, R4 ;  /* 0x0000000400047311 */ /* 0x000e24000030d800 */
[----:B0-----:R-:W-:Y:S01]  /*15ad0*/  STG.E.64 desc[UR36][R16.64], R4 ;  /* 0x0000000410007986 */ /* 0x001fe2000c101b24 */
[----:B------:R-:W-:Y:S05]  /*15ae0*/  EXIT ;  /* 0x000000000000794d */ /* 0x000fea0003800000 */
.L_x_12700:
[----:B------:R-:W0:Y:S02]  /*15af0*/  F2I.U32.F64.TRUNC R5, R4 ;  /* 0x0000000400057311 */ /* 0x000e24000030d000 */
[----:B0-----:R-:W-:Y:S01]  /*15b00*/  STG.E desc[UR36][R16.64], R5 ;  /* 0x0000000510007986 */ /* 0x001fe2000c101924 */
[----:B------:R-:W-:Y:S05]  /*15b10*/  EXIT ;  /* 0x000000000000794d */ /* 0x000fea0003800000 */
.L_x_12703:
        /* <DEDUP_REMOVED lines=14> */
.L_x_28411:


//--------------------- .text._ZN2at6native27unrolled_elementwise_kernelIZZZNS0_49_GLOBAL__N__b919a28f_16_Normalization_cu_5c38458736batch_norm_elementwise_backward_evalERKNS_6TensorES5_S5_S5_ENKUlvE_clEvENKUlvE_clEvEUldddE_St5arrayIPcLm4EELi4E23TrivialOffsetCalculatorILi3EjESC_ILi1EjENS0_6memory12LoadWithCastILi3EEENSF_13StoreWithCastILi1EEEEEviT_T0_T2_T3_T4_T5_ --------------------------
	.section	.text._ZN2at6native27unrolled_elementwise_kernelIZZZNS0_49_GLOBAL__N__b919a28f_16_Normalization_cu_5c38458736batch_norm_elementwise_backward_evalERKNS_6TensorES5_S5_S5_ENKUlvE_clEvENKUlvE_clEvEUldddE_St5arrayIPcLm4EELi4E23TrivialOffsetCalculatorILi3EjESC_ILi1EjENS0_6memory12LoadWithCastILi3EEENSF_13StoreWithCastILi1EEEEEviT_T0_T2_T3_T4_T5_,"ax",@progbits
	.align	128
        .global         _ZN2at6native27unrolled_elementwise_kernelIZZZNS0_49_GLOBAL__N__b919a28f_16_Normalization_cu_5c38458736batch_norm_elementwise_backward_evalERKNS_6TensorES5_S5_S5_ENKUlvE_clEvENKUlvE_clEvEUldddE_St5arrayIPcLm4EELi4E23TrivialOffsetCalculatorILi3EjESC_ILi1EjENS0_6memory12LoadWithCastILi3EEENSF_13StoreWithCastILi1EEEEEviT_T0_T2_T3_T4_T5_
        .type           _ZN2at6native27unrolled_elementwise_kernelIZZZNS0_49_GLOBAL__N__b919a28f_16_Normalization_cu_5c38458736batch_norm_elementwise_backward_evalERKNS_6TensorES5_S5_S5_ENKUlvE_clEvENKUlvE_clEvEUldddE_St5arrayIPcLm4EELi4E23TrivialOffsetCalculatorILi3EjESC_ILi1EjENS0_6memory12LoadWithCastILi3EEENSF_13StoreWithCastILi1EEEEEviT_T0_T2_T3_T4_T5_,@function
        .size           _ZN2at6native27unrolled_elementwise_kernelIZZZNS0_49_GLOBAL__N__b919a28f_16_Normalization_cu_5c38458736batch_norm_elementwise_backward_evalERKNS_6TensorES5_S5_S5_ENKUlvE_clEvENKUlvE_clEvEUldddE_St5arrayIPcLm4EELi4E23TrivialOffsetCalculatorILi3EjESC_ILi1EjENS0_6memory12LoadWithCastILi3EEENSF_13StoreWithCastILi1EEEEEviT_T0_T2_T3_T4_T5_,(.L_x_28412 - _ZN2at6native27unrolled_elementwise_kernelIZZZNS0_49_GLOBAL__N__b919a28f_16_Normalization_cu_5c38458736batch_norm_elementwise_backward_evalERKNS_6TensorES5_S5_S5_ENKUlvE_clEvENKUlvE_clEvEUldddE_St5arrayIPcLm4EELi4E23TrivialOffsetCalculatorILi3EjESC_ILi1EjENS0_6memory12LoadWithCastILi3EEENSF_13StoreWithCastILi1EEEEEviT_T0_T2_T3_T4_T5_)
        .other          _ZN2at6native27unrolled_elementwise_kernelIZZZNS0_49_GLOBAL__N__b919a28f_16_Normalization_cu_5c38458736batch_norm_elementwise_backward_evalERKNS_6TensorES5_S5_S5_ENKUlvE_clEvENKUlvE_clEvEUldddE_St5arrayIPcLm4EELi4E23TrivialOffsetCalculatorILi3EjESC_ILi1EjENS0_6memory12LoadWithCastILi3EEENSF_13StoreWithCastILi1EEEEEviT_T0_T2_T3_T4_T5_,@"STO_CUDA_ENTRY STV_DEFAULT"
_ZN2at6native27unrolled_elementwise_kernelIZZZNS0_49_GLOBAL__N__b919a28f_16_Normalization_cu_5c38458736batch_norm_elementwise_backward_evalERKNS_6TensorES5_S5_S5_ENKUlvE_clEvENKUlvE_clEvEUldddE_St5arrayIPcLm4EELi4E23TrivialOffsetCalculatorILi3EjESC_ILi1EjENS0_6memory12LoadWithCastILi3EEENSF_13StoreWithCastILi1EEEEEviT_T0_T2_T3_T4_T5_:
.text._ZN2at6native27unrolled_elementwise_kernelIZZZNS0_49_GLOBAL__N__b919a28f_16_Normalization_cu_5c38458736batch_norm_elementwise_backward_evalERKNS_6TensorES5_S5_S5_ENKUlvE_clEvENKUlvE_clEvEUldddE_St5arrayIPcLm4EELi4E23TrivialOffsetCalculatorILi3EjESC_ILi1EjENS0_6memory12LoadWithCastILi3EEENSF_13StoreWithCastILi1EEEEEviT_T0_T2_T3_T4_T5_:
        /* <DEDUP_REMOVED lines=8> */
[----:B------:R-:W-:Y:S02]  /*0080*/  CS2R R36, SRZ ;  /* 0x0000000000247805 */ /* 0x000fe4000001ff00 */
[----:B------:R-:W-:Y:S01]  /*0090*/  CS2R R40, SRZ ;  /* 0x0000000000287805 */ /* 0x000fe2000001ff00 */
[----:B------:R-:W3:Y:S08]  /*00a0*/  LDC.U8 R34, c[0x0][0x23c] ;  /* 0x00008f00ff227b82 */ /* 0x000ef00000000000 */
[----:B------:R-:W4:Y:S08]  /*00b0*/  LDC.U8 R17, c[0x0][0x23d] ;  /* 0x00008f40ff117b82 */ /* 0x000f300000000000 */
[----:B------:R-:W0:Y:S01]  /*00c0*/  LDC.U8 R33, c[0x0][0x23e] ;  /* 0x00008f80ff217b82 */ /* 0x000e220000000000 */
[----:B-1----:R-:W-:-:S05]  /*00d0*/  IMAD R2, R32, -0x200, R3 ;  /* 0xfffffe0020027824 */ /* 0x002fca00078e0203 */
[----:B--2---:R-:W-:-:S13]  /*00e0*/  ISETP.GE.AND P0, PT, R35, R2, PT ;  /* 0x000000022300720c */ /* 0x004fda0003f06270 */
[----:B---3--:R-:W-:Y:S05]  /*00f0*/  @P0 BRA `(.L_x_12705) ;  /* 0x0000002c00600947 */ /* 0x008fea0003800000 */
        /* <DEDUP_REMOVED lines=20> */
.L_x_12709:
[----:B------:R-:W2:Y:S02]  /*0240*/  LDG.E.U8 R4, desc[UR36][R4.64] ;  /* 0x0000002404047981 */ /* 0x000ea4000c1e1100 */
[----:B--2---:R1:W2:Y:S01]  /*0250*/  I2F.F64.U16 R42, R4 ;  /* 0x00000004002a7312 */ /* 0x0042a20000101800 */
[----:B------:R-:W-:Y:S05]  /*0260*/  BRA `(.L_x_12711) ;  /* 0x0000000c00707947 */ /* 0x000fea0003800000 */
.L_x_12708:
[----:B------:R-:W-:-:S13]  /*0270*/  ISETP.NE.AND P0, PT, R0, 0x2, PT ;  /* 0x000000020000780c */ /* 0x000fda0003f05270 */
[----:B------:R-:W-:Y:S05]  /*0280*/  @!P0 BRA `(.L_x_12712) ;  /* 0x0000000000288947 */ /* 0x000fea0003800000 */
[----:B------:R-:W-:-:S13]  /*0290*/  ISETP.NE.AND P0, PT, R0, 0x3, PT ;  /* 0x000000030000780c */ /* 0x000fda0003f05270 */
[----:B------:R-:W-:Y:S05]  /*02a0*/  @!P0 BRA `(.L_x_12713) ;  /* 0x0000000000148947 */ /* 0x000fea0003800000 */
[----:B------:R-:W-:-:S13]  /*02b0*/  ISETP.NE.AND P0, PT, R0, 0x4, PT ;  /* 0x000000040000780c */ /* 0x000fda0003f05270 */
[----:B------:R-:W-:Y:S05]  /*02c0*/  @P0 BRA `(.L_x_12710) ;  /* 0x0000000800fc0947 */ /* 0x000fea0003800000 */
[----:B------:R-:W2:Y:S02]  /*02d0*/  LDG.E.64 R42, desc[UR36][R4.64] ;  /* 0x00000024042a7981 */ /* 0x000ea4000c1e1b00 */
[----:B--2---:R-:W1:Y:S01]  /*02e0*/  I2F.F64.S64 R42, R42 ;  /* 0x0000002a002a7312 */ /* 0x004e620000301c00 */
[----:B------:R-:W-:Y:S05]  /*02f0*/  BRA `(.L_x_12711) ;  /* 0x0000000c004c7947 */ /* 0x000fea0003800000 */
.L_x_12713:
[----:B------:R-:W2:Y:S02]  /*0300*/  LDG.E R4, desc[UR36][R4.64] ;  /* 0x0000002404047981 */ /* 0x000ea4000c1e1900 */
[----:B--2---:R2:W3:Y:S01]  /*0310*/  I2F.F64 R42, R4 ;  /* 0x00000004002a7312 */ /* 0x0044e20000201c00 */
[----:B------:R-:W-:Y:S05]  /*0320*/  BRA `(.L_x_12711) ;  /* 0x0000000c00407947 */ /* 0x000fea0003800000 */
.L_x_12712:
[----:B------:R-:W2:Y:S02]  /*0330*/  LDG.E.U16 R4, desc[UR36][R4.64] ;  /* 0x0000002404047981 */ /* 0x000ea4000c1e1500 */
[----:B--2---:R1:W2:Y:S01]  /*0340*/  I2F.F64.S16 R42, R4 ;  /* 0x00000004002a7312 */ /* 0x0042a20000101c00 */
[----:B------:R-:W-:Y:S05]  /*0350*/  BRA `(.L_x_12711) ;  /* 0x0000000c00347947 */ /* 0x000fea0003800000 */
.L_x_12707:
        /* <DEDUP_REMOVED lines=8> */
[----:B------:R-:W1:Y:S01]  /*03e0*/  F2F.F64.F32 R42, R42 ;  /* 0x0000002a002a7310 */ /* 0x000e620000201800 */
[----:B------:R-:W-:Y:S05]  /*03f0*/  BRA `(.L_x_12711) ;  /* 0x0000000c000c7947 */ /* 0x000fea0003800000 */
.L_x_12715:
[----:B------:R-:W2:Y:S02]  /*0400*/  LDG.E.U16 R0, desc[UR36][R4.64] ;  /* 0x0000002404007981 */ /* 0x000ea4000c1e1500 */
[----:B--2---:R-:W-:-:S05]  /*0410*/  HADD2.F32 R0, -RZ, R0.H0_H0 ;  /* 0x20000000ff007230 */ /* 0x004fca0000004100 */
[----:B------:R-:W-:-:S04]  /*0420*/  FMUL.FTZ R0, R0, 1 ;  /* 0x3f80000000007820 */ /* 0x000fc80000410000 */
[----:B------:R1:W2:Y:S01]  /*0430*/  F2F.F64.F32 R42, R0 ;  /* 0x00000000002a7310 */ /* 0x0002a20000201800 */
[----:B------:R-:W-:Y:S05]  /*0440*/  BRA `(.L_x_12711) ;  /* 0x0000000800f87947 */ /* 0x000fea0003800000 */
.L_x_12714:
        /* <DEDUP_REMOVED lines=10> */
.L_x_12717:
[----:B------:R-:W2:Y:S02]  /*04f0*/  LDG.E.U16 R4, desc[UR36][R4.64] ;  /* 0x0000002404047981 */ /* 0x000ea4000c1e1500 */
[----:B--2---:R-:W-:-:S05]  /*0500*/  HADD2.F32 R0, -RZ, R4.H0_H0 ;  /* 0x20000004ff007230 */ /* 0x004fca0000004100 */
[----:B------:R-:W-:-:S04]  /*0510*/  FMUL.FTZ R0, R0, 1 ;  /* 0x3f80000000007820 */ /* 0x000fc80000410000 */
[----:B------:R1:W2:Y:S01]  /*0520*/  F2F.F64.F32 R42, R0 ;  /* 0x00000000002a7310 */ /* 0x0002a20000201800 */
[----:B------:R-:W-:Y:S05]  /*0530*/  BRA `(.L_x_12711) ;  /* 0x0000000800bc7947 */ /* 0x000fea0003800000 */
.L_x_12716:
[----:B------:R1:W5:Y:S01]  /*0540*/  LDG.E.64 R42, desc[UR36][R4.64] ;  /* 0x00000024042a7981 */ /* 0x000362000c1e1b00 */
[----:B------:R-:W-:Y:S05]  /*0550*/  BRA `(.L_x_12711) ;  /* 0x0000000800b47947 */ /* 0x000fea0003800000 */
.L_x_12706:
        /* <DEDUP_REMOVED lines=13> */
.L_x_12720:
[----:B------:R1:W5:Y:S01]  /*0630*/  LDG.E.64 R42, desc[UR36][R4.64] ;  /* 0x00000024042a7981 */ /* 0x000362000c1e1b00 */
[----:B------:R-:W-:Y:S05]  /*0640*/  BRA `(.L_x_12711) ;  /* 0x0000000800787947 */ /* 0x000fea0003800000 */
.L_x_12719:
        /* <DEDUP_REMOVED lines=28> */
.L_x_12722:
        /* <DEDUP_REMOVED lines=15> */
.L_x_12721:
[----:B------:R-:W2:Y:S02]  /*0900*/  LDG.E.U16 R0, desc[UR36][R4.64] ;  /* 0x0000002404007981 */ /* 0x000ea4000c1e1500 */
[----:B--2---:R-:W-:-:S04]  /*0910*/  IMAD.U32 R0, R0, 0x10000, RZ ;  /* 0x0001000000007824 */ /* 0x004fc800078e00ff */
[----:B------:R-:W-:-:S04]  /*0920*/  FMUL.FTZ R0, R0, 1 ;  /* 0x3f80000000007820 */ /* 0x000fc80000410000 */
[----:B------:R1:W2:Y:S01]  /*0930*/  F2F.F64.F32 R42, R0 ;  /* 0x00000000002a7310 */ /* 0x0002a20000201800 */
[----:B------:R-:W-:Y:S05]  /*0940*/  BRA `(.L_x_12711) ;  /* 0x0000000400b87947 */ /* 0x000fea0003800000 */
.L_x_12718:
        /* <DEDUP_REMOVED lines=11> */
.L_x_12725:
        /* <DEDUP_REMOVED lines=21> */
.L_x_12729:
[----:B------:R-:W-:Y:S05]  /*0b50*/  BSYNC B1 ;  /* 0x0000000000017941 */ /* 0x000fea0003800000 */
.L_x_12728:
[----:B------:R-:W-:Y:S01]  /*0b60*/  LEA R5, R0, 0x3b800000, 0x17 ;  /* 0x3b80000000057811 */ /* 0x000fe200078eb8ff */
[----:B------:R-:W-:-:S05]  /*0b70*/  IMAD.SHL.U32 R0, R3, 0x100000, RZ ;  /* 0x0010000003007824 */ /* 0x000fca00078e00ff */
[----:B------:R-:W-:-:S07]  /*0b80*/  LOP3.LUT R0, R5, R0, R6, 0xfe, !PT ;  /* 0x0000000005007212 */ /* 0x000fce00078efe06 */
.L_x_12727:
[----:B------:R-:W-:Y:S05]  /*0b90*/  BSYNC B0 ;  /* 0x0000000000007941 */ /* 0x000fea0003800000 */
.L_x_12726:
[----:B------:R-:W-:-:S04]  /*0ba0*/  FMUL.FTZ R0, R0, 1 ;  /* 0x3f80000000007820 */ /* 0x000fc80000410000 */
[----:B------:R1:W2:Y:S01]  /*0bb0*/  F2F.F64.F32 R42, R0 ;  /* 0x00000000002a7310 */ /* 0x0002a20000201800 */
[----:B------:R-:W-:Y:S05]  /*0bc0*/  BRA `(.L_x_12711) ;  /* 0x0000000400187947 */ /* 0x000fea0003800000 */
.L_x_12724:
        /* <DEDUP_REMOVED lines=21> */
.L_x_12733:
[----:B------:R-:W-:Y:S05]  /*0d20*/  BSYNC B1 ;  /* 0x0000000000017941 */ /* 0x000fea0003800000 */
.L_x_12732:
[----:B------:R-:W-:Y:S01]  /*0d30*/  LEA R5, R0, 0x37800000, 0x17 ;  /* 0x3780000000057811 */ /* 0x000fe200078eb8ff */
[----:B------:R-:W-:-:S05]  /*0d40*/  IMAD.SHL.U32 R0, R3, 0x200000, RZ ;  /* 0x0020000003007824 */ /* 0x000fca00078e00ff */
[----:B------:R-:W-:-:S07]  /*0d50*/  LOP3.LUT R0, R5, R0, R6, 0xfe, !PT ;  /* 0x0000000005007212 */ /* 0x000fce00078efe06 */
.L_x_12731:
[----:B------:R-:W-:Y:S05]  /*0d60*/  BSYNC B0 ;  /* 0x0000000000007941 */ /* 0x000fea0003800000 */
.L_x_12730:
[----:B------:R-:W-:-:S04]  /*0d70*/  FMUL.FTZ R0, R0, 1 ;  /* 0x3f80000000007820 */ /* 0x000fc80000410000 */
[----:B------:R1:W2:Y:S01]  /*0d80*/  F2F.F64.F32 R42, R0 ;  /* 0x00000000002a7310 */ /* 0x0002a20000201800 */
[----:B------:R-:W-:Y:S05]  /*0d90*/  BRA `(.L_x_12711) ;  /* 0x0000000000a47947 */ /* 0x000fea0003800000 */
.L_x_12723:
        /* <DEDUP_REMOVED lines=14> */
.L_x_12737:
[----:B------:R-:W-:Y:S05]  /*0e80*/  BSYNC B0 ;  /* 0x0000000000007941 */ /* 0x000fea0003800000 */
.L_x_12736:
[----:B------:R-:W-:-:S04]  /*0e90*/  FMUL.FTZ R0, R0, 1 ;  /* 0x3f80000000007820 */ /* 0x000fc80000410000 */
[----:B------:R1:W2:Y:S01]  /*0ea0*/  F2F.F64.F32 R42, R0 ;  /* 0x00000000002a7310 */ /* 0x0002a20000201800 */
[----:B------:R-:W-:Y:S05]  /*0eb0*/  BRA `(.L_x_12711) ;  /* 0x00000000005c7947 */ /* 0x000fea0003800000 */
.L_x_12710:
[----:B------:R-:W-:Y:S01]  /*0ec0*/  MOV R0, 0x130 ;  /* 0x0000013000007802 */ /* 0x000fe20000000f00 */
[----:B------:R-:W-:Y:S01]  /*0ed0*/  ULDC.64 UR4, c[0x4][0x120] ;  /* 0x0100480000047ab9 */ /* 0x000fe20000000a00 */
[----:B------:R-:W-:Y:S01]  /*0ee0*/  ULDC.64 UR6, c[0x4][0x0] ;  /* 0x0100000000067ab9 */ /* 0x000fe20000000a00 */
[----:B------:R-:W-:Y:S01]  /*0ef0*/  IMAD.U32 R4, RZ, RZ, UR4 ;  /* 0x00000004ff047e24 */ /* 0x000fe2000f8e00ff */
[----:B------:R1:W2:Y:S01]  /*0f00*/  LDC.64 R14, c[0x4][R0] ;  /* 0x01000000000e7b82 */ /* 0x0002a20000000a00 */
        /* <DEDUP_REMOVED lines=8> */
[----:B-1----:R-:W-:-:S07]  /*0f90*/  IMAD.MOV.U32 R13, RZ, RZ, RZ ;  /* 0x000000ffff0d7224 */ /* 0x002fce00078e00ff */
[----:B------:R-:W-:-:S07]  /*0fa0*/  LEPC R20, `(.L_x_12738) ;  /* 0x000000001014794e */ /* 0x000fce0000000000 */
[----:B0-2-4-:R-:W-:Y:S05]  /*0fb0*/  CALL.ABS.NOINC R14 ;  /* 0x000000000e007343 */ /* 0x015fea0003c00000 */
.L_x_12738:
[----:B------:R-:W-:Y:S01]  /*0fc0*/  CS2R R42, SRZ ;  /* 0x00000000002a7805 */ /* 0x000fe2000001ff00 */
[----:B------:R-:W-:Y:S06]  /*0fd0*/  BRA `(.L_x_12711) ;  /* 0x0000000000147947 */ /* 0x000fec0003800000 */
.L_x_12735:
[----:B------:R-:W2:Y:S02]  /*0fe0*/  LDG.E.64 R42, desc[UR36][R4.64] ;  /* 0x00000024042a7981 */ /* 0x000ea4000c1e1b00 */
[----:B--2---:R-:W1:Y:S01]  /*0ff0*/  I2F.F64.U64 R42, R42 ;  /* 0x0000002a002a7312 */ /* 0x004e620000301800 */
[----:B------:R-:W-:Y:S05]  /*1000*/  BRA `(.L_x_12711) ;  /* 0x0000000000087947 */ /* 0x000fea0003800000 */
.L_x_12734:
[----:B------:R-:W2:Y:S02]  /*1010*/  LDG.E R4, desc[UR36][R4.64] ;  /* 0x0000002404047981 */ /* 0x000ea4000c1e1900 */
[----:B--2---:R1:W2:Y:S02]  /*1020*/  I2F.F64.U32 R42, R4 ;  /* 0x00000004002a7312 */ /* 0x0042a40000201800 */
.L_x_12711:
[----:B-12---:R-:W1:Y:S01]  /*1030*/  LDC.64 R4, c[0x0][0x228] ;  /* 0x00008a00ff047b82 */ /* 0x006e620000000a00 */
[----:B----4-:R-:W-:Y:S01]  /*1040*/  PRMT R0, R17, 0x9910, RZ ;  /* 0x0000991011007816 */ /* 0x010fe200000000ff */
[----:B------:R-:W-:Y:S02]  /*1050*/  ULDC UR4, c[0x0][0x244] ;  /* 0x0000910000047ab9 */ /* 0x000fe40000000800 */
        /* <DEDUP_REMOVED lines=16> */
.L_x_12742:
[----:B------:R-:W2:Y:S02]  /*1160*/  LDG.E.U8 R4, desc[UR36][R4.64] ;  /* 0x0000002404047981 */ /* 0x000ea4000c1e1100 */
[----:B--2---:R4:W1:Y:S01]  /*1170*/  I2F.F64.U16 R36, R4 ;  /* 0x0000000400247312 */ /* 0x0048620000101800 */
[----:B------:R-:W-:Y:S05]  /*1180*/  BRA `(.L_x_12744) ;  /* 0x0000000c00707947 */ /* 0x000fea0003800000 */
.L_x_12741:
        /* <DEDUP_REMOVED lines=9> */
.L_x_12746:
[----:B------:R-:W2:Y:S02]  /*1220*/  LDG.E R4, desc[UR36][R4.64] ;  /* 0x0000002404047981 */ /* 0x000ea4000c1e1900 */
[----:B--2---:R1:W2:Y:S01]  /*1230*/  I2F.F64 R36, R4 ;  /* 0x0000000400247312 */ /* 0x0042a20000201c00 */
[----:B------:R-:W-:Y:S05]  /*1240*/  BRA `(.L_x_12744) ;  /* 0x0000000c00407947 */ /* 0x000fea0003800000 */
.L_x_12745:
[----:B------:R-:W2:Y:S02]  /*1250*/  LDG.E.U16 R4, desc[UR36][R4.64] ;  /* 0x0000002404047981 */ /* 0x000ea4000c1e1500 */
[----:B--2---:R1:W2:Y:S01]  /*1260*/  I2F.F64.S16 R36, R4 ;  /* 0x0000000400247312 */ /* 0x0042a20000101c00 */
[----:B------:R-:W-:Y:S05]  /*1270*/  BRA `(.L_x_12744) ;  /* 0x0000000c00347947 */ /* 0x000fea0003800000 */
.L_x_12740:
        /* <DEDUP_REMOVED lines=10> */
.L_x_12748:
[----:B------:R-:W2:Y:S02]  /*1320*/  LDG.E.U16 R0, desc[UR36][R4.64] ;  /* 0x0000002404007981 */ /* 0x000ea4000c1e1500 */
[----:B--2---:R-:W-:-:S05]  /*1330*/  HADD2.F32 R0, -RZ, R0.H0_H0 ;  /* 0x20000000ff007230 */ /* 0x004fca0000004100 */
[----:B------:R-:W-:-:S04]  /*1340*/  FMUL.FTZ R0, R0, 1 ;  /* 0x3f80000000007820 */ /* 0x000fc80000410000 */
[----:B------:R1:W2:Y:S01]  /*1350*/  F2F.F64.F32 R36, R0 ;  /* 0x0000000000247310 */ /* 0x0002a20000201800 */
[----:B------:R-:W-:Y:S05]  /*1360*/  BRA `(.L_x_12744) ;  /* 0x0000000800f87947 */ /* 0x000fea0003800000 */
.L_x_12747:
        /* <DEDUP_REMOVED lines=10> */
.L_x_12750:
[----:B------:R-:W2:Y:S02]  /*1410*/  LDG.E.U16 R4, desc[UR36][R4.64] ;  /* 0x0000002404047981 */ /* 0x000ea4000c1e1500 */
[----:B--2---:R-:W-:-:S05]  /*1420*/  HADD2.F32 R0, -RZ, R4.H0_H0 ;  /* 0x20000004ff007230 */ /* 0x004fca0000004100 */
[----:B------:R-:W-:-:S04]  /*1430*/  FMUL.FTZ R0, R0, 1 ;  /* 0x3f80000000007820 */ /* 0x000fc80000410000 */
[----:B------:R1:W2:Y:S01]  /*1440*/  F2F.F64.F32 R36, R0 ;  /* 0x0000000000247310 */ /* 0x0002a20000201800 */
[----:B------:R-:W-:Y:S05]  /*1450*/  BRA `(.L_x_12744) ;  /* 0x0000000800bc7947 */ /* 0x000fea0003800000 */
.L_x_12749:
[----:B------:R1:W5:Y:S01]  /*1460*/  LDG.E.64 R36, desc[UR36][R4.64] ;  /* 0x0000002404247981 */ /* 0x000362000c1e1b00 */
[----:B------:R-:W-:Y:S05]  /*1470*/  BRA `(.L_x_12744) ;  /* 0x0000000800b47947 */ /* 0x000fea0003800000 */
.L_x_12739:
        /* <DEDUP_REMOVED lines=13> */
.L_x_12753:
[----:B------:R1:W5:Y:S01]  /*1550*/  LDG.E.64 R36, desc[UR36][R4.64] ;  /* 0x0000002404247981 */ /* 0x000362000c1e1b00 */
[----:B------:R-:W-:Y:S05]  /*1560*/  BRA `(.L_x_12744) ;  /* 0x0000000800787947 */ /* 0x000fea0003800000 */
.L_x_12752:
        /* <DEDUP_REMOVED lines=28> */
.L_x_12755:
        /* <DEDUP_REMOVED lines=15> */
.L_x_12754:
[----:B------:R-:W2:Y:S02]  /*1820*/  LDG.E.U16 R0, desc[UR36][R4.64] ;  /* 0x0000002404007981 */ /* 0x000ea4000c1e1500 */
[----:B--2---:R-:W-:-:S04]  /*1830*/  IMAD.U32 R0, R0, 0x10000, RZ ;  /* 0x0001000000007824 */ /* 0x004fc800078e00ff */
[----:B------:R-:W-:-:S04]  /*1840*/  FMUL.FTZ R0, R0, 1 ;  /* 0x3f80000000007820 */ /* 0x000fc80000410000 */
[----:B------:R1:W2:Y:S01]  /*1850*/  F2F.F64.F32 R36, R0 ;  /* 0x0000000000247310 */ /* 0x0002a20000201800 */
[----:B------:R-:W-:Y:S05]  /*1860*/  BRA `(.L_x_12744) ;  /* 0x0000000400b87947 */ /* 0x000fea0003800000 */
.L_x_12751:
        /* <DEDUP_REMOVED lines=11> */
.L_x_12758:
        /* <DEDUP_REMOVED lines=21> */
.L_x_12762:
[----:B------:R-:W-:Y:S05]  /*1a70*/  BSYNC B1 ;  /* 0x0000000000017941 */ /* 0x000fea0003800000 */
.L_x_12761:
[----:B------:R-:W-:Y:S01]  /*1a80*/  LEA R5, R0, 0x3b800000, 0x17 ;  /* 0x3b80000000057811 */ /* 0x000fe200078eb8ff */
[----:B------:R-:W-:-:S05]  /*1a90*/  IMAD.SHL.U32 R0, R3, 0x100000, RZ ;  /* 0x0010000003007824 */ /* 0x000fca00078e00ff */
[----:B------:R-:W-:-:S07]  /*1aa0*/  LOP3.LUT R0, R5, R0, R6, 0xfe, !PT ;  /* 0x0000000005007212 */ /* 0x000fce00078efe06 */
.L_x_12760:
[----:B------:R-:W-:Y:S05]  /*1ab0*/  BSYNC B0 ;  /* 0x0000000000007941 */ /* 0x000fea0003800000 */
.L_x_12759:
[----:B------:R-:W-:-:S04]  /*1ac0*/  FMUL.FTZ R0, R0, 1 ;  /* 0x3f80000000007820 */ /* 0x000fc80000410000 */
[----:B------:R1:W2:Y:S01]  /*1ad0*/  F2F.F64.F32 R36, R0 ;  /* 0x0000000000247310 */ /* 0x0002a20000201800 */
[----:B------:R-:W-:Y:S05]  /*1ae0*/  BRA `(.L_x_12744) ;  /* 0x0000000400187947 */ /* 0x000fea0003800000 */
.L_x_12757:
        /* <DEDUP_REMOVED lines=21> */
.L_x_12766:
[----:B------:R-:W-:Y:S05]  /*1c40*/  BSYNC B1 ;  /* 0x0000000000017941 */ /* 0x000fea0003800000 */
.L_x_12765:
[----:B------:R-:W-:Y:S01]  /*1c50*/  LEA R5, R0, 0x37800000, 0x17 ;  /* 0x3780000000057811 */ /* 0x000fe200078eb8ff */
[----:B------:R-:W-:-:S05]  /*1c60*/  IMAD.SHL.U32 R0, R3, 0x200000, RZ ;  /* 0x0020000003007824 */ /* 0x000fca00078e00ff */
[----:B------:R-:W-:-:S07]  /*1c70*/  LOP3.LUT R0, R5, R0, R6, 0xfe, !PT ;  /* 0x0000000005007212 */ /* 0x000fce00078efe06 */
.L_x_12764:
[----:B------:R-:W-:Y:S05]  /*1c80*/  BSYNC B0 ;  /* 0x0000000000007941 */ /* 0x000fea0003800000 */
.L_x_12763:
[----:B------:R-:W-:-:S04]  /*1c90*/  FMUL.FTZ R0, R0, 1 ;  /* 0x3f80000000007820 */ /* 0x000fc80000410000 */
[----:B------:R1:W2:Y:S01]  /*1ca0*/  F2F.F64.F32 R36, R0 ;  /* 0x0000000000247310 */ /* 0x0002a20000201800 */
[----:B------:R-:W-:Y:S05]  /*1cb0*/  BRA `(.L_x_12744) ;  /* 0x0000000000a47947 */ /* 0x000fea0003800000 */
.L_x_12756:
        /* <DEDUP_REMOVED lines=14> */
.L_x_12770:
[----:B------:R-:W-:Y:S05]  /*1da0*/  BSYNC B0 ;  /* 0x0000000000007941 */ /* 0x000fea0003800000 */
.L_x_12769:
[----:B------:R-:W-:-:S04]  /*1db0*/  FMUL.FTZ R0, R0, 1 ;  /* 0x3f80000000007820 */ /* 0x000fc80000410000 */
[----:B------:R1:W2:Y:S01]  /*1dc0*/  F2F.F64.F32 R36, R0 ;  /* 0x0000000000247310 */ /* 0x0002a20000201800 */
[----:B------:R-:W-:Y:S05]  /*1dd0*/  BRA `(.L_x_12744) ;  /* 0x00000000005c7947 */ /* 0x000fea0003800000 */
.L_x_12743:
        /* <DEDUP_REMOVED lines=15> */
[----:B0-23-5:R-:W-:Y:S05]  /*1ed0*/  CALL.ABS.NOINC R14 ;  /* 0x000000000e007343 */ /* 0x02dfea0003c00000 */
.L_x_12771:
[----:B------:R-:W-:Y:S01]  /*1ee0*/  CS2R R36, SRZ ;  /* 0x0000000000247805 */ /* 0x000fe2000001ff00 */
[----:B------:R-:W-:Y:S06]  /*1ef0*/  BRA `(.L_x_12744) ;  /* 0x0000000000147947 */ /* 0x000fec0003800000 */
.L_x_12768:
[----:B------:R-:W2:Y:S02]  /*1f00*/  LDG.E.64 R36, desc[UR36][R4.64] ;  /* 0x0000002404247981 */ /* 0x000ea4000c1e1b00 */
[----:B--2---:R-:W1:Y:S01]  /*1f10*/  I2F.F64.U64 R36, R36 ;  /* 0x0000002400247312 */ /* 0x004e620000301800 */
[----:B------:R-:W-:Y:S05]  /*1f20*/  BRA `(.L_x_12744) ;  /* 0x0000000000087947 */ /* 0x000fea0003800000 */
.L_x_12767:
[----:B------:R-:W2:Y:S02]  /*1f30*/  LDG.E R4, desc[UR36][R4.64] ;  /* 0x0000002404047981 */ /* 0x000ea4000c1e1900 */
[----:B--2---:R1:W2:Y:S02]  /*1f40*/  I2F.F64.U32 R36, R4 ;  /* 0x0000000400247312 */ /* 0x0042a40000201800 */
.L_x_12744:
[----:B-1--4-:R-:W1:Y:S01]  /*1f50*/  LDC.64 R4, c[0x0][0x230] ;  /* 0x00008c00ff047b82 */ /* 0x012e620000000a00 */
[----:B0-----:R-:W-:Y:S01]  /*1f60*/  PRMT R0, R33, 0x9910, RZ ;  /* 0x0000991021007816 */ /* 0x001fe200000000ff */
        /* <DEDUP_REMOVED lines=15> */
[----:B----4-:R0:W1:Y:S01]  /*2060*/  I2F.F64.S16 R40, R4 ;  /* 0x0000000400287312 */ /* 0x0100620000101c00 */
[----:B------:R-:W-:Y:S05]  /*2070*/  BRA `(.L_x_12777) ;  /* 0x0000000c007c7947 */ /* 0x000fea0003800000 */
.L_x_12775:
[----:B------:R-:W4:Y:S02]  /*2080*/  LDG.E.U8 R4, desc[UR36][R4.64] ;  /* 0x0000002404047981 */ /* 0x000f24000c1e1100 */
[----:B----4-:R0:W1:Y:S01]  /*2090*/  I2F.F64.U16 R40, R4 ;  /* 0x0000000400287312 */ /* 0x0100620000101800 */
[----:B------:R-:W-:Y:S05]  /*20a0*/  BRA `(.L_x_12777) ;  /* 0x0000000c00707947 */ /* 0x000fea0003800000 */
.L_x_12774:
        /* <DEDUP_REMOVED lines=9> */
.L_x_12779:
[----:B------:R-:W4:Y:S02]  /*2140*/  LDG.E R4, desc[UR36][R4.64] ;  /* 0x0000002404047981 */ /* 0x000f24000c1e1900 */
[----:B----4-:R0:W1:Y:S01]  /*2150*/  I2F.F64 R40, R4 ;  /* 0x0000000400287312 */ /* 0x0100620000201c00 */
[----:B------:R-:W-:Y:S05]  /*2160*/  BRA `(.L_x_12777) ;  /* 0x0000000c00407947 */ /* 0x000fea0003800000 */
.L_x_12778:
[----:B------:R-:W4:Y:S02]  /*2170*/  LDG.E.U16 R4, desc[UR36][R4.64] ;  /* 0x0000002404047981 */ /* 0x000f24000c1e1500 */
[----:B----4-:R0:W1:Y:S01]  /*2180*/  I2F.F64.S16 R40, R4 ;  /* 0x0000000400287312 */ /* 0x0100620000101c00 */
[----:B------:R-:W-:Y:S05]  /*2190*/  BRA `(.L_x_12777) ;  /* 0x0000000c00347947 */ /* 0x000fea0003800000 */
.L_x_12773:
        /* <DEDUP_REMOVED lines=8> */
[----:B------:R-:W4:Y:S01]  /*2220*/  F2F.F64.F32 R40, R40 ;  /* 0x0000002800287310 */ /* 0x000f220000201800 */
[----:B------:R-:W-:Y:S05]  /*2230*/  BRA `(.L_x_12777) ;  /* 0x0000000c000c7947 */ /* 0x000fea0003800000 */
.L_x_12781:
[----:B------:R-:W4:Y:S02]  /*2240*/  LDG.E.U16 R0, desc[UR36][R4.64] ;  /* 0x0000002404007981 */ /* 0x000f24000c1e1500 */
[----:B----4-:R-:W-:-:S05]  /*2250*/  HADD2.F32 R0, -RZ, R0.H0_H0 ;  /* 0x20000000ff007230 */ /* 0x010fca0000004100 */
[----:B------:R-:W-:-:S04]  /*2260*/  FMUL.FTZ R0, R0, 1 ;  /* 0x3f80000000007820 */ /* 0x000fc80000410000 */
[----:B------:R0:W1:Y:S01]  /*2270*/  F2F.F64.F32 R40, R0 ;  /* 0x0000000000287310 */ /* 0x0000620000201800 */
[----:B------:R-:W-:Y:S05]  /*2280*/  BRA `(.L_x_12777) ;  /* 0x0000000800f87947 */ /* 0x000fea0003800000 */
.L_x_12780:
        /* <DEDUP_REMOVED lines=10> */
.L_x_12783:
[----:B------:R-:W4:Y:S02]  /*2330*/  LDG.E.U16 R4, desc[UR36][R4.64] ;  /* 0x0000002404047981 */ /* 0x000f24000c1e1500 */
[----:B----4-:R-:W-:-:S05]  /*2340*/  HADD2.F32 R0, -RZ, R4.H0_H0 ;  /* 0x20000004ff007230 */ /* 0x010fca0000004100 */
[----:B------:R-:W-:-:S04]  /*2350*/  FMUL.FTZ R0, R0, 1 ;  /* 0x3f80000000007820 */ /* 0x000fc80000410000 */
[----:B------:R0:W1:Y:S01]  /*2360*/  F2F.F64.F32 R40, R0 ;  /* 0x0000000000287310 */ /* 0x0000620000201800 */
[----:B------:R-:W-:Y:S05]  /*2370*/  BRA `(.L_x_12777) ;  /* 0x0000000800bc7947 */ /* 0x000fea0003800000 */
.L_x_12782:
[----:B------:R0:W5:Y:S01]  /*2380*/  LDG.E.64 R40, desc[UR36][R4.64] ;  /* 0x0000002404287981 */ /* 0x000162000c1e1b00 */
[----:B------:R-:W-:Y:S05]  /*2390*/  BRA `(.L_x_12777) ;  /* 0x0000000800b47947 */ /* 0x000fea0003800000 */
.L_x_12772:
        /* <DEDUP_REMOVED lines=13> */
.L_x_12786:
[----:B------:R0:W5:Y:S01]  /*2470*/  LDG.E.64 R40, desc[UR36][R4.64] ;  /* 0x0000002404287981 */ /* 0x000162000c1e1b00 */
[----:B------:R-:W-:Y:S05]  /*2480*/  BRA `(.L_x_12777) ;  /* 0x0000000800787947 */ /* 0x000fea0003800000 */
.L_x_12785:
        /* <DEDUP_REMOVED lines=28> */
.L_x_12788:
        /* <DEDUP_REMOVED lines=15> */
.L_x_12787:
[----:B------:R-:W4:Y:S02]  /*2740*/  LDG.E.U16 R0, desc[UR36][R4.64] ;  /* 0x0000002404007981 */ /* 0x000f24000c1e1500 */
[----:B----4-:R-:W-:-:S04]  /*2750*/  IMAD.U32 R0, R0, 0x10000, RZ ;  /* 0x0001000000007824 */ /* 0x010fc800078e00ff */
[----:B------:R-:W-:-:S04]  /*2760*/  FMUL.FTZ R0, R0, 1 ;  /* 0x3f80000000007820 */ /* 0x000fc80000410000 */
[----:B------:R0:W1:Y:S01]  /*2770*/  F2F.F64.F32 R40, R0 ;  /* 0x0000000000287310 */ /* 0x0000620000201800 */
[----:B------:R-:W-:Y:S05]  /*2780*/  BRA `(.L_x_12777) ;  /* 0x0000000400b87947 */ /* 0x000fea0003800000 */
.L_x_12784:
        /* <DEDUP_REMOVED lines=9> */
[----:B----4-:R0:W1:Y:S01]  /*2820*/  I2F.F64.U16 R40, R4 ;  /* 0x0000000400287312 */ /* 0x0100620000101800 */
[----:B------:R-:W-:Y:S05]  /*2830*/  BRA `(.L_x_12777) ;  /* 0x00000004008c7947 */ /* 0x000fea0003800000 */
.L_x_12791:
        /* <DEDUP_REMOVED lines=21> */
.L_x_12795:
[----:B------:R-:W-:Y:S05]  /*2990*/  BSYNC B1 ;  /* 0x0000000000017941 */ /* 0x000fea0003800000 */
.L_x_12794:
[----:B------:R-:W-:Y:S01]  /*29a0*/  LEA R5, R0, 0x3b800000, 0x17 ;  /* 0x3b80000000057811 */ /* 0x000fe200078eb8ff */
[----:B------:R-:W-:-:S05]  /*29b0*/  IMAD.SHL.U32 R0, R3, 0x100000, RZ ;  /* 0x0010000003007824 */ /* 0x000fca00078e00ff */
[----:B------:R-:W-:-:S07]  /*29c0*/  LOP3.LUT R0, R5, R0, R6, 0xfe, !PT ;  /* 0x0000000005007212 */ /* 0x000fce00078efe06 */
.L_x_12793:
[----:B------:R-:W-:Y:S05]  /*29d0*/  BSYNC B0 ;  /* 0x0000000000007941 */ /* 0x000fea0003800000 */
.L_x_12792:
[----:B------:R-:W-:-:S04]  /*29e0*/  FMUL.FTZ R0, R0, 1 ;  /* 0x3f80000000007820 */ /* 0x000fc80000410000 */
[----:B------:R0:W1:Y:S01]  /*29f0*/  F2F.F64.F32 R40, R0 ;  /* 0x0000000000287310 */ /* 0x0000620000201800 */
[----:B------:R-:W-:Y:S05]  /*2a00*/  BRA `(.L_x_12777) ;  /* 0x0000000400187947 */ /* 0x000fea0003800000 */
.L_x_12790:
        /* <DEDUP_REMOVED lines=21> */
.L_x_12799:
[----:B------:R-:W-:Y:S05]  /*2b60*/  BSYNC B1 ;  /* 0x0000000000017941 */ /* 0x000fea0003800000 */
.L_x_12798:
[----:B------:R-:W-:Y:S01]  /*2b70*/  LEA R5, R0, 0x37800000, 0x17 ;  /* 0x3780000000057811 */ /* 0x000fe200078eb8ff */
[----:B------:R-:W-:-:S05]  /*2b80*/  IMAD.SHL.U32 R0, R3, 0x200000, RZ ;  /* 0x0020000003007824 */ /* 0x000fca00078e00ff */
[----:B------:R-:W-:-:S07]  /*2b90*/  LOP3.LUT R0, R5, R0, R6, 0xfe, !PT ;  /* 0x0000000005007212 */ /* 0x000fce00078efe06 */
.L_x_12797:
[----:B------:R-:W-:Y:S05]  /*2ba0*/  BSYNC B0 ;  /* 0x0000000000007941 */ /* 0x000fea0003800000 */
.L_x_12796:
[----:B------:R-:W-:-:S04]  /*2bb0*/  FMUL.FTZ R0, R0, 1 ;  /* 0x3f80000000007820 */ /* 0x000fc80000410000 */
[----:B------:R0:W1:Y:S01]  /*2bc0*/  F2F.F64.F32 R40, R0 ;  /* 0x0000000000287310 */ /* 0x0000620000201800 */
[----:B------:R-:W-:Y:S05]  /*2bd0*/  BRA `(.L_x_12777) ;  /* 0x0000000000a47947 */ /* 0x000fea0003800000 */
.L_x_12789:
        /* <DEDUP_REMOVED lines=14> */
.L_x_12803:
[----:B------:R-:W-:Y:S05]  /*2cc0*/  BSYNC B0 ;  /* 0x0000000000007941 */ /* 0x000fea0003800000 */
.L_x_12802:
[----:B------:R-:W-:-:S04]  /*2cd0*/  FMUL.FTZ R0, R0, 1 ;  /* 0x3f80000000007820 */ /* 0x000fc80000410000 */
[----:B------:R0:W1:Y:S01]  /*2ce0*/  F2F.F64.F32 R40, R0 ;  /* 0x0000000000287310 */ /* 0x0000620000201800 */
[----:B------:R-:W-:Y:S05]  /*2cf0*/  BRA `(.L_x_12777) ;  /* 0x00000000005c7947 */ /* 0x000fea0003800000 */
.L_x_12776:
        /* <DEDUP_REMOVED lines=15> */
[----:B-123-5:R-:W-:Y:S05]  /*2df0*/  CALL.ABS.NOINC R14 ;  /* 0x000000000e007343 */ /* 0x02efea0003c00000 */
.L_x_12804:
[----:B------:R-:W-:Y:S01]  /*2e00*/  CS2R R40, SRZ ;  /* 0x0000000000287805 */ /* 0x000fe2000001ff00 */
[----:B------:R-:W-:Y:S06]  /*2e10*/  BRA `(.L_x_12777) ;  /* 0x0000000000147947 */ /* 0x000fec0003800000 */
.L_x_12801:
[----:B------:R-:W4:Y:S02]  /*2e20*/  LDG.E.64 R40, desc[UR36][R4.64] ;  /* 0x0000002404287981 */ /* 0x000f24000c1e1b00 */
[----:B----4-:R-:W0:Y:S01]  /*2e30*/  I2F.F64.U64 R40, R40 ;  /* 0x0000002800287312 */ /* 0x010e220000301800 */
[----:B------:R-:W-:Y:S05]  /*2e40*/  BRA `(.L_x_12777) ;  /* 0x0000000000087947 */ /* 0x000fea0003800000 */
.L_x_12800:
[----:B------:R-:W4:Y:S02]  /*2e50*/  LDG.E R4, desc[UR36][R4.64] ;  /* 0x0000002404047981 */ /* 0x000f24000c1e1900 */
[----:B----4-:R0:W1:Y:S02]  /*2e60*/  I2F.F64.U32 R40, R4 ;  /* 0x0000000400287312 */ /* 0x0100640000201800 */
.L_x_12777:
[----:B------:R-:W-:-:S07]  /*2e70*/  VIADD R35, R35, 0x80 ;  /* 0x0000008023237836 */ /* 0x000fce0000000000 */
.L_x_12705:
[----:B------:R-:W-:Y:S05]  /*2e80*/  BSYNC B6 ;  /* 0x0000000000067941 */ /* 0x000fea0003800000 */
.L_x_12704:
[----:B------:R-:W-:Y:S01]  /*2e90*/  ISETP.GE.AND P0, PT, R35, R2, PT ;  /* 0x000000022300720c */ /* 0x000fe20003f06270 */
[----:B------:R-:W-:Y:S01]  /*2ea0*/  BSSY B6, `(.L_x_12805) ;  /* 0x00002dc000067945 */ /* 0x000fe20003800000 */
[----:B------:R-:W-:Y:S02]  /*2eb0*/  CS2R R28, SRZ ;  /* 0x00000000001c7805 */ /* 0x000fe4000001ff00 */
[----:B------:R-:W-:-:S09]  /*2ec0*/  CS2R R38, SRZ ;  /* 0x0000000000267805 */ /* 0x000fd2000001ff00 */
        /* <DEDUP_REMOVED lines=21> */
.L_x_12810:
[----:B------:R-:W2:Y:S02]  /*3020*/  LDG.E.U8 R4, desc[UR36][R4.64] ;  /* 0x0000002404047981 */ /* 0x000ea4000c1e1100 */
[----:B--2---:R0:W2:Y:S01]  /*3030*/  I2F.F64.U16 R44, R4 ;  /* 0x00000004002c7312 */ /* 0x0040a20000101800 */
[----:B------:R-:W-:Y:S05]  /*3040*/  BRA `(.L_x_12812) ;  /* 0x0000000c00707947 */ /* 0x000fea0003800000 */
.L_x_12809:
        /* <DEDUP_REMOVED lines=9> */
.L_x_12814:
[----:B------:R-:W2:Y:S02]  /*30e0*/  LDG.E R4, desc[UR36][R4.64] ;  /* 0x0000002404047981 */ /* 0x000ea4000c1e1900 */
[----:B--2---:R0:W2:Y:S01]  /*30f0*/  I2F.F64 R44, R4 ;  /* 0x00000004002c7312 */ /* 0x0040a20000201c00 */
[----:B------:R-:W-:Y:S05]  /*3100*/  BRA `(.L_x_12812) ;  /* 0x0000000c00407947 */ /* 0x000fea0003800000 */
.L_x_12813:
[----:B------:R-:W2:Y:S02]  /*3110*/  LDG.E.U16 R4, desc[UR36][R4.64] ;  /* 0x0000002404047981 */ /* 0x000ea4000c1e1500 */
[----:B--2---:R0:W2:Y:S01]  /*3120*/  I2F.F64.S16 R44, R4 ;  /* 0x00000004002c7312 */ /* 0x0040a20000101c00 */
[----:B------:R-:W-:Y:S05]  /*3130*/  BRA `(.L_x_12812) ;  /* 0x0000000c00347947 */ /* 0x000fea0003800000 */
.L_x_12808:
        /* <DEDUP_REMOVED lines=10> */
.L_x_12816:
[----:B------:R-:W2:Y:S02]  /*31e0*/  LDG.E.U16 R0, desc[UR36][R4.64] ;  /* 0x0000002404007981 */ /* 0x000ea4000c1e1500 */
[----:B--2---:R-:W-:-:S05]  /*31f0*/  HADD2.F32 R0, -RZ, R0.H0_H0 ;  /* 0x20000000ff007230 */ /* 0x004fca0000004100 */
[----:B------:R-:W-:-:S04]  /*3200*/  FMUL.FTZ R0, R0, 1 ;  /* 0x3f80000000007820 */ /* 0x000fc80000410000 */
[----:B------:R0:W2:Y:S01]  /*3210*/  F2F.F64.F32 R44, R0 ;  /* 0x00000000002c7310 */ /* 0x0000a20000201800 */
[----:B------:R-:W-:Y:S05]  /*3220*/  BRA `(.L_x_12812) ;  /* 0x0000000800f87947 */ /* 0x000fea0003800000 */
.L_x_12815:
        /* <DEDUP_REMOVED lines=10> */
.L_x_12818:
[----:B------:R-:W2:Y:S02]  /*32d0*/  LDG.E.U16 R4, desc[UR36][R4.64] ;  /* 0x0000002404047981 */ /* 0x000ea4000c1e1500 */
[----:B--2---:R-:W-:-:S05]  /*32e0*/  HADD2.F32 R0, -RZ, R4.H0_H0 ;  /* 0x20000004ff007230 */ /* 0x004fca0000004100 */
[----:B------:R-:W-:-:S04]  /*32f0*/  FMUL.FTZ R0, R0, 1 ;  /* 0x3f80000000007820 */ /* 0x000fc80000410000 */
[----:B------:R0:W2:Y:S01]  /*3300*/  F2F.F64.F32 R44, R0 ;  /* 0x00000000002c7310 */ /* 0x0000a20000201800 */
[----:B------:R-:W-:Y:S05]  /*3310*/  BRA `(.L_x_12812) ;  /* 0x0000000800bc7947 */ /* 0x000fea0003800000 */
.L_x_12817:
[----:B------:R0:W5:Y:S01]  /*3320*/  LDG.E.64 R44, desc[UR36][R4.64] ;  /* 0x00000024042c7981 */ /* 0x000162000c1e1b00 */
[----:B------:R-:W-:Y:S05]  /*3330*/  BRA `(.L_x_12812) ;  /* 0x0000000800b47947 */ /* 0x000fea0003800000 */
.L_x_12807:
        /* <DEDUP_REMOVED lines=13> */
.L_x_12821:
[----:B------:R0:W5:Y:S01]  /*3410*/  LDG.E.64 R44, desc[UR36][R4.64] ;  /* 0x00000024042c7981 */ /* 0x000162000c1e1b00 */
[----:B------:R-:W-:Y:S05]  /*3420*/  BRA `(.L_x_12812) ;  /* 0x0000000800787947 */ /* 0x000fea0003800000 */
.L_x_12820:
        /* <DEDUP_REMOVED lines=28> */
.L_x_12823:
        /* <DEDUP_REMOVED lines=15> */
.L_x_12822:
[----:B------:R-:W2:Y:S02]  /*36e0*/  LDG.E.U16 R0, desc[UR36][R4.64] ;  /* 0x0000002404007981 */ /* 0x000ea4000c1e1500 */
[----:B--2---:R-:W-:-:S04]  /*36f0*/  IMAD.U32 R0, R0, 0x10000, RZ ;  /* 0x0001000000007824 */ /* 0x004fc800078e00ff */
[----:B------:R-:W-:-:S04]  /*3700*/  FMUL.FTZ R0, R0, 1 ;  /* 0x3f80000000007820 */ /* 0x000fc80000410000 */
[----:B------:R0:W2:Y:S01]  /*3710*/  F2F.F64.F32 R44, R0 ;  /* 0x00000000002c7310 */ /* 0x0000a20000201800 */
[----:B------:R-:W-:Y:S05]  /*3720*/  BRA `(.L_x_12812) ;  /* 0x0000000400b87947 */ /* 0x000fea0003800000 */
.L_x_12819:
        /* <DEDUP_REMOVED lines=11> */
.L_x_12826:
        /* <DEDUP_REMOVED lines=21> */
.L_x_12830:
[----:B------:R-:W-:Y:S05]  /*3930*/  BSYNC B1 ;  /* 0x0000000000017941 */ /* 0x000fea0003800000 */
.L_x_12829:
[----:B------:R-:W-:Y:S01]  /*3940*/  LEA R5, R0, 0x3b800000, 0x17 ;  /* 0x3b80000000057811 */ /* 0x000fe200078eb8ff */
[----:B------:R-:W-:-:S05]  /*3950*/  IMAD.SHL.U32 R0, R3, 0x100000, RZ ;  /* 0x0010000003007824 */ /* 0x000fca00078e00ff */
[----:B------:R-:W-:-:S07]  /*3960*/  LOP3.LUT R0, R5, R0, R6, 0xfe, !PT ;  /* 0x0000000005007212 */ /* 0x000fce00078efe06 */
.L_x_12828:
[----:B------:R-:W-:Y:S05]  /*3970*/  BSYNC B0 ;  /* 0x0000000000007941 */ /* 0x000fea0003800000 */
.L_x_12827:
[----:B------:R-:W-:-:S04]  /*3980*/  FMUL.FTZ R0, R0, 1 ;  /* 0x3f80000000007820 */ /* 0x000fc80000410000 */
[----:B------:R0:W2:Y:S01]  /*3990*/  F2F.F64.F32 R44, R0 ;  /* 0x00000000002c7310 */ /* 0x0000a20000201800 */
[----:B------:R-:W-:Y:S05]  /*39a0*/  BRA `(.L_x_12812) ;  /* 0x0000000400187947 */ /* 0x000fea0003800000 */
.L_x_12825:
        /* <DEDUP_REMOVED lines=21> */
.L_x_12834:
[----:B------:R-:W-:Y:S05]  /*3b00*/  BSYNC B1 ;  /* 0x0000000000017941 */ /* 0x000fea0003800000 */
.L_x_12833:
[----:B------:R-:W-:Y:S01]  /*3b10*/  LEA R5, R0, 0x37800000, 0x17 ;  /* 0x3780000000057811 */ /* 0x000fe200078eb8ff */
[----:B------:R-:W-:-:S05]  /*3b20*/  IMAD.SHL.U32 R0, R3, 0x200000, RZ ;  /* 0x0020000003007824 */ /* 0x000fca00078e00ff */
[----:B------:R-:W-:-:S07]  /*3b30*/  LOP3.LUT R0, R5, R0, R6, 0xfe, !PT ;  /* 0x0000000005007212 */ /* 0x000fce00078efe06 */
.L_x_12832:
[----:B------:R-:W-:Y:S05]  /*3b40*/  BSYNC B0 ;  /* 0x0000000000007941 */ /* 0x000fea0003800000 */
.L_x_12831:
[----:B------:R-:W-:-:S04]  /*3b50*/  FMUL.FTZ R0, R0, 1 ;  /* 0x3f80000000007820 */ /* 0x000fc80000410000 */
[----:B------:R0:W2:Y:S01]  /*3b60*/  F2F.F64.F32 R44, R0 ;  /* 0x00000000002c7310 */ /* 0x0000a20000201800 */
[----:B------:R-:W-:Y:S05]  /*3b70*/  BRA `(.L_x_12812) ;  /* 0x0000000000a47947 */ /* 0x000fea0003800000 */
.L_x_12824:
        /* <DEDUP_REMOVED lines=14> */
.L_x_12838:
[----:B------:R-:W-:Y:S05]  /*3c60*/  BSYNC B0 ;  /* 0x0000000000007941 */ /* 0x000fea0003800000 */
.L_x_12837:
[----:B------:R-:W-:-:S04]  /*3c70*/  FMUL.FTZ R0, R0, 1 ;  /* 0x3f80000000007820 */ /* 0x000fc80000410000 */
[----:B------:R0:W2:Y:S01]  /*3c80*/  F2F.F64.F32 R44, R0 ;  /* 0x00000000002c7310 */ /* 0x0000a20000201800 */
[----:B------:R-:W-:Y:S05]  /*3c90*/  BRA `(.L_x_12812) ;  /* 0x00000000005c7947 */ /* 0x000fea0003800000 */
.L_x_12811:
        /* <DEDUP_REMOVED lines=16> */
.L_x_12839:
[----:B------:R-:W-:Y:S01]  /*3da0*/  CS2R R44, SRZ ;  /* 0x00000000002c7805 */ /* 0x000fe2000001ff00 */
[----:B------:R-:W-:Y:S06]  /*3db0*/  BRA `(.L_x_12812) ;  /* 0x0000000000147947 */ /* 0x000fec0003800000 */
.L_x_12836:
[----:B------:R-:W2:Y:S02]  /*3dc0*/  LDG.E.64 R44, desc[UR36][R4.64] ;  /* 0x00000024042c7981 */ /* 0x000ea4000c1e1b00 */
[----:B--2---:R-:W0:Y:S01]  /*3dd0*/  I2F.F64.U64 R44, R44 ;  /* 0x0000002c002c7312 */ /* 0x004e220000301800 */
[----:B------:R-:W-:Y:S05]  /*3de0*/  BRA `(.L_x_12812) ;  /* 0x0000000000087947 */ /* 0x000fea0003800000 */
.L_x_12835:
[----:B------:R-:W2:Y:S02]  /*3df0*/  LDG.E R4, desc[UR36][R4.64] ;  /* 0x0000002404047981 */ /* 0x000ea4000c1e1900 */
[----:B--2---:R0:W2:Y:S02]  /*3e00*/  I2F.F64.U32 R44, R4 ;  /* 0x00000004002c7312 */ /* 0x0040a40000201800 */
.L_x_12812:
[----:B0-----:R-:W0:Y:S01]  /*3e10*/  LDC.64 R4, c[0x0][0x228] ;  /* 0x00008a00ff047b82 */ /* 0x001e220000000a00 */
[----:B----4-:R-:W-:Y:S01]  /*3e20*/  PRMT R0, R17, 0x9910, RZ ;  /* 0x0000991011007816 */ /* 0x010fe200000000ff */
        /* <DEDUP_REMOVED lines=15> */
[----:B----4-:R0:W4:Y:S01]  /*3f20*/  I2F.F64.S16 R28, R4 ;  /* 0x00000004001c7312 */ /* 0x0101220000101c00 */
[----:B------:R-:W-:Y:S05]  /*3f30*/  BRA `(.L_x_12845) ;  /* 0x0000000c007c7947 */ /* 0x000fea0003800000 */
.L_x_12843:
[----:B------:R-:W4:Y:S02]  /*3f40*/  LDG.E.U8 R4, desc[UR36][R4.64] ;  /* 0x0000002404047981 */ /* 0x000f24000c1e1100 */
[----:B----4-:R0:W4:Y:S01]  /*3f50*/  I2F.F64.U16 R28, R4 ;  /* 0x00000004001c7312 */ /* 0x0101220000101800 */
[----:B------:R-:W-:Y:S05]  /*3f60*/  BRA `(.L_x_12845) ;  /* 0x0000000c00707947 */ /* 0x000fea0003800000 */
.L_x_12842:
        /* <DEDUP_REMOVED lines=9> */
.L_x_12847:
[----:B------:R-:W4:Y:S02]  /*4000*/  LDG.E R4, desc[UR36][R4.64] ;  /* 0x0000002404047981 */ /* 0x000f24000c1e1900 */
[----:B----4-:R0:W4:Y:S01]  /*4010*/  I2F.F64 R28, R4 ;  /* 0x00000004001c7312 */ /* 0x0101220000201c00 */
[----:B------:R-:W-:Y:S05]  /*4020*/  BRA `(.L_x_12845) ;  /* 0x0000000c00407947 */ /* 0x000fea0003800000 */
.L_x_12846:
[----:B------:R-:W4:Y:S02]  /*4030*/  LDG.E.U16 R4, desc[UR36][R4.64] ;  /* 0x0000002404047981 */ /* 0x000f24000c1e1500 */
[----:B----4-:R0:W4:Y:S01]  /*4040*/  I2F.F64.S16 R28, R4 ;  /* 0x00000004001c7312 */ /* 0x0101220000101c00 */
[----:B------:R-:W-:Y:S05]  /*4050*/  BRA `(.L_x_12845) ;  /* 0x0000000c00347947 */ /* 0x000fea0003800000 */
.L_x_12841:
        /* <DEDUP_REMOVED lines=10> */
.L_x_12849:
[----:B------:R-:W4:Y:S02]  /*4100*/  LDG.E.U16 R0, desc[UR36][R4.64] ;  /* 0x0000002404007981 */ /* 0x000f24000c1e1500 */
[----:B----4-:R-:W-:-:S05]  /*4110*/  HADD2.F32 R0, -RZ, R0.H0_H0 ;  /* 0x20000000ff007230 */ /* 0x010fca0000004100 */
[----:B------:R-:W-:-:S04]  /*4120*/  FMUL.FTZ R0, R0, 1 ;  /* 0x3f80000000007820 */ /* 0x000fc80000410000 */
[----:B------:R0:W4:Y:S01]  /*4130*/  F2F.F64.F32 R28, R0 ;  /* 0x00000000001c7310 */ /* 0x0001220000201800 */
[----:B------:R-:W-:Y:S05]  /*4140*/  BRA `(.L_x_12845) ;  /* 0x0000000800f87947 */ /* 0x000fea0003800000 */
.L_x_12848:
        /* <DEDUP_REMOVED lines=10> */
.L_x_12851:
[----:B------:R-:W4:Y:S02]  /*41f0*/  LDG.E.U16 R4, desc[UR36][R4.64] ;  /* 0x0000002404047981 */ /* 0x000f24000c1e1500 */
[----:B----4-:R-:W-:-:S05]  /*4200*/  HADD2.F32 R0, -RZ, R4.H0_H0 ;  /* 0x20000004ff007230 */ /* 0x010fca0000004100 */
[----:B------:R-:W-:-:S04]  /*4210*/  FMUL.FTZ R0, R0, 1 ;  /* 0x3f80000000007820 */ /* 0x000fc80000410000 */
[----:B------:R0:W4:Y:S01]  /*4220*/  F2F.F64.F32 R28, R0 ;  /* 0x00000000001c7310 */ /* 0x0001220000201800 */
[----:B------:R-:W-:Y:S05]  /*4230*/  BRA `(.L_x_12845) ;  /* 0x0000000800bc7947 */ /* 0x000fea0003800000 */
.L_x_12850:
[----:B------:R0:W5:Y:S01]  /*4240*/  LDG.E.64 R28, desc[UR36][R4.64] ;  /* 0x00000024041c7981 */ /* 0x000162000c1e1b00 */
[----:B------:R-:W-:Y:S05]  /*4250*/  BRA `(.L_x_12845) ;  /* 0x0000000800b47947 */ /* 0x000fea0003800000 */
.L_x_12840:
        /* <DEDUP_REMOVED lines=13> */
.L_x_12854:
[----:B------:R0:W5:Y:S01]  /*4330*/  LDG.E.64 R28, desc[UR36][R4.64] ;  /* 0x00000024041c7981 */ /* 0x000162000c1e1b00 */
[----:B------:R-:W-:Y:S05]  /*4340*/  BRA `(.L_x_12845) ;  /* 0x0000000800787947 */ /* 0x000fea0003800000 */
.L_x_12853:
        /* <DEDUP_REMOVED lines=28> */
.L_x_12856:
        /* <DEDUP_REMOVED lines=13> */
[----:B------:R0:W4:Y:S01]  /*45e0*/  F2F.F64.F32 R28, R0 ;  /* 0x00000000001c7310 */ /* 0x0001220000201800 */
[----:B------:R-:W-:Y:S05]  /*45f0*/  BRA `(.L_x_12845) ;  /* 0x0000000400cc7947 */ /* 0x000fea0003800000 */
.L_x_12855:
[----:B------:R-:W4:Y:S02]  /*4600*/  LDG.E.U16 R0, desc[UR36][R4.64] ;  /* 0x0000002404007981 */ /* 0x000f24000c1e1500 */
[----:B----4-:R-:W-:-:S04]  /*4610*/  IMAD.U32 R0, R0, 0x10000, RZ ;  /* 0x0001000000007824 */ /* 0x010fc800078e00ff */
[----:B------:R-:W-:-:S04]  /*4620*/  FMUL.FTZ R0, R0, 1 ;  /* 0x3f80000000007820 */ /* 0x000fc80000410000 */
[----:B------:R0:W4:Y:S01]  /*4630*/  F2F.F64.F32 R28, R0 ;  /* 0x00000000001c7310 */ /* 0x0001220000201800 */
[----:B------:R-:W-:Y:S05]  /*4640*/  BRA `(.L_x_12845) ;  /* 0x0000000400b87947 */ /* 0x000fea0003800000 */
.L_x_12852:
        /* <DEDUP_REMOVED lines=9> */
[----:B----4-:R0:W4:Y:S01]  /*46e0*/  I2F.F64.U16 R28, R4 ;  /* 0x00000004001c7312 */ /* 0x0101220000101800 */
[----:B------:R-:W-:Y:S05]  /*46f0*/  BRA `(.L_x_12845) ;  /* 0x00000004008c7947 */ /* 0x000fea0003800000 */
.L_x_12859:
        /* <DEDUP_REMOVED lines=21> */
.L_x_12863:
[----:B------:R-:W-:Y:S05]  /*4850*/  BSYNC B1 ;  /* 0x0000000000017941 */ /* 0x000fea0003800000 */
.L_x_12862:
[----:B------:R-:W-:Y:S01]  /*4860*/  LEA R5, R0, 0x3b800000, 0x17 ;  /* 0x3b80000000057811 */ /* 0x000fe200078eb8ff */
[----:B------:R-:W-:-:S05]  /*4870*/  IMAD.SHL.U32 R0, R3, 0x100000, RZ ;  /* 0x0010000003007824 */ /* 0x000fca00078e00ff */
[----:B------:R-:W-:-:S07]  /*4880*/  LOP3.LUT R0, R5, R0, R6, 0xfe, !PT ;  /* 0x0000000005007212 */ /* 0x000fce00078efe06 */
.L_x_12861:
[----:B------:R-:W-:Y:S05]  /*4890*/  BSYNC B0 ;  /* 0x0000000000007941 */ /* 0x000fea0003800000 */
.L_x_12860:
[----:B------:R-:W-:-:S04]  /*48a0*/  FMUL.FTZ R0, R0, 1 ;  /* 0x3f80000000007820 */ /* 0x000fc80000410000 */
[----:B------:R0:W4:Y:S01]  /*48b0*/  F2F.F64.F32 R28, R0 ;  /* 0x00000000001c7310 */ /* 0x0001220000201800 */
[----:B------:R-:W-:Y:S05]  /*48c0*/  BRA `(.L_x_12845) ;  /* 0x0000000400187947 */ /* 0x000fea0003800000 */
.L_x_12858:
        /* <DEDUP_REMOVED lines=21> */
.L_x_12867:
[----:B------:R-:W-:Y:S05]  /*4a20*/  BSYNC B1 ;  /* 0x0000000000017941 */ /* 0x000fea0003800000 */
.L_x_12866:
[----:B------:R-:W-:Y:S01]  /*4a30*/  LEA R5, R0, 0x37800000, 0x17 ;  /* 0x3780000000057811 */ /* 0x000fe200078eb8ff */
[----:B------:R-:W-:-:S05]  /*4a40*/  IMAD.SHL.U32 R0, R3, 0x200000, RZ ;  /* 0x0020000003007824 */ /* 0x000fca00078e00ff */
[----:B------:R-:W-:-:S07]  /*4a50*/  LOP3.LUT R0, R5, R0, R6, 0xfe, !PT ;  /* 0x0000000005007212 */ /* 0x000fce00078efe06 */
.L_x_12865:
[----:B------:R-:W-:Y:S05]  /*4a60*/  BSYNC B0 ;  /* 0x0000000000007941 */ /* 0x000fea0003800000 */
.L_x_12864:
[----:B------:R-:W-:-:S04]  /*4a70*/  FMUL.FTZ R0, R0, 1 ;  /* 0x3f80000000007820 */ /* 0x000fc80000410000 */
[----:B------:R0:W4:Y:S01]  /*4a80*/  F2F.F64.F32 R28, R0 ;  /* 0x00000000001c7310 */ /* 0x0001220000201800 */
[----:B------:R-:W-:Y:S05]  /*4a90*/  BRA `(.L_x_12845) ;  /* 0x0000000000a47947 */ /* 0x000fea0003800000 */
.L_x_12857:
        /* <DEDUP_REMOVED lines=14> */
.L_x_12871:
[----:B------:R-:W-:Y:S05]  /*4b80*/  BSYNC B0 ;  /* 0x0000000000007941 */ /* 0x000fea0003800000 */
.L_x_12870:
[----:B------:R-:W-:-:S04]  /*4b90*/  FMUL.FTZ R0, R0, 1 ;  /* 0x3f80000000007820 */ /* 0x000fc80000410000 */
[----:B------:R0:W4:Y:S01]  /*4ba0*/  F2F.F64.F32 R28, R0 ;  /* 0x00000000001c7310 */ /* 0x0001220000201800 */
[----:B------:R-:W-:Y:S05]  /*4bb0*/  BRA `(.L_x_12845) ;  /* 0x00000000005c7947 */ /* 0x000fea0003800000 */
.L_x_12844:
        /* <DEDUP_REMOVED lines=16> */
.L_x_12872:
[----:B------:R-:W-:Y:S01]  /*4cc0*/  CS2R R28, SRZ ;  /* 0x00000000001c7805 */ /* 0x000fe2000001ff00 */
[----:B------:R-:W-:Y:S06]  /*4cd0*/  BRA `(.L_x_12845) ;  /* 0x0000000000147947 */ /* 0x000fec0003800000 */
.L_x_12869:
[----:B------:R-:W4:Y:S02]  /*4ce0*/  LDG.E.64 R28, desc[UR36][R4.64] ;  /* 0x00000024041c7981 */ /* 0x000f24000c1e1b00 */
[----:B----4-:R-:W0:Y:S01]  /*4cf0*/  I2F.F64.U64 R28, R28 ;  /* 0x0000001c001c7312 */ /* 0x010e220000301800 */
[----:B------:R-:W-:Y:S05]  /*4d00*/  BRA `(.L_x_12845) ;  /* 0x0000000000087947 */ /* 0x000fea0003800000 */
.L_x_12868:
[----:B------:R-:W4:Y:S02]  /*4d10*/  LDG.E R4, desc[UR36][R4.64] ;  /* 0x0000002404047981 */ /* 0x000f24000c1e1900 */
[----:B----4-:R0:W4:Y:S02]  /*4d20*/  I2F.F64.U32 R28, R4 ;  /* 0x00000004001c7312 */ /* 0x0101240000201800 */
.L_x_12845:
[----:B0-----:R-:W0:Y:S01]  /*4d30*/  LDC.64 R4, c[0x0][0x230] ;  /* 0x00008c00ff047b82 */ /* 0x001e220000000a00 */
        /* <DEDUP_REMOVED lines=18> */
.L_x_12876:
[----:B------:R-:W2:Y:S02]  /*4e60*/  LDG.E.U8 R4, desc[UR36][R4.64] ;  /* 0x0000002404047981 */ /* 0x000ea4000c1e1100 */
[----:B--2---:R0:W2:Y:S01]  /*4e70*/  I2F.F64.U16 R38, R4 ;  /* 0x0000000400267312 */ /* 0x0040a20000101800 */
[----:B------:R-:W-:Y:S05]  /*4e80*/  BRA `(.L_x_12878) ;  /* 0x0000000c00707947 */ /* 0x000fea0003800000 */
.L_x_12875:
        /* <DEDUP_REMOVED lines=9> */
.L_x_12880:
[----:B------:R-:W2:Y:S02]  /*4f20*/  LDG.E R4, desc[UR36][R4.64] ;  /* 0x0000002404047981 */ /* 0x000ea4000c1e1900 */
[----:B--2---:R0:W2:Y:S01]  /*4f30*/  I2F.F64 R38, R4 ;  /* 0x0000000400267312 */ /* 0x0040a20000201c00 */
[----:B------:R-:W-:Y:S05]  /*4f40*/  BRA `(.L_x_12878) ;  /* 0x0000000c00407947 */ /* 0x000fea0003800000 */
.L_x_12879:
[----:B------:R-:W2:Y:S02]  /*4f50*/  LDG.E.U16 R4, desc[UR36][R4.64] ;  /* 0x0000002404047981 */ /* 0x000ea4000c1e1500 */
[----:B--2---:R0:W2:Y:S01]  /*4f60*/  I2F.F64.S16 R38, R4 ;  /* 0x0000000400267312 */ /* 0x0040a20000101c00 */
[----:B------:R-:W-:Y:S05]  /*4f70*/  BRA `(.L_x_12878) ;  /* 0x0000000c00347947 */ /* 0x000fea0003800000 */
.L_x_12874:
        /* <DEDUP_REMOVED lines=10> */
.L_x_12882:
[----:B------:R-:W2:Y:S02]  /*5020*/  LDG.E.U16 R0, desc[UR36][R4.64] ;  /* 0x0000002404007981 */ /* 0x000ea4000c1e1500 */
[----:B--2---:R-:W-:-:S05]  /*5030*/  HADD2.F32 R0, -RZ, R0.H0_H0 ;  /* 0x20000000ff007230 */ /* 0x004fca0000004100 */
[----:B------:R-:W-:-:S04]  /*5040*/  FMUL.FTZ R0, R0, 1 ;  /* 0x3f80000000007820 */ /* 0x000fc80000410000 */
[----:B------:R0:W2:Y:S01]  /*5050*/  F2F.F64.F32 R38, R0 ;  /* 0x0000000000267310 */ /* 0x0000a20000201800 */
[----:B------:R-:W-:Y:S05]  /*5060*/  BRA `(.L_x_12878) ;  /* 0x0000000800f87947 */ /* 0x000fea0003800000 */
.L_x_12881:
        /* <DEDUP_REMOVED lines=10> */
.L_x_12884:
[----:B------:R-:W2:Y:S02]  /*5110*/  LDG.E.U16 R4, desc[UR36][R4.64] ;  /* 0x0000002404047981 */ /* 0x000ea4000c1e1500 */
[----:B--2---:R-:W-:-:S05]  /*5120*/  HADD2.F32 R0, -RZ, R4.H0_H0 ;  /* 0x20000004ff007230 */ /* 0x004fca0000004100 */
[----:B------:R-:W-:-:S04]  /*5130*/  FMUL.FTZ R0, R0, 1 ;  /* 0x3f80000000007820 */ /* 0x000fc80000410000 */
[----:B------:R0:W2:Y:S01]  /*5140*/  F2F.F64.F32 R38, R0 ;  /* 0x0000000000267310 */ /* 0x0000a20000201800 */
[----:B------:R-:W-:Y:S05]  /*5150*/  BRA `(.L_x_12878) ;  /* 0x0000000800bc7947 */ /* 0x000fea0003800000 */
.L_x_12883:
[----:B------:R0:W5:Y:S01]  /*5160*/  LDG.E.64 R38, desc[UR36][R4.64] ;  /* 0x0000002404267981 */ /* 0x000162000c1e1b00 */
[----:B------:R-:W-:Y:S05]  /*5170*/  BRA `(.L_x_12878) ;  /* 0x0000000800b47947 */ /* 0x000fea0003800000 */
.L_x_12873:
        /* <DEDUP_REMOVED lines=13> */
.L_x_12887:
[----:B------:R0:W5:Y:S01]  /*5250*/  LDG.E.64 R38, desc[UR36][R4.64] ;  /* 0x0000002404267981 */ /* 0x000162000c1e1b00 */
[----:B------:R-:W-:Y:S05]  /*5260*/  BRA `(.L_x_12878) ;  /* 0x0000000800787947 */ /* 0x000fea0003800000 */
.L_x_12886:
        /* <DEDUP_REMOVED lines=28> */
.L_x_12889:
        /* <DEDUP_REMOVED lines=15> */
.L_x_12888:
[----:B------:R-:W2:Y:S02]  /*5520*/  LDG.E.U16 R0, desc[UR36][R4.64] ;  /* 0x0000002404007981 */ /* 0x000ea4000c1e1500 */
[----:B--2---:R-:W-:-:S04]  /*5530*/  IMAD.U32 R0, R0, 0x10000, RZ ;  /* 0x0001000000007824 */ /* 0x004fc800078e00ff */
[----:B------:R-:W-:-:S04]  /*5540*/  FMUL.FTZ R0, R0, 1 ;  /* 0x3f80000000007820 */ /* 0x000fc80000410000 */
[----:B------:R0:W2:Y:S01]  /*5550*/  F2F.F64.F32 R38, R0 ;  /* 0x0000000000267310 */ /* 0x0000a20000201800 */
[----:B------:R-:W-:Y:S05]  /*5560*/  BRA `(.L_x_12878) ;  /* 0x0000000400b87947 */ /* 0x000fea0003800000 */
.L_x_12885:
        /* <DEDUP_REMOVED lines=11> */
.L_x_12892:
        /* <DEDUP_REMOVED lines=21> */
.L_x_12896:
[----:B------:R-:W-:Y:S05]  /*5770*/  BSYNC B1 ;  /* 0x0000000000017941 */ /* 0x000fea0003800000 */
.L_x_12895:
[----:B------:R-:W-:Y:S01]  /*5780*/  LEA R5, R0, 0x3b800000, 0x17 ;  /* 0x3b80000000057811 */ /* 0x000fe200078eb8ff */
[----:B------:R-:W-:-:S05]  /*5790*/  IMAD.SHL.U32 R0, R3, 0x100000, RZ ;  /* 0x0010000003007824 */ /* 0x000fca00078e00ff */
[----:B------:R-:W-:-:S07]  /*57a0*/  LOP3.LUT R0, R5, R0, R6, 0xfe, !PT ;  /* 0x0000000005007212 */ /* 0x000fce00078efe06 */
.L_x_12894:
[----:B------:R-:W-:Y:S05]  /*57b0*/  BSYNC B0 ;  /* 0x0000000000007941 */ /* 0x000fea0003800000 */
.L_x_12893:
[----:B------:R-:W-:-:S04]  /*57c0*/  FMUL.FTZ R0, R0, 1 ;  /* 0x3f80000000007820 */ /* 0x000fc80000410000 */
[----:B------:R0:W2:Y:S01]  /*57d0*/  F2F.F64.F32 R38, R0 ;  /* 0x0000000000267310 */ /* 0x0000a20000201800 */
[----:B------:R-:W-:Y:S05]  /*57e0*/  BRA `(.L_x_12878) ;  /* 0x0000000400187947 */ /* 0x000fea0003800000 */
.L_x_12891:
        /* <DEDUP_REMOVED lines=21> */
.L_x_12900:
[----:B------:R-:W-:Y:S05]  /*5940*/  BSYNC B1 ;  /* 0x0000000000017941 */ /* 0x000fea0003800000 */
.L_x_12899:
[----:B------:R-:W-:Y:S01]  /*5950*/  LEA R5, R0, 0x37800000, 0x17 ;  /* 0x3780000000057811 */ /* 0x000fe200078eb8ff */
[----:B------:R-:W-:-:S05]  /*5960*/  IMAD.SHL.U32 R0, R3, 0x200000, RZ ;  /* 0x0020000003007824 */ /* 0x000fca00078e00ff */
[----:B------:R-:W-:-:S07]  /*5970*/  LOP3.LUT R0, R5, R0, R6, 0xfe, !PT ;  /* 0x0000000005007212 */ /* 0x000fce00078efe06 */
.L_x_12898:
[----:B------:R-:W-:Y:S05]  /*5980*/  BSYNC B0 ;  /* 0x0000000000007941 */ /* 0x000fea0003800000 */
.L_x_12897:
[----:B------:R-:W-:-:S04]  /*5990*/  FMUL.FTZ R0, R0, 1 ;  /* 0x3f80000000007820 */ /* 0x000fc80000410000 */
[----:B------:R0:W2:Y:S01]  /*59a0*/  F2F.F64.F32 R38, R0 ;  /* 0x0000000000267310 */ /* 0x0000a20000201800 */
[----:B------:R-:W-:Y:S05]  /*59b0*/  BRA `(.L_x_12878) ;  /* 0x0000000000a47947 */ /* 0x000fea0003800000 */
.L_x_12890:
        /* <DEDUP_REMOVED lines=14> */
.L_x_12904:
[----:B------:R-:W-:Y:S05]  /*5aa0*/  BSYNC B0 ;  /* 0x0000000000007941 */ /* 0x000fea0003800000 */
.L_x_12903:
[----:B------:R-:W-:-:S04]  /*5ab0*/  FMUL.FTZ R0, R0, 1 ;  /* 0x3f80000000007820 */ /* 0x000fc80000410000 */
[----:B------:R0:W2:Y:S01]  /*5ac0*/  F2F.F64.F32 R38, R0 ;  /* 0x0000000000267310 */ /* 0x0000a20000201800 */
[----:B------:R-:W-:Y:S05]  /*5ad0*/  BRA `(.L_x_12878) ;  /* 0x00000000005c7947 */ /* 0x000fea0003800000 */
.L_x_12877:
        /* <DEDUP_REMOVED lines=16> */
.L_x_12905:
[----:B------:R-:W-:Y:S01]  /*5be0*/  CS2R R38, SRZ ;  /* 0x0000000000267805 */ /* 0x000fe2000001ff00 */
[----:B------:R-:W-:Y:S06]  /*5bf0*/  BRA `(.L_x_12878) ;  /* 0x0000000000147947 */ /* 0x000fec0003800000 */
.L_x_12902:
[----:B------:R-:W2:Y:S02]  /*5c00*/  LDG.E.64 R38, desc[UR36][R4.64] ;  /* 0x0000002404267981 */ /* 0x000ea4000c1e1b00 */
[----:B--2---:R-:W0:Y:S01]  /*5c10*/  I2F.F64.U64 R38, R38 ;  /* 0x0000002600267312 */ /* 0x004e220000301800 */
[----:B------:R-:W-:Y:S05]  /*5c20*/  BRA `(.L_x_12878) ;  /* 0x0000000000087947 */ /* 0x000fea0003800000 */
.L_x_12901:
[----:B------:R-:W2:Y:S02]  /*5c30*/  LDG.E R4, desc[UR36][R4.64] ;  /* 0x0000002404047981 */ /* 0x000ea4000c1e1900 */
[----:B--2---:R0:W2:Y:S02]  /*5c40*/  I2F.F64.U32 R38, R4 ;  /* 0x0000000400267312 */ /* 0x0040a40000201800 */
.L_x_12878:
[----:B------:R-:W-:-:S07]  /*5c50*/  VIADD R35, R35, 0x80 ;  /* 0x0000008023237836 */ /* 0x000fce0000000000 */
.L_x_12806:
[----:B------:R-:W-:Y:S05]  /*5c60*/  BSYNC B6 ;  /* 0x0000000000067941 */ /* 0x000fea0003800000 */
.L_x_12805:
[----:B------:R-:W-:Y:S01]  /*5c70*/  ISETP.GE.AND P0, PT, R35, R2, PT ;  /* 0x000000022300720c */ /* 0x000fe20003f06270 */
[----:B------:R-:W-:Y:S01]  /*5c80*/  BSSY B6, `(.L_x_12906) ;  /* 0x00002de000067945 */ /* 0x000fe20003800000 */
[----:B------:R-:W-:Y:S02]  /*5c90*/  CS2R R30, SRZ ;  /* 0x00000000001e7805 */ /* 0x000fe4000001ff00 */
[----:B------:R-:W-:Y:S02]  /*5ca0*/  CS2R R26, SRZ ;  /* 0x00000000001a7805 */ /* 0x000fe4000001ff00 */
[----:B------:R-:W-:Y:S02]  /*5cb0*/  CS2R R24, SRZ ;  /* 0x0000000000187805 */ /* 0x000fe4000001ff00 */
[----:B------:R-:W-:-:S05]  /*5cc0*/  CS2R R18, SRZ ;  /* 0x0000000000127805 */ /* 0x000fca000001ff00 */
        /* <DEDUP_REMOVED lines=21> */
.L_x_12911:
[----:B------:R-:W2:Y:S02]  /*5e20*/  LDG.E.U8 R4, desc[UR36][R4.64] ;  /* 0x0000002404047981 */ /* 0x000ea4000c1e1100 */
[----:B--2---:R0:W2:Y:S01]  /*5e30*/  I2F.F64.U16 R26, R4 ;  /* 0x00000004001a7312 */ /* 0x0040a20000101800 */
[----:B------:R-:W-:Y:S05]  /*5e40*/  BRA `(.L_x_12913) ;  /* 0x0000000c00707947 */ /* 0x000fea0003800000 */
.L_x_12910:
        /* <DEDUP_REMOVED lines=9> */
.L_x_12915:
[----:B------:R-:W2:Y:S02]  /*5ee0*/  LDG.E R4, desc[UR36][R4.64] ;  /* 0x0000002404047981 */ /* 0x000ea4000c1e1900 */
[----:B--2---:R0:W2:Y:S01]  /*5ef0*/  I2F.F64 R26, R4 ;  /* 0x00000004001a7312 */ /* 0x0040a20000201c00 */
[----:B------:R-:W-:Y:S05]  /*5f00*/  BRA `(.L_x_12913) ;  /* 0x0000000c00407947 */ /* 0x000fea0003800000 */
.L_x_12914:
[----:B------:R-:W2:Y:S02]  /*5f10*/  LDG.E.U16 R4, desc[UR36][R4.64] ;  /* 0x0000002404047981 */ /* 0x000ea4000c1e1500 */
[----:B--2---:R0:W2:Y:S01]  /*5f20*/  I2F.F64.S16 R26, R4 ;  /* 0x00000004001a7312 */ /* 0x0040a20000101c00 */
[----:B------:R-:W-:Y:S05]  /*5f30*/  BRA `(.L_x_12913) ;  /* 0x0000000c00347947 */ /* 0x000fea0003800000 */
.L_x_12909:
        /* <DEDUP_REMOVED lines=10> */
.L_x_12917:
[----:B------:R-:W2:Y:S02]  /*5fe0*/  LDG.E.U16 R0, desc[UR36][R4.64] ;  /* 0x0000002404007981 */ /* 0x000ea4000c1e1500 */
[----:B--2---:R-:W-:-:S05]  /*5ff0*/  HADD2.F32 R0, -RZ, R0.H0_H0 ;  /* 0x20000000ff007230 */ /* 0x004fca0000004100 */
[----:B------:R-:W-:-:S04]  /*6000*/  FMUL.FTZ R0, R0, 1 ;  /* 0x3f80000000007820 */ /* 0x000fc80000410000 */
[----:B------:R0:W2:Y:S01]  /*6010*/  F2F.F64.F32 R26, R0 ;  /* 0x00000000001a7310 */ /* 0x0000a20000201800 */
[----:B------:R-:W-:Y:S05]  /*6020*/  BRA `(.L_x_12913) ;  /* 0x0000000800f87947 */ /* 0x000fea0003800000 */
.L_x_12916:
        /* <DEDUP_REMOVED lines=10> */
.L_x_12919:
[----:B------:R-:W2:Y:S02]  /*60d0*/  LDG.E.U16 R4, desc[UR36][R4.64] ;  /* 0x0000002404047981 */ /* 0x000ea4000c1e1500 */
[----:B--2---:R-:W-:-:S05]  /*60e0*/  HADD2.F32 R0, -RZ, R4.H0_H0 ;  /* 0x20000004ff007230 */ /* 0x004fca0000004100 */
[----:B------:R-:W-:-:S04]  /*60f0*/  FMUL.FTZ R0, R0, 1 ;  /* 0x3f80000000007820 */ /* 0x000fc80000410000 */
[----:B------:R0:W2:Y:S01]  /*6100*/  F2F.F64.F32 R26, R0 ;  /* 0x00000000001a7310 */ /* 0x0000a20000201800 */
[----:B------:R-:W-:Y:S05]  /*6110*/  BRA `(.L_x_12913) ;  /* 0x0000000800bc7947 */ /* 0x000fea0003800000 */
.L_x_12918:
[----:B------:R0:W5:Y:S01]  /*6120*/  LDG.E.64 R26, desc[UR36][R4.64] ;  /* 0x00000024041a7981 */ /* 0x000162000c1e1b00 */
[----:B------:R-:W-:Y:S05]  /*6130*/  BRA `(.L_x_12913) ;  /* 0x0000000800b47947 */ /* 0x000fea0003800000 */
.L_x_12908:
        /* <DEDUP_REMOVED lines=13> */
.L_x_12922:
[----:B------:R0:W5:Y:S01]  /*6210*/  LDG.E.64 R26, desc[UR36][R4.64] ;  /* 0x00000024041a7981 */ /* 0x000162000c1e1b00 */
[----:B------:R-:W-:Y:S05]  /*6220*/  BRA `(.L_x_12913) ;  /* 0x0000000800787947 */ /* 0x000fea0003800000 */
.L_x_12921:
        /* <DEDUP_REMOVED lines=28> */
.L_x_12924:
        /* <DEDUP_REMOVED lines=15> */
.L_x_12923:
[----:B------:R-:W2:Y:S02]  /*64e0*/  LDG.E.U16 R0, desc[UR36][R4.64] ;  /* 0x0000002404007981 */ /* 0x000ea4000c1e1500 */
[----:B--2---:R-:W-:-:S04]  /*64f0*/  IMAD.U32 R0, R0, 0x10000, RZ ;  /* 0x0001000000007824 */ /* 0x004fc800078e00ff */
[----:B------:R-:W-:-:S04]  /*6500*/  FMUL.FTZ R0, R0, 1 ;  /* 0x3f80000000007820 */ /* 0x000fc80000410000 */
[----:B------:R0:W2:Y:S01]  /*6510*/  F2F.F64.F32 R26, R0 ;  /* 0x00000000001a7310 */ /* 0x0000a20000201800 */
[----:B------:R-:W-:Y:S05]  /*6520*/  BRA `(.L_x_12913) ;  /* 0x0000000400b87947 */ /* 0x000fea0003800000 */
.L_x_12920:
        /* <DEDUP_REMOVED lines=11> */
.L_x_12927:
        /* <DEDUP_REMOVED lines=21> */
.L_x_12931:
[----:B------:R-:W-:Y:S05]  /*6730*/  BSYNC B1 ;  /* 0x0000000000017941 */ /* 0x000fea0003800000 */
.L_x_12930:
[----:B------:R-:W-:Y:S01]  /*6740*/  LEA R5, R0, 0x3b800000, 0x17 ;  /* 0x3b80000000057811 */ /* 0x000fe200078eb8ff */
[----:B------:R-:W-:-:S05]  /*6750*/  IMAD.SHL.U32 R0, R3, 0x100000, RZ ;  /* 0x0010000003007824 */ /* 0x000fca00078e00ff */
[----:B------:R-:W-:-:S07]  /*6760*/  LOP3.LUT R0, R5, R0, R6, 0xfe, !PT ;  /* 0x0000000005007212 */ /* 0x000fce00078efe06 */
.L_x_12929:
[----:B------:R-:W-:Y:S05]  /*6770*/  BSYNC B0 ;  /* 0x0000000000007941 */ /* 0x000fea0003800000 */
.L_x_12928:
[----:B------:R-:W-:-:S04]  /*6780*/  FMUL.FTZ R0, R0, 1 ;  /* 0x3f80000000007820 */ /* 0x000fc80000410000 */
[----:B------:R0:W2:Y:S01]  /*6790*/  F2F.F64.F32 R26, R0 ;  /* 0x00000000001a7310 */ /* 0x0000a20000201800 */
[----:B------:R-:W-:Y:S05]  /*67a0*/  BRA `(.L_x_12913) ;  /* 0x0000000400187947 */ /* 0x000fea0003800000 */
.L_x_12926:
        /* <DEDUP_REMOVED lines=21> */
.L_x_12935:
[----:B------:R-:W-:Y:S05]  /*6900*/  BSYNC B1 ;  /* 0x0000000000017941 */ /* 0x000fea0003800000 */
.L_x_12934:
[----:B------:R-:W-:Y:S01]  /*6910*/  LEA R5, R0, 0x37800000, 0x17 ;  /* 0x3780000000057811 */ /* 0x000fe200078eb8ff */
[----:B------:R-:W-:-:S05]  /*6920*/  IMAD.SHL.U32 R0, R3, 0x200000, RZ ;  /* 0x0020000003007824 */ /* 0x000fca00078e00ff */
[----:B------:R-:W-:-:S07]  /*6930*/  LOP3.LUT R0, R5, R0, R6, 0xfe, !PT ;  /* 0x0000000005007212 */ /* 0x000fce00078efe06 */
.L_x_12933:
[----:B------:R-:W-:Y:S05]  /*6940*/  BSYNC B0 ;  /* 0x0000000000007941 */ /* 0x000fea0003800000 */
.L_x_12932:
[----:B------:R-:W-:-:S04]  /*6950*/  FMUL.FTZ R0, R0, 1 ;  /* 0x3f80000000007820 */ /* 0x000fc80000410000 */
[----:B------:R0:W2:Y:S01]  /*6960*/  F2F.F64.F32 R26, R0 ;  /* 0x00000000001a7310 */ /* 0x0000a20000201800 */
[----:B------:R-:W-:Y:S05]  /*6970*/  BRA `(.L_x_12913) ;  /* 0x0000000000a47947 */ /* 0x000fea0003800000 */
.L_x_12925:
        /* <DEDUP_REMOVED lines=14> */
.L_x_12939:
[----:B------:R-:W-:Y:S05]  /*6a60*/  BSYNC B0 ;  /* 0x0000000000007941 */ /* 0x000fea0003800000 */
.L_x_12938:
[----:B------:R-:W-:-:S04]  /*6a70*/  FMUL.FTZ R0, R0, 1 ;  /* 0x3f80000000007820 */ /* 0x000fc80000410000 */
[----:B------:R0:W2:Y:S01]  /*6a80*/  F2F.F64.F32 R26, R0 ;  /* 0x00000000001a7310 */ /* 0x0000a20000201800 */
[----:B------:R-:W-:Y:S05]  /*6a90*/  BRA `(.L_x_12913) ;  /* 0x00000000005c7947 */ /* 0x000fea0003800000 */
.L_x_12912:
        /* <DEDUP_REMOVED lines=16> */
.L_x_12940:
[----:B------:R-:W-:Y:S01]  /*6ba0*/  CS2R R26, SRZ ;  /* 0x00000000001a7805 */ /* 0x000fe2000001ff00 */
[----:B------:R-:W-:Y:S06]  /*6bb0*/  BRA `(.L_x_12913) ;  /* 0x0000000000147947 */ /* 0x000fec0003800000 */
.L_x_12937:
[----:B------:R-:W2:Y:S02]  /*6bc0*/  LDG.E.64 R26, desc[UR36][R4.64] ;  /* 0x00000024041a7981 */ /* 0x000ea4000c1e1b00 */
[----:B--2---:R-:W0:Y:S01]  /*6bd0*/  I2F.F64.U64 R26, R26 ;  /* 0x0000001a001a7312 */ /* 0x004e220000301800 */
[----:B------:R-:W-:Y:S05]  /*6be0*/  BRA `(.L_x_12913) ;  /* 0x0000000000087947 */ /* 0x000fea0003800000 */
.L_x_12936:
[----:B------:R-:W2:Y:S02]  /*6bf0*/  LDG.E R4, desc[UR36][R4.64] ;  /* 0x0000002404047981 */ /* 0x000ea4000c1e1900 */
[----:B--2---:R0:W2:Y:S02]  /*6c00*/  I2F.F64.U32 R26, R4 ;  /* 0x00000004001a7312 */ /* 0x0040a40000201800 */
.L_x_12913:
        /* <DEDUP_REMOVED lines=19> */
.L_x_12944:
[----:B------:R-:W4:Y:S02]  /*6d40*/  LDG.E.U8 R4, desc[UR36][R4.64] ;  /* 0x0000002404047981 */ /* 0x000f24000c1e1100 */
[----:B----4-:R0:W4:Y:S01]  /*6d50*/  I2F.F64.U16 R24, R4 ;  /* 0x0000000400187312 */ /* 0x0101220000101800 */
[----:B------:R-:W-:Y:S05]  /*6d60*/  BRA `(.L_x_12946) ;  /* 0x0000000c00707947 */ /* 0x000fea0003800000 */
.L_x_12943:
        /* <DEDUP_REMOVED lines=9> */
.L_x_12948:
[----:B------:R-:W4:Y:S02]  /*6e00*/  LDG.E R4, desc[UR36][R4.64] ;  /* 0x0000002404047981 */ /* 0x000f24000c1e1900 */
[----:B----4-:R0:W4:Y:S01]  /*6e10*/  I2F.F64 R24, R4 ;  /* 0x0000000400187312 */ /* 0x0101220000201c00 */
[----:B------:R-:W-:Y:S05]  /*6e20*/  BRA `(.L_x_12946) ;  /* 0x0000000c00407947 */ /* 0x000fea0003800000 */
.L_x_12947:
[----:B------:R-:W4:Y:S02]  /*6e30*/  LDG.E.U16 R4, desc[UR36][R4.64] ;  /* 0x0000002404047981 */ /* 0x000f24000c1e1500 */
[----:B----4-:R0:W4:Y:S01]  /*6e40*/  I2F.F64.S16 R24, R4 ;  /* 0x0000000400187312 */ /* 0x0101220000101c00 */
[----:B------:R-:W-:Y:S05]  /*6e50*/  BRA `(.L_x_12946) ;  /* 0x0000000c00347947 */ /* 0x000fea0003800000 */
.L_x_12942:
        /* <DEDUP_REMOVED lines=10> */
.L_x_12950:
[----:B------:R-:W4:Y:S02]  /*6f00*/  LDG.E.U16 R0, desc[UR36][R4.64] ;  /* 0x0000002404007981 */ /* 0x000f24000c1e1500 */
[----:B----4-:R-:W-:-:S05]  /*6f10*/  HADD2.F32 R0, -RZ, R0.H0_H0 ;  /* 0x20000000ff007230 */ /* 0x010fca0000004100 */
[----:B------:R-:W-:-:S04]  /*6f20*/  FMUL.FTZ R0, R0, 1 ;  /* 0x3f80000000007820 */ /* 0x000fc80000410000 */
[----:B------:R0:W4:Y:S01]  /*6f30*/  F2F.F64.F32 R24, R0 ;  /* 0x0000000000187310 */ /* 0x0001220000201800 */
[----:B------:R-:W-:Y:S05]  /*6f40*/  BRA `(.L_x_12946) ;  /* 0x0000000800f87947 */ /* 0x000fea0003800000 */
.L_x_12949:
        /* <DEDUP_REMOVED lines=10> */
.L_x_12952:
[----:B------:R-:W4:Y:S02]  /*6ff0*/  LDG.E.U16 R4, desc[UR36][R4.64] ;  /* 0x0000002404047981 */ /* 0x000f24000c1e1500 */
[----:B----4-:R-:W-:-:S05]  /*7000*/  HADD2.F32 R0, -RZ, R4.H0_H0 ;  /* 0x20000004ff007230 */ /* 0x010fca0000004100 */
[----:B------:R-:W-:-:S04]  /*7010*/  FMUL.FTZ R0, R0, 1 ;  /* 0x3f80000000007820 */ /* 0x000fc80000410000 */
[----:B------:R0:W4:Y:S01]  /*7020*/  F2F.F64.F32 R24, R0 ;  /* 0x0000000000187310 */ /* 0x0001220000201800 */
[----:B------:R-:W-:Y:S05]  /*7030*/  BRA `(.L_x_12946) ;  /* 0x0000000800bc7947 */ /* 0x000fea0003800000 */
.L_x_12951:
[----:B------:R0:W5:Y:S01]  /*7040*/  LDG.E.64 R24, desc[UR36][R4.64] ;  /* 0x0000002404187981 */ /* 0x000162000c1e1b00 */
[----:B------:R-:W-:Y:S05]  /*7050*/  BRA `(.L_x_12946) ;  /* 0x0000000800b47947 */ /* 0x000fea0003800000 */
.L_x_12941:
        /* <DEDUP_REMOVED lines=13> */
.L_x_12955:
[----:B------:R0:W5:Y:S01]  /*7130*/  LDG.E.64 R24, desc[UR36][R4.64] ;  /* 0x0000002404187981 */ /* 0x000162000c1e1b00 */
[----:B------:R-:W-:Y:S05]  /*7140*/  BRA `(.L_x_12946) ;  /* 0x0000000800787947 */ /* 0x000fea0003800000 */
.L_x_12954:
        /* <DEDUP_REMOVED lines=28> */
.L_x_12957:
        /* <DEDUP_REMOVED lines=15> */
.L_x_12956:
[----:B------:R-:W4:Y:S02]  /*7400*/  LDG.E.U16 R0, desc[UR36][R4.64] ;  /* 0x0000002404007981 */ /* 0x000f24000c1e1500 */
[----:B----4-:R-:W-:-:S04]  /*7410*/  IMAD.U32 R0, R0, 0x10000, RZ ;  /* 0x0001000000007824 */ /* 0x010fc800078e00ff */
[----:B------:R-:W-:-:S04]  /*7420*/  FMUL.FTZ R0, R0, 1 ;  /* 0x3f80000000007820 */ /* 0x000fc80000410000 */
[----:B------:R0:W4:Y:S01]  /*7430*/  F2F.F64.F32 R24, R0 ;  /* 0x0000000000187310 */ /* 0x0001220000201800 */
[----:B------:R-:W-:Y:S05]  /*7440*/  BRA `(.L_x_12946) ;  /* 0x0000000400b87947 */ /* 0x000fea0003800000 */
.L_x_12953:
        /* <DEDUP_REMOVED lines=11> */
.L_x_12960:
        /* <DEDUP_REMOVED lines=21> */
.L_x_12964:
[----:B------:R-:W-:Y:S05]  /*7650*/  BSYNC B1 ;  /* 0x0000000000017941 */ /* 0x000fea0003800000 */
.L_x_12963:
[----:B------:R-:W-:Y:S01]  /*7660*/  LEA R5, R0, 0x3b800000, 0x17 ;  /* 0x3b80000000057811 */ /* 0x000fe200078eb8ff */
[----:B------:R-:W-:-:S05]  /*7670*/  IMAD.SHL.U32 R0, R3, 0x100000, RZ ;  /* 0x0010000003007824 */ /* 0x000fca00078e00ff */
[----:B------:R-:W-:-:S07]  /*7680*/  LOP3.LUT R0, R5, R0, R6, 0xfe, !PT ;  /* 0x0000000005007212 */ /* 0x000fce00078efe06 */
.L_x_12962:
[----:B------:R-:W-:Y:S05]  /*7690*/  BSYNC B0 ;  /* 0x0000000000007941 */ /* 0x000fea0003800000 */
.L_x_12961:
[----:B------:R-:W-:-:S04]  /*76a0*/  FMUL.FTZ R0, R0, 1 ;  /* 0x3f80000000007820 */ /* 0x000fc80000410000 */
[----:B------:R0:W4:Y:S01]  /*76b0*/  F2F.F64.F32 R24, R0 ;  /* 0x0000000000187310 */ /* 0x0001220000201800 */
[----:B------:R-:W-:Y:S05]  /*76c0*/  BRA `(.L_x_12946) ;  /* 0x0000000400187947 */ /* 0x000fea0003800000 */
.L_x_12959:
        /* <DEDUP_REMOVED lines=21> */
.L_x_12968:
[----:B------:R-:W-:Y:S05]  /*7820*/  BSYNC B1 ;  /* 0x0000000000017941 */ /* 0x000fea0003800000 */
.L_x_12967:
[----:B------:R-:W-:Y:S01]  /*7830*/  LEA R5, R0, 0x37800000, 0x17 ;  /* 0x3780000000057811 */ /* 0x000fe200078eb8ff */
[----:B------:R-:W-:-:S05]  /*7840*/  IMAD.SHL.U32 R0, R3, 0x200000, RZ ;  /* 0x0020000003007824 */ /* 0x000fca00078e00ff */
[----:B------:R-:W-:-:S07]  /*7850*/  LOP3.LUT R0, R5, R0, R6, 0xfe, !PT ;  /* 0x0000000005007212 */ /* 0x000fce00078efe06 */
.L_x_12966:
[----:B------:R-:W-:Y:S05]  /*7860*/  BSYNC B0 ;  /* 0x0000000000007941 */ /* 0x000fea0003800000 */
.L_x_12965:
[----:B------:R-:W-:-:S04]  /*7870*/  FMUL.FTZ R0, R0, 1 ;  /* 0x3f80000000007820 */ /* 0x000fc80000410000 */
[----:B------:R0:W4:Y:S01]  /*7880*/  F2F.F64.F32 R24, R0 ;  /* 0x0000000000187310 */ /* 0x0001220000201800 */
[----:B------:R-:W-:Y:S05]  /*7890*/  BRA `(.L_x_12946) ;  /* 0x0000000000a47947 */ /* 0x000fea0003800000 */
.L_x_12958:
        /* <DEDUP_REMOVED lines=14> */
.L_x_12972:
[----:B------:R-:W-:Y:S05]  /*7980*/  BSYNC B0 ;  /* 0x0000000000007941 */ /* 0x000fea0003800000 */
.L_x_12971:
[----:B------:R-:W-:-:S04]  /*7990*/  FMUL.FTZ R0, R0, 1 ;  /* 0x3f80000000007820 */ /* 0x000fc80000410000 */
[----:B------:R0:W4:Y:S01]  /*79a0*/  F2F.F64.F32 R24, R0 ;  /* 0x0000000000187310 */ /* 0x0001220000201800 */
[----:B------:R-:W-:Y:S05]  /*79b0*/  BRA `(.L_x_12946) ;  /* 0x00000000005c7947 */ /* 0x000fea0003800000 */
.L_x_12945:
        /* <DEDUP_REMOVED lines=16> */
.L_x_12973:
[----:B------:R-:W-:Y:S01]  /*7ac0*/  CS2R R24, SRZ ;  /* 0x0000000000187805 */ /* 0x000fe2000001ff00 */
[----:B------:R-:W-:Y:S06]  /*7ad0*/  BRA `(.L_x_12946) ;  /* 0x0000000000147947 */ /* 0x000fec0003800000 */
.L_x_12970:
[----:B------:R-:W4:Y:S02]  /*7ae0*/  LDG.E.64 R24, desc[UR36][R4.64] ;  /* 0x0000002404187981 */ /* 0x000f24000c1e1b00 */
[----:B----4-:R-:W0:Y:S01]  /*7af0*/  I2F.F64.U64 R24, R24 ;  /* 0x0000001800187312 */ /* 0x010e220000301800 */
[----:B------:R-:W-:Y:S05]  /*7b00*/  BRA `(.L_x_12946) ;  /* 0x0000000000087947 */ /* 0x000fea0003800000 */
.L_x_12969:
[----:B------:R-:W4:Y:S02]  /*7b10*/  LDG.E R4, desc[UR36][R4.64] ;  /* 0x0000002404047981 */ /* 0x000f24000c1e1900 */
[----:B----4-:R0:W4:Y:S02]  /*7b20*/  I2F.F64.U32 R24, R4 ;  /* 0x0000000400187312 */ /* 0x0101240000201800 */
.L_x_12946:
        /* <DEDUP_REMOVED lines=19> */
.L_x_12977:
[----:B------:R-:W2:Y:S02]  /*7c60*/  LDG.E.U8 R4, desc[UR36][R4.64] ;  /* 0x0000002404047981 */ /* 0x000ea4000c1e1100 */
[----:B--2---:R0:W2:Y:S01]  /*7c70*/  I2F.F64.U16 R18, R4 ;  /* 0x0000000400127312 */ /* 0x0040a20000101800 */
[----:B------:R-:W-:Y:S05]  /*7c80*/  BRA `(.L_x_12979) ;  /* 0x0000000c00707947 */ /* 0x000fea0003800000 */
.L_x_12976:
        /* <DEDUP_REMOVED lines=9> */
.L_x_12981:
[----:B------:R-:W2:Y:S02]  /*7d20*/  LDG.E R4, desc[UR36][R4.64] ;  /* 0x0000002404047981 */ /* 0x000ea4000c1e1900 */
[----:B--2---:R0:W2:Y:S01]  /*7d30*/  I2F.F64 R18, R4 ;  /* 0x0000000400127312 */ /* 0x0040a20000201c00 */
[----:B------:R-:W-:Y:S05]  /*7d40*/  BRA `(.L_x_12979) ;  /* 0x0000000c00407947 */ /* 0x000fea0003800000 */
.L_x_12980:
[----:B------:R-:W2:Y:S02]  /*7d50*/  LDG.E.U16 R4, desc[UR36][R4.64] ;  /* 0x0000002404047981 */ /* 0x000ea4000c1e1500 */
[----:B--2---:R0:W2:Y:S01]  /*7d60*/  I2F.F64.S16 R18, R4 ;  /* 0x0000000400127312 */ /* 0x0040a20000101c00 */
[----:B------:R-:W-:Y:S05]  /*7d70*/  BRA `(.L_x_12979) ;  /* 0x0000000c00347947 */ /* 0x000fea0003800000 */
.L_x_12975:
        /* <DEDUP_REMOVED lines=10> */
.L_x_12983:
[----:B------:R-:W2:Y:S02]  /*7e20*/  LDG.E.U16 R0, desc[UR36][R4.64] ;  /* 0x0000002404007981 */ /* 0x000ea4000c1e1500 */
[----:B--2---:R-:W-:-:S05]  /*7e30*/  HADD2.F32 R0, -RZ, R0.H0_H0 ;  /* 0x20000000ff007230 */ /* 0x004fca0000004100 */
[----:B------:R-:W-:-:S04]  /*7e40*/  FMUL.FTZ R0, R0, 1 ;  /* 0x3f80000000007820 */ /* 0x000fc80000410000 */
[----:B------:R0:W2:Y:S01]  /*7e50*/  F2F.F64.F32 R18, R0 ;  /* 0x0000000000127310 */ /* 0x0000a20000201800 */
[----:B------:R-:W-:Y:S05]  /*7e60*/  BRA `(.L_x_12979) ;  /* 0x0000000800f87947 */ /* 0x000fea0003800000 */
.L_x_12982:
        /* <DEDUP_REMOVED lines=10> */
.L_x_12985:
[----:B------:R-:W2:Y:S02]  /*7f10*/  LDG.E.U16 R4, desc[UR36][R4.64] ;  /* 0x0000002404047981 */ /* 0x000ea4000c1e1500 */
[----:B--2---:R-:W-:-:S05]  /*7f20*/  HADD2.F32 R0, -RZ, R4.H0_H0 ;  /* 0x20000004ff007230 */ /* 0x004fca0000004100 */
[----:B------:R-:W-:-:S04]  /*7f30*/  FMUL.FTZ R0, R0, 1 ;  /* 0x3f80000000007820 */ /* 0x000fc80000410000 */
[----:B------:R0:W2:Y:S01]  /*7f40*/  F2F.F64.F32 R18, R0 ;  /* 0x0000000000127310 */ /* 0x0000a20000201800 */
[----:B------:R-:W-:Y:S05]  /*7f50*/  BRA `(.L_x_12979) ;  /* 0x0000000800bc7947 */ /* 0x000fea0003800000 */
.L_x_12984:
[----:B------:R0:W5:Y:S01]  /*7f60*/  LDG.E.64 R18, desc[UR36][R4.64] ;  /* 0x0000002404127981 */ /* 0x000162000c1e1b00 */
[----:B------:R-:W-:Y:S05]  /*7f70*/  BRA `(.L_x_12979) ;  /* 0x0000000800b47947 */ /* 0x000fea0003800000 */
.L_x_12974:
        /* <DEDUP_REMOVED lines=13> */
.L_x_12988:
[----:B------:R0:W5:Y:S01]  /*8050*/  LDG.E.64 R18, desc[UR36][R4.64] ;  /* 0x0000002404127981 */ /* 0x000162000c1e1b00 */
[----:B------:R-:W-:Y:S05]  /*8060*/  BRA `(.L_x_12979) ;  /* 0x0000000800787947 */ /* 0x000fea0003800000 */
.L_x_12987:
        /* <DEDUP_REMOVED lines=28> */
.L_x_12990:
        /* <DEDUP_REMOVED lines=15> */
.L_x_12989:
[----:B------:R-:W2:Y:S02]  /*8320*/  LDG.E.U16 R0, desc[UR36][R4.64] ;  /* 0x0000002404007981 */ /* 0x000ea4000c1e1500 */
[----:B--2---:R-:W-:-:S04]  /*8330*/  IMAD.U32 R0, R0, 0x10000, RZ ;  /* 0x0001000000007824 */ /* 0x004fc800078e00ff */
[----:B------:R-:W-:-:S04]  /*8340*/  FMUL.FTZ R0, R0, 1 ;  /* 0x3f80000000007820 */ /* 0x000fc80000410000 */
[----:B------:R0:W2:Y:S01]  /*8350*/  F2F.F64.F32 R18, R0 ;  /* 0x0000000000127310 */ /* 0x0000a20000201800 */
[----:B------:R-:W-:Y:S05]  /*8360*/  BRA `(.L_x_12979) ;  /* 0x0000000400b87947 */ /* 0x000fea0003800000 */
.L_x_12986:
        /* <DEDUP_REMOVED lines=11> */
.L_x_12993:
        /* <DEDUP_REMOVED lines=21> */
.L_x_12997:
[----:B------:R-:W-:Y:S05]  /*8570*/  BSYNC B1 ;  /* 0x0000000000017941 */ /* 0x000fea0003800000 */
.L_x_12996:
[----:B------:R-:W-:Y:S01]  /*8580*/  LEA R5, R0, 0x3b800000, 0x17 ;  /* 0x3b80000000057811 */ /* 0x000fe200078eb8ff */
[----:B------:R-:W-:-:S05]  /*8590*/  IMAD.SHL.U32 R0, R3, 0x100000, RZ ;  /* 0x0010000003007824 */ /* 0x000fca00078e00ff */
[----:B------:R-:W-:-:S07]  /*85a0*/  LOP3.LUT R0, R5, R0, R6, 0xfe, !PT ;  /* 0x0000000005007212 */ /* 0x000fce00078efe06 */
.L_x_12995:
[----:B------:R-:W-:Y:S05]  /*85b0*/  BSYNC B0 ;  /* 0x0000000000007941 */ /* 0x000fea0003800000 */
.L_x_12994:
[----:B------:R-:W-:-:S04]  /*85c0*/  FMUL.FTZ R0, R0, 1 ;  /* 0x3f80000000007820 */ /* 0x000fc80000410000 */
[----:B------:R0:W2:Y:S01]  /*85d0*/  F2F.F64.F32 R18, R0 ;  /* 0x0000000000127310 */ /* 0x0000a20000201800 */
[----:B------:R-:W-:Y:S05]  /*85e0*/  BRA `(.L_x_12979) ;  /* 0x0000000400187947 */ /* 0x000fea0003800000 */
.L_x_12992:
        /* <DEDUP_REMOVED lines=21> */
.L_x_13001:
[----:B------:R-:W-:Y:S05]  /*8740*/  BSYNC B1 ;  /* 0x0000000000017941 */ /* 0x000fea0003800000 */
.L_x_13000:
[----:B------:R-:W-:Y:S01]  /*8750*/  LEA R5, R0, 0x37800000, 0x17 ;  /* 0x3780000000057811 */ /* 0x000fe200078eb8ff */
[----:B------:R-:W-:-:S05]  /*8760*/  IMAD.SHL.U32 R0, R3, 0x200000, RZ ;  /* 0x0020000003007824 */ /* 0x000fca00078e00ff */
[----:B------:R-:W-:-:S07]  /*8770*/  LOP3.LUT R0, R5, R0, R6, 0xfe, !PT ;  /* 0x0000000005007212 */ /* 0x000fce00078efe06 */
.L_x_12999:
[----:B------:R-:W-:Y:S05]  /*8780*/  BSYNC B0 ;  /* 0x0000000000007941 */ /* 0x000fea0003800000 */
.L_x_12998:
[----:B------:R-:W-:-:S04]  /*8790*/  FMUL.FTZ R0, R0, 1 ;  /* 0x3f80000000007820 */ /* 0x000fc80000410000 */
[----:B------:R0:W2:Y:S01]  /*87a0*/  F2F.F64.F32 R18, R0 ;  /* 0x0000000000127310 */ /* 0x0000a20000201800 */
[----:B------:R-:W-:Y:S05]  /*87b0*/  BRA `(.L_x_12979) ;  /* 0x0000000000a47947 */ /* 0x000fea0003800000 */
.L_x_12991:
        /* <DEDUP_REMOVED lines=14> */
.L_x_13005:
[----:B------:R-:W-:Y:S05]  /*88a0*/  BSYNC B0 ;  /* 0x0000000000007941 */ /* 0x000fea0003800000 */
.L_x_13004:
[----:B------:R-:W-:-:S04]  /*88b0*/  FMUL.FTZ R0, R0, 1 ;  /* 0x3f80000000007820 */ /* 0x000fc80000410000 */
[----:B------:R0:W2:Y:S01]  /*88c0*/  F2F.F64.F32 R18, R0 ;  /* 0x0000000000127310 */ /* 0x0000a20000201800 */
[----:B------:R-:W-:Y:S05]  /*88d0*/  BRA `(.L_x_12979) ;  /* 0x00000000005c7947 */ /* 0x000fea0003800000 */
.L_x_12978:
        /* <DEDUP_REMOVED lines=16> */
.L_x_13006:
[----:B------:R-:W-:Y:S01]  /*89e0*/  CS2R R18, SRZ ;  /* 0x0000000000127805 */ /* 0x000fe2000001ff00 */
[----:B------:R-:W-:Y:S06]  /*89f0*/  BRA `(.L_x_12979) ;  /* 0x0000000000147947 */ /* 0x000fec0003800000 */
.L_x_13003:
[----:B------:R-:W2:Y:S02]  /*8a00*/  LDG.E.64 R18, desc[UR36][R4.64] ;  /* 0x0000002404127981 */ /* 0x000ea4000c1e1b00 */
[----:B--2---:R-:W0:Y:S01]  /*8a10*/  I2F.F64.U64 R18, R18 ;  /* 0x0000001200127312 */ /* 0x004e220000301800 */
[----:B------:R-:W-:Y:S05]  /*8a20*/  BRA `(.L_x_12979) ;  /* 0x0000000000087947 */ /* 0x000fea0003800000 */
.L_x_13002:
[----:B------:R-:W2:Y:S02]  /*8a30*/  LDG.E R4, desc[UR36][R4.64] ;  /* 0x0000002404047981 */ /* 0x000ea4000c1e1900 */
[----:B--2---:R0:W2:Y:S02]  /*8a40*/  I2F.F64.U32 R18, R4 ;  /* 0x0000000400127312 */ /* 0x0040a40000201800 */
.L_x_12979:
[----:B------:R-:W-:-:S07]  /*8a50*/  VIADD R35, R35, 0x80 ;  /* 0x0000008023237836 */ /* 0x000fce0000000000 */
.L_x_12907:
[----:B------:R-:W-:Y:S05]  /*8a60*/  BSYNC B6 ;  /* 0x0000000000067941 */ /* 0x000fea0003800000 */
.L_x_12906:
[----:B------:R-:W-:Y:S01]  /*8a70*/  ISETP.GE.AND P0, PT, R35, R2, PT ;  /* 0x000000022300720c */ /* 0x000fe20003f06270 */
[----:B------:R-:W-:Y:S01]  /*8a80*/  BSSY B6, `(.L_x_13007) ;  /* 0x00002db000067945 */ /* 0x000fe20003800000 */
[----:B------:R-:W-:Y:S02]  /*8a90*/  CS2R R22, SRZ ;  /* 0x0000000000167805 */ /* 0x000fe4000001ff00 */
[----:B----4-:R-:W-:-:S09]  /*8aa0*/  CS2R R16, SRZ ;  /* 0x0000000000107805 */ /* 0x010fd2000001ff00 */
        /* <DEDUP_REMOVED lines=21> */
.L_x_13012:
[----:B------:R-:W4:Y:S02]  /*8c00*/  LDG.E.U8 R4, desc[UR36][R4.64] ;  /* 0x0000002404047981 */ /* 0x000f24000c1e1100 */
[----:B----4-:R0:W4:Y:S01]  /*8c10*/  I2F.F64.U16 R22, R4 ;  /* 0x0000000400167312 */ /* 0x0101220000101800 */
[----:B------:R-:W-:Y:S05]  /*8c20*/  BRA `(.L_x_13014) ;  /* 0x0000000c00707947 */ /* 0x000fea0003800000 */
.L_x_13011:
        /* <DEDUP_REMOVED lines=9> */
.L_x_13016:
[----:B------:R-:W4:Y:S02]  /*8cc0*/  LDG.E R4, desc[UR36][R4.64] ;  /* 0x0000002404047981 */ /* 0x000f24000c1e1900 */
[----:B----4-:R0:W4:Y:S01]  /*8cd0*/  I2F.F64 R22, R4 ;  /* 0x0000000400167312 */ /* 0x0101220000201c00 */
[----:B------:R-:W-:Y:S05]  /*8ce0*/  BRA `(.L_x_13014) ;  /* 0x0000000c00407947 */ /* 0x000fea0003800000 */
.L_x_13015:
[----:B------:R-:W4:Y:S02]  /*8cf0*/  LDG.E.U16 R4, desc[UR36][R4.64] ;  /* 0x0000002404047981 */ /* 0x000f24000c1e1500 */
[----:B----4-:R0:W4:Y:S01]  /*8d00*/  I2F.F64.S16 R22, R4 ;  /* 0x0000000400167312 */ /* 0x0101220000101c00 */
[----:B------:R-:W-:Y:S05]  /*8d10*/  BRA `(.L_x_13014) ;  /* 0x0000000c00347947 */ /* 0x000fea0003800000 */
.L_x_13010:
        /* <DEDUP_REMOVED lines=10> */
.L_x_13018:
[----:B------:R-:W4:Y:S02]  /*8dc0*/  LDG.E.U16 R0, desc[UR36][R4.64] ;  /* 0x0000002404007981 */ /* 0x000f24000c1e1500 */
[----:B----4-:R-:W-:-:S05]  /*8dd0*/  HADD2.F32 R0, -RZ, R0.H0_H0 ;  /* 0x20000000ff007230 */ /* 0x010fca0000004100 */
[----:B------:R-:W-:-:S04]  /*8de0*/  FMUL.FTZ R0, R0, 1 ;  /* 0x3f80000000007820 */ /* 0x000fc80000410000 */
[----:B------:R0:W4:Y:S01]  /*8df0*/  F2F.F64.F32 R22, R0 ;  /* 0x0000000000167310 */ /* 0x0001220000201800 */
[----:B------:R-:W-:Y:S05]  /*8e00*/  BRA `(.L_x_13014) ;  /* 0x0000000800f87947 */ /* 0x000fea0003800000 */
.L_x_13017:
        /* <DEDUP_REMOVED lines=10> */
.L_x_13020:
[----:B------:R-:W4:Y:S02]  /*8eb0*/  LDG.E.U16 R4, desc[UR36][R4.64] ;  /* 0x0000002404047981 */ /* 0x000f24000c1e1500 */
[----:B----4-:R-:W-:-:S05]  /*8ec0*/  HADD2.F32 R0, -RZ, R4.H0_H0 ;  /* 0x20000004ff007230 */ /* 0x010fca0000004100 */
[----:B------:R-:W-:-:S04]  /*8ed0*/  FMUL.FTZ R0, R0, 1 ;  /* 0x3f80000000007820 */ /* 0x000fc80000410000 */
[----:B------:R0:W4:Y:S01]  /*8ee0*/  F2F.F64.F32 R22, R0 ;  /* 0x0000000000167310 */ /* 0x0001220000201800 */
[----:B------:R-:W-:Y:S05]  /*8ef0*/  BRA `(.L_x_13014) ;  /* 0x0000000800bc7947 */ /* 0x000fea0003800000 */
.L_x_13019:
[----:B------:R0:W5:Y:S01]  /*8f00*/  LDG.E.64 R22, desc[UR36][R4.64] ;  /* 0x0000002404167981 */ /* 0x000162000c1e1b00 */
[----:B------:R-:W-:Y:S05]  /*8f10*/  BRA `(.L_x_13014) ;  /* 0x0000000800b47947 */ /* 0x000fea0003800000 */
.L_x_13009:
        /* <DEDUP_REMOVED lines=13> */
.L_x_13023:
[----:B------:R0:W5:Y:S01]  /*8ff0*/  LDG.E.64 R22, desc[UR36][R4.64] ;  /* 0x0000002404167981 */ /* 0x000162000c1e1b00 */
[----:B------:R-:W-:Y:S05]  /*9000*/  BRA `(.L_x_13014) ;  /* 0x0000000800787947 */ /* 0x000fea0003800000 */
.L_x_13022:
        /* <DEDUP_REMOVED lines=28> */
.L_x_13025:
        /* <DEDUP_REMOVED lines=15> */
.L_x_13024:
[----:B------:R-:W4:Y:S02]  /*92c0*/  LDG.E.U16 R0, desc[UR36][R4.64] ;  /* 0x0000002404007981 */ /* 0x000f24000c1e1500 */
[----:B----4-:R-:W-:-:S04]  /*92d0*/  IMAD.U32 R0, R0, 0x10000, RZ ;  /* 0x0001000000007824 */ /* 0x010fc800078e00ff */
[----:B------:R-:W-:-:S04]  /*92e0*/  FMUL.FTZ R0, R0, 1 ;  /* 0x3f80000000007820 */ /* 0x000fc80000410000 */
[----:B------:R0:W4:Y:S01]  /*92f0*/  F2F.F64.F32 R22, R0 ;  /* 0x0000000000167310 */ /* 0x0001220000201800 */
[----:B------:R-:W-:Y:S05]  /*9300*/  BRA `(.L_x_13014) ;  /* 0x0000000400b87947 */ /* 0x000fea0003800000 */
.L_x_13021:
        /* <DEDUP_REMOVED lines=11> */
.L_x_13028:
        /* <DEDUP_REMOVED lines=21> */
.L_x_13032:
[----:B------:R-:W-:Y:S05]  /*9510*/  BSYNC B1 ;  /* 0x0000000000017941 */ /* 0x000fea0003800000 */
.L_x_13031:
[----:B------:R-:W-:Y:S01]  /*9520*/  LEA R5, R0, 0x3b800000, 0x17 ;  /* 0x3b80000000057811 */ /* 0x000fe200078eb8ff */
[----:B------:R-:W-:-:S05]  /*9530*/  IMAD.SHL.U32 R0, R3, 0x100000, RZ ;  /* 0x0010000003007824 */ /* 0x000fca00078e00ff */
[----:B------:R-:W-:-:S07]  /*9540*/  LOP3.LUT R0, R5, R0, R6, 0xfe, !PT ;  /* 0x0000000005007212 */ /* 0x000fce00078efe06 */
.L_x_13030:
[----:B------:R-:W-:Y:S05]  /*9550*/  BSYNC B0 ;  /* 0x0000000000007941 */ /* 0x000fea0003800000 */
.L_x_13029:
[----:B------:R-:W-:-:S04]  /*9560*/  FMUL.FTZ R0, R0, 1 ;  /* 0x3f80000000007820 */ /* 0x000fc80000410000 */
[----:B------:R0:W4:Y:S01]  /*9570*/  F2F.F64.F32 R22, R0 ;  /* 0x0000000000167310 */ /* 0x0001220000201800 */
[----:B------:R-:W-:Y:S05]  /*9580*/  BRA `(.L_x_13014) ;  /* 0x0000000400187947 */ /* 0x000fea0003800000 */
.L_x_13027:
        /* <DEDUP_REMOVED lines=21> */
.L_x_13036:
[----:B------:R-:W-:Y:S05]  /*96e0*/  BSYNC B1 ;  /* 0x0000000000017941 */ /* 0x000fea0003800000 */
.L_x_13035:
[----:B------:R-:W-:Y:S01]  /*96f0*/  LEA R5, R0, 0x37800000, 0x17 ;  /* 0x3780000000057811 */ /* 0x000fe200078eb8ff */
[----:B------:R-:W-:-:S05]  /*9700*/  IMAD.SHL.U32 R0, R3, 0x200000, RZ ;  /* 0x0020000003007824 */ /* 0x000fca00078e00ff */
[----:B------:R-:W-:-:S07]  /*9710*/  LOP3.LUT R0, R5, R0, R6, 0xfe, !PT ;  /* 0x0000000005007212 */ /* 0x000fce00078efe06 */
.L_x_13034:
[----:B------:R-:W-:Y:S05]  /*9720*/  BSYNC B0 ;  /* 0x0000000000007941 */ /* 0x000fea0003800000 */
.L_x_13033:
[----:B------:R-:W-:-:S04]  /*9730*/  FMUL.FTZ R0, R0, 1 ;  /* 0x3f80000000007820 */ /* 0x000fc80000410000 */
[----:B------:R0:W4:Y:S01]  /*9740*/  F2F.F64.F32 R22, R0 ;  /* 0x0000000000167310 */ /* 0x0001220000201800 */
[----:B------:R-:W-:Y:S05]  /*9750*/  BRA `(.L_x_13014) ;  /* 0x0000000000a47947 */ /* 0x000fea0003800000 */
.L_x_13026:
        /* <DEDUP_REMOVED lines=14> */
.L_x_13040:
[----:B------:R-:W-:Y:S05]  /*9840*/  BSYNC B0 ;  /* 0x0000000000007941 */ /* 0x000fea0003800000 */
.L_x_13039:
[----:B------:R-:W-:-:S04]  /*9850*/  FMUL.FTZ R0, R0, 1 ;  /* 0x3f80000000007820 */ /* 0x000fc80000410000 */
[----:B------:R0:W4:Y:S01]  /*9860*/  F2F.F64.F32 R22, R0 ;  /* 0x0000000000167310 */ /* 0x0001220000201800 */
[----:B------:R-:W-:Y:S05]  /*9870*/  BRA `(.L_x_13014) ;  /* 0x00000000005c7947 */ /* 0x000fea0003800000 */
.L_x_13013:
        /* <DEDUP_REMOVED lines=16> */
.L_x_13041:
[----:B------:R-:W-:Y:S01]  /*9980*/  CS2R R22, SRZ ;  /* 0x0000000000167805 */ /* 0x000fe2000001ff00 */
[----:B------:R-:W-:Y:S06]  /*9990*/  BRA `(.L_x_13014) ;  /* 0x0000000000147947 */ /* 0x000fec0003800000 */
.L_x_13038:
[----:B------:R-:W4:Y:S02]  /*99a0*/  LDG.E.64 R22, desc[UR36][R4.64] ;  /* 0x0000002404167981 */ /* 0x000f24000c1e1b00 */
[----:B----4-:R-:W0:Y:S01]  /*99b0*/  I2F.F64.U64 R22, R22 ;  /* 0x0000001600167312 */ /* 0x010e220000301800 */
[----:B------:R-:W-:Y:S05]  /*99c0*/  BRA `(.L_x_13014) ;  /* 0x0000000000087947 */ /* 0x000fea0003800000 */
.L_x_13037:
[----:B------:R-:W4:Y:S02]  /*99d0*/  LDG.E R4, desc[UR36][R4.64] ;  /* 0x0000002404047981 */ /* 0x000f24000c1e1900 */
[----:B----4-:R0:W4:Y:S02]  /*99e0*/  I2F.F64.U32 R22, R4 ;  /* 0x0000000400167312 */ /* 0x0101240000201800 */
.L_x_13014:
        /* <DEDUP_REMOVED lines=20> */
.L_x_13045:
[----:B------:R-:W2:Y:S02]  /*9b30*/  LDG.E.U8 R4, desc[UR36][R4.64] ;  /* 0x0000002404047981 */ /* 0x000ea4000c1e1100 */
[----:B--2---:R0:W1:Y:S01]  /*9b40*/  I2F.F64.U16 R16, R4 ;  /* 0x0000000400107312 */ /* 0x0040620000101800 */
[----:B------:R-:W-:Y:S05]  /*9b50*/  BRA `(.L_x_13047) ;  /* 0x0000000c00707947 */ /* 0x000fea0003800000 */
.L_x_13044:
        /* <DEDUP_REMOVED lines=9> */
.L_x_13049:
[----:B------:R-:W2:Y:S02]  /*9bf0*/  LDG.E R4, desc[UR36][R4.64] ;  /* 0x0000002404047981 */ /* 0x000ea4000c1e1900 */
[----:B--2---:R0:W1:Y:S01]  /*9c00*/  I2F.F64 R16, R4 ;  /* 0x0000000400107312 */ /* 0x0040620000201c00 */
[----:B------:R-:W-:Y:S05]  /*9c10*/  BRA `(.L_x_13047) ;  /* 0x0000000c00407947 */ /* 0x000fea0003800000 */
.L_x_13048:
[----:B------:R-:W2:Y:S02]  /*9c20*/  LDG.E.U16 R4, desc[UR36][R4.64] ;  /* 0x0000002404047981 */ /* 0x000ea4000c1e1500 */
[----:B--2---:R0:W1:Y:S01]  /*9c30*/  I2F.F64.S16 R16, R4 ;  /* 0x0000000400107312 */ /* 0x0040620000101c00 */
[----:B------:R-:W-:Y:S05]  /*9c40*/  BRA `(.L_x_13047) ;  /* 0x0000000c00347947 */ /* 0x000fea0003800000 */
.L_x_13043:
        /* <DEDUP_REMOVED lines=10> */
.L_x_13051:
[----:B------:R-:W2:Y:S02]  /*9cf0*/  LDG.E.U16 R0, desc[UR36][R4.64] ;  /* 0x0000002404007981 */ /* 0x000ea4000c1e1500 */
[----:B--2---:R-:W-:-:S05]  /*9d00*/  HADD2.F32 R0, -RZ, R0.H0_H0 ;  /* 0x20000000ff007230 */ /* 0x004fca0000004100 */
[----:B------:R-:W-:-:S04]  /*9d10*/  FMUL.FTZ R0, R0, 1 ;  /* 0x3f80000000007820 */ /* 0x000fc80000410000 */
[----:B------:R0:W1:Y:S01]  /*9d20*/  F2F.F64.F32 R16, R0 ;  /* 0x0000000000107310 */ /* 0x0000620000201800 */
[----:B------:R-:W-:Y:S05]  /*9d30*/  BRA `(.L_x_13047) ;  /* 0x0000000800f87947 */ /* 0x000fea0003800000 */
.L_x_13050:
        /* <DEDUP_REMOVED lines=10> */
.L_x_13053:
[----:B------:R-:W2:Y:S02]  /*9de0*/  LDG.E.U16 R4, desc[UR36][R4.64] ;  /* 0x0000002404047981 */ /* 0x000ea4000c1e1500 */
[----:B--2---:R-:W-:-:S05]  /*9df0*/  HADD2.F32 R0, -RZ, R4.H0_H0 ;  /* 0x20000004ff007230 */ /* 0x004fca0000004100 */
[----:B------:R-:W-:-:S04]  /*9e00*/  FMUL.FTZ R0, R0, 1 ;  /* 0x3f80000000007820 */ /* 0x000fc80000410000 */
[----:B------:R0:W1:Y:S01]  /*9e10*/  F2F.F64.F32 R16, R0 ;  /* 0x0000000000107310 */ /* 0x0000620000201800 */
[----:B------:R-:W-:Y:S05]  /*9e20*/  BRA `(.L_x_13047) ;  /* 0x0000000800bc7947 */ /* 0x000fea0003800000 */
.L_x_13052:
[----:B------:R0:W5:Y:S01]  /*9e30*/  LDG.E.64 R16, desc[UR36][R4.64] ;  /* 0x0000002404107981 */ /* 0x000162000c1e1b00 */
[----:B------:R-:W-:Y:S05]  /*9e40*/  BRA `(.L_x_13047) ;  /* 0x0000000800b47947 */ /* 0x000fea0003800000 */
.L_x_13042:
        /* <DEDUP_REMOVED lines=13> */
.L_x_13056:
[----:B------:R0:W5:Y:S01]  /*9f20*/  LDG.E.64 R16, desc[UR36][R4.64] ;  /* 0x0000002404107981 */ /* 0x000162000c1e1b00 */
[----:B------:R-:W-:Y:S05]  /*9f30*/  BRA `(.L_x_13047) ;  /* 0x0000000800787947 */ /* 0x000fea0003800000 */
.L_x_13055:
        /* <DEDUP_REMOVED lines=28> */
.L_x_13058:
        /* <DEDUP_REMOVED lines=15> */
.L_x_13057:
[----:B------:R-:W2:Y:S02]  /*a1f0*/  LDG.E.U16 R0, desc[UR36][R4.64] ;  /* 0x0000002404007981 */ /* 0x000ea4000c1e1500 */
[----:B--2---:R-:W-:-:S04]  /*a200*/  IMAD.U32 R0, R0, 0x10000, RZ ;  /* 0x0001000000007824 */ /* 0x004fc800078e00ff */
[----:B------:R-:W-:-:S04]  /*a210*/  FMUL.FTZ R0, R0, 1 ;  /* 0x3f80000000007820 */ /* 0x000fc80000410000 */
[----:B------:R0:W1:Y:S01]  /*a220*/  F2F.F64.F32 R16, R0 ;  /* 0x0000000000107310 */ /* 0x0000620000201800 */
[----:B------:R-:W-:Y:S05]  /*a230*/  BRA `(.L_x_13047) ;  /* 0x0000000400b87947 */ /* 0x000fea0003800000 */
.L_x_13054:
        /* <DEDUP_REMOVED lines=11> */
.L_x_13061:
        /* <DEDUP_REMOVED lines=21> */
.L_x_13065:
[----:B------:R-:W-:Y:S05]  /*a440*/  BSYNC B1 ;  /* 0x0000000000017941 */ /* 0x000fea0003800000 */
.L_x_13064:
[----:B------:R-:W-:Y:S01]  /*a450*/  LEA R5, R0, 0x3b800000, 0x17 ;  /* 0x3b80000000057811 */ /* 0x000fe200078eb8ff */
[----:B------:R-:W-:-:S05]  /*a460*/  IMAD.SHL.U32 R0, R3, 0x100000, RZ ;  /* 0x0010000003007824 */ /* 0x000fca00078e00ff */
[----:B------:R-:W-:-:S07]  /*a470*/  LOP3.LUT R0, R5, R0, R6, 0xfe, !PT ;  /* 0x0000000005007212 */ /* 0x000fce00078efe06 */
.L_x_13063:
[----:B------:R-:W-:Y:S05]  /*a480*/  BSYNC B0 ;  /* 0x0000000000007941 */ /* 0x000fea0003800000 */
.L_x_13062:
[----:B------:R-:W-:-:S04]  /*a490*/  FMUL.FTZ R0, R0, 1 ;  /* 0x3f80000000007820 */ /* 0x000fc80000410000 */
[----:B------:R0:W1:Y:S01]  /*a4a0*/  F2F.F64.F32 R16, R0 ;  /* 0x0000000000107310 */ /* 0x0000620000201800 */
[----:B------:R-:W-:Y:S05]  /*a4b0*/  BRA `(.L_x_13047) ;  /* 0x0000000400187947 */ /* 0x000fea0003800000 */
.L_x_13060:
        /* <DEDUP_REMOVED lines=21> */
.L_x_13069:
[----:B------:R-:W-:Y:S05]  /*a610*/  BSYNC B1 ;  /* 0x0000000000017941 */ /* 0x000fea0003800000 */
.L_x_13068:
[----:B------:R-:W-:Y:S01]  /*a620*/  LEA R5, R0, 0x37800000, 0x17 ;  /* 0x3780000000057811 */ /* 0x000fe200078eb8ff */
[----:B------:R-:W-:-:S05]  /*a630*/  IMAD.SHL.U32 R0, R3, 0x200000, RZ ;  /* 0x0020000003007824 */ /* 0x000fca00078e00ff */
[----:B------:R-:W-:-:S07]  /*a640*/  LOP3.LUT R0, R5, R0, R6, 0xfe, !PT ;  /* 0x0000000005007212 */ /* 0x000fce00078efe06 */
.L_x_13067:
[----:B------:R-:W-:Y:S05]  /*a650*/  BSYNC B0 ;  /* 0x0000000000007941 */ /* 0x000fea0003800000 */
.L_x_13066:
[----:B------:R-:W-:-:S04]  /*a660*/  FMUL.FTZ R0, R0, 1 ;  /* 0x3f80000000007820 */ /* 0x000fc80000410000 */
[----:B------:R0:W1:Y:S01]  /*a670*/  F2F.F64.F32 R16, R0 ;  /* 0x0000000000107310 */ /* 0x0000620000201800 */
[----:B------:R-:W-:Y:S05]  /*a680*/  BRA `(.L_x_13047) ;  /* 0x0000000000a47947 */ /* 0x000fea0003800000 */
.L_x_13059:
        /* <DEDUP_REMOVED lines=14> */
.L_x_13073:
[----:B------:R-:W-:Y:S05]  /*a770*/  BSYNC B0 ;  /* 0x0000000000007941 */ /* 0x000fea0003800000 */
.L_x_13072:
[----:B------:R-:W-:-:S04]  /*a780*/  FMUL.FTZ R0, R0, 1 ;  /* 0x3f80000000007820 */ /* 0x000fc80000410000 */
[----:B------:R0:W1:Y:S01]  /*a790*/  F2F.F64.F32 R16, R0 ;  /* 0x0000000000107310 */ /* 0x0000620000201800 */
[----:B------:R-:W-:Y:S05]  /*a7a0*/  BRA `(.L_x_13047) ;  /* 0x00000000005c7947 */ /* 0x000fea0003800000 */
.L_x_13046:
        /* <DEDUP_REMOVED lines=16> */
.L_x_13074:
[----:B------:R-:W-:Y:S01]  /*a8b0*/  CS2R R16, SRZ ;  /* 0x0000000000107805 */ /* 0x000fe2000001ff00 */
[----:B------:R-:W-:Y:S06]  /*a8c0*/  BRA `(.L_x_13047) ;  /* 0x0000000000147947 */ /* 0x000fec0003800000 */
.L_x_13071:
[----:B------:R-:W2:Y:S02]  /*a8d0*/  LDG.E.64 R16, desc[UR36][R4.64] ;  /* 0x0000002404107981 */ /* 0x000ea4000c1e1b00 */
[----:B--2---:R-:W0:Y:S01]  /*a8e0*/  I2F.F64.U64 R16, R16 ;  /* 0x0000001000107312 */ /* 0x004e220000301800 */
[----:B------:R-:W-:Y:S05]  /*a8f0*/  BRA `(.L_x_13047) ;  /* 0x0000000000087947 */ /* 0x000fea0003800000 */
.L_x_13070:
[----:B------:R-:W2:Y:S02]  /*a900*/  LDG.E R4, desc[UR36][R4.64] ;  /* 0x0000002404047981 */ /* 0x000ea4000c1e1900 */
[----:B--2---:R0:W1:Y:S02]  /*a910*/  I2F.F64.U32 R16, R4 ;  /* 0x0000000400107312 */ /* 0x0040640000201800 */
.L_x_13047:
        /* <DEDUP_REMOVED lines=19> */
.L_x_13078:
[----:B------:R-:W2:Y:S02]  /*aa50*/  LDG.E.U8 R4, desc[UR36][R4.64] ;  /* 0x0000002404047981 */ /* 0x000ea4000c1e1100 */
[----:B--2---:R0:W2:Y:S01]  /*aa60*/  I2F.F64.U16 R30, R4 ;  /* 0x00000004001e7312 */ /* 0x0040a20000101800 */
[----:B------:R-:W-:Y:S05]  /*aa70*/  BRA `(.L_x_13008) ;  /* 0x0000000c006c7947 */ /* 0x000fea0003800000 */
.L_x_13077:
        /* <DEDUP_REMOVED lines=9> */
.L_x_13081:
[----:B------:R-:W2:Y:S02]  /*ab10*/  LDG.E R4, desc[UR36][R4.64] ;  /* 0x0000002404047981 */ /* 0x000ea4000c1e1900 */
[----:B--2---:R0:W2:Y:S01]  /*ab20*/  I2F.F64 R30, R4 ;  /* 0x00000004001e7312 */ /* 0x0040a20000201c00 */
[----:B------:R-:W-:Y:S05]  /*ab30*/  BRA `(.L_x_13008) ;  /* 0x0000000c003c7947 */ /* 0x000fea0003800000 */
.L_x_13080:
[----:B------:R-:W2:Y:S02]  /*ab40*/  LDG.E.U16 R4, desc[UR36][R4.64] ;  /* 0x0000002404047981 */ /* 0x000ea4000c1e1500 */
[----:B--2---:R0:W2:Y:S01]  /*ab50*/  I2F.F64.S16 R30, R4 ;  /* 0x00000004001e7312 */ /* 0x0040a20000101c00 */
[----:B------:R-:W-:Y:S05]  /*ab60*/  BRA `(.L_x_13008) ;  /* 0x0000000c00307947 */ /* 0x000fea0003800000 */
.L_x_13076:
        /* <DEDUP_REMOVED lines=10> */
.L_x_13083:
[----:B------:R-:W2:Y:S02]  /*ac10*/  LDG.E.U16 R0, desc[UR36][R4.64] ;  /* 0x0000002404007981 */ /* 0x000ea4000c1e1500 */
[----:B--2---:R-:W-:-:S05]  /*ac20*/  HADD2.F32 R0, -RZ, R0.H0_H0 ;  /* 0x20000000ff007230 */ /* 0x004fca0000004100 */
[----:B------:R-:W-:-:S04]  /*ac30*/  FMUL.FTZ R0, R0, 1 ;  /* 0x3f80000000007820 */ /* 0x000fc80000410000 */
[----:B------:R0:W2:Y:S01]  /*ac40*/  F2F.F64.F32 R30, R0 ;  /* 0x00000000001e7310 */ /* 0x0000a20000201800 */
[----:B------:R-:W-:Y:S05]  /*ac50*/  BRA `(.L_x_13008) ;  /* 0x0000000800f47947 */ /* 0x000fea0003800000 */
.L_x_13082:
        /* <DEDUP_REMOVED lines=10> */
.L_x_13085:
[----:B------:R-:W2:Y:S02]  /*ad00*/  LDG.E.U16 R4, desc[UR36][R4.64] ;  /* 0x0000002404047981 */ /* 0x000ea4000c1e1500 */
[----:B--2---:R-:W-:-:S05]  /*ad10*/  HADD2.F32 R0, -RZ, R4.H0_H0 ;  /* 0x20000004ff007230 */ /* 0x004fca0000004100 */
[----:B------:R-:W-:-:S04]  /*ad20*/  FMUL.FTZ R0, R0, 1 ;  /* 0x3f80000000007820 */ /* 0x000fc80000410000 */
[----:B------:R0:W2:Y:S01]  /*ad30*/  F2F.F64.F32 R30, R0 ;  /* 0x00000000001e7310 */ /* 0x0000a20000201800 */
[----:B------:R-:W-:Y:S05]  /*ad40*/  BRA `(.L_x_13008) ;  /* 0x0000000800b87947 */ /* 0x000fea0003800000 */
.L_x_13084:
[----:B------:R0:W5:Y:S01]  /*ad50*/  LDG.E.64 R30, desc[UR36][R4.64] ;  /* 0x00000024041e7981 */ /* 0x000162000c1e1b00 */
[----:B------:R-:W-:Y:S05]  /*ad60*/  BRA `(.L_x_13008) ;  /* 0x0000000800b07947 */ /* 0x000fea0003800000 */
.L_x_13075:
        /* <DEDUP_REMOVED lines=13> */
.L_x_13088:
[----:B------:R0:W5:Y:S01]  /*ae40*/  LDG.E.64 R30, desc[UR36][R4.64] ;  /* 0x00000024041e7981 */ /* 0x000162000c1e1b00 */
[----:B------:R-:W-:Y:S05]  /*ae50*/  BRA `(.L_x_13008) ;  /* 0x0000000800747947 */ /* 0x000fea0003800000 */
.L_x_13087:
        /* <DEDUP_REMOVED lines=28> */
.L_x_13090:
        /* <DEDUP_REMOVED lines=15> */
.L_x_13089:
[----:B------:R-:W2:Y:S02]  /*b110*/  LDG.E.U16 R0, desc[UR36][R4.64] ;  /* 0x0000002404007981 */ /* 0x000ea4000c1e1500 */
[----:B--2---:R-:W-:-:S04]  /*b120*/  IMAD.U32 R0, R0, 0x10000, RZ ;  /* 0x0001000000007824 */ /* 0x004fc800078e00ff */
[----:B------:R-:W-:-:S04]  /*b130*/  FMUL.FTZ R0, R0, 1 ;  /* 0x3f80000000007820 */ /* 0x000fc80000410000 */
[----:B------:R0:W2:Y:S01]  /*b140*/  F2F.F64.F32 R30, R0 ;  /* 0x00000000001e7310 */ /* 0x0000a20000201800 */
[----:B------:R-:W-:Y:S05]  /*b150*/  BRA `(.L_x_13008) ;  /* 0x0000000400b47947 */ /* 0x000fea0003800000 */
.L_x_13086:
        /* <DEDUP_REMOVED lines=11> */
.L_x_13093:
        /* <DEDUP_REMOVED lines=21> */
.L_x_13097:
[----:B------:R-:W-:Y:S05]  /*b360*/  BSYNC B1 ;  /* 0x0000000000017941 */ /* 0x000fea0003800000 */
.L_x_13096:
[----:B------:R-:W-:Y:S01]  /*b370*/  LEA R5, R0, 0x3b800000, 0x17 ;  /* 0x3b80000000057811 */ /* 0x000fe200078eb8ff */
[----:B------:R-:W-:-:S05]  /*b380*/  IMAD.SHL.U32 R0, R3, 0x100000, RZ ;  /* 0x0010000003007824 */ /* 0x000fca00078e00ff */
[----:B------:R-:W-:-:S07]  /*b390*/  LOP3.LUT R0, R5, R0, R6, 0xfe, !PT ;  /* 0x0000000005007212 */ /* 0x000fce00078efe06 */
.L_x_13095:
[----:B------:R-:W-:Y:S05]  /*b3a0*/  BSYNC B0 ;  /* 0x0000000000007941 */ /* 0x000fea0003800000 */
.L_x_13094:
[----:B------:R-:W-:-:S04]  /*b3b0*/  FMUL.FTZ R0, R0, 1 ;  /* 0x3f80000000007820 */ /* 0x000fc80000410000 */
[----:B------:R0:W2:Y:S01]  /*b3c0*/  F2F.F64.F32 R30, R0 ;  /* 0x00000000001e7310 */ /* 0x0000a20000201800 */
[----:B------:R-:W-:Y:S05]  /*b3d0*/  BRA `(.L_x_13008) ;  /* 0x0000000400147947 */ /* 0x000fea0003800000 */
.L_x_13092:
        /* <DEDUP_REMOVED lines=21> */
.L_x_13101:
[----:B------:R-:W-:Y:S05]  /*b530*/  BSYNC B1 ;  /* 0x0000000000017941 */ /* 0x000fea0003800000 */
.L_x_13100:
[----:B------:R-:W-:Y:S01]  /*b540*/  LEA R5, R0, 0x37800000, 0x17 ;  /* 0x3780000000057811 */ /* 0x000fe200078eb8ff */
[----:B------:R-:W-:-:S05]  /*b550*/  IMAD.SHL.U32 R0, R3, 0x200000, RZ ;  /* 0x0020000003007824 */ /* 0x000fca00078e00ff */
[----:B------:R-:W-:-:S07]  /*b560*/  LOP3.LUT R0, R5, R0, R6, 0xfe, !PT ;  /* 0x0000000005007212 */ /* 0x000fce00078efe06 */
.L_x_13099:
[----:B------:R-:W-:Y:S05]  /*b570*/  BSYNC B0 ;  /* 0x0000000000007941 */ /* 0x000fea0003800000 */
.L_x_13098:
[----:B------:R-:W-:-:S04]  /*b580*/  FMUL.FTZ R0, R0, 1 ;  /* 0x3f80000000007820 */ /* 0x000fc80000410000 */
[----:B------:R0:W2:Y:S01]  /*b590*/  F2F.F64.F32 R30, R0 ;  /* 0x00000000001e7310 */ /* 0x0000a20000201800 */
[----:B------:R-:W-:Y:S05]  /*b5a0*/  BRA `(.L_x_13008) ;  /* 0x0000000000a07947 */ /* 0x000fea0003800000 */
.L_x_13091:
        /* <DEDUP_REMOVED lines=14> */
.L_x_13105:
[----:B------:R-:W-:Y:S05]  /*b690*/  BSYNC B0 ;  /* 0x0000000000007941 */ /* 0x000fea0003800000 */
.L_x_13104:
[----:B------:R-:W-:-:S04]  /*b6a0*/  FMUL.FTZ R0, R0, 1 ;  /* 0x3f80000000007820 */ /* 0x000fc80000410000 */
[----:B------:R0:W2:Y:S01]  /*b6b0*/  F2F.F64.F32 R30, R0 ;  /* 0x00000000001e7310 */ /* 0x0000a20000201800 */
[----:B------:R-:W-:Y:S05]  /*b6c0*/  BRA `(.L_x_13008) ;  /* 0x0000000000587947 */ /* 0x000fea0003800000 */
.L_x_13079:
        /* <DEDUP_REMOVED lines=16> */
.L_x_13106:
[----:B------:R-:W-:Y:S05]  /*b7d0*/  BRA `(.L_x_13008) ;  /* 0x0000000000147947 */ /* 0x000fea0003800000 */
.L_x_13103:
[----:B------:R-:W2:Y:S02]  /*b7e0*/  LDG.E.64 R30, desc[UR36][R4.64] ;  /* 0x00000024041e7981 */ /* 0x000ea4000c1e1b00 */
[----:B--2---:R-:W0:Y:S01]  /*b7f0*/  I2F.F64.U64 R30, R30 ;  /* 0x0000001e001e7312 */ /* 0x004e220000301800 */
[----:B------:R-:W-:Y:S05]  /*b800*/  BRA `(.L_x_13008) ;  /* 0x0000000000087947 */ /* 0x000fea0003800000 */
.L_x_13102:
[----:B------:R-:W2:Y:S02]  /*b810*/  LDG.E R4, desc[UR36][R4.64] ;  /* 0x0000002404047981 */ /* 0x000ea4000c1e1900 */
[----:B--2---:R0:W2:Y:S02]  /*b820*/  I2F.F64.U32 R30, R4 ;  /* 0x00000004001e7312 */ /* 0x0040a40000201800 */
.L_x_13008:
[----:B------:R-:W-:Y:S05]  /*b830*/  BSYNC B6 ;  /* 0x0000000000067941 */ /* 0x000fea0003800000 */
.L_x_13007:
[----:B------:R-:W4:Y:S01]  /*b840*/  S2R R35, SR_TID.X ;  /* 0x0000000000237919 */ /* 0x000f220000002100 */
[----:B0-----:R-:W0:Y:S01]  /*b850*/  LDC.U8 R33, c[0x0][0x24c] ;  /* 0x00009300ff217b82 */ /* 0x001e220000000000 */
[----:B-1-3-5:R-:W-:Y:S01]  /*b860*/  DMUL R4, R40, R42 ;  /* 0x0000002a28047228 */ /* 0x02afe20000000000 */
[----:B------:R-:W-:Y:S01]  /*b870*/  BSSY B6, `(.L_x_13107) ;  /* 0x0000120000067945 */ /* 0x000fe20003800000 */
[----:B--2---:R-:W-:Y:S02]  /*b880*/  DMUL R38, R38, R44 ;  /* 0x0000002c26267228 */ /* 0x004fe40000000000 */
[----:B------:R-:W-:Y:S02]  /*b890*/  DMUL R18, R18, R26 ;  /* 0x0000001a12127228 */ /* 0x000fe40000000000 */
[----:B----4-:R-:W-:Y:S02]  /*b8a0*/  DMUL R22, R22, R30 ;  /* 0x0000001e16167228 */ /* 0x010fe40000000000 */
[----:B------:R-:W-:-:S02]  /*b8b0*/  DMUL R4, R4, R36 ;  /* 0x0000002404047228 */ /* 0x000fc40000000000 */
[----:B------:R-:W-:Y:S02]  /*b8c0*/  DMUL R28, R38, R28 ;  /* 0x0000001c261c7228 */ /* 0x000fe40000000000 */
[----:B------:R-:W-:Y:S02]  /*b8d0*/  DMUL R24, R18, R24 ;  /* 0x0000001812187228 */ /* 0x000fe40000000000 */
[----:B------:R-:W-:Y:S01]  /*b8e0*/  DMUL R16, R22, R16 ;  /* 0x0000001016107228 */ /* 0x000fe20000000000 */
[----:B------:R-:W-:-:S13]  /*b8f0*/  ISETP.GE.AND P0, PT, R35, R2, PT ;  /* 0x000000022300720c */ /* 0x000fda0003f06270 */
[----:B------:R-:W-:Y:S05]  /*b900*/  @P0 BRA `(.L_x_13108) ;  /* 0x0000001000580947 */ /* 0x000fea0003800000 */
[----:B------:R-:W1:Y:S01]  /*b910*/  LDC.64 R8, c[0x0][0x218] ;  /* 0x00008600ff087b82 */ /* 0x000e620000000a00 */
[----:B------:R-:W-:Y:S01]  /*b920*/  IMAD R0, R32, 0x200, R35 ;  /* 0x0000020020007824 */ /* 0x000fe200078e0223 */
[----:B0-----:R-:W-:Y:S01]  /*b930*/  PRMT R6, R33, 0x9910, RZ ;  /* 0x0000991021067816 */ /* 0x001fe200000000ff */
[----:B------:R-:W-:Y:S01]  /*b940*/  ULDC UR4, c[0x0][0x250] ;  /* 0x0000940000047ab9 */ /* 0x000fe20000000800 */
[----:B------:R-:W-:Y:S02]  /*b950*/  VIADD R35, R35, 0x80 ;  /* 0x0000008023237836 */ /* 0x000fe40000000000 */
        /* <DEDUP_REMOVED lines=17> */
.L_x_13112:
[----:B------:R-:W0:Y:S02]  /*ba70*/  F2I.S64.F64.TRUNC R4, R4 ;  /* 0x0000000400047311 */ /* 0x000e24000030d900 */
[----:B0-----:R-:W-:-:S05]  /*ba80*/  IMAD.MOV.U32 R3, RZ, RZ, R4 ;  /* 0x000000ffff037224 */ /* 0x001fca00078e0004 */
[----:B------:R2:W-:Y:S01]  /*ba90*/  STG.E.U8 desc[UR36][R8.64], R3 ;  /* 0x0000000308007986 */ /* 0x0005e2000c101124 */
[----:B------:R-:W-:Y:S05]  /*baa0*/  BRA `(.L_x_13108) ;  /* 0x0000000c00f07947 */ /* 0x000fea0003800000 */
.L_x_13111:
        /* <DEDUP_REMOVED lines=9> */
.L_x_13115:
[----:B------:R-:W0:Y:S02]  /*bb40*/  F2I.F64.TRUNC R5, R4 ;  /* 0x0000000400057311 */ /* 0x000e24000030d100 */
[----:B0-----:R4:W-:Y:S01]  /*bb50*/  STG.E desc[UR36][R8.64], R5 ;  /* 0x0000000508007986 */ /* 0x0019e2000c101924 */
[----:B------:R-:W-:Y:S05]  /*bb60*/  BRA `(.L_x_13108) ;  /* 0x0000000c00c07947 */ /* 0x000fea0003800000 */
.L_x_13114:
[----:B------:R-:W0:Y:S02]  /*bb70*/  F2I.F64.TRUNC R5, R4 ;  /* 0x0000000400057311 */ /* 0x000e24000030d100 */
[----:B0-----:R3:W-:Y:S01]  /*bb80*/  STG.E.U16 desc[UR36][R8.64], R5 ;  /* 0x0000000508007986 */ /* 0x0017e2000c101524 */
[----:B------:R-:W-:Y:S05]  /*bb90*/  BRA `(.L_x_13108) ;  /* 0x0000000c00b47947 */ /* 0x000fea0003800000 */
.L_x_13110:
        /* <DEDUP_REMOVED lines=13> */
.L_x_13117:
        /* <DEDUP_REMOVED lines=8> */
.L_x_13116:
        /* <DEDUP_REMOVED lines=14> */
.L_x_13119:
        /* <DEDUP_REMOVED lines=9> */
.L_x_13118:
[----:B------:R0:W-:Y:S01]  /*be60*/  STG.E.64 desc[UR36][R8.64], R4 ;  /* 0x0000000408007986 */ /* 0x0001e2000c101b24 */
[----:B------:R-:W-:Y:S05]  /*be70*/  BRA `(.L_x_13108) ;  /* 0x0000000800fc7947 */ /* 0x000fea0003800000 */
.L_x_13109:
        /* <DEDUP_REMOVED lines=12> */
.L_x_13122:
[----:B------:R-:W-:-:S05]  /*bf40*/  CS2R R6, SRZ ;  /* 0x0000000000067805 */ /* 0x000fca000001ff00 */
[----:B------:R0:W-:Y:S01]  /*bf50*/  STG.E.128 desc[UR36][R8.64], R4 ;  /* 0x0000000408007986 */ /* 0x0001e2000c101d24 */
[----:B------:R-:W-:Y:S05]  /*bf60*/  BRA `(.L_x_13108) ;  /* 0x0000000800c07947 */ /* 0x000fea0003800000 */
.L_x_13121:
        /* <DEDUP_REMOVED lines=25> */
.L_x_13126:
[----:B------:R-:W-:Y:S05]  /*c100*/  BSYNC B0 ;  /* 0x0000000000007941 */ /* 0x000fea0003800000 */
.L_x_13125:
[----:B------:R-:W-:-:S05]  /*c110*/  LOP3.LUT R7, R0, R7, RZ, 0xfc, !PT ;  /* 0x0000000700077212 */ /* 0x000fca00078efcff */
[----:B------:R0:W-:Y:S01]  /*c120*/  STG.E.U8 desc[UR36][R8.64], R7 ;  /* 0x0000000708007986 */ /* 0x0001e2000c101124 */
[----:B------:R-:W-:Y:S05]  /*c130*/  BRA `(.L_x_13108) ;  /* 0x00000008004c7947 */ /* 0x000fea0003800000 */
.L_x_13124:
        /* <DEDUP_REMOVED lines=17> */
.L_x_13128:
[----:B------:R-:W-:Y:S01]  /*c250*/  IMAD.MOV.U32 R0, RZ, RZ, 0x7f ;  /* 0x0000007fff007424 */ /* 0x000fe200078e00ff */
[----:B------:R-:W-:-:S04]  /*c260*/  ISETP.GT.U32.AND P0, PT, R3, 0x7f800000, PT ;  /* 0x7f8000000300780c */ /* 0x000fc80003f04070 */
[----:B------:R-:W-:-:S09]  /*c270*/  SEL R0, R0, 0x7c, P0 ;  /* 0x0000007c00007807 */ /* 0x000fd20000000000 */
.L_x_13129:
[----:B------:R-:W-:Y:S05]  /*c280*/  BSYNC B0 ;  /* 0x0000000000007941 */ /* 0x000fea0003800000 */
.L_x_13127:
[----:B------:R-:W-:-:S04]  /*c290*/  LOP3.LUT R3, R7, 0x80000000, RZ, 0xc0, !PT ;  /* 0x8000000007037812 */ /* 0x000fc800078ec0ff */
[----:B------:R-:W-:-:S04]  /*c2a0*/  SHF.R.U32.HI R3, RZ, 0x18, R3 ;  /* 0x00000018ff037819 */ /* 0x000fc80000011603 */
[----:B------:R-:W-:-:S05]  /*c2b0*/  LOP3.LUT R3, R0, R3, RZ, 0xfc, !PT ;  /* 0x0000000300037212 */ /* 0x000fca00078efcff */
[----:B------:R0:W-:Y:S01]  /*c2c0*/  STG.E.U8 desc[UR36][R8.64], R3 ;  /* 0x0000000308007986 */ /* 0x0001e2000c101124 */
[----:B------:R-:W-:Y:S05]  /*c2d0*/  BRA `(.L_x_13108) ;  /* 0x0000000400e47947 */ /* 0x000fea0003800000 */
.L_x_13123:
        /* <DEDUP_REMOVED lines=8> */
.L_x_13120:
        /* <DEDUP_REMOVED lines=11> */
.L_x_13132:
        /* <DEDUP_REMOVED lines=21> */
.L_x_13135:
[----:B------:R-:W-:-:S04]  /*c560*/  LOP3.LUT R0, R7, 0x80000000, RZ, 0xc0, !PT ;  /* 0x8000000007007812 */ /* 0x000fc800078ec0ff */
[----:B------:R-:W-:-:S04]  /*c570*/  SHF.R.U32.HI R0, RZ, 0x18, R0 ;  /* 0x00000018ff007819 */ /* 0x000fc80000011600 */
[----:B------:R-:W-:-:S07]  /*c580*/  LOP3.LUT R0, R3, R0, RZ, 0xfc, !PT ;  /* 0x0000000003007212 */ /* 0x000fce00078efcff */
.L_x_13134:
[----:B------:R-:W-:Y:S05]  /*c590*/  BSYNC B0 ;  /* 0x0000000000007941 */ /* 0x000fea0003800000 */
.L_x_13133:
[----:B------:R0:W-:Y:S01]  /*c5a0*/  STG.E.U8 desc[UR36][R8.64], R0 ;  /* 0x0000000008007986 */ /* 0x0001e2000c101124 */
[----:B------:R-:W-:Y:S05]  /*c5b0*/  BRA `(.L_x_13108) ;  /* 0x00000004002c7947 */ /* 0x000fea0003800000 */
.L_x_13131:
        /* <DEDUP_REMOVED lines=21> */
.L_x_13138:
[----:B------:R-:W-:-:S04]  /*c710*/  LOP3.LUT R0, R7, 0x80000000, RZ, 0xc0, !PT ;  /* 0x8000000007007812 */ /* 0x000fc800078ec0ff */
[----:B------:R-:W-:-:S04]  /*c720*/  SHF.R.U32.HI R0, RZ, 0x18, R0 ;  /* 0x00000018ff007819 */ /* 0x000fc80000011600 */
[----:B------:R-:W-:-:S07]  /*c730*/  LOP3.LUT R0, R3, R0, RZ, 0xfc, !PT ;  /* 0x0000000003007212 */ /* 0x000fce00078efcff */
.L_x_13137:
[----:B------:R-:W-:Y:S05]  /*c740*/  BSYNC B0 ;  /* 0x0000000000007941 */ /* 0x000fea0003800000 */
.L_x_13136:
[----:B------:R0:W-:Y:S01]  /*c750*/  STG.E.U8 desc[UR36][R8.64], R0 ;  /* 0x0000000008007986 */ /* 0x0001e2000c101124 */
[----:B------:R-:W-:Y:S05]  /*c760*/  BRA `(.L_x_13108) ;  /* 0x0000000000c07947 */ /* 0x000fea0003800000 */
.L_x_13130:
        /* <DEDUP_REMOVED lines=26> */
.L_x_13113:
        /* <DEDUP_REMOVED lines=16> */
.L_x_13141:
[----:B------:R-:W-:Y:S05]  /*ca10*/  BRA `(.L_x_13108) ;  /* 0x0000000000147947 */ /* 0x000fea0003800000 */
.L_x_13140:
[----:B------:R-:W0:Y:S02]  /*ca20*/  F2I.U64.F64.TRUNC R4, R4 ;  /* 0x0000000400047311 */ /* 0x000e24000030d800 */
[----:B0-----:R0:W-:Y:S01]  /*ca30*/  STG.E.64 desc[UR36][R8.64], R4 ;  /* 0x0000000408007986 */ /* 0x0011e2000c101b24 */
[----:B------:R-:W-:Y:S05]  /*ca40*/  BRA `(.L_x_13108) ;  /* 0x0000000000087947 */ /* 0x000fea0003800000 */
.L_x_13139:
[----:B------:R-:W0:Y:S02]  /*ca50*/  F2I.U32.F64.TRUNC R5, R4 ;  /* 0x0000000400057311 */ /* 0x000e24000030d000 */
[----:B0-----:R0:W-:Y:S02]  /*ca60*/  STG.E desc[UR36][R8.64], R5 ;  /* 0x0000000508007986 */ /* 0x0011e4000c101924 */
.L_x_13108:
[----:B------:R-:W-:Y:S05]  /*ca70*/  BSYNC B6 ;  /* 0x0000000000067941 */ /* 0x000fea0003800000 */
.L_x_13107:
[----:B------:R-:W-:Y:S01]  /*ca80*/  ISETP.GE.AND P0, PT, R35, R2, PT ;  /* 0x000000022300720c */ /* 0x000fe20003f06270 */
[----:B------:R-:W-:-:S12]  /*ca90*/  BSSY B6, `(.L_x_13142) ;  /* 0x0000230000067945 */ /* 0x000fd80003800000 */
[----:B------:R-:W-:Y:S05]  /*caa0*/  @P0 BRA `(.L_x_13143) ;  /* 0x0000002000b80947 */ /* 0x000fea0003800000 */
[----:B01-34-:R-:W0:Y:S01]  /*cab0*/  LDC.64 R4, c[0x0][0x218] ;  /* 0x00008600ff047b82 */ /* 0x01be220000000a00 */
[----:B------:R-:W-:Y:S01]  /*cac0*/  IMAD R0, R32, 0x200, R35 ;  /* 0x0000020020007824 */ /* 0x000fe200078e0223 */
        /* <DEDUP_REMOVED lines=19> */
.L_x_13147:
[----:B------:R-:W0:Y:S02]  /*cc00*/  F2I.S64.F64.TRUNC R28, R28 ;  /* 0x0000001c001c7311 */ /* 0x000e24000030d900 */
[----:B0-----:R-:W-:-:S05]  /*cc10*/  IMAD.MOV.U32 R3, RZ, RZ, R28 ;  /* 0x000000ffff037224 */ /* 0x001fca00078e001c */
[----:B------:R1:W-:Y:S01]  /*cc20*/  STG.E.U8 desc[UR36][R4.64], R3 ;  /* 0x0000000304007986 */ /* 0x0003e2000c101124 */
[----:B------:R-:W-:Y:S05]  /*cc30*/  BRA `(.L_x_13149) ;  /* 0x0000000c00f07947 */ /* 0x000fea0003800000 */
.L_x_13146:
        /* <DEDUP_REMOVED lines=9> */
.L_x_13151:
[----:B------:R-:W0:Y:S02]  /*ccd0*/  F2I.F64.TRUNC R29, R28 ;  /* 0x0000001c001d7311 */ /* 0x000e24000030d100 */
[----:B0-----:R3:W-:Y:S01]  /*cce0*/  STG.E desc[UR36][R4.64], R29 ;  /* 0x0000001d04007986 */ /* 0x0017e2000c101924 */
[----:B------:R-:W-:Y:S05]  /*ccf0*/  BRA `(.L_x_13149) ;  /* 0x0000000c00c07947 */ /* 0x000fea0003800000 */
.L_x_13150:
[----:B------:R-:W0:Y:S02]  /*cd00*/  F2I.F64.TRUNC R29, R28 ;  /* 0x0000001c001d7311 */ /* 0x000e24000030d100 */
[----:B0-----:R2:W-:Y:S01]  /*cd10*/  STG.E.U16 desc[UR36][R4.64], R29 ;  /* 0x0000001d04007986 */ /* 0x0015e2000c101524 */
[----:B------:R-:W-:Y:S05]  /*cd20*/  BRA `(.L_x_13149) ;  /* 0x0000000c00b47947 */ /* 0x000fea0003800000 */
.L_x_13145:
        /* <DEDUP_REMOVED lines=13> */
.L_x_13153:
        /* <DEDUP_REMOVED lines=8> */
.L_x_13152:
        /* <DEDUP_REMOVED lines=14> */
.L_x_13155:
        /* <DEDUP_REMOVED lines=9> */
.L_x_13154:
[----:B------:R0:W-:Y:S01]  /*cff0*/  STG.E.64 desc[UR36][R4.64], R28 ;  /* 0x0000001c04007986 */ /* 0x0001e2000c101b24 */
[----:B------:R-:W-:Y:S05]  /*d000*/  BRA `(.L_x_13149) ;  /* 0x0000000800fc7947 */ /* 0x000fea0003800000 */
.L_x_13144:
        /* <DEDUP_REMOVED lines=12> */
.L_x_13158:
[----:B------:R-:W-:-:S05]  /*d0d0*/  CS2R R30, SRZ ;  /* 0x00000000001e7805 */ /* 0x000fca000001ff00 */
[----:B------:R0:W-:Y:S01]  /*d0e0*/  STG.E.128 desc[UR36][R4.64], R28 ;  /* 0x0000001c04007986 */ /* 0x0001e2000c101d24 */
[----:B------:R-:W-:Y:S05]  /*d0f0*/  BRA `(.L_x_13149) ;  /* 0x0000000800c07947 */ /* 0x000fea0003800000 */
.L_x_13157:
        /* <DEDUP_REMOVED lines=25> */
.L_x_13162:
[----:B------:R-:W-:Y:S05]  /*d290*/  BSYNC B0 ;  /* 0x0000000000007941 */ /* 0x000fea0003800000 */
.L_x_13161:
[----:B------:R-:W-:-:S05]  /*d2a0*/  LOP3.LUT R7, R0, R7, RZ, 0xfc, !PT ;  /* 0x0000000700077212 */ /* 0x000fca00078efcff */
[----:B------:R0:W-:Y:S01]  /*d2b0*/  STG.E.U8 desc[UR36][R4.64], R7 ;  /* 0x0000000704007986 */ /* 0x0001e2000c101124 */
[----:B------:R-:W-:Y:S05]  /*d2c0*/  BRA `(.L_x_13149) ;  /* 0x00000008004c7947 */ /* 0x000fea0003800000 */
.L_x_13160:
        /* <DEDUP_REMOVED lines=17> */
.L_x_13164:
[----:B------:R-:W-:Y:S01]  /*d3e0*/  IMAD.MOV.U32 R0, RZ, RZ, 0x7f ;  /* 0x0000007fff007424 */ /* 0x000fe200078e00ff */
[----:B------:R-:W-:-:S04]  /*d3f0*/  ISETP.GT.U32.AND P0, PT, R3, 0x7f800000, PT ;  /* 0x7f8000000300780c */ /* 0x000fc80003f04070 */
[----:B------:R-:W-:-:S09]  /*d400*/  SEL R0, R0, 0x7c, P0 ;  /* 0x0000007c00007807 */ /* 0x000fd20000000000 */
.L_x_13165:
[----:B------:R-:W-:Y:S05]  /*d410*/  BSYNC B0 ;  /* 0x0000000000007941 */ /* 0x000fea0003800000 */
.L_x_13163:
[----:B------:R-:W-:-:S04]  /*d420*/  LOP3.LUT R3, R7, 0x80000000, RZ, 0xc0, !PT ;  /* 0x8000000007037812 */ /* 0x000fc800078ec0ff */
[----:B------:R-:W-:-:S04]  /*d430*/  SHF.R.U32.HI R3, RZ, 0x18, R3 ;  /* 0x00000018ff037819 */ /* 0x000fc80000011603 */
[----:B------:R-:W-:-:S05]  /*d440*/  LOP3.LUT R3, R0, R3, RZ, 0xfc, !PT ;  /* 0x0000000300037212 */ /* 0x000fca00078efcff */
[----:B------:R0:W-:Y:S01]  /*d450*/  STG.E.U8 desc[UR36][R4.64], R3 ;  /* 0x0000000304007986 */ /* 0x0001e2000c101124 */
[----:B------:R-:W-:Y:S05]  /*d460*/  BRA `(.L_x_13149) ;  /* 0x0000000400e47947 */ /* 0x000fea0003800000 */
.L_x_13159:
        /* <DEDUP_REMOVED lines=8> */
.L_x_13156:
        /* <DEDUP_REMOVED lines=11> */
.L_x_13168:
        /* <DEDUP_REMOVED lines=21> */
.L_x_13171:
[----:B------:R-:W-:-:S04]  /*d6f0*/  LOP3.LUT R0, R7, 0x80000000, RZ, 0xc0, !PT ;  /* 0x8000000007007812 */ /* 0x000fc800078ec0ff */
[----:B------:R-:W-:-:S04]  /*d700*/  SHF.R.U32.HI R0, RZ, 0x18, R0 ;  /* 0x00000018ff007819 */ /* 0x000fc80000011600 */
[----:B------:R-:W-:-:S07]  /*d710*/  LOP3.LUT R0, R3, R0, RZ, 0xfc, !PT ;  /* 0x0000000003007212 */ /* 0x000fce00078efcff */
.L_x_13170:
[----:B------:R-:W-:Y:S05]  /*d720*/  BSYNC B0 ;  /* 0x0000000000007941 */ /* 0x000fea0003800000 */
.L_x_13169:
[----:B------:R0:W-:Y:S01]  /*d730*/  STG.E.U8 desc[UR36][R4.64], R0 ;  /* 0x0000000004007986 */ /* 0x0001e2000c101124 */
[----:B------:R-:W-:Y:S05]  /*d740*/  BRA `(.L_x_13149) ;  /* 0x00000004002c7947 */ /* 0x000fea0003800000 */
.L_x_13167:
        /* <DEDUP_REMOVED lines=21> */
.L_x_13174:
[----:B------:R-:W-:-:S04]  /*d8a0*/  LOP3.LUT R0, R7, 0x80000000, RZ, 0xc0, !PT ;  /* 0x8000000007007812 */ /* 0x000fc800078ec0ff */
[----:B------:R-:W-:-:S04]  /*d8b0*/  SHF.R.U32.HI R0, RZ, 0x18, R0 ;  /* 0x00000018ff007819 */ /* 0x000fc80000011600 */
[----:B------:R-:W-:-:S07]  /*d8c0*/  LOP3.LUT R0, R3, R0, RZ, 0xfc, !PT ;  /* 0x0000000003007212 */ /* 0x000fce00078efcff */
.L_x_13173:
[----:B------:R-:W-:Y:S05]  /*d8d0*/  BSYNC B0 ;  /* 0x0000000000007941 */ /* 0x000fea0003800000 */
.L_x_13172:
[----:B------:R0:W-:Y:S01]  /*d8e0*/  STG.E.U8 desc[UR36][R4.64], R0 ;  /* 0x0000000004007986 */ /* 0x0001e2000c101124 */
[----:B------:R-:W-:Y:S05]  /*d8f0*/  BRA `(.L_x_13149) ;  /* 0x0000000000c07947 */ /* 0x000fea0003800000 */
.L_x_13166:
        /* <DEDUP_REMOVED lines=26> */
.L_x_13148:
        /* <DEDUP_REMOVED lines=16> */
.L_x_13177:
[----:B------:R-:W-:Y:S05]  /*dba0*/  BRA `(.L_x_13149) ;  /* 0x0000000000147947 */ /* 0x000fea0003800000 */
.L_x_13176:
[----:B------:R-:W0:Y:S02]  /*dbb0*/  F2I.U64.F64.TRUNC R28, R28 ;  /* 0x0000001c001c7311 */ /* 0x000e24000030d800 */
[----:B0-----:R0:W-:Y:S01]  /*dbc0*/  STG.E.64 desc[UR36][R4.64], R28 ;  /* 0x0000001c04007986 */ /* 0x0011e2000c101b24 */
[----:B------:R-:W-:Y:S05]  /*dbd0*/  BRA `(.L_x_13149) ;  /* 0x0000000000087947 */ /* 0x000fea0003800000 */
.L_x_13175:
[----:B------:R-:W0:Y:S02]  /*dbe0*/  F2I.U32.F64.TRUNC R29, R28 ;  /* 0x0000001c001d7311 */ /* 0x000e24000030d000 */
[----:B0-----:R0:W-:Y:S02]  /*dbf0*/  STG.E desc[UR36][R4.64], R29 ;  /* 0x0000001d04007986 */ /* 0x0011e4000c101924 */
.L_x_13149:
        /* <DEDUP_REMOVED lines=24> */
.L_x_13181:
[----:B------:R-:W0:Y:S02]  /*dd80*/  F2I.S64.F64.TRUNC R24, R24 ;  /* 0x0000001800187311 */ /* 0x000e24000030d900 */
[----:B0-----:R-:W-:-:S05]  /*dd90*/  IMAD.MOV.U32 R3, RZ, RZ, R24 ;  /* 0x000000ffff037224 */ /* 0x001fca00078e0018 */
[----:B------:R0:W-:Y:S01]  /*dda0*/  STG.E.U8 desc[UR36][R4.64], R3 ;  /* 0x0000000304007986 */ /* 0x0001e2000c101124 */
[----:B------:R-:W-:Y:S05]  /*ddb0*/  BRA `(.L_x_13183) ;  /* 0x0000000c00f07947 */ /* 0x000fea0003800000 */
.L_x_13180:
        /* <DEDUP_REMOVED lines=9> */
.L_x_13185:
[----:B------:R-:W0:Y:S02]  /*de50*/  F2I.F64.TRUNC R25, R24 ;  /* 0x0000001800197311 */ /* 0x000e24000030d100 */
[----:B0-----:R0:W-:Y:S01]  /*de60*/  STG.E desc[UR36][R4.64], R25 ;  /* 0x0000001904007986 */ /* 0x0011e2000c101924 */
[----:B------:R-:W-:Y:S05]  /*de70*/  BRA `(.L_x_13183) ;  /* 0x0000000c00c07947 */ /* 0x000fea0003800000 */
.L_x_13184:
[----:B------:R-:W0:Y:S02]  /*de80*/  F2I.F64.TRUNC R25, R24 ;  /* 0x0000001800197311 */ /* 0x000e24000030d100 */
[----:B0-----:R0:W-:Y:S01]  /*de90*/  STG.E.U16 desc[UR36][R4.64], R25 ;  /* 0x0000001904007986 */ /* 0x0011e2000c101524 */
[----:B------:R-:W-:Y:S05]  /*dea0*/  BRA `(.L_x_13183) ;  /* 0x0000000c00b47947 */ /* 0x000fea0003800000 */
.L_x_13179:
        /* <DEDUP_REMOVED lines=13> */
.L_x_13187:
        /* <DEDUP_REMOVED lines=8> */
.L_x_13186:
        /* <DEDUP_REMOVED lines=14> */
.L_x_13189:
        /* <DEDUP_REMOVED lines=9> */
.L_x_13188:
[----:B------:R0:W-:Y:S01]  /*e170*/  STG.E.64 desc[UR36][R4.64], R24 ;  /* 0x0000001804007986 */ /* 0x0001e2000c101b24 */
[----:B------:R-:W-:Y:S05]  /*e180*/  BRA `(.L_x_13183) ;  /* 0x0000000800fc7947 */ /* 0x000fea0003800000 */
.L_x_13178:
        /* <DEDUP_REMOVED lines=12> */
.L_x_13192:
[----:B------:R-:W-:-:S05]  /*e250*/  CS2R R26, SRZ ;  /* 0x00000000001a7805 */ /* 0x000fca000001ff00 */
[----:B------:R0:W-:Y:S01]  /*e260*/  STG.E.128 desc[UR36][R4.64], R24 ;  /* 0x0000001804007986 */ /* 0x0001e2000c101d24 */
[----:B------:R-:W-:Y:S05]  /*e270*/  BRA `(.L_x_13183) ;  /* 0x0000000800c07947 */ /* 0x000fea0003800000 */
.L_x_13191:
        /* <DEDUP_REMOVED lines=25> */
.L_x_13196:
[----:B------:R-:W-:Y:S05]  /*e410*/  BSYNC B0 ;  /* 0x0000000000007941 */ /* 0x000fea0003800000 */
.L_x_13195:
[----:B------:R-:W-:-:S05]  /*e420*/  LOP3.LUT R7, R0, R7, RZ, 0xfc, !PT ;  /* 0x0000000700077212 */ /* 0x000fca00078efcff */
[----:B------:R0:W-:Y:S01]  /*e430*/  STG.E.U8 desc[UR36][R4.64], R7 ;  /* 0x0000000704007986 */ /* 0x0001e2000c101124 */
[----:B------:R-:W-:Y:S05]  /*e440*/  BRA `(.L_x_13183) ;  /* 0x00000008004c7947 */ /* 0x000fea0003800000 */
.L_x_13194:
        /* <DEDUP_REMOVED lines=17> */
.L_x_13198:
[----:B------:R-:W-:Y:S01]  /*e560*/  IMAD.MOV.U32 R0, RZ, RZ, 0x7f ;  /* 0x0000007fff007424 */ /* 0x000fe200078e00ff */
[----:B------:R-:W-:-:S04]  /*e570*/  ISETP.GT.U32.AND P0, PT, R3, 0x7f800000, PT ;  /* 0x7f8000000300780c */ /* 0x000fc80003f04070 */
[----:B------:R-:W-:-:S09]  /*e580*/  SEL R0, R0, 0x7c, P0 ;  /* 0x0000007c00007807 */ /* 0x000fd20000000000 */
.L_x_13199:
[----:B------:R-:W-:Y:S05]  /*e590*/  BSYNC B0 ;  /* 0x0000000000007941 */ /* 0x000fea0003800000 */
.L_x_13197:
[----:B------:R-:W-:-:S04]  /*e5a0*/  LOP3.LUT R3, R7, 0x80000000, RZ, 0xc0, !PT ;  /* 0x8000000007037812 */ /* 0x000fc800078ec0ff */
[----:B------:R-:W-:-:S04]  /*e5b0*/  SHF.R.U32.HI R3, RZ, 0x18, R3 ;  /* 0x00000018ff037819 */ /* 0x000fc80000011603 */
[----:B------:R-:W-:-:S05]  /*e5c0*/  LOP3.LUT R3, R0, R3, RZ, 0xfc, !PT ;  /* 0x0000000300037212 */ /* 0x000fca00078efcff */
[----:B------:R0:W-:Y:S01]  /*e5d0*/  STG.E.U8 desc[UR36][R4.64], R3 ;  /* 0x0000000304007986 */ /* 0x0001e2000c101124 */
[----:B------:R-:W-:Y:S05]  /*e5e0*/  BRA `(.L_x_13183) ;  /* 0x0000000400e47947 */ /* 0x000fea0003800000 */
.L_x_13193:
        /* <DEDUP_REMOVED lines=8> */
.L_x_13190:
        /* <DEDUP_REMOVED lines=11> */
.L_x_13202:
        /* <DEDUP_REMOVED lines=21> */
.L_x_13205:
[----:B------:R-:W-:-:S04]  /*e870*/  LOP3.LUT R0, R7, 0x80000000, RZ, 0xc0, !PT ;  /* 0x8000000007007812 */ /* 0x000fc800078ec0ff */
[----:B------:R-:W-:-:S04]  /*e880*/  SHF.R.U32.HI R0, RZ, 0x18, R0 ;  /* 0x00000018ff007819 */ /* 0x000fc80000011600 */
[----:B------:R-:W-:-:S07]  /*e890*/  LOP3.LUT R0, R3, R0, RZ, 0xfc, !PT ;  /* 0x0000000003007212 */ /* 0x000fce00078efcff */
.L_x_13204:
[----:B------:R-:W-:Y:S05]  /*e8a0*/  BSYNC B0 ;  /* 0x0000000000007941 */ /* 0x000fea0003800000 */
.L_x_13203:
[----:B------:R3:W-:Y:S01]  /*e8b0*/  STG.E.U8 desc[UR36][R4.64], R0 ;  /* 0x0000000004007986 */ /* 0x0007e2000c101124 */
[----:B------:R-:W-:Y:S05]  /*e8c0*/  BRA `(.L_x_13183) ;  /* 0x00000004002c7947 */ /* 0x000fea0003800000 */
.L_x_13201:
        /* <DEDUP_REMOVED lines=21> */
.L_x_13208:
[----:B------:R-:W-:-:S04]  /*ea20*/  LOP3.LUT R0, R7, 0x80000000, RZ, 0xc0, !PT ;  /* 0x8000000007007812 */ /* 0x000fc800078ec0ff */
[----:B------:R-:W-:-:S04]  /*ea30*/  SHF.R.U32.HI R0, RZ, 0x18, R0 ;  /* 0x00000018ff007819 */ /* 0x000fc80000011600 */
[----:B------:R-:W-:-:S07]  /*ea40*/  LOP3.LUT R0, R3, R0, RZ, 0xfc, !PT ;  /* 0x0000000003007212 */ /* 0x000fce00078efcff */
.L_x_13207:
[----:B------:R-:W-:Y:S05]  /*ea50*/  BSYNC B0 ;  /* 0x0000000000007941 */ /* 0x000fea0003800000 */
.L_x_13206:
[----:B------:R0:W-:Y:S01]  /*ea60*/  STG.E.U8 desc[UR36][R4.64], R0 ;  /* 0x0000000004007986 */ /* 0x0001e2000c101124 */
[----:B------:R-:W-:Y:S05]  /*ea70*/  BRA `(.L_x_13183) ;  /* 0x0000000000c07947 */ /* 0x000fea0003800000 */
.L_x_13200:
        /* <DEDUP_REMOVED lines=26> */
.L_x_13182:
        /* <DEDUP_REMOVED lines=16> */
.L_x_13211:
[----:B------:R-:W-:Y:S05]  /*ed20*/  BRA `(.L_x_13183) ;  /* 0x0000000000147947 */ /* 0x000fea0003800000 */
.L_x_13210:
[----:B------:R-:W0:Y:S02]  /*ed30*/  F2I.U64.F64.TRUNC R24, R24 ;  /* 0x0000001800187311 */ /* 0x000e24000030d800 */
[----:B0-----:R1:W-:Y:S01]  /*ed40*/  STG.E.64 desc[UR36][R4.64], R24 ;  /* 0x0000001804007986 */ /* 0x0013e2000c101b24 */
[----:B------:R-:W-:Y:S05]  /*ed50*/  BRA `(.L_x_13183) ;  /* 0x0000000000087947 */ /* 0x000fea0003800000 */
.L_x_13209:
[----:B------:R-:W0:Y:S02]  /*ed60*/  F2I.U32.F64.TRUNC R25, R24 ;  /* 0x0000001800197311 */ /* 0x000e24000030d000 */
[----:B0-----:R0:W-:Y:S02]  /*ed70*/  STG.E desc[UR36][R4.64], R25 ;  /* 0x0000001904007986 */ /* 0x0011e4000c101924 */
.L_x_13183:
[----:B------:R-:W-:-:S07]  /*ed80*/  VIADD R35, R35, 0x80 ;  /* 0x0000008023237836 */ /* 0x000fce0000000000 */
.L_x_13143:
[----:B------:R-:W-:Y:S05]  /*ed90*/  BSYNC B6 ;  /* 0x0000000000067941 */ /* 0x000fea0003800000 */
.L_x_13142:
[----:B------:R-:W-:-:S13]  /*eda0*/  ISETP.GE.AND P0, PT, R35, R2, PT ;  /* 0x000000022300720c */ /* 0x000fda0003f06270 */
[----:B------:R-:W-:Y:S05]  /*edb0*/  @P0 EXIT ;  /* 0x000000000000094d */ /* 0x000fea0003800000 */
[----:B012---:R-:W0:Y:S01]  /*edc0*/  LDC.64 R2, c[0x0][0x218] ;  /* 0x00008600ff027b82 */ /* 0x007e220000000a00 */
[----:B---3--:R-:W-:Y:S01]  /*edd0*/  PRMT R0, R33, 0x9910, RZ ;  /* 0x0000991021007816 */ /* 0x008fe200000000ff */
[----:B------:R-:W-:Y:S01]  /*ede0*/  IMAD R32, R32, 0x200, R35 ;  /* 0x0000020020207824 */ /* 0x000fe200078e0223 */
[----:B------:R-:W-:Y:S02]  /*edf0*/  ULDC UR4, c[0x0][0x250] ;  /* 0x0000940000047ab9 */ /* 0x000fe40000000800 */
[----:B------:R-:W-:Y:S01]  /*ee00*/  ISETP.GT.AND P1, PT, R0, 0x9, PT ;  /* 0x000000090000780c */ /* 0x000fe20003f24270 */
[----:B----4-:R-:W-:-:S05]  /*ee10*/  IMAD R5, R32, UR4, RZ ;  /* 0x0000000420057c24 */ /* 0x010fca000f8e02ff */
        /* <DEDUP_REMOVED lines=14> */
.L_x_13215:
[----:B------:R-:W0:Y:S02]  /*ef00*/  F2I.S64.F64.TRUNC R16, R16 ;  /* 0x0000001000107311 */ /* 0x000e24000030d900 */
[----:B0-----:R-:W-:-:S05]  /*ef10*/  IMAD.MOV.U32 R5, RZ, RZ, R16 ;  /* 0x000000ffff057224 */ /* 0x001fca00078e0010 */
[----:B------:R-:W-:Y:S01]  /*ef20*/  STG.E.U8 desc[UR36][R2.64], R5 ;  /* 0x0000000502007986 */ /* 0x000fe2000c101124 */
[----:B------:R-:W-:Y:S05]  /*ef30*/  EXIT ;  /* 0x000000000000794d */ /* 0x000fea0003800000 */
.L_x_13214:
        /* <DEDUP_REMOVED lines=9> */
.L_x_13218:
[----:B------:R-:W0:Y:S02]  /*efd0*/  F2I.F64.TRUNC R17, R16 ;  /* 0x0000001000117311 */ /* 0x000e24000030d100 */
[----:B0-----:R-:W-:Y:S01]  /*efe0*/  STG.E desc[UR36][R2.64], R17 ;  /* 0x0000001102007986 */ /* 0x001fe2000c101924 */
[----:B------:R-:W-:Y:S05]  /*eff0*/  EXIT ;  /* 0x000000000000794d */ /* 0x000fea0003800000 */
.L_x_13217:
[----:B------:R-:W0:Y:S02]  /*f000*/  F2I.F64.TRUNC R17, R16 ;  /* 0x0000001000117311 */ /* 0x000e24000030d100 */
[----:B0-----:R-:W-:Y:S01]  /*f010*/  STG.E.U16 desc[UR36][R2.64], R17 ;  /* 0x0000001102007986 */ /* 0x001fe2000c101524 */
[----:B------:R-:W-:Y:S05]  /*f020*/  EXIT ;  /* 0x000000000000794d */ /* 0x000fea0003800000 */
.L_x_13213:
        /* <DEDUP_REMOVED lines=13> */
.L_x_13220:
        /* <DEDUP_REMOVED lines=8> */
.L_x_13219:
        /* <DEDUP_REMOVED lines=14> */
.L_x_13222:
        /* <DEDUP_REMOVED lines=9> */
.L_x_13221:
[----:B------:R-:W-:Y:S01]  /*f2f0*/  STG.E.64 desc[UR36][R2.64], R16 ;  /* 0x0000001002007986 */ /* 0x000fe2000c101b24 */
[----:B------:R-:W-:Y:S05]  /*f300*/  EXIT ;  /* 0x000000000000794d */ /* 0x000fea0003800000 */
.L_x_13212:
        /* <DEDUP_REMOVED lines=12> */
.L_x_13225:
[----:B------:R-:W-:-:S05]  /*f3d0*/  CS2R R18, SRZ ;  /* 0x0000000000127805 */ /* 0x000fca000001ff00 */
[----:B------:R-:W-:Y:S01]  /*f3e0*/  STG.E.128 desc[UR36][R2.64], R16 ;  /* 0x0000001002007986 */ /* 0x000fe2000c101d24 */
[----:B------:R-:W-:Y:S05]  /*f3f0*/  EXIT ;  /* 0x000000000000794d */ /* 0x000fea0003800000 */
.L_x_13224:
        /* <DEDUP_REMOVED lines=25> */
.L_x_13229:
[----:B------:R-:W-:Y:S05]  /*f590*/  BSYNC B0 ;  /* 0x0000000000007941 */ /* 0x000fea0003800000 */
.L_x_13228:
[----:B------:R-:W-:-:S05]  /*f5a0*/  LOP3.LUT R5, R0, R5, RZ, 0xfc, !PT ;  /* 0x0000000500057212 */ /* 0x000fca00078efcff */
[----:B------:R-:W-:Y:S01]  /*f5b0*/  STG.E.U8 desc[UR36][R2.64], R5 ;  /* 0x0000000502007986 */ /* 0x000fe2000c101124 */
[----:B------:R-:W-:Y:S05]  /*f5c0*/  EXIT ;  /* 0x000000000000794d */ /* 0x000fea0003800000 */
.L_x_13227:
        /* <DEDUP_REMOVED lines=17> */
.L_x_13231:
[----:B------:R-:W-:Y:S01]  /*f6e0*/  IMAD.MOV.U32 R0, RZ, RZ, 0x7f ;  /* 0x0000007fff007424 */ /* 0x000fe200078e00ff */
[----:B------:R-:W-:-:S04]  /*f6f0*/  ISETP.GT.U32.AND P0, PT, R4, 0x7f800000, PT ;  /* 0x7f8000000400780c */ /* 0x000fc80003f04070 */
[----:B------:R-:W-:-:S09]  /*f700*/  SEL R0, R0, 0x7c, P0 ;  /* 0x0000007c00007807 */ /* 0x000fd20000000000 */
.L_x_13232:
[----:B------:R-:W-:Y:S05]  /*f710*/  BSYNC B0 ;  /* 0x0000000000007941 */ /* 0x000fea0003800000 */
.L_x_13230:
[----:B------:R-:W-:-:S04]  /*f720*/  LOP3.LUT R4, R5, 0x80000000, RZ, 0xc0, !PT ;  /* 0x8000000005047812 */ /* 0x000fc800078ec0ff */
[----:B------:R-:W-:-:S04]  /*f730*/  SHF.R.U32.HI R5, RZ, 0x18, R4 ;  /* 0x00000018ff057819 */ /* 0x000fc80000011604 */
[----:B------:R-:W-:-:S05]  /*f740*/  LOP3.LUT R5, R0, R5, RZ, 0xfc, !PT ;  /* 0x0000000500057212 */ /* 0x000fca00078efcff */
[----:B------:R-:W-:Y:S01]  /*f750*/  STG.E.U8 desc[UR36][R2.64], R5 ;  /* 0x0000000502007986 */ /* 0x000fe2000c101124 */
[----:B------:R-:W-:Y:S05]  /*f760*/  EXIT ;  /* 0x000000000000794d */ /* 0x000fea0003800000 */
.L_x_13226:
        /* <DEDUP_REMOVED lines=8> */
.L_x_13223:
        /* <DEDUP_REMOVED lines=11> */
.L_x_13235:
        /* <DEDUP_REMOVED lines=21> */
.L_x_13238:
[----:B------:R-:W-:-:S04]  /*f9f0*/  LOP3.LUT R0, R7, 0x80000000, RZ, 0xc0, !PT ;  /* 0x8000000007007812 */ /* 0x000fc800078ec0ff */
[----:B------:R-:W-:-:S04]  /*fa00*/  SHF.R.U32.HI R5, RZ, 0x18, R0 ;  /* 0x00000018ff057819 */ /* 0x000fc80000011600 */
[----:B------:R-:W-:-:S04]  /*fa10*/  LOP3.LUT R4, R4, R5, RZ, 0xfc, !PT ;  /* 0x0000000504047212 */ /* 0x000fc800078efcff */
[----:B------:R-:W-:-:S07]  /*fa20*/  PRMT R0, R4, 0x7610, R0 ;  /* 0x0000761004007816 */ /* 0x000fce0000000000 */
.L_x_13237:
[----:B------:R-:W-:Y:S05]  /*fa30*/  BSYNC B0 ;  /* 0x0000000000007941 */ /* 0x000fea0003800000 */
.L_x_13236:
[----:B------:R-:W-:Y:S01]  /*fa40*/  STG.E.U8 desc[UR36][R2.64], R0 ;  /* 0x0000000002007986 */ /* 0x000fe2000c101124 */
[----:B------:R-:W-:Y:S05]  /*fa50*/  EXIT ;  /* 0x000000000000794d */ /* 0x000fea0003800000 */
.L_x_13234:
        /* <DEDUP_REMOVED lines=21> */
.L_x_13241:
[----:B------:R-:W-:-:S04]  /*fbb0*/  LOP3.LUT R0, R7, 0x80000000, RZ, 0xc0, !PT ;  /* 0x8000000007007812 */ /* 0x000fc800078ec0ff */
[----:B------:R-:W-:-:S04]  /*fbc0*/  SHF.R.U32.HI R5, RZ, 0x18, R0 ;  /* 0x00000018ff057819 */ /* 0x000fc80000011600 */
[----:B------:R-:W-:-:S04]  /*fbd0*/  LOP3.LUT R4, R4, R5, RZ, 0xfc, !PT ;  /* 0x0000000504047212 */ /* 0x000fc800078efcff */
[----:B------:R-:W-:-:S07]  /*fbe0*/  PRMT R0, R4, 0x7610, R0 ;  /* 0x0000761004007816 */ /* 0x000fce0000000000 */
.L_x_13240:
[----:B------:R-:W-:Y:S05]  /*fbf0*/  BSYNC B0 ;  /* 0x0000000000007941 */ /* 0x000fea0003800000 */
.L_x_13239:
[----:B------:R-:W-:Y:S01]  /*fc00*/  STG.E.U8 desc[UR36][R2.64], R0 ;  /* 0x0000000002007986 */ /* 0x000fe2000c101124 */
[----:B------:R-:W-:Y:S05]  /*fc10*/  EXIT ;  /* 0x000000000000794d */ /* 0x000fea0003800000 */
.L_x_13233:
        /* <DEDUP_REMOVED lines=26> */
.L_x_13216:
        /* <DEDUP_REMOVED lines=16> */
.L_x_13244:
[----:B------:R-:W-:Y:S05]  /*fec0*/  EXIT ;  /* 0x000000000000794d */ /* 0x000fea0003800000 */
.L_x_13243:
[----:B------:R-:W0:Y:S02]  /*fed0*/  F2I.U64.F64.TRUNC R16, R16 ;  /* 0x0000001000107311 */ /* 0x000e24000030d800 */
[----:B0-----:R-:W-:Y:S01]  /*fee0*/  STG.E.64 desc[UR36][R2.64], R16 ;  /* 0x0000001002007986 */ /* 0x001fe2000c101b24 */
[----:B------:R-:W-:Y:S05]  /*fef0*/  EXIT ;  /* 0x000000000000794d */ /* 0x000fea0003800000 */
.L_x_13242:
[----:B------:R-:W0:Y:S02]  /*ff00*/  F2I.U32.F64.TRUNC R17, R16 ;  /* 0x0000001000117311 */ /* 0x000e24000030d000 */
[----:B0-----:R-:W-:Y:S01]  /*ff10*/  STG.E desc[UR36][R2.64], R17 ;  /* 0x0000001102007986 */ /* 0x001fe2000c101924 */
[----:B------:R-:W-:Y:S05]  /*ff20*/  EXIT ;  /* 0x000000000000794d */ /* 0x000fea0003800000 */
.L_x_13245:
        /* <DEDUP_REMOVED lines=13> */
.L_x_28412:


//--------------------- .text._ZN2at6native18elementwise_kernelILi128ELi2EZNS0_22gpu_kernel_impl_nocastIZZZNS0_49_GLOBAL__N__b919a28f_16_Normalization_cu_5c38458736batch_norm_elementwise_backward_evalERKNS_6TensorES6_S6_S6_ENKUlvE_clEvENKUlvE_clEvEUldddE_EEvRNS_18TensorIteratorBaseERKT_EUliE_EEviT1_ --------------------------
	.section	.text._ZN2at6native18elementwise_kernelILi128ELi2EZNS0_22gpu_kernel_impl_nocastIZZZNS0_49_GLOBAL__N__b919a28f_16_Normalization_cu_5c38458736batch_norm_elementwise_backward_evalERKNS_6TensorES6_S6_S6_ENKUlvE_clEvENKUlvE_clEvEUldddE_EEvRNS_18TensorIteratorBaseERKT_EUliE_EEviT1_,"ax",@progbits
	.align	128
        .global         _ZN2at6native18elementwise_kernelILi128ELi2EZNS0_22gpu_kernel_impl_nocastIZZZNS0_49_GLOBAL__N__b919a28f_16_Normalization_cu_5c38458736batch_norm_elementwise_backward_evalERKNS_6TensorES6_S6_S6_ENKUlvE_clEvENKUlvE_clEvEUldddE_EEvRNS_18TensorIteratorBaseERKT_EUliE_EEviT1_
        .type           _ZN2at6native18elementwise_kernelILi128ELi2EZNS0_22gpu_kernel_impl_nocastIZZZNS0_49_GLOBAL__N__b919a28f_16_Normalization_cu_5c38458736batch_norm_elementwise_backward_evalERKNS_6TensorES6_S6_S6_ENKUlvE_clEvENKUlvE_clEvEUldddE_EEvRNS_18TensorIteratorBaseERKT_EUliE_EEviT1_,@function
        .size           _ZN2at6native18elementwise_kernelILi128ELi2EZNS0_22gpu_kernel_impl_nocastIZZZNS0_49_GLOBAL__N__b919a28f_16_Normalization_cu_5c38458736batch_norm_elementwise_backward_evalERKNS_6TensorES6_S6_S6_ENKUlvE_clEvENKUlvE_clEvEUldddE_EEvRNS_18TensorIteratorBaseERKT_EUliE_EEviT1_,(.L_x_28413 - _ZN2at6native18elementwise_kernelILi128ELi2EZNS0_22gpu_kernel_impl_nocastIZZZNS0_49_GLOBAL__N__b919a28f_16_Normalization_cu_5c38458736batch_norm_elementwise_backward_evalERKNS_6TensorES6_S6_S6_ENKUlvE_clEvENKUlvE_clEvEUldddE_EEvRNS_18TensorIteratorBaseERKT_EUliE_EEviT1_)
        .other          _ZN2at6native18elementwise_kernelILi128ELi2EZNS0_22gpu_kernel_impl_nocastIZZZNS0_49_GLOBAL__N__b919a28f_16_Normalization_cu_5c38458736batch_norm_elementwise_backward_evalERKNS_6TensorES6_S6_S6_ENKUlvE_clEvENKUlvE_clEvEUldddE_EEvRNS_18TensorIteratorBaseERKT_EUliE_EEviT1_,@"STO_CUDA_ENTRY STV_DEFAULT"
_ZN2at6native18elementwise_kernelILi128ELi2EZNS0_22gpu_kernel_impl_nocastIZZZNS0_49_GLOBAL__N__b919a28f_16_Normalization_cu_5c38458736batch_norm_elementwise_backward_evalERKNS_6TensorES6_S6_S6_ENKUlvE_clEvENKUlvE_clEvEUldddE_EEvRNS_18TensorIteratorBaseERKT_EUliE_EEviT1_:
.text._ZN2at6native18elementwise_kernelILi128ELi2EZNS0_22gpu_kernel_impl_nocastIZZZNS0_49_GLOBAL__N__b919a28f_16_Normalization_cu_5c38458736batch_norm_elementwise_backward_evalERKNS_6TensorES6_S6_S6_ENKUlvE_clEvENKUlvE_clEvEUldddE_EEvRNS_18TensorIteratorBaseERKT_EUliE_EEviT1_:
        /* <DEDUP_REMOVED lines=388> */
.L_x_13248:
[----:B------:R-:W-:Y:S01]  /*1840*/  ULDC.64 UR8, c[0x0][0x4e0] ;  /* 0x0001380000087ab9 */ /* 0x000fe20000000a00 */
[----:B------:R-:W-:Y:S01]  /*1850*/  ULDC.64 UR10, c[0x0][0x4f0] ;  /* 0x00013c00000a7ab9 */ /* 0x000fe20000000a00 */
[----:B------:R-:W-:Y:S02]  /*1860*/  IADD3 R6, P0, R2, UR8, RZ ;  /* 0x0000000802067c10 */ /* 0x000fe4000ff1e0ff */
[----:B------:R-:W-:Y:S02]  /*1870*/  IADD3 R10, P1, R4, UR10, RZ ;  /* 0x0000000a040a7c10 */ /* 0x000fe4000ff3e0ff */
[----:B------:R-:W-:Y:S01]  /*1880*/  IADD3.X R7, RZ, UR9, RZ, P0, !PT ;  /* 0x00000009ff077c10 */ /* 0x000fe200087fe4ff */
[----:B------:R-:W-:Y:S01]  /*1890*/  ULDC.64 UR8, c[0x0][0x4e8] ;  /* 0x00013a0000087ab9 */ /* 0x000fe20000000a00 */
[----:B------:R-:W-:Y:S02]  /*18a0*/  IADD3.X R11, RZ, UR11, RZ, P1, !PT ;  /* 0x0000000bff0b7c10 */ /* 0x000fe40008ffe4ff */
[----:B------:R-:W-:-:S02]  /*18b0*/  IADD3 R8, P0, R5, UR8, RZ ;  /* 0x0000000805087c10 */ /* 0x000fc4000ff1e0ff */
[----:B------:R-:W2:Y:S02]  /*18c0*/  LDG.E.64 R6, desc[UR4][R6.64] ;  /* 0x0000000406067981 */ /* 0x000ea4000c1e1b00 */
[----:B------:R-:W-:Y:S01]  /*18d0*/  IADD3.X R9, RZ, UR9, RZ, P0, !PT ;  /* 0x00000009ff097c10 */ /* 0x000fe200087fe4ff */
[----:B------:R-:W-:Y:S01]  /*18e0*/  ULDC.64 UR8, c[0x0][0x4d8] ;  /* 0x0001360000087ab9 */ /* 0x000fe20000000a00 */
[----:B------:R-:W2:Y:S04]  /*18f0*/  LDG.E.64 R4, desc[UR4][R10.64] ;  /* 0x000000040a047981 */ /* 0x000ea8000c1e1b00 */
[----:B------:R-:W3:Y:S01]  /*1900*/  LDG.E.64 R8, desc[UR4][R8.64] ;  /* 0x0000000408087981 */ /* 0x000ee2000c1e1b00 */
[----:B------:R-:W-:-:S04]  /*1910*/  IADD3 R2, P0, R3, UR8, RZ ;  /* 0x0000000803027c10 */ /* 0x000fc8000ff1e0ff */
[----:B------:R-:W-:Y:S02]  /*1920*/  IADD3.X R3, RZ, UR9, RZ, P0, !PT ;  /* 0x00000009ff037c10 */ /* 0x000fe400087fe4ff */
[----:B------:R-:W-:Y:S01]  /*1930*/  IADD3 R13, R0, 0x80, RZ ;  /* 0x00000080000d7810 */ /* 0x000fe20007ffe0ff */
[----:B--2---:R-:W-:-:S08]  /*1940*/  DMUL R4, R4, R6 ;  /* 0x0000000604047228 */ /* 0x004fd00000000000 */
[----:B---3--:R-:W-:-:S07]  /*1950*/  DMUL R4, R4, R8 ;  /* 0x0000000804047228 */ /* 0x008fce0000000000 */
[----:B------:R0:W-:Y:S04]  /*1960*/  STG.E.64 desc[UR4][R2.64], R4 ;  /* 0x0000000402007986 */ /* 0x0001e8000c101b04 */
.L_x_13247:
[----:B------:R-:W-:Y:S05]  /*1970*/  BSYNC B0 ;  /* 0x0000000000007941 */ /* 0x000fea0003800000 */
.L_x_13246:
[----:B------:R-:W-:-:S13]  /*1980*/  ISETP.GE.AND P0, PT, R13, UR6, PT ;  /* 0x000000060d007c0c */ /* 0x000fda000bf06270 */
[----:B------:R-:W-:Y:S05]  /*1990*/  @P0 EXIT ;  /* 0x000000000000094d */ /* 0x000fea0003800000 */
[----:B0-----:R-:W0:Y:S01]  /*19a0*/  LDC R4, c[0x0][0x218] ;  /* 0x00008600ff047b82 */ /* 0x001e220000000800 */
[----:B------:R-:W-:Y:S01]  /*19b0*/  HFMA2.MMA R5, -RZ, RZ, 0, 0 ;  /* 0x00000000ff057435 */ /* 0x000fe200000001ff */
[----:B------:R-:W-:Y:S02]  /*19c0*/  MOV R0, RZ ;  /* 0x000000ff00007202 */ /* 0x000fe40000000f00 */
[----:B------:R-:W-:Y:S02]  /*19d0*/  CS2R R2, SRZ ;  /* 0x0000000000027805 */ /* 0x000fe4000001ff00 */
[----:B0-----:R-:W-:-:S13]  /*19e0*/  ISETP.NE.AND P0, PT, R4, RZ, PT ;  /* 0x000000ff0400720c */ /* 0x001fda0003f05270 */
        /* <DEDUP_REMOVED lines=374> */
.L_x_13249:
        /* <DEDUP_REMOVED lines=14> */
[----:B------:R-:W-:Y:S01]  /*3230*/  IADD3.X R3, RZ, UR7, RZ, P0, !PT ;  /* 0x00000007ff037c10 */ /* 0x000fe200087fe4ff */
[----:B--2---:R-:W-:-:S08]  /*3240*/  DMUL R4, R4, R6 ;  /* 0x0000000604047228 */ /* 0x004fd00000000000 */
[----:B---3--:R-:W-:-:S07]  /*3250*/  DMUL R4, R4, R8 ;  /* 0x0000000804047228 */ /* 0x008fce0000000000 */
[----:B------:R-:W-:Y:S01]  /*3260*/  STG.E.64 desc[UR4][R2.64], R4 ;  /* 0x0000000402007986 */ /* 0x000fe2000c101b04 */
[----:B------:R-:W-:Y:S05]  /*3270*/  EXIT ;  /* 0x000000000000794d */ /* 0x000fea0003800000 */
.L_x_13250:
        /* <DEDUP_REMOVED lines=16> */
.L_x_28413:


//--------------------- .text._ZN2at6native27unrolled_elementwise_kernelIZZZNS0_49_GLOBAL__N__b919a28f_16_Normalization_cu_5c38458736batch_norm_elementwise_backward_evalERKNS_6TensorES5_S5_S5_ENKUlvE_clEvENKUlvE_clEvEUldddE_St5arrayIPcLm4EELi4E23TrivialOffsetCalculatorILi3EjESC_ILi1EjENS0_6memory15LoadWithoutCastENSF_16StoreWithoutCastEEEviT_T0_T2_T3_T4_T5_ --------------------------
	.section	.text._ZN2at6native27unrolled_elementwise_kernelIZZZNS0_49_GLOBAL__N__b919a28f_16_Normalization_cu_5c38458736batch_norm_elementwise_backward_evalERKNS_6TensorES5_S5_S5_ENKUlvE_clEvENKUlvE_clEvEUldddE_St5arrayIPcLm4EELi4E23TrivialOffsetCalculatorILi3EjESC_ILi1EjENS0_6memory15LoadWithoutCastENSF_16StoreWithoutCastEEEviT_T0_T2_T3_T4_T5_,"ax",@progbits
	.align	128
        .global         _ZN2at6native27unrolled_elementwise_kernelIZZZNS0_49_GLOBAL__N__b919a28f_16_Normalization_cu_5c38458736batch_norm_elementwise_backward_evalERKNS_6TensorES5_S5_S5_ENKUlvE_clEvENKUlvE_clEvEUldddE_St5arrayIPcLm4EELi4E23TrivialOffsetCalculatorILi3EjESC_ILi1EjENS0_6memory15LoadWithoutCastENSF_16StoreWithoutCastEEEviT_T0_T2_T3_T4_T5_
        .type           _ZN2at6native27unrolled_elementwise_kernelIZZZNS0_49_GLOBAL__N__b919a28f_16_Normalization_cu_5c38458736batch_norm_elementwise_backward_evalERKNS_6TensorES5_S5_S5_ENKUlvE_clEvENKUlvE_clEvEUldddE_St5arrayIPcLm4EELi4E23TrivialOffsetCalculatorILi3EjESC_ILi1EjENS0_6memory15LoadWithoutCastENSF_16StoreWithoutCastEEEviT_T0_T2_T3_T4_T5_,@function
        .size           _ZN2at6native27unrolled_elementwise_kernelIZZZNS0_49_GLOBAL__N__b919a28f_16_Normalization_cu_5c38458736batch_norm_elementwise_backward_evalERKNS_6TensorES5_S5_S5_ENKUlvE_clEvENKUlvE_clEvEUldddE_St5arrayIPcLm4EELi4E23TrivialOffsetCalculatorILi3EjESC_ILi1EjENS0_6memory15LoadWithoutCastENSF_16StoreWithoutCastEEEviT_T0_T2_T3_T4_T5_,(.L_x_28414 - _ZN2at6native27unrolled_elementwise_kernelIZZZNS0_49_GLOBAL__N__b919a28f_16_Normalization_cu_5c38458736batch_norm_elementwise_backward_evalERKNS_6TensorES5_S5_S5_ENKUlvE_clEvENKUlvE_clEvEUldddE_St5arrayIPcLm4EELi4E23TrivialOffsetCalculatorILi3EjESC_ILi1EjENS0_6memory15LoadWithoutCastENSF_16StoreWithoutCastEEEviT_T0_T2_T3_T4_T5_)
        .other          _ZN2at6native27unrolled_elementwise_kernelIZZZNS0_49_GLOBAL__N__b919a28f_16_Normalization_cu_5c38458736batch_norm_elementwise_backward_evalERKNS_6TensorES5_S5_S5_ENKUlvE_clEvENKUlvE_clEvEUldddE_St5arrayIPcLm4EELi4E23TrivialOffsetCalculatorILi3EjESC_ILi1EjENS0_6memory15LoadWithoutCastENSF_16StoreWithoutCastEEEviT_T0_T2_T3_T4_T5_,@"STO_CUDA_ENTRY STV_DEFAULT"
_ZN2at6native27unrolled_elementwise_kernelIZZZNS0_49_GLOBAL__N__b919a28f_16_Normalization_cu_5c38458736batch_norm_elementwise_backward_evalERKNS_6TensorES5_S5_S5_ENKUlvE_clEvENKUlvE_clEvEUldddE_St5arrayIPcLm4EELi4E23TrivialOffsetCalculatorILi3EjESC_ILi1EjENS0_6memory15LoadWithoutCastENSF_16StoreWithoutCastEEEviT_T0_T2_T3_T4_T5_:
.text._ZN2at6native27unrolled_elementwise_kernelIZZZNS0_49_GLOBAL__N__b919a28f_16_Normalization_cu_5c38458736batch_norm_elementwise_backward_evalERKNS_6TensorES5_S5_S5_ENKUlvE_clEvENKUlvE_clEvEUldddE_St5arrayIPcLm4EELi4E23TrivialOffsetCalculatorILi3EjESC_ILi1EjENS0_6memory15LoadWithoutCastENSF_16StoreWithoutCastEEEviT_T0_T2_T3_T4_T5_:
[----:B------:R-:W-:Y:S01]  /*0000*/  LDC R1, c[0x0][0x28] ;  /* 0x00000a00ff017b82 */ /* 0x000fe20000000800 */
[----:B------:R-:W0:Y:S07]  /*0010*/  S2R R0, SR_CTAID.X ;  /* 0x0000000000007919 */ /* 0x000e2e0000002500 */
[----:B------:R-:W0:Y:S01]  /*0020*/  LDC R3, c[0x0][0x210] ;  /* 0x00008400ff037b82 */ /* 0x000e220000000800 */
[----:B------:R-:W-:Y:S02]  /*0030*/  CS2R R6, SRZ ;  /* 0x0000000000067805 */ /* 0x000fe4000001ff00 */
[----:B------:R-:W-:Y:S01]  /*0040*/  CS2R R12, SRZ ;  /* 0x00000000000c7805 */ /* 0x000fe2000001ff00 */
[----:B------:R-:W1:Y:S01]  /*0050*/  S2R R5, SR_TID.X ;  /* 0x0000000000057919 */ /* 0x000e620000002100 */
[----:B------:R-:W-:Y:S01]  /*0060*/  ULDC.64 UR4, c[0x0][0x208] ;  /* 0x0000820000047ab9 */ /* 0x000fe20000000a00 */
[----:B0-----:R-:W-:-:S02]  /*0070*/  IMAD R2, R0, -0x200, R3 ;  /* 0xfffffe0000027824 */ /* 0x001fc400078e0203 */
[----:B-1----:R-:W-:-:S03]  /*0080*/  IMAD.MOV.U32 R3, RZ, RZ, R5 ;  /* 0x000000ffff037224 */ /* 0x002fc600078e0005 */
[----:B------:R-:W-:-:S13]  /*0090*/  ISETP.GE.AND P0, PT, R5, R2, PT ;  /* 0x000000020500720c */ /* 0x000fda0003f06270 */
[----:B------:R-:W-:Y:S01]  /*00a0*/  @!P0 LEA R25, R0, R3, 0x9 ;  /* 0x0000000300198211 */ /* 0x000fe200078e48ff */
[----:B------:R-:W-:Y:S01]  /*00b0*/  @!P0 VIADD R3, R3, 0x80 ;  /* 0x0000008003038836 */ /* 0x000fe20000000000 */
[----:B------:R-:W0:Y:S04]  /*00c0*/  @!P0 LDC.64 R18, c[0x0][0x220] ;  /* 0x00008800ff128b82 */ /* 0x000e280000000a00 */
[----:B------:R-:W-:-:S04]  /*00d0*/  ISETP.GE.AND P1, PT, R3, R2, PT ;  /* 0x000000020300720c */ /* 0x000fc80003f26270 */
[----:B------:R-:W1:Y:S09]  /*00e0*/  @!P0 LDC.64 R22, c[0x0][0x230] ;  /* 0x00008c00ff168b82 */ /* 0x000e720000000a00 */
[----:B------:R-:W2:Y:S01]  /*00f0*/  @!P1 LDC.64 R16, c[0x0][0x230] ;  /* 0x00008c00ff109b82 */ /* 0x000ea20000000a00 */
[----:B------:R-:W-:Y:S01]  /*0100*/  @!P1 LEA R29, R0, R3, 0x9 ;  /* 0x00000003001d9211 */ /* 0x000fe200078e48ff */
[----:B------:R-:W-:Y:S01]  /*0110*/  @!P1 VIADD R3, R3, 0x80 ;  /* 0x0000008003039836 */ /* 0x000fe20000000000 */
[----:B------:R-:W-:Y:S01]  /*0120*/  CS2R R10, SRZ ;  /* 0x00000000000a7805 */ /* 0x000fe2000001ff00 */
[----:B0-----:R-:W-:-:S04]  /*0130*/  @!P0 IMAD.WIDE.U32 R18, R25, 0x8, R18 ;  /* 0x0000000819128825 */ /* 0x001fc800078e0012 */
[----:B------:R-:W0:Y:S01]  /*0140*/  @!P1 LDC.64 R14, c[0x0][0x220] ;  /* 0x00008800ff0e9b82 */ /* 0x000e220000000a00 */
[----:B------:R-:W-:Y:S02]  /*0150*/  ISETP.GE.AND P3, PT, R3, R2, PT ;  /* 0x000000020300720c */ /* 0x000fe40003f66270 */
[----:B------:R-:W-:Y:S01]  /*0160*/  CS2R R8, SRZ ;  /* 0x0000000000087805 */ /* 0x000fe2000001ff00 */
[----:B------:R0:W3:Y:S01]  /*0170*/  @!P0 LDG.E.64 R6, desc[UR4][R18.64] ;  /* 0x0000000412068981 */ /* 0x0000e2000c1e1b00 */
[----:B-1----:R-:W-:-:S05]  /*0180*/  @!P0 IMAD.WIDE.U32 R22, R25, 0x8, R22 ;  /* 0x0000000819168825 */ /* 0x002fca00078e0016 */
[----:B------:R1:W3:Y:S01]  /*0190*/  @!P0 LDG.E.64 R12, desc[UR4][R22.64] ;  /* 0x00000004160c8981 */ /* 0x0002e2000c1e1b00 */
[----:B--2---:R-:W-:-:S03]  /*01a0*/  @!P1 IMAD.WIDE.U32 R20, R29, 0x8, R16 ;  /* 0x000000081d149825 */ /* 0x004fc600078e0010 */
[----:B------:R-:W2:Y:S02]  /*01b0*/  @!P3 LDC.64 R16, c[0x0][0x220] ;  /* 0x00008800ff10bb82 */ /* 0x000ea40000000a00 */
[----:B------:R4:W3:Y:S01]  /*01c0*/  @!P1 LDG.E.64 R10, desc[UR4][R20.64] ;  /* 0x00000004140a9981 */ /* 0x0008e2000c1e1b00 */
[----:B0-----:R-:W-:-:S05]  /*01d0*/  @!P1 IMAD.WIDE.U32 R18, R29, 0x8, R14 ;  /* 0x000000081d129825 */ /* 0x001fca00078e000e */
[----:B-1----:R-:W0:Y:S01]  /*01e0*/  @!P0 LDC.64 R22, c[0x0][0x228] ;  /* 0x00008a00ff168b82 */ /* 0x002e220000000a00 */
[----:B------:R1:W3:Y:S07]  /*01f0*/  @!P1 LDG.E.64 R8, desc[UR4][R18.64] ;  /* 0x0000000412089981 */ /* 0x0002ee000c1e1b00 */
[----:B----4-:R-:W4:Y:S01]  /*0200*/  @!P3 LDC.64 R20, c[0x0][0x230] ;  /* 0x00008c00ff14bb82 */ /* 0x010f220000000a00 */
[----:B------:R-:W-:Y:S02]  /*0210*/  @!P3 LEA R27, R0, R3, 0x9 ;  /* 0x00000003001bb211 */ /* 0x000fe400078e48ff */
[----:B------:R-:W-:-:S03]  /*0220*/  CS2R R14, SRZ ;  /* 0x00000000000e7805 */ /* 0x000fc6000001ff00 */
[----:B--2---:R-:W-:Y:S01]  /*0230*/  @!P3 IMAD.WIDE.U32 R16, R27, 0x8, R16 ;  /* 0x000000081b10b825 */ /* 0x004fe200078e0010 */
[----:B-1----:R-:W-:-:S04]  /*0240*/  CS2R R18, SRZ ;  /* 0x0000000000127805 */ /* 0x002fc8000001ff00 */
[----:B------:R1:W2:Y:S01]  /*0250*/  @!P3 LDG.E.64 R14, desc[UR4][R16.64] ;  /* 0x00000004100eb981 */ /* 0x0002a2000c1e1b00 */
[----:B0-----:R-:W-:Y:S01]  /*0260*/  @!P0 IMAD.WIDE.U32 R22, R25, 0x8, R22 ;  /* 0x0000000819168825 */ /* 0x001fe200078e0016 */
[----:B------:R-:W-:Y:S01]  /*0270*/  CS2R R24, SRZ ;  /* 0x0000000000187805 */ /* 0x000fe2000001ff00 */
[----:B-1----:R-:W0:Y:S02]  /*0280*/  @!P1 LDC.64 R16, c[0x0][0x228] ;  /* 0x00008a00ff109b82 */ /* 0x002e240000000a00 */
[----:B----4-:R-:W-:-:S03]  /*0290*/  @!P3 IMAD.WIDE.U32 R20, R27, 0x8, R20 ;  /* 0x000000081b14b825 */ /* 0x010fc600078e0014 */
[----:B------:R-:W4:Y:S04]  /*02a0*/  @!P0 LDG.E.64 R24, desc[UR4][R22.64] ;  /* 0x0000000416188981 */ /* 0x000f28000c1e1b00 */
[----:B------:R1:W2:Y:S02]  /*02b0*/  @!P3 LDG.E.64 R18, desc[UR4][R20.64] ;  /* 0x000000041412b981 */ /* 0x0002a4000c1e1b00 */
[----:B-1----:R-:W1:Y:S01]  /*02c0*/  @!P3 LDC.64 R20, c[0x0][0x228] ;  /* 0x00008a00ff14bb82 */ /* 0x002e620000000a00 */
[----:B0-----:R-:W-:Y:S01]  /*02d0*/  @!P1 IMAD.WIDE.U32 R22, R29, 0x8, R16 ;  /* 0x000000081d169825 */ /* 0x001fe200078e0010 */
[----:B------:R-:W-:Y:S02]  /*02e0*/  CS2R R16, SRZ ;  /* 0x0000000000107805 */ /* 0x000fe4000001ff00 */
[----:B------:R-:W-:-:S04]  /*02f0*/  CS2R R28, SRZ ;  /* 0x00000000001c7805 */ /* 0x000fc8000001ff00 */
[----:B------:R1:W2:Y:S02]  /*0300*/  @!P1 LDG.E.64 R16, desc[UR4][R22.64] ;  /* 0x0000000416109981 */ /* 0x0002a4000c1e1b00 */
[----:B-1----:R-:W-:-:S05]  /*0310*/  @!P3 IMAD.WIDE.U32 R22, R27, 0x8, R20 ;  /* 0x000000081b16b825 */ /* 0x002fca00078e0014 */
[----:B------:R0:W2:Y:S01]  /*0320*/  @!P3 LDG.E.64 R28, desc[UR4][R22.64] ;  /* 0x00000004161cb981 */ /* 0x0000a2000c1e1b00 */
[----:B------:R-:W-:-:S05]  /*0330*/  @!P3 VIADD R3, R3, 0x80 ;  /* 0x000000800303b836 */ /* 0x000fca0000000000 */
[----:B------:R-:W-:-:S13]  /*0340*/  ISETP.GE.AND P2, PT, R3, R2, PT ;  /* 0x000000020300720c */ /* 0x000fda0003f46270 */
[----:B------:R-:W1:Y:S01]  /*0350*/  @!P2 LDC.64 R20, c[0x0][0x220] ;  /* 0x00008800ff14ab82 */ /* 0x000e620000000a00 */
[----:B------:R-:W-:-:S07]  /*0360*/  @!P2 LEA R3, R0, R3, 0x9 ;  /* 0x000000030003a211 */ /* 0x000fce00078e48ff */
[----:B------:R-:W0:Y:S01]  /*0370*/  @!P2 LDC.64 R26, c[0x0][0x228] ;  /* 0x00008a00ff1aab82 */ /* 0x000e220000000a00 */
[----:B-1----:R-:W-:Y:S01]  /*0380*/  @!P2 IMAD.WIDE.U32 R20, R3, 0x8, R20 ;  /* 0x000000080314a825 */ /* 0x002fe200078e0014 */
[----:B0-----:R-:W-:-:S03]  /*0390*/  CS2R R22, SRZ ;  /* 0x0000000000167805 */ /* 0x001fc6000001ff00 */
[----:B------:R-:W-:-:S05]  /*03a0*/  @!P2 IMAD.WIDE.U32 R26, R3, 0x8, R26 ;  /* 0x00000008031aa825 */ /* 0x000fca00078e001a */
[----:B------:R-:W5:Y:S01]  /*03b0*/  @!P2 LDG.E.64 R22, desc[UR4][R26.64] ;  /* 0x000000041a16a981 */ /* 0x000f62000c1e1b00 */
[----:B------:R-:W-:Y:S01]  /*03c0*/  VIADD R4, R5, 0x80 ;  /* 0x0000008005047836 */ /* 0x000fe20000000000 */
[----:B------:R-:W-:Y:S01]  /*03d0*/  BSSY B0, `(.L_x_13251) ;  /* 0x000001f000007945 */ /* 0x000fe20003800000 */
[----:B---3--:R-:W-:Y:S01]  /*03e0*/  DMUL R12, R12, R6 ;  /* 0x000000060c0c7228 */ /* 0x008fe20000000000 */
[----:B------:R-:W0:Y:S01]  /*03f0*/  @!P2 LDC.64 R6, c[0x0][0x230] ;  /* 0x00008c00ff06ab82 */ /* 0x000e220000000a00 */
[----:B------:R-:W-:Y:S01]  /*0400*/  DMUL R8, R10, R8 ;  /* 0x000000080a087228 */ /* 0x000fe20000000000 */
[----:B------:R-:W-:-:S06]  /*0410*/  CS2R R10, SRZ ;  /* 0x00000000000a7805 */ /* 0x000fcc000001ff00 */
[----:B------:R1:W5:Y:S02]  /*0420*/  @!P2 LDG.E.64 R10, desc[UR4][R20.64] ;  /* 0x00000004140aa981 */ /* 0x000364000c1e1b00 */
[----:B-1----:R-:W1:Y:S01]  /*0430*/  @!P0 LDC.64 R20, c[0x0][0x218] ;  /* 0x00008600ff148b82 */ /* 0x002e620000000a00 */
[----:B0-----:R-:W-:Y:S01]  /*0440*/  @!P2 IMAD.WIDE.U32 R26, R3, 0x8, R6 ;  /* 0x00000008031aa825 */ /* 0x001fe200078e0006 */
[-C--:B------:R-:W-:Y:S02]  /*0450*/  MOV R3, R5.reuse ;  /* 0x0000000500037202 */ /* 0x080fe40000000f00 */
[----:B------:R-:W-:Y:S02]  /*0460*/  @!P0 LEA R5, R0, R5, 0x9 ;  /* 0x0000000500058211 */ /* 0x000fe400078e48ff */
[----:B------:R-:W-:Y:S01]  /*0470*/  CS2R R6, SRZ ;  /* 0x0000000000067805 */ /* 0x000fe2000001ff00 */
[----:B----4-:R-:W-:-:S05]  /*0480*/  DMUL R12, R12, R24 ;  /* 0x000000180c0c7228 */ /* 0x010fca0000000000 */
[----:B------:R0:W5:Y:S01]  /*0490*/  @!P2 LDG.E.64 R6, desc[UR4][R26.64] ;  /* 0x000000041a06a981 */ /* 0x000162000c1e1b00 */
[----:B------:R-:W-:Y:S02]  /*04a0*/  @!P0 IMAD.MOV.U32 R3, RZ, RZ, R4 ;  /* 0x000000ffff038224 */ /* 0x000fe400078e0004 */
[----:B-1----:R-:W-:-:S05]  /*04b0*/  @!P0 IMAD.WIDE.U32 R20, R5, 0x8, R20 ;  /* 0x0000000805148825 */ /* 0x002fca00078e0014 */
[----:B------:R0:W-:Y:S01]  /*04c0*/  @!P0 STG.E.64 desc[UR4][R20.64], R12 ;  /* 0x0000000c14008986 */ /* 0x0001e2000c101b04 */
[----:B------:R-:W-:Y:S01]  /*04d0*/  ISETP.GE.AND P1, PT, R3, R2, PT ;  /* 0x000000020300720c */ /* 0x000fe20003f26270 */
[----:B--2---:R-:W-:Y:S02]  /*04e0*/  DMUL R14, R18, R14 ;  /* 0x0000000e120e7228 */ /* 0x004fe40000000000 */
[----:B------:R-:W-:-:S06]  /*04f0*/  DMUL R8, R8, R16 ;  /* 0x0000001008087228 */ /* 0x000fcc0000000000 */
[----:B------:R-:W-:-:S04]  /*0500*/  DMUL R14, R14, R28 ;  /* 0x0000001c0e0e7228 */ /* 0x000fc80000000000 */
[----:B0-----:R-:W-:Y:S07]  /*0510*/  @P1 BRA `(.L_x_13252) ;  /* 0x0000000000281947 */ /* 0x001fee0003800000 */
        /* <DEDUP_REMOVED lines=10> */
.L_x_13252:
[----:B------:R-:W-:Y:S05]  /*05c0*/  BSYNC B0 ;  /* 0x0000000000007941 */ /* 0x000fea0003800000 */
.L_x_13251:
[----:B------:R-:W-:-:S13]  /*05d0*/  ISETP.GE.AND P0, PT, R3, R2, PT ;  /* 0x000000020300720c */ /* 0x000fda0003f06270 */
[----:B------:R-:W-:Y:S05]  /*05e0*/  @P0 EXIT ;  /* 0x000000000000094d */ /* 0x000fea0003800000 */
[----:B0-----:R-:W0:Y:S01]  /*05f0*/  LDC.64 R4, c[0x0][0x218] ;  /* 0x00008600ff047b82 */ /* 0x001e220000000a00 */
[----:B-----5:R-:W-:Y:S01]  /*0600*/  DMUL R6, R6, R10 ;  /* 0x0000000a06067228 */ /* 0x020fe20000000000 */
[----:B------:R-:W-:-:S07]  /*0610*/  IMAD R3, R0, 0x200, R3 ;  /* 0x0000020000037824 */ /* 0x000fce00078e0203 */
[----:B------:R-:W-:Y:S01]  /*0620*/  DMUL R6, R6, R22 ;  /* 0x0000001606067228 */ /* 0x000fe20000000000 */
[----:B0-----:R-:W-:-:S06]  /*0630*/  IMAD.WIDE.U32 R2, R3, 0x8, R4 ;  /* 0x0000000803027825 */ /* 0x001fcc00078e0004 */
[----:B------:R-:W-:Y:S01]  /*0640*/  STG.E.64 desc[UR4][R2.64], R6 ;  /* 0x0000000602007986 */ /* 0x000fe2000c101b04 */
[----:B------:R-:W-:Y:S05]  /*0650*/  EXIT ;  /* 0x000000000000794d */ /* 0x000fea0003800000 */
.L_x_13253:
        /* <DEDUP_REMOVED lines=10> */
.L_x_28414:


//--------------------- .text._ZN2at6native29vectorized_elementwise_kernelILi2EZZZNS0_49_GLOBAL__N__b919a28f_16_Normalization_cu_5c38458736batch_norm_elementwise_backward_evalERKNS_6TensorES5_S5_S5_ENKUlvE_clEvENKUlvE_clEvEUldddE_St5arrayIPcLm4EEEEviT0_T1_ --------------------------
	.section	.text._ZN2at6native29vectorized_elementwise_kernelILi2EZZZNS0_49_GLOBAL__N__b919a28f_16_Normalization_cu_5c38458736batch_norm_elementwise_backward_evalERKNS_6TensorES5_S5_S5_ENKUlvE_clEvENKUlvE_clEvEUldddE_St5arrayIPcLm4EEEEviT0_T1_,"ax",@progbits
	.align	128
        .global         _ZN2at6native29vectorized_elementwise_kernelILi2EZZZNS0_49_GLOBAL__N__b919a28f_16_Normalization_cu_5c38458736batch_norm_elementwise_backward_evalERKNS_6TensorES5_S5_S5_ENKUlvE_clEvENKUlvE_clEvEUldddE_St5arrayIPcLm4EEEEviT0_T1_
        .type           _ZN2at6native29vectorized_elementwise_kernelILi2EZZZNS0_49_GLOBAL__N__b919a28f_16_Normalization_cu_5c38458736batch_norm_elementwise_backward_evalERKNS_6TensorES5_S5_S5_ENKUlvE_clEvENKUlvE_clEvEUldddE_St5arrayIPcLm4EEEEviT0_T1_,@function
        .size           _ZN2at6native29vectorized_elementwise_kernelILi2EZZZNS0_49_GLOBAL__N__b919a28f_16_Normalization_cu_5c38458736batch_norm_elementwise_backward_evalERKNS_6TensorES5_S5_S5_ENKUlvE_clEvENKUlvE_clEvEUldddE_St5arrayIPcLm4EEEEviT0_T1_,(.L_x_28415 - _ZN2at6native29vectorized_elementwise_kernelILi2EZZZNS0_49_GLOBAL__N__b919a28f_16_Normalization_cu_5c38458736batch_norm_elementwise_backward_evalERKNS_6TensorES5_S5_S5_ENKUlvE_clEvENKUlvE_clEvEUldddE_St5arrayIPcLm4EEEEviT0_T1_)
        .other          _ZN2at6native29vectorized_elementwise_kernelILi2EZZZNS0_49_GLOBAL__N__b919a28f_16_Normalization_cu_5c38458736batch_norm_elementwise_backward_evalERKNS_6TensorES5_S5_S5_ENKUlvE_clEvENKUlvE_clEvEUldddE_St5arrayIPcLm4EEEEviT0_T1_,@"STO_CUDA_ENTRY STV_DEFAULT"
_ZN2at6native29vectorized_elementwise_kernelILi2EZZZNS0_49_GLOBAL__N__b919a28f_16_Normalization_cu_5c38458736batch_norm_elementwise_backward_evalERKNS_6TensorES5_S5_S5_ENKUlvE_clEvENKUlvE_clEvEUldddE_St5arrayIPcLm4EEEEviT0_T1_:
.text._ZN2at6native29vectorized_elementwise_kernelILi2EZZZNS0_49_GLOBAL__N__b919a28f_16_Normalization_cu_5c38458736batch_norm_elementwise_backward_evalERKNS_6TensorES5_S5_S5_ENKUlvE_clEvENKUlvE_clEvEUldddE_St5arrayIPcLm4EEEEviT0_T1_:
        /* <DEDUP_REMOVED lines=20> */
[----:B---3--:R-:W-:-:S04]  /*0140*/  IMAD.WIDE R32, R0, 0x8, R32 ;  /* 0x0000000800207825 */ /* 0x008fc800078e0220 */
[----:B------:R-:W-:Y:S02]  /*0150*/  IMAD.WIDE.U32 R32, R16, 0x10, R32 ;  /* 0x0000001010207825 */ /* 0x000fe400078e0020 */
[----:B------:R-:W3:Y:S04]  /*0160*/  LDG.E.128 R16, desc[UR4][R36.64+0x1800] ;  /* 0x0018000424107981 */ /* 0x000ee8000c1e1d00 */
[----:B------:R-:W5:Y:S01]  /*0170*/  LDG.E.128 R20, desc[UR4][R32.64] ;  /* 0x0000000420147981 */ /* 0x000f62000c1e1d00 */
[----:B--2---:R-:W-:Y:S02]  /*0180*/  DMUL R2, R24, R12 ;  /* 0x0000000c18027228 */ /* 0x004fe40000000000 */
[----:B------:R-:W-:Y:S01]  /*0190*/  DMUL R26, R26, R14 ;  /* 0x0000000e1a1a7228 */ /* 0x000fe20000000000 */
[----:B------:R-:W3:Y:S01]  /*01a0*/  LDG.E.128 R12, desc[UR4][R30.64+0x1800] ;  /* 0x001800041e0c7981 */ /* 0x000ee2000c1e1d00 */
[----:B----4-:R-:W-:-:S02]  /*01b0*/  DMUL R28, R4, R8 ;  /* 0x00000008041c7228 */ /* 0x010fc40000000000 */
[----:B------:R-:W-:Y:S01]  /*01c0*/  DMUL R34, R6, R10 ;  /* 0x0000000a06227228 */ /* 0x000fe20000000000 */
[----:B------:R-:W2:Y:S04]  /*01d0*/  LDG.E.128 R8, desc[UR4][R30.64+0x1000] ;  /* 0x001000041e087981 */ /* 0x000ea8000c1e1d00 */
[----:B------:R-:W2:Y:S01]  /*01e0*/  LDG.E.128 R4, desc[UR4][R36.64+0x1000] ;  /* 0x0010000424047981 */ /* 0x000ea2000c1e1d00 */
[----:B---3--:R-:W-:Y:S02]  /*01f0*/  DMUL R16, R12, R16 ;  /* 0x000000100c107228 */ /* 0x008fe40000000000 */
[----:B------:R-:W-:Y:S01]  /*0200*/  DMUL R18, R14, R18 ;  /* 0x000000120e127228 */ /* 0x000fe20000000000 */
[----:B------:R-:W3:Y:S01]  /*0210*/  LDG.E.128 R12, desc[UR4][R32.64+0x800] ;  /* 0x00080004200c7981 */ /* 0x000ee2000c1e1d00 */
[----:B--2---:R-:W-:-:S02]  /*0220*/  DMUL R24, R8, R4 ;  /* 0x0000000408187228 */ /* 0x004fc40000000000 */
[----:B------:R-:W-:Y:S01]  /*0230*/  DMUL R30, R10, R6 ;  /* 0x000000060a1e7228 */ /* 0x000fe20000000000 */
[----:B------:R-:W2:Y:S04]  /*0240*/  LDG.E.128 R4, desc[UR4][R32.64+0x1000] ;  /* 0x0010000420047981 */ /* 0x000ea8000c1e1d00 */
[----:B------:R-:W4:Y:S01]  /*0250*/  LDG.E.128 R8, desc[UR4][R32.64+0x1800] ;  /* 0x0018000420087981 */ /* 0x000f22000c1e1d00 */
[----:B-----5:R-:W-:Y:S02]  /*0260*/  DMUL R22, R22, R34 ;  /* 0x0000002216167228 */ /* 0x020fe40000000000 */
[----:B------:R-:W-:Y:S02]  /*0270*/  DMUL R20, R20, R28 ;  /* 0x0000001c14147228 */ /* 0x000fe40000000000 */
[----:B---3--:R-:W-:Y:S01]  /*0280*/  DMUL R12, R12, R2 ;  /* 0x000000020c0c7228 */ /* 0x008fe20000000000 */
[----:B------:R-:W0:Y:S01]  /*0290*/  S2R R2, SR_TID.X ;  /* 0x0000000000027919 */ /* 0x000e220000002100 */
[----:B------:R-:W-:Y:S01]  /*02a0*/  DMUL R14, R14, R26 ;  /* 0x0000001a0e0e7228 */ /* 0x000fe20000000000 */
[----:B------:R-:W1:Y:S01]  /*02b0*/  LDC.64 R26, c[0x0][0x218] ;  /* 0x00008600ff1a7b82 */ /* 0x000e620000000a00 */
[----:B--2---:R-:W-:-:S02]  /*02c0*/  DMUL R6, R6, R30 ;  /* 0x0000001e06067228 */ /* 0x004fc40000000000 */
[----:B------:R-:W-:Y:S02]  /*02d0*/  DMUL R4, R4, R24 ;  /* 0x0000001804047228 */ /* 0x000fe40000000000 */
[----:B----4-:R-:W-:Y:S02]  /*02e0*/  DMUL R10, R10, R18 ;  /* 0x000000120a0a7228 */ /* 0x010fe40000000000 */
[----:B------:R-:W-:Y:S01]  /*02f0*/  DMUL R8, R8, R16 ;  /* 0x0000001008087228 */ /* 0x000fe20000000000 */
[----:B-1----:R-:W-:-:S04]  /*0300*/  IMAD.WIDE.U32 R26, R0, 0x8, R26 ;  /* 0x00000008001a7825 */ /* 0x002fc800078e001a */
[----:B0-----:R-:W-:-:S05]  /*0310*/  IMAD.WIDE R2, R2, 0x10, R26 ;  /* 0x0000001002027825 */ /* 0x001fca00078e021a */
[----:B------:R-:W-:Y:S04]  /*0320*/  STG.E.128 desc[UR4][R2.64], R20 ;  /* 0x0000001402007986 */ /* 0x000fe8000c101d04 */
[----:B------:R-:W-:Y:S04]  /*0330*/  STG.E.128 desc[UR4][R2.64+0x800], R12 ;  /* 0x0008000c02007986 */ /* 0x000fe8000c101d04 */
[----:B------:R-:W-:Y:S04]  /*0340*/  STG.E.128 desc[UR4][R2.64+0x1000], R4 ;  /* 0x0010000402007986 */ /* 0x000fe8000c101d04 */
[----:B------:R-:W-:Y:S01]  /*0350*/  STG.E.128 desc[UR4][R2.64+0x1800], R8 ;  /* 0x0018000802007986 */ /* 0x000fe2000c101d04 */
[----:B------:R-:W-:Y:S05]  /*0360*/  EXIT ;  /* 0x000000000000794d */ /* 0x000fea0003800000 */
.L_x_13254:
[----:B------:R-:W0:Y:S01]  /*0370*/  S2R R3, SR_TID.X ;  /* 0x0000000000037919 */ /* 0x000e220000002100 */
[----:B------:R-:W-:Y:S02]  /*0380*/  CS2R R14, SRZ ;  /* 0x00000000000e7805 */ /* 0x000fe4000001ff00 */
[----:B------:R-:W-:Y:S02]  /*0390*/  CS2R R20, SRZ ;  /* 0x0000000000147805 */ /* 0x000fe4000001ff00 */
[----:B0-----:R-:W-:Y:S02]  /*03a0*/  ISETP.GE.AND P0, PT, R3, R2, PT ;  /* 0x000000020300720c */ /* 0x001fe40003f06270 */
[----:B------:R-:W-:-:S11]  /*03b0*/  MOV R29, R3 ;  /* 0x00000003001d7202 */ /* 0x000fd60000000f00 */
        /* <DEDUP_REMOVED lines=8> */
[----:B------:R-:W-:-:S03]  /*0440*/  CS2R R10, SRZ ;  /* 0x00000000000a7805 */ /* 0x000fc6000001ff00 */
[----:B------:R-:W-:Y:S01]  /*0450*/  @!P1 IMAD.IADD R5, R0, 0x1, R29 ;  /* 0x0000000100059824 */ /* 0x000fe200078e021d */
[----:B------:R0:W4:Y:S01]  /*0460*/  @!P0 LDG.E.64 R14, desc[UR4][R12.64] ;  /* 0x000000040c0e8981 */ /* 0x000122000c1e1b00 */
[----:B-1----:R-:W-:Y:S01]  /*0470*/  @!P0 IMAD.WIDE.U32 R16, R23, 0x8, R16 ;  /* 0x0000000817108825 */ /* 0x002fe200078e0010 */
[----:B------:R-:W-:Y:S01]  /*0480*/  CS2R R18, SRZ ;  /* 0x0000000000127805 */ /* 0x000fe2000001ff00 */
[----:B------:R-:W1:Y:S03]  /*0490*/  @!P0 LDC.64 R34, c[0x0][0x228] ;  /* 0x00008a00ff228b82 */ /* 0x000e660000000a00 */
[----:B------:R5:W4:Y:S01]  /*04a0*/  @!P0 LDG.E.64 R20, desc[UR4][R16.64] ;  /* 0x0000000410148981 */ /* 0x000b22000c1e1b00 */
[----:B--2---:R-:W-:Y:S01]  /*04b0*/  @!P1 IMAD.WIDE.U32 R24, R5, 0x8, R6 ;  /* 0x0000000805189825 */ /* 0x004fe200078e0006 */
[----:B------:R-:W-:-:S03]  /*04c0*/  @!P1 IADD3 R29, R29, 0x80, RZ ;  /* 0x000000801d1d9810 */ /* 0x000fc60007ffe0ff */
[----:B0-----:R-:W0:Y:S01]  /*04d0*/  @!P1 LDC.64 R12, c[0x0][0x228] ;  /* 0x00008a00ff0c9b82 */ /* 0x001e220000000a00 */
[----:B------:R2:W4:Y:S01]  /*04e0*/  @!P1 LDG.E.64 R10, desc[UR4][R24.64] ;  /* 0x00000004180a9981 */ /* 0x000522000c1e1b00 */
[----:B---3--:R-:W-:-:S05]  /*04f0*/  @!P1 IMAD.WIDE.U32 R26, R5, 0x8, R8 ;  /* 0x00000008051a9825 */ /* 0x008fca00078e0008 */
[----:B------:R3:W4:Y:S01]  /*0500*/  @!P1 LDG.E.64 R18, desc[UR4][R26.64] ;  /* 0x000000041a129981 */ /* 0x000722000c1e1b00 */
[----:B------:R-:W-:-:S13]  /*0510*/  ISETP.GE.AND P2, PT, R29, R2, PT ;  /* 0x000000021d00720c */ /* 0x000fda0003f46270 */
[----:B------:R-:W2:Y:S01]  /*0520*/  @!P2 LDC.64 R6, c[0x0][0x228] ;  /* 0x00008a00ff06ab82 */ /* 0x000ea20000000a00 */
[----:B------:R-:W-:-:S07]  /*0530*/  @!P2 IMAD.IADD R9, R0, 0x1, R29 ;  /* 0x000000010009a824 */ /* 0x000fce00078e021d */
[----:B-----5:R-:W5:Y:S01]  /*0540*/  @!P2 LDC.64 R16, c[0x0][0x220] ;  /* 0x00008800ff10ab82 */ /* 0x020f620000000a00 */
[----:B------:R-:W-:-:S07]  /*0550*/  @!P2 IADD3 R29, R29, 0x80, RZ ;  /* 0x000000801d1da810 */ /* 0x000fce0007ffe0ff */
[----:B------:R-:W0:Y:S01]  /*0560*/  @!P2 LDC.64 R32, c[0x0][0x230] ;  /* 0x00008c00ff20ab82 */ /* 0x000e220000000a00 */
[----:B------:R-:W-:Y:S01]  /*0570*/  ISETP.GE.AND P3, PT, R29, R2, PT ;  /* 0x000000021d00720c */ /* 0x000fe20003f66270 */
[----:B-1----:R-:W-:-:S04]  /*0580*/  @!P0 IMAD.WIDE.U32 R34, R23, 0x8, R34 ;  /* 0x0000000817228825 */ /* 0x002fc800078e0022 */
[----:B--2---:R-:W-:Y:S01]  /*0590*/  @!P2 IMAD.WIDE.U32 R24, R9, 0x8, R6 ;  /* 0x000000080918a825 */ /* 0x004fe200078e0006 */
[----:B------:R-:W-:Y:S02]  /*05a0*/  CS2R R6, SRZ ;  /* 0x0000000000067805 */ /* 0x000fe4000001ff00 */
[----:B------:R-:W-:-:S05]  /*05b0*/  CS2R R22, SRZ ;  /* 0x0000000000167805 */ /* 0x000fca000001ff00 */
[----:B---3--:R-:W1:Y:S01]  /*05c0*/  @!P3 LDC.64 R26, c[0x0][0x220] ;  /* 0x00008800ff1abb82 */ /* 0x008e620000000a00 */
[----:B------:R2:W3:Y:S01]  /*05d0*/  @!P2 LDG.E.64 R6, desc[UR4][R24.64] ;  /* 0x000000041806a981 */ /* 0x0004e2000c1e1b00 */
[----:B-----5:R-:W-:-:S05]  /*05e0*/  @!P2 IMAD.WIDE.U32 R16, R9, 0x8, R16 ;  /* 0x000000080910a825 */ /* 0x020fca00078e0010 */
[----:B------:R-:W5:Y:S01]  /*05f0*/  @!P2 LDG.E.64 R22, desc[UR4][R16.64] ;  /* 0x000000041016a981 */ /* 0x000f62000c1e1b00 */
[----:B------:R-:W1:Y:S01]  /*0600*/  @!P3 LDC.64 R30, c[0x0][0x228] ;  /* 0x00008a00ff1ebb82 */ /* 0x000e620000000a00 */
[----:B0-----:R-:W-:-:S07]  /*0610*/  @!P2 IMAD.WIDE.U32 R32, R9, 0x8, R32 ;  /* 0x000000080920a825 */ /* 0x001fce00078e0020 */
[----:B--2---:R-:W0:Y:S01]  /*0620*/  @!P3 LDC.64 R24, c[0x0][0x230] ;  /* 0x00008c00ff18bb82 */ /* 0x004e220000000a00 */
[----:B------:R-:W-:Y:S01]  /*0630*/  @!P1 IMAD.WIDE.U32 R12, R5, 0x8, R12 ;  /* 0x00000008050c9825 */ /* 0x000fe200078e000c */
[----:B------:R-:W-:-:S03]  /*0640*/  CS2R R4, SRZ ;  /* 0x0000000000047805 */ /* 0x000fc6000001ff00 */
[----:B------:R-:W-:-:S03]  /*0650*/  @!P3 IMAD.IADD R9, R0, 0x1, R29 ;  /* 0x000000010009b824 */ /* 0x000fc600078e021d */
[----:B------:R2:W3:Y:S01]  /*0660*/  @!P1 LDG.E.64 R4, desc[UR4][R12.64] ;  /* 0x000000040c049981 */ /* 0x0004e2000c1e1b00 */
[----:B-1----:R-:W-:-:S04]  /*0670*/  @!P3 IMAD.WIDE.U32 R26, R9, 0x8, R26 ;  /* 0x00000008091ab825 */ /* 0x002fc800078e001a */
[----:B------:R-:W-:Y:S01]  /*0680*/  @!P3 IMAD.WIDE.U32 R30, R9, 0x8, R30 ;  /* 0x00000008091eb825 */ /* 0x000fe200078e001e */
[----:B--2---:R-:W-:-:S03]  /*0690*/  CS2R R12, SRZ ;  /* 0x00000000000c7805 */ /* 0x004fc6000001ff00 */
[----:B0-----:R-:W-:Y:S01]  /*06a0*/  @!P3 IMAD.WIDE.U32 R24, R9, 0x8, R24 ;  /* 0x000000080918b825 */ /* 0x001fe200078e0018 */
[----:B------:R-:W-:Y:S02]  /*06b0*/  CS2R R8, SRZ ;  /* 0x0000000000087805 */ /* 0x000fe4000001ff00 */
[----:B------:R-:W2:Y:S01]  /*06c0*/  @!P3 LDG.E.64 R12, desc[UR4][R26.64] ;  /* 0x000000041a0cb981 */ /* 0x000ea2000c1e1b00 */
[----:B------:R-:W-:-:S03]  /*06d0*/  CS2R R16, SRZ ;  /* 0x0000000000107805 */ /* 0x000fc6000001ff00 */
[----:B------:R-:W2:Y:S04]  /*06e0*/  @!P3 LDG.E.64 R8, desc[UR4][R24.64] ;  /* 0x000000041808b981 */ /* 0x000ea8000c1e1b00 */
[----:B------:R-:W5:Y:S01]  /*06f0*/  @!P3 LDG.E.64 R16, desc[UR4][R30.64] ;  /* 0x000000041e10b981 */ /* 0x000f62000c1e1b00 */
[----:B----4-:R-:W-:Y:S01]  /*0700*/  DMUL R14, R20, R14 ;  /* 0x0000000e140e7228 */ /* 0x010fe20000000000 */
[----:B------:R-:W-:-:S06]  /*0710*/  CS2R R20, SRZ ;  /* 0x0000000000147805 */ /* 0x000fcc000001ff00 */
[----:B------:R-:W4:Y:S01]  /*0720*/  @!P0 LDG.E.64 R20, desc[UR4][R34.64] ;  /* 0x0000000422148981 */ /* 0x000f22000c1e1b00 */
[----:B------:R-:W-:Y:S01]  /*0730*/  DMUL R18, R18, R10 ;  /* 0x0000000a12127228 */ /* 0x000fe20000000000 */
[----:B------:R-:W-:-:S06]  /*0740*/  CS2R R10, SRZ ;  /* 0x00000000000a7805 */ /* 0x000fcc000001ff00 */
[----:B------:R0:W4:Y:S01]  /*0750*/  @!P2 LDG.E.64 R10, desc[UR4][R32.64] ;  /* 0x00000004200aa981 */ /* 0x000122000c1e1b00 */
[----:B------:R-:W-:-:S04]  /*0760*/  @!P3 IADD3 R29, R29, 0x80, RZ ;  /* 0x000000801d1db810 */ /* 0x000fc80007ffe0ff */
[----:B------:R-:W-:-:S13]  /*0770*/  ISETP.GE.AND P1, PT, R29, R2, PT ;  /* 0x000000021d00720c */ /* 0x000fda0003f26270 */
[----:B0-----:R-:W0:Y:S08]  /*0780*/  @!P1 LDC.64 R32, c[0x0][0x220] ;  /* 0x00008800ff209b82 */ /* 0x001e300000000a00 */
[----:B------:R-:W1:Y:S01]  /*0790*/  @!P1 LDC.64 R26, c[0x0][0x230] ;  /* 0x00008c00ff1a9b82 */ /* 0x000e620000000a00 */
[----:B--2---:R-:W-:-:S08]  /*07a0*/  DMUL R8, R8, R12 ;  /* 0x0000000c08087228 */ /* 0x004fd00000000000 */
[----:B-----5:R-:W-:Y:S01]  /*07b0*/  DMUL R8, R8, R16 ;  /* 0x0000001008087228 */ /* 0x020fe20000000000 */
[----:B------:R-:W-:Y:S01]  /*07c0*/  CS2R R16, SRZ ;  /* 0x0000000000107805 */ /* 0x000fe2000001ff00 */
[----:B---3--:R-:W-:Y:S01]  /*07d0*/  DMUL R4, R18, R4 ;  /* 0x0000000412047228 */ /* 0x008fe20000000000 */
[----:B------:R-:W-:Y:S01]  /*07e0*/  CS2R R18, SRZ ;  /* 0x0000000000127805 */ /* 0x000fe2000001ff00 */
[----:B----4-:R-:W-:Y:S01]  /*07f0*/  DMUL R14, R14, R20 ;  /* 0x000000140e0e7228 */ /* 0x010fe20000000000 */
[----:B------:R-:W-:Y:S01]  /*0800*/  @!P1 IMAD.IADD R21, R0, 0x1, R29 ;  /* 0x0000000100159824 */ /* 0x000fe200078e021d */
[----:B------:R-:W-:-:S04]  /*0810*/  @!P1 IADD3 R29, R29, 0x80, RZ ;  /* 0x000000801d1d9810 */ /* 0x000fc80007ffe0ff */
[----:B------:R-:W-:Y:S01]  /*0820*/  ISETP.GE.AND P2, PT, R29, R2, PT ;  /* 0x000000021d00720c */ /* 0x000fe20003f46270 */
[----:B------:R-:W-:-:S12]  /*0830*/  DMUL R10, R10, R22 ;  /* 0x000000160a0a7228 */ /* 0x000fd80000000000 */
[----:B------:R-:W2:Y:S01]  /*0840*/  @!P2 LDC.64 R34, c[0x0][0x220] ;  /* 0x00008800ff22ab82 */ /* 0x000ea20000000a00 */
[----:B------:R-:W-:-:S07]  /*0850*/  DMUL R6, R10, R6 ;  /* 0x000000060a067228 */ /* 0x000fce0000000000 */
[----:B------:R-:W3:Y:S08]  /*0860*/  @!P1 LDC.64 R10, c[0x0][0x228] ;  /* 0x00008a00ff0a9b82 */ /* 0x000ef00000000a00 */
[----:B------:R-:W4:Y:S01]  /*0870*/  @!P2 LDC.64 R24, c[0x0][0x230] ;  /* 0x00008c00ff18ab82 */ /* 0x000f220000000a00 */
[----:B------:R-:W-:Y:S02]  /*0880*/  @!P2 IMAD.IADD R13, R0, 0x1, R29 ;  /* 0x00000001000da824 */ /* 0x000fe400078e021d */
[----:B0-----:R-:W-:-:S04]  /*0890*/  @!P1 IMAD.WIDE.U32 R32, R21, 0x8, R32 ;  /* 0x0000000815209825 */ /* 0x001fc800078e0020 */
[----:B-1----:R-:W-:-:S04]  /*08a0*/  @!P1 IMAD.WIDE.U32 R26, R21, 0x8, R26 ;  /* 0x00000008151a9825 */ /* 0x002fc800078e001a */
[----:B--2---:R-:W-:Y:S01]  /*08b0*/  @!P2 IMAD.WIDE.U32 R34, R13, 0x8, R34 ;  /* 0x000000080d22a825 */ /* 0x004fe200078e0022 */
[----:B------:R-:W-:Y:S01]  /*08c0*/  CS2R R22, SRZ ;  /* 0x0000000000167805 */ /* 0x000fe2000001ff00 */
[----:B------:R0:W2:Y:S02]  /*08d0*/  @!P1 LDG.E.64 R18, desc[UR4][R26.64] ;  /* 0x000000041a129981 */ /* 0x0000a4000c1e1b00 */
[----:B---3--:R-:W-:Y:S01]  /*08e0*/  @!P1 IMAD.WIDE.U32 R30, R21, 0x8, R10 ;  /* 0x00000008151e9825 */ /* 0x008fe200078e000a */
[----:B------:R-:W-:Y:S01]  /*08f0*/  CS2R R20, SRZ ;  /* 0x0000000000147805 */ /* 0x000fe2000001ff00 */
[----:B------:R-:W3:Y:S02]  /*0900*/  @!P2 LDG.E.64 R16, desc[UR4][R34.64] ;  /* 0x000000042210a981 */ /* 0x000ee4000c1e1b00 */
[----:B----4-:R-:W-:Y:S02]  /*0910*/  @!P2 IMAD.WIDE.U32 R24, R13, 0x8, R24 ;  /* 0x000000080d18a825 */ /* 0x010fe400078e0018 */
[----:B------:R1:W2:Y:S01]  /*0920*/  @!P1 LDG.E.64 R22, desc[UR4][R32.64] ;  /* 0x0000000420169981 */ /* 0x0002a2000c1e1b00 */
[----:B------:R-:W-:Y:S01]  /*0930*/  @!P2 IADD3 R29, R29, 0x80, RZ ;  /* 0x000000801d1da810 */ /* 0x000fe20007ffe0ff */
[----:B0-----:R-:W0:Y:S02]  /*0940*/  @!P2 LDC.64 R26, c[0x0][0x228] ;  /* 0x00008a00ff1aab82 */ /* 0x001e240000000a00 */
[----:B------:R-:W3:Y:S01]  /*0950*/  @!P2 LDG.E.64 R20, desc[UR4][R24.64] ;  /* 0x000000041814a981 */ /* 0x000ee2000c1e1b00 */
[----:B------:R-:W-:-:S06]  /*0960*/  CS2R R10, SRZ ;  /* 0x00000000000a7805 */ /* 0x000fcc000001ff00 */
[----:B------:R4:W5:Y:S01]  /*0970*/  @!P1 LDG.E.64 R10, desc[UR4][R30.64] ;  /* 0x000000041e0a9981 */ /* 0x000962000c1e1b00 */
[----:B------:R-:W-:-:S13]  /*0980*/  ISETP.GE.AND P1, PT, R29, R2, PT ;  /* 0x000000021d00720c */ /* 0x000fda0003f26270 */
[----:B-1----:R-:W1:Y:S08]  /*0990*/  @!P1 LDC.64 R32, c[0x0][0x220] ;  /* 0x00008800ff209b82 */ /* 0x002e700000000a00 */
[----:B----4-:R-:W4:Y:S08]  /*09a0*/  @!P1 LDC.64 R30, c[0x0][0x228] ;  /* 0x00008a00ff1e9b82 */ /* 0x010f300000000a00 */
[----:B------:R-:W4:Y:S01]  /*09b0*/  @!P1 LDC.64 R24, c[0x0][0x230] ;  /* 0x00008c00ff189b82 */ /* 0x000f220000000a00 */
[----:B0-----:R-:W-:-:S04]  /*09c0*/  @!P2 IMAD.WIDE.U32 R26, R13, 0x8, R26 ;  /* 0x000000080d1aa825 */ /* 0x001fc800078e001a */
[----:B------:R-:W-:-:S04]  /*09d0*/  @!P1 IMAD.IADD R13, R0, 0x1, R29 ;  /* 0x00000001000d9824 */ /* 0x000fc800078e021d */
[----:B-1----:R-:W-:-:S04]  /*09e0*/  @!P1 IMAD.WIDE.U32 R32, R13, 0x8, R32 ;  /* 0x000000080d209825 */ /* 0x002fc800078e0020 */
[----:B----4-:R-:W-:-:S04]  /*09f0*/  @!P1 IMAD.WIDE.U32 R30, R13, 0x8, R30 ;  /* 0x000000080d1e9825 */ /* 0x010fc800078e001e */
[----:B------:R-:W-:Y:S01]  /*0a00*/  @!P1 IMAD.WIDE.U32 R24, R13, 0x8, R24 ;  /* 0x000000080d189825 */ /* 0x000fe200078e0018 */
[----:B------:R-:W-:-:S06]  /*0a10*/  CS2R R12, SRZ ;  /* 0x00000000000c7805 */ /* 0x000fcc000001ff00 */
[----:B------:R-:W4:Y:S01]  /*0a20*/  @!P1 LDG.E.64 R12, desc[UR4][R24.64] ;  /* 0x00000004180c9981 */ /* 0x000f22000c1e1b00 */
[----:B---3--:R-:W-:Y:S01]  /*0a30*/  DMUL R20, R20, R16 ;  /* 0x0000001014147228 */ /* 0x008fe20000000000 */
[----:B------:R-:W-:-:S06]  /*0a40*/  CS2R R16, SRZ ;  /* 0x0000000000107805 */ /* 0x000fcc000001ff00 */
[----:B------:R-:W4:Y:S01]  /*0a50*/  @!P1 LDG.E.64 R16, desc[UR4][R32.64] ;  /* 0x0000000420109981 */ /* 0x000f22000c1e1b00 */
[----:B--2---:R-:W-:Y:S01]  /*0a60*/  DMUL R18, R18, R22 ;  /* 0x0000001612127228 */ /* 0x004fe20000000000 */
[----:B------:R-:W-:-:S07]  /*0a70*/  CS2R R22, SRZ ;  /* 0x0000000000167805 */ /* 0x000fce000001ff00 */
[----:B-----5:R-:W-:Y:S01]  /*0a80*/  DMUL R10, R18, R10 ;  /* 0x0000000a120a7228 */ /* 0x020fe20000000000 */
[----:B------:R0:W2:Y:S01]  /*0a90*/  @!P2 LDG.E.64 R22, desc[UR4][R26.64] ;  /* 0x000000041a16a981 */ /* 0x0000a2000c1e1b00 */
[----:B------:R-:W-:-:S06]  /*0aa0*/  CS2R R18, SRZ ;  /* 0x0000000000127805 */ /* 0x000fcc000001ff00 */
[----:B------:R-:W3:Y:S01]  /*0ab0*/  @!P1 LDG.E.64 R18, desc[UR4][R30.64] ;  /* 0x000000041e129981 */ /* 0x000ee2000c1e1b00 */
[----:B------:R-:W-:-:S04]  /*0ac0*/  @!P1 IADD3 R29, R29, 0x80, RZ ;  /* 0x000000801d1d9810 */ /* 0x000fc80007ffe0ff */
[----:B------:R-:W-:-:S13]  /*0ad0*/  ISETP.GE.AND P1, PT, R29, R2, PT ;  /* 0x000000021d00720c */ /* 0x000fda0003f26270 */
[----:B0-----:R-:W0:Y:S01]  /*0ae0*/  @!P1 LDC.64 R26, c[0x0][0x220] ;  /* 0x00008800ff1a9b82 */ /* 0x001e220000000a00 */
[----:B------:R-:W-:Y:S01]  /*0af0*/  @!P1 IMAD.IADD R29, R0, 0x1, R29 ;  /* 0x00000001001d9824 */ /* 0x000fe200078e021d */
[----:B------:R-:W-:-:S03]  /*0b00*/  CS2R R24, SRZ ;  /* 0x0000000000187805 */ /* 0x000fc6000001ff00 */
[----:B0-----:R-:W-:Y:S01]  /*0b10*/  @!P1 IMAD.WIDE.U32 R26, R29, 0x8, R26 ;  /* 0x000000081d1a9825 */ /* 0x001fe200078e001a */
[----:B----4-:R-:W-:Y:S02]  /*0b20*/  DMUL R16, R12, R16 ;  /* 0x000000100c107228 */ /* 0x010fe40000000000 */
[----:B------:R-:W0:Y:S01]  /*0b30*/  @!P1 LDC.64 R12, c[0x0][0x230] ;  /* 0x00008c00ff0c9b82 */ /* 0x000e220000000a00 */
[----:B--2---:R-:W-:-:S07]  /*0b40*/  DMUL R22, R20, R22 ;  /* 0x0000001614167228 */ /* 0x004fce0000000000 */
[----:B------:R-:W1:Y:S01]  /*0b50*/  @!P1 LDC.64 R20, c[0x0][0x228] ;  /* 0x00008a00ff149b82 */ /* 0x000e620000000a00 */
[----:B---3--:R-:W-:Y:S01]  /*0b60*/  DMUL R16, R16, R18 ;  /* 0x0000001210107228 */ /* 0x008fe20000000000 */
[----:B------:R-:W-:-:S06]  /*0b70*/  CS2R R18, SRZ ;  /* 0x0000000000127805 */ /* 0x000fcc000001ff00 */
[----:B------:R-:W2:Y:S01]  /*0b80*/  @!P1 LDG.E.64 R18, desc[UR4][R26.64] ;  /* 0x000000041a129981 */ /* 0x000ea2000c1e1b00 */
[----:B0-----:R-:W-:Y:S01]  /*0b90*/  @!P1 IMAD.WIDE.U32 R30, R29, 0x8, R12 ;  /* 0x000000081d1e9825 */ /* 0x001fe200078e000c */
[----:B------:R-:W-:-:S06]  /*0ba0*/  CS2R R12, SRZ ;  /* 0x00000000000c7805 */ /* 0x000fcc000001ff00 */
[----:B------:R-:W2:Y:S01]  /*0bb0*/  @!P1 LDG.E.64 R12, desc[UR4][R30.64] ;  /* 0x000000041e0c9981 */ /* 0x000ea2000c1e1b00 */
[----:B-1----:R-:W-:Y:S02]  /*0bc0*/  @!P1 IMAD.WIDE.U32 R20, R29, 0x8, R20 ;  /* 0x000000081d149825 */ /* 0x002fe400078e0014 */
[----:B------:R-:W0:Y:S03]  /*0bd0*/  @!P0 LDC.64 R28, c[0x0][0x218] ;  /* 0x00008600ff1c8b82 */ /* 0x000e260000000a00 */
[----:B------:R-:W3:Y:S01]  /*0be0*/  @!P1 LDG.E.64 R24, desc[UR4][R20.64] ;  /* 0x0000000414189981 */ /* 0x000ee2000c1e1b00 */
[----:B------:R-:W-:Y:S01]  /*0bf0*/  @!P0 IADD3 R33, R0, R3, RZ ;  /* 0x0000000300218210 */ /* 0x000fe20007ffe0ff */
[----:B------:R-:W-:Y:S04]  /*0c00*/  BSSY B0, `(.L_x_13255) ;  /* 0x0000033000007945 */ /* 0x000fe80003800000 */
[----:B------:R-:W-:Y:S01]  /*0c10*/  BSSY B1, `(.L_x_13256) ;  /* 0x000002b000017945 */ /* 0x000fe20003800000 */
[----:B0-----:R-:W-:-:S05]  /*0c20*/  @!P0 IMAD.WIDE.U32 R28, R33, 0x8, R28 ;  /* 0x00000008211c8825 */ /* 0x001fca00078e001c */
[----:B------:R0:W-:Y:S01]  /*0c30*/  @!P0 STG.E.64 desc[UR4][R28.64], R14 ;  /* 0x0000000e1c008986 */ /* 0x0001e2000c101b04 */
[----:B--2---:R-:W-:Y:S01]  /*0c40*/  DMUL R12, R12, R18 ;  /* 0x000000120c0c7228 */ /* 0x004fe20000000000 */
[----:B------:R-:W-:-:S05]  /*0c50*/  VIADD R18, R3, 0x80 ;  /* 0x0000008003127836 */ /* 0x000fca0000000000 */
[----:B------:R-:W-:-:S04]  /*0c60*/  @!P0 MOV R3, R18 ;  /* 0x0000001200038202 */ /* 0x000fc80000000f00 */
[----:B------:R-:W-:Y:S01]  /*0c70*/  ISETP.GE.AND P0, PT, R3, R2, PT ;  /* 0x000000020300720c */ /* 0x000fe20003f06270 */
[----:B---3--:R-:W-:-:S12]  /*0c80*/  DMUL R24, R12, R24 ;  /* 0x000000180c187228 */ /* 0x008fd80000000000 */
[----:B0-----:R-:W-:Y:S05]  /*0c90*/  @P0 BRA `(.L_x_13257) ;  /* 0x0000000000300947 */ /* 0x001fea0003800000 */
[----:B------:R-:W0:Y:S01]  /*0ca0*/  LDC.64 R12, c[0x0][0x218] ;  /* 0x00008600ff0c7b82 */ /* 0x000e220000000a00 */
[----:B------:R-:W-:Y:S01]  /*0cb0*/  IMAD.IADD R15, R0, 0x1, R3 ;  /* 0x00000001000f7824 */ /* 0x000fe200078e0203 */
[----:B------:R-:W-:-:S04]  /*0cc0*/  IADD3 R3, R3, 0x80, RZ ;  /* 0x0000008003037810 */ /* 0x000fc80007ffe0ff */
[----:B------:R-:W-:Y:S01]  /*0cd0*/  ISETP.GE.AND P0, PT, R3, R2, PT ;  /* 0x000000020300720c */ /* 0x000fe20003f06270 */
[----:B0-----:R-:W-:-:S05]  /*0ce0*/  IMAD.WIDE.U32 R12, R15, 0x8, R12 ;  /* 0x000000080f0c7825 */ /* 0x001fca00078e000c */
[----:B------:R0:W-:Y:S07]  /*0cf0*/  STG.E.64 desc[UR4][R12.64], R4 ;  /* 0x000000040c007986 */ /* 0x0001ee000c101b04 */
[----:B------:R-:W-:Y:S05]  /*0d00*/  @P0 BRA `(.L_x_13258) ;  /* 0x0000000000300947 */ /* 0x000fea0003800000 */
[----:B0-----:R-:W0:Y:S01]  /*0d10*/  LDC.64 R4, c[0x0][0x218] ;  /* 0x00008600ff047b82 */ /* 0x001e220000000a00 */
[----:B------:R-:W-:Y:S01]  /*0d20*/  IMAD.IADD R13, R0, 0x1, R3 ;  /* 0x00000001000d7824 */ /* 0x000fe200078e0203 */
[----:B------:R-:W-:-:S03]  /*0d30*/  IADD3 R3, R3, 0x80, RZ ;  /* 0x0000008003037810 */ /* 0x000fc60007ffe0ff */
[----:B0-----:R-:W-:-:S05]  /*0d40*/  IMAD.WIDE.U32 R4, R13, 0x8, R4 ;  /* 0x000000080d047825 */ /* 0x001fca00078e0004 */
[----:B------:R0:W-:Y:S02]  /*0d50*/  STG.E.64 desc[UR4][R4.64], R6 ;  /* 0x0000000604007986 */ /* 0x0001e4000c101b04 */
.L_x_13257:
[----:B------:R-:W-:-:S13]  /*0d60*/  ISETP.GE.AND P0, PT, R3, R2, PT ;  /* 0x000000020300720c */ /* 0x000fda0003f06270 */
[----:B------:R-:W-:Y:S05]  /*0d70*/  @P0 BRA `(.L_x_13259) ;  /* 0x0000000000300947 */ /* 0x000fea0003800000 */
[----:B0-----:R-:W0:Y:S01]  /*0d80*/  LDC.64 R4, c[0x0][0x218] ;  /* 0x00008600ff047b82 */ /* 0x001e220000000a00 */
[----:B------:R-:W-:Y:S01]  /*0d90*/  IMAD.IADD R7, R0, 0x1, R3 ;  /* 0x0000000100077824 */ /* 0x000fe200078e0203 */
[----:B------:R-:W-:-:S03]  /*0da0*/  IADD3 R3, R3, 0x80, RZ ;  /* 0x0000008003037810 */ /* 0x000fc60007ffe0ff */
[----:B0-----:R-:W-:-:S05]  /*0db0*/  IMAD.WIDE.U32 R4, R7, 0x8, R4 ;  /* 0x0000000807047825 */ /* 0x001fca00078e0004 */
[----:B------:R1:W-:Y:S02]  /*0dc0*/  STG.E.64 desc[UR4][R4.64], R8 ;  /* 0x0000000804007986 */ /* 0x0003e4000c101b04 */
.L_x_13258:
[----:B------:R-:W-:-:S13]  /*0dd0*/  ISETP.GE.AND P0, PT, R3, R2, PT ;  /* 0x000000020300720c */ /* 0x000fda0003f06270 */
[----:B------:R-:W-:Y:S05]  /*0de0*/  @P0 BRA `(.L_x_13260) ;  /* 0x0000000000340947 */ /* 0x000fea0003800000 */
[----:B01----:R-:W0:Y:S01]  /*0df0*/  LDC.64 R4, c[0x0][0x218] ;  /* 0x00008600ff047b82 */ /* 0x003e220000000a00 */
[----:B------:R-:W-:Y:S01]  /*0e00*/  IMAD.IADD R7, R0, 0x1, R3 ;  /* 0x0000000100077824 */ /* 0x000fe200078e0203 */
[----:B------:R-:W-:-:S03]  /*0e10*/  IADD3 R3, R3, 0x80, RZ ;  /* 0x0000008003037810 */ /* 0x000fc60007ffe0ff */
[----:B0-----:R-:W-:-:S05]  /*0e20*/  IMAD.WIDE.U32 R4, R7, 0x8, R4 ;  /* 0x0000000807047825 */ /* 0x001fca00078e0004 */
[----:B------:R1:W-:Y:S02]  /*0e30*/  STG.E.64 desc[UR4][R4.64], R10 ;  /* 0x0000000a04007986 */ /* 0x0003e4000c101b04 */
.L_x_13259:
[----:B------:R-:W-:-:S13]  /*0e40*/  ISETP.GE.AND P0, PT, R3, R2, PT ;  /* 0x000000020300720c */ /* 0x000fda0003f06270 */
[----:B------:R-:W-:Y:S05]  /*0e50*/  @P0 BREAK B1 ;  /* 0x0000000000010942 */ /* 0x000fea0003800000 */
[----:B------:R-:W-:Y:S05]  /*0e60*/  @P0 BRA `(.L_x_13261) ;  /* 0x0000000000300947 */ /* 0x000fea0003800000 */
[----:B01----:R-:W0:Y:S01]  /*0e70*/  LDC.64 R4, c[0x0][0x218] ;  /* 0x00008600ff047b82 */ /* 0x003e220000000a00 */
[----:B------:R-:W-:Y:S01]  /*0e80*/  IMAD.IADD R7, R0, 0x1, R3 ;  /* 0x0000000100077824 */ /* 0x000fe200078e0203 */
[----:B------:R-:W-:-:S03]  /*0e90*/  IADD3 R3, R3, 0x80, RZ ;  /* 0x0000008003037810 */ /* 0x000fc60007ffe0ff */
[----:B0-----:R-:W-:-:S05]  /*0ea0*/  IMAD.WIDE.U32 R4, R7, 0x8, R4 ;  /* 0x0000000807047825 */ /* 0x001fca00078e0004 */
[----:B------:R2:W-:Y:S02]  /*0eb0*/  STG.E.64 desc[UR4][R4.64], R22 ;  /* 0x0000001604007986 */ /* 0x0005e4000c101b04 */
.L_x_13260:
[----:B------:R-:W-:Y:S05]  /*0ec0*/  BSYNC B1 ;  /* 0x0000000000017941 */ /* 0x000fea0003800000 */
.L_x_13256:
[----:B------:R-:W-:-:S13]  /*0ed0*/  ISETP.GE.AND P0, PT, R3, R2, PT ;  /* 0x000000020300720c */ /* 0x000fda0003f06270 */
[----:B012---:R-:W0:Y:S01]  /*0ee0*/  @!P0 LDC.64 R4, c[0x0][0x218] ;  /* 0x00008600ff048b82 */ /* 0x007e220000000a00 */
[----:B------:R-:W-:Y:S01]  /*0ef0*/  @!P0 IMAD.IADD R7, R0, 0x1, R3 ;  /* 0x0000000100078824 */ /* 0x000fe200078e0203 */
[----:B------:R-:W-:-:S03]  /*0f00*/  @!P0 IADD3 R3, R3, 0x80, RZ ;  /* 0x0000008003038810 */ /* 0x000fc60007ffe0ff */
[----:B0-----:R-:W-:-:S05]  /*0f10*/  @!P0 IMAD.WIDE.U32 R4, R7, 0x8, R4 ;  /* 0x0000000807048825 */ /* 0x001fca00078e0004 */
[----:B------:R2:W-:Y:S02]  /*0f20*/  @!P0 STG.E.64 desc[UR4][R4.64], R16 ;  /* 0x0000001004008986 */ /* 0x0005e4000c101b04 */
.L_x_13261:
[----:B------:R-:W-:Y:S05]  /*0f30*/  BSYNC B0 ;  /* 0x0000000000007941 */ /* 0x000fea0003800000 */
.L_x_13255:
[----:B------:R-:W-:Y:S05]  /*0f40*/  WARPSYNC.ALL ;  /* 0x0000000000007948 */ /* 0x000fea0003800000 */
[----:B------:R-:W-:-:S13]  /*0f50*/  ISETP.GE.AND P0, PT, R3, R2, PT ;  /* 0x000000020300720c */ /* 0x000fda0003f06270 */
[----:B------:R-:W-:Y:S05]  /*0f60*/  @P0 EXIT ;  /* 0x000000000000094d */ /* 0x000fea0003800000 */
[----:B012---:R-:W0:Y:S01]  /*0f70*/  LDC.64 R4, c[0x0][0x218] ;  /* 0x00008600ff047b82 */ /* 0x007e220000000a00 */
[----:B------:R-:W-:-:S04]  /*0f80*/  IMAD.IADD R3, R0, 0x1, R3 ;  /* 0x0000000100037824 */ /* 0x000fc800078e0203 */
[----:B0-----:R-:W-:-:S05]  /*0f90*/  IMAD.WIDE.U32 R2, R3, 0x8, R4 ;  /* 0x0000000803027825 */ /* 0x001fca00078e0004 */
[----:B------:R-:W-:Y:S01]  /*0fa0*/  STG.E.64 desc[UR4][R2.64], R24 ;  /* 0x0000001802007986 */ /* 0x000fe2000c101b04 */
[----:B------:R-:W-:Y:S05]  /*0fb0*/  EXIT ;  /* 0x000000000000794d */ /* 0x000fea0003800000 */
.L_x_13262:
        /* <DEDUP_REMOVED lines=12> */
.L_x_28415:


//--------------------- .text._ZN2at6native29vectorized_elementwise_kernelILi4EZZZNS0_49_GLOBAL__N__b919a28f_16_Normalization_cu_5c38458736batch_norm_elementwise_backward_evalERKNS_6TensorES5_S5_S5_ENKUlvE_clEvENKUlvE_clEvEUldddE_St5arrayIPcLm4EEEEviT0_T1_ --------------------------
	.section	.text._ZN2at6native29vectorized_elementwise_kernelILi4EZZZNS0_49_GLOBAL__N__b919a28f_16_Normalization_cu_5c38458736batch_norm_elementwise_backward_evalERKNS_6TensorES5_S5_S5_ENKUlvE_clEvENKUlvE_clEvEUldddE_St5arrayIPcLm4EEEEviT0_T1_,"ax",@progbits
	.align	128
        .global         _ZN2at6native29vectorized_elementwise_kernelILi4EZZZNS0_49_GLOBAL__N__b919a28f_16_Normalization_cu_5c38458736batch_norm_elementwise_backward_evalERKNS_6TensorES5_S5_S5_ENKUlvE_clEvENKUlvE_clEvEUldddE_St5arrayIPcLm4EEEEviT0_T1_
        .type           _ZN2at6native29vectorized_elementwise_kernelILi4EZZZNS0_49_GLOBAL__N__b919a28f_16_Normalization_cu_5c38458736batch_norm_elementwise_backward_evalERKNS_6TensorES5_S5_S5_ENKUlvE_clEvENKUlvE_clEvEUldddE_St5arrayIPcLm4EEEEviT0_T1_,@function
        .size           _ZN2at6native29vectorized_elementwise_kernelILi4EZZZNS0_49_GLOBAL__N__b919a28f_16_Normalization_cu_5c38458736batch_norm_elementwise_backward_evalERKNS_6TensorES5_S5_S5_ENKUlvE_clEvENKUlvE_clEvEUldddE_St5arrayIPcLm4EEEEviT0_T1_,(.L_x_28416 - _ZN2at6native29vectorized_elementwise_kernelILi4EZZZNS0_49_GLOBAL__N__b919a28f_16_Normalization_cu_5c38458736batch_norm_elementwise_backward_evalERKNS_6TensorES5_S5_S5_ENKUlvE_clEvENKUlvE_clEvEUldddE_St5arrayIPcLm4EEEEviT0_T1_)
        .other          _ZN2at6native29vectorized_elementwise_kernelILi4EZZZNS0_49_GLOBAL__N__b919a28f_16_Normalization_cu_5c38458736batch_norm_elementwise_backward_evalERKNS_6TensorES5_S5_S5_ENKUlvE_clEvENKUlvE_clEvEUldddE_St5arrayIPcLm4EEEEviT0_T1_,@"STO_CUDA_ENTRY STV_DEFAULT"
_ZN2at6native29vectorized_elementwise_kernelILi4EZZZNS0_49_GLOBAL__N__b919a28f_16_Normalization_cu_5c38458736batch_norm_elementwise_backward_evalERKNS_6TensorES5_S5_S5_ENKUlvE_clEvENKUlvE_clEvEUldddE_St5arrayIPcLm4EEEEviT0_T1_:
.text._ZN2at6native29vectorized_elementwise_kernelILi4EZZZNS0_49_GLOBAL__N__b919a28f_16_Normalization_cu_5c38458736batch_norm_elementwise_backward_evalERKNS_6TensorES5_S5_S5_ENKUlvE_clEvENKUlvE_clEvEUldddE_St5arrayIPcLm4EEEEviT0_T1_:
        /* <DEDUP_REMOVED lines=55> */
.L_x_13263:
        /* <DEDUP_REMOVED lines=159> */
.L_x_13266:
[----:B------:R-:W-:-:S13]  /*0d60*/  ISETP.GE.AND P0, PT, R3, R2, PT ;  /* 0x000000020300720c */ /* 0x000fda0003f06270 */
[----:B------:R-:W-:Y:S05]  /*0d70*/  @P0 BRA `(.L_x_13268) ;  /* 0x0000000000300947 */ /* 0x000fea0003800000 */
[----:B0-----:R-:W0:Y:S01]  /*0d80*/  LDC.64 R4, c[0x0][0x218] ;  /* 0x00008600ff047b82 */ /* 0x001e220000000a00 */
[----:B------:R-:W-:Y:S01]  /*0d90*/  IMAD.IADD R7, R0, 0x1, R3 ;  /* 0x0000000100077824 */ /* 0x000fe200078e0203 */
[----:B------:R-:W-:-:S03]  /*0da0*/  IADD3 R3, R3, 0x80, RZ ;  /* 0x0000008003037810 */ /* 0x000fc60007ffe0ff */
[----:B0-----:R-:W-:-:S05]  /*0db0*/  IMAD.WIDE.U32 R4, R7, 0x8, R4 ;  /* 0x0000000807047825 */ /* 0x001fca00078e0004 */
[----:B------:R1:W-:Y:S02]  /*0dc0*/  STG.E.64 desc[UR4][R4.64], R8 ;  /* 0x0000000804007986 */ /* 0x0003e4000c101b04 */
.L_x_13267:
[----:B------:R-:W-:-:S13]  /*0dd0*/  ISETP.GE.AND P0, PT, R3, R2, PT ;  /* 0x000000020300720c */ /* 0x000fda0003f06270 */
[----:B------:R-:W-:Y:S05]  /*0de0*/  @P0 BRA `(.L_x_13269) ;  /* 0x0000000000340947 */ /* 0x000fea0003800000 */
[----:B01----:R-:W0:Y:S01]  /*0df0*/  LDC.64 R4, c[0x0][0x218] ;  /* 0x00008600ff047b82 */ /* 0x003e220000000a00 */
[----:B------:R-:W-:Y:S01]  /*0e00*/  IMAD.IADD R7, R0, 0x1, R3 ;  /* 0x0000000100077824 */ /* 0x000fe200078e0203 */
[----:B------:R-:W-:-:S03]  /*0e10*/  IADD3 R3, R3, 0x80, RZ ;  /* 0x0000008003037810 */ /* 0x000fc60007ffe0ff */
[----:B0-----:R-:W-:-:S05]  /*0e20*/  IMAD.WIDE.U32 R4, R7, 0x8, R4 ;  /* 0x0000000807047825 */ /* 0x001fca00078e0004 */
[----:B------:R1:W-:Y:S02]  /*0e30*/  STG.E.64 desc[UR4][R4.64], R10 ;  /* 0x0000000a04007986 */ /* 0x0003e4000c101b04 */
.L_x_13268:
        /* <DEDUP_REMOVED lines=8> */
.L_x_13269:
[----:B------:R-:W-:Y:S05]  /*0ec0*/  BSYNC B1 ;  /* 0x0000000000017941 */ /* 0x000fea0003800000 */
.L_x_13265:
[----:B------:R-:W-:-:S13]  /*0ed0*/  ISETP.GE.AND P0, PT, R3, R2, PT ;  /* 0x000000020300720c */ /* 0x000fda0003f06270 */
[----:B012---:R-:W0:Y:S01]  /*0ee0*/  @!P0 LDC.64 R4, c[0x0][0x218] ;  /* 0x00008600ff048b82 */ /* 0x007e220000000a00 */
[----:B------:R-:W-:Y:S01]  /*0ef0*/  @!P0 IMAD.IADD R7, R0, 0x1, R3 ;  /* 0x0000000100078824 */ /* 0x000fe200078e0203 */
[----:B------:R-:W-:-:S03]  /*0f00*/  @!P0 IADD3 R3, R3, 0x80, RZ ;  /* 0x0000008003038810 */ /* 0x000fc60007ffe0ff */
[----:B0-----:R-:W-:-:S05]  /*0f10*/  @!P0 IMAD.WIDE.U32 R4, R7, 0x8, R4 ;  /* 0x0000000807048825 */ /* 0x001fca00078e0004 */
[----:B------:R2:W-:Y:S02]  /*0f20*/  @!P0 STG.E.64 desc[UR4][R4.64], R16 ;  /* 0x0000001004008986 */ /* 0x0005e4000c101b04 */
.L_x_13270:
[----:B------:R-:W-:Y:S05]  /*0f30*/  BSYNC B0 ;  /* 0x0000000000007941 */ /* 0x000fea0003800000 */
.L_x_13264:
        /* <DEDUP_REMOVED lines=8> */
.L_x_13271:
        /* <DEDUP_REMOVED lines=12> */
.L_x_28416:


//--------------------- .text._ZN2at6native29vectorized_elementwise_kernelILi8EZZZNS0_49_GLOBAL__N__b919a28f_16_Normalization_cu_5c38458736batch_norm_elementwise_backward_evalERKNS_6TensorES5_S5_S5_ENKUlvE_clEvENKUlvE_clEvEUldddE_St5arrayIPcLm4EEEEviT0_T1_ --------------------------
	.section	.text._ZN2at6native29vectorized_elementwise_kernelILi8EZZZNS0_49_GLOBAL__N__b919a28f_16_Normalization_cu_5c38458736batch_norm_elementwise_backward_evalERKNS_6TensorES5_S5_S5_ENKUlvE_clEvENKUlvE_clEvEUldddE_St5arrayIPcLm4EEEEviT0_T1_,"ax",@progbits
	.align	128
        .global         _ZN2at6native29vectorized_elementwise_kernelILi8EZZZNS0_49_GLOBAL__N__b919a28f_16_Normalization_cu_5c38458736batch_norm_elementwise_backward_evalERKNS_6TensorES5_S5_S5_ENKUlvE_clEvENKUlvE_clEvEUldddE_St5arrayIPcLm4EEEEviT0_T1_
        .type           _ZN2at6native29vectorized_elementwise_kernelILi8EZZZNS0_49_GLOBAL__N__b919a28f_16_Normalization_cu_5c38458736batch_norm_elementwise_backward_evalERKNS_6TensorES5_S5_S5_ENKUlvE_clEvENKUlvE_clEvEUldddE_St5arrayIPcLm4EEEEviT0_T1_,@function
        .size           _ZN2at6native29vectorized_elementwise_kernelILi8EZZZNS0_49_GLOBAL__N__b919a28f_16_Normalization_cu_5c38458736batch_norm_elementwise_backward_evalERKNS_6TensorES5_S5_S5_ENKUlvE_clEvENKUlvE_clEvEUldddE_St5arrayIPcLm4EEEEviT0_T1_,(.L_x_28417 - _ZN2at6native29vectorized_elementwise_kernelILi8EZZZNS0_49_GLOBAL__N__b919a28f_16_Normalization_cu_5c38458736batch_norm_elementwise_backward_evalERKNS_6TensorES5_S5_S5_ENKUlvE_clEvENKUlvE_clEvEUldddE_St5arrayIPcLm4EEEEviT0_T1_)
        .other          _ZN2at6native29vectorized_elementwise_kernelILi8EZZZNS0_49_GLOBAL__N__b919a28f_16_Normalization_cu_5c38458736batch_norm_elementwise_backward_evalERKNS_6TensorES5_S5_S5_ENKUlvE_clEvENKUlvE_clEvEUldddE_St5arrayIPcLm4EEEEviT0_T1_,@"STO_CUDA_ENTRY STV_DEFAULT"
_ZN2at6native29vectorized_elementwise_kernelILi8EZZZNS0_49_GLOBAL__N__b919a28f_16_Normalization_cu_5c38458736batch_norm_elementwise_backward_evalERKNS_6TensorES5_S5_S5_ENKUlvE_clEvENKUlvE_clEvEUldddE_St5arrayIPcLm4EEEEviT0_T1_:
.text._ZN2at6native29vectorized_elementwise_kernelILi8EZZZNS0_49_GLOBAL__N__b919a28f_16_Normalization_cu_5c38458736batch_norm_elementwise_backward_evalERKNS_6TensorES5_S5_S5_ENKUlvE_clEvENKUlvE_clEvEUldddE_St5arrayIPcLm4EEEEviT0_T1_:
        /* <DEDUP_REMOVED lines=55> */
.L_x_13272:
        /* <DEDUP_REMOVED lines=159> */
.L_x_13275:
[----:B------:R-:W-:-:S13]  /*0d60*/  ISETP.GE.AND P0, PT, R3, R2, PT ;  /* 0x000000020300720c */ /* 0x000fda0003f06270 */
[----:B------:R-:W-:Y:S05]  /*0d70*/  @P0 BRA `(.L_x_13277) ;  /* 0x0000000000300947 */ /* 0x000fea0003800000 */
[----:B0-----:R-:W0:Y:S01]  /*0d80*/  LDC.64 R4, c[0x0][0x218] ;  /* 0x00008600ff047b82 */ /* 0x001e220000000a00 */
[----:B------:R-:W-:Y:S01]  /*0d90*/  IMAD.IADD R7, R0, 0x1, R3 ;  /* 0x0000000100077824 */ /* 0x000fe200078e0203 */
[----:B------:R-:W-:-:S03]  /*0da0*/  IADD3 R3, R3, 0x80, RZ ;  /* 0x0000008003037810 */ /* 0x000fc60007ffe0ff */
[----:B0-----:R-:W-:-:S05]  /*0db0*/  IMAD.WIDE.U32 R4, R7, 0x8, R4 ;  /* 0x0000000807047825 */ /* 0x001fca00078e0004 */
[----:B------:R1:W-:Y:S02]  /*0dc0*/  STG.E.64 desc[UR4][R4.64], R8 ;  /* 0x0000000804007986 */ /* 0x0003e4000c101b04 */
.L_x_13276:
[----:B------:R-:W-:-:S13]  /*0dd0*/  ISETP.GE.AND P0, PT, R3, R2, PT ;  /* 0x000000020300720c */ /* 0x000fda0003f06270 */
[----:B------:R-:W-:Y:S05]  /*0de0*/  @P0 BRA `(.L_x_13278) ;  /* 0x0000000000340947 */ /* 0x000fea0003800000 */
[----:B01----:R-:W0:Y:S01]  /*0df0*/  LDC.64 R4, c[0x0][0x218] ;  /* 0x00008600ff047b82 */ /* 0x003e220000000a00 */
[----:B------:R-:W-:Y:S01]  /*0e00*/  IMAD.IADD R7, R0, 0x1, R3 ;  /* 0x0000000100077824 */ /* 0x000fe200078e0203 */
[----:B------:R-:W-:-:S03]  /*0e10*/  IADD3 R3, R3, 0x80, RZ ;  /* 0x0000008003037810 */ /* 0x000fc60007ffe0ff */
[----:B0-----:R-:W-:-:S05]  /*0e20*/  IMAD.WIDE.U32 R4, R7, 0x8, R4 ;  /* 0x0000000807047825 */ /* 0x001fca00078e0004 */
[----:B------:R1:W-:Y:S02]  /*0e30*/  STG.E.64 desc[UR4][R4.64], R10 ;  /* 0x0000000a04007986 */ /* 0x0003e4000c101b04 */
.L_x_13277:
        /* <DEDUP_REMOVED lines=8> */
.L_x_13278:
[----:B------:R-:W-:Y:S05]  /*0ec0*/  BSYNC B1 ;  /* 0x0000000000017941 */ /* 0x000fea0003800000 */
.L_x_13274:
[----:B------:R-:W-:-:S13]  /*0ed0*/  ISETP.GE.AND P0, PT, R3, R2, PT ;  /* 0x000000020300720c */ /* 0x000fda0003f06270 */
[----:B012---:R-:W0:Y:S01]  /*0ee0*/  @!P0 LDC.64 R4, c[0x0][0x218] ;  /* 0x00008600ff048b82 */ /* 0x007e220000000a00 */
[----:B------:R-:W-:Y:S01]  /*0ef0*/  @!P0 IMAD.IADD R7, R0, 0x1, R3 ;  /* 0x0000000100078824 */ /* 0x000fe200078e0203 */
[----:B------:R-:W-:-:S03]  /*0f00*/  @!P0 IADD3 R3, R3, 0x80, RZ ;  /* 0x0000008003038810 */ /* 0x000fc60007ffe0ff */
[----:B0-----:R-:W-:-:S05]  /*0f10*/  @!P0 IMAD.WIDE.U32 R4, R7, 0x8, R4 ;  /* 0x0000000807048825 */ /* 0x001fca00078e0004 */
[----:B------:R2:W-:Y:S02]  /*0f20*/  @!P0 STG.E.64 desc[UR4][R4.64], R16 ;  /* 0x0000001004008986 */ /* 0x0005e4000c101b04 */
.L_x_13279:
[----:B------:R-:W-:Y:S05]  /*0f30*/  BSYNC B0 ;  /* 0x0000000000007941 */ /* 0x000fea0003800000 */
.L_x_13273:
        /* <DEDUP_REMOVED lines=8> */
.L_x_13280:
        /* <DEDUP_REMOVED lines=12> */
.L_x_28417:


//--------------------- .text._ZN2at6native18elementwise_kernelILi128ELi4EZNS0_15gpu_kernel_implIZZZNS0_49_GLOBAL__N__b919a28f_16_Normalization_cu_5c38458737batch_norm_elementwise_backward_trainERKNS_6TensorES6_S6_S6_S6_S6_S6_ENKUlvE0_clEvENKUlvE2_clEvEUlN3c108BFloat16ESA_fffffE_EEvRNS_18TensorIteratorBaseERKT_EUliE_EEviT1_ --------------------------
	.section	.text._ZN2at6native18elementwise_kernelILi128ELi4EZNS0_15gpu_kernel_implIZZZNS0_49_GLOBAL__N__b919a28f_16_Normalization_cu_5c38458737batch_norm_elementwise_backward_trainERKNS_6TensorES6_S6_S6_S6_S6_S6_ENKUlvE0_clEvENKUlvE2_clEvEUlN3c108BFloat16ESA_fffffE_EEvRNS_18TensorIteratorBaseERKT_EUliE_EEviT1_,"ax",@progbits
	.align	128
        .global         _ZN2at6native18elementwise_kernelILi128ELi4EZNS0_15gpu_kernel_implIZZZNS0_49_GLOBAL__N__b919a28f_16_Normalization_cu_5c38458737batch_norm_elementwise_backward_trainERKNS_6TensorES6_S6_S6_S6_S6_S6_ENKUlvE0_clEvENKUlvE2_clEvEUlN3c108BFloat16ESA_fffffE_EEvRNS_18TensorIteratorBaseERKT_EUliE_EEviT1_
        .type           _ZN2at6native18elementwise_kernelILi128ELi4EZNS0_15gpu_kernel_implIZZZNS0_49_GLOBAL__N__b919a28f_16_Normalization_cu_5c38458737batch_norm_elementwise_backward_trainERKNS_6TensorES6_S6_S6_S6_S6_S6_ENKUlvE0_clEvENKUlvE2_clEvEUlN3c108BFloat16ESA_fffffE_EEvRNS_18TensorIteratorBaseERKT_EUliE_EEviT1_,@function
        .size           _ZN2at6native18elementwise_kernelILi128ELi4EZNS0_15gpu_kernel_implIZZZNS0_49_GLOBAL__N__b919a28f_16_Normalization_cu_5c38458737batch_norm_elementwise_backward_trainERKNS_6TensorES6_S6_S6_S6_S6_S6_ENKUlvE0_clEvENKUlvE2_clEvEUlN3c108BFloat16ESA_fffffE_EEvRNS_18TensorIteratorBaseERKT_EUliE_EEviT1_,(.L_x_28418 - _ZN2at6native18elementwise_kernelILi128ELi4EZNS0_15gpu_kernel_implIZZZNS0_49_GLOBAL__N__b919a28f_16_Normalization_cu_5c38458737batch_norm_elementwise_backward_trainERKNS_6TensorES6_S6_S6_S6_S6_S6_ENKUlvE0_clEvENKUlvE2_clEvEUlN3c108BFloat16ESA_fffffE_EEvRNS_18TensorIteratorBaseERKT_EUliE_EEviT1_)
        .other          _ZN2at6native18elementwise_kernelILi128ELi4EZNS0_15gpu_kernel_implIZZZNS0_49_GLOBAL__N__b919a28f_16_Normalization_cu_5c38458737batch_norm_elementwise_backward_trainERKNS_6TensorES6_S6_S6_S6_S6_S6_ENKUlvE0_clEvENKUlvE2_clEvEUlN3c108BFloat16ESA_fffffE_EEvRNS_18TensorIteratorBaseERKT_EUliE_EEviT1_,@"STO_CUDA_ENTRY STV_DEFAULT"
_ZN2at6native18elementwise_kernelILi128ELi4EZNS0_15gpu_kernel_implIZZZNS0_49_GLOBAL__N__b919a28f_16_Normalization_cu_5c38458737batch_norm_elementwise_backward_trainERKNS_6TensorES6_S6_S6_S6_S6_S6_ENKUlvE0_clEvENKUlvE2_clEvEUlN3c108BFloat16ESA_fffffE_EEvRNS_18TensorIteratorBaseERKT_EUliE_EEviT1_:
.text._ZN2at6native18elementwise_kernelILi128ELi4EZNS0_15gpu_kernel_implIZZZNS0_49_GLOBAL__N__b919a28f_16_Normalization_cu_5c38458737batch_norm_elementwise_backward_trainERKNS_6TensorES6_S6_S6_S6_S6_S6_ENKUlvE0_clEvENKUlvE2_clEvEUlN3c108BFloat16ESA_fffffE_EEvRNS_18TensorIteratorBaseERKT_EUliE_EEviT1_:
        /* <DEDUP_REMOVED lines=10> */
[----:B------:R-:W-:Y:S01]  /*00a0*/  IMAD.MOV.U32 R27, RZ, RZ, RZ ;  /* 0x000000ffff1b7224 */ /* 0x000fe200078e00ff */
[----:B------:R-:W-:Y:S01]  /*00b0*/  CS2R R18, SRZ ;  /* 0x0000000000127805 */ /* 0x000fe2000001ff00 */
[----:B------:R-:W-:Y:S01]  /*00c0*/  IMAD.MOV.U32 R2, RZ, RZ, RZ ;  /* 0x000000ffff027224 */ /* 0x000fe200078e00ff */
[----:B------:R-:W-:Y:S01]  /*00d0*/  CS2R R22, SRZ ;  /* 0x0000000000167805 */ /* 0x000fe2000001ff00 */
        /* <DEDUP_REMOVED lines=15> */
[C---:B------:R-:W-:Y:S01]  /*01d0*/  IMAD R23, R29.reuse, UR5, RZ ;  /* 0x000000051d177c24 */ /* 0x040fe2000f8e02ff */
[----:B------:R-:W-:Y:S01]  /*01e0*/  ULDC.64 UR4, c[0x0][0x348] ;  /* 0x0000d20000047ab9 */ /* 0x000fe20000000a00 */
[C---:B------:R-:W-:Y:S02]  /*01f0*/  IMAD R19, R29.reuse, UR6, RZ ;  /* 0x000000061d137c24 */ /* 0x040fe4000f8e02ff */
[C---:B------:R-:W-:Y:S01]  /*0200*/  IMAD R18, R29.reuse, UR7, RZ ;  /* 0x000000071d127c24 */ /* 0x040fe2000f8e02ff */
[----:B------:R-:W-:Y:S01]  /*0210*/  ULDC.64 UR6, c[0x0][0x360] ;  /* 0x0000d80000067ab9 */ /* 0x000fe20000000a00 */
[C---:B------:R-:W-:Y:S02]  /*0220*/  IMAD R16, R29.reuse, UR4, RZ ;  /* 0x000000041d107c24 */ /* 0x040fe4000f8e02ff */
[----:B------:R-:W-:-:S02]  /*0230*/  IMAD R2, R29, UR6, RZ ;  /* 0x000000061d027c24 */ /* 0x000fc4000f8e02ff */
        /* <DEDUP_REMOVED lines=15> */
[C---:B------:R-:W-:Y:S01]  /*0330*/  IMAD R23, R5.reuse, UR9, R23 ;  /* 0x0000000905177c24 */ /* 0x040fe2000f8e0217 */
[----:B------:R-:W-:Y:S01]  /*0340*/  ULDC.64 UR8, c[0x0][0x380] ;  /* 0x0000e00000087ab9 */ /* 0x000fe20000000a00 */
[C---:B------:R-:W-:Y:S01]  /*0350*/  IMAD R0, R5.reuse, UR7, R0 ;  /* 0x0000000705007c24 */ /* 0x040fe2000f8e0200 */
[----:B------:R-:W-:Y:S01]  /*0360*/  ULDC.64 UR6, c[0x0][0x378] ;  /* 0x0000de0000067ab9 */ /* 0x000fe20000000a00 */
[C---:B------:R-:W-:Y:S02]  /*0370*/  IMAD R2, R5.reuse, UR8, R2 ;  /* 0x0000000805027c24 */ /* 0x040fe4000f8e0202 */
[----:B------:R-:W-:-:S02]  /*0380*/  IMAD R19, R5, UR6, R19 ;  /* 0x0000000605137c24 */ /* 0x000fc4000f8e0213 */
        /* <DEDUP_REMOVED lines=15> */
[C---:B------:R-:W-:Y:S01]  /*0480*/  IMAD R0, R7.reuse, UR5, R0 ;  /* 0x0000000507007c24 */ /* 0x040fe2000f8e0200 */
[----:B------:R-:W-:Y:S01]  /*0490*/  ULDC.64 UR4, c[0x0][0x398] ;  /* 0x0000e60000047ab9 */ /* 0x000fe20000000a00 */
[C---:B------:R-:W-:Y:S02]  /*04a0*/  IMAD R22, R7.reuse, UR6, R22 ;  /* 0x0000000607167c24 */ /* 0x040fe4000f8e0216 */
[C---:B------:R-:W-:Y:S01]  /*04b0*/  IMAD R23, R7.reuse, UR7, R23 ;  /* 0x0000000707177c24 */ /* 0x040fe2000f8e0217 */
[----:B------:R-:W-:Y:S01]  /*04c0*/  ULDC.64 UR6, c[0x0][0x3a0] ;  /* 0x0000e80000067ab9 */ /* 0x000fe20000000a00 */
[C---:B------:R-:W-:Y:S02]  /*04d0*/  IMAD R19, R7.reuse, UR4, R19 ;  /* 0x0000000407137c24 */ /* 0x040fe4000f8e0213 */
[----:B------:R-:W-:-:S02]  /*04e0*/  IMAD R18, R7, UR5, R18 ;  /* 0x0000000507127c24 */ /* 0x000fc4000f8e0212 */
        /* <DEDUP_REMOVED lines=462> */
[----:B------:R-:W-:-:S07]  /*21d0*/  IMAD R27, R7, UR7, R27 ;  /* 0x00000007071b7c24 */ /* 0x000fce000f8e021b */
.L_x_13283:
        /* <DEDUP_REMOVED lines=23> */
.L_x_13287:
[----:B------:R-:W2:Y:S02]  /*2350*/  LDG.E.U8 R4, desc[UR36][R4.64] ;  /* 0x0000002404047981 */ /* 0x000ea4000c1e1100 */
[----:B--2---:R-:W-:-:S04]  /*2360*/  I2FP.F32.U32 R0, R4 ;  /* 0x0000000400007245 */ /* 0x004fc80000201000 */
[----:B------:R-:W-:-:S04]  /*2370*/  F2FP.BF16.F32.PACK_AB R0, RZ, R0 ;  /* 0x00000000ff00723e */ /* 0x000fc800000010ff */
[----:B------:R-:W-:Y:S01]  /*2380*/  PRMT R24, R0, 0x7610, R24 ;  /* 0x0000761000187816 */ /* 0x000fe20000000018 */
[----:B------:R-:W-:Y:S06]  /*2390*/  BRA `(.L_x_13289) ;  /* 0x0000000c00c87947 */ /* 0x000fec0003800000 */
.L_x_13286:
        /* <DEDUP_REMOVED lines=11> */
.L_x_13291:
[----:B------:R-:W2:Y:S02]  /*2450*/  LDG.E R4, desc[UR36][R4.64] ;  /* 0x0000002404047981 */ /* 0x000ea4000c1e1900 */
[----:B--2---:R-:W-:-:S04]  /*2460*/  I2FP.F32.S32 R0, R4 ;  /* 0x0000000400007245 */ /* 0x004fc80000201400 */
[----:B------:R-:W-:-:S04]  /*2470*/  F2FP.BF16.F32.PACK_AB R0, RZ, R0 ;  /* 0x00000000ff00723e */ /* 0x000fc800000010ff */
[----:B------:R-:W-:Y:S01]  /*2480*/  PRMT R24, R0, 0x7610, R24 ;  /* 0x0000761000187816 */ /* 0x000fe20000000018 */
[----:B------:R-:W-:Y:S06]  /*2490*/  BRA `(.L_x_13289) ;  /* 0x0000000c00887947 */ /* 0x000fec0003800000 */
.L_x_13290:
[----:B------:R-:W2:Y:S02]  /*24a0*/  LDG.E.U16 R4, desc[UR36][R4.64] ;  /* 0x0000002404047981 */ /* 0x000ea4000c1e1500 */
[----:B--2---:R-:W0:Y:S02]  /*24b0*/  I2F.S16 R0, R4 ;  /* 0x0000000400007306 */ /* 0x004e240000101400 */
[----:B0-----:R-:W-:-:S04]  /*24c0*/  F2FP.BF16.F32.PACK_AB R0, RZ, R0 ;  /* 0x00000000ff00723e */ /* 0x001fc800000010ff */
[----:B------:R-:W-:Y:S01]  /*24d0*/  PRMT R24, R0, 0x7610, R24 ;  /* 0x0000761000187816 */ /* 0x000fe20000000018 */
[----:B------:R-:W-:Y:S06]  /*24e0*/  BRA `(.L_x_13289) ;  /* 0x0000000c00747947 */ /* 0x000fec0003800000 */
.L_x_13285:
        /* <DEDUP_REMOVED lines=9> */
.L_x_13293:
[----:B------:R-:W2:Y:S02]  /*2580*/  LDG.E.U16 R0, desc[UR36][R4.64] ;  /* 0x0000002404007981 */ /* 0x000ea4000c1e1500 */
[----:B--2---:R-:W-:-:S05]  /*2590*/  HADD2.F32 R0, -RZ, R0.H0_H0 ;  /* 0x20000000ff007230 */ /* 0x004fca0000004100 */
[----:B------:R-:W-:-:S04]  /*25a0*/  F2FP.BF16.F32.PACK_AB R0, RZ, R0 ;  /* 0x00000000ff00723e */ /* 0x000fc800000010ff */
[----:B------:R-:W-:Y:S01]  /*25b0*/  PRMT R24, R0, 0x7610, R24 ;  /* 0x0000761000187816 */ /* 0x000fe20000000018 */
[----:B------:R-:W-:Y:S06]  /*25c0*/  BRA `(.L_x_13289) ;  /* 0x0000000c003c7947 */ /* 0x000fec0003800000 */
.L_x_13292:
        /* <DEDUP_REMOVED lines=9> */
.L_x_13295:
[----:B------:R-:W2:Y:S02]  /*2660*/  LDG.E.U16 R4, desc[UR36][R4.64] ;  /* 0x0000002404047981 */ /* 0x000ea4000c1e1500 */
[----:B--2---:R-:W-:-:S05]  /*2670*/  HADD2.F32 R0, -RZ, R4.H0_H0 ;  /* 0x20000004ff007230 */ /* 0x004fca0000004100 */
[----:B------:R-:W-:-:S04]  /*2680*/  F2FP.BF16.F32.PACK_AB R0, RZ, R0 ;  /* 0x00000000ff00723e */ /* 0x000fc800000010ff */
[----:B------:R-:W-:Y:S01]  /*2690*/  PRMT R24, R0, 0x7610, R24 ;  /* 0x0000761000187816 */ /* 0x000fe20000000018 */
[----:B------:R-:W-:Y:S06]  /*26a0*/  BRA `(.L_x_13289) ;  /* 0x0000000c00047947 */ /* 0x000fec0003800000 */
.L_x_13294:
        /* <DEDUP_REMOVED lines=9> */
.L_x_13284:
        /* <DEDUP_REMOVED lines=14> */
.L_x_13298:
        /* <DEDUP_REMOVED lines=9> */
.L_x_13297:
        /* <DEDUP_REMOVED lines=28> */
.L_x_13300:
        /* <DEDUP_REMOVED lines=15> */
.L_x_13299:
[----:B------:R0:W5:Y:S01]  /*2b60*/  LDG.E.U16 R24, desc[UR36][R4.64] ;  /* 0x0000002404187981 */ /* 0x000162000c1e1500 */
[----:B------:R-:W-:Y:S05]  /*2b70*/  BRA `(.L_x_13289) ;  /* 0x0000000400d07947 */ /* 0x000fea0003800000 */
.L_x_13296:
        /* <DEDUP_REMOVED lines=13> */
.L_x_13303:
        /* <DEDUP_REMOVED lines=21> */
.L_x_13307:
[----:B------:R-:W-:Y:S05]  /*2da0*/  BSYNC B1 ;  /* 0x0000000000017941 */ /* 0x000fea0003800000 */
.L_x_13306:
[----:B------:R-:W-:Y:S01]  /*2db0*/  LEA R5, R0, 0x3b800000, 0x17 ;  /* 0x3b80000000057811 */ /* 0x000fe200078eb8ff */
[----:B------:R-:W-:-:S05]  /*2dc0*/  IMAD.SHL.U32 R0, R3, 0x100000, RZ ;  /* 0x0010000003007824 */ /* 0x000fca00078e00ff */
[----:B------:R-:W-:-:S07]  /*2dd0*/  LOP3.LUT R0, R5, R0, R6, 0xfe, !PT ;  /* 0x0000000005007212 */ /* 0x000fce00078efe06 */
.L_x_13305:
[----:B------:R-:W-:Y:S05]  /*2de0*/  BSYNC B0 ;  /* 0x0000000000007941 */ /* 0x000fea0003800000 */
.L_x_13304:
[----:B------:R-:W-:-:S04]  /*2df0*/  F2FP.BF16.F32.PACK_AB R0, RZ, R0 ;  /* 0x00000000ff00723e */ /* 0x000fc800000010ff */
[----:B------:R-:W-:Y:S01]  /*2e00*/  PRMT R24, R0, 0x7610, R24 ;  /* 0x0000761000187816 */ /* 0x000fe20000000018 */
[----:B------:R-:W-:Y:S06]  /*2e10*/  BRA `(.L_x_13289) ;  /* 0x0000000400287947 */ /* 0x000fec0003800000 */
.L_x_13302:
        /* <DEDUP_REMOVED lines=21> */
.L_x_13311:
[----:B------:R-:W-:Y:S05]  /*2f70*/  BSYNC B1 ;  /* 0x0000000000017941 */ /* 0x000fea0003800000 */
.L_x_13310:
[----:B------:R-:W-:Y:S01]  /*2f80*/  LEA R5, R0, 0x37800000, 0x17 ;  /* 0x3780000000057811 */ /* 0x000fe200078eb8ff */
[----:B------:R-:W-:-:S05]  /*2f90*/  IMAD.SHL.U32 R0, R3, 0x200000, RZ ;  /* 0x0020000003007824 */ /* 0x000fca00078e00ff */
[----:B------:R-:W-:-:S07]  /*2fa0*/  LOP3.LUT R0, R5, R0, R6, 0xfe, !PT ;  /* 0x0000000005007212 */ /* 0x000fce00078efe06 */
.L_x_13309:
[----:B------:R-:W-:Y:S05]  /*2fb0*/  BSYNC B0 ;  /* 0x0000000000007941 */ /* 0x000fea0003800000 */
.L_x_13308:
[----:B------:R-:W-:-:S04]  /*2fc0*/  F2FP.BF16.F32.PACK_AB R0, RZ, R0 ;  /* 0x00000000ff00723e */ /* 0x000fc800000010ff */
[----:B------:R-:W-:Y:S01]  /*2fd0*/  PRMT R24, R0, 0x7610, R24 ;  /* 0x0000761000187816 */ /* 0x000fe20000000018 */
[----:B------:R-:W-:Y:S06]  /*2fe0*/  BRA `(.L_x_13289) ;  /* 0x0000000000b47947 */ /* 0x000fec0003800000 */
.L_x_13301:
        /* <DEDUP_REMOVED lines=14> */
.L_x_13315:
[----:B------:R-:W-:Y:S05]  /*30d0*/  BSYNC B0 ;  /* 0x0000000000007941 */ /* 0x000fea0003800000 */
.L_x_13314:
[----:B------:R-:W-:-:S04]  /*30e0*/  F2FP.BF16.F32.PACK_AB R0, RZ, R0 ;  /* 0x00000000ff00723e */ /* 0x000fc800000010ff */
[----:B------:R-:W-:Y:S01]  /*30f0*/  PRMT R24, R0, 0x7610, R24 ;  /* 0x0000761000187816 */ /* 0x000fe20000000018 */
[----:B------:R-:W-:Y:S06]  /*3100*/  BRA `(.L_x_13289) ;  /* 0x00000000006c7947 */ /* 0x000fec0003800000 */
.L_x_13288:
        /* <DEDUP_REMOVED lines=16> */
.L_x_13316:
[----:B------:R-:W-:Y:S01]  /*3210*/  PRMT R24, RZ, 0x7610, R24 ;  /* 0x00007610ff187816 */ /* 0x000fe20000000018 */
[----:B------:R-:W-:Y:S06]  /*3220*/  BRA `(.L_x_13289) ;  /* 0x0000000000247947 */ /* 0x000fec0003800000 */
.L_x_13313:
[----:B------:R-:W2:Y:S02]  /*3230*/  LDG.E.64 R4, desc[UR36][R4.64] ;  /* 0x0000002404047981 */ /* 0x000ea4000c1e1b00 */
[----:B--2---:R-:W0:Y:S02]  /*3240*/  I2F.U64 R0, R4 ;  /* 0x0000000400007312 */ /* 0x004e240000301000 */
[----:B0-----:R-:W-:-:S04]  /*3250*/  F2FP.BF16.F32.PACK_AB R0, RZ, R0 ;  /* 0x00000000ff00723e */ /* 0x001fc800000010ff */
[----:B------:R-:W-:Y:S01]  /*3260*/  PRMT R24, R0, 0x7610, R24 ;  /* 0x0000761000187816 */ /* 0x000fe20000000018 */
[----:B------:R-:W-:Y:S06]  /*3270*/  BRA `(.L_x_13289) ;  /* 0x0000000000107947 */ /* 0x000fec0003800000 */
.L_x_13312:
[----:B------:R-:W2:Y:S02]  /*3280*/  LDG.E R4, desc[UR36][R4.64] ;  /* 0x0000002404047981 */ /* 0x000ea4000c1e1900 */
[----:B--2---:R-:W-:-:S04]  /*3290*/  I2FP.F32.U32 R0, R4 ;  /* 0x0000000400007245 */ /* 0x004fc80000201000 */
[----:B------:R-:W-:-:S04]  /*32a0*/  F2FP.BF16.F32.PACK_AB R0, RZ, R0 ;  /* 0x00000000ff00723e */ /* 0x000fc800000010ff */
[----:B------:R-:W-:-:S07]  /*32b0*/  PRMT R24, R0, 0x7610, R24 ;  /* 0x0000761000187816 */ /* 0x000fce0000000018 */
.L_x_13289:
[----:B------:R-:W1:Y:S01]  /*32c0*/  LDC.U8 R3, c[0x0][0x6ba] ;  /* 0x0001ae80ff037b82 */ /* 0x000e620000000000 */
        /* <DEDUP_REMOVED lines=19> */
.L_x_13320:
[----:B------:R-:W2:Y:S02]  /*3400*/  LDG.E.U8 R4, desc[UR36][R4.64] ;  /* 0x0000002404047981 */ /* 0x000ea4000c1e1100 */
[----:B--2---:R-:W-:-:S04]  /*3410*/  I2FP.F32.U32 R0, R4 ;  /* 0x0000000400007245 */ /* 0x004fc80000201000 */
[----:B------:R-:W-:-:S04]  /*3420*/  F2FP.BF16.F32.PACK_AB R0, RZ, R0 ;  /* 0x00000000ff00723e */ /* 0x000fc800000010ff */
[----:B------:R-:W-:Y:S01]  /*3430*/  PRMT R22, R0, 0x7610, R22 ;  /* 0x0000761000167816 */ /* 0x000fe20000000016 */
[----:B------:R-:W-:Y:S06]  /*3440*/  BRA `(.L_x_13322) ;  /* 0x0000000c00c87947 */ /* 0x000fec0003800000 */
.L_x_13319:
        /* <DEDUP_REMOVED lines=11> */
.L_x_13324:
[----:B------:R-:W2:Y:S02]  /*3500*/  LDG.E R4, desc[UR36][R4.64] ;  /* 0x0000002404047981 */ /* 0x000ea4000c1e1900 */
[----:B--2---:R-:W-:-:S04]  /*3510*/  I2FP.F32.S32 R0, R4 ;  /* 0x0000000400007245 */ /* 0x004fc80000201400 */
[----:B------:R-:W-:-:S04]  /*3520*/  F2FP.BF16.F32.PACK_AB R0, RZ, R0 ;  /* 0x00000000ff00723e */ /* 0x000fc800000010ff */
[----:B------:R-:W-:Y:S01]  /*3530*/  PRMT R22, R0, 0x7610, R22 ;  /* 0x0000761000167816 */ /* 0x000fe20000000016 */
[----:B------:R-:W-:Y:S06]  /*3540*/  BRA `(.L_x_13322) ;  /* 0x0000000c00887947 */ /* 0x000fec0003800000 */
.L_x_13323:
[----:B------:R-:W2:Y:S02]  /*3550*/  LDG.E.U16 R4, desc[UR36][R4.64] ;  /* 0x0000002404047981 */ /* 0x000ea4000c1e1500 */
[----:B--2---:R-:W0:Y:S02]  /*3560*/  I2F.S16 R0, R4 ;  /* 0x0000000400007306 */ /* 0x004e240000101400 */
[----:B0-----:R-:W-:-:S04]  /*3570*/  F2FP.BF16.F32.PACK_AB R0, RZ, R0 ;  /* 0x00000000ff00723e */ /* 0x001fc800000010ff */
[----:B------:R-:W-:Y:S01]  /*3580*/  PRMT R22, R0, 0x7610, R22 ;  /* 0x0000761000167816 */ /* 0x000fe20000000016 */
[----:B------:R-:W-:Y:S06]  /*3590*/  BRA `(.L_x_13322) ;  /* 0x0000000c00747947 */ /* 0x000fec0003800000 */
.L_x_13318:
        /* <DEDUP_REMOVED lines=9> */
.L_x_13326:
[----:B------:R-:W2:Y:S02]  /*3630*/  LDG.E.U16 R0, desc[UR36][R4.64] ;  /* 0x0000002404007981 */ /* 0x000ea4000c1e1500 */
[----:B--2---:R-:W-:-:S05]  /*3640*/  HADD2.F32 R0, -RZ, R0.H0_H0 ;  /* 0x20000000ff007230 */ /* 0x004fca0000004100 */
[----:B------:R-:W-:-:S04]  /*3650*/  F2FP.BF16.F32.PACK_AB R0, RZ, R0 ;  /* 0x00000000ff00723e */ /* 0x000fc800000010ff */
[----:B------:R-:W-:Y:S01]  /*3660*/  PRMT R22, R0, 0x7610, R22 ;  /* 0x0000761000167816 */ /* 0x000fe20000000016 */
[----:B------:R-:W-:Y:S06]  /*3670*/  BRA `(.L_x_13322) ;  /* 0x0000000c003c7947 */ /* 0x000fec0003800000 */
.L_x_13325:
        /* <DEDUP_REMOVED lines=9> */
.L_x_13328:
[----:B------:R-:W2:Y:S02]  /*3710*/  LDG.E.U16 R4, desc[UR36][R4.64] ;  /* 0x0000002404047981 */ /* 0x000ea4000c1e1500 */
[----:B--2---:R-:W-:-:S05]  /*3720*/  HADD2.F32 R0, -RZ, R4.H0_H0 ;  /* 0x20000004ff007230 */ /* 0x004fca0000004100 */
[----:B------:R-:W-:-:S04]  /*3730*/  F2FP.BF16.F32.PACK_AB R0, RZ, R0 ;  /* 0x00000000ff00723e */ /* 0x000fc800000010ff */
[----:B------:R-:W-:Y:S01]  /*3740*/  PRMT R22, R0, 0x7610, R22 ;  /* 0x0000761000167816 */ /* 0x000fe20000000016 */
[----:B------:R-:W-:Y:S06]  /*3750*/  BRA `(.L_x_13322) ;  /* 0x0000000c00047947 */ /* 0x000fec0003800000 */
.L_x_13327:
        /* <DEDUP_REMOVED lines=9> */
.L_x_13317:
        /* <DEDUP_REMOVED lines=14> */
.L_x_13331:
        /* <DEDUP_REMOVED lines=9> */
.L_x_13330:
        /* <DEDUP_REMOVED lines=28> */
.L_x_13333:
        /* <DEDUP_REMOVED lines=15> */
.L_x_13332:
[----:B------:R0:W5:Y:S01]  /*3c10*/  LDG.E.U16 R22, desc[UR36][R4.64] ;  /* 0x0000002404167981 */ /* 0x000162000c1e1500 */
[----:B------:R-:W-:Y:S05]  /*3c20*/  BRA `(.L_x_13322) ;  /* 0x0000000400d07947 */ /* 0x000fea0003800000 */
.L_x_13329:
        /* <DEDUP_REMOVED lines=13> */
.L_x_13336:
        /* <DEDUP_REMOVED lines=21> */
.L_x_13340:
[----:B------:R-:W-:Y:S05]  /*3e50*/  BSYNC B1 ;  /* 0x0000000000017941 */ /* 0x000fea0003800000 */
.L_x_13339:
[----:B------:R-:W-:Y:S01]  /*3e60*/  LEA R5, R0, 0x3b800000, 0x17 ;  /* 0x3b80000000057811 */ /* 0x000fe200078eb8ff */
[----:B------:R-:W-:-:S05]  /*3e70*/  IMAD.SHL.U32 R0, R3, 0x100000, RZ ;  /* 0x0010000003007824 */ /* 0x000fca00078e00ff */
[----:B------:R-:W-:-:S07]  /*3e80*/  LOP3.LUT R0, R5, R0, R6, 0xfe, !PT ;  /* 0x0000000005007212 */ /* 0x000fce00078efe06 */
.L_x_13338:
[----:B------:R-:W-:Y:S05]  /*3e90*/  BSYNC B0 ;  /* 0x0000000000007941 */ /* 0x000fea0003800000 */
.L_x_13337:
[----:B------:R-:W-:-:S04]  /*3ea0*/  F2FP.BF16.F32.PACK_AB R0, RZ, R0 ;  /* 0x00000000ff00723e */ /* 0x000fc800000010ff */
[----:B------:R-:W-:Y:S01]  /*3eb0*/  PRMT R22, R0, 0x7610, R22 ;  /* 0x0000761000167816 */ /* 0x000fe20000000016 */
[----:B------:R-:W-:Y:S06]  /*3ec0*/  BRA `(.L_x_13322) ;  /* 0x0000000400287947 */ /* 0x000fec0003800000 */
.L_x_13335:
        /* <DEDUP_REMOVED lines=21> */
.L_x_13344:
[----:B------:R-:W-:Y:S05]  /*4020*/  BSYNC B1 ;  /* 0x0000000000017941 */ /* 0x000fea0003800000 */
.L_x_13343:
[----:B------:R-:W-:Y:S01]  /*4030*/  LEA R5, R0, 0x37800000, 0x17 ;  /* 0x3780000000057811 */ /* 0x000fe200078eb8ff */
[----:B------:R-:W-:-:S05]  /*4040*/  IMAD.SHL.U32 R0, R3, 0x200000, RZ ;  /* 0x0020000003007824 */ /* 0x000fca00078e00ff */
[----:B------:R-:W-:-:S07]  /*4050*/  LOP3.LUT R0, R5, R0, R6, 0xfe, !PT ;  /* 0x0000000005007212 */ /* 0x000fce00078efe06 */
.L_x_13342:
[----:B------:R-:W-:Y:S05]  /*4060*/  BSYNC B0 ;  /* 0x0000000000007941 */ /* 0x000fea0003800000 */
.L_x_13341:
[----:B------:R-:W-:-:S04]  /*4070*/  F2FP.BF16.F32.PACK_AB R0, RZ, R0 ;  /* 0x00000000ff00723e */ /* 0x000fc800000010ff */
[----:B------:R-:W-:Y:S01]  /*4080*/  PRMT R22, R0, 0x7610, R22 ;  /* 0x0000761000167816 */ /* 0x000fe20000000016 */
[----:B------:R-:W-:Y:S06]  /*4090*/  BRA `(.L_x_13322) ;  /* 0x0000000000b47947 */ /* 0x000fec0003800000 */
.L_x_13334:
        /* <DEDUP_REMOVED lines=14> */
.L_x_13348:
[----:B------:R-:W-:Y:S05]  /*4180*/  BSYNC B0 ;  /* 0x0000000000007941 */ /* 0x000fea0003800000 */
.L_x_13347:
[----:B------:R-:W-:-:S04]  /*4190*/  F2FP.BF16.F32.PACK_AB R0, RZ, R0 ;  /* 0x00000000ff00723e */ /* 0x000fc800000010ff */
[----:B------:R-:W-:Y:S01]  /*41a0*/  PRMT R22, R0, 0x7610, R22 ;  /* 0x0000761000167816 */ /* 0x000fe20000000016 */
[----:B------:R-:W-:Y:S06]  /*41b0*/  BRA `(.L_x_13322) ;  /* 0x00000000006c7947 */ /* 0x000fec0003800000 */
.L_x_13321:
        /* <DEDUP_REMOVED lines=16> */
.L_x_13349:
[----:B------:R-:W-:Y:S01]  /*42c0*/  PRMT R22, RZ, 0x7610, R22 ;  /* 0x00007610ff167816 */ /* 0x000fe20000000016 */
[----:B------:R-:W-:Y:S06]  /*42d0*/  BRA `(.L_x_13322) ;  /* 0x0000000000247947 */ /* 0x000fec0003800000 */
.L_x_13346:
[----:B------:R-:W2:Y:S02]  /*42e0*/  LDG.E.64 R4, desc[UR36][R4.64] ;  /* 0x0000002404047981 */ /* 0x000ea4000c1e1b00 */
[----:B--2---:R-:W0:Y:S02]  /*42f0*/  I2F.U64 R0, R4 ;  /* 0x0000000400007312 */ /* 0x004e240000301000 */
[----:B0-----:R-:W-:-:S04]  /*4300*/  F2FP.BF16.F32.PACK_AB R0, RZ, R0 ;  /* 0x00000000ff00723e */ /* 0x001fc800000010ff */
[----:B------:R-:W-:Y:S01]  /*4310*/  PRMT R22, R0, 0x7610, R22 ;  /* 0x0000761000167816 */ /* 0x000fe20000000016 */
[----:B------:R-:W-:Y:S06]  /*4320*/  BRA `(.L_x_13322) ;  /* 0x0000000000107947 */ /* 0x000fec0003800000 */
.L_x_13345:
[----:B------:R-:W2:Y:S02]  /*4330*/  LDG.E R4, desc[UR36][R4.64] ;  /* 0x0000002404047981 */ /* 0x000ea4000c1e1900 */
[----:B--2---:R-:W-:-:S04]  /*4340*/  I2FP.F32.U32 R0, R4 ;  /* 0x0000000400007245 */ /* 0x004fc80000201000 */
[----:B------:R-:W-:-:S04]  /*4350*/  F2FP.BF16.F32.PACK_AB R0, RZ, R0 ;  /* 0x00000000ff00723e */ /* 0x000fc800000010ff */
[----:B------:R-:W-:-:S07]  /*4360*/  PRMT R22, R0, 0x7610, R22 ;  /* 0x0000761000167816 */ /* 0x000fce0000000016 */
.L_x_13322:
        /* <DEDUP_REMOVED lines=19> */
.L_x_13354:
[----:B------:R-:W2:Y:S02]  /*44a0*/  LDG.E.U8 R4, desc[UR36][R4.64] ;  /* 0x0000002404047981 */ /* 0x000ea4000c1e1100 */
[----:B--2---:R-:W-:Y:S01]  /*44b0*/  I2FP.F32.U32 R23, R4 ;  /* 0x0000000400177245 */ /* 0x004fe20000201000 */
[----:B------:R-:W-:Y:S06]  /*44c0*/  BRA `(.L_x_13356) ;  /* 0x0000000c002c7947 */ /* 0x000fec0003800000 */
.L_x_13353:
        /* <DEDUP_REMOVED lines=9> */
.L_x_13358:
[----:B------:R-:W2:Y:S02]  /*4560*/  LDG.E R4, desc[UR36][R4.64] ;  /* 0x0000002404047981 */ /* 0x000ea4000c1e1900 */
[----:B--2---:R-:W-:Y:S01]  /*4570*/  I2FP.F32.S32 R23, R4 ;  /* 0x0000000400177245 */ /* 0x004fe20000201400 */
[----:B------:R-:W-:Y:S06]  /*4580*/  BRA `(.L_x_13356) ;  /* 0x0000000800fc7947 */ /* 0x000fec0003800000 */
.L_x_13357:
[----:B------:R-:W2:Y:S02]  /*4590*/  LDG.E.U16 R4, desc[UR36][R4.64] ;  /* 0x0000002404047981 */ /* 0x000ea4000c1e1500 */
[----:B--2---:R2:W3:Y:S01]  /*45a0*/  I2F.S16 R23, R4 ;  /* 0x0000000400177306 */ /* 0x0044e20000101400 */
[----:B------:R-:W-:Y:S05]  /*45b0*/  BRA `(.L_x_13356) ;  /* 0x0000000800f07947 */ /* 0x000fea0003800000 */
.L_x_13352:
        /* <DEDUP_REMOVED lines=8> */
.L_x_13360:
[----:B------:R-:W2:Y:S02]  /*4640*/  LDG.E.U16 R4, desc[UR36][R4.64] ;  /* 0x0000002404047981 */ /* 0x000ea4000c1e1500 */
[----:B--2---:R-:W-:Y:S01]  /*4650*/  HADD2.F32 R23, -RZ, R4.H0_H0 ;  /* 0x20000004ff177230 */ /* 0x004fe20000004100 */
[----:B------:R-:W-:Y:S06]  /*4660*/  BRA `(.L_x_13356) ;  /* 0x0000000800c47947 */ /* 0x000fec0003800000 */
.L_x_13359:
        /* <DEDUP_REMOVED lines=8> */
.L_x_13362:
[----:B------:R-:W2:Y:S02]  /*46f0*/  LDG.E.U16 R4, desc[UR36][R4.64] ;  /* 0x0000002404047981 */ /* 0x000ea4000c1e1500 */
[----:B--2---:R-:W-:Y:S01]  /*4700*/  HADD2.F32 R23, -RZ, R4.H0_H0 ;  /* 0x20000004ff177230 */ /* 0x004fe20000004100 */
[----:B------:R-:W-:Y:S06]  /*4710*/  BRA `(.L_x_13356) ;  /* 0x0000000800987947 */ /* 0x000fec0003800000 */
.L_x_13361:
[----:B------:R-:W2:Y:S01]  /*4720*/  LDG.E.64 R4, desc[UR36][R4.64] ;  /* 0x0000002404047981 */ /* 0x000ea2000c1e1b00 */
[----:B------:R-:W-:Y:S01]  /*4730*/  UMOV UR4, 0xf0000000 ;  /* 0xf000000000047882 */ /* 0x000fe20000000000 */
[----:B------:R-:W-:Y:S01]  /*4740*/  UMOV UR5, 0x380fffff ;  /* 0x380fffff00057882 */ /* 0x000fe20000000000 */
[----:B--2---:R-:W0:Y:S01]  /*4750*/  F2F.F32.F64 R23, R4 ;  /* 0x0000000400177310 */ /* 0x004e220000301000 */
[----:B------:R-:W-:-:S14]  /*4760*/  DSETP.GEU.AND P0, PT, |R4|, UR4, PT ;  /* 0x0000000404007e2a */ /* 0x000fdc000bf0e200 */
[----:B0-----:R-:W-:Y:S01]  /*4770*/  @!P0 FMUL R23, R23, 1.175494350822287508e-38 ;  /* 0x0080000017178820 */ /* 0x001fe20000400000 */
[----:B------:R-:W-:Y:S06]  /*4780*/  BRA `(.L_x_13356) ;  /* 0x00000008007c7947 */ /* 0x000fec0003800000 */
.L_x_13351:
        /* <DEDUP_REMOVED lines=12> */
.L_x_13365:
[----:B------:R-:W2:Y:S01]  /*4850*/  LDG.E.64 R4, desc[UR36][R4.64] ;  /* 0x0000002404047981 */ /* 0x000ea2000c1e1b00 */
[----:B------:R-:W-:Y:S01]  /*4860*/  UMOV UR4, 0xf0000000 ;  /* 0xf000000000047882 */ /* 0x000fe20000000000 */
[----:B------:R-:W-:Y:S01]  /*4870*/  UMOV UR5, 0x380fffff ;  /* 0x380fffff00057882 */ /* 0x000fe20000000000 */
[----:B--2---:R-:W0:Y:S01]  /*4880*/  F2F.F32.F64 R23, R4 ;  /* 0x0000000400177310 */ /* 0x004e220000301000 */
[----:B------:R-:W-:-:S14]  /*4890*/  DSETP.GEU.AND P0, PT, |R4|, UR4, PT ;  /* 0x0000000404007e2a */ /* 0x000fdc000bf0e200 */
[----:B0-----:R-:W-:Y:S01]  /*48a0*/  @!P0 FMUL R23, R23, 1.175494350822287508e-38 ;  /* 0x0080000017178820 */ /* 0x001fe20000400000 */
[----:B------:R-:W-:Y:S06]  /*48b0*/  BRA `(.L_x_13356) ;  /* 0x0000000800307947 */ /* 0x000fec0003800000 */
.L_x_13364:
        /* <DEDUP_REMOVED lines=26> */
.L_x_13367:
        /* <DEDUP_REMOVED lines=13> */
.L_x_13366:
[----:B------:R-:W2:Y:S02]  /*4b30*/  LDG.E.U16 R4, desc[UR36][R4.64] ;  /* 0x0000002404047981 */ /* 0x000ea4000c1e1500 */
[----:B--2---:R-:W-:Y:S01]  /*4b40*/  IMAD.U32 R23, R4, 0x10000, RZ ;  /* 0x0001000004177824 */ /* 0x004fe200078e00ff */
[----:B------:R-:W-:Y:S06]  /*4b50*/  BRA `(.L_x_13356) ;  /* 0x0000000400887947 */ /* 0x000fec0003800000 */
.L_x_13363:
        /* <DEDUP_REMOVED lines=11> */
.L_x_13370:
        /* <DEDUP_REMOVED lines=20> */
.L_x_13372:
[----:B------:R-:W-:Y:S05]  /*4d50*/  BSYNC B0 ;  /* 0x0000000000007941 */ /* 0x000fea0003800000 */
.L_x_13371:
[----:B------:R-:W-:Y:S01]  /*4d60*/  IMAD.SHL.U32 R3, R3, 0x100000, RZ ;  /* 0x0010000003037824 */ /* 0x000fe200078e00ff */
[----:B------:R-:W-:-:S04]  /*4d70*/  LEA R0, R0, 0x3b800000, 0x17 ;  /* 0x3b80000000007811 */ /* 0x000fc800078eb8ff */
[----:B------:R-:W-:Y:S01]  /*4d80*/  LOP3.LUT R23, R0, R3, R23, 0xfe, !PT ;  /* 0x0000000300177212 */ /* 0x000fe200078efe17 */
[----:B------:R-:W-:Y:S06]  /*4d90*/  BRA `(.L_x_13356) ;  /* 0x0000000000f87947 */ /* 0x000fec0003800000 */
.L_x_13369:
        /* <DEDUP_REMOVED lines=20> */
.L_x_13374:
[----:B------:R-:W-:Y:S05]  /*4ee0*/  BSYNC B0 ;  /* 0x0000000000007941 */ /* 0x000fea0003800000 */
.L_x_13373:
[----:B------:R-:W-:Y:S01]  /*4ef0*/  IMAD.SHL.U32 R3, R3, 0x200000, RZ ;  /* 0x0020000003037824 */ /* 0x000fe200078e00ff */
[----:B------:R-:W-:-:S04]  /*4f00*/  LEA R0, R0, 0x37800000, 0x17 ;  /* 0x3780000000007811 */ /* 0x000fc800078eb8ff */
[----:B------:R-:W-:Y:S01]  /*4f10*/  LOP3.LUT R23, R0, R3, R23, 0xfe, !PT ;  /* 0x0000000300177212 */ /* 0x000fe200078efe17 */
[----:B------:R-:W-:Y:S06]  /*4f20*/  BRA `(.L_x_13356) ;  /* 0x0000000000947947 */ /* 0x000fec0003800000 */
.L_x_13368:
        /* <DEDUP_REMOVED lines=14> */
.L_x_13355:
        /* <DEDUP_REMOVED lines=16> */
.L_x_13377:
[----:B------:R-:W-:Y:S01]  /*5110*/  IMAD.MOV.U32 R23, RZ, RZ, RZ ;  /* 0x000000ffff177224 */ /* 0x000fe200078e00ff */
[----:B------:R-:W-:Y:S06]  /*5120*/  BRA `(.L_x_13356) ;  /* 0x0000000000147947 */ /* 0x000fec0003800000 */
.L_x_13376:
[----:B------:R-:W2:Y:S02]  /*5130*/  LDG.E.64 R4, desc[UR36][R4.64] ;  /* 0x0000002404047981 */ /* 0x000ea4000c1e1b00 */
[----:B--2---:R0:W1:Y:S01]  /*5140*/  I2F.U64 R23, R4 ;  /* 0x0000000400177312 */ /* 0x0040620000301000 */
[----:B------:R-:W-:Y:S05]  /*5150*/  BRA `(.L_x_13356) ;  /* 0x0000000000087947 */ /* 0x000fea0003800000 */
.L_x_13375:
[----:B------:R-:W2:Y:S02]  /*5160*/  LDG.E R4, desc[UR36][R4.64] ;  /* 0x0000002404047981 */ /* 0x000ea4000c1e1900 */
[----:B--2---:R-:W-:-:S07]  /*5170*/  I2FP.F32.U32 R23, R4 ;  /* 0x0000000400177245 */ /* 0x004fce0000201000 */
.L_x_13356:
[----:B------:R-:W-:Y:S05]  /*5180*/  BSYNC B6 ;  /* 0x0000000000067941 */ /* 0x000fea0003800000 */
.L_x_13350:
        /* <DEDUP_REMOVED lines=19> */
.L_x_13382:
[----:B------:R-:W2:Y:S02]  /*52c0*/  LDG.E.U8 R4, desc[UR36][R4.64] ;  /* 0x0000002404047981 */ /* 0x000ea4000c1e1100 */
[----:B--2---:R-:W-:Y:S01]  /*52d0*/  I2FP.F32.U32 R19, R4 ;  /* 0x0000000400137245 */ /* 0x004fe20000201000 */
[----:B------:R-:W-:Y:S06]  /*52e0*/  BRA `(.L_x_13384) ;  /* 0x0000000c002c7947 */ /* 0x000fec0003800000 */
.L_x_13381:
        /* <DEDUP_REMOVED lines=9> */
.L_x_13386:
[----:B------:R-:W2:Y:S02]  /*5380*/  LDG.E R4, desc[UR36][R4.64] ;  /* 0x0000002404047981 */ /* 0x000ea4000c1e1900 */
[----:B--2---:R-:W-:Y:S01]  /*5390*/  I2FP.F32.S32 R19, R4 ;  /* 0x0000000400137245 */ /* 0x004fe20000201400 */
[----:B------:R-:W-:Y:S06]  /*53a0*/  BRA `(.L_x_13384) ;  /* 0x0000000800fc7947 */ /* 0x000fec0003800000 */
.L_x_13385:
[----:B------:R-:W2:Y:S02]  /*53b0*/  LDG.E.U16 R4, desc[UR36][R4.64] ;  /* 0x0000002404047981 */ /* 0x000ea4000c1e1500 */
[----:B--2---:R0:W1:Y:S01]  /*53c0*/  I2F.S16 R19, R4 ;  /* 0x0000000400137306 */ /* 0x0040620000101400 */
[----:B------:R-:W-:Y:S05]  /*53d0*/  BRA `(.L_x_13384) ;  /* 0x0000000800f07947 */ /* 0x000fea0003800000 */
.L_x_13380:
        /* <DEDUP_REMOVED lines=8> */
.L_x_13388:
[----:B------:R-:W2:Y:S02]  /*5460*/  LDG.E.U16 R4, desc[UR36][R4.64] ;  /* 0x0000002404047981 */ /* 0x000ea4000c1e1500 */
[----:B--2---:R-:W-:Y:S01]  /*5470*/  HADD2.F32 R19, -RZ, R4.H0_H0 ;  /* 0x20000004ff137230 */ /* 0x004fe20000004100 */
[----:B------:R-:W-:Y:S06]  /*5480*/  BRA `(.L_x_13384) ;  /* 0x0000000800c47947 */ /* 0x000fec0003800000 */
.L_x_13387:
        /* <DEDUP_REMOVED lines=8> */
.L_x_13390:
[----:B------:R-:W2:Y:S02]  /*5510*/  LDG.E.U16 R4, desc[UR36][R4.64] ;  /* 0x0000002404047981 */ /* 0x000ea4000c1e1500 */
[----:B--2---:R-:W-:Y:S01]  /*5520*/  HADD2.F32 R19, -RZ, R4.H0_H0 ;  /* 0x20000004ff137230 */ /* 0x004fe20000004100 */
[----:B------:R-:W-:Y:S06]  /*5530*/  BRA `(.L_x_13384) ;  /* 0x0000000800987947 */ /* 0x000fec0003800000 */
.L_x_13389:
[----:B------:R-:W2:Y:S01]  /*5540*/  LDG.E.64 R4, desc[UR36][R4.64] ;  /* 0x0000002404047981 */ /* 0x000ea2000c1e1b00 */
[----:B------:R-:W-:Y:S01]  /*5550*/  UMOV UR4, 0xf0000000 ;  /* 0xf000000000047882 */ /* 0x000fe20000000000 */
[----:B------:R-:W-:Y:S01]  /*5560*/  UMOV UR5, 0x380fffff ;  /* 0x380fffff00057882 */ /* 0x000fe20000000000 */
[----:B--2---:R-:W0:Y:S01]  /*5570*/  F2F.F32.F64 R19, R4 ;  /* 0x0000000400137310 */ /* 0x004e220000301000 */
[----:B------:R-:W-:-:S14]  /*5580*/  DSETP.GEU.AND P0, PT, |R4|, UR4, PT ;  /* 0x0000000404007e2a */ /* 0x000fdc000bf0e200 */
[----:B0-----:R-:W-:Y:S01]  /*5590*/  @!P0 FMUL R19, R19, 1.175494350822287508e-38 ;  /* 0x0080000013138820 */ /* 0x001fe20000400000 */
[----:B------:R-:W-:Y:S06]  /*55a0*/  BRA `(.L_x_13384) ;  /* 0x00000008007c7947 */ /* 0x000fec0003800000 */
.L_x_13379:
        /* <DEDUP_REMOVED lines=12> */
.L_x_13393:
[----:B------:R-:W2:Y:S01]  /*5670*/  LDG.E.64 R4, desc[UR36][R4.64] ;  /* 0x0000002404047981 */ /* 0x000ea2000c1e1b00 */
[----:B------:R-:W-:Y:S01]  /*5680*/  UMOV UR4, 0xf0000000 ;  /* 0xf000000000047882 */ /* 0x000fe20000000000 */
[----:B------:R-:W-:Y:S01]  /*5690*/  UMOV UR5, 0x380fffff ;  /* 0x380fffff00057882 */ /* 0x000fe20000000000 */
[----:B--2---:R-:W0:Y:S01]  /*56a0*/  F2F.F32.F64 R19, R4 ;  /* 0x0000000400137310 */ /* 0x004e220000301000 */
[----:B------:R-:W-:-:S14]  /*56b0*/  DSETP.GEU.AND P0, PT, |R4|, UR4, PT ;  /* 0x0000000404007e2a */ /* 0x000fdc000bf0e200 */
[----:B0-----:R-:W-:Y:S01]  /*56c0*/  @!P0 FMUL R19, R19, 1.175494350822287508e-38 ;  /* 0x0080000013138820 */ /* 0x001fe20000400000 */
[----:B------:R-:W-:Y:S06]  /*56d0*/  BRA `(.L_x_13384) ;  /* 0x0000000800307947 */ /* 0x000fec0003800000 */
.L_x_13392:
        /* <DEDUP_REMOVED lines=26> */
.L_x_13395:
        /* <DEDUP_REMOVED lines=13> */
.L_x_13394:
[----:B------:R-:W2:Y:S02]  /*5950*/  LDG.E.U16 R4, desc[UR36][R4.64] ;  /* 0x0000002404047981 */ /* 0x000ea4000c1e1500 */
[----:B--2---:R-:W-:Y:S01]  /*5960*/  IMAD.U32 R19, R4, 0x10000, RZ ;  /* 0x0001000004137824 */ /* 0x004fe200078e00ff */
[----:B------:R-:W-:Y:S06]  /*5970*/  BRA `(.L_x_13384) ;  /* 0x0000000400887947 */ /* 0x000fec0003800000 */
.L_x_13391:
        /* <DEDUP_REMOVED lines=11> */
.L_x_13398:
        /* <DEDUP_REMOVED lines=20> */
.L_x_13400:
[----:B------:R-:W-:Y:S05]  /*5b70*/  BSYNC B0 ;  /* 0x0000000000007941 */ /* 0x000fea0003800000 */
.L_x_13399:
[----:B------:R-:W-:Y:S01]  /*5b80*/  IMAD.SHL.U32 R3, R3, 0x100000, RZ ;  /* 0x0010000003037824 */ /* 0x000fe200078e00ff */
[----:B------:R-:W-:-:S04]  /*5b90*/  LEA R0, R0, 0x3b800000, 0x17 ;  /* 0x3b80000000007811 */ /* 0x000fc800078eb8ff */
[----:B------:R-:W-:Y:S01]  /*5ba0*/  LOP3.LUT R19, R0, R3, R19, 0xfe, !PT ;  /* 0x0000000300137212 */ /* 0x000fe200078efe13 */
[----:B------:R-:W-:Y:S06]  /*5bb0*/  BRA `(.L_x_13384) ;  /* 0x0000000000f87947 */ /* 0x000fec0003800000 */
.L_x_13397:
        /* <DEDUP_REMOVED lines=20> */
.L_x_13402:
[----:B------:R-:W-:Y:S05]  /*5d00*/  BSYNC B0 ;  /* 0x0000000000007941 */ /* 0x000fea0003800000 */
.L_x_13401:
[----:B------:R-:W-:Y:S01]  /*5d10*/  IMAD.SHL.U32 R3, R3, 0x200000, RZ ;  /* 0x0020000003037824 */ /* 0x000fe200078e00ff */
[----:B------:R-:W-:-:S04]  /*5d20*/  LEA R0, R0, 0x37800000, 0x17 ;  /* 0x3780000000007811 */ /* 0x000fc800078eb8ff */
[----:B------:R-:W-:Y:S01]  /*5d30*/  LOP3.LUT R19, R0, R3, R19, 0xfe, !PT ;  /* 0x0000000300137212 */ /* 0x000fe200078efe13 */
[----:B------:R-:W-:Y:S06]  /*5d40*/  BRA `(.L_x_13384) ;  /* 0x0000000000947947 */ /* 0x000fec0003800000 */
.L_x_13396:
        /* <DEDUP_REMOVED lines=14> */
.L_x_13383:
        /* <DEDUP_REMOVED lines=16> */
.L_x_13405:
[----:B------:R-:W-:Y:S01]  /*5f30*/  IMAD.MOV.U32 R19, RZ, RZ, RZ ;  /* 0x000000ffff137224 */ /* 0x000fe200078e00ff */
[----:B------:R-:W-:Y:S06]  /*5f40*/  BRA `(.L_x_13384) ;  /* 0x0000000000147947 */ /* 0x000fec0003800000 */
.L_x_13404:
[----:B------:R-:W2:Y:S02]  /*5f50*/  LDG.E.64 R4, desc[UR36][R4.64] ;  /* 0x0000002404047981 */ /* 0x000ea4000c1e1b00 */
[----:B--2---:R0:W1:Y:S01]  /*5f60*/  I2F.U64 R19, R4 ;  /* 0x0000000400137312 */ /* 0x0040620000301000 */
[----:B------:R-:W-:Y:S05]  /*5f70*/  BRA `(.L_x_13384) ;  /* 0x0000000000087947 */ /* 0x000fea0003800000 */
.L_x_13403:
[----:B------:R-:W2:Y:S02]  /*5f80*/  LDG.E R4, desc[UR36][R4.64] ;  /* 0x0000002404047981 */ /* 0x000ea4000c1e1900 */
[----:B--2---:R-:W-:-:S07]  /*5f90*/  I2FP.F32.U32 R19, R4 ;  /* 0x0000000400137245 */ /* 0x004fce0000201000 */
.L_x_13384:
[----:B------:R-:W-:Y:S05]  /*5fa0*/  BSYNC B6 ;  /* 0x0000000000067941 */ /* 0x000fea0003800000 */
.L_x_13378:
        /* <DEDUP_REMOVED lines=19> */
.L_x_13410:
[----:B------:R-:W2:Y:S02]  /*60e0*/  LDG.E.U8 R4, desc[UR36][R4.64] ;  /* 0x0000002404047981 */ /* 0x000ea4000c1e1100 */
[----:B--2---:R-:W-:Y:S01]  /*60f0*/  I2FP.F32.U32 R18, R4 ;  /* 0x0000000400127245 */ /* 0x004fe20000201000 */
[----:B------:R-:W-:Y:S06]  /*6100*/  BRA `(.L_x_13412) ;  /* 0x0000000c002c7947 */ /* 0x000fec0003800000 */
.L_x_13409:
        /* <DEDUP_REMOVED lines=9> */
.L_x_13414:
[----:B------:R-:W2:Y:S02]  /*61a0*/  LDG.E R4, desc[UR36][R4.64] ;  /* 0x0000002404047981 */ /* 0x000ea4000c1e1900 */
[----:B--2---:R-:W-:Y:S01]  /*61b0*/  I2FP.F32.S32 R18, R4 ;  /* 0x0000000400127245 */ /* 0x004fe20000201400 */
[----:B------:R-:W-:Y:S06]  /*61c0*/  BRA `(.L_x_13412) ;  /* 0x0000000800fc7947 */ /* 0x000fec0003800000 */
.L_x_13413:
[----:B------:R-:W2:Y:S02]  /*61d0*/  LDG.E.U16 R4, desc[UR36][R4.64] ;  /* 0x0000002404047981 */ /* 0x000ea4000c1e1500 */
[----:B--2---:R0:W2:Y:S01]  /*61e0*/  I2F.S16 R18, R4 ;  /* 0x0000000400127306 */ /* 0x0040a20000101400 */
[----:B------:R-:W-:Y:S05]  /*61f0*/  BRA `(.L_x_13412) ;  /* 0x0000000800f07947 */ /* 0x000fea0003800000 */
.L_x_13408:
        /* <DEDUP_REMOVED lines=8> */
.L_x_13416:
[----:B------:R-:W2:Y:S02]  /*6280*/  LDG.E.U16 R4, desc[UR36][R4.64] ;  /* 0x0000002404047981 */ /* 0x000ea4000c1e1500 */
[----:B--2---:R-:W-:Y:S01]  /*6290*/  HADD2.F32 R18, -RZ, R4.H0_H0 ;  /* 0x20000004ff127230 */ /* 0x004fe20000004100 */
[----:B------:R-:W-:Y:S06]  /*62a0*/  BRA `(.L_x_13412) ;  /* 0x0000000800c47947 */ /* 0x000fec0003800000 */
.L_x_13415:
        /* <DEDUP_REMOVED lines=8> */
.L_x_13418:
[----:B------:R-:W2:Y:S02]  /*6330*/  LDG.E.U16 R4, desc[UR36][R4.64] ;  /* 0x0000002404047981 */ /* 0x000ea4000c1e1500 */
[----:B--2---:R-:W-:Y:S01]  /*6340*/  HADD2.F32 R18, -RZ, R4.H0_H0 ;  /* 0x20000004ff127230 */ /* 0x004fe20000004100 */
[----:B------:R-:W-:Y:S06]  /*6350*/  BRA `(.L_x_13412) ;  /* 0x0000000800987947 */ /* 0x000fec0003800000 */
.L_x_13417:
[----:B------:R-:W2:Y:S01]  /*6360*/  LDG.E.64 R4, desc[UR36][R4.64] ;  /* 0x0000002404047981 */ /* 0x000ea2000c1e1b00 */
[----:B------:R-:W-:Y:S01]  /*6370*/  UMOV UR4, 0xf0000000 ;  /* 0xf000000000047882 */ /* 0x000fe20000000000 */
[----:B------:R-:W-:Y:S01]  /*6380*/  UMOV UR5, 0x380fffff ;  /* 0x380fffff00057882 */ /* 0x000fe20000000000 */
[----:B--2---:R-:W0:Y:S01]  /*6390*/  F2F.F32.F64 R18, R4 ;  /* 0x0000000400127310 */ /* 0x004e220000301000 */
[----:B------:R-:W-:-:S14]  /*63a0*/  DSETP.GEU.AND P0, PT, |R4|, UR4, PT ;  /* 0x0000000404007e2a */ /* 0x000fdc000bf0e200 */
[----:B0-----:R-:W-:Y:S01]  /*63b0*/  @!P0 FMUL R18, R18, 1.175494350822287508e-38 ;  /* 0x0080000012128820 */ /* 0x001fe20000400000 */
[----:B------:R-:W-:Y:S06]  /*63c0*/  BRA `(.L_x_13412) ;  /* 0x00000008007c7947 */ /* 0x000fec0003800000 */
.L_x_13407:
        /* <DEDUP_REMOVED lines=12> */
.L_x_13421:
[----:B------:R-:W2:Y:S01]  /*6490*/  LDG.E.64 R4, desc[UR36][R4.64] ;  /* 0x0000002404047981 */ /* 0x000ea2000c1e1b00 */
[----:B------:R-:W-:Y:S01]  /*64a0*/  UMOV UR4, 0xf0000000 ;  /* 0xf000000000047882 */ /* 0x000fe20000000000 */
[----:B------:R-:W-:Y:S01]  /*64b0*/  UMOV UR5, 0x380fffff ;  /* 0x380fffff00057882 */ /* 0x000fe20000000000 */
[----:B--2---:R-:W0:Y:S01]  /*64c0*/  F2F.F32.F64 R18, R4 ;  /* 0x0000000400127310 */ /* 0x004e220000301000 */
[----:B------:R-:W-:-:S14]  /*64d0*/  DSETP.GEU.AND P0, PT, |R4|, UR4, PT ;  /* 0x0000000404007e2a */ /* 0x000fdc000bf0e200 */
[----:B0-----:R-:W-:Y:S01]  /*64e0*/  @!P0 FMUL R18, R18, 1.175494350822287508e-38 ;  /* 0x0080000012128820 */ /* 0x001fe20000400000 */
[----:B------:R-:W-:Y:S06]  /*64f0*/  BRA `(.L_x_13412) ;  /* 0x0000000800307947 */ /* 0x000fec0003800000 */
.L_x_13420:
        /* <DEDUP_REMOVED lines=26> */
.L_x_13423:
        /* <DEDUP_REMOVED lines=13> */
.L_x_13422:
[----:B------:R-:W2:Y:S02]  /*6770*/  LDG.E.U16 R4, desc[UR36][R4.64] ;  /* 0x0000002404047981 */ /* 0x000ea4000c1e1500 */
[----:B--2---:R-:W-:Y:S01]  /*6780*/  IMAD.U32 R18, R4, 0x10000, RZ ;  /* 0x0001000004127824 */ /* 0x004fe200078e00ff */
[----:B------:R-:W-:Y:S06]  /*6790*/  BRA `(.L_x_13412) ;  /* 0x0000000400887947 */ /* 0x000fec0003800000 */
.L_x_13419:
        /* <DEDUP_REMOVED lines=11> */
.L_x_13426:
        /* <DEDUP_REMOVED lines=20> */
.L_x_13428:
[----:B------:R-:W-:Y:S05]  /*6990*/  BSYNC B0 ;  /* 0x0000000000007941 */ /* 0x000fea0003800000 */
.L_x_13427:
[----:B------:R-:W-:Y:S01]  /*69a0*/  IMAD.SHL.U32 R3, R3, 0x100000, RZ ;  /* 0x0010000003037824 */ /* 0x000fe200078e00ff */
[----:B------:R-:W-:-:S04]  /*69b0*/  LEA R5, R0, 0x3b800000, 0x17 ;  /* 0x3b80000000057811 */ /* 0x000fc800078eb8ff */
[----:B------:R-:W-:Y:S01]  /*69c0*/  LOP3.LUT R18, R5, R3, R18, 0xfe, !PT ;  /* 0x0000000305127212 */ /* 0x000fe200078efe12 */
[----:B------:R-:W-:Y:S06]  /*69d0*/  BRA `(.L_x_13412) ;  /* 0x0000000000f87947 */ /* 0x000fec0003800000 */
.L_x_13425:
        /* <DEDUP_REMOVED lines=20> */
.L_x_13430:
[----:B------:R-:W-:Y:S05]  /*6b20*/  BSYNC B0 ;  /* 0x0000000000007941 */ /* 0x000fea0003800000 */
.L_x_13429:
[----:B------:R-:W-:Y:S01]  /*6b30*/  IMAD.SHL.U32 R3, R3, 0x200000, RZ ;  /* 0x0020000003037824 */ /* 0x000fe200078e00ff */
[----:B------:R-:W-:-:S04]  /*6b40*/  LEA R5, R0, 0x37800000, 0x17 ;  /* 0x3780000000057811 */ /* 0x000fc800078eb8ff */
[----:B------:R-:W-:Y:S01]  /*6b50*/  LOP3.LUT R18, R5, R3, R18, 0xfe, !PT ;  /* 0x0000000305127212 */ /* 0x000fe200078efe12 */
[----:B------:R-:W-:Y:S06]  /*6b60*/  BRA `(.L_x_13412) ;  /* 0x0000000000947947 */ /* 0x000fec0003800000 */
.L_x_13424:
        /* <DEDUP_REMOVED lines=14> */
.L_x_13411:
        /* <DEDUP_REMOVED lines=16> */
.L_x_13433:
[----:B------:R-:W-:Y:S01]  /*6d50*/  IMAD.MOV.U32 R18, RZ, RZ, RZ ;  /* 0x000000ffff127224 */ /* 0x000fe200078e00ff */
[----:B------:R-:W-:Y:S06]  /*6d60*/  BRA `(.L_x_13412) ;  /* 0x0000000000147947 */ /* 0x000fec0003800000 */
.L_x_13432:
[----:B------:R-:W2:Y:S02]  /*6d70*/  LDG.E.64 R4, desc[UR36][R4.64] ;  /* 0x0000002404047981 */ /* 0x000ea4000c1e1b00 */
[----:B--2---:R0:W2:Y:S01]  /*6d80*/  I2F.U64 R18, R4 ;  /* 0x0000000400127312 */ /* 0x0040a20000301000 */
[----:B------:R-:W-:Y:S05]  /*6d90*/  BRA `(.L_x_13412) ;  /* 0x0000000000087947 */ /* 0x000fea0003800000 */
.L_x_13431:
[----:B------:R-:W2:Y:S02]  /*6da0*/  LDG.E R4, desc[UR36][R4.64] ;  /* 0x0000002404047981 */ /* 0x000ea4000c1e1900 */
[----:B--2---:R-:W-:-:S07]  /*6db0*/  I2FP.F32.U32 R18, R4 ;  /* 0x0000000400127245 */ /* 0x004fce0000201000 */
.L_x_13412:
[----:B------:R-:W-:Y:S05]  /*6dc0*/  BSYNC B6 ;  /* 0x0000000000067941 */ /* 0x000fea0003800000 */
.L_x_13406:
[----:B------:R-:W1:Y:S01]  /*6dd0*/  LDC.U8 R3, c[0x0][0x6be] ;  /* 0x0001af80ff037b82 */ /* 0x000e620000000000 */
[----:B------:R-:W-:Y:S01]  /*6de0*/  ULDC.64 UR4, c[0x0][0x698] ;  /* 0x0001a60000047ab9 */ /* 0x000fe20000000a00 */
[----:B------:R-:W-:Y:S01]  /*6df0*/  BSSY B6, `(.L_x_13434) ;  /* 0x00000df000067945 */ /* 0x000fe20003800000 */
[----:B0--3--:R-:W-:-:S05]  /*6e00*/  IADD3 R4, P1, R2, UR4, RZ ;  /* 0x0000000402047c10 */ /* 0x009fca000ff3e0ff */
        /* <DEDUP_REMOVED lines=13> */
[----:B---3--:R-:W0:Y:S01]  /*6ee0*/  I2F.S16 R2, R2 ;  /* 0x0000000200027306 */ /* 0x008e220000101400 */
[----:B------:R-:W-:Y:S05]  /*6ef0*/  BRA `(.L_x_13440) ;  /* 0x0000000c00387947 */ /* 0x000fea0003800000 */
.L_x_13438:
[----:B------:R-:W3:Y:S02]  /*6f00*/  LDG.E.U8 R2, desc[UR36][R4.64] ;  /* 0x0000002404027981 */ /* 0x000ee4000c1e1100 */
[----:B---3--:R-:W-:Y:S01]  /*6f10*/  I2FP.F32.U32 R2, R2 ;  /* 0x0000000200027245 */ /* 0x008fe20000201000 */
[----:B------:R-:W-:Y:S06]  /*6f20*/  BRA `(.L_x_13440) ;  /* 0x0000000c002c7947 */ /* 0x000fec0003800000 */
.L_x_13437:
[----:B------:R-:W-:-:S13]  /*6f30*/  ISETP.NE.AND P0, PT, R0, 0x2, PT ;  /* 0x000000020000780c */ /* 0x000fda0003f05270 */
[----:B------:R-:W-:Y:S05]  /*6f40*/  @!P0 BRA `(.L_x_13441) ;  /* 0x0000000000288947 */ /* 0x000fea0003800000 */
[----:B------:R-:W-:-:S13]  /*6f50*/  ISETP.NE.AND P0, PT, R0, 0x3, PT ;  /* 0x000000030000780c */ /* 0x000fda0003f05270 */
[----:B------:R-:W-:Y:S05]  /*6f60*/  @!P0 BRA `(.L_x_13442) ;  /* 0x0000000000148947 */ /* 0x000fea0003800000 */
[----:B------:R-:W-:-:S13]  /*6f70*/  ISETP.NE.AND P0, PT, R0, 0x4, PT ;  /* 0x000000040000780c */ /* 0x000fda0003f05270 */
[----:B------:R-:W-:Y:S05]  /*6f80*/  @P0 BRA `(.L_x_13439) ;  /* 0x0000000800b80947 */ /* 0x000fea0003800000 */
[----:B------:R-:W3:Y:S02]  /*6f90*/  LDG.E.64 R2, desc[UR36][R4.64] ;  /* 0x0000002404027981 */ /* 0x000ee4000c1e1b00 */
[----:B---3--:R3:W0:Y:S01]  /*6fa0*/  I2F.S64 R2, R2 ;  /* 0x0000000200027312 */ /* 0x0086220000301400 */
[----:B------:R-:W-:Y:S05]  /*6fb0*/  BRA `(.L_x_13440) ;  /* 0x0000000c00087947 */ /* 0x000fea0003800000 */
.L_x_13442:
[----:B------:R-:W3:Y:S02]  /*6fc0*/  LDG.E R2, desc[UR36][R4.64] ;  /* 0x0000002404027981 */ /* 0x000ee4000c1e1900 */
[----:B---3--:R-:W-:Y:S01]  /*6fd0*/  I2FP.F32.S32 R2, R2 ;  /* 0x0000000200027245 */ /* 0x008fe20000201400 */
[----:B------:R-:W-:Y:S06]  /*6fe0*/  BRA `(.L_x_13440) ;  /* 0x0000000800fc7947 */ /* 0x000fec0003800000 */
.L_x_13441:
[----:B------:R-:W3:Y:S02]  /*6ff0*/  LDG.E.U16 R2, desc[UR36][R4.64] ;  /* 0x0000002404027981 */ /* 0x000ee4000c1e1500 */
[----:B---3--:R-:W0:Y:S01]  /*7000*/  I2F.S16 R2, R2 ;  /* 0x0000000200027306 */ /* 0x008e220000101400 */
[----:B------:R-:W-:Y:S05]  /*7010*/  BRA `(.L_x_13440) ;  /* 0x0000000800f07947 */ /* 0x000fea0003800000 */
.L_x_13436:
        /* <DEDUP_REMOVED lines=8> */
.L_x_13444:
[----:B------:R-:W3:Y:S02]  /*70a0*/  LDG.E.U16 R2, desc[UR36][R4.64] ;  /* 0x0000002404027981 */ /* 0x000ee4000c1e1500 */
[----:B---3--:R-:W-:Y:S01]  /*70b0*/  HADD2.F32 R2, -RZ, R2.H0_H0 ;  /* 0x20000002ff027230 */ /* 0x008fe20000004100 */
[----:B------:R-:W-:Y:S06]  /*70c0*/  BRA `(.L_x_13440) ;  /* 0x0000000800c47947 */ /* 0x000fec0003800000 */
.L_x_13443:
        /* <DEDUP_REMOVED lines=8> */
.L_x_13446:
[----:B------:R-:W3:Y:S02]  /*7150*/  LDG.E.U16 R2, desc[UR36][R4.64] ;  /* 0x0000002404027981 */ /* 0x000ee4000c1e1500 */
[----:B---3--:R-:W-:Y:S01]  /*7160*/  HADD2.F32 R2, -RZ, R2.H0_H0 ;  /* 0x20000002ff027230 */ /* 0x008fe20000004100 */
[----:B------:R-:W-:Y:S06]  /*7170*/  BRA `(.L_x_13440) ;  /* 0x0000000800987947 */ /* 0x000fec0003800000 */
.L_x_13445:
[----:B------:R-:W3:Y:S01]  /*7180*/  LDG.E.64 R4, desc[UR36][R4.64] ;  /* 0x0000002404047981 */ /* 0x000ee2000c1e1b00 */
[----:B------:R-:W-:Y:S01]  /*7190*/  UMOV UR4, 0xf0000000 ;  /* 0xf000000000047882 */ /* 0x000fe20000000000 */
[----:B------:R-:W-:Y:S01]  /*71a0*/  UMOV UR5, 0x380fffff ;  /* 0x380fffff00057882 */ /* 0x000fe20000000000 */
[----:B---3--:R-:W0:Y:S01]  /*71b0*/  F2F.F32.F64 R2, R4 ;  /* 0x0000000400027310 */ /* 0x008e220000301000 */
[----:B------:R-:W-:-:S14]  /*71c0*/  DSETP.GEU.AND P0, PT, |R4|, UR4, PT ;  /* 0x0000000404007e2a */ /* 0x000fdc000bf0e200 */
[----:B0-----:R-:W-:Y:S01]  /*71d0*/  @!P0 FMUL R2, R2, 1.175494350822287508e-38 ;  /* 0x0080000002028820 */ /* 0x001fe20000400000 */
[----:B------:R-:W-:Y:S06]  /*71e0*/  BRA `(.L_x_13440) ;  /* 0x00000008007c7947 */ /* 0x000fec0003800000 */
.L_x_13435:
        /* <DEDUP_REMOVED lines=12> */
.L_x_13449:
[----:B------:R-:W3:Y:S01]  /*72b0*/  LDG.E.64 R4, desc[UR36][R4.64] ;  /* 0x0000002404047981 */ /* 0x000ee2000c1e1b00 */
[----:B------:R-:W-:Y:S01]  /*72c0*/  UMOV UR4, 0xf0000000 ;  /* 0xf000000000047882 */ /* 0x000fe20000000000 */
[----:B------:R-:W-:Y:S01]  /*72d0*/  UMOV UR5, 0x380fffff ;  /* 0x380fffff00057882 */ /* 0x000fe20000000000 */
[----:B---3--:R-:W0:Y:S01]  /*72e0*/  F2F.F32.F64 R2, R4 ;  /* 0x0000000400027310 */ /* 0x008e220000301000 */
[----:B------:R-:W-:-:S14]  /*72f0*/  DSETP.GEU.AND P0, PT, |R4|, UR4, PT ;  /* 0x0000000404007e2a */ /* 0x000fdc000bf0e200 */
[----:B0-----:R-:W-:Y:S01]  /*7300*/  @!P0 FMUL R2, R2, 1.175494350822287508e-38 ;  /* 0x0080000002028820 */ /* 0x001fe20000400000 */
[----:B------:R-:W-:Y:S06]  /*7310*/  BRA `(.L_x_13440) ;  /* 0x0000000800307947 */ /* 0x000fec0003800000 */
.L_x_13448:
        /* <DEDUP_REMOVED lines=26> */
.L_x_13451:
        /* <DEDUP_REMOVED lines=13> */
.L_x_13450:
[----:B------:R-:W3:Y:S02]  /*7590*/  LDG.E.U16 R2, desc[UR36][R4.64] ;  /* 0x0000002404027981 */ /* 0x000ee4000c1e1500 */
[----:B---3--:R-:W-:Y:S01]  /*75a0*/  IMAD.U32 R2, R2, 0x10000, RZ ;  /* 0x0001000002027824 */ /* 0x008fe200078e00ff */
[----:B------:R-:W-:Y:S06]  /*75b0*/  BRA `(.L_x_13440) ;  /* 0x0000000400887947 */ /* 0x000fec0003800000 */
.L_x_13447:
        /* <DEDUP_REMOVED lines=11> */
.L_x_13454:
        /* <DEDUP_REMOVED lines=20> */
.L_x_13456:
[----:B------:R-:W-:Y:S05]  /*77b0*/  BSYNC B0 ;  /* 0x0000000000007941 */ /* 0x000fea0003800000 */
.L_x_13455:
[----:B------:R-:W-:Y:S01]  /*77c0*/  IMAD.SHL.U32 R2, R2, 0x100000, RZ ;  /* 0x0010000002027824 */ /* 0x000fe200078e00ff */
[----:B------:R-:W-:-:S04]  /*77d0*/  LEA R3, R0, 0x3b800000, 0x17 ;  /* 0x3b80000000037811 */ /* 0x000fc800078eb8ff */
[----:B------:R-:W-:Y:S01]  /*77e0*/  LOP3.LUT R2, R3, R2, R4, 0xfe, !PT ;  /* 0x0000000203027212 */ /* 0x000fe200078efe04 */
[----:B------:R-:W-:Y:S06]  /*77f0*/  BRA `(.L_x_13440) ;  /* 0x0000000000f87947 */ /* 0x000fec0003800000 */
.L_x_13453:
        /* <DEDUP_REMOVED lines=20> */
.L_x_13458:
[----:B------:R-:W-:Y:S05]  /*7940*/  BSYNC B0 ;  /* 0x0000000000007941 */ /* 0x000fea0003800000 */
.L_x_13457:
[----:B------:R-:W-:Y:S01]  /*7950*/  IMAD.SHL.U32 R2, R2, 0x200000, RZ ;  /* 0x0020000002027824 */ /* 0x000fe200078e00ff */
[----:B------:R-:W-:-:S04]  /*7960*/  LEA R3, R0, 0x37800000, 0x17 ;  /* 0x3780000000037811 */ /* 0x000fc800078eb8ff */
[----:B------:R-:W-:Y:S01]  /*7970*/  LOP3.LUT R2, R3, R2, R4, 0xfe, !PT ;  /* 0x0000000203027212 */ /* 0x000fe200078efe04 */
[----:B------:R-:W-:Y:S06]  /*7980*/  BRA `(.L_x_13440) ;  /* 0x0000000000947947 */ /* 0x000fec0003800000 */
.L_x_13452:
        /* <DEDUP_REMOVED lines=14> */
.L_x_13439:
        /* <DEDUP_REMOVED lines=16> */
.L_x_13461:
[----:B------:R-:W-:Y:S01]  /*7b70*/  IMAD.MOV.U32 R2, RZ, RZ, RZ ;  /* 0x000000ffff027224 */ /* 0x000fe200078e00ff */
[----:B------:R-:W-:Y:S06]  /*7b80*/  BRA `(.L_x_13440) ;  /* 0x0000000000147947 */ /* 0x000fec0003800000 */
.L_x_13460:
[----:B------:R-:W3:Y:S02]  /*7b90*/  LDG.E.64 R2, desc[UR36][R4.64] ;  /* 0x0000002404027981 */ /* 0x000ee4000c1e1b00 */
[----:B---3--:R0:W1:Y:S01]  /*7ba0*/  I2F.U64 R2, R2 ;  /* 0x0000000200027312 */ /* 0x0080620000301000 */
[----:B------:R-:W-:Y:S05]  /*7bb0*/  BRA `(.L_x_13440) ;  /* 0x0000000000087947 */ /* 0x000fea0003800000 */
.L_x_13459:
[----:B------:R-:W3:Y:S02]  /*7bc0*/  LDG.E R2, desc[UR36][R4.64] ;  /* 0x0000002404027981 */ /* 0x000ee4000c1e1900 */
[----:B---3--:R-:W-:-:S07]  /*7bd0*/  I2FP.F32.U32 R2, R2 ;  /* 0x0000000200027245 */ /* 0x008fce0000201000 */
.L_x_13440:
[----:B------:R-:W-:Y:S05]  /*7be0*/  BSYNC B6 ;  /* 0x0000000000067941 */ /* 0x000fea0003800000 */
.L_x_13434:
[----:B0--3--:R-:W0:Y:S01]  /*7bf0*/  LDC.U8 R3, c[0x0][0x6bf] ;  /* 0x0001afc0ff037b82 */ /* 0x009e220000000000 */
[----:B------:R-:W-:Y:S01]  /*7c00*/  ULDC.64 UR4, c[0x0][0x6a0] ;  /* 0x0001a80000047ab9 */ /* 0x000fe20000000a00 */
[----:B------:R-:W-:Y:S01]  /*7c10*/  BSSY B6, `(.L_x_13462) ;  /* 0x00000df000067945 */ /* 0x000fe20003800000 */
        /* <DEDUP_REMOVED lines=16> */
.L_x_13466:
[----:B------:R-:W3:Y:S02]  /*7d20*/  LDG.E.U8 R0, desc[UR36][R4.64] ;  /* 0x0000002404007981 */ /* 0x000ee4000c1e1100 */
[----:B---3--:R-:W-:Y:S01]  /*7d30*/  I2FP.F32.U32 R0, R0 ;  /* 0x0000000000007245 */ /* 0x008fe20000201000 */
[----:B------:R-:W-:Y:S06]  /*7d40*/  BRA `(.L_x_13468) ;  /* 0x0000000c002c7947 */ /* 0x000fec0003800000 */
.L_x_13465:
        /* <DEDUP_REMOVED lines=9> */
.L_x_13470:
[----:B------:R-:W3:Y:S02]  /*7de0*/  LDG.E R0, desc[UR36][R4.64] ;  /* 0x0000002404007981 */ /* 0x000ee4000c1e1900 */
[----:B---3--:R-:W-:Y:S01]  /*7df0*/  I2FP.F32.S32 R0, R0 ;  /* 0x0000000000007245 */ /* 0x008fe20000201400 */
[----:B------:R-:W-:Y:S06]  /*7e00*/  BRA `(.L_x_13468) ;  /* 0x0000000800fc7947 */ /* 0x000fec0003800000 */
.L_x_13469:
[----:B------:R-:W3:Y:S02]  /*7e10*/  LDG.E.U16 R0, desc[UR36][R4.64] ;  /* 0x0000002404007981 */ /* 0x000ee4000c1e1500 */
[----:B---3--:R-:W0:Y:S01]  /*7e20*/  I2F.S16 R0, R0 ;  /* 0x0000000000007306 */ /* 0x008e220000101400 */
[----:B------:R-:W-:Y:S05]  /*7e30*/  BRA `(.L_x_13468) ;  /* 0x0000000800f07947 */ /* 0x000fea0003800000 */
.L_x_13464:
        /* <DEDUP_REMOVED lines=8> */
.L_x_13472:
[----:B------:R-:W3:Y:S02]  /*7ec0*/  LDG.E.U16 R0, desc[UR36][R4.64] ;  /* 0x0000002404007981 */ /* 0x000ee4000c1e1500 */
[----:B---3--:R-:W-:Y:S01]  /*7ed0*/  HADD2.F32 R0, -RZ, R0.H0_H0 ;  /* 0x20000000ff007230 */ /* 0x008fe20000004100 */
[----:B------:R-:W-:Y:S06]  /*7ee0*/  BRA `(.L_x_13468) ;  /* 0x0000000800c47947 */ /* 0x000fec0003800000 */
.L_x_13471:
        /* <DEDUP_REMOVED lines=8> */
.L_x_13474:
[----:B------:R-:W3:Y:S02]  /*7f70*/  LDG.E.U16 R0, desc[UR36][R4.64] ;  /* 0x0000002404007981 */ /* 0x000ee4000c1e1500 */
[----:B---3--:R-:W-:Y:S01]  /*7f80*/  HADD2.F32 R0, -RZ, R0.H0_H0 ;  /* 0x20000000ff007230 */ /* 0x008fe20000004100 */
[----:B------:R-:W-:Y:S06]  /*7f90*/  BRA `(.L_x_13468) ;  /* 0x0000000800987947 */ /* 0x000fec0003800000 */
.L_x_13473:
[----:B------:R-:W3:Y:S01]  /*7fa0*/  LDG.E.64 R4, desc[UR36][R4.64] ;  /* 0x0000002404047981 */ /* 0x000ee2000c1e1b00 */
[----:B------:R-:W-:Y:S01]  /*7fb0*/  UMOV UR4, 0xf0000000 ;  /* 0xf000000000047882 */ /* 0x000fe20000000000 */
[----:B------:R-:W-:Y:S01]  /*7fc0*/  UMOV UR5, 0x380fffff ;  /* 0x380fffff00057882 */ /* 0x000fe20000000000 */
[----:B---3--:R-:W0:Y:S01]  /*7fd0*/  F2F.F32.F64 R0, R4 ;  /* 0x0000000400007310 */ /* 0x008e220000301000 */
[----:B------:R-:W-:-:S14]  /*7fe0*/  DSETP.GEU.AND P0, PT, |R4|, UR4, PT ;  /* 0x0000000404007e2a */ /* 0x000fdc000bf0e200 */
[----:B0-----:R-:W-:Y:S01]  /*7ff0*/  @!P0 FMUL R0, R0, 1.175494350822287508e-38 ;  /* 0x0080000000008820 */ /* 0x001fe20000400000 */
[----:B------:R-:W-:Y:S06]  /*8000*/  BRA `(.L_x_13468) ;  /* 0x00000008007c7947 */ /* 0x000fec0003800000 */
.L_x_13463:
        /* <DEDUP_REMOVED lines=12> */
.L_x_13477:
[----:B------:R-:W3:Y:S01]  /*80d0*/  LDG.E.64 R4, desc[UR36][R4.64] ;  /* 0x0000002404047981 */ /* 0x000ee2000c1e1b00 */
[----:B------:R-:W-:Y:S01]  /*80e0*/  UMOV UR4, 0xf0000000 ;  /* 0xf000000000047882 */ /* 0x000fe20000000000 */
[----:B------:R-:W-:Y:S01]  /*80f0*/  UMOV UR5, 0x380fffff ;  /* 0x380fffff00057882 */ /* 0x000fe20000000000 */
[----:B---3--:R-:W0:Y:S01]  /*8100*/  F2F.F32.F64 R0, R4 ;  /* 0x0000000400007310 */ /* 0x008e220000301000 */
[----:B------:R-:W-:-:S14]  /*8110*/  DSETP.GEU.AND P0, PT, |R4|, UR4, PT ;  /* 0x0000000404007e2a */ /* 0x000fdc000bf0e200 */
[----:B0-----:R-:W-:Y:S01]  /*8120*/  @!P0 FMUL R0, R0, 1.175494350822287508e-38 ;  /* 0x0080000000008820 */ /* 0x001fe20000400000 */
[----:B------:R-:W-:Y:S06]  /*8130*/  BRA `(.L_x_13468) ;  /* 0x0000000800307947 */ /* 0x000fec0003800000 */
.L_x_13476:
        /* <DEDUP_REMOVED lines=26> */
.L_x_13479:
        /* <DEDUP_REMOVED lines=13> */
.L_x_13478:
[----:B------:R-:W3:Y:S02]  /*83b0*/  LDG.E.U16 R0, desc[UR36][R4.64] ;  /* 0x0000002404007981 */ /* 0x000ee4000c1e1500 */
[----:B---3--:R-:W-:Y:S01]  /*83c0*/  IMAD.U32 R0, R0, 0x10000, RZ ;  /* 0x0001000000007824 */ /* 0x008fe200078e00ff */
[----:B------:R-:W-:Y:S06]  /*83d0*/  BRA `(.L_x_13468) ;  /* 0x0000000400887947 */ /* 0x000fec0003800000 */
.L_x_13475:
        /* <DEDUP_REMOVED lines=11> */
.L_x_13482:
        /* <DEDUP_REMOVED lines=20> */
.L_x_13484:
[----:B------:R-:W-:Y:S05]  /*85d0*/  BSYNC B0 ;  /* 0x0000000000007941 */ /* 0x000fea0003800000 */
.L_x_13483:
[----:B------:R-:W-:Y:S01]  /*85e0*/  LEA R5, R0, 0x3b800000, 0x17 ;  /* 0x3b80000000057811 */ /* 0x000fe200078eb8ff */
[----:B------:R-:W-:-:S05]  /*85f0*/  IMAD.SHL.U32 R0, R3, 0x100000, RZ ;  /* 0x0010000003007824 */ /* 0x000fca00078e00ff */
[----:B------:R-:W-:Y:S01]  /*8600*/  LOP3.LUT R0, R5, R0, R6, 0xfe, !PT ;  /* 0x0000000005007212 */ /* 0x000fe200078efe06 */
[----:B------:R-:W-:Y:S06]  /*8610*/  BRA `(.L_x_13468) ;  /* 0x0000000000f87947 */ /* 0x000fec0003800000 */
.L_x_13481:
        /* <DEDUP_REMOVED lines=20> */
.L_x_13486:
[----:B------:R-:W-:Y:S05]  /*8760*/  BSYNC B0 ;  /* 0x0000000000007941 */ /* 0x000fea0003800000 */
.L_x_13485:
[----:B------:R-:W-:Y:S01]  /*8770*/  LEA R5, R0, 0x37800000, 0x17 ;  /* 0x3780000000057811 */ /* 0x000fe200078eb8ff */
[----:B------:R-:W-:-:S05]  /*8780*/  IMAD.SHL.U32 R0, R3, 0x200000, RZ ;  /* 0x0020000003007824 */ /* 0x000fca00078e00ff */
[----:B------:R-:W-:Y:S01]  /*8790*/  LOP3.LUT R0, R5, R0, R6, 0xfe, !PT ;  /* 0x0000000005007212 */ /* 0x000fe200078efe06 */
[----:B------:R-:W-:Y:S06]  /*87a0*/  BRA `(.L_x_13468) ;  /* 0x0000000000947947 */ /* 0x000fec0003800000 */
.L_x_13480:
        /* <DEDUP_REMOVED lines=14> */
.L_x_13467:
        /* <DEDUP_REMOVED lines=16> */
.L_x_13489:
[----:B------:R-:W-:Y:S01]  /*8990*/  IMAD.MOV.U32 R0, RZ, RZ, RZ ;  /* 0x000000ffff007224 */ /* 0x000fe200078e00ff */
[----:B------:R-:W-:Y:S06]  /*89a0*/  BRA `(.L_x_13468) ;  /* 0x0000000000147947 */ /* 0x000fec0003800000 */
.L_x_13488:
[----:B------:R-:W3:Y:S02]  /*89b0*/  LDG.E.64 R4, desc[UR36][R4.64] ;  /* 0x0000002404047981 */ /* 0x000ee4000c1e1b00 */
[----:B---3--:R0:W3:Y:S01]  /*89c0*/  I2F.U64 R0, R4 ;  /* 0x0000000400007312 */ /* 0x0080e20000301000 */
[----:B------:R-:W-:Y:S05]  /*89d0*/  BRA `(.L_x_13468) ;  /* 0x0000000000087947 */ /* 0x000fea0003800000 */
.L_x_13487:
[----:B------:R-:W3:Y:S02]  /*89e0*/  LDG.E R0, desc[UR36][R4.64] ;  /* 0x0000002404007981 */ /* 0x000ee4000c1e1900 */
[----:B---3--:R-:W-:-:S07]  /*89f0*/  I2FP.F32.U32 R0, R0 ;  /* 0x0000000000007245 */ /* 0x008fce0000201000 */
.L_x_13468:
[----:B------:R-:W-:Y:S05]  /*8a00*/  BSYNC B6 ;  /* 0x0000000000067941 */ /* 0x000fea0003800000 */
.L_x_13462:
[----:B0--3--:R-:W0:Y:S01]  /*8a10*/  LDC.U8 R4, c[0x0][0x6b8] ;  /* 0x0001ae00ff047b82 */ /* 0x009e220000000000 */
[----:B--2--5:R-:W-:Y:S01]  /*8a20*/  FMUL.FTZ R3, R18, R18 ;  /* 0x0000001212037220 */ /* 0x024fe20000410000 */
[----:B------:R-:W-:Y:S01]  /*8a30*/  IMAD.U32 R5, R24, 0x10000, RZ ;  /* 0x0001000018057824 */ /* 0x000fe200078e00ff */
[----:B------:R-:W-:Y:S01]  /*8a40*/  ULDC UR4, c[0x0][0x6a8] ;  /* 0x0001aa0000047ab9 */ /* 0x000fe20000000800 */
[----:B------:R-:W-:Y:S02]  /*8a50*/  IMAD.U32 R22, R22, 0x10000, RZ ;  /* 0x0001000016167824 */ /* 0x000fe400078e00ff */
[----:B-1----:R-:W-:Y:S01]  /*8a60*/  FMUL.FTZ R3, R3, R2 ;  /* 0x0000000203037220 */ /* 0x002fe20000410000 */
[----:B------:R-:W-:Y:S01]  /*8a70*/  FFMA.FTZ R0, -R0, UR4, R5 ;  /* 0x0000000400007c23 */ /* 0x000fe20008010105 */
[----:B------:R-:W-:Y:S01]  /*8a80*/  FMUL.FTZ R23, R18, R23 ;  /* 0x0000001712177220 */ /* 0x000fe20000410000 */
[----:B----4-:R-:W-:Y:S01]  /*8a90*/  FADD.FTZ R22, R22, -R19 ;  /* 0x8000001316167221 */ /* 0x010fe20000010000 */
[----:B------:R-:W-:-:S04]  /*8aa0*/  FMUL.FTZ R3, R3, UR4 ;  /* 0x0000000403037c20 */ /* 0x000fc80008410000 */
[----:B------:R-:W-:-:S04]  /*8ab0*/  FFMA.FTZ R0, -R3, R22, R0 ;  /* 0x0000001603007223 */ /* 0x000fc80000010100 */
[----:B------:R-:W-:-:S04]  /*8ac0*/  FMUL.FTZ R0, R0, R23 ;  /* 0x0000001700007220 */ /* 0x000fc80000410000 */
[----:B------:R1:W2:Y:S01]  /*8ad0*/  F2F.BF16.F32 R3, R0 ;  /* 0x0000000000037304 */ /* 0x0002a20000202000 */
[----:B0-----:R-:W-:-:S04]  /*8ae0*/  PRMT R2, R4, 0x9910, RZ ;  /* 0x0000991004027816 */ /* 0x001fc800000000ff */
[----:B------:R-:W-:-:S13]  /*8af0*/  ISETP.GT.AND P0, PT, R2, 0x9, PT ;  /* 0x000000090200780c */ /* 0x000fda0003f04270 */
[----:B-12---:R-:W-:Y:S05]  /*8b00*/  @P0 BRA `(.L_x_13490) ;  /* 0x00000004000c0947 */ /* 0x006fea0003800000 */
        /* <DEDUP_REMOVED lines=12> */
.L_x_13493:
[----:B------:R-:W-:-:S06]  /*8bd0*/  IMAD.U32 R3, R3, 0x10000, RZ ;  /* 0x0001000003037824 */ /* 0x000fcc00078e00ff */
[----:B------:R-:W0:Y:S02]  /*8be0*/  F2I.S64.TRUNC R2, R3 ;  /* 0x0000000300027311 */ /* 0x000e24000020d900 */
[----:B0-----:R0:W-:Y:S01]  /*8bf0*/  STG.E.U8 desc[UR36][R16.64], R2 ;  /* 0x0000000210007986 */ /* 0x0011e2000c101124 */
[----:B------:R-:W-:Y:S05]  /*8c00*/  BRA `(.L_x_13495) ;  /* 0x0000000c00847947 */ /* 0x000fea0003800000 */
.L_x_13492:
        /* <DEDUP_REMOVED lines=10> */
.L_x_13497:
[----:B------:R-:W-:-:S06]  /*8cb0*/  IMAD.U32 R3, R3, 0x10000, RZ ;  /* 0x0001000003037824 */ /* 0x000fcc00078e00ff */
[----:B------:R-:W0:Y:S02]  /*8cc0*/  F2I.FTZ.TRUNC.NTZ R3, R3 ;  /* 0x0000000300037305 */ /* 0x000e24000021f100 */
[----:B0-----:R0:W-:Y:S01]  /*8cd0*/  STG.E desc[UR36][R16.64], R3 ;  /* 0x0000000310007986 */ /* 0x0011e2000c101924 */
[----:B------:R-:W-:Y:S05]  /*8ce0*/  BRA `(.L_x_13495) ;  /* 0x0000000c004c7947 */ /* 0x000fea0003800000 */
.L_x_13496:
[----:B------:R-:W-:-:S06]  /*8cf0*/  IMAD.U32 R3, R3, 0x10000, RZ ;  /* 0x0001000003037824 */ /* 0x000fcc00078e00ff */
[----:B------:R-:W0:Y:S02]  /*8d00*/  F2I.FTZ.TRUNC.NTZ R3, R3 ;  /* 0x0000000300037305 */ /* 0x000e24000021f100 */
[----:B0-----:R0:W-:Y:S01]  /*8d10*/  STG.E.U16 desc[UR36][R16.64], R3 ;  /* 0x0000000310007986 */ /* 0x0011e2000c101524 */
[----:B------:R-:W-:Y:S05]  /*8d20*/  BRA `(.L_x_13495) ;  /* 0x0000000c003c7947 */ /* 0x000fea0003800000 */
.L_x_13491:
        /* <DEDUP_REMOVED lines=9> */
.L_x_13499:
[----:B------:R-:W-:-:S05]  /*8dc0*/  IMAD.U32 R0, R3, 0x10000, RZ ;  /* 0x0001000003007824 */ /* 0x000fca00078e00ff */
[----:B------:R-:W-:-:S05]  /*8dd0*/  F2FP.F16.F32.PACK_AB R0, RZ, R0 ;  /* 0x00000000ff00723e */ /* 0x000fca00000000ff */
[----:B------:R0:W-:Y:S01]  /*8de0*/  STG.E.U16 desc[UR36][R16.64], R0 ;  /* 0x0000000010007986 */ /* 0x0001e2000c101524 */
[----:B------:R-:W-:Y:S05]  /*8df0*/  BRA `(.L_x_13495) ;  /* 0x0000000c00087947 */ /* 0x000fea0003800000 */
.L_x_13498:
        /* <DEDUP_REMOVED lines=10> */
.L_x_13501:
[----:B------:R-:W-:-:S05]  /*8ea0*/  IMAD.U32 R3, R3, 0x10000, RZ ;  /* 0x0001000003037824 */ /* 0x000fca00078e00ff */
[----:B------:R-:W-:-:S04]  /*8eb0*/  F2FP.F16.F32.PACK_AB R3, RZ, R3 ;  /* 0x00000003ff03723e */ /* 0x000fc800000000ff */
[----:B------:R-:W-:-:S05]  /*8ec0*/  PRMT R3, R3, 0x5410, RZ ;  /* 0x0000541003037816 */ /* 0x000fca00000000ff */
[----:B------:R0:W-:Y:S01]  /*8ed0*/  STG.E desc[UR36][R16.64], R3 ;  /* 0x0000000310007986 */ /* 0x0001e2000c101924 */
[----:B------:R-:W-:Y:S05]  /*8ee0*/  BRA `(.L_x_13495) ;  /* 0x0000000800cc7947 */ /* 0x000fea0003800000 */
.L_x_13500:
[----:B------:R-:W-:-:S04]  /*8ef0*/  IMAD.U32 R2, R3, 0x10000, RZ ;  /* 0x0001000003027824 */ /* 0x000fc800078e00ff */
[----:B------:R-:W-:-:S06]  /*8f00*/  FMUL.FTZ R2, R2, 1 ;  /* 0x3f80000002027820 */ /* 0x000fcc0000410000 */
[----:B------:R-:W0:Y:S02]  /*8f10*/  F2F.F64.F32 R2, R2 ;  /* 0x0000000200027310 */ /* 0x000e240000201800 */
[----:B0-----:R0:W-:Y:S01]  /*8f20*/  STG.E.64 desc[UR36][R16.64], R2 ;  /* 0x0000000210007986 */ /* 0x0011e2000c101b24 */
[----:B------:R-:W-:Y:S05]  /*8f30*/  BRA `(.L_x_13495) ;  /* 0x0000000800b87947 */ /* 0x000fea0003800000 */
.L_x_13490:
        /* <DEDUP_REMOVED lines=13> */
.L_x_13504:
[----:B------:R-:W-:Y:S01]  /*9010*/  IMAD.U32 R3, R3, 0x10000, RZ ;  /* 0x0001000003037824 */ /* 0x000fe200078e00ff */
[----:B------:R-:W-:-:S03]  /*9020*/  CS2R R6, SRZ ;  /* 0x0000000000067805 */ /* 0x000fc6000001ff00 */
[----:B------:R-:W-:-:S04]  /*9030*/  FMUL.FTZ R3, R3, 1 ;  /* 0x3f80000003037820 */ /* 0x000fc80000410000 */
[----:B------:R-:W0:Y:S02]  /*9040*/  F2F.F64.F32 R4, R3 ;  /* 0x0000000300047310 */ /* 0x000e240000201800 */
[----:B0-----:R4:W-:Y:S01]  /*9050*/  STG.E.128 desc[UR36][R16.64], R4 ;  /* 0x0000000410007986 */ /* 0x0019e2000c101d24 */
[----:B------:R-:W-:Y:S05]  /*9060*/  BRA `(.L_x_13495) ;  /* 0x00000008006c7947 */ /* 0x000fea0003800000 */
.L_x_13503:
        /* <DEDUP_REMOVED lines=21> */
.L_x_13508:
[----:B------:R-:W-:Y:S05]  /*91c0*/  BSYNC B0 ;  /* 0x0000000000007941 */ /* 0x000fea0003800000 */
.L_x_13507:
[----:B------:R-:W-:-:S05]  /*91d0*/  LOP3.LUT R3, R0, R3, RZ, 0xfc, !PT ;  /* 0x0000000300037212 */ /* 0x000fca00078efcff */
[----:B------:R1:W-:Y:S01]  /*91e0*/  STG.E.U8 desc[UR36][R16.64], R3 ;  /* 0x0000000310007986 */ /* 0x0003e2000c101124 */
[----:B------:R-:W-:Y:S05]  /*91f0*/  BRA `(.L_x_13495) ;  /* 0x0000000800087947 */ /* 0x000fea0003800000 */
.L_x_13506:
        /* <DEDUP_REMOVED lines=13> */
.L_x_13510:
[----:B------:R-:W-:Y:S01]  /*92d0*/  IMAD.MOV.U32 R0, RZ, RZ, 0x7f ;  /* 0x0000007fff007424 */ /* 0x000fe200078e00ff */
[----:B------:R-:W-:-:S04]  /*92e0*/  ISETP.GT.U32.AND P0, PT, R2, 0x7f800000, PT ;  /* 0x7f8000000200780c */ /* 0x000fc80003f04070 */
[----:B------:R-:W-:-:S09]  /*92f0*/  SEL R0, R0, 0x7c, P0 ;  /* 0x0000007c00007807 */ /* 0x000fd20000000000 */
.L_x_13511:
[----:B------:R-:W-:Y:S05]  /*9300*/  BSYNC B0 ;  /* 0x0000000000007941 */ /* 0x000fea0003800000 */
.L_x_13509:
[----:B------:R-:W-:-:S04]  /*9310*/  LOP3.LUT R2, R3, 0x80000000, RZ, 0xc0, !PT ;  /* 0x8000000003027812 */ /* 0x000fc800078ec0ff */
[----:B------:R-:W-:-:S04]  /*9320*/  SHF.R.U32.HI R3, RZ, 0x18, R2 ;  /* 0x00000018ff037819 */ /* 0x000fc80000011602 */
[----:B------:R-:W-:-:S05]  /*9330*/  LOP3.LUT R3, R0, R3, RZ, 0xfc, !PT ;  /* 0x0000000300037212 */ /* 0x000fca00078efcff */
[----:B------:R2:W-:Y:S01]  /*9340*/  STG.E.U8 desc[UR36][R16.64], R3 ;  /* 0x0000000310007986 */ /* 0x0005e2000c101124 */
[----:B------:R-:W-:Y:S05]  /*9350*/  BRA `(.L_x_13495) ;  /* 0x0000000400b07947 */ /* 0x000fea0003800000 */
.L_x_13505:
[----:B------:R0:W-:Y:S01]  /*9360*/  STG.E.U16 desc[UR36][R16.64], R3 ;  /* 0x0000000310007986 */ /* 0x0001e2000c101524 */
[----:B------:R-:W-:Y:S05]  /*9370*/  BRA `(.L_x_13495) ;  /* 0x0000000400a87947 */ /* 0x000fea0003800000 */
.L_x_13502:
        /* <DEDUP_REMOVED lines=12> */
.L_x_13514:
        /* <DEDUP_REMOVED lines=17> */
.L_x_13517:
[----:B------:R-:W-:-:S04]  /*9550*/  LOP3.LUT R2, R3, 0x80000000, RZ, 0xc0, !PT ;  /* 0x8000000003027812 */ /* 0x000fc800078ec0ff */
[----:B------:R-:W-:-:S04]  /*9560*/  SHF.R.U32.HI R3, RZ, 0x18, R2 ;  /* 0x00000018ff037819 */ /* 0x000fc80000011602 */
[----:B------:R-:W-:-:S04]  /*9570*/  LOP3.LUT R0, R0, R3, RZ, 0xfc, !PT ;  /* 0x0000000300007212 */ /* 0x000fc800078efcff */
[----:B------:R-:W-:-:S07]  /*9580*/  PRMT R8, R0, 0x7610, R8 ;  /* 0x0000761000087816 */ /* 0x000fce0000000008 */
.L_x_13516:
[----:B------:R-:W-:Y:S05]  /*9590*/  BSYNC B0 ;  /* 0x0000000000007941 */ /* 0x000fea0003800000 */
.L_x_13515:
[----:B------:R0:W-:Y:S01]  /*95a0*/  STG.E.U8 desc[UR36][R16.64], R8 ;  /* 0x0000000810007986 */ /* 0x0001e2000c101124 */
[----:B------:R-:W-:Y:S05]  /*95b0*/  BRA `(.L_x_13495) ;  /* 0x0000000400187947 */ /* 0x000fea0003800000 */
.L_x_13513:
        /* <DEDUP_REMOVED lines=17> */
.L_x_13520:
[----:B------:R-:W-:-:S04]  /*96d0*/  LOP3.LUT R2, R3, 0x80000000, RZ, 0xc0, !PT ;  /* 0x8000000003027812 */ /* 0x000fc800078ec0ff */
[----:B------:R-:W-:-:S04]  /*96e0*/  SHF.R.U32.HI R3, RZ, 0x18, R2 ;  /* 0x00000018ff037819 */ /* 0x000fc80000011602 */
[----:B------:R-:W-:-:S04]  /*96f0*/  LOP3.LUT R0, R0, R3, RZ, 0xfc, !PT ;  /* 0x0000000300007212 */ /* 0x000fc800078efcff */
[----:B------:R-:W-:-:S07]  /*9700*/  PRMT R8, R0, 0x7610, R8 ;  /* 0x0000761000087816 */ /* 0x000fce0000000008 */
.L_x_13519:
[----:B------:R-:W-:Y:S05]  /*9710*/  BSYNC B0 ;  /* 0x0000000000007941 */ /* 0x000fea0003800000 */
.L_x_13518:
[----:B------:R0:W-:Y:S01]  /*9720*/  STG.E.U8 desc[UR36][R16.64], R8 ;  /* 0x0000000810007986 */ /* 0x0001e2000c101124 */
[----:B------:R-:W-:Y:S05]  /*9730*/  BRA `(.L_x_13495) ;  /* 0x0000000000b87947 */ /* 0x000fea0003800000 */
.L_x_13512:
        /* <DEDUP_REMOVED lines=22> */
.L_x_13494:
        /* <DEDUP_REMOVED lines=16> */
.L_x_13523:
[----:B------:R-:W-:Y:S05]  /*99a0*/  BRA `(.L_x_13495) ;  /* 0x00000000001c7947 */ /* 0x000fea0003800000 */
.L_x_13522:
[----:B------:R-:W-:-:S06]  /*99b0*/  IMAD.U32 R3, R3, 0x10000, RZ ;  /* 0x0001000003037824 */ /* 0x000fcc00078e00ff */
[----:B------:R-:W0:Y:S02]  /*99c0*/  F2I.U64.TRUNC R2, R3 ;  /* 0x0000000300027311 */ /* 0x000e24000020d800 */
[----:B0-----:R0:W-:Y:S01]  /*99d0*/  STG.E.64 desc[UR36][R16.64], R2 ;  /* 0x0000000210007986 */ /* 0x0011e2000c101b24 */
[----:B------:R-:W-:Y:S05]  /*99e0*/  BRA `(.L_x_13495) ;  /* 0x00000000000c7947 */ /* 0x000fea0003800000 */
.L_x_13521:
[----:B------:R-:W-:-:S06]  /*99f0*/  IMAD.U32 R3, R3, 0x10000, RZ ;  /* 0x0001000003037824 */ /* 0x000fcc00078e00ff */
[----:B------:R-:W0:Y:S02]  /*9a00*/  F2I.FTZ.U32.TRUNC.NTZ R3, R3 ;  /* 0x0000000300037305 */ /* 0x000e24000021f000 */
[----:B0-----:R0:W-:Y:S02]  /*9a10*/  STG.E desc[UR36][R16.64], R3 ;  /* 0x0000000310007986 */ /* 0x0011e4000c101924 */
.L_x_13495:
[----:B------:R-:W-:-:S04]  /*9a20*/  IMAD R25, R26, 0x200, R25 ;  /* 0x000002001a197824 */ /* 0x000fc800078e0219 */
[----:B------:R-:W-:-:S07]  /*9a30*/  VIADD R29, R25, 0x80 ;  /* 0x00000080191d7836 */ /* 0x000fce0000000000 */
.L_x_13282:
[----:B------:R-:W-:Y:S05]  /*9a40*/  BSYNC B7 ;  /* 0x0000000000077941 */ /* 0x000fea0003800000 */
.L_x_13281:
[----:B------:R-:W-:Y:S01]  /*9a50*/  ULDC UR4, c[0x0][0x210] ;  /* 0x0000840000047ab9 */ /* 0x000fe20000000800 */
[----:B------:R-:W-:Y:S01]  /*9a60*/  BSSY B7, `(.L_x_13524) ;  /* 0x000099c000077945 */ /* 0x000fe20003800000 */
[----:B------:R-:W-:-:S13]  /*9a70*/  ISETP.GE.AND P0, PT, R29, UR4, PT ;  /* 0x000000041d007c0c */ /* 0x000fda000bf06270 */
[----:B------:R-:W-:Y:S05]  /*9a80*/  @P0 BRA `(.L_x_13525) ;  /* 0x0000009800640947 */ /* 0x000fea0003800000 */
[----:B0123--:R-:W0:Y:S01]  /*9a90*/  LDC R3, c[0x0][0x218] ;  /* 0x00008600ff037b82 */ /* 0x00fe220000000800 */
[----:B------:R-:W-:Y:S01]  /*9aa0*/  IMAD.MOV.U32 R2, RZ, RZ, RZ ;  /* 0x000000ffff027224 */ /* 0x000fe200078e00ff */
[----:B------:R-:W-:Y:S02]  /*9ab0*/  CS2R R24, SRZ ;  /* 0x0000000000187805 */ /* 0x000fe4000001ff00 */
[----:B------:R-:W-:Y:S01]  /*9ac0*/  CS2R R22, SRZ ;  /* 0x0000000000167805 */ /* 0x000fe2000001ff00 */
[----:B------:R-:W-:Y:S02]  /*9ad0*/  IMAD.MOV.U32 R19, RZ, RZ, RZ ;  /* 0x000000ffff137224 */ /* 0x000fe400078e00ff */
[----:B------:R-:W-:Y:S02]  /*9ae0*/  IMAD.MOV.U32 R0, RZ, RZ, RZ ;  /* 0x000000ffff007224 */ /* 0x000fe400078e00ff */
[----:B----4-:R-:W-:Y:S01]  /*9af0*/  IMAD.MOV.U32 R16, RZ, RZ, RZ ;  /* 0x000000ffff107224 */ /* 0x010fe200078e00ff */
        /* <DEDUP_REMOVED lines=525> */
.L_x_13526:
        /* <DEDUP_REMOVED lines=23> */
.L_x_13530:
[----:B------:R-:W2:Y:S02]  /*bd40*/  LDG.E.U8 R4, desc[UR36][R4.64] ;  /* 0x0000002404047981 */ /* 0x000ea4000c1e1100 */
[----:B--2---:R-:W-:-:S04]  /*bd50*/  I2FP.F32.U32 R0, R4 ;  /* 0x0000000400007245 */ /* 0x004fc80000201000 */
[----:B------:R-:W-:-:S04]  /*bd60*/  F2FP.BF16.F32.PACK_AB R0, RZ, R0 ;  /* 0x00000000ff00723e */ /* 0x000fc800000010ff */
[----:B------:R-:W-:Y:S01]  /*bd70*/  PRMT R18, R0, 0x7610, R18 ;  /* 0x0000761000127816 */ /* 0x000fe20000000012 */
[----:B------:R-:W-:Y:S06]  /*bd80*/  BRA `(.L_x_13532) ;  /* 0x0000000c00c87947 */ /* 0x000fec0003800000 */
.L_x_13529:
        /* <DEDUP_REMOVED lines=11> */
.L_x_13534:
[----:B------:R-:W2:Y:S02]  /*be40*/  LDG.E R4, desc[UR36][R4.64] ;  /* 0x0000002404047981 */ /* 0x000ea4000c1e1900 */
[----:B--2---:R-:W-:-:S04]  /*be50*/  I2FP.F32.S32 R0, R4 ;  /* 0x0000000400007245 */ /* 0x004fc80000201400 */
[----:B------:R-:W-:-:S04]  /*be60*/  F2FP.BF16.F32.PACK_AB R0, RZ, R0 ;  /* 0x00000000ff00723e */ /* 0x000fc800000010ff */
[----:B------:R-:W-:Y:S01]  /*be70*/  PRMT R18, R0, 0x7610, R18 ;  /* 0x0000761000127816 */ /* 0x000fe20000000012 */
[----:B------:R-:W-:Y:S06]  /*be80*/  BRA `(.L_x_13532) ;  /* 0x0000000c00887947 */ /* 0x000fec0003800000 */
.L_x_13533:
[----:B------:R-:W2:Y:S02]  /*be90*/  LDG.E.U16 R4, desc[UR36][R4.64] ;  /* 0x0000002404047981 */ /* 0x000ea4000c1e1500 */
[----:B--2---:R-:W0:Y:S02]  /*bea0*/  I2F.S16 R0, R4 ;  /* 0x0000000400007306 */ /* 0x004e240000101400 */
[----:B0-----:R-:W-:-:S04]  /*beb0*/  F2FP.BF16.F32.PACK_AB R0, RZ, R0 ;  /* 0x00000000ff00723e */ /* 0x001fc800000010ff */
[----:B------:R-:W-:Y:S01]  /*bec0*/  PRMT R18, R0, 0x7610, R18 ;  /* 0x0000761000127816 */ /* 0x000fe20000000012 */
[----:B------:R-:W-:Y:S06]  /*bed0*/  BRA `(.L_x_13532) ;  /* 0x0000000c00747947 */ /* 0x000fec0003800000 */
.L_x_13528:
        /* <DEDUP_REMOVED lines=9> */
.L_x_13536:
[----:B------:R-:W2:Y:S02]  /*bf70*/  LDG.E.U16 R0, desc[UR36][R4.64] ;  /* 0x0000002404007981 */ /* 0x000ea4000c1e1500 */
[----:B--2---:R-:W-:-:S05]  /*bf80*/  HADD2.F32 R0, -RZ, R0.H0_H0 ;  /* 0x20000000ff007230 */ /* 0x004fca0000004100 */
[----:B------:R-:W-:-:S04]  /*bf90*/  F2FP.BF16.F32.PACK_AB R0, RZ, R0 ;  /* 0x00000000ff00723e */ /* 0x000fc800000010ff */
[----:B------:R-:W-:Y:S01]  /*bfa0*/  PRMT R18, R0, 0x7610, R18 ;  /* 0x0000761000127816 */ /* 0x000fe20000000012 */
[----:B------:R-:W-:Y:S06]  /*bfb0*/  BRA `(.L_x_13532) ;  /* 0x0000000c003c7947 */ /* 0x000fec0003800000 */
.L_x_13535:
        /* <DEDUP_REMOVED lines=9> */
.L_x_13538:
[----:B------:R-:W2:Y:S02]  /*c050*/  LDG.E.U16 R4, desc[UR36][R4.64] ;  /* 0x0000002404047981 */ /* 0x000ea4000c1e1500 */
[----:B--2---:R-:W-:-:S05]  /*c060*/  HADD2.F32 R0, -RZ, R4.H0_H0 ;  /* 0x20000004ff007230 */ /* 0x004fca0000004100 */
[----:B------:R-:W-:-:S04]  /*c070*/  F2FP.BF16.F32.PACK_AB R0, RZ, R0 ;  /* 0x00000000ff00723e */ /* 0x000fc800000010ff */
[----:B------:R-:W-:Y:S01]  /*c080*/  PRMT R18, R0, 0x7610, R18 ;  /* 0x0000761000127816 */ /* 0x000fe20000000012 */
[----:B------:R-:W-:Y:S06]  /*c090*/  BRA `(.L_x_13532) ;  /* 0x0000000c00047947 */ /* 0x000fec0003800000 */
.L_x_13537:
        /* <DEDUP_REMOVED lines=9> */
.L_x_13527:
        /* <DEDUP_REMOVED lines=14> */
.L_x_13541:
        /* <DEDUP_REMOVED lines=9> */
.L_x_13540:
        /* <DEDUP_REMOVED lines=28> */
.L_x_13543:
        /* <DEDUP_REMOVED lines=15> */
.L_x_13542:
[----:B------:R0:W5:Y:S01]  /*c550*/  LDG.E.U16 R18, desc[UR36][R4.64] ;  /* 0x0000002404127981 */ /* 0x000162000c1e1500 */
[----:B------:R-:W-:Y:S05]  /*c560*/  BRA `(.L_x_13532) ;  /* 0x0000000400d07947 */ /* 0x000fea0003800000 */
.L_x_13539:
        /* <DEDUP_REMOVED lines=13> */
.L_x_13546:
        /* <DEDUP_REMOVED lines=21> */
.L_x_13550:
[----:B------:R-:W-:Y:S05]  /*c790*/  BSYNC B1 ;  /* 0x0000000000017941 */ /* 0x000fea0003800000 */
.L_x_13549:
[----:B------:R-:W-:Y:S01]  /*c7a0*/  LEA R5, R0, 0x3b800000, 0x17 ;  /* 0x3b80000000057811 */ /* 0x000fe200078eb8ff */
[----:B------:R-:W-:-:S05]  /*c7b0*/  IMAD.SHL.U32 R0, R3, 0x100000, RZ ;  /* 0x0010000003007824 */ /* 0x000fca00078e00ff */
[----:B------:R-:W-:-:S07]  /*c7c0*/  LOP3.LUT R0, R5, R0, R6, 0xfe, !PT ;  /* 0x0000000005007212 */ /* 0x000fce00078efe06 */
.L_x_13548:
[----:B------:R-:W-:Y:S05]  /*c7d0*/  BSYNC B0 ;  /* 0x0000000000007941 */ /* 0x000fea0003800000 */
.L_x_13547:
[----:B------:R-:W-:-:S04]  /*c7e0*/  F2FP.BF16.F32.PACK_AB R0, RZ, R0 ;  /* 0x00000000ff00723e */ /* 0x000fc800000010ff */
[----:B------:R-:W-:Y:S01]  /*c7f0*/  PRMT R18, R0, 0x7610, R18 ;  /* 0x0000761000127816 */ /* 0x000fe20000000012 */
[----:B------:R-:W-:Y:S06]  /*c800*/  BRA `(.L_x_13532) ;  /* 0x0000000400287947 */ /* 0x000fec0003800000 */
.L_x_13545:
        /* <DEDUP_REMOVED lines=21> */
.L_x_13554:
[----:B------:R-:W-:Y:S05]  /*c960*/  BSYNC B1 ;  /* 0x0000000000017941 */ /* 0x000fea0003800000 */
.L_x_13553:
[----:B------:R-:W-:Y:S01]  /*c970*/  LEA R5, R0, 0x37800000, 0x17 ;  /* 0x3780000000057811 */ /* 0x000fe200078eb8ff */
[----:B------:R-:W-:-:S05]  /*c980*/  IMAD.SHL.U32 R0, R3, 0x200000, RZ ;  /* 0x0020000003007824 */ /* 0x000fca00078e00ff */
[----:B------:R-:W-:-:S07]  /*c990*/  LOP3.LUT R0, R5, R0, R6, 0xfe, !PT ;  /* 0x0000000005007212 */ /* 0x000fce00078efe06 */
.L_x_13552:
[----:B------:R-:W-:Y:S05]  /*c9a0*/  BSYNC B0 ;  /* 0x0000000000007941 */ /* 0x000fea0003800000 */
.L_x_13551:
[----:B------:R-:W-:-:S04]  /*c9b0*/  F2FP.BF16.F32.PACK_AB R0, RZ, R0 ;  /* 0x00000000ff00723e */ /* 0x000fc800000010ff */
[----:B------:R-:W-:Y:S01]  /*c9c0*/  PRMT R18, R0, 0x7610, R18 ;  /* 0x0000761000127816 */ /* 0x000fe20000000012 */
[----:B------:R-:W-:Y:S06]  /*c9d0*/  BRA `(.L_x_13532) ;  /* 0x0000000000b47947 */ /* 0x000fec0003800000 */
.L_x_13544:
        /* <DEDUP_REMOVED lines=14> */
.L_x_13558:
[----:B------:R-:W-:Y:S05]  /*cac0*/  BSYNC B0 ;  /* 0x0000000000007941 */ /* 0x000fea0003800000 */
.L_x_13557:
[----:B------:R-:W-:-:S04]  /*cad0*/  F2FP.BF16.F32.PACK_AB R0, RZ, R0 ;  /* 0x00000000ff00723e */ /* 0x000fc800000010ff */
[----:B------:R-:W-:Y:S01]  /*cae0*/  PRMT R18, R0, 0x7610, R18 ;  /* 0x0000761000127816 */ /* 0x000fe20000000012 */
[----:B------:R-:W-:Y:S06]  /*caf0*/  BRA `(.L_x_13532) ;  /* 0x00000000006c7947 */ /* 0x000fec0003800000 */
.L_x_13531:
        /* <DEDUP_REMOVED lines=16> */
.L_x_13559:
[----:B------:R-:W-:Y:S01]  /*cc00*/  PRMT R18, RZ, 0x7610, R18 ;  /* 0x00007610ff127816 */ /* 0x000fe20000000012 */
[----:B------:R-:W-:Y:S06]  /*cc10*/  BRA `(.L_x_13532) ;  /* 0x0000000000247947 */ /* 0x000fec0003800000 */
.L_x_13556:
[----:B------:R-:W2:Y:S02]  /*cc20*/  LDG.E.64 R4, desc[UR36][R4.64] ;  /* 0x0000002404047981 */ /* 0x000ea4000c1e1b00 */
[----:B--2---:R-:W0:Y:S02]  /*cc30*/  I2F.U64 R0, R4 ;  /* 0x0000000400007312 */ /* 0x004e240000301000 */
[----:B0-----:R-:W-:-:S04]  /*cc40*/  F2FP.BF16.F32.PACK_AB R0, RZ, R0 ;  /* 0x00000000ff00723e */ /* 0x001fc800000010ff */
[----:B------:R-:W-:Y:S01]  /*cc50*/  PRMT R18, R0, 0x7610, R18 ;  /* 0x0000761000127816 */ /* 0x000fe20000000012 */
[----:B------:R-:W-:Y:S06]  /*cc60*/  BRA `(.L_x_13532) ;  /* 0x0000000000107947 */ /* 0x000fec0003800000 */
.L_x_13555:
[----:B------:R-:W2:Y:S02]  /*cc70*/  LDG.E R4, desc[UR36][R4.64] ;  /* 0x0000002404047981 */ /* 0x000ea4000c1e1900 */
[----:B--2---:R-:W-:-:S04]  /*cc80*/  I2FP.F32.U32 R0, R4 ;  /* 0x0000000400007245 */ /* 0x004fc80000201000 */
[----:B------:R-:W-:-:S04]  /*cc90*/  F2FP.BF16.F32.PACK_AB R0, RZ, R0 ;  /* 0x00000000ff00723e */ /* 0x000fc800000010ff */
[----:B------:R-:W-:-:S07]  /*cca0*/  PRMT R18, R0, 0x7610, R18 ;  /* 0x0000761000127816 */ /* 0x000fce0000000012 */
.L_x_13532:
        /* <DEDUP_REMOVED lines=20> */
.L_x_13563:
[----:B------:R-:W2:Y:S02]  /*cdf0*/  LDG.E.U8 R4, desc[UR36][R4.64] ;  /* 0x0000002404047981 */ /* 0x000ea4000c1e1100 */
[----:B--2---:R-:W-:-:S04]  /*ce00*/  I2FP.F32.U32 R0, R4 ;  /* 0x0000000400007245 */ /* 0x004fc80000201000 */
[----:B------:R-:W-:-:S04]  /*ce10*/  F2FP.BF16.F32.PACK_AB R0, RZ, R0 ;  /* 0x00000000ff00723e */ /* 0x000fc800000010ff */
[----:B------:R-:W-:Y:S01]  /*ce20*/  PRMT R19, R0, 0x7610, R19 ;  /* 0x0000761000137816 */ /* 0x000fe20000000013 */
[----:B------:R-:W-:Y:S06]  /*ce30*/  BRA `(.L_x_13565) ;  /* 0x0000000c00c87947 */ /* 0x000fec0003800000 */
.L_x_13562:
        /* <DEDUP_REMOVED lines=11> */
.L_x_13567:
[----:B------:R-:W2:Y:S02]  /*cef0*/  LDG.E R4, desc[UR36][R4.64] ;  /* 0x0000002404047981 */ /* 0x000ea4000c1e1900 */
[----:B--2---:R-:W-:-:S04]  /*cf00*/  I2FP.F32.S32 R0, R4 ;  /* 0x0000000400007245 */ /* 0x004fc80000201400 */
[----:B------:R-:W-:-:S04]  /*cf10*/  F2FP.BF16.F32.PACK_AB R0, RZ, R0 ;  /* 0x00000000ff00723e */ /* 0x000fc800000010ff */
[----:B------:R-:W-:Y:S01]  /*cf20*/  PRMT R19, R0, 0x7610, R19 ;  /* 0x0000761000137816 */ /* 0x000fe20000000013 */
[----:B------:R-:W-:Y:S06]  /*cf30*/  BRA `(.L_x_13565) ;  /* 0x0000000c00887947 */ /* 0x000fec0003800000 */
.L_x_13566:
[----:B------:R-:W2:Y:S02]  /*cf40*/  LDG.E.U16 R4, desc[UR36][R4.64] ;  /* 0x0000002404047981 */ /* 0x000ea4000c1e1500 */
[----:B--2---:R-:W0:Y:S02]  /*cf50*/  I2F.S16 R0, R4 ;  /* 0x0000000400007306 */ /* 0x004e240000101400 */
[----:B0-----:R-:W-:-:S04]  /*cf60*/  F2FP.BF16.F32.PACK_AB R0, RZ, R0 ;  /* 0x00000000ff00723e */ /* 0x001fc800000010ff */
[----:B------:R-:W-:Y:S01]  /*cf70*/  PRMT R19, R0, 0x7610, R19 ;  /* 0x0000761000137816 */ /* 0x000fe20000000013 */
[----:B------:R-:W-:Y:S06]  /*cf80*/  BRA `(.L_x_13565) ;  /* 0x0000000c00747947 */ /* 0x000fec0003800000 */
.L_x_13561:
        /* <DEDUP_REMOVED lines=9> */
.L_x_13569:
[----:B------:R-:W2:Y:S02]  /*d020*/  LDG.E.U16 R0, desc[UR36][R4.64] ;  /* 0x0000002404007981 */ /* 0x000ea4000c1e1500 */
[----:B--2---:R-:W-:-:S05]  /*d030*/  HADD2.F32 R0, -RZ, R0.H0_H0 ;  /* 0x20000000ff007230 */ /* 0x004fca0000004100 */
[----:B------:R-:W-:-:S04]  /*d040*/  F2FP.BF16.F32.PACK_AB R0, RZ, R0 ;  /* 0x00000000ff00723e */ /* 0x000fc800000010ff */
[----:B------:R-:W-:Y:S01]  /*d050*/  PRMT R19, R0, 0x7610, R19 ;  /* 0x0000761000137816 */ /* 0x000fe20000000013 */
[----:B------:R-:W-:Y:S06]  /*d060*/  BRA `(.L_x_13565) ;  /* 0x0000000c003c7947 */ /* 0x000fec0003800000 */
.L_x_13568:
        /* <DEDUP_REMOVED lines=9> */
.L_x_13571:
[----:B------:R-:W2:Y:S02]  /*d100*/  LDG.E.U16 R4, desc[UR36][R4.64] ;  /* 0x0000002404047981 */ /* 0x000ea4000c1e1500 */
[----:B--2---:R-:W-:-:S05]  /*d110*/  HADD2.F32 R0, -RZ, R4.H0_H0 ;  /* 0x20000004ff007230 */ /* 0x004fca0000004100 */
[----:B------:R-:W-:-:S04]  /*d120*/  F2FP.BF16.F32.PACK_AB R0, RZ, R0 ;  /* 0x00000000ff00723e */ /* 0x000fc800000010ff */
[----:B------:R-:W-:Y:S01]  /*d130*/  PRMT R19, R0, 0x7610, R19 ;  /* 0x0000761000137816 */ /* 0x000fe20000000013 */
[----:B------:R-:W-:Y:S06]  /*d140*/  BRA `(.L_x_13565) ;  /* 0x0000000c00047947 */ /* 0x000fec0003800000 */
.L_x_13570:
        /* <DEDUP_REMOVED lines=9> */
.L_x_13560:
        /* <DEDUP_REMOVED lines=14> */
.L_x_13574:
        /* <DEDUP_REMOVED lines=9> */
.L_x_13573:
        /* <DEDUP_REMOVED lines=28> */
.L_x_13576:
        /* <DEDUP_REMOVED lines=15> */
.L_x_13575:
[----:B------:R0:W5:Y:S01]  /*d600*/  LDG.E.U16 R19, desc[UR36][R4.64] ;  /* 0x0000002404137981 */ /* 0x000162000c1e1500 */
[----:B------:R-:W-:Y:S05]  /*d610*/  BRA `(.L_x_13565) ;  /* 0x0000000400d07947 */ /* 0x000fea0003800000 */
.L_x_13572:
        /* <DEDUP_REMOVED lines=13> */
.L_x_13579:
        /* <DEDUP_REMOVED lines=21> */
.L_x_13583:
[----:B------:R-:W-:Y:S05]  /*d840*/  BSYNC B1 ;  /* 0x0000000000017941 */ /* 0x000fea0003800000 */
.L_x_13582:
[----:B------:R-:W-:Y:S01]  /*d850*/  LEA R5, R0, 0x3b800000, 0x17 ;  /* 0x3b80000000057811 */ /* 0x000fe200078eb8ff */
[----:B------:R-:W-:-:S05]  /*d860*/  IMAD.SHL.U32 R0, R3, 0x100000, RZ ;  /* 0x0010000003007824 */ /* 0x000fca00078e00ff */
[----:B------:R-:W-:-:S07]  /*d870*/  LOP3.LUT R0, R5, R0, R6, 0xfe, !PT ;  /* 0x0000000005007212 */ /* 0x000fce00078efe06 */
.L_x_13581:
[----:B------:R-:W-:Y:S05]  /*d880*/  BSYNC B0 ;  /* 0x0000000000007941 */ /* 0x000fea0003800000 */
.L_x_13580:
[----:B------:R-:W-:-:S04]  /*d890*/  F2FP.BF16.F32.PACK_AB R0, RZ, R0 ;  /* 0x00000000ff00723e */ /* 0x000fc800000010ff */
[----:B------:R-:W-:Y:S01]  /*d8a0*/  PRMT R19, R0, 0x7610, R19 ;  /* 0x0000761000137816 */ /* 0x000fe20000000013 */
[----:B------:R-:W-:Y:S06]  /*d8b0*/  BRA `(.L_x_13565) ;  /* 0x0000000400287947 */ /* 0x000fec0003800000 */
.L_x_13578:
        /* <DEDUP_REMOVED lines=21> */
.L_x_13587:
[----:B------:R-:W-:Y:S05]  /*da10*/  BSYNC B1 ;  /* 0x0000000000017941 */ /* 0x000fea0003800000 */
.L_x_13586:
[----:B------:R-:W-:Y:S01]  /*da20*/  LEA R5, R0, 0x37800000, 0x17 ;  /* 0x3780000000057811 */ /* 0x000fe200078eb8ff */
[----:B------:R-:W-:-:S05]  /*da30*/  IMAD.SHL.U32 R0, R3, 0x200000, RZ ;  /* 0x0020000003007824 */ /* 0x000fca00078e00ff */
[----:B------:R-:W-:-:S07]  /*da40*/  LOP3.LUT R0, R5, R0, R6, 0xfe, !PT ;  /* 0x0000000005007212 */ /* 0x000fce00078efe06 */
.L_x_13585:
[----:B------:R-:W-:Y:S05]  /*da50*/  BSYNC B0 ;  /* 0x0000000000007941 */ /* 0x000fea0003800000 */
.L_x_13584:
[----:B------:R-:W-:-:S04]  /*da60*/  F2FP.BF16.F32.PACK_AB R0, RZ, R0 ;  /* 0x00000000ff00723e */ /* 0x000fc800000010ff */
[----:B------:R-:W-:Y:S01]  /*da70*/  PRMT R19, R0, 0x7610, R19 ;  /* 0x0000761000137816 */ /* 0x000fe20000000013 */
[----:B------:R-:W-:Y:S06]  /*da80*/  BRA `(.L_x_13565) ;  /* 0x0000000000b47947 */ /* 0x000fec0003800000 */
.L_x_13577:
        /* <DEDUP_REMOVED lines=14> */
.L_x_13591:
[----:B------:R-:W-:Y:S05]  /*db70*/  BSYNC B0 ;  /* 0x0000000000007941 */ /* 0x000fea0003800000 */
.L_x_13590:
[----:B------:R-:W-:-:S04]  /*db80*/  F2FP.BF16.F32.PACK_AB R0, RZ, R0 ;  /* 0x00000000ff00723e */ /* 0x000fc800000010ff */
[----:B------:R-:W-:Y:S01]  /*db90*/  PRMT R19, R0, 0x7610, R19 ;  /* 0x0000761000137816 */ /* 0x000fe20000000013 */
[----:B------:R-:W-:Y:S06]  /*dba0*/  BRA `(.L_x_13565) ;  /* 0x00000000006c7947 */ /* 0x000fec0003800000 */
.L_x_13564:
        /* <DEDUP_REMOVED lines=16> */
.L_x_13592:
[----:B------:R-:W-:Y:S01]  /*dcb0*/  PRMT R19, RZ, 0x7610, R19 ;  /* 0x00007610ff137816 */ /* 0x000fe20000000013 */
[----:B------:R-:W-:Y:S06]  /*dcc0*/  BRA `(.L_x_13565) ;  /* 0x0000000000247947 */ /* 0x000fec0003800000 */
.L_x_13589:
[----:B------:R-:W2:Y:S02]  /*dcd0*/  LDG.E.64 R4, desc[UR36][R4.64] ;  /* 0x0000002404047981 */ /* 0x000ea4000c1e1b00 */
[----:B--2---:R-:W0:Y:S02]  /*dce0*/  I2F.U64 R0, R4 ;  /* 0x0000000400007312 */ /* 0x004e240000301000 */
[----:B0-----:R-:W-:-:S04]  /*dcf0*/  F2FP.BF16.F32.PACK_AB R0, RZ, R0 ;  /* 0x00000000ff00723e */ /* 0x001fc800000010ff */
[----:B------:R-:W-:Y:S01]  /*dd00*/  PRMT R19, R0, 0x7610, R19 ;  /* 0x0000761000137816 */ /* 0x000fe20000000013 */
[----:B------:R-:W-:Y:S06]  /*dd10*/  BRA `(.L_x_13565) ;  /* 0x0000000000107947 */ /* 0x000fec0003800000 */
.L_x_13588:
[----:B------:R-:W2:Y:S02]  /*dd20*/  LDG.E R4, desc[UR36][R4.64] ;  /* 0x0000002404047981 */ /* 0x000ea4000c1e1900 */
[----:B--2---:R-:W-:-:S04]  /*dd30*/  I2FP.F32.U32 R0, R4 ;  /* 0x0000000400007245 */ /* 0x004fc80000201000 */
[----:B------:R-:W-:-:S04]  /*dd40*/  F2FP.BF16.F32.PACK_AB R0, RZ, R0 ;  /* 0x00000000ff00723e */ /* 0x000fc800000010ff */
[----:B------:R-:W-:-:S07]  /*dd50*/  PRMT R19, R0, 0x7610, R19 ;  /* 0x0000761000137816 */ /* 0x000fce0000000013 */
.L_x_13565:
        /* <DEDUP_REMOVED lines=19> */
.L_x_13597:
[----:B------:R-:W2:Y:S02]  /*de90*/  LDG.E.U8 R4, desc[UR36][R4.64] ;  /* 0x0000002404047981 */ /* 0x000ea4000c1e1100 */
[----:B--2---:R-:W-:Y:S01]  /*dea0*/  I2FP.F32.U32 R22, R4 ;  /* 0x0000000400167245 */ /* 0x004fe20000201000 */
[----:B------:R-:W-:Y:S06]  /*deb0*/  BRA `(.L_x_13599) ;  /* 0x0000000c002c7947 */ /* 0x000fec0003800000 */
.L_x_13596:
        /* <DEDUP_REMOVED lines=9> */
.L_x_13601:
[----:B------:R-:W2:Y:S02]  /*df50*/  LDG.E R4, desc[UR36][R4.64] ;  /* 0x0000002404047981 */ /* 0x000ea4000c1e1900 */
[----:B--2---:R-:W-:Y:S01]  /*df60*/  I2FP.F32.S32 R22, R4 ;  /* 0x0000000400167245 */ /* 0x004fe20000201400 */
[----:B------:R-:W-:Y:S06]  /*df70*/  BRA `(.L_x_13599) ;  /* 0x0000000800fc7947 */ /* 0x000fec0003800000 */
.L_x_13600:
[----:B------:R-:W2:Y:S02]  /*df80*/  LDG.E.U16 R4, desc[UR36][R4.64] ;  /* 0x0000002404047981 */ /* 0x000ea4000c1e1500 */
[----:B--2---:R2:W3:Y:S01]  /*df90*/  I2F.S16 R22, R4 ;  /* 0x0000000400167306 */ /* 0x0044e20000101400 */
[----:B------:R-:W-:Y:S05]  /*dfa0*/  BRA `(.L_x_13599) ;  /* 0x0000000800f07947 */ /* 0x000fea0003800000 */
.L_x_13595:
        /* <DEDUP_REMOVED lines=8> */
.L_x_13603:
[----:B------:R-:W2:Y:S02]  /*e030*/  LDG.E.U16 R4, desc[UR36][R4.64] ;  /* 0x0000002404047981 */ /* 0x000ea4000c1e1500 */
[----:B--2---:R-:W-:Y:S01]  /*e040*/  HADD2.F32 R22, -RZ, R4.H0_H0 ;  /* 0x20000004ff167230 */ /* 0x004fe20000004100 */
[----:B------:R-:W-:Y:S06]  /*e050*/  BRA `(.L_x_13599) ;  /* 0x0000000800c47947 */ /* 0x000fec0003800000 */
.L_x_13602:
        /* <DEDUP_REMOVED lines=8> */
.L_x_13605:
[----:B------:R-:W2:Y:S02]  /*e0e0*/  LDG.E.U16 R4, desc[UR36][R4.64] ;  /* 0x0000002404047981 */ /* 0x000ea4000c1e1500 */
[----:B--2---:R-:W-:Y:S01]  /*e0f0*/  HADD2.F32 R22, -RZ, R4.H0_H0 ;  /* 0x20000004ff167230 */ /* 0x004fe20000004100 */
[----:B------:R-:W-:Y:S06]  /*e100*/  BRA `(.L_x_13599) ;  /* 0x0000000800987947 */ /* 0x000fec0003800000 */
.L_x_13604:
[----:B------:R-:W2:Y:S01]  /*e110*/  LDG.E.64 R4, desc[UR36][R4.64] ;  /* 0x0000002404047981 */ /* 0x000ea2000c1e1b00 */
[----:B------:R-:W-:Y:S01]  /*e120*/  UMOV UR4, 0xf0000000 ;  /* 0xf000000000047882 */ /* 0x000fe20000000000 */
[----:B------:R-:W-:Y:S01]  /*e130*/  UMOV UR5, 0x380fffff ;  /* 0x380fffff00057882 */ /* 0x000fe20000000000 */
[----:B--2---:R-:W0:Y:S01]  /*e140*/  F2F.F32.F64 R22, R4 ;  /* 0x0000000400167310 */ /* 0x004e220000301000 */
[----:B------:R-:W-:-:S14]  /*e150*/  DSETP.GEU.AND P0, PT, |R4|, UR4, PT ;  /* 0x0000000404007e2a */ /* 0x000fdc000bf0e200 */
[----:B0-----:R-:W-:Y:S01]  /*e160*/  @!P0 FMUL R22, R22, 1.175494350822287508e-38 ;  /* 0x0080000016168820 */ /* 0x001fe20000400000 */
[----:B------:R-:W-:Y:S06]  /*e170*/  BRA `(.L_x_13599) ;  /* 0x00000008007c7947 */ /* 0x000fec0003800000 */
.L_x_13594:
        /* <DEDUP_REMOVED lines=12> */
.L_x_13608:
[----:B------:R-:W2:Y:S01]  /*e240*/  LDG.E.64 R4, desc[UR36][R4.64] ;  /* 0x0000002404047981 */ /* 0x000ea2000c1e1b00 */
[----:B------:R-:W-:Y:S01]  /*e250*/  UMOV UR4, 0xf0000000 ;  /* 0xf000000000047882 */ /* 0x000fe20000000000 */
[----:B------:R-:W-:Y:S01]  /*e260*/  UMOV UR5, 0x380fffff ;  /* 0x380fffff00057882 */ /* 0x000fe20000000000 */
[----:B--2---:R-:W0:Y:S01]  /*e270*/  F2F.F32.F64 R22, R4 ;  /* 0x0000000400167310 */ /* 0x004e220000301000 */
[----:B------:R-:W-:-:S14]  /*e280*/  DSETP.GEU.AND P0, PT, |R4|, UR4, PT ;  /* 0x0000000404007e2a */ /* 0x000fdc000bf0e200 */
[----:B0-----:R-:W-:Y:S01]  /*e290*/  @!P0 FMUL R22, R22, 1.175494350822287508e-38 ;  /* 0x0080000016168820 */ /* 0x001fe20000400000 */
[----:B------:R-:W-:Y:S06]  /*e2a0*/  BRA `(.L_x_13599) ;  /* 0x0000000800307947 */ /* 0x000fec0003800000 */
.L_x_13607:
        /* <DEDUP_REMOVED lines=26> */
.L_x_13610:
        /* <DEDUP_REMOVED lines=13> */
.L_x_13609:
[----:B------:R-:W2:Y:S02]  /*e520*/  LDG.E.U16 R4, desc[UR36][R4.64] ;  /* 0x0000002404047981 */ /* 0x000ea4000c1e1500 */
[----:B--2---:R-:W-:Y:S01]  /*e530*/  IMAD.U32 R22, R4, 0x10000, RZ ;  /* 0x0001000004167824 */ /* 0x004fe200078e00ff */
[----:B------:R-:W-:Y:S06]  /*e540*/  BRA `(.L_x_13599) ;  /* 0x0000000400887947 */ /* 0x000fec0003800000 */
.L_x_13606:
        /* <DEDUP_REMOVED lines=11> */
.L_x_13613:
        /* <DEDUP_REMOVED lines=20> */
.L_x_13615:
[----:B------:R-:W-:Y:S05]  /*e740*/  BSYNC B0 ;  /* 0x0000000000007941 */ /* 0x000fea0003800000 */
.L_x_13614:
[----:B------:R-:W-:Y:S01]  /*e750*/  IMAD.SHL.U32 R3, R3, 0x100000, RZ ;  /* 0x0010000003037824 */ /* 0x000fe200078e00ff */
[----:B------:R-:W-:-:S04]  /*e760*/  LEA R5, R0, 0x3b800000, 0x17 ;  /* 0x3b80000000057811 */ /* 0x000fc800078eb8ff */
[----:B------:R-:W-:Y:S01]  /*e770*/  LOP3.LUT R22, R5, R3, R22, 0xfe, !PT ;  /* 0x0000000305167212 */ /* 0x000fe200078efe16 */
[----:B------:R-:W-:Y:S06]  /*e780*/  BRA `(.L_x_13599) ;  /* 0x0000000000f87947 */ /* 0x000fec0003800000 */
.L_x_13612:
        /* <DEDUP_REMOVED lines=20> */
.L_x_13617:
[----:B------:R-:W-:Y:S05]  /*e8d0*/  BSYNC B0 ;  /* 0x0000000000007941 */ /* 0x000fea0003800000 */
.L_x_13616:
[----:B------:R-:W-:Y:S01]  /*e8e0*/  IMAD.SHL.U32 R3, R3, 0x200000, RZ ;  /* 0x0020000003037824 */ /* 0x000fe200078e00ff */
[----:B------:R-:W-:-:S04]  /*e8f0*/  LEA R5, R0, 0x37800000, 0x17 ;  /* 0x3780000000057811 */ /* 0x000fc800078eb8ff */
[----:B------:R-:W-:Y:S01]  /*e900*/  LOP3.LUT R22, R5, R3, R22, 0xfe, !PT ;  /* 0x0000000305167212 */ /* 0x000fe200078efe16 */
[----:B------:R-:W-:Y:S06]  /*e910*/  BRA `(.L_x_13599) ;  /* 0x0000000000947947 */ /* 0x000fec0003800000 */
.L_x_13611:
        /* <DEDUP_REMOVED lines=14> */
.L_x_13598:
        /* <DEDUP_REMOVED lines=16> */
.L_x_13620:
[----:B------:R-:W-:Y:S01]  /*eb00*/  IMAD.MOV.U32 R22, RZ, RZ, RZ ;  /* 0x000000ffff167224 */ /* 0x000fe200078e00ff */
[----:B------:R-:W-:Y:S06]  /*eb10*/  BRA `(.L_x_13599) ;  /* 0x0000000000147947 */ /* 0x000fec0003800000 */
.L_x_13619:
[----:B------:R-:W2:Y:S02]  /*eb20*/  LDG.E.64 R4, desc[UR36][R4.64] ;  /* 0x0000002404047981 */ /* 0x000ea4000c1e1b00 */
[----:B--2---:R0:W1:Y:S01]  /*eb30*/  I2F.U64 R22, R4 ;  /* 0x0000000400167312 */ /* 0x0040620000301000 */
[----:B------:R-:W-:Y:S05]  /*eb40*/  BRA `(.L_x_13599) ;  /* 0x0000000000087947 */ /* 0x000fea0003800000 */
.L_x_13618:
[----:B------:R-:W2:Y:S02]  /*eb50*/  LDG.E R4, desc[UR36][R4.64] ;  /* 0x0000002404047981 */ /* 0x000ea4000c1e1900 */
[----:B--2---:R-:W-:-:S07]  /*eb60*/  I2FP.F32.U32 R22, R4 ;  /* 0x0000000400167245 */ /* 0x004fce0000201000 */
.L_x_13599:
[----:B------:R-:W-:Y:S05]  /*eb70*/  BSYNC B6 ;  /* 0x0000000000067941 */ /* 0x000fea0003800000 */
.L_x_13593:
        /* <DEDUP_REMOVED lines=19> */
.L_x_13625:
[----:B------:R-:W2:Y:S02]  /*ecb0*/  LDG.E.U8 R4, desc[UR36][R4.64] ;  /* 0x0000002404047981 */ /* 0x000ea4000c1e1100 */
[----:B--2---:R-:W-:Y:S01]  /*ecc0*/  I2FP.F32.U32 R23, R4 ;  /* 0x0000000400177245 */ /* 0x004fe20000201000 */
[----:B------:R-:W-:Y:S06]  /*ecd0*/  BRA `(.L_x_13627) ;  /* 0x0000000c002c7947 */ /* 0x000fec0003800000 */
.L_x_13624:
        /* <DEDUP_REMOVED lines=9> */
.L_x_13629:
[----:B------:R-:W2:Y:S02]  /*ed70*/  LDG.E R4, desc[UR36][R4.64] ;  /* 0x0000002404047981 */ /* 0x000ea4000c1e1900 */
[----:B--2---:R-:W-:Y:S01]  /*ed80*/  I2FP.F32.S32 R23, R4 ;  /* 0x0000000400177245 */ /* 0x004fe20000201400 */
[----:B------:R-:W-:Y:S06]  /*ed90*/  BRA `(.L_x_13627) ;  /* 0x0000000800fc7947 */ /* 0x000fec0003800000 */
.L_x_13628:
[----:B------:R-:W2:Y:S02]  /*eda0*/  LDG.E.U16 R4, desc[UR36][R4.64] ;  /* 0x0000002404047981 */ /* 0x000ea4000c1e1500 */
[----:B--2---:R2:W3:Y:S01]  /*edb0*/  I2F.S16 R23, R4 ;  /* 0x0000000400177306 */ /* 0x0044e20000101400 */
[----:B------:R-:W-:Y:S05]  /*edc0*/  BRA `(.L_x_13627) ;  /* 0x0000000800f07947 */ /* 0x000fea0003800000 */
.L_x_13623:
        /* <DEDUP_REMOVED lines=8> */
.L_x_13631:
[----:B------:R-:W2:Y:S02]  /*ee50*/  LDG.E.U16 R4, desc[UR36][R4.64] ;  /* 0x0000002404047981 */ /* 0x000ea4000c1e1500 */
[----:B--2---:R-:W-:Y:S01]  /*ee60*/  HADD2.F32 R23, -RZ, R4.H0_H0 ;  /* 0x20000004ff177230 */ /* 0x004fe20000004100 */
[----:B------:R-:W-:Y:S06]  /*ee70*/  BRA `(.L_x_13627) ;  /* 0x0000000800c47947 */ /* 0x000fec0003800000 */
.L_x_13630:
        /* <DEDUP_REMOVED lines=8> */
.L_x_13633:
[----:B------:R-:W2:Y:S02]  /*ef00*/  LDG.E.U16 R4, desc[UR36][R4.64] ;  /* 0x0000002404047981 */ /* 0x000ea4000c1e1500 */
[----:B--2---:R-:W-:Y:S01]  /*ef10*/  HADD2.F32 R23, -RZ, R4.H0_H0 ;  /* 0x20000004ff177230 */ /* 0x004fe20000004100 */
[----:B------:R-:W-:Y:S06]  /*ef20*/  BRA `(.L_x_13627) ;  /* 0x0000000800987947 */ /* 0x000fec0003800000 */
.L_x_13632:
[----:B------:R-:W2:Y:S01]  /*ef30*/  LDG.E.64 R4, desc[UR36][R4.64] ;  /* 0x0000002404047981 */ /* 0x000ea2000c1e1b00 */
[----:B------:R-:W-:Y:S01]  /*ef40*/  UMOV UR4, 0xf0000000 ;  /* 0xf000000000047882 */ /* 0x000fe20000000000 */
[----:B------:R-:W-:Y:S01]  /*ef50*/  UMOV UR5, 0x380fffff ;  /* 0x380fffff00057882 */ /* 0x000fe20000000000 */
[----:B--2---:R-:W0:Y:S01]  /*ef60*/  F2F.F32.F64 R23, R4 ;  /* 0x0000000400177310 */ /* 0x004e220000301000 */
[----:B------:R-:W-:-:S14]  /*ef70*/  DSETP.GEU.AND P0, PT, |R4|, UR4, PT ;  /* 0x0000000404007e2a */ /* 0x000fdc000bf0e200 */
[----:B0-----:R-:W-:Y:S01]  /*ef80*/  @!P0 FMUL R23, R23, 1.175494350822287508e-38 ;  /* 0x0080000017178820 */ /* 0x001fe20000400000 */
[----:B------:R-:W-:Y:S06]  /*ef90*/  BRA `(.L_x_13627) ;  /* 0x00000008007c7947 */ /* 0x000fec0003800000 */
.L_x_13622:
        /* <DEDUP_REMOVED lines=12> */
.L_x_13636:
[----:B------:R-:W2:Y:S01]  /*f060*/  LDG.E.64 R4, desc[UR36][R4.64] ;  /* 0x0000002404047981 */ /* 0x000ea2000c1e1b00 */
[----:B------:R-:W-:Y:S01]  /*f070*/  UMOV UR4, 0xf0000000 ;  /* 0xf000000000047882 */ /* 0x000fe20000000000 */
[----:B------:R-:W-:Y:S01]  /*f080*/  UMOV UR5, 0x380fffff ;  /* 0x380fffff00057882 */ /* 0x000fe20000000000 */
[----:B--2---:R-:W0:Y:S01]  /*f090*/  F2F.F32.F64 R23, R4 ;  /* 0x0000000400177310 */ /* 0x004e220000301000 */
[----:B------:R-:W-:-:S14]  /*f0a0*/  DSETP.GEU.AND P0, PT, |R4|, UR4, PT ;  /* 0x0000000404007e2a */ /* 0x000fdc000bf0e200 */
[----:B0-----:R-:W-:Y:S01]  /*f0b0*/  @!P0 FMUL R23, R23, 1.175494350822287508e-38 ;  /* 0x0080000017178820 */ /* 0x001fe20000400000 */
[----:B------:R-:W-:Y:S06]  /*f0c0*/  BRA `(.L_x_13627) ;  /* 0x0000000800307947 */ /* 0x000fec0003800000 */
.L_x_13635:
        /* <DEDUP_REMOVED lines=26> */
.L_x_13638:
        /* <DEDUP_REMOVED lines=13> */
.L_x_13637:
[----:B------:R-:W2:Y:S02]  /*f340*/  LDG.E.U16 R4, desc[UR36][R4.64] ;  /* 0x0000002404047981 */ /* 0x000ea4000c1e1500 */
[----:B--2---:R-:W-:Y:S01]  /*f350*/  IMAD.U32 R23, R4, 0x10000, RZ ;  /* 0x0001000004177824 */ /* 0x004fe200078e00ff */
[----:B------:R-:W-:Y:S06]  /*f360*/  BRA `(.L_x_13627) ;  /* 0x0000000400887947 */ /* 0x000fec0003800000 */
.L_x_13634:
        /* <DEDUP_REMOVED lines=11> */
.L_x_13641:
        /* <DEDUP_REMOVED lines=20> */
.L_x_13643:
[----:B------:R-:W-:Y:S05]  /*f560*/  BSYNC B0 ;  /* 0x0000000000007941 */ /* 0x000fea0003800000 */
.L_x_13642:
[----:B------:R-:W-:Y:S01]  /*f570*/  IMAD.SHL.U32 R3, R3, 0x100000, RZ ;  /* 0x0010000003037824 */ /* 0x000fe200078e00ff */
[----:B------:R-:W-:-:S04]  /*f580*/  LEA R0, R0, 0x3b800000, 0x17 ;  /* 0x3b80000000007811 */ /* 0x000fc800078eb8ff */
[----:B------:R-:W-:Y:S01]  /*f590*/  LOP3.LUT R23, R0, R3, R23, 0xfe, !PT ;  /* 0x0000000300177212 */ /* 0x000fe200078efe17 */
[----:B------:R-:W-:Y:S06]  /*f5a0*/  BRA `(.L_x_13627) ;  /* 0x0000000000f87947 */ /* 0x000fec0003800000 */
.L_x_13640:
        /* <DEDUP_REMOVED lines=20> */
.L_x_13645:
[----:B------:R-:W-:Y:S05]  /*f6f0*/  BSYNC B0 ;  /* 0x0000000000007941 */ /* 0x000fea0003800000 */
.L_x_13644:
[----:B------:R-:W-:Y:S01]  /*f700*/  IMAD.SHL.U32 R3, R3, 0x200000, RZ ;  /* 0x0020000003037824 */ /* 0x000fe200078e00ff */
[----:B------:R-:W-:-:S04]  /*f710*/  LEA R0, R0, 0x37800000, 0x17 ;  /* 0x3780000000007811 */ /* 0x000fc800078eb8ff */
[----:B------:R-:W-:Y:S01]  /*f720*/  LOP3.LUT R23, R0, R3, R23, 0xfe, !PT ;  /* 0x0000000300177212 */ /* 0x000fe200078efe17 */
[----:B------:R-:W-:Y:S06]  /*f730*/  BRA `(.L_x_13627) ;  /* 0x0000000000947947 */ /* 0x000fec0003800000 */
.L_x_13639:
        /* <DEDUP_REMOVED lines=14> */
.L_x_13626:
        /* <DEDUP_REMOVED lines=16> */
.L_x_13648:
[----:B------:R-:W-:Y:S01]  /*f920*/  IMAD.MOV.U32 R23, RZ, RZ, RZ ;  /* 0x000000ffff177224 */ /* 0x000fe200078e00ff */
[----:B------:R-:W-:Y:S06]  /*f930*/  BRA `(.L_x_13627) ;  /* 0x0000000000147947 */ /* 0x000fec0003800000 */
.L_x_13647:
[----:B------:R-:W2:Y:S02]  /*f940*/  LDG.E.64 R4, desc[UR36][R4.64] ;  /* 0x0000002404047981 */ /* 0x000ea4000c1e1b00 */
[----:B--2---:R0:W1:Y:S01]  /*f950*/  I2F.U64 R23, R4 ;  /* 0x0000000400177312 */ /* 0x0040620000301000 */
[----:B------:R-:W-:Y:S05]  /*f960*/  BRA `(.L_x_13627) ;  /* 0x0000000000087947 */ /* 0x000fea0003800000 */
.L_x_13646:
[----:B------:R-:W2:Y:S02]  /*f970*/  LDG.E R4, desc[UR36][R4.64] ;  /* 0x0000002404047981 */ /* 0x000ea4000c1e1900 */
[----:B--2---:R-:W-:-:S07]  /*f980*/  I2FP.F32.U32 R23, R4 ;  /* 0x0000000400177245 */ /* 0x004fce0000201000 */
.L_x_13627:
[----:B------:R-:W-:Y:S05]  /*f990*/  BSYNC B6 ;  /* 0x0000000000067941 */ /* 0x000fea0003800000 */
.L_x_13621:
        /* <DEDUP_REMOVED lines=19> */
.L_x_13653:
[----:B------:R-:W2:Y:S02]  /*fad0*/  LDG.E.U8 R4, desc[UR36][R4.64] ;  /* 0x0000002404047981 */ /* 0x000ea4000c1e1100 */
[----:B--2---:R-:W-:Y:S01]  /*fae0*/  I2FP.F32.U32 R25, R4 ;  /* 0x0000000400197245 */ /* 0x004fe20000201000 */
[----:B------:R-:W-:Y:S06]  /*faf0*/  BRA `(.L_x_13655) ;  /* 0x0000000c002c7947 */ /* 0x000fec0003800000 */
.L_x_13652:
        /* <DEDUP_REMOVED lines=9> */
.L_x_13657:
[----:B------:R-:W2:Y:S02]  /*fb90*/  LDG.E R4, desc[UR36][R4.64] ;  /* 0x0000002404047981 */ /* 0x000ea4000c1e1900 */
[----:B--2---:R-:W-:Y:S01]  /*fba0*/  I2FP.F32.S32 R25, R4 ;  /* 0x0000000400197245 */ /* 0x004fe20000201400 */
[----:B------:R-:W-:Y:S06]  /*fbb0*/  BRA `(.L_x_13655) ;  /* 0x0000000800fc7947 */ /* 0x000fec0003800000 */
.L_x_13656:
[----:B------:R-:W2:Y:S02]  /*fbc0*/  LDG.E.U16 R4, desc[UR36][R4.64] ;  /* 0x0000002404047981 */ /* 0x000ea4000c1e1500 */
[----:B--2---:R2:W4:Y:S01]  /*fbd0*/  I2F.S16 R25, R4 ;  /* 0x0000000400197306 */ /* 0x0045220000101400 */
[----:B------:R-:W-:Y:S05]  /*fbe0*/  BRA `(.L_x_13655) ;  /* 0x0000000800f07947 */ /* 0x000fea0003800000 */
.L_x_13651:
        /* <DEDUP_REMOVED lines=8> */
.L_x_13659:
[----:B------:R-:W2:Y:S02]  /*fc70*/  LDG.E.U16 R4, desc[UR36][R4.64] ;  /* 0x0000002404047981 */ /* 0x000ea4000c1e1500 */
[----:B--2---:R-:W-:Y:S01]  /*fc80*/  HADD2.F32 R25, -RZ, R4.H0_H0 ;  /* 0x20000004ff197230 */ /* 0x004fe20000004100 */
[----:B------:R-:W-:Y:S06]  /*fc90*/  BRA `(.L_x_13655) ;  /* 0x0000000800c47947 */ /* 0x000fec0003800000 */
.L_x_13658:
        /* <DEDUP_REMOVED lines=8> */
.L_x_13661:
[----:B------:R-:W2:Y:S02]  /*fd20*/  LDG.E.U16 R4, desc[UR36][R4.64] ;  /* 0x0000002404047981 */ /* 0x000ea4000c1e1500 */
[----:B--2---:R-:W-:Y:S01]  /*fd30*/  HADD2.F32 R25, -RZ, R4.H0_H0 ;  /* 0x20000004ff197230 */ /* 0x004fe20000004100 */
[----:B------:R-:W-:Y:S06]  /*fd40*/  BRA `(.L_x_13655) ;  /* 0x0000000800987947 */ /* 0x000fec0003800000 */
.L_x_13660:
[----:B------:R-:W2:Y:S01]  /*fd50*/  LDG.E.64 R4, desc[UR36][R4.64] ;  /* 0x0000002404047981 */ /* 0x000ea2000c1e1b00 */
[----:B------:R-:W-:Y:S01]  /*fd60*/  UMOV UR4, 0xf0000000 ;  /* 0xf000000000047882 */ /* 0x000fe20000000000 */
[----:B------:R-:W-:Y:S01]  /*fd70*/  UMOV UR5, 0x380fffff ;  /* 0x380fffff00057882 */ /* 0x000fe20000000000 */
[----:B--2---:R-:W0:Y:S01]  /*fd80*/  F2F.F32.F64 R25, R4 ;  /* 0x0000000400197310 */ /* 0x004e220000301000 */
[----:B------:R-:W-:-:S14]  /*fd90*/  DSETP.GEU.AND P0, PT, |R4|, UR4, PT ;  /* 0x0000000404007e2a */ /* 0x000fdc000bf0e200 */
[----:B0-----:R-:W-:Y:S01]  /*fda0*/  @!P0 FMUL R25, R25, 1.175494350822287508e-38 ;  /* 0x0080000019198820 */ /* 0x001fe20000400000 */
[----:B------:R-:W-:Y:S06]  /*fdb0*/  BRA `(.L_x_13655) ;  /* 0x00000008007c7947 */ /* 0x000fec0003800000 */
.L_x_13650:
        /* <DEDUP_REMOVED lines=12> */
.L_x_13664:
[----:B------:R-:W2:Y:S01]  /*fe80*/  LDG.E.64 R4, desc[UR36][R4.64] ;  /* 0x0000002404047981 */ /* 0x000ea2000c1e1b00 */
[----:B------:R-:W-:Y:S01]  /*fe90*/  UMOV UR4, 0xf0000000 ;  /* 0xf000000000047882 */ /* 0x000fe20000000000 */
[----:B------:R-:W-:Y:S01]  /*fea0*/  UMOV UR5, 0x380fffff ;  /* 0x380fffff00057882 */ /* 0x000fe20000000000 */
[----:B--2---:R-:W0:Y:S01]  /*feb0*/  F2F.F32.F64 R25, R4 ;  /* 0x0000000400197310 */ /* 0x004e220000301000 */
[----:B------:R-:W-:-:S14]  /*fec0*/  DSETP.GEU.AND P0, PT, |R4|, UR4, PT ;  /* 0x0000000404007e2a */ /* 0x000fdc000bf0e200 */
[----:B0-----:R-:W-:Y:S01]  /*fed0*/  @!P0 FMUL R25, R25, 1.175494350822287508e-38 ;  /* 0x0080000019198820 */ /* 0x001fe20000400000 */
[----:B------:R-:W-:Y:S06]  /*fee0*/  BRA `(.L_x_13655) ;  /* 0x0000000800307947 */ /* 0x000fec0003800000 */
.L_x_13663:
        /* <DEDUP_REMOVED lines=26> */
.L_x_13666:
        /* <DEDUP_REMOVED lines=13> */
.L_x_13665:
[----:B------:R-:W2:Y:S02]  /*10160*/  LDG.E.U16 R4, desc[UR36][R4.64] ;  /* 0x0000002404047981 */ /* 0x000ea4000c1e1500 */
[----:B--2---:R-:W-:Y:S01]  /*10170*/  IMAD.U32 R25, R4, 0x10000, RZ ;  /* 0x0001000004197824 */ /* 0x004fe200078e00ff */
[----:B------:R-:W-:Y:S06]  /*10180*/  BRA `(.L_x_13655) ;  /* 0x0000000400887947 */ /* 0x000fec0003800000 */
.L_x_13662:
        /* <DEDUP_REMOVED lines=11> */
.L_x_13669:
        /* <DEDUP_REMOVED lines=20> */
.L_x_13671:
[----:B------:R-:W-:Y:S05]  /*10380*/  BSYNC B0 ;  /* 0x0000000000007941 */ /* 0x000fea0003800000 */
.L_x_13670:
[----:B------:R-:W-:Y:S01]  /*10390*/  IMAD.SHL.U32 R3, R3, 0x100000, RZ ;  /* 0x0010000003037824 */ /* 0x000fe200078e00ff */
[----:B------:R-:W-:-:S04]  /*103a0*/  LEA R0, R0, 0x3b800000, 0x17 ;  /* 0x3b80000000007811 */ /* 0x000fc800078eb8ff */
[----:B------:R-:W-:Y:S01]  /*103b0*/  LOP3.LUT R25, R0, R3, R25, 0xfe, !PT ;  /* 0x0000000300197212 */ /* 0x000fe200078efe19 */
[----:B------:R-:W-:Y:S06]  /*103c0*/  BRA `(.L_x_13655) ;  /* 0x0000000000f87947 */ /* 0x000fec0003800000 */
.L_x_13668:
        /* <DEDUP_REMOVED lines=20> */
.L_x_13673:
[----:B------:R-:W-:Y:S05]  /*10510*/  BSYNC B0 ;  /* 0x0000000000007941 */ /* 0x000fea0003800000 */
.L_x_13672:
[----:B------:R-:W-:Y:S01]  /*10520*/  IMAD.SHL.U32 R3, R3, 0x200000, RZ ;  /* 0x0020000003037824 */ /* 0x000fe200078e00ff */
[----:B------:R-:W-:-:S04]  /*10530*/  LEA R0, R0, 0x37800000, 0x17 ;  /* 0x3780000000007811 */ /* 0x000fc800078eb8ff */
[----:B------:R-:W-:Y:S01]  /*10540*/  LOP3.LUT R25, R0, R3, R25, 0xfe, !PT ;  /* 0x0000000300197212 */ /* 0x000fe200078efe19 */
[----:B------:R-:W-:Y:S06]  /*10550*/  BRA `(.L_x_13655) ;  /* 0x0000000000947947 */ /* 0x000fec0003800000 */
.L_x_13667:
        /* <DEDUP_REMOVED lines=14> */
.L_x_13654:
        /* <DEDUP_REMOVED lines=16> */
.L_x_13676:
[----:B------:R-:W-:Y:S01]  /*10740*/  IMAD.MOV.U32 R25, RZ, RZ, RZ ;  /* 0x000000ffff197224 */ /* 0x000fe200078e00ff */
[----:B------:R-:W-:Y:S06]  /*10750*/  BRA `(.L_x_13655) ;  /* 0x0000000000147947 */ /* 0x000fec0003800000 */
.L_x_13675:
[----:B------:R-:W2:Y:S02]  /*10760*/  LDG.E.64 R4, desc[UR36][R4.64] ;  /* 0x0000002404047981 */ /* 0x000ea4000c1e1b00 */
[----:B--2---:R0:W1:Y:S01]  /*10770*/  I2F.U64 R25, R4 ;  /* 0x0000000400197312 */ /* 0x0040620000301000 */
[----:B------:R-:W-:Y:S05]  /*10780*/  BRA `(.L_x_13655) ;  /* 0x0000000000087947 */ /* 0x000fea0003800000 */
.L_x_13674:
[----:B------:R-:W2:Y:S02]  /*10790*/  LDG.E R4, desc[UR36][R4.64] ;  /* 0x0000002404047981 */ /* 0x000ea4000c1e1900 */
[----:B--2---:R-:W-:-:S07]  /*107a0*/  I2FP.F32.U32 R25, R4 ;  /* 0x0000000400197245 */ /* 0x004fce0000201000 */
.L_x_13655:
[----:B------:R-:W-:Y:S05]  /*107b0*/  BSYNC B6 ;  /* 0x0000000000067941 */ /* 0x000fea0003800000 */
.L_x_13649:
        /* <DEDUP_REMOVED lines=19> */
.L_x_13681:
[----:B------:R-:W2:Y:S02]  /*108f0*/  LDG.E.U8 R4, desc[UR36][R4.64] ;  /* 0x0000002404047981 */ /* 0x000ea4000c1e1100 */
[----:B--2---:R-:W-:Y:S01]  /*10900*/  I2FP.F32.U32 R24, R4 ;  /* 0x0000000400187245 */ /* 0x004fe20000201000 */
[----:B------:R-:W-:Y:S06]  /*10910*/  BRA `(.L_x_13683) ;  /* 0x0000000c002c7947 */ /* 0x000fec0003800000 */
.L_x_13680:
        /* <DEDUP_REMOVED lines=9> */
.L_x_13685:
[----:B------:R-:W2:Y:S02]  /*109b0*/  LDG.E R4, desc[UR36][R4.64] ;  /* 0x0000002404047981 */ /* 0x000ea4000c1e1900 */
[----:B--2---:R-:W-:Y:S01]  /*109c0*/  I2FP.F32.S32 R24, R4 ;  /* 0x0000000400187245 */ /* 0x004fe20000201400 */
[----:B------:R-:W-:Y:S06]  /*109d0*/  BRA `(.L_x_13683) ;  /* 0x0000000800fc7947 */ /* 0x000fec0003800000 */
.L_x_13684:
[----:B------:R-:W2:Y:S02]  /*109e0*/  LDG.E.U16 R4, desc[UR36][R4.64] ;  /* 0x0000002404047981 */ /* 0x000ea4000c1e1500 */
[----:B--2---:R0:W2:Y:S01]  /*109f0*/  I2F.S16 R24, R4 ;  /* 0x0000000400187306 */ /* 0x0040a20000101400 */
[----:B------:R-:W-:Y:S05]  /*10a00*/  BRA `(.L_x_13683) ;  /* 0x0000000800f07947 */ /* 0x000fea0003800000 */
.L_x_13679:
        /* <DEDUP_REMOVED lines=8> */
.L_x_13687:
[----:B------:R-:W2:Y:S02]  /*10a90*/  LDG.E.U16 R4, desc[UR36][R4.64] ;  /* 0x0000002404047981 */ /* 0x000ea4000c1e1500 */
[----:B--2---:R-:W-:Y:S01]  /*10aa0*/  HADD2.F32 R24, -RZ, R4.H0_H0 ;  /* 0x20000004ff187230 */ /* 0x004fe20000004100 */
[----:B------:R-:W-:Y:S06]  /*10ab0*/  BRA `(.L_x_13683) ;  /* 0x0000000800c47947 */ /* 0x000fec0003800000 */
.L_x_13686:
        /* <DEDUP_REMOVED lines=8> */
.L_x_13689:
[----:B------:R-:W2:Y:S02]  /*10b40*/  LDG.E.U16 R4, desc[UR36][R4.64] ;  /* 0x0000002404047981 */ /* 0x000ea4000c1e1500 */
[----:B--2---:R-:W-:Y:S01]  /*10b50*/  HADD2.F32 R24, -RZ, R4.H0_H0 ;  /* 0x20000004ff187230 */ /* 0x004fe20000004100 */
[----:B------:R-:W-:Y:S06]  /*10b60*/  BRA `(.L_x_13683) ;  /* 0x0000000800987947 */ /* 0x000fec0003800000 */
.L_x_13688:
[----:B------:R-:W2:Y:S01]  /*10b70*/  LDG.E.64 R4, desc[UR36][R4.64] ;  /* 0x0000002404047981 */ /* 0x000ea2000c1e1b00 */
[----:B------:R-:W-:Y:S01]  /*10b80*/  UMOV UR4, 0xf0000000 ;  /* 0xf000000000047882 */ /* 0x000fe20000000000 */
[----:B------:R-:W-:Y:S01]  /*10b90*/  UMOV UR5, 0x380fffff ;  /* 0x380fffff00057882 */ /* 0x000fe20000000000 */
[----:B--2---:R-:W0:Y:S01]  /*10ba0*/  F2F.F32.F64 R24, R4 ;  /* 0x0000000400187310 */ /* 0x004e220000301000 */
[----:B------:R-:W-:-:S14]  /*10bb0*/  DSETP.GEU.AND P0, PT, |R4|, UR4, PT ;  /* 0x0000000404007e2a */ /* 0x000fdc000bf0e200 */
[----:B0-----:R-:W-:Y:S01]  /*10bc0*/  @!P0 FMUL R24, R24, 1.175494350822287508e-38 ;  /* 0x0080000018188820 */ /* 0x001fe20000400000 */
[----:B------:R-:W-:Y:S06]  /*10bd0*/  BRA `(.L_x_13683) ;  /* 0x00000008007c7947 */ /* 0x000fec0003800000 */
.L_x_13678:
        /* <DEDUP_REMOVED lines=12> */
.L_x_13692:
[----:B------:R-:W2:Y:S01]  /*10ca0*/  LDG.E.64 R4, desc[UR36][R4.64] ;  /* 0x0000002404047981 */ /* 0x000ea2000c1e1b00 */
[----:B------:R-:W-:Y:S01]  /*10cb0*/  UMOV UR4, 0xf0000000 ;  /* 0xf000000000047882 */ /* 0x000fe20000000000 */
[----:B------:R-:W-:Y:S01]  /*10cc0*/  UMOV UR5, 0x380fffff ;  /* 0x380fffff00057882 */ /* 0x000fe20000000000 */
[----:B--2---:R-:W0:Y:S01]  /*10cd0*/  F2F.F32.F64 R24, R4 ;  /* 0x0000000400187310 */ /* 0x004e220000301000 */
[----:B------:R-:W-:-:S14]  /*10ce0*/  DSETP.GEU.AND P0, PT, |R4|, UR4, PT ;  /* 0x0000000404007e2a */ /* 0x000fdc000bf0e200 */
[----:B0-----:R-:W-:Y:S01]  /*10cf0*/  @!P0 FMUL R24, R24, 1.175494350822287508e-38 ;  /* 0x0080000018188820 */ /* 0x001fe20000400000 */
[----:B------:R-:W-:Y:S06]  /*10d00*/  BRA `(.L_x_13683) ;  /* 0x0000000800307947 */ /* 0x000fec0003800000 */
.L_x_13691:
        /* <DEDUP_REMOVED lines=26> */
.L_x_13694:
        /* <DEDUP_REMOVED lines=13> */
.L_x_13693:
[----:B------:R-:W2:Y:S02]  /*10f80*/  LDG.E.U16 R4, desc[UR36][R4.64] ;  /* 0x0000002404047981 */ /* 0x000ea4000c1e1500 */
[----:B--2---:R-:W-:Y:S01]  /*10f90*/  IMAD.U32 R24, R4, 0x10000, RZ ;  /* 0x0001000004187824 */ /* 0x004fe200078e00ff */
[----:B------:R-:W-:Y:S06]  /*10fa0*/  BRA `(.L_x_13683) ;  /* 0x0000000400887947 */ /* 0x000fec0003800000 */
.L_x_13690:
        /* <DEDUP_REMOVED lines=11> */
.L_x_13697:
        /* <DEDUP_REMOVED lines=20> */
.L_x_13699:
[----:B------:R-:W-:Y:S05]  /*111a0*/  BSYNC B0 ;  /* 0x0000000000007941 */ /* 0x000fea0003800000 */
.L_x_13698:
[----:B------:R-:W-:Y:S01]  /*111b0*/  IMAD.SHL.U32 R3, R3, 0x100000, RZ ;  /* 0x0010000003037824 */ /* 0x000fe200078e00ff */
[----:B------:R-:W-:-:S04]  /*111c0*/  LEA R5, R0, 0x3b800000, 0x17 ;  /* 0x3b80000000057811 */ /* 0x000fc800078eb8ff */
[----:B------:R-:W-:Y:S01]  /*111d0*/  LOP3.LUT R24, R5, R3, R24, 0xfe, !PT ;  /* 0x0000000305187212 */ /* 0x000fe200078efe18 */
[----:B------:R-:W-:Y:S06]  /*111e0*/  BRA `(.L_x_13683) ;  /* 0x0000000000f87947 */ /* 0x000fec0003800000 */
.L_x_13696:
        /* <DEDUP_REMOVED lines=20> */
.L_x_13701:
[----:B------:R-:W-:Y:S05]  /*11330*/  BSYNC B0 ;  /* 0x0000000000007941 */ /* 0x000fea0003800000 */
.L_x_13700:
[----:B------:R-:W-:Y:S01]  /*11340*/  IMAD.SHL.U32 R3, R3, 0x200000, RZ ;  /* 0x0020000003037824 */ /* 0x000fe200078e00ff */
[----:B------:R-:W-:-:S04]  /*11350*/  LEA R5, R0, 0x37800000, 0x17 ;  /* 0x3780000000057811 */ /* 0x000fc800078eb8ff */
[----:B------:R-:W-:Y:S01]  /*11360*/  LOP3.LUT R24, R5, R3, R24, 0xfe, !PT ;  /* 0x0000000305187212 */ /* 0x000fe200078efe18 */
[----:B------:R-:W-:Y:S06]  /*11370*/  BRA `(.L_x_13683) ;  /* 0x0000000000947947 */ /* 0x000fec0003800000 */
.L_x_13695:
        /* <DEDUP_REMOVED lines=14> */
.L_x_13682:
        /* <DEDUP_REMOVED lines=16> */
.L_x_13704:
[----:B------:R-:W-:Y:S01]  /*11560*/  IMAD.MOV.U32 R24, RZ, RZ, RZ ;  /* 0x000000ffff187224 */ /* 0x000fe200078e00ff */
[----:B------:R-:W-:Y:S06]  /*11570*/  BRA `(.L_x_13683) ;  /* 0x0000000000147947 */ /* 0x000fec0003800000 */
.L_x_13703:
[----:B------:R-:W2:Y:S02]  /*11580*/  LDG.E.64 R4, desc[UR36][R4.64] ;  /* 0x0000002404047981 */ /* 0x000ea4000c1e1b00 */
[----:B--2---:R0:W2:Y:S01]  /*11590*/  I2F.U64 R24, R4 ;  /* 0x0000000400187312 */ /* 0x0040a20000301000 */
[----:B------:R-:W-:Y:S05]  /*115a0*/  BRA `(.L_x_13683) ;  /* 0x0000000000087947 */ /* 0x000fea0003800000 */
.L_x_13702:
[----:B------:R-:W2:Y:S02]  /*115b0*/  LDG.E R4, desc[UR36][R4.64] ;  /* 0x0000002404047981 */ /* 0x000ea4000c1e1900 */
[----:B--2---:R-:W-:-:S07]  /*115c0*/  I2FP.F32.U32 R24, R4 ;  /* 0x0000000400187245 */ /* 0x004fce0000201000 */
.L_x_13683:
[----:B------:R-:W-:Y:S05]  /*115d0*/  BSYNC B6 ;  /* 0x0000000000067941 */ /* 0x000fea0003800000 */
.L_x_13677:
        /* <DEDUP_REMOVED lines=19> */
.L_x_13709:
[----:B------:R-:W3:Y:S02]  /*11710*/  LDG.E.U8 R0, desc[UR36][R2.64] ;  /* 0x0000002402007981 */ /* 0x000ee4000c1e1100 */
[----:B---3--:R-:W-:Y:S01]  /*11720*/  I2FP.F32.U32 R0, R0 ;  /* 0x0000000000007245 */ /* 0x008fe20000201000 */
[----:B------:R-:W-:Y:S06]  /*11730*/  BRA `(.L_x_13711) ;  /* 0x0000000c002c7947 */ /* 0x000fec0003800000 */
.L_x_13708:
        /* <DEDUP_REMOVED lines=9> */
.L_x_13713:
[----:B------:R-:W3:Y:S02]  /*117d0*/  LDG.E R0, desc[UR36][R2.64] ;  /* 0x0000002402007981 */ /* 0x000ee4000c1e1900 */
[----:B---3--:R-:W-:Y:S01]  /*117e0*/  I2FP.F32.S32 R0, R0 ;  /* 0x0000000000007245 */ /* 0x008fe20000201400 */
[----:B------:R-:W-:Y:S06]  /*117f0*/  BRA `(.L_x_13711) ;  /* 0x0000000800fc7947 */ /* 0x000fec0003800000 */
.L_x_13712:
[----:B------:R-:W3:Y:S02]  /*11800*/  LDG.E.U16 R0, desc[UR36][R2.64] ;  /* 0x0000002402007981 */ /* 0x000ee4000c1e1500 */
[----:B---3--:R-:W0:Y:S01]  /*11810*/  I2F.S16 R0, R0 ;  /* 0x0000000000007306 */ /* 0x008e220000101400 */
[----:B------:R-:W-:Y:S05]  /*11820*/  BRA `(.L_x_13711) ;  /* 0x0000000800f07947 */ /* 0x000fea0003800000 */
.L_x_13707:
        /* <DEDUP_REMOVED lines=8> */
.L_x_13715:
[----:B------:R-:W3:Y:S02]  /*118b0*/  LDG.E.U16 R0, desc[UR36][R2.64] ;  /* 0x0000002402007981 */ /* 0x000ee4000c1e1500 */
[----:B---3--:R-:W-:Y:S01]  /*118c0*/  HADD2.F32 R0, -RZ, R0.H0_H0 ;  /* 0x20000000ff007230 */ /* 0x008fe20000004100 */
[----:B------:R-:W-:Y:S06]  /*118d0*/  BRA `(.L_x_13711) ;  /* 0x0000000800c47947 */ /* 0x000fec0003800000 */
.L_x_13714:
        /* <DEDUP_REMOVED lines=8> */
.L_x_13717:
[----:B------:R-:W3:Y:S02]  /*11960*/  LDG.E.U16 R0, desc[UR36][R2.64] ;  /* 0x0000002402007981 */ /* 0x000ee4000c1e1500 */
[----:B---3--:R-:W-:Y:S01]  /*11970*/  HADD2.F32 R0, -RZ, R0.H0_H0 ;  /* 0x20000000ff007230 */ /* 0x008fe20000004100 */
[----:B------:R-:W-:Y:S06]  /*11980*/  BRA `(.L_x_13711) ;  /* 0x0000000800987947 */ /* 0x000fec0003800000 */
.L_x_13716:
[----:B------:R-:W3:Y:S01]  /*11990*/  LDG.E.64 R2, desc[UR36][R2.64] ;  /* 0x0000002402027981 */ /* 0x000ee2000c1e1b00 */
[----:B------:R-:W-:Y:S01]  /*119a0*/  UMOV UR4, 0xf0000000 ;  /* 0xf000000000047882 */ /* 0x000fe20000000000 */
[----:B------:R-:W-:Y:S01]  /*119b0*/  UMOV UR5, 0x380fffff ;  /* 0x380fffff00057882 */ /* 0x000fe20000000000 */
[----:B---3--:R-:W0:Y:S01]  /*119c0*/  F2F.F32.F64 R0, R2 ;  /* 0x0000000200007310 */ /* 0x008e220000301000 */
[----:B------:R-:W-:-:S14]  /*119d0*/  DSETP.GEU.AND P0, PT, |R2|, UR4, PT ;  /* 0x0000000402007e2a */ /* 0x000fdc000bf0e200 */
[----:B0-----:R-:W-:Y:S01]  /*119e0*/  @!P0 FMUL R0, R0, 1.175494350822287508e-38 ;  /* 0x0080000000008820 */ /* 0x001fe20000400000 */
[----:B------:R-:W-:Y:S06]  /*119f0*/  BRA `(.L_x_13711) ;  /* 0x00000008007c7947 */ /* 0x000fec0003800000 */
.L_x_13706:
        /* <DEDUP_REMOVED lines=12> */
.L_x_13720:
[----:B------:R-:W3:Y:S01]  /*11ac0*/  LDG.E.64 R2, desc[UR36][R2.64] ;  /* 0x0000002402027981 */ /* 0x000ee2000c1e1b00 */
[----:B------:R-:W-:Y:S01]  /*11ad0*/  UMOV UR4, 0xf0000000 ;  /* 0xf000000000047882 */ /* 0x000fe20000000000 */
[----:B------:R-:W-:Y:S01]  /*11ae0*/  UMOV UR5, 0x380fffff ;  /* 0x380fffff00057882 */ /* 0x000fe20000000000 */
[----:B---3--:R-:W0:Y:S01]  /*11af0*/  F2F.F32.F64 R0, R2 ;  /* 0x0000000200007310 */ /* 0x008e220000301000 */
[----:B------:R-:W-:-:S14]  /*11b00*/  DSETP.GEU.AND P0, PT, |R2|, UR4, PT ;  /* 0x0000000402007e2a */ /* 0x000fdc000bf0e200 */
[----:B0-----:R-:W-:Y:S01]  /*11b10*/  @!P0 FMUL R0, R0, 1.175494350822287508e-38 ;  /* 0x0080000000008820 */ /* 0x001fe20000400000 */
[----:B------:R-:W-:Y:S06]  /*11b20*/  BRA `(.L_x_13711) ;  /* 0x0000000800307947 */ /* 0x000fec0003800000 */
.L_x_13719:
        /* <DEDUP_REMOVED lines=26> */
.L_x_13722:
        /* <DEDUP_REMOVED lines=13> */
.L_x_13721:
[----:B------:R-:W3:Y:S02]  /*11da0*/  LDG.E.U16 R0, desc[UR36][R2.64] ;  /* 0x0000002402007981 */ /* 0x000ee4000c1e1500 */
[----:B---3--:R-:W-:Y:S01]  /*11db0*/  IMAD.U32 R0, R0, 0x10000, RZ ;  /* 0x0001000000007824 */ /* 0x008fe200078e00ff */
[----:B------:R-:W-:Y:S06]  /*11dc0*/  BRA `(.L_x_13711) ;  /* 0x0000000400887947 */ /* 0x000fec0003800000 */
.L_x_13718:
        /* <DEDUP_REMOVED lines=11> */
.L_x_13725:
        /* <DEDUP_REMOVED lines=20> */
.L_x_13727:
[----:B------:R-:W-:Y:S05]  /*11fc0*/  BSYNC B0 ;  /* 0x0000000000007941 */ /* 0x000fea0003800000 */
.L_x_13726:
[----:B------:R-:W-:Y:S01]  /*11fd0*/  LEA R3, R0, 0x3b800000, 0x17 ;  /* 0x3b80000000037811 */ /* 0x000fe200078eb8ff */
[----:B------:R-:W-:-:S05]  /*11fe0*/  IMAD.SHL.U32 R0, R2, 0x100000, RZ ;  /* 0x0010000002007824 */ /* 0x000fca00078e00ff */
[----:B------:R-:W-:Y:S01]  /*11ff0*/  LOP3.LUT R0, R3, R0, R4, 0xfe, !PT ;  /* 0x0000000003007212 */ /* 0x000fe200078efe04 */
[----:B------:R-:W-:Y:S06]  /*12000*/  BRA `(.L_x_13711) ;  /* 0x0000000000f87947 */ /* 0x000fec0003800000 */
.L_x_13724:
        /* <DEDUP_REMOVED lines=20> */
.L_x_13729:
[----:B------:R-:W-:Y:S05]  /*12150*/  BSYNC B0 ;  /* 0x0000000000007941 */ /* 0x000fea0003800000 */
.L_x_13728:
[----:B------:R-:W-:Y:S01]  /*12160*/  LEA R3, R0, 0x37800000, 0x17 ;  /* 0x3780000000037811 */ /* 0x000fe200078eb8ff */
[----:B------:R-:W-:-:S05]  /*12170*/  IMAD.SHL.U32 R0, R2, 0x200000, RZ ;  /* 0x0020000002007824 */ /* 0x000fca00078e00ff */
[----:B------:R-:W-:Y:S01]  /*12180*/  LOP3.LUT R0, R3, R0, R4, 0xfe, !PT ;  /* 0x0000000003007212 */ /* 0x000fe200078efe04 */
[----:B------:R-:W-:Y:S06]  /*12190*/  BRA `(.L_x_13711) ;  /* 0x0000000000947947 */ /* 0x000fec0003800000 */
.L_x_13723:
        /* <DEDUP_REMOVED lines=14> */
.L_x_13710:
        /* <DEDUP_REMOVED lines=16> */
.L_x_13732:
[----:B------:R-:W-:Y:S01]  /*12380*/  IMAD.MOV.U32 R0, RZ, RZ, RZ ;  /* 0x000000ffff007224 */ /* 0x000fe200078e00ff */
[----:B------:R-:W-:Y:S06]  /*12390*/  BRA `(.L_x_13711) ;  /* 0x0000000000147947 */ /* 0x000fec0003800000 */
.L_x_13731:
[----:B------:R-:W3:Y:S02]  /*123a0*/  LDG.E.64 R2, desc[UR36][R2.64] ;  /* 0x0000002402027981 */ /* 0x000ee4000c1e1b00 */
[----:B---3--:R0:W3:Y:S01]  /*123b0*/  I2F.U64 R0, R2 ;  /* 0x0000000200007312 */ /* 0x0080e20000301000 */
[----:B------:R-:W-:Y:S05]  /*123c0*/  BRA `(.L_x_13711) ;  /* 0x0000000000087947 */ /* 0x000fea0003800000 */
.L_x_13730:
[----:B------:R-:W3:Y:S02]  /*123d0*/  LDG.E R0, desc[UR36][R2.64] ;  /* 0x0000002402007981 */ /* 0x000ee4000c1e1900 */
[----:B---3--:R-:W-:-:S07]  /*123e0*/  I2FP.F32.U32 R0, R0 ;  /* 0x0000000000007245 */ /* 0x008fce0000201000 */
.L_x_13711:
[----:B------:R-:W-:Y:S05]  /*123f0*/  BSYNC B6 ;  /* 0x0000000000067941 */ /* 0x000fea0003800000 */
.L_x_13705:
[----:B------:R-:W3:Y:S01]  /*12400*/  LDC.U8 R4, c[0x0][0x6b8] ;  /* 0x0001ae00ff047b82 */ /* 0x000ee20000000000 */
[----:B01--45:R-:W-:Y:S01]  /*12410*/  FMUL.FTZ R3, R25, R25 ;  /* 0x0000001919037220 */ /* 0x033fe20000410000 */
[----:B------:R-:W-:Y:S01]  /*12420*/  IMAD.U32 R5, R18, 0x10000, RZ ;  /* 0x0001000012057824 */ /* 0x000fe200078e00ff */
[----:B------:R-:W-:Y:S01]  /*12430*/  ULDC UR4, c[0x0][0x6a8] ;  /* 0x0001aa0000047ab9 */ /* 0x000fe20000000800 */
[----:B------:R-:W-:Y:S02]  /*12440*/  IMAD.U32 R2, R19, 0x10000, RZ ;  /* 0x0001000013027824 */ /* 0x000fe400078e00ff */
[----:B--2---:R-:W-:Y:S01]  /*12450*/  FMUL.FTZ R3, R3, R24 ;  /* 0x0000001803037220 */ /* 0x004fe20000410000 */
[----:B---3--:R-:W-:Y:S01]  /*12460*/  FFMA.FTZ R0, -R0, UR4, R5 ;  /* 0x0000000400007c23 */ /* 0x008fe20008010105 */
[----:B------:R-:W-:Y:S01]  /*12470*/  FMUL.FTZ R25, R25, R22 ;  /* 0x0000001619197220 */ /* 0x000fe20000410000 */
[----:B------:R-:W-:Y:S01]  /*12480*/  FADD.FTZ R2, R2, -R23 ;  /* 0x8000001702027221 */ /* 0x000fe20000010000 */
[----:B------:R-:W-:-:S04]  /*12490*/  FMUL.FTZ R3, R3, UR4 ;  /* 0x0000000403037c20 */ /* 0x000fc80008410000 */
[----:B------:R-:W-:-:S04]  /*124a0*/  FFMA.FTZ R0, -R3, R2, R0 ;  /* 0x0000000203007223 */ /* 0x000fc80000010100 */
        /* <DEDUP_REMOVED lines=17> */
.L_x_13736:
[----:B------:R-:W-:-:S06]  /*125c0*/  IMAD.U32 R3, R3, 0x10000, RZ ;  /* 0x0001000003037824 */ /* 0x000fcc00078e00ff */
[----:B------:R-:W0:Y:S02]  /*125d0*/  F2I.S64.TRUNC R2, R3 ;  /* 0x0000000300027311 */ /* 0x000e24000020d900 */
[----:B0-----:R0:W-:Y:S01]  /*125e0*/  STG.E.U8 desc[UR36][R16.64], R2 ;  /* 0x0000000210007986 */ /* 0x0011e2000c101124 */
[----:B------:R-:W-:Y:S05]  /*125f0*/  BRA `(.L_x_13738) ;  /* 0x0000000c00847947 */ /* 0x000fea0003800000 */
.L_x_13735:
        /* <DEDUP_REMOVED lines=10> */
.L_x_13740:
[----:B------:R-:W-:-:S06]  /*126a0*/  IMAD.U32 R3, R3, 0x10000, RZ ;  /* 0x0001000003037824 */ /* 0x000fcc00078e00ff */
[----:B------:R-:W0:Y:S02]  /*126b0*/  F2I.FTZ.TRUNC.NTZ R3, R3 ;  /* 0x0000000300037305 */ /* 0x000e24000021f100 */
[----:B0-----:R0:W-:Y:S01]  /*126c0*/  STG.E desc[UR36][R16.64], R3 ;  /* 0x0000000310007986 */ /* 0x0011e2000c101924 */
[----:B------:R-:W-:Y:S05]  /*126d0*/  BRA `(.L_x_13738) ;  /* 0x0000000c004c7947 */ /* 0x000fea0003800000 */
.L_x_13739:
[----:B------:R-:W-:-:S06]  /*126e0*/  IMAD.U32 R3, R3, 0x10000, RZ ;  /* 0x0001000003037824 */ /* 0x000fcc00078e00ff */
[----:B------:R-:W0:Y:S02]  /*126f0*/  F2I.FTZ.TRUNC.NTZ R3, R3 ;  /* 0x0000000300037305 */ /* 0x000e24000021f100 */
[----:B0-----:R0:W-:Y:S01]  /*12700*/  STG.E.U16 desc[UR36][R16.64], R3 ;  /* 0x0000000310007986 */ /* 0x0011e2000c101524 */
[----:B------:R-:W-:Y:S05]  /*12710*/  BRA `(.L_x_13738) ;  /* 0x0000000c003c7947 */ /* 0x000fea0003800000 */
.L_x_13734:
        /* <DEDUP_REMOVED lines=9> */
.L_x_13742:
[----:B------:R-:W-:-:S05]  /*127b0*/  IMAD.U32 R0, R3, 0x10000, RZ ;  /* 0x0001000003007824 */ /* 0x000fca00078e00ff */
[----:B------:R-:W-:-:S05]  /*127c0*/  F2FP.F16.F32.PACK_AB R0, RZ, R0 ;  /* 0x00000000ff00723e */ /* 0x000fca00000000ff */
[----:B------:R0:W-:Y:S01]  /*127d0*/  STG.E.U16 desc[UR36][R16.64], R0 ;  /* 0x0000000010007986 */ /* 0x0001e2000c101524 */
[----:B------:R-:W-:Y:S05]  /*127e0*/  BRA `(.L_x_13738) ;  /* 0x0000000c00087947 */ /* 0x000fea0003800000 */
.L_x_13741:
        /* <DEDUP_REMOVED lines=10> */
.L_x_13744:
[----:B------:R-:W-:-:S05]  /*12890*/  IMAD.U32 R3, R3, 0x10000, RZ ;  /* 0x0001000003037824 */ /* 0x000fca00078e00ff */
[----:B------:R-:W-:-:S04]  /*128a0*/  F2FP.F16.F32.PACK_AB R3, RZ, R3 ;  /* 0x00000003ff03723e */ /* 0x000fc800000000ff */
[----:B------:R-:W-:-:S05]  /*128b0*/  PRMT R3, R3, 0x5410, RZ ;  /* 0x0000541003037816 */ /* 0x000fca00000000ff */
[----:B------:R0:W-:Y:S01]  /*128c0*/  STG.E desc[UR36][R16.64], R3 ;  /* 0x0000000310007986 */ /* 0x0001e2000c101924 */
[----:B------:R-:W-:Y:S05]  /*128d0*/  BRA `(.L_x_13738) ;  /* 0x0000000800cc7947 */ /* 0x000fea0003800000 */
.L_x_13743:
[----:B------:R-:W-:-:S04]  /*128e0*/  IMAD.U32 R2, R3, 0x10000, RZ ;  /* 0x0001000003027824 */ /* 0x000fc800078e00ff */
[----:B------:R-:W-:-:S06]  /*128f0*/  FMUL.FTZ R2, R2, 1 ;  /* 0x3f80000002027820 */ /* 0x000fcc0000410000 */
[----:B------:R-:W0:Y:S02]  /*12900*/  F2F.F64.F32 R2, R2 ;  /* 0x0000000200027310 */ /* 0x000e240000201800 */
[----:B0-----:R0:W-:Y:S01]  /*12910*/  STG.E.64 desc[UR36][R16.64], R2 ;  /* 0x0000000210007986 */ /* 0x0011e2000c101b24 */
[----:B------:R-:W-:Y:S05]  /*12920*/  BRA `(.L_x_13738) ;  /* 0x0000000800b87947 */ /* 0x000fea0003800000 */
.L_x_13733:
        /* <DEDUP_REMOVED lines=13> */
.L_x_13747:
[----:B------:R-:W-:Y:S01]  /*12a00*/  IMAD.U32 R3, R3, 0x10000, RZ ;  /* 0x0001000003037824 */ /* 0x000fe200078e00ff */
[----:B------:R-:W-:-:S03]  /*12a10*/  CS2R R6, SRZ ;  /* 0x0000000000067805 */ /* 0x000fc6000001ff00 */
[----:B------:R-:W-:-:S04]  /*12a20*/  FMUL.FTZ R3, R3, 1 ;  /* 0x3f80000003037820 */ /* 0x000fc80000410000 */
[----:B------:R-:W0:Y:S02]  /*12a30*/  F2F.F64.F32 R4, R3 ;  /* 0x0000000300047310 */ /* 0x000e240000201800 */
[----:B0-----:R0:W-:Y:S01]  /*12a40*/  STG.E.128 desc[UR36][R16.64], R4 ;  /* 0x0000000410007986 */ /* 0x0011e2000c101d24 */
[----:B------:R-:W-:Y:S05]  /*12a50*/  BRA `(.L_x_13738) ;  /* 0x00000008006c7947 */ /* 0x000fea0003800000 */
.L_x_13746:
        /* <DEDUP_REMOVED lines=21> */
.L_x_13751:
[----:B------:R-:W-:Y:S05]  /*12bb0*/  BSYNC B0 ;  /* 0x0000000000007941 */ /* 0x000fea0003800000 */
.L_x_13750:
[----:B------:R-:W-:-:S05]  /*12bc0*/  LOP3.LUT R3, R0, R3, RZ, 0xfc, !PT ;  /* 0x0000000300037212 */ /* 0x000fca00078efcff */
[----:B------:R0:W-:Y:S01]  /*12bd0*/  STG.E.U8 desc[UR36][R16.64], R3 ;  /* 0x0000000310007986 */ /* 0x0001e2000c101124 */
[----:B------:R-:W-:Y:S05]  /*12be0*/  BRA `(.L_x_13738) ;  /* 0x0000000800087947 */ /* 0x000fea0003800000 */
.L_x_13749:
        /* <DEDUP_REMOVED lines=13> */
.L_x_13753:
[----:B------:R-:W-:Y:S01]  /*12cc0*/  IMAD.MOV.U32 R0, RZ, RZ, 0x7f ;  /* 0x0000007fff007424 */ /* 0x000fe200078e00ff */
[----:B------:R-:W-:-:S04]  /*12cd0*/  ISETP.GT.U32.AND P0, PT, R2, 0x7f800000, PT ;  /* 0x7f8000000200780c */ /* 0x000fc80003f04070 */
[----:B------:R-:W-:-:S09]  /*12ce0*/  SEL R0, R0, 0x7c, P0 ;  /* 0x0000007c00007807 */ /* 0x000fd20000000000 */
.L_x_13754:
[----:B------:R-:W-:Y:S05]  /*12cf0*/  BSYNC B0 ;  /* 0x0000000000007941 */ /* 0x000fea0003800000 */
.L_x_13752:
[----:B------:R-:W-:-:S04]  /*12d00*/  LOP3.LUT R2, R3, 0x80000000, RZ, 0xc0, !PT ;  /* 0x8000000003027812 */ /* 0x000fc800078ec0ff */
[----:B------:R-:W-:-:S04]  /*12d10*/  SHF.R.U32.HI R3, RZ, 0x18, R2 ;  /* 0x00000018ff037819 */ /* 0x000fc80000011602 */
[----:B------:R-:W-:-:S05]  /*12d20*/  LOP3.LUT R3, R0, R3, RZ, 0xfc, !PT ;  /* 0x0000000300037212 */ /* 0x000fca00078efcff */
[----:B------:R0:W-:Y:S01]  /*12d30*/  STG.E.U8 desc[UR36][R16.64], R3 ;  /* 0x0000000310007986 */ /* 0x0001e2000c101124 */
[----:B------:R-:W-:Y:S05]  /*12d40*/  BRA `(.L_x_13738) ;  /* 0x0000000400b07947 */ /* 0x000fea0003800000 */
.L_x_13748:
[----:B------:R0:W-:Y:S01]  /*12d50*/  STG.E.U16 desc[UR36][R16.64], R3 ;  /* 0x0000000310007986 */ /* 0x0001e2000c101524 */
[----:B------:R-:W-:Y:S05]  /*12d60*/  BRA `(.L_x_13738) ;  /* 0x0000000400a87947 */ /* 0x000fea0003800000 */
.L_x_13745:
        /* <DEDUP_REMOVED lines=12> */
.L_x_13757:
        /* <DEDUP_REMOVED lines=17> */
.L_x_13760:
[----:B------:R-:W-:-:S04]  /*12f40*/  LOP3.LUT R2, R3, 0x80000000, RZ, 0xc0, !PT ;  /* 0x8000000003027812 */ /* 0x000fc800078ec0ff */
[----:B------:R-:W-:-:S04]  /*12f50*/  SHF.R.U32.HI R3, RZ, 0x18, R2 ;  /* 0x00000018ff037819 */ /* 0x000fc80000011602 */
[----:B------:R-:W-:-:S04]  /*12f60*/  LOP3.LUT R0, R0, R3, RZ, 0xfc, !PT ;  /* 0x0000000300007212 */ /* 0x000fc800078efcff */
[----:B------:R-:W-:-:S07]  /*12f70*/  PRMT R8, R0, 0x7610, R8 ;  /* 0x0000761000087816 */ /* 0x000fce0000000008 */
.L_x_13759:
[----:B------:R-:W-:Y:S05]  /*12f80*/  BSYNC B0 ;  /* 0x0000000000007941 */ /* 0x000fea0003800000 */
.L_x_13758:
[----:B------:R0:W-:Y:S01]  /*12f90*/  STG.E.U8 desc[UR36][R16.64], R8 ;  /* 0x0000000810007986 */ /* 0x0001e2000c101124 */
[----:B------:R-:W-:Y:S05]  /*12fa0*/  BRA `(.L_x_13738) ;  /* 0x0000000400187947 */ /* 0x000fea0003800000 */
.L_x_13756:
        /* <DEDUP_REMOVED lines=17> */
.L_x_13763:
[----:B------:R-:W-:-:S04]  /*130c0*/  LOP3.LUT R2, R3, 0x80000000, RZ, 0xc0, !PT ;  /* 0x8000000003027812 */ /* 0x000fc800078ec0ff */
[----:B------:R-:W-:-:S04]  /*130d0*/  SHF.R.U32.HI R3, RZ, 0x18, R2 ;  /* 0x00000018ff037819 */ /* 0x000fc80000011602 */
[----:B------:R-:W-:-:S04]  /*130e0*/  LOP3.LUT R0, R0, R3, RZ, 0xfc, !PT ;  /* 0x0000000300007212 */ /* 0x000fc800078efcff */
[----:B------:R-:W-:-:S07]  /*130f0*/  PRMT R8, R0, 0x7610, R8 ;  /* 0x0000761000087816 */ /* 0x000fce0000000008 */
.L_x_13762:
[----:B------:R-:W-:Y:S05]  /*13100*/  BSYNC B0 ;  /* 0x0000000000007941 */ /* 0x000fea0003800000 */
.L_x_13761:
[----:B------:R3:W-:Y:S01]  /*13110*/  STG.E.U8 desc[UR36][R16.64], R8 ;  /* 0x0000000810007986 */ /* 0x0007e2000c101124 */
[----:B------:R-:W-:Y:S05]  /*13120*/  BRA `(.L_x_13738) ;  /* 0x0000000000b87947 */ /* 0x000fea0003800000 */
.L_x_13755:
        /* <DEDUP_REMOVED lines=22> */
.L_x_13737:
        /* <DEDUP_REMOVED lines=16> */
.L_x_13766:
[----:B------:R-:W-:Y:S05]  /*13390*/  BRA `(.L_x_13738) ;  /* 0x00000000001c7947 */ /* 0x000fea0003800000 */
.L_x_13765:
[----:B------:R-:W-:-:S06]  /*133a0*/  IMAD.U32 R3, R3, 0x10000, RZ ;  /* 0x0001000003037824 */ /* 0x000fcc00078e00ff */
[----:B------:R-:W0:Y:S02]  /*133b0*/  F2I.U64.TRUNC R2, R3 ;  /* 0x0000000300027311 */ /* 0x000e24000020d800 */
[----:B0-----:R2:W-:Y:S01]  /*133c0*/  STG.E.64 desc[UR36][R16.64], R2 ;  /* 0x0000000210007986 */ /* 0x0015e2000c101b24 */
[----:B------:R-:W-:Y:S05]  /*133d0*/  BRA `(.L_x_13738) ;  /* 0x00000000000c7947 */ /* 0x000fea0003800000 */
.L_x_13764:
[----:B------:R-:W-:-:S06]  /*133e0*/  IMAD.U32 R3, R3, 0x10000, RZ ;  /* 0x0001000003037824 */ /* 0x000fcc00078e00ff */
[----:B------:R-:W0:Y:S02]  /*133f0*/  F2I.FTZ.U32.TRUNC.NTZ R3, R3 ;  /* 0x0000000300037305 */ /* 0x000e24000021f000 */
[----:B0-----:R0:W-:Y:S02]  /*13400*/  STG.E desc[UR36][R16.64], R3 ;  /* 0x0000000310007986 */ /* 0x0011e4000c101924 */
.L_x_13738:
[----:B------:R-:W-:-:S07]  /*13410*/  VIADD R29, R29, 0x80 ;  /* 0x000000801d1d7836 */ /* 0x000fce0000000000 */
.L_x_13525:
[----:B------:R-:W-:Y:S05]  /*13420*/  BSYNC B7 ;  /* 0x0000000000077941 */ /* 0x000fea0003800000 */
.L_x_13524:
[----:B------:R-:W-:Y:S01]  /*13430*/  ULDC UR4, c[0x0][0x210] ;  /* 0x0000840000047ab9 */ /* 0x000fe20000000800 */
[----:B------:R-:W-:Y:S01]  /*13440*/  BSSY B7, `(.L_x_13767) ;  /* 0x000099c000077945 */ /* 0x000fe20003800000 */
[----:B------:R-:W-:-:S13]  /*13450*/  ISETP.GE.AND P0, PT, R29, UR4, PT ;  /* 0x000000041d007c0c */ /* 0x000fda000bf06270 */
[----:B------:R-:W-:Y:S05]  /*13460*/  @P0 BRA `(.L_x_13768) ;  /* 0x0000009800640947 */ /* 0x000fea0003800000 */
[----:B01234-:R-:W0:Y:S01]  /*13470*/  LDC R3, c[0x0][0x218] ;  /* 0x00008600ff037b82 */ /* 0x01fe220000000800 */
[----:B------:R-:W-:Y:S01]  /*13480*/  IMAD.MOV.U32 R2, RZ, RZ, RZ ;  /* 0x000000ffff027224 */ /* 0x000fe200078e00ff */
[----:B------:R-:W-:Y:S02]  /*13490*/  CS2R R24, SRZ ;  /* 0x0000000000187805 */ /* 0x000fe4000001ff00 */
[----:B------:R-:W-:Y:S01]  /*134a0*/  CS2R R22, SRZ ;  /* 0x0000000000167805 */ /* 0x000fe2000001ff00 */
        /* <DEDUP_REMOVED lines=528> */
.L_x_13769:
        /* <DEDUP_REMOVED lines=23> */
.L_x_13773:
[----:B------:R-:W2:Y:S02]  /*15720*/  LDG.E.U8 R4, desc[UR36][R4.64] ;  /* 0x0000002404047981 */ /* 0x000ea4000c1e1100 */
[----:B--2---:R-:W-:-:S04]  /*15730*/  I2FP.F32.U32 R0, R4 ;  /* 0x0000000400007245 */ /* 0x004fc80000201000 */
[----:B------:R-:W-:-:S04]  /*15740*/  F2FP.BF16.F32.PACK_AB R0, RZ, R0 ;  /* 0x00000000ff00723e */ /* 0x000fc800000010ff */
[----:B------:R-:W-:Y:S01]  /*15750*/  PRMT R18, R0, 0x7610, R18 ;  /* 0x0000761000127816 */ /* 0x000fe20000000012 */
[----:B------:R-:W-:Y:S06]  /*15760*/  BRA `(.L_x_13775) ;  /* 0x0000000c00c87947 */ /* 0x000fec0003800000 */
.L_x_13772:
        /* <DEDUP_REMOVED lines=11> */
.L_x_13777:
[----:B------:R-:W2:Y:S02]  /*15820*/  LDG.E R4, desc[UR36][R4.64] ;  /* 0x0000002404047981 */ /* 0x000ea4000c1e1900 */
[----:B--2---:R-:W-:-:S04]  /*15830*/  I2FP.F32.S32 R0, R4 ;  /* 0x0000000400007245 */ /* 0x004fc80000201400 */
[----:B------:R-:W-:-:S04]  /*15840*/  F2FP.BF16.F32.PACK_AB R0, RZ, R0 ;  /* 0x00000000ff00723e */ /* 0x000fc800000010ff */
[----:B------:R-:W-:Y:S01]  /*15850*/  PRMT R18, R0, 0x7610, R18 ;  /* 0x0000761000127816 */ /* 0x000fe20000000012 */
[----:B------:R-:W-:Y:S06]  /*15860*/  BRA `(.L_x_13775) ;  /* 0x0000000c00887947 */ /* 0x000fec0003800000 */
.L_x_13776:
[----:B------:R-:W2:Y:S02]  /*15870*/  LDG.E.U16 R4, desc[UR36][R4.64] ;  /* 0x0000002404047981 */ /* 0x000ea4000c1e1500 */
[----:B--2---:R-:W0:Y:S02]  /*15880*/  I2F.S16 R0, R4 ;  /* 0x0000000400007306 */ /* 0x004e240000101400 */
[----:B0-----:R-:W-:-:S04]  /*15890*/  F2FP.BF16.F32.PACK_AB R0, RZ, R0 ;  /* 0x00000000ff00723e */ /* 0x001fc800000010ff */
[----:B------:R-:W-:Y:S01]  /*158a0*/  PRMT R18, R0, 0x7610, R18 ;  /* 0x0000761000127816 */ /* 0x000fe20000000012 */
[----:B------:R-:W-:Y:S06]  /*158b0*/  BRA `(.L_x_13775) ;  /* 0x0000000c00747947 */ /* 0x000fec0003800000 */
.L_x_13771:
        /* <DEDUP_REMOVED lines=9> */
.L_x_13779:
[----:B------:R-:W2:Y:S02]  /*15950*/  LDG.E.U16 R0, desc[UR36][R4.64] ;  /* 0x0000002404007981 */ /* 0x000ea4000c1e1500 */
[----:B--2---:R-:W-:-:S05]  /*15960*/  HADD2.F32 R0, -RZ, R0.H0_H0 ;  /* 0x20000000ff007230 */ /* 0x004fca0000004100 */
[----:B------:R-:W-:-:S04]  /*15970*/  F2FP.BF16.F32.PACK_AB R0, RZ, R0 ;  /* 0x00000000ff00723e */ /* 0x000fc800000010ff */
[----:B------:R-:W-:Y:S01]  /*15980*/  PRMT R18, R0, 0x7610, R18 ;  /* 0x0000761000127816 */ /* 0x000fe20000000012 */
[----:B------:R-:W-:Y:S06]  /*15990*/  BRA `(.L_x_13775) ;  /* 0x0000000c003c7947 */ /* 0x000fec0003800000 */
.L_x_13778:
        /* <DEDUP_REMOVED lines=9> */
.L_x_13781:
[----:B------:R-:W2:Y:S02]  /*15a30*/  LDG.E.U16 R4, desc[UR36][R4.64] ;  /* 0x0000002404047981 */ /* 0x000ea4000c1e1500 */
[----:B--2---:R-:W-:-:S05]  /*15a40*/  HADD2.F32 R0, -RZ, R4.H0_H0 ;  /* 0x20000004ff007230 */ /* 0x004fca0000004100 */
[----:B------:R-:W-:-:S04]  /*15a50*/  F2FP.BF16.F32.PACK_AB R0, RZ, R0 ;  /* 0x00000000ff00723e */ /* 0x000fc800000010ff */
[----:B------:R-:W-:Y:S01]  /*15a60*/  PRMT R18, R0, 0x7610, R18 ;  /* 0x0000761000127816 */ /* 0x000fe20000000012 */
[----:B------:R-:W-:Y:S06]  /*15a70*/  BRA `(.L_x_13775) ;  /* 0x0000000c00047947 */ /* 0x000fec0003800000 */
.L_x_13780:
        /* <DEDUP_REMOVED lines=9> */
.L_x_13770:
        /* <DEDUP_REMOVED lines=14> */
.L_x_13784:
        /* <DEDUP_REMOVED lines=9> */
.L_x_13783:
        /* <DEDUP_REMOVED lines=28> */
.L_x_13786:
        /* <DEDUP_REMOVED lines=15> */
.L_x_13785:
[----:B------:R0:W5:Y:S01]  /*15f30*/  LDG.E.U16 R18, desc[UR36][R4.64] ;  /* 0x0000002404127981 */ /* 0x000162000c1e1500 */
[----:B------:R-:W-:Y:S05]  /*15f40*/  BRA `(.L_x_13775) ;  /* 0x0000000400d07947 */ /* 0x000fea0003800000 */
.L_x_13782:
        /* <DEDUP_REMOVED lines=13> */
.L_x_13789:
        /* <DEDUP_REMOVED lines=21> */
.L_x_13793:
[----:B------:R-:W-:Y:S05]  /*16170*/  BSYNC B1 ;  /* 0x0000000000017941 */ /* 0x000fea0003800000 */
.L_x_13792:
[----:B------:R-:W-:Y:S01]  /*16180*/  LEA R5, R0, 0x3b800000, 0x17 ;  /* 0x3b80000000057811 */ /* 0x000fe200078eb8ff */
[----:B------:R-:W-:-:S05]  /*16190*/  IMAD.SHL.U32 R0, R3, 0x100000, RZ ;  /* 0x0010000003007824 */ /* 0x000fca00078e00ff */
[----:B------:R-:W-:-:S07]  /*161a0*/  LOP3.LUT R0, R5, R0, R6, 0xfe, !PT ;  /* 0x0000000005007212 */ /* 0x000fce00078efe06 */
.L_x_13791:
[----:B------:R-:W-:Y:S05]  /*161b0*/  BSYNC B0 ;  /* 0x0000000000007941 */ /* 0x000fea0003800000 */
.L_x_13790:
[----:B------:R-:W-:-:S04]  /*161c0*/  F2FP.BF16.F32.PACK_AB R0, RZ, R0 ;  /* 0x00000000ff00723e */ /* 0x000fc800000010ff */
[----:B------:R-:W-:Y:S01]  /*161d0*/  PRMT R18, R0, 0x7610, R18 ;  /* 0x0000761000127816 */ /* 0x000fe20000000012 */
[----:B------:R-:W-:Y:S06]  /*161e0*/  BRA `(.L_x_13775) ;  /* 0x0000000400287947 */ /* 0x000fec0003800000 */
.L_x_13788:
        /* <DEDUP_REMOVED lines=21> */
.L_x_13797:
[----:B------:R-:W-:Y:S05]  /*16340*/  BSYNC B1 ;  /* 0x0000000000017941 */ /* 0x000fea0003800000 */
.L_x_13796:
[----:B------:R-:W-:Y:S01]  /*16350*/  LEA R5, R0, 0x37800000, 0x17 ;  /* 0x3780000000057811 */ /* 0x000fe200078eb8ff */
[----:B------:R-:W-:-:S05]  /*16360*/  IMAD.SHL.U32 R0, R3, 0x200000, RZ ;  /* 0x0020000003007824 */ /* 0x000fca00078e00ff */
[----:B------:R-:W-:-:S07]  /*16370*/  LOP3.LUT R0, R5, R0, R6, 0xfe, !PT ;  /* 0x0000000005007212 */ /* 0x000fce00078efe06 */
.L_x_13795:
[----:B------:R-:W-:Y:S05]  /*16380*/  BSYNC B0 ;  /* 0x0000000000007941 */ /* 0x000fea0003800000 */
.L_x_13794:
[----:B------:R-:W-:-:S04]  /*16390*/  F2FP.BF16.F32.PACK_AB R0, RZ, R0 ;  /* 0x00000000ff00723e */ /* 0x000fc800000010ff */
[----:B------:R-:W-:Y:S01]  /*163a0*/  PRMT R18, R0, 0x7610, R18 ;  /* 0x0000761000127816 */ /* 0x000fe20000000012 */
[----:B------:R-:W-:Y:S06]  /*163b0*/  BRA `(.L_x_13775) ;  /* 0x0000000000b47947 */ /* 0x000fec0003800000 */
.L_x_13787:
        /* <DEDUP_REMOVED lines=14> */
.L_x_13801:
[----:B------:R-:W-:Y:S05]  /*164a0*/  BSYNC B0 ;  /* 0x0000000000007941 */ /* 0x000fea0003800000 */
.L_x_13800:
[----:B------:R-:W-:-:S04]  /*164b0*/  F2FP.BF16.F32.PACK_AB R0, RZ, R0 ;  /* 0x00000000ff00723e */ /* 0x000fc800000010ff */
[----:B------:R-:W-:Y:S01]  /*164c0*/  PRMT R18, R0, 0x7610, R18 ;  /* 0x0000761000127816 */ /* 0x000fe20000000012 */
[----:B------:R-:W-:Y:S06]  /*164d0*/  BRA `(.L_x_13775) ;  /* 0x00000000006c7947 */ /* 0x000fec0003800000 */
.L_x_13774:
        /* <DEDUP_REMOVED lines=16> */
.L_x_13802:
[----:B------:R-:W-:Y:S01]  /*165e0*/  PRMT R18, RZ, 0x7610, R18 ;  /* 0x00007610ff127816 */ /* 0x000fe20000000012 */
[----:B------:R-:W-:Y:S06]  /*165f0*/  BRA `(.L_x_13775) ;  /* 0x0000000000247947 */ /* 0x000fec0003800000 */
.L_x_13799:
[----:B------:R-:W2:Y:S02]  /*16600*/  LDG.E.64 R4, desc[UR36][R4.64] ;  /* 0x0000002404047981 */ /* 0x000ea4000c1e1b00 */
[----:B--2---:R-:W0:Y:S02]  /*16610*/  I2F.U64 R0, R4 ;  /* 0x0000000400007312 */ /* 0x004e240000301000 */
[----:B0-----:R-:W-:-:S04]  /*16620*/  F2FP.BF16.F32.PACK_AB R0, RZ, R0 ;  /* 0x00000000ff00723e */ /* 0x001fc800000010ff */
[----:B------:R-:W-:Y:S01]  /*16630*/  PRMT R18, R0, 0x7610, R18 ;  /* 0x0000761000127816 */ /* 0x000fe20000000012 */
[----:B------:R-:W-:Y:S06]  /*16640*/  BRA `(.L_x_13775) ;  /* 0x0000000000107947 */ /* 0x000fec0003800000 */
.L_x_13798:
[----:B------:R-:W2:Y:S02]  /*16650*/  LDG.E R4, desc[UR36][R4.64] ;  /* 0x0000002404047981 */ /* 0x000ea4000c1e1900 */
[----:B--2---:R-:W-:-:S04]  /*16660*/  I2FP.F32.U32 R0, R4 ;  /* 0x0000000400007245 */ /* 0x004fc80000201000 */
[----:B------:R-:W-:-:S04]  /*16670*/  F2FP.BF16.F32.PACK_AB R0, RZ, R0 ;  /* 0x00000000ff00723e */ /* 0x000fc800000010ff */
[----:B------:R-:W-:-:S07]  /*16680*/  PRMT R18, R0, 0x7610, R18 ;  /* 0x0000761000127816 */ /* 0x000fce0000000012 */
.L_x_13775:
        /* <DEDUP_REMOVED lines=20> */
.L_x_13806:
[----:B------:R-:W2:Y:S02]  /*167d0*/  LDG.E.U8 R4, desc[UR36][R4.64] ;  /* 0x0000002404047981 */ /* 0x000ea4000c1e1100 */
[----:B--2---:R-:W-:-:S04]  /*167e0*/  I2FP.F32.U32 R0, R4 ;  /* 0x0000000400007245 */ /* 0x004fc80000201000 */
[----:B------:R-:W-:-:S04]  /*167f0*/  F2FP.BF16.F32.PACK_AB R0, RZ, R0 ;  /* 0x00000000ff00723e */ /* 0x000fc800000010ff */
[----:B------:R-:W-:Y:S01]  /*16800*/  PRMT R19, R0, 0x7610, R19 ;  /* 0x0000761000137816 */ /* 0x000fe20000000013 */
[----:B------:R-:W-:Y:S06]  /*16810*/  BRA `(.L_x_13808) ;  /* 0x0000000c00c87947 */ /* 0x000fec0003800000 */
.L_x_13805:
        /* <DEDUP_REMOVED lines=11> */
.L_x_13810:
[----:B------:R-:W2:Y:S02]  /*168d0*/  LDG.E R4, desc[UR36][R4.64] ;  /* 0x0000002404047981 */ /* 0x000ea4000c1e1900 */
[----:B--2---:R-:W-:-:S04]  /*168e0*/  I2FP.F32.S32 R0, R4 ;  /* 0x0000000400007245 */ /* 0x004fc80000201400 */
[----:B------:R-:W-:-:S04]  /*168f0*/  F2FP.BF16.F32.PACK_AB R0, RZ, R0 ;  /* 0x00000000ff00723e */ /* 0x000fc800000010ff */
[----:B------:R-:W-:Y:S01]  /*16900*/  PRMT R19, R0, 0x7610, R19 ;  /* 0x0000761000137816 */ /* 0x000fe20000000013 */
[----:B------:R-:W-:Y:S06]  /*16910*/  BRA `(.L_x_13808) ;  /* 0x0000000c00887947 */ /* 0x000fec0003800000 */
.L_x_13809:
[----:B------:R-:W2:Y:S02]  /*16920*/  LDG.E.U16 R4, desc[UR36][R4.64] ;  /* 0x0000002404047981 */ /* 0x000ea4000c1e1500 */
[----:B--2---:R-:W0:Y:S02]  /*16930*/  I2F.S16 R0, R4 ;  /* 0x0000000400007306 */ /* 0x004e240000101400 */
[----:B0-----:R-:W-:-:S04]  /*16940*/  F2FP.BF16.F32.PACK_AB R0, RZ, R0 ;  /* 0x00000000ff00723e */ /* 0x001fc800000010ff */
[----:B------:R-:W-:Y:S01]  /*16950*/  PRMT R19, R0, 0x7610, R19 ;  /* 0x0000761000137816 */ /* 0x000fe20000000013 */
[----:B------:R-:W-:Y:S06]  /*16960*/  BRA `(.L_x_13808) ;  /* 0x0000000c00747947 */ /* 0x000fec0003800000 */
.L_x_13804:
        /* <DEDUP_REMOVED lines=9> */
.L_x_13812:
[----:B------:R-:W2:Y:S02]  /*16a00*/  LDG.E.U16 R0, desc[UR36][R4.64] ;  /* 0x0000002404007981 */ /* 0x000ea4000c1e1500 */
[----:B--2---:R-:W-:-:S05]  /*16a10*/  HADD2.F32 R0, -RZ, R0.H0_H0 ;  /* 0x20000000ff007230 */ /* 0x004fca0000004100 */
[----:B------:R-:W-:-:S04]  /*16a20*/  F2FP.BF16.F32.PACK_AB R0, RZ, R0 ;  /* 0x00000000ff00723e */ /* 0x000fc800000010ff */
[----:B------:R-:W-:Y:S01]  /*16a30*/  PRMT R19, R0, 0x7610, R19 ;  /* 0x0000761000137816 */ /* 0x000fe20000000013 */
[----:B------:R-:W-:Y:S06]  /*16a40*/  BRA `(.L_x_13808) ;  /* 0x0000000c003c7947 */ /* 0x000fec0003800000 */
.L_x_13811:
        /* <DEDUP_REMOVED lines=9> */
.L_x_13814:
[----:B------:R-:W2:Y:S02]  /*16ae0*/  LDG.E.U16 R4, desc[UR36][R4.64] ;  /* 0x0000002404047981 */ /* 0x000ea4000c1e1500 */
[----:B--2---:R-:W-:-:S05]  /*16af0*/  HADD2.F32 R0, -RZ, R4.H0_H0 ;  /* 0x20000004ff007230 */ /* 0x004fca0000004100 */
[----:B------:R-:W-:-:S04]  /*16b00*/  F2FP.BF16.F32.PACK_AB R0, RZ, R0 ;  /* 0x00000000ff00723e */ /* 0x000fc800000010ff */
[----:B------:R-:W-:Y:S01]  /*16b10*/  PRMT R19, R0, 0x7610, R19 ;  /* 0x0000761000137816 */ /* 0x000fe20000000013 */
[----:B------:R-:W-:Y:S06]  /*16b20*/  BRA `(.L_x_13808) ;  /* 0x0000000c00047947 */ /* 0x000fec0003800000 */
.L_x_13813:
        /* <DEDUP_REMOVED lines=9> */
.L_x_13803:
        /* <DEDUP_REMOVED lines=14> */
.L_x_13817:
        /* <DEDUP_REMOVED lines=9> */
.L_x_13816:
        /* <DEDUP_REMOVED lines=28> */
.L_x_13819:
        /* <DEDUP_REMOVED lines=15> */
.L_x_13818:
[----:B------:R0:W5:Y:S01]  /*16fe0*/  LDG.E.U16 R19, desc[UR36][R4.64] ;  /* 0x0000002404137981 */ /* 0x000162000c1e1500 */
[----:B------:R-:W-:Y:S05]  /*16ff0*/  BRA `(.L_x_13808) ;  /* 0x0000000400d07947 */ /* 0x000fea0003800000 */
.L_x_13815:
        /* <DEDUP_REMOVED lines=13> */
.L_x_13822:
        /* <DEDUP_REMOVED lines=21> */
.L_x_13826:
[----:B------:R-:W-:Y:S05]  /*17220*/  BSYNC B1 ;  /* 0x0000000000017941 */ /* 0x000fea0003800000 */
.L_x_13825:
[----:B------:R-:W-:Y:S01]  /*17230*/  LEA R5, R0, 0x3b800000, 0x17 ;  /* 0x3b80000000057811 */ /* 0x000fe200078eb8ff */
[----:B------:R-:W-:-:S05]  /*17240*/  IMAD.SHL.U32 R0, R3, 0x100000, RZ ;  /* 0x0010000003007824 */ /* 0x000fca00078e00ff */
[----:B------:R-:W-:-:S07]  /*17250*/  LOP3.LUT R0, R5, R0, R6, 0xfe, !PT ;  /* 0x0000000005007212 */ /* 0x000fce00078efe06 */
.L_x_13824:
[----:B------:R-:W-:Y:S05]  /*17260*/  BSYNC B0 ;  /* 0x0000000000007941 */ /* 0x000fea0003800000 */
.L_x_13823:
[----:B------:R-:W-:-:S04]  /*17270*/  F2FP.BF16.F32.PACK_AB R0, RZ, R0 ;  /* 0x00000000ff00723e */ /* 0x000fc800000010ff */
[----:B------:R-:W-:Y:S01]  /*17280*/  PRMT R19, R0, 0x7610, R19 ;  /* 0x0000761000137816 */ /* 0x000fe20000000013 */
[----:B------:R-:W-:Y:S06]  /*17290*/  BRA `(.L_x_13808) ;  /* 0x0000000400287947 */ /* 0x000fec0003800000 */
.L_x_13821:
        /* <DEDUP_REMOVED lines=21> */
.L_x_13830:
[----:B------:R-:W-:Y:S05]  /*173f0*/  BSYNC B1 ;  /* 0x0000000000017941 */ /* 0x000fea0003800000 */
.L_x_13829:
[----:B------:R-:W-:Y:S01]  /*17400*/  LEA R5, R0, 0x37800000, 0x17 ;  /* 0x3780000000057811 */ /* 0x000fe200078eb8ff */
[----:B------:R-:W-:-:S05]  /*17410*/  IMAD.SHL.U32 R0, R3, 0x200000, RZ ;  /* 0x0020000003007824 */ /* 0x000fca00078e00ff */
[----:B------:R-:W-:-:S07]  /*17420*/  LOP3.LUT R0, R5, R0, R6, 0xfe, !PT ;  /* 0x0000000005007212 */ /* 0x000fce00078efe06 */
.L_x_13828:
[----:B------:R-:W-:Y:S05]  /*17430*/  BSYNC B0 ;  /* 0x0000000000007941 */ /* 0x000fea0003800000 */
.L_x_13827:
[----:B------:R-:W-:-:S04]  /*17440*/  F2FP.BF16.F32.PACK_AB R0, RZ, R0 ;  /* 0x00000000ff00723e */ /* 0x000fc800000010ff */
[----:B------:R-:W-:Y:S01]  /*17450*/  PRMT R19, R0, 0x7610, R19 ;  /* 0x0000761000137816 */ /* 0x000fe20000000013 */
[----:B------:R-:W-:Y:S06]  /*17460*/  BRA `(.L_x_13808) ;  /* 0x0000000000b47947 */ /* 0x000fec0003800000 */
.L_x_13820:
        /* <DEDUP_REMOVED lines=14> */
.L_x_13834:
[----:B------:R-:W-:Y:S05]  /*17550*/  BSYNC B0 ;  /* 0x0000000000007941 */ /* 0x000fea0003800000 */
.L_x_13833:
[----:B------:R-:W-:-:S04]  /*17560*/  F2FP.BF16.F32.PACK_AB R0, RZ, R0 ;  /* 0x00000000ff00723e */ /* 0x000fc800000010ff */
[----:B------:R-:W-:Y:S01]  /*17570*/  PRMT R19, R0, 0x7610, R19 ;  /* 0x0000761000137816 */ /* 0x000fe20000000013 */
[----:B------:R-:W-:Y:S06]  /*17580*/  BRA `(.L_x_13808) ;  /* 0x00000000006c7947 */ /* 0x000fec0003800000 */
.L_x_13807:
        /* <DEDUP_REMOVED lines=16> */
.L_x_13835:
[----:B------:R-:W-:Y:S01]  /*17690*/  PRMT R19, RZ, 0x7610, R19 ;  /* 0x00007610ff137816 */ /* 0x000fe20000000013 */
[----:B------:R-:W-:Y:S06]  /*176a0*/  BRA `(.L_x_13808) ;  /* 0x0000000000247947 */ /* 0x000fec0003800000 */
.L_x_13832:
[----:B------:R-:W2:Y:S02]  /*176b0*/  LDG.E.64 R4, desc[UR36][R4.64] ;  /* 0x0000002404047981 */ /* 0x000ea4000c1e1b00 */
[----:B--2---:R-:W0:Y:S02]  /*176c0*/  I2F.U64 R0, R4 ;  /* 0x0000000400007312 */ /* 0x004e240000301000 */
[----:B0-----:R-:W-:-:S04]  /*176d0*/  F2FP.BF16.F32.PACK_AB R0, RZ, R0 ;  /* 0x00000000ff00723e */ /* 0x001fc800000010ff */
[----:B------:R-:W-:Y:S01]  /*176e0*/  PRMT R19, R0, 0x7610, R19 ;  /* 0x0000761000137816 */ /* 0x000fe20000000013 */
[----:B------:R-:W-:Y:S06]  /*176f0*/  BRA `(.L_x_13808) ;  /* 0x0000000000107947 */ /* 0x000fec0003800000 */
.L_x_13831:
[----:B------:R-:W2:Y:S02]  /*17700*/  LDG.E R4, desc[UR36][R4.64] ;  /* 0x0000002404047981 */ /* 0x000ea4000c1e1900 */
[----:B--2---:R-:W-:-:S04]  /*17710*/  I2FP.F32.U32 R0, R4 ;  /* 0x0000000400007245 */ /* 0x004fc80000201000 */
[----:B------:R-:W-:-:S04]  /*17720*/  F2FP.BF16.F32.PACK_AB R0, RZ, R0 ;  /* 0x00000000ff00723e */ /* 0x000fc800000010ff */
[----:B------:R-:W-:-:S07]  /*17730*/  PRMT R19, R0, 0x7610, R19 ;  /* 0x0000761000137816 */ /* 0x000fce0000000013 */
.L_x_13808:
        /* <DEDUP_REMOVED lines=19> */
.L_x_13840:
[----:B------:R-:W2:Y:S02]  /*17870*/  LDG.E.U8 R4, desc[UR36][R4.64] ;  /* 0x0000002404047981 */ /* 0x000ea4000c1e1100 */
[----:B--2---:R-:W-:Y:S01]  /*17880*/  I2FP.F32.U32 R22, R4 ;  /* 0x0000000400167245 */ /* 0x004fe20000201000 */
[----:B------:R-:W-:Y:S06]  /*17890*/  BRA `(.L_x_13842) ;  /* 0x0000000c002c7947 */ /* 0x000fec0003800000 */
.L_x_13839:
        /* <DEDUP_REMOVED lines=9> */
.L_x_13844:
[----:B------:R-:W2:Y:S02]  /*17930*/  LDG.E R4, desc[UR36][R4.64] ;  /* 0x0000002404047981 */ /* 0x000ea4000c1e1900 */
[----:B--2---:R-:W-:Y:S01]  /*17940*/  I2FP.F32.S32 R22, R4 ;  /* 0x0000000400167245 */ /* 0x004fe20000201400 */
[----:B------:R-:W-:Y:S06]  /*17950*/  BRA `(.L_x_13842) ;  /* 0x0000000800fc7947 */ /* 0x000fec0003800000 */
.L_x_13843:
[----:B------:R-:W2:Y:S02]  /*17960*/  LDG.E.U16 R4, desc[UR36][R4.64] ;  /* 0x0000002404047981 */ /* 0x000ea4000c1e1500 */
[----:B--2---:R0:W1:Y:S01]  /*17970*/  I2F.S16 R22, R4 ;  /* 0x0000000400167306 */ /* 0x0040620000101400 */
[----:B------:R-:W-:Y:S05]  /*17980*/  BRA `(.L_x_13842) ;  /* 0x0000000800f07947 */ /* 0x000fea0003800000 */
.L_x_13838:
        /* <DEDUP_REMOVED lines=8> */
.L_x_13846:
[----:B------:R-:W2:Y:S02]  /*17a10*/  LDG.E.U16 R4, desc[UR36][R4.64] ;  /* 0x0000002404047981 */ /* 0x000ea4000c1e1500 */
[----:B--2---:R-:W-:Y:S01]  /*17a20*/  HADD2.F32 R22, -RZ, R4.H0_H0 ;  /* 0x20000004ff167230 */ /* 0x004fe20000004100 */
[----:B------:R-:W-:Y:S06]  /*17a30*/  BRA `(.L_x_13842) ;  /* 0x0000000800c47947 */ /* 0x000fec0003800000 */
.L_x_13845:
        /* <DEDUP_REMOVED lines=8> */
.L_x_13848:
[----:B------:R-:W2:Y:S02]  /*17ac0*/  LDG.E.U16 R4, desc[UR36][R4.64] ;  /* 0x0000002404047981 */ /* 0x000ea4000c1e1500 */
[----:B--2---:R-:W-:Y:S01]  /*17ad0*/  HADD2.F32 R22, -RZ, R4.H0_H0 ;  /* 0x20000004ff167230 */ /* 0x004fe20000004100 */
[----:B------:R-:W-:Y:S06]  /*17ae0*/  BRA `(.L_x_13842) ;  /* 0x0000000800987947 */ /* 0x000fec0003800000 */
.L_x_13847:
[----:B------:R-:W2:Y:S01]  /*17af0*/  LDG.E.64 R4, desc[UR36][R4.64] ;  /* 0x0000002404047981 */ /* 0x000ea2000c1e1b00 */
[----:B------:R-:W-:Y:S01]  /*17b00*/  UMOV UR4, 0xf0000000 ;  /* 0xf000000000047882 */ /* 0x000fe20000000000 */
[----:B------:R-:W-:Y:S01]  /*17b10*/  UMOV UR5, 0x380fffff ;  /* 0x380fffff00057882 */ /* 0x000fe20000000000 */
[----:B--2---:R-:W0:Y:S01]  /*17b20*/  F2F.F32.F64 R22, R4 ;  /* 0x0000000400167310 */ /* 0x004e220000301000 */
[----:B------:R-:W-:-:S14]  /*17b30*/  DSETP.GEU.AND P0, PT, |R4|, UR4, PT ;  /* 0x0000000404007e2a */ /* 0x000fdc000bf0e200 */
[----:B0-----:R-:W-:Y:S01]  /*17b40*/  @!P0 FMUL R22, R22, 1.175494350822287508e-38 ;  /* 0x0080000016168820 */ /* 0x001fe20000400000 */
[----:B------:R-:W-:Y:S06]  /*17b50*/  BRA `(.L_x_13842) ;  /* 0x00000008007c7947 */ /* 0x000fec0003800000 */
.L_x_13837:
        /* <DEDUP_REMOVED lines=12> */
.L_x_13851:
[----:B------:R-:W2:Y:S01]  /*17c20*/  LDG.E.64 R4, desc[UR36][R4.64] ;  /* 0x0000002404047981 */ /* 0x000ea2000c1e1b00 */
[----:B------:R-:W-:Y:S01]  /*17c30*/  UMOV UR4, 0xf0000000 ;  /* 0xf000000000047882 */ /* 0x000fe20000000000 */
[----:B------:R-:W-:Y:S01]  /*17c40*/  UMOV UR5, 0x380fffff ;  /* 0x380fffff00057882 */ /* 0x000fe20000000000 */
[----:B--2---:R-:W0:Y:S01]  /*17c50*/  F2F.F32.F64 R22, R4 ;  /* 0x0000000400167310 */ /* 0x004e220000301000 */
[----:B------:R-:W-:-:S14]  /*17c60*/  DSETP.GEU.AND P0, PT, |R4|, UR4, PT ;  /* 0x0000000404007e2a */ /* 0x000fdc000bf0e200 */
[----:B0-----:R-:W-:Y:S01]  /*17c70*/  @!P0 FMUL R22, R22, 1.175494350822287508e-38 ;  /* 0x0080000016168820 */ /* 0x001fe20000400000 */
[----:B------:R-:W-:Y:S06]  /*17c80*/  BRA `(.L_x_13842) ;  /* 0x0000000800307947 */ /* 0x000fec0003800000 */
.L_x_13850:
        /* <DEDUP_REMOVED lines=26> */
.L_x_13853:
        /* <DEDUP_REMOVED lines=13> */
.L_x_13852:
[----:B------:R-:W2:Y:S02]  /*17f00*/  LDG.E.U16 R4, desc[UR36][R4.64] ;  /* 0x0000002404047981 */ /* 0x000ea4000c1e1500 */
[----:B--2---:R-:W-:Y:S01]  /*17f10*/  IMAD.U32 R22, R4, 0x10000, RZ ;  /* 0x0001000004167824 */ /* 0x004fe200078e00ff */
[----:B------:R-:W-:Y:S06]  /*17f20*/  BRA `(.L_x_13842) ;  /* 0x0000000400887947 */ /* 0x000fec0003800000 */
.L_x_13849:
        /* <DEDUP_REMOVED lines=11> */
.L_x_13856:
        /* <DEDUP_REMOVED lines=20> */
.L_x_13858:
[----:B------:R-:W-:Y:S05]  /*18120*/  BSYNC B0 ;  /* 0x0000000000007941 */ /* 0x000fea0003800000 */
.L_x_13857:
[----:B------:R-:W-:Y:S01]  /*18130*/  IMAD.SHL.U32 R3, R3, 0x100000, RZ ;  /* 0x0010000003037824 */ /* 0x000fe200078e00ff */
[----:B------:R-:W-:-:S04]  /*18140*/  LEA R5, R0, 0x3b800000, 0x17 ;  /* 0x3b80000000057811 */ /* 0x000fc800078eb8ff */
[----:B------:R-:W-:Y:S01]  /*18150*/  LOP3.LUT R22, R5, R3, R22, 0xfe, !PT ;  /* 0x0000000305167212 */ /* 0x000fe200078efe16 */
[----:B------:R-:W-:Y:S06]  /*18160*/  BRA `(.L_x_13842) ;  /* 0x0000000000f87947 */ /* 0x000fec0003800000 */
.L_x_13855:
        /* <DEDUP_REMOVED lines=20> */
.L_x_13860:
[----:B------:R-:W-:Y:S05]  /*182b0*/  BSYNC B0 ;  /* 0x0000000000007941 */ /* 0x000fea0003800000 */
.L_x_13859:
[----:B------:R-:W-:Y:S01]  /*182c0*/  IMAD.SHL.U32 R3, R3, 0x200000, RZ ;  /* 0x0020000003037824 */ /* 0x000fe200078e00ff */
[----:B------:R-:W-:-:S04]  /*182d0*/  LEA R5, R0, 0x37800000, 0x17 ;  /* 0x3780000000057811 */ /* 0x000fc800078eb8ff */
[----:B------:R-:W-:Y:S01]  /*182e0*/  LOP3.LUT R22, R5, R3, R22, 0xfe, !PT ;  /* 0x0000000305167212 */ /* 0x000fe200078efe16 */
[----:B------:R-:W-:Y:S06]  /*182f0*/  BRA `(.L_x_13842) ;  /* 0x0000000000947947 */ /* 0x000fec0003800000 */
.L_x_13854:
        /* <DEDUP_REMOVED lines=14> */
.L_x_13841:
        /* <DEDUP_REMOVED lines=16> */
.L_x_13863:
[----:B------:R-:W-:Y:S01]  /*184e0*/  IMAD.MOV.U32 R22, RZ, RZ, RZ ;  /* 0x000000ffff167224 */ /* 0x000fe200078e00ff */
[----:B------:R-:W-:Y:S06]  /*184f0*/  BRA `(.L_x_13842) ;  /* 0x0000000000147947 */ /* 0x000fec0003800000 */
.L_x_13862:
[----:B------:R-:W2:Y:S02]  /*18500*/  LDG.E.64 R4, desc[UR36][R4.64] ;  /* 0x0000002404047981 */ /* 0x000ea4000c1e1b00 */
[----:B--2---:R0:W1:Y:S01]  /*18510*/  I2F.U64 R22, R4 ;  /* 0x0000000400167312 */ /* 0x0040620000301000 */
[----:B------:R-:W-:Y:S05]  /*18520*/  BRA `(.L_x_13842) ;  /* 0x0000000000087947 */ /* 0x000fea0003800000 */
.L_x_13861:
[----:B------:R-:W2:Y:S02]  /*18530*/  LDG.E R4, desc[UR36][R4.64] ;  /* 0x0000002404047981 */ /* 0x000ea4000c1e1900 */
[----:B--2---:R-:W-:-:S07]  /*18540*/  I2FP.F32.U32 R22, R4 ;  /* 0x0000000400167245 */ /* 0x004fce0000201000 */
.L_x_13842:
[----:B------:R-:W-:Y:S05]  /*18550*/  BSYNC B6 ;  /* 0x0000000000067941 */ /* 0x000fea0003800000 */
.L_x_13836:
        /* <DEDUP_REMOVED lines=19> */
.L_x_13868:
[----:B------:R-:W2:Y:S02]  /*18690*/  LDG.E.U8 R4, desc[UR36][R4.64] ;  /* 0x0000002404047981 */ /* 0x000ea4000c1e1100 */
[----:B--2---:R-:W-:Y:S01]  /*186a0*/  I2FP.F32.U32 R23, R4 ;  /* 0x0000000400177245 */ /* 0x004fe20000201000 */
[----:B------:R-:W-:Y:S06]  /*186b0*/  BRA `(.L_x_13870) ;  /* 0x0000000c002c7947 */ /* 0x000fec0003800000 */
.L_x_13867:
        /* <DEDUP_REMOVED lines=9> */
.L_x_13872:
[----:B------:R-:W2:Y:S02]  /*18750*/  LDG.E R4, desc[UR36][R4.64] ;  /* 0x0000002404047981 */ /* 0x000ea4000c1e1900 */
[----:B--2---:R-:W-:Y:S01]  /*18760*/  I2FP.F32.S32 R23, R4 ;  /* 0x0000000400177245 */ /* 0x004fe20000201400 */
[----:B------:R-:W-:Y:S06]  /*18770*/  BRA `(.L_x_13870) ;  /* 0x0000000800fc7947 */ /* 0x000fec0003800000 */
.L_x_13871:
[----:B------:R-:W2:Y:S02]  /*18780*/  LDG.E.U16 R4, desc[UR36][R4.64] ;  /* 0x0000002404047981 */ /* 0x000ea4000c1e1500 */
[----:B--2---:R0:W1:Y:S01]  /*18790*/  I2F.S16 R23, R4 ;  /* 0x0000000400177306 */ /* 0x0040620000101400 */
[----:B------:R-:W-:Y:S05]  /*187a0*/  BRA `(.L_x_13870) ;  /* 0x0000000800f07947 */ /* 0x000fea0003800000 */
.L_x_13866:
        /* <DEDUP_REMOVED lines=8> */
.L_x_13874:
[----:B------:R-:W2:Y:S02]  /*18830*/  LDG.E.U16 R4, desc[UR36][R4.64] ;  /* 0x0000002404047981 */ /* 0x000ea4000c1e1500 */
[----:B--2---:R-:W-:Y:S01]  /*18840*/  HADD2.F32 R23, -RZ, R4.H0_H0 ;  /* 0x20000004ff177230 */ /* 0x004fe20000004100 */
[----:B------:R-:W-:Y:S06]  /*18850*/  BRA `(.L_x_13870) ;  /* 0x0000000800c47947 */ /* 0x000fec0003800000 */
.L_x_13873:
        /* <DEDUP_REMOVED lines=8> */
.L_x_13876:
[----:B------:R-:W2:Y:S02]  /*188e0*/  LDG.E.U16 R4, desc[UR36][R4.64] ;  /* 0x0000002404047981 */ /* 0x000ea4000c1e1500 */
[----:B--2---:R-:W-:Y:S01]  /*188f0*/  HADD2.F32 R23, -RZ, R4.H0_H0 ;  /* 0x20000004ff177230 */ /* 0x004fe20000004100 */
[----:B------:R-:W-:Y:S06]  /*18900*/  BRA `(.L_x_13870) ;  /* 0x0000000800987947 */ /* 0x000fec0003800000 */
.L_x_13875:
[----:B------:R-:W2:Y:S01]  /*18910*/  LDG.E.64 R4, desc[UR36][R4.64] ;  /* 0x0000002404047981 */ /* 0x000ea2000c1e1b00 */
[----:B------:R-:W-:Y:S01]  /*18920*/  UMOV UR4, 0xf0000000 ;  /* 0xf000000000047882 */ /* 0x000fe20000000000 */
[----:B------:R-:W-:Y:S01]  /*18930*/  UMOV UR5, 0x380fffff ;  /* 0x380fffff00057882 */ /* 0x000fe20000000000 */
[----:B--2---:R-:W0:Y:S01]  /*18940*/  F2F.F32.F64 R23, R4 ;  /* 0x0000000400177310 */ /* 0x004e220000301000 */
[----:B------:R-:W-:-:S14]  /*18950*/  DSETP.GEU.AND P0, PT, |R4|, UR4, PT ;  /* 0x0000000404007e2a */ /* 0x000fdc000bf0e200 */
[----:B0-----:R-:W-:Y:S01]  /*18960*/  @!P0 FMUL R23, R23, 1.175494350822287508e-38 ;  /* 0x0080000017178820 */ /* 0x001fe20000400000 */
[----:B------:R-:W-:Y:S06]  /*18970*/  BRA `(.L_x_13870) ;  /* 0x00000008007c7947 */ /* 0x000fec0003800000 */
.L_x_13865:
        /* <DEDUP_REMOVED lines=12> */
.L_x_13879:
[----:B------:R-:W2:Y:S01]  /*18a40*/  LDG.E.64 R4, desc[UR36][R4.64] ;  /* 0x0000002404047981 */ /* 0x000ea2000c1e1b00 */
[----:B------:R-:W-:Y:S01]  /*18a50*/  UMOV UR4, 0xf0000000 ;  /* 0xf000000000047882 */ /* 0x000fe20000000000 */
[----:B------:R-:W-:Y:S01]  /*18a60*/  UMOV UR5, 0x380fffff ;  /* 0x380fffff00057882 */ /* 0x000fe20000000000 */
[----:B--2---:R-:W0:Y:S01]  /*18a70*/  F2F.F32.F64 R23, R4 ;  /* 0x0000000400177310 */ /* 0x004e220000301000 */
[----:B------:R-:W-:-:S14]  /*18a80*/  DSETP.GEU.AND P0, PT, |R4|, UR4, PT ;  /* 0x0000000404007e2a */ /* 0x000fdc000bf0e200 */
[----:B0-----:R-:W-:Y:S01]  /*18a90*/  @!P0 FMUL R23, R23, 1.175494350822287508e-38 ;  /* 0x0080000017178820 */ /* 0x001fe20000400000 */
[----:B------:R-:W-:Y:S06]  /*18aa0*/  BRA `(.L_x_13870) ;  /* 0x0000000800307947 */ /* 0x000fec0003800000 */
.L_x_13878:
        /* <DEDUP_REMOVED lines=26> */
.L_x_13881:
        /* <DEDUP_REMOVED lines=13> */
.L_x_13880:
[----:B------:R-:W2:Y:S02]  /*18d20*/  LDG.E.U16 R4, desc[UR36][R4.64] ;  /* 0x0000002404047981 */ /* 0x000ea4000c1e1500 */
[----:B--2---:R-:W-:Y:S01]  /*18d30*/  IMAD.U32 R23, R4, 0x10000, RZ ;  /* 0x0001000004177824 */ /* 0x004fe200078e00ff */
[----:B------:R-:W-:Y:S06]  /*18d40*/  BRA `(.L_x_13870) ;  /* 0x0000000400887947 */ /* 0x000fec0003800000 */
.L_x_13877:
        /* <DEDUP_REMOVED lines=11> */
.L_x_13884:
        /* <DEDUP_REMOVED lines=20> */
.L_x_13886:
[----:B------:R-:W-:Y:S05]  /*18f40*/  BSYNC B0 ;  /* 0x0000000000007941 */ /* 0x000fea0003800000 */
.L_x_13885:
[----:B------:R-:W-:Y:S01]  /*18f50*/  IMAD.SHL.U32 R3, R3, 0x100000, RZ ;  /* 0x0010000003037824 */ /* 0x000fe200078e00ff */
[----:B------:R-:W-:-:S04]  /*18f60*/  LEA R0, R0, 0x3b800000, 0x17 ;  /* 0x3b80000000007811 */ /* 0x000fc800078eb8ff */
[----:B------:R-:W-:Y:S01]  /*18f70*/  LOP3.LUT R23, R0, R3, R23, 0xfe, !PT ;  /* 0x0000000300177212 */ /* 0x000fe200078efe17 */
[----:B------:R-:W-:Y:S06]  /*18f80*/  BRA `(.L_x_13870) ;  /* 0x0000000000f87947 */ /* 0x000fec0003800000 */
.L_x_13883:
        /* <DEDUP_REMOVED lines=20> */
.L_x_13888:
[----:B------:R-:W-:Y:S05]  /*190d0*/  BSYNC B0 ;  /* 0x0000000000007941 */ /* 0x000fea0003800000 */
.L_x_13887:
[----:B------:R-:W-:Y:S01]  /*190e0*/  IMAD.SHL.U32 R3, R3, 0x200000, RZ ;  /* 0x0020000003037824 */ /* 0x000fe200078e00ff */
[----:B------:R-:W-:-:S04]  /*190f0*/  LEA R0, R0, 0x37800000, 0x17 ;  /* 0x3780000000007811 */ /* 0x000fc800078eb8ff */
[----:B------:R-:W-:Y:S01]  /*19100*/  LOP3.LUT R23, R0, R3, R23, 0xfe, !PT ;  /* 0x0000000300177212 */ /* 0x000fe200078efe17 */
[----:B------:R-:W-:Y:S06]  /*19110*/  BRA `(.L_x_13870) ;  /* 0x0000000000947947 */ /* 0x000fec0003800000 */
.L_x_13882:
        /* <DEDUP_REMOVED lines=14> */
.L_x_13869:
        /* <DEDUP_REMOVED lines=16> */
.L_x_13891:
[----:B------:R-:W-:Y:S01]  /*19300*/  IMAD.MOV.U32 R23, RZ, RZ, RZ ;  /* 0x000000ffff177224 */ /* 0x000fe200078e00ff */
[----:B------:R-:W-:Y:S06]  /*19310*/  BRA `(.L_x_13870) ;  /* 0x0000000000147947 */ /* 0x000fec0003800000 */
.L_x_13890:
[----:B------:R-:W2:Y:S02]  /*19320*/  LDG.E.64 R4, desc[UR36][R4.64] ;  /* 0x0000002404047981 */ /* 0x000ea4000c1e1b00 */
[----:B--2---:R0:W1:Y:S01]  /*19330*/  I2F.U64 R23, R4 ;  /* 0x0000000400177312 */ /* 0x0040620000301000 */
[----:B------:R-:W-:Y:S05]  /*19340*/  BRA `(.L_x_13870) ;  /* 0x0000000000087947 */ /* 0x000fea0003800000 */
.L_x_13889:
[----:B------:R-:W2:Y:S02]  /*19350*/  LDG.E R4, desc[UR36][R4.64] ;  /* 0x0000002404047981 */ /* 0x000ea4000c1e1900 */
[----:B--2---:R-:W-:-:S07]  /*19360*/  I2FP.F32.U32 R23, R4 ;  /* 0x0000000400177245 */ /* 0x004fce0000201000 */
.L_x_13870:
[----:B------:R-:W-:Y:S05]  /*19370*/  BSYNC B6 ;  /* 0x0000000000067941 */ /* 0x000fea0003800000 */
.L_x_13864:
[----:B------:R-:W3:Y:S01]  /*19380*/  LDC.U8 R3, c[0x0][0x6bd] ;  /* 0x0001af40ff037b82 */ /* 0x000ee20000000000 */
[----:B------:R-:W-:Y:S01]  /*19390*/  ULDC.64 UR4, c[0x0][0x690] ;  /* 0x0001a40000047ab9 */ /* 0x000fe20000000a00 */
[----:B------:R-:W-:Y:S01]  /*193a0*/  BSSY B6, `(.L_x_13892) ;  /* 0x00000df000067945 */ /* 0x000fe20003800000 */
[----:B0-2-4-:R-:W-:-:S05]  /*193b0*/  IADD3 R4, P0, R25, UR4, RZ ;  /* 0x0000000419047c10 */ /* 0x015fca000ff1e0ff */
        /* <DEDUP_REMOVED lines=15> */
.L_x_13896:
[----:B------:R-:W2:Y:S02]  /*194b0*/  LDG.E.U8 R4, desc[UR36][R4.64] ;  /* 0x0000002404047981 */ /* 0x000ea4000c1e1100 */
[----:B--2---:R-:W-:Y:S01]  /*194c0*/  I2FP.F32.U32 R25, R4 ;  /* 0x0000000400197245 */ /* 0x004fe20000201000 */
[----:B------:R-:W-:Y:S06]  /*194d0*/  BRA `(.L_x_13898) ;  /* 0x0000000c002c7947 */ /* 0x000fec0003800000 */
.L_x_13895:
        /* <DEDUP_REMOVED lines=9> */
.L_x_13900:
[----:B------:R-:W2:Y:S02]  /*19570*/  LDG.E R4, desc[UR36][R4.64] ;  /* 0x0000002404047981 */ /* 0x000ea4000c1e1900 */
[----:B--2---:R-:W-:Y:S01]  /*19580*/  I2FP.F32.S32 R25, R4 ;  /* 0x0000000400197245 */ /* 0x004fe20000201400 */
[----:B------:R-:W-:Y:S06]  /*19590*/  BRA `(.L_x_13898) ;  /* 0x0000000800fc7947 */ /* 0x000fec0003800000 */
.L_x_13899:
[----:B------:R-:W2:Y:S02]  /*195a0*/  LDG.E.U16 R4, desc[UR36][R4.64] ;  /* 0x0000002404047981 */ /* 0x000ea4000c1e1500 */
[----:B--2---:R3:W4:Y:S01]  /*195b0*/  I2F.S16 R25, R4 ;  /* 0x0000000400197306 */ /* 0x0047220000101400 */
[----:B------:R-:W-:Y:S05]  /*195c0*/  BRA `(.L_x_13898) ;  /* 0x0000000800f07947 */ /* 0x000fea0003800000 */
.L_x_13894:
        /* <DEDUP_REMOVED lines=8> */
.L_x_13902:
[----:B------:R-:W2:Y:S02]  /*19650*/  LDG.E.U16 R4, desc[UR36][R4.64] ;  /* 0x0000002404047981 */ /* 0x000ea4000c1e1500 */
[----:B--2---:R-:W-:Y:S01]  /*19660*/  HADD2.F32 R25, -RZ, R4.H0_H0 ;  /* 0x20000004ff197230 */ /* 0x004fe20000004100 */
[----:B------:R-:W-:Y:S06]  /*19670*/  BRA `(.L_x_13898) ;  /* 0x0000000800c47947 */ /* 0x000fec0003800000 */
.L_x_13901:
        /* <DEDUP_REMOVED lines=8> */
.L_x_13904:
[----:B------:R-:W2:Y:S02]  /*19700*/  LDG.E.U16 R4, desc[UR36][R4.64] ;  /* 0x0000002404047981 */ /* 0x000ea4000c1e1500 */
[----:B--2---:R-:W-:Y:S01]  /*19710*/  HADD2.F32 R25, -RZ, R4.H0_H0 ;  /* 0x20000004ff197230 */ /* 0x004fe20000004100 */
[----:B------:R-:W-:Y:S06]  /*19720*/  BRA `(.L_x_13898) ;  /* 0x0000000800987947 */ /* 0x000fec0003800000 */
.L_x_13903:
[----:B------:R-:W2:Y:S01]  /*19730*/  LDG.E.64 R4, desc[UR36][R4.64] ;  /* 0x0000002404047981 */ /* 0x000ea2000c1e1b00 */
[----:B------:R-:W-:Y:S01]  /*19740*/  UMOV UR4, 0xf0000000 ;  /* 0xf000000000047882 */ /* 0x000fe20000000000 */
[----:B------:R-:W-:Y:S01]  /*19750*/  UMOV UR5, 0x380fffff ;  /* 0x380fffff00057882 */ /* 0x000fe20000000000 */
[----:B--2---:R-:W0:Y:S01]  /*19760*/  F2F.F32.F64 R25, R4 ;  /* 0x0000000400197310 */ /* 0x004e220000301000 */
[----:B------:R-:W-:-:S14]  /*19770*/  DSETP.GEU.AND P0, PT, |R4|, UR4, PT ;  /* 0x0000000404007e2a */ /* 0x000fdc000bf0e200 */
[----:B0-----:R-:W-:Y:S01]  /*19780*/  @!P0 FMUL R25, R25, 1.175494350822287508e-38 ;  /* 0x0080000019198820 */ /* 0x001fe20000400000 */
[----:B------:R-:W-:Y:S06]  /*19790*/  BRA `(.L_x_13898) ;  /* 0x00000008007c7947 */ /* 0x000fec0003800000 */
.L_x_13893:
        /* <DEDUP_REMOVED lines=12> */
.L_x_13907:
[----:B------:R-:W2:Y:S01]  /*19860*/  LDG.E.64 R4, desc[UR36][R4.64] ;  /* 0x0000002404047981 */ /* 0x000ea2000c1e1b00 */
[----:B------:R-:W-:Y:S01]  /*19870*/  UMOV UR4, 0xf0000000 ;  /* 0xf000000000047882 */ /* 0x000fe20000000000 */
[----:B------:R-:W-:Y:S01]  /*19880*/  UMOV UR5, 0x380fffff ;  /* 0x380fffff00057882 */ /* 0x000fe20000000000 */
[----:B--2---:R-:W0:Y:S01]  /*19890*/  F2F.F32.F64 R25, R4 ;  /* 0x0000000400197310 */ /* 0x004e220000301000 */
[----:B------:R-:W-:-:S14]  /*198a0*/  DSETP.GEU.AND P0, PT, |R4|, UR4, PT ;  /* 0x0000000404007e2a */ /* 0x000fdc000bf0e200 */
[----:B0-----:R-:W-:Y:S01]  /*198b0*/  @!P0 FMUL R25, R25, 1.175494350822287508e-38 ;  /* 0x0080000019198820 */ /* 0x001fe20000400000 */
[----:B------:R-:W-:Y:S06]  /*198c0*/  BRA `(.L_x_13898) ;  /* 0x0000000800307947 */ /* 0x000fec0003800000 */
.L_x_13906:
        /* <DEDUP_REMOVED lines=26> */
.L_x_13909:
        /* <DEDUP_REMOVED lines=13> */
.L_x_13908:
[----:B------:R-:W2:Y:S02]  /*19b40*/  LDG.E.U16 R4, desc[UR36][R4.64] ;  /* 0x0000002404047981 */ /* 0x000ea4000c1e1500 */
[----:B--2---:R-:W-:Y:S01]  /*19b50*/  IMAD.U32 R25, R4, 0x10000, RZ ;  /* 0x0001000004197824 */ /* 0x004fe200078e00ff */
[----:B------:R-:W-:Y:S06]  /*19b60*/  BRA `(.L_x_13898) ;  /* 0x0000000400887947 */ /* 0x000fec0003800000 */
.L_x_13905:
        /* <DEDUP_REMOVED lines=11> */
.L_x_13912:
        /* <DEDUP_REMOVED lines=20> */
.L_x_13914:
[----:B------:R-:W-:Y:S05]  /*19d60*/  BSYNC B0 ;  /* 0x0000000000007941 */ /* 0x000fea0003800000 */
.L_x_13913:
[----:B------:R-:W-:Y:S01]  /*19d70*/  IMAD.SHL.U32 R3, R3, 0x100000, RZ ;  /* 0x0010000003037824 */ /* 0x000fe200078e00ff */
[----:B------:R-:W-:-:S04]  /*19d80*/  LEA R0, R0, 0x3b800000, 0x17 ;  /* 0x3b80000000007811 */ /* 0x000fc800078eb8ff */
[----:B------:R-:W-:Y:S01]  /*19d90*/  LOP3.LUT R25, R0, R3, R25, 0xfe, !PT ;  /* 0x0000000300197212 */ /* 0x000fe200078efe19 */
[----:B------:R-:W-:Y:S06]  /*19da0*/  BRA `(.L_x_13898) ;  /* 0x0000000000f87947 */ /* 0x000fec0003800000 */
.L_x_13911:
        /* <DEDUP_REMOVED lines=20> */
.L_x_13916:
[----:B------:R-:W-:Y:S05]  /*19ef0*/  BSYNC B0 ;  /* 0x0000000000007941 */ /* 0x000fea0003800000 */
.L_x_13915:
[----:B------:R-:W-:Y:S01]  /*19f00*/  IMAD.SHL.U32 R3, R3, 0x200000, RZ ;  /* 0x0020000003037824 */ /* 0x000fe200078e00ff */
[----:B------:R-:W-:-:S04]  /*19f10*/  LEA R0, R0, 0x37800000, 0x17 ;  /* 0x3780000000007811 */ /* 0x000fc800078eb8ff */
[----:B------:R-:W-:Y:S01]  /*19f20*/  LOP3.LUT R25, R0, R3, R25, 0xfe, !PT ;  /* 0x0000000300197212 */ /* 0x000fe200078efe19 */
[----:B------:R-:W-:Y:S06]  /*19f30*/  BRA `(.L_x_13898) ;  /* 0x0000000000947947 */ /* 0x000fec0003800000 */
.L_x_13910:
        /* <DEDUP_REMOVED lines=14> */
.L_x_13897:
        /* <DEDUP_REMOVED lines=16> */
.L_x_13919:
[----:B------:R-:W-:Y:S01]  /*1a120*/  IMAD.MOV.U32 R25, RZ, RZ, RZ ;  /* 0x000000ffff197224 */ /* 0x000fe200078e00ff */
[----:B------:R-:W-:Y:S06]  /*1a130*/  BRA `(.L_x_13898) ;  /* 0x0000000000147947 */ /* 0x000fec0003800000 */
.L_x_13918:
[----:B------:R-:W2:Y:S02]  /*1a140*/  LDG.E.64 R4, desc[UR36][R4.64] ;  /* 0x0000002404047981 */ /* 0x000ea4000c1e1b00 */
[----:B--2---:R0:W2:Y:S01]  /*1a150*/  I2F.U64 R25, R4 ;  /* 0x0000000400197312 */ /* 0x0040a20000301000 */
[----:B------:R-:W-:Y:S05]  /*1a160*/  BRA `(.L_x_13898) ;  /* 0x0000000000087947 */ /* 0x000fea0003800000 */
.L_x_13917:
[----:B------:R-:W2:Y:S02]  /*1a170*/  LDG.E R4, desc[UR36][R4.64] ;  /* 0x0000002404047981 */ /* 0x000ea4000c1e1900 */
[----:B--2---:R-:W-:-:S07]  /*1a180*/  I2FP.F32.U32 R25, R4 ;  /* 0x0000000400197245 */ /* 0x004fce0000201000 */
.L_x_13898:
[----:B------:R-:W-:Y:S05]  /*1a190*/  BSYNC B6 ;  /* 0x0000000000067941 */ /* 0x000fea0003800000 */
.L_x_13892:
        /* <DEDUP_REMOVED lines=19> */
.L_x_13924:
[----:B------:R-:W3:Y:S02]  /*1a2d0*/  LDG.E.U8 R4, desc[UR36][R4.64] ;  /* 0x0000002404047981 */ /* 0x000ee4000c1e1100 */
[----:B---3--:R-:W-:Y:S01]  /*1a2e0*/  I2FP.F32.U32 R24, R4 ;  /* 0x0000000400187245 */ /* 0x008fe20000201000 */
[----:B------:R-:W-:Y:S06]  /*1a2f0*/  BRA `(.L_x_13926) ;  /* 0x0000000c002c7947 */ /* 0x000fec0003800000 */
.L_x_13923:
        /* <DEDUP_REMOVED lines=9> */
.L_x_13928:
[----:B------:R-:W3:Y:S02]  /*1a390*/  LDG.E R4, desc[UR36][R4.64] ;  /* 0x0000002404047981 */ /* 0x000ee4000c1e1900 */
[----:B---3--:R-:W-:Y:S01]  /*1a3a0*/  I2FP.F32.S32 R24, R4 ;  /* 0x0000000400187245 */ /* 0x008fe20000201400 */
[----:B------:R-:W-:Y:S06]  /*1a3b0*/  BRA `(.L_x_13926) ;  /* 0x0000000800fc7947 */ /* 0x000fec0003800000 */
.L_x_13927:
[----:B------:R-:W3:Y:S02]  /*1a3c0*/  LDG.E.U16 R4, desc[UR36][R4.64] ;  /* 0x0000002404047981 */ /* 0x000ee4000c1e1500 */
[----:B---3--:R3:W0:Y:S01]  /*1a3d0*/  I2F.S16 R24, R4 ;  /* 0x0000000400187306 */ /* 0x0086220000101400 */
[----:B------:R-:W-:Y:S05]  /*1a3e0*/  BRA `(.L_x_13926) ;  /* 0x0000000800f07947 */ /* 0x000fea0003800000 */
.L_x_13922:
        /* <DEDUP_REMOVED lines=8> */
.L_x_13930:
[----:B------:R-:W3:Y:S02]  /*1a470*/  LDG.E.U16 R4, desc[UR36][R4.64] ;  /* 0x0000002404047981 */ /* 0x000ee4000c1e1500 */
[----:B---3--:R-:W-:Y:S01]  /*1a480*/  HADD2.F32 R24, -RZ, R4.H0_H0 ;  /* 0x20000004ff187230 */ /* 0x008fe20000004100 */
[----:B------:R-:W-:Y:S06]  /*1a490*/  BRA `(.L_x_13926) ;  /* 0x0000000800c47947 */ /* 0x000fec0003800000 */
.L_x_13929:
        /* <DEDUP_REMOVED lines=8> */
.L_x_13932:
[----:B------:R-:W3:Y:S02]  /*1a520*/  LDG.E.U16 R4, desc[UR36][R4.64] ;  /* 0x0000002404047981 */ /* 0x000ee4000c1e1500 */
[----:B---3--:R-:W-:Y:S01]  /*1a530*/  HADD2.F32 R24, -RZ, R4.H0_H0 ;  /* 0x20000004ff187230 */ /* 0x008fe20000004100 */
[----:B------:R-:W-:Y:S06]  /*1a540*/  BRA `(.L_x_13926) ;  /* 0x0000000800987947 */ /* 0x000fec0003800000 */
.L_x_13931:
[----:B------:R-:W3:Y:S01]  /*1a550*/  LDG.E.64 R4, desc[UR36][R4.64] ;  /* 0x0000002404047981 */ /* 0x000ee2000c1e1b00 */
[----:B------:R-:W-:Y:S01]  /*1a560*/  UMOV UR4, 0xf0000000 ;  /* 0xf000000000047882 */ /* 0x000fe20000000000 */
[----:B------:R-:W-:Y:S01]  /*1a570*/  UMOV UR5, 0x380fffff ;  /* 0x380fffff00057882 */ /* 0x000fe20000000000 */
[----:B---3--:R-:W0:Y:S01]  /*1a580*/  F2F.F32.F64 R24, R4 ;  /* 0x0000000400187310 */ /* 0x008e220000301000 */
[----:B------:R-:W-:-:S14]  /*1a590*/  DSETP.GEU.AND P0, PT, |R4|, UR4, PT ;  /* 0x0000000404007e2a */ /* 0x000fdc000bf0e200 */
[----:B0-----:R-:W-:Y:S01]  /*1a5a0*/  @!P0 FMUL R24, R24, 1.175494350822287508e-38 ;  /* 0x0080000018188820 */ /* 0x001fe20000400000 */
[----:B------:R-:W-:Y:S06]  /*1a5b0*/  BRA `(.L_x_13926) ;  /* 0x00000008007c7947 */ /* 0x000fec0003800000 */
.L_x_13921:
        /* <DEDUP_REMOVED lines=12> */
.L_x_13935:
[----:B------:R-:W3:Y:S01]  /*1a680*/  LDG.E.64 R4, desc[UR36][R4.64] ;  /* 0x0000002404047981 */ /* 0x000ee2000c1e1b00 */
[----:B------:R-:W-:Y:S01]  /*1a690*/  UMOV UR4, 0xf0000000 ;  /* 0xf000000000047882 */ /* 0x000fe20000000000 */
[----:B------:R-:W-:Y:S01]  /*1a6a0*/  UMOV UR5, 0x380fffff ;  /* 0x380fffff00057882 */ /* 0x000fe20000000000 */
[----:B---3--:R-:W0:Y:S01]  /*1a6b0*/  F2F.F32.F64 R24, R4 ;  /* 0x0000000400187310 */ /* 0x008e220000301000 */
[----:B------:R-:W-:-:S14]  /*1a6c0*/  DSETP.GEU.AND P0, PT, |R4|, UR4, PT ;  /* 0x0000000404007e2a */ /* 0x000fdc000bf0e200 */
[----:B0-----:R-:W-:Y:S01]  /*1a6d0*/  @!P0 FMUL R24, R24, 1.175494350822287508e-38 ;  /* 0x0080000018188820 */ /* 0x001fe20000400000 */
[----:B------:R-:W-:Y:S06]  /*1a6e0*/  BRA `(.L_x_13926) ;  /* 0x0000000800307947 */ /* 0x000fec0003800000 */
.L_x_13934:
        /* <DEDUP_REMOVED lines=26> */
.L_x_13937:
        /* <DEDUP_REMOVED lines=13> */
.L_x_13936:
[----:B------:R-:W3:Y:S02]  /*1a960*/  LDG.E.U16 R4, desc[UR36][R4.64] ;  /* 0x0000002404047981 */ /* 0x000ee4000c1e1500 */
[----:B---3--:R-:W-:Y:S01]  /*1a970*/  IMAD.U32 R24, R4, 0x10000, RZ ;  /* 0x0001000004187824 */ /* 0x008fe200078e00ff */
[----:B------:R-:W-:Y:S06]  /*1a980*/  BRA `(.L_x_13926) ;  /* 0x0000000400887947 */ /* 0x000fec0003800000 */
.L_x_13933:
        /* <DEDUP_REMOVED lines=11> */
.L_x_13940:
        /* <DEDUP_REMOVED lines=20> */
.L_x_13942:
[----:B------:R-:W-:Y:S05]  /*1ab80*/  BSYNC B0 ;  /* 0x0000000000007941 */ /* 0x000fea0003800000 */
.L_x_13941:
[----:B------:R-:W-:Y:S01]  /*1ab90*/  IMAD.SHL.U32 R3, R3, 0x100000, RZ ;  /* 0x0010000003037824 */ /* 0x000fe200078e00ff */
[----:B------:R-:W-:-:S04]  /*1aba0*/  LEA R5, R0, 0x3b800000, 0x17 ;  /* 0x3b80000000057811 */ /* 0x000fc800078eb8ff */
[----:B------:R-:W-:Y:S01]  /*1abb0*/  LOP3.LUT R24, R5, R3, R24, 0xfe, !PT ;  /* 0x0000000305187212 */ /* 0x000fe200078efe18 */
[----:B------:R-:W-:Y:S06]  /*1abc0*/  BRA `(.L_x_13926) ;  /* 0x0000000000f87947 */ /* 0x000fec0003800000 */
.L_x_13939:
        /* <DEDUP_REMOVED lines=20> */
.L_x_13944:
[----:B------:R-:W-:Y:S05]  /*1ad10*/  BSYNC B0 ;  /* 0x0000000000007941 */ /* 0x000fea0003800000 */
.L_x_13943:
[----:B------:R-:W-:Y:S01]  /*1ad20*/  IMAD.SHL.U32 R3, R3, 0x200000, RZ ;  /* 0x0020000003037824 */ /* 0x000fe200078e00ff */
[----:B------:R-:W-:-:S04]  /*1ad30*/  LEA R5, R0, 0x37800000, 0x17 ;  /* 0x3780000000057811 */ /* 0x000fc800078eb8ff */
[----:B------:R-:W-:Y:S01]  /*1ad40*/  LOP3.LUT R24, R5, R3, R24, 0xfe, !PT ;  /* 0x0000000305187212 */ /* 0x000fe200078efe18 */
[----:B------:R-:W-:Y:S06]  /*1ad50*/  BRA `(.L_x_13926) ;  /* 0x0000000000947947 */ /* 0x000fec0003800000 */
.L_x_13938:
        /* <DEDUP_REMOVED lines=14> */
.L_x_13925:
        /* <DEDUP_REMOVED lines=16> */
.L_x_13947:
[----:B------:R-:W-:Y:S01]  /*1af40*/  IMAD.MOV.U32 R24, RZ, RZ, RZ ;  /* 0x000000ffff187224 */ /* 0x000fe200078e00ff */
[----:B------:R-:W-:Y:S06]  /*1af50*/  BRA `(.L_x_13926) ;  /* 0x0000000000147947 */ /* 0x000fec0003800000 */
.L_x_13946:
[----:B------:R-:W3:Y:S02]  /*1af60*/  LDG.E.64 R4, desc[UR36][R4.64] ;  /* 0x0000002404047981 */ /* 0x000ee4000c1e1b00 */
[----:B---3--:R0:W1:Y:S01]  /*1af70*/  I2F.U64 R24, R4 ;  /* 0x0000000400187312 */ /* 0x0080620000301000 */
[----:B------:R-:W-:Y:S05]  /*1af80*/  BRA `(.L_x_13926) ;  /* 0x0000000000087947 */ /* 0x000fea0003800000 */
.L_x_13945:
[----:B------:R-:W3:Y:S02]  /*1af90*/  LDG.E R4, desc[UR36][R4.64] ;  /* 0x0000002404047981 */ /* 0x000ee4000c1e1900 */
[----:B---3--:R-:W-:-:S07]  /*1afa0*/  I2FP.F32.U32 R24, R4 ;  /* 0x0000000400187245 */ /* 0x008fce0000201000 */
.L_x_13926:
[----:B------:R-:W-:Y:S05]  /*1afb0*/  BSYNC B6 ;  /* 0x0000000000067941 */ /* 0x000fea0003800000 */
.L_x_13920:
        /* <DEDUP_REMOVED lines=19> */
.L_x_13952:
[----:B------:R-:W3:Y:S02]  /*1b0f0*/  LDG.E.U8 R0, desc[UR36][R2.64] ;  /* 0x0000002402007981 */ /* 0x000ee4000c1e1100 */
[----:B---3--:R-:W-:Y:S01]  /*1b100*/  I2FP.F32.U32 R0, R0 ;  /* 0x0000000000007245 */ /* 0x008fe20000201000 */
[----:B------:R-:W-:Y:S06]  /*1b110*/  BRA `(.L_x_13954) ;  /* 0x0000000c002c7947 */ /* 0x000fec0003800000 */
.L_x_13951:
        /* <DEDUP_REMOVED lines=9> */
.L_x_13956:
[----:B------:R-:W3:Y:S02]  /*1b1b0*/  LDG.E R0, desc[UR36][R2.64] ;  /* 0x0000002402007981 */ /* 0x000ee4000c1e1900 */
[----:B---3--:R-:W-:Y:S01]  /*1b1c0*/  I2FP.F32.S32 R0, R0 ;  /* 0x0000000000007245 */ /* 0x008fe20000201400 */
[----:B------:R-:W-:Y:S06]  /*1b1d0*/  BRA `(.L_x_13954) ;  /* 0x0000000800fc7947 */ /* 0x000fec0003800000 */
.L_x_13955:
[----:B------:R-:W3:Y:S02]  /*1b1e0*/  LDG.E.U16 R0, desc[UR36][R2.64] ;  /* 0x0000002402007981 */ /* 0x000ee4000c1e1500 */
[----:B---3--:R-:W0:Y:S01]  /*1b1f0*/  I2F.S16 R0, R0 ;  /* 0x0000000000007306 */ /* 0x008e220000101400 */
[----:B------:R-:W-:Y:S05]  /*1b200*/  BRA `(.L_x_13954) ;  /* 0x0000000800f07947 */ /* 0x000fea0003800000 */
.L_x_13950:
        /* <DEDUP_REMOVED lines=8> */
.L_x_13958:
[----:B------:R-:W3:Y:S02]  /*1b290*/  LDG.E.U16 R0, desc[UR36][R2.64] ;  /* 0x0000002402007981 */ /* 0x000ee4000c1e1500 */
[----:B---3--:R-:W-:Y:S01]  /*1b2a0*/  HADD2.F32 R0, -RZ, R0.H0_H0 ;  /* 0x20000000ff007230 */ /* 0x008fe20000004100 */
[----:B------:R-:W-:Y:S06]  /*1b2b0*/  BRA `(.L_x_13954) ;  /* 0x0000000800c47947 */ /* 0x000fec0003800000 */
.L_x_13957:
        /* <DEDUP_REMOVED lines=8> */
.L_x_13960:
[----:B------:R-:W3:Y:S02]  /*1b340*/  LDG.E.U16 R0, desc[UR36][R2.64] ;  /* 0x0000002402007981 */ /* 0x000ee4000c1e1500 */
[----:B---3--:R-:W-:Y:S01]  /*1b350*/  HADD2.F32 R0, -RZ, R0.H0_H0 ;  /* 0x20000000ff007230 */ /* 0x008fe20000004100 */
[----:B------:R-:W-:Y:S06]  /*1b360*/  BRA `(.L_x_13954) ;  /* 0x0000000800987947 */ /* 0x000fec0003800000 */
.L_x_13959:
[----:B------:R-:W3:Y:S01]  /*1b370*/  LDG.E.64 R2, desc[UR36][R2.64] ;  /* 0x0000002402027981 */ /* 0x000ee2000c1e1b00 */
[----:B------:R-:W-:Y:S01]  /*1b380*/  UMOV UR4, 0xf0000000 ;  /* 0xf000000000047882 */ /* 0x000fe20000000000 */
[----:B------:R-:W-:Y:S01]  /*1b390*/  UMOV UR5, 0x380fffff ;  /* 0x380fffff00057882 */ /* 0x000fe20000000000 */
[----:B---3--:R-:W0:Y:S01]  /*1b3a0*/  F2F.F32.F64 R0, R2 ;  /* 0x0000000200007310 */ /* 0x008e220000301000 */
[----:B------:R-:W-:-:S14]  /*1b3b0*/  DSETP.GEU.AND P0, PT, |R2|, UR4, PT ;  /* 0x0000000402007e2a */ /* 0x000fdc000bf0e200 */
[----:B0-----:R-:W-:Y:S01]  /*1b3c0*/  @!P0 FMUL R0, R0, 1.175494350822287508e-38 ;  /* 0x0080000000008820 */ /* 0x001fe20000400000 */
[----:B------:R-:W-:Y:S06]  /*1b3d0*/  BRA `(.L_x_13954) ;  /* 0x00000008007c7947 */ /* 0x000fec0003800000 */
.L_x_13949:
        /* <DEDUP_REMOVED lines=12> */
.L_x_13963:
[----:B------:R-:W3:Y:S01]  /*1b4a0*/  LDG.E.64 R2, desc[UR36][R2.64] ;  /* 0x0000002402027981 */ /* 0x000ee2000c1e1b00 */
[----:B------:R-:W-:Y:S01]  /*1b4b0*/  UMOV UR4, 0xf0000000 ;  /* 0xf000000000047882 */ /* 0x000fe20000000000 */
[----:B------:R-:W-:Y:S01]  /*1b4c0*/  UMOV UR5, 0x380fffff ;  /* 0x380fffff00057882 */ /* 0x000fe20000000000 */
[----:B---3--:R-:W0:Y:S01]  /*1b4d0*/  F2F.F32.F64 R0, R2 ;  /* 0x0000000200007310 */ /* 0x008e220000301000 */
[----:B------:R-:W-:-:S14]  /*1b4e0*/  DSETP.GEU.AND P0, PT, |R2|, UR4, PT ;  /* 0x0000000402007e2a */ /* 0x000fdc000bf0e200 */
[----:B0-----:R-:W-:Y:S01]  /*1b4f0*/  @!P0 FMUL R0, R0, 1.175494350822287508e-38 ;  /* 0x0080000000008820 */ /* 0x001fe20000400000 */
[----:B------:R-:W-:Y:S06]  /*1b500*/  BRA `(.L_x_13954) ;  /* 0x0000000800307947 */ /* 0x000fec0003800000 */
.L_x_13962:
        /* <DEDUP_REMOVED lines=26> */
.L_x_13965:
        /* <DEDUP_REMOVED lines=13> */
.L_x_13964:
[----:B------:R-:W3:Y:S02]  /*1b780*/  LDG.E.U16 R0, desc[UR36][R2.64] ;  /* 0x0000002402007981 */ /* 0x000ee4000c1e1500 */
[----:B---3--:R-:W-:Y:S01]  /*1b790*/  IMAD.U32 R0, R0, 0x10000, RZ ;  /* 0x0001000000007824 */ /* 0x008fe200078e00ff */
[----:B------:R-:W-:Y:S06]  /*1b7a0*/  BRA `(.L_x_13954) ;  /* 0x0000000400887947 */ /* 0x000fec0003800000 */
.L_x_13961:
        /* <DEDUP_REMOVED lines=11> */
.L_x_13968:
        /* <DEDUP_REMOVED lines=20> */
.L_x_13970:
[----:B------:R-:W-:Y:S05]  /*1b9a0*/  BSYNC B0 ;  /* 0x0000000000007941 */ /* 0x000fea0003800000 */
.L_x_13969:
[----:B------:R-:W-:Y:S01]  /*1b9b0*/  LEA R3, R0, 0x3b800000, 0x17 ;  /* 0x3b80000000037811 */ /* 0x000fe200078eb8ff */
[----:B------:R-:W-:-:S05]  /*1b9c0*/  IMAD.SHL.U32 R0, R2, 0x100000, RZ ;  /* 0x0010000002007824 */ /* 0x000fca00078e00ff */
[----:B------:R-:W-:Y:S01]  /*1b9d0*/  LOP3.LUT R0, R3, R0, R4, 0xfe, !PT ;  /* 0x0000000003007212 */ /* 0x000fe200078efe04 */
[----:B------:R-:W-:Y:S06]  /*1b9e0*/  BRA `(.L_x_13954) ;  /* 0x0000000000f87947 */ /* 0x000fec0003800000 */
.L_x_13967:
        /* <DEDUP_REMOVED lines=20> */
.L_x_13972:
[----:B------:R-:W-:Y:S05]  /*1bb30*/  BSYNC B0 ;  /* 0x0000000000007941 */ /* 0x000fea0003800000 */
.L_x_13971:
[----:B------:R-:W-:Y:S01]  /*1bb40*/  LEA R3, R0, 0x37800000, 0x17 ;  /* 0x3780000000037811 */ /* 0x000fe200078eb8ff */
[----:B------:R-:W-:-:S05]  /*1bb50*/  IMAD.SHL.U32 R0, R2, 0x200000, RZ ;  /* 0x0020000002007824 */ /* 0x000fca00078e00ff */
[----:B------:R-:W-:Y:S01]  /*1bb60*/  LOP3.LUT R0, R3, R0, R4, 0xfe, !PT ;  /* 0x0000000003007212 */ /* 0x000fe200078efe04 */
[----:B------:R-:W-:Y:S06]  /*1bb70*/  BRA `(.L_x_13954) ;  /* 0x0000000000947947 */ /* 0x000fec0003800000 */
.L_x_13966:
        /* <DEDUP_REMOVED lines=14> */
.L_x_13953:
        /* <DEDUP_REMOVED lines=16> */
.L_x_13975:
[----:B------:R-:W-:Y:S01]  /*1bd60*/  IMAD.MOV.U32 R0, RZ, RZ, RZ ;  /* 0x000000ffff007224 */ /* 0x000fe200078e00ff */
[----:B------:R-:W-:Y:S06]  /*1bd70*/  BRA `(.L_x_13954) ;  /* 0x0000000000147947 */ /* 0x000fec0003800000 */
.L_x_13974:
[----:B------:R-:W3:Y:S02]  /*1bd80*/  LDG.E.64 R2, desc[UR36][R2.64] ;  /* 0x0000002402027981 */ /* 0x000ee4000c1e1b00 */
[----:B---3--:R0:W3:Y:S01]  /*1bd90*/  I2F.U64 R0, R2 ;  /* 0x0000000200007312 */ /* 0x0080e20000301000 */
[----:B------:R-:W-:Y:S05]  /*1bda0*/  BRA `(.L_x_13954) ;  /* 0x0000000000087947 */ /* 0x000fea0003800000 */
.L_x_13973:
[----:B------:R-:W3:Y:S02]  /*1bdb0*/  LDG.E R0, desc[UR36][R2.64] ;  /* 0x0000002402007981 */ /* 0x000ee4000c1e1900 */
[----:B---3--:R-:W-:-:S07]  /*1bdc0*/  I2FP.F32.U32 R0, R0 ;  /* 0x0000000000007245 */ /* 0x008fce0000201000 */
.L_x_13954:
[----:B------:R-:W-:Y:S05]  /*1bdd0*/  BSYNC B6 ;  /* 0x0000000000067941 */ /* 0x000fea0003800000 */
.L_x_13948:
[----:B------:R-:W1:Y:S01]  /*1bde0*/  LDC.U8 R4, c[0x0][0x6b8] ;  /* 0x0001ae00ff047b82 */ /* 0x000e620000000000 */
[----:B0-2345:R-:W-:Y:S01]  /*1bdf0*/  FMUL.FTZ R3, R25, R25 ;  /* 0x0000001919037220 */ /* 0x03dfe20000410000 */
[----:B------:R-:W-:Y:S01]  /*1be00*/  IMAD.U32 R5, R18, 0x10000, RZ ;  /* 0x0001000012057824 */ /* 0x000fe200078e00ff */
[----:B------:R-:W-:Y:S01]  /*1be10*/  ULDC UR4, c[0x0][0x6a8] ;  /* 0x0001aa0000047ab9 */ /* 0x000fe20000000800 */
[----:B------:R-:W-:Y:S02]  /*1be20*/  IMAD.U32 R2, R19, 0x10000, RZ ;  /* 0x0001000013027824 */ /* 0x000fe400078e00ff */
[----:B-1----:R-:W-:Y:S01]  /*1be30*/  FMUL.FTZ R3, R3, R24 ;  /* 0x0000001803037220 */ /* 0x002fe20000410000 */
[----:B------:R-:W-:Y:S01]  /*1be40*/  FFMA.FTZ R0, -R0, UR4, R5 ;  /* 0x0000000400007c23 */ /* 0x000fe20008010105 */
        /* <DEDUP_REMOVED lines=21> */
.L_x_13979:
[----:B------:R-:W-:-:S06]  /*1bfa0*/  IMAD.U32 R3, R3, 0x10000, RZ ;  /* 0x0001000003037824 */ /* 0x000fcc00078e00ff */
[----:B------:R-:W0:Y:S02]  /*1bfb0*/  F2I.S64.TRUNC R2, R3 ;  /* 0x0000000300027311 */ /* 0x000e24000020d900 */
[----:B0-----:R0:W-:Y:S01]  /*1bfc0*/  STG.E.U8 desc[UR36][R16.64], R2 ;  /* 0x0000000210007986 */ /* 0x0011e2000c101124 */
[----:B------:R-:W-:Y:S05]  /*1bfd0*/  BRA `(.L_x_13981) ;  /* 0x0000000c00847947 */ /* 0x000fea0003800000 */
.L_x_13978:
        /* <DEDUP_REMOVED lines=10> */
.L_x_13983:
[----:B------:R-:W-:-:S06]  /*1c080*/  IMAD.U32 R3, R3, 0x10000, RZ ;  /* 0x0001000003037824 */ /* 0x000fcc00078e00ff */
[----:B------:R-:W0:Y:S02]  /*1c090*/  F2I.FTZ.TRUNC.NTZ R3, R3 ;  /* 0x0000000300037305 */ /* 0x000e24000021f100 */
[----:B0-----:R0:W-:Y:S01]  /*1c0a0*/  STG.E desc[UR36][R16.64], R3 ;  /* 0x0000000310007986 */ /* 0x0011e2000c101924 */
[----:B------:R-:W-:Y:S05]  /*1c0b0*/  BRA `(.L_x_13981) ;  /* 0x0000000c004c7947 */ /* 0x000fea0003800000 */
.L_x_13982:
[----:B------:R-:W-:-:S06]  /*1c0c0*/  IMAD.U32 R3, R3, 0x10000, RZ ;  /* 0x0001000003037824 */ /* 0x000fcc00078e00ff */
[----:B------:R-:W0:Y:S02]  /*1c0d0*/  F2I.FTZ.TRUNC.NTZ R3, R3 ;  /* 0x0000000300037305 */ /* 0x000e24000021f100 */
[----:B0-----:R0:W-:Y:S01]  /*1c0e0*/  STG.E.U16 desc[UR36][R16.64], R3 ;  /* 0x0000000310007986 */ /* 0x0011e2000c101524 */
[----:B------:R-:W-:Y:S05]  /*1c0f0*/  BRA `(.L_x_13981) ;  /* 0x0000000c003c7947 */ /* 0x000fea0003800000 */
.L_x_13977:
        /* <DEDUP_REMOVED lines=9> */
.L_x_13985:
[----:B------:R-:W-:-:S05]  /*1c190*/  IMAD.U32 R0, R3, 0x10000, RZ ;  /* 0x0001000003007824 */ /* 0x000fca00078e00ff */
[----:B------:R-:W-:-:S05]  /*1c1a0*/  F2FP.F16.F32.PACK_AB R0, RZ, R0 ;  /* 0x00000000ff00723e */ /* 0x000fca00000000ff */
[----:B------:R0:W-:Y:S01]  /*1c1b0*/  STG.E.U16 desc[UR36][R16.64], R0 ;  /* 0x0000000010007986 */ /* 0x0001e2000c101524 */
[----:B------:R-:W-:Y:S05]  /*1c1c0*/  BRA `(.L_x_13981) ;  /* 0x0000000c00087947 */ /* 0x000fea0003800000 */
.L_x_13984:
        /* <DEDUP_REMOVED lines=10> */
.L_x_13987:
[----:B------:R-:W-:-:S05]  /*1c270*/  IMAD.U32 R3, R3, 0x10000, RZ ;  /* 0x0001000003037824 */ /* 0x000fca00078e00ff */
[----:B------:R-:W-:-:S04]  /*1c280*/  F2FP.F16.F32.PACK_AB R3, RZ, R3 ;  /* 0x00000003ff03723e */ /* 0x000fc800000000ff */
[----:B------:R-:W-:-:S05]  /*1c290*/  PRMT R3, R3, 0x5410, RZ ;  /* 0x0000541003037816 */ /* 0x000fca00000000ff */
[----:B------:R0:W-:Y:S01]  /*1c2a0*/  STG.E desc[UR36][R16.64], R3 ;  /* 0x0000000310007986 */ /* 0x0001e2000c101924 */
[----:B------:R-:W-:Y:S05]  /*1c2b0*/  BRA `(.L_x_13981) ;  /* 0x0000000800cc7947 */ /* 0x000fea0003800000 */
.L_x_13986:
[----:B------:R-:W-:-:S04]  /*1c2c0*/  IMAD.U32 R2, R3, 0x10000, RZ ;  /* 0x0001000003027824 */ /* 0x000fc800078e00ff */
[----:B------:R-:W-:-:S06]  /*1c2d0*/  FMUL.FTZ R2, R2, 1 ;  /* 0x3f80000002027820 */ /* 0x000fcc0000410000 */
[----:B------:R-:W0:Y:S02]  /*1c2e0*/  F2F.F64.F32 R2, R2 ;  /* 0x0000000200027310 */ /* 0x000e240000201800 */
[----:B0-----:R0:W-:Y:S01]  /*1c2f0*/  STG.E.64 desc[UR36][R16.64], R2 ;  /* 0x0000000210007986 */ /* 0x0011e2000c101b24 */
[----:B------:R-:W-:Y:S05]  /*1c300*/  BRA `(.L_x_13981) ;  /* 0x0000000800b87947 */ /* 0x000fea0003800000 */
.L_x_13976:
        /* <DEDUP_REMOVED lines=13> */
.L_x_13990:
[----:B------:R-:W-:Y:S01]  /*1c3e0*/  IMAD.U32 R3, R3, 0x10000, RZ ;  /* 0x0001000003037824 */ /* 0x000fe200078e00ff */
[----:B------:R-:W-:-:S03]  /*1c3f0*/  CS2R R6, SRZ ;  /* 0x0000000000067805 */ /* 0x000fc6000001ff00 */
[----:B------:R-:W-:-:S04]  /*1c400*/  FMUL.FTZ R3, R3, 1 ;  /* 0x3f80000003037820 */ /* 0x000fc80000410000 */
[----:B------:R-:W0:Y:S02]  /*1c410*/  F2F.F64.F32 R4, R3 ;  /* 0x0000000300047310 */ /* 0x000e240000201800 */
[----:B0-----:R0:W-:Y:S01]  /*1c420*/  STG.E.128 desc[UR36][R16.64], R4 ;  /* 0x0000000410007986 */ /* 0x0011e2000c101d24 */
[----:B------:R-:W-:Y:S05]  /*1c430*/  BRA `(.L_x_13981) ;  /* 0x00000008006c7947 */ /* 0x000fea0003800000 */
.L_x_13989:
        /* <DEDUP_REMOVED lines=21> */
.L_x_13994:
[----:B------:R-:W-:Y:S05]  /*1c590*/  BSYNC B0 ;  /* 0x0000000000007941 */ /* 0x000fea0003800000 */
.L_x_13993:
[----:B------:R-:W-:-:S05]  /*1c5a0*/  LOP3.LUT R3, R0, R3, RZ, 0xfc, !PT ;  /* 0x0000000300037212 */ /* 0x000fca00078efcff */
[----:B------:R3:W-:Y:S01]  /*1c5b0*/  STG.E.U8 desc[UR36][R16.64], R3 ;  /* 0x0000000310007986 */ /* 0x0007e2000c101124 */
[----:B------:R-:W-:Y:S05]  /*1c5c0*/  BRA `(.L_x_13981) ;  /* 0x0000000800087947 */ /* 0x000fea0003800000 */
.L_x_13992:
        /* <DEDUP_REMOVED lines=13> */
.L_x_13996:
[----:B------:R-:W-:Y:S01]  /*1c6a0*/  IMAD.MOV.U32 R0, RZ, RZ, 0x7f ;  /* 0x0000007fff007424 */ /* 0x000fe200078e00ff */
[----:B------:R-:W-:-:S04]  /*1c6b0*/  ISETP.GT.U32.AND P0, PT, R2, 0x7f800000, PT ;  /* 0x7f8000000200780c */ /* 0x000fc80003f04070 */
[----:B------:R-:W-:-:S09]  /*1c6c0*/  SEL R0, R0, 0x7c, P0 ;  /* 0x0000007c00007807 */ /* 0x000fd20000000000 */
.L_x_13997:
[----:B------:R-:W-:Y:S05]  /*1c6d0*/  BSYNC B0 ;  /* 0x0000000000007941 */ /* 0x000fea0003800000 */
.L_x_13995:
[----:B------:R-:W-:-:S04]  /*1c6e0*/  LOP3.LUT R2, R3, 0x80000000, RZ, 0xc0, !PT ;  /* 0x8000000003027812 */ /* 0x000fc800078ec0ff */
[----:B------:R-:W-:-:S04]  /*1c6f0*/  SHF.R.U32.HI R3, RZ, 0x18, R2 ;  /* 0x00000018ff037819 */ /* 0x000fc80000011602 */
[----:B------:R-:W-:-:S05]  /*1c700*/  LOP3.LUT R3, R0, R3, RZ, 0xfc, !PT ;  /* 0x0000000300037212 */ /* 0x000fca00078efcff */
[----:B------:R4:W-:Y:S01]  /*1c710*/  STG.E.U8 desc[UR36][R16.64], R3 ;  /* 0x0000000310007986 */ /* 0x0009e2000c101124 */
[----:B------:R-:W-:Y:S05]  /*1c720*/  BRA `(.L_x_13981) ;  /* 0x0000000400b07947 */ /* 0x000fea0003800000 */
.L_x_13991:
[----:B------:R2:W-:Y:S01]  /*1c730*/  STG.E.U16 desc[UR36][R16.64], R3 ;  /* 0x0000000310007986 */ /* 0x0005e2000c101524 */
[----:B------:R-:W-:Y:S05]  /*1c740*/  BRA `(.L_x_13981) ;  /* 0x0000000400a87947 */ /* 0x000fea0003800000 */
.L_x_13988:
        /* <DEDUP_REMOVED lines=12> */
.L_x_14000:
        /* <DEDUP_REMOVED lines=17> */
.L_x_14003:
[----:B------:R-:W-:-:S04]  /*1c920*/  LOP3.LUT R2, R3, 0x80000000, RZ, 0xc0, !PT ;  /* 0x8000000003027812 */ /* 0x000fc800078ec0ff */
[----:B------:R-:W-:-:S04]  /*1c930*/  SHF.R.U32.HI R3, RZ, 0x18, R2 ;  /* 0x00000018ff037819 */ /* 0x000fc80000011602 */
[----:B------:R-:W-:-:S04]  /*1c940*/  LOP3.LUT R0, R0, R3, RZ, 0xfc, !PT ;  /* 0x0000000300007212 */ /* 0x000fc800078efcff */
[----:B------:R-:W-:-:S07]  /*1c950*/  PRMT R8, R0, 0x7610, R8 ;  /* 0x0000761000087816 */ /* 0x000fce0000000008 */
.L_x_14002:
[----:B------:R-:W-:Y:S05]  /*1c960*/  BSYNC B0 ;  /* 0x0000000000007941 */ /* 0x000fea0003800000 */
.L_x_14001:
[----:B------:R0:W-:Y:S01]  /*1c970*/  STG.E.U8 desc[UR36][R16.64], R8 ;  /* 0x0000000810007986 */ /* 0x0001e2000c101124 */
[----:B------:R-:W-:Y:S05]  /*1c980*/  BRA `(.L_x_13981) ;  /* 0x0000000400187947 */ /* 0x000fea0003800000 */
.L_x_13999:
        /* <DEDUP_REMOVED lines=17> */
.L_x_14006:
[----:B------:R-:W-:-:S04]  /*1caa0*/  LOP3.LUT R2, R3, 0x80000000, RZ, 0xc0, !PT ;  /* 0x8000000003027812 */ /* 0x000fc800078ec0ff */
[----:B------:R-:W-:-:S04]  /*1cab0*/  SHF.R.U32.HI R3, RZ, 0x18, R2 ;  /* 0x00000018ff037819 */ /* 0x000fc80000011602 */
[----:B------:R-:W-:-:S04]  /*1cac0*/  LOP3.LUT R0, R0, R3, RZ, 0xfc, !PT ;  /* 0x0000000300007212 */ /* 0x000fc800078efcff */
[----:B------:R-:W-:-:S07]  /*1cad0*/  PRMT R8, R0, 0x7610, R8 ;  /* 0x0000761000087816 */ /* 0x000fce0000000008 */
.L_x_14005:
[----:B------:R-:W-:Y:S05]  /*1cae0*/  BSYNC B0 ;  /* 0x0000000000007941 */ /* 0x000fea0003800000 */
.L_x_14004:
[----:B------:R0:W-:Y:S01]  /*1caf0*/  STG.E.U8 desc[UR36][R16.64], R8 ;  /* 0x0000000810007986 */ /* 0x0001e2000c101124 */
[----:B------:R-:W-:Y:S05]  /*1cb00*/  BRA `(.L_x_13981) ;  /* 0x0000000000b87947 */ /* 0x000fea0003800000 */
.L_x_13998:
        /* <DEDUP_REMOVED lines=22> */
.L_x_13980:
        /* <DEDUP_REMOVED lines=16> */
.L_x_14009:
[----:B------:R-:W-:Y:S05]  /*1cd70*/  BRA `(.L_x_13981) ;  /* 0x00000000001c7947 */ /* 0x000fea0003800000 */
.L_x_14008:
[----:B------:R-:W-:-:S06]  /*1cd80*/  IMAD.U32 R3, R3, 0x10000, RZ ;  /* 0x0001000003037824 */ /* 0x000fcc00078e00ff */
[----:B------:R-:W0:Y:S02]  /*1cd90*/  F2I.U64.TRUNC R2, R3 ;  /* 0x0000000300027311 */ /* 0x000e24000020d800 */
[----:B0-----:R0:W-:Y:S01]  /*1cda0*/  STG.E.64 desc[UR36][R16.64], R2 ;  /* 0x0000000210007986 */ /* 0x0011e2000c101b24 */
[----:B------:R-:W-:Y:S05]  /*1cdb0*/  BRA `(.L_x_13981) ;  /* 0x00000000000c7947 */ /* 0x000fea0003800000 */
.L_x_14007:
[----:B------:R-:W-:-:S06]  /*1cdc0*/  IMAD.U32 R3, R3, 0x10000, RZ ;  /* 0x0001000003037824 */ /* 0x000fcc00078e00ff */
[----:B------:R-:W0:Y:S02]  /*1cdd0*/  F2I.FTZ.U32.TRUNC.NTZ R3, R3 ;  /* 0x0000000300037305 */ /* 0x000e24000021f000 */
[----:B0-----:R0:W-:Y:S02]  /*1cde0*/  STG.E desc[UR36][R16.64], R3 ;  /* 0x0000000310007986 */ /* 0x0011e4000c101924 */
.L_x_13981:
[----:B------:R-:W-:-:S07]  /*1cdf0*/  VIADD R29, R29, 0x80 ;  /* 0x000000801d1d7836 */ /* 0x000fce0000000000 */
.L_x_13768:
[----:B------:R-:W-:Y:S05]  /*1ce00*/  BSYNC B7 ;  /* 0x0000000000077941 */ /* 0x000fea0003800000 */
.L_x_13767:
[----:B------:R-:W-:Y:S02]  /*1ce10*/  ULDC UR4, c[0x0][0x210] ;  /* 0x0000840000047ab9 */ /* 0x000fe40000000800 */
[----:B------:R-:W-:-:S13]  /*1ce20*/  ISETP.GE.AND P0, PT, R29, UR4, PT ;  /* 0x000000041d007c0c */ /* 0x000fda000bf06270 */
[----:B------:R-:W-:Y:S05]  /*1ce30*/  @P0 EXIT ;  /* 0x000000000000094d */ /* 0x000fea0003800000 */
[----:B0---4-:R-:W0:Y:S01]  /*1ce40*/  LDC R6, c[0x0][0x218] ;  /* 0x00008600ff067b82 */ /* 0x011e220000000800 */
[----:B------:R-:W-:Y:S02]  /*1ce50*/  CS2R R24, SRZ ;  /* 0x0000000000187805 */ /* 0x000fe4000001ff00 */
[----:B------:R-:W-:Y:S02]  /*1ce60*/  CS2R R22, SRZ ;  /* 0x0000000000167805 */ /* 0x000fe4000001ff00 */
[----:B------:R-:W-:Y:S01]  /*1ce70*/  CS2R R18, SRZ ;  /* 0x0000000000127805 */ /* 0x000fe2000001ff00 */
        /* <DEDUP_REMOVED lines=527> */
.L_x_14010:
        /* <DEDUP_REMOVED lines=23> */
.L_x_14014:
[----:B------:R-:W2:Y:S02]  /*1f0e0*/  LDG.E.U8 R2, desc[UR36][R2.64] ;  /* 0x0000002402027981 */ /* 0x000ea4000c1e1100 */
[----:B--2---:R-:W-:-:S04]  /*1f0f0*/  I2FP.F32.U32 R0, R2 ;  /* 0x0000000200007245 */ /* 0x004fc80000201000 */
[----:B------:R-:W-:-:S04]  /*1f100*/  F2FP.BF16.F32.PACK_AB R0, RZ, R0 ;  /* 0x00000000ff00723e */ /* 0x000fc800000010ff */
[----:B------:R-:W-:Y:S01]  /*1f110*/  PRMT R26, R0, 0x7610, R26 ;  /* 0x00007610001a7816 */ /* 0x000fe2000000001a */
[----:B------:R-:W-:Y:S06]  /*1f120*/  BRA `(.L_x_14016) ;  /* 0x0000000c00c87947 */ /* 0x000fec0003800000 */
.L_x_14013:
        /* <DEDUP_REMOVED lines=11> */
.L_x_14018:
[----:B------:R-:W2:Y:S02]  /*1f1e0*/  LDG.E R2, desc[UR36][R2.64] ;  /* 0x0000002402027981 */ /* 0x000ea4000c1e1900 */
[----:B--2---:R-:W-:-:S04]  /*1f1f0*/  I2FP.F32.S32 R0, R2 ;  /* 0x0000000200007245 */ /* 0x004fc80000201400 */
[----:B------:R-:W-:-:S04]  /*1f200*/  F2FP.BF16.F32.PACK_AB R0, RZ, R0 ;  /* 0x00000000ff00723e */ /* 0x000fc800000010ff */
[----:B------:R-:W-:Y:S01]  /*1f210*/  PRMT R26, R0, 0x7610, R26 ;  /* 0x00007610001a7816 */ /* 0x000fe2000000001a */
[----:B------:R-:W-:Y:S06]  /*1f220*/  BRA `(.L_x_14016) ;  /* 0x0000000c00887947 */ /* 0x000fec0003800000 */
.L_x_14017:
[----:B------:R-:W2:Y:S02]  /*1f230*/  LDG.E.U16 R2, desc[UR36][R2.64] ;  /* 0x0000002402027981 */ /* 0x000ea4000c1e1500 */
[----:B--2---:R-:W0:Y:S02]  /*1f240*/  I2F.S16 R0, R2 ;  /* 0x0000000200007306 */ /* 0x004e240000101400 */
[----:B0-----:R-:W-:-:S04]  /*1f250*/  F2FP.BF16.F32.PACK_AB R0, RZ, R0 ;  /* 0x00000000ff00723e */ /* 0x001fc800000010ff */
[----:B------:R-:W-:Y:S01]  /*1f260*/  PRMT R26, R0, 0x7610, R26 ;  /* 0x00007610001a7816 */ /* 0x000fe2000000001a */
[----:B------:R-:W-:Y:S06]  /*1f270*/  BRA `(.L_x_14016) ;  /* 0x0000000c00747947 */ /* 0x000fec0003800000 */
.L_x_14012:
        /* <DEDUP_REMOVED lines=9> */
.L_x_14020:
[----:B------:R-:W2:Y:S02]  /*1f310*/  LDG.E.U16 R0, desc[UR36][R2.64] ;  /* 0x0000002402007981 */ /* 0x000ea4000c1e1500 */
[----:B--2---:R-:W-:-:S05]  /*1f320*/  HADD2.F32 R0, -RZ, R0.H0_H0 ;  /* 0x20000000ff007230 */ /* 0x004fca0000004100 */
[----:B------:R-:W-:-:S04]  /*1f330*/  F2FP.BF16.F32.PACK_AB R0, RZ, R0 ;  /* 0x00000000ff00723e */ /* 0x000fc800000010ff */
[----:B------:R-:W-:Y:S01]  /*1f340*/  PRMT R26, R0, 0x7610, R26 ;  /* 0x00007610001a7816 */ /* 0x000fe2000000001a */
[----:B------:R-:W-:Y:S06]  /*1f350*/  BRA `(.L_x_14016) ;  /* 0x0000000c003c7947 */ /* 0x000fec0003800000 */
.L_x_14019:
        /* <DEDUP_REMOVED lines=9> */
.L_x_14022:
[----:B------:R-:W2:Y:S02]  /*1f3f0*/  LDG.E.U16 R2, desc[UR36][R2.64] ;  /* 0x0000002402027981 */ /* 0x000ea4000c1e1500 */
[----:B--2---:R-:W-:-:S05]  /*1f400*/  HADD2.F32 R0, -RZ, R2.H0_H0 ;  /* 0x20000002ff007230 */ /* 0x004fca0000004100 */
[----:B------:R-:W-:-:S04]  /*1f410*/  F2FP.BF16.F32.PACK_AB R0, RZ, R0 ;  /* 0x00000000ff00723e */ /* 0x000fc800000010ff */
[----:B------:R-:W-:Y:S01]  /*1f420*/  PRMT R26, R0, 0x7610, R26 ;  /* 0x00007610001a7816 */ /* 0x000fe2000000001a */
[----:B------:R-:W-:Y:S06]  /*1f430*/  BRA `(.L_x_14016) ;  /* 0x0000000c00047947 */ /* 0x000fec0003800000 */
.L_x_14021:
        /* <DEDUP_REMOVED lines=9> */
.L_x_14011:
        /* <DEDUP_REMOVED lines=14> */
.L_x_14025:
        /* <DEDUP_REMOVED lines=9> */
.L_x_14024:
        /* <DEDUP_REMOVED lines=28> */
.L_x_14027:
        /* <DEDUP_REMOVED lines=15> */
.L_x_14026:
[----:B------:R0:W5:Y:S01]  /*1f8f0*/  LDG.E.U16 R26, desc[UR36][R2.64] ;  /* 0x00000024021a7981 */ /* 0x000162000c1e1500 */
[----:B------:R-:W-:Y:S05]  /*1f900*/  BRA `(.L_x_14016) ;  /* 0x0000000400d07947 */ /* 0x000fea0003800000 */
.L_x_14023:
        /* <DEDUP_REMOVED lines=13> */
.L_x_14030:
        /* <DEDUP_REMOVED lines=21> */
.L_x_14034:
[----:B------:R-:W-:Y:S05]  /*1fb30*/  BSYNC B1 ;  /* 0x0000000000017941 */ /* 0x000fea0003800000 */
.L_x_14033:
[----:B------:R-:W-:Y:S01]  /*1fb40*/  LEA R3, R0, 0x3b800000, 0x17 ;  /* 0x3b80000000037811 */ /* 0x000fe200078eb8ff */
[----:B------:R-:W-:-:S05]  /*1fb50*/  IMAD.SHL.U32 R0, R2, 0x100000, RZ ;  /* 0x0010000002007824 */ /* 0x000fca00078e00ff */
[----:B------:R-:W-:-:S07]  /*1fb60*/  LOP3.LUT R0, R3, R0, R4, 0xfe, !PT ;  /* 0x0000000003007212 */ /* 0x000fce00078efe04 */
.L_x_14032:
[----:B------:R-:W-:Y:S05]  /*1fb70*/  BSYNC B0 ;  /* 0x0000000000007941 */ /* 0x000fea0003800000 */
.L_x_14031:
[----:B------:R-:W-:-:S04]  /*1fb80*/  F2FP.BF16.F32.PACK_AB R0, RZ, R0 ;  /* 0x00000000ff00723e */ /* 0x000fc800000010ff */
[----:B------:R-:W-:Y:S01]  /*1fb90*/  PRMT R26, R0, 0x7610, R26 ;  /* 0x00007610001a7816 */ /* 0x000fe2000000001a */
[----:B------:R-:W-:Y:S06]  /*1fba0*/  BRA `(.L_x_14016) ;  /* 0x0000000400287947 */ /* 0x000fec0003800000 */
.L_x_14029:
        /* <DEDUP_REMOVED lines=21> */
.L_x_14038:
[----:B------:R-:W-:Y:S05]  /*1fd00*/  BSYNC B1 ;  /* 0x0000000000017941 */ /* 0x000fea0003800000 */
.L_x_14037:
[----:B------:R-:W-:Y:S01]  /*1fd10*/  LEA R3, R0, 0x37800000, 0x17 ;  /* 0x3780000000037811 */ /* 0x000fe200078eb8ff */
[----:B------:R-:W-:-:S05]  /*1fd20*/  IMAD.SHL.U32 R0, R2, 0x200000, RZ ;  /* 0x0020000002007824 */ /* 0x000fca00078e00ff */
[----:B------:R-:W-:-:S07]  /*1fd30*/  LOP3.LUT R0, R3, R0, R4, 0xfe, !PT ;  /* 0x0000000003007212 */ /* 0x000fce00078efe04 */
.L_x_14036:
[----:B------:R-:W-:Y:S05]  /*1fd40*/  BSYNC B0 ;  /* 0x0000000000007941 */ /* 0x000fea0003800000 */
.L_x_14035:
[----:B------:R-:W-:-:S04]  /*1fd50*/  F2FP.BF16.F32.PACK_AB R0, RZ, R0 ;  /* 0x00000000ff00723e */ /* 0x000fc800000010ff */
[----:B------:R-:W-:Y:S01]  /*1fd60*/  PRMT R26, R0, 0x7610, R26 ;  /* 0x00007610001a7816 */ /* 0x000fe2000000001a */
[----:B------:R-:W-:Y:S06]  /*1fd70*/  BRA `(.L_x_14016) ;  /* 0x0000000000b47947 */ /* 0x000fec0003800000 */
.L_x_14028:
        /* <DEDUP_REMOVED lines=14> */
.L_x_14042:
[----:B------:R-:W-:Y:S05]  /*1fe60*/  BSYNC B0 ;  /* 0x0000000000007941 */ /* 0x000fea0003800000 */
.L_x_14041:
[----:B------:R-:W-:-:S04]  /*1fe70*/  F2FP.BF16.F32.PACK_AB R0, RZ, R0 ;  /* 0x00000000ff00723e */ /* 0x000fc800000010ff */
[----:B------:R-:W-:Y:S01]  /*1fe80*/  PRMT R26, R0, 0x7610, R26 ;  /* 0x00007610001a7816 */ /* 0x000fe2000000001a */
[----:B------:R-:W-:Y:S06]  /*1fe90*/  BRA `(.L_x_14016) ;  /* 0x00000000006c7947 */ /* 0x000fec0003800000 */
.L_x_14015:
        /* <DEDUP_REMOVED lines=16> */
.L_x_14043:
[----:B------:R-:W-:Y:S01]  /*1ffa0*/  PRMT R26, RZ, 0x7610, R26 ;  /* 0x00007610ff1a7816 */ /* 0x000fe2000000001a */
[----:B------:R-:W-:Y:S06]  /*1ffb0*/  BRA `(.L_x_14016) ;  /* 0x0000000000247947 */ /* 0x000fec0003800000 */
.L_x_14040:
[----:B------:R-:W2:Y:S02]  /*1ffc0*/  LDG.E.64 R2, desc[UR36][R2.64] ;  /* 0x0000002402027981 */ /* 0x000ea4000c1e1b00 */
[----:B--2---:R-:W0:Y:S02]  /*1ffd0*/  I2F.U64 R0, R2 ;  /* 0x0000000200007312 */ /* 0x004e240000301000 */
[----:B0-----:R-:W-:-:S04]  /*1ffe0*/  F2FP.BF16.F32.PACK_AB R0, RZ, R0 ;  /* 0x00000000ff00723e */ /* 0x001fc800000010ff */
[----:B------:R-:W-:Y:S01]  /*1fff0*/  PRMT R26, R0, 0x7610, R26 ;  /* 0x00007610001a7816 */ /* 0x000fe2000000001a */
[----:B------:R-:W-:Y:S06]  /*20000*/  BRA `(.L_x_14016) ;  /* 0x0000000000107947 */ /* 0x000fec0003800000 */
.L_x_14039:
[----:B------:R-:W2:Y:S02]  /*20010*/  LDG.E R2, desc[UR36][R2.64] ;  /* 0x0000002402027981 */ /* 0x000ea4000c1e1900 */
[----:B--2---:R-:W-:-:S04]  /*20020*/  I2FP.F32.U32 R0, R2 ;  /* 0x0000000200007245 */ /* 0x004fc80000201000 */
[----:B------:R-:W-:-:S04]  /*20030*/  F2FP.BF16.F32.PACK_AB R0, RZ, R0 ;  /* 0x00000000ff00723e */ /* 0x000fc800000010ff */
[----:B------:R-:W-:-:S07]  /*20040*/  PRMT R26, R0, 0x7610, R26 ;  /* 0x00007610001a7816 */ /* 0x000fce000000001a */
.L_x_14016:
        /* <DEDUP_REMOVED lines=20> */
.L_x_14047:
[----:B------:R-:W2:Y:S02]  /*20190*/  LDG.E.U8 R2, desc[UR36][R2.64] ;  /* 0x0000002402027981 */ /* 0x000ea4000c1e1100 */
[----:B--2---:R-:W-:-:S04]  /*201a0*/  I2FP.F32.U32 R0, R2 ;  /* 0x0000000200007245 */ /* 0x004fc80000201000 */
[----:B------:R-:W-:-:S04]  /*201b0*/  F2FP.BF16.F32.PACK_AB R0, RZ, R0 ;  /* 0x00000000ff00723e */ /* 0x000fc800000010ff */
[----:B------:R-:W-:Y:S01]  /*201c0*/  PRMT R25, R0, 0x7610, R25 ;  /* 0x0000761000197816 */ /* 0x000fe20000000019 */
[----:B------:R-:W-:Y:S06]  /*201d0*/  BRA `(.L_x_14049) ;  /* 0x0000000c00c87947 */ /* 0x000fec0003800000 */
.L_x_14046:
        /* <DEDUP_REMOVED lines=11> */
.L_x_14051:
[----:B------:R-:W2:Y:S02]  /*20290*/  LDG.E R2, desc[UR36][R2.64] ;  /* 0x0000002402027981 */ /* 0x000ea4000c1e1900 */
[----:B--2---:R-:W-:-:S04]  /*202a0*/  I2FP.F32.S32 R0, R2 ;  /* 0x0000000200007245 */ /* 0x004fc80000201400 */
[----:B------:R-:W-:-:S04]  /*202b0*/  F2FP.BF16.F32.PACK_AB R0, RZ, R0 ;  /* 0x00000000ff00723e */ /* 0x000fc800000010ff */
[----:B------:R-:W-:Y:S01]  /*202c0*/  PRMT R25, R0, 0x7610, R25 ;  /* 0x0000761000197816 */ /* 0x000fe20000000019 */
[----:B------:R-:W-:Y:S06]  /*202d0*/  BRA `(.L_x_14049) ;  /* 0x0000000c00887947 */ /* 0x000fec0003800000 */
.L_x_14050:
[----:B------:R-:W2:Y:S02]  /*202e0*/  LDG.E.U16 R2, desc[UR36][R2.64] ;  /* 0x0000002402027981 */ /* 0x000ea4000c1e1500 */
[----:B--2---:R-:W0:Y:S02]  /*202f0*/  I2F.S16 R0, R2 ;  /* 0x0000000200007306 */ /* 0x004e240000101400 */
[----:B0-----:R-:W-:-:S04]  /*20300*/  F2FP.BF16.F32.PACK_AB R0, RZ, R0 ;  /* 0x00000000ff00723e */ /* 0x001fc800000010ff */
[----:B------:R-:W-:Y:S01]  /*20310*/  PRMT R25, R0, 0x7610, R25 ;  /* 0x0000761000197816 */ /* 0x000fe20000000019 */
[----:B------:R-:W-:Y:S06]  /*20320*/  BRA `(.L_x_14049) ;  /* 0x0000000c00747947 */ /* 0x000fec0003800000 */
.L_x_14045:
        /* <DEDUP_REMOVED lines=9> */
.L_x_14053:
[----:B------:R-:W2:Y:S02]  /*203c0*/  LDG.E.U16 R0, desc[UR36][R2.64] ;  /* 0x0000002402007981 */ /* 0x000ea4000c1e1500 */
[----:B--2---:R-:W-:-:S05]  /*203d0*/  HADD2.F32 R0, -RZ, R0.H0_H0 ;  /* 0x20000000ff007230 */ /* 0x004fca0000004100 */
[----:B------:R-:W-:-:S04]  /*203e0*/  F2FP.BF16.F32.PACK_AB R0, RZ, R0 ;  /* 0x00000000ff00723e */ /* 0x000fc800000010ff */
[----:B------:R-:W-:Y:S01]  /*203f0*/  PRMT R25, R0, 0x7610, R25 ;  /* 0x0000761000197816 */ /* 0x000fe20000000019 */
[----:B------:R-:W-:Y:S06]  /*20400*/  BRA `(.L_x_14049) ;  /* 0x0000000c003c7947 */ /* 0x000fec0003800000 */
.L_x_14052:
        /* <DEDUP_REMOVED lines=9> */
.L_x_14055:
[----:B------:R-:W2:Y:S02]  /*204a0*/  LDG.E.U16 R2, desc[UR36][R2.64] ;  /* 0x0000002402027981 */ /* 0x000ea4000c1e1500 */
[----:B--2---:R-:W-:-:S05]  /*204b0*/  HADD2.F32 R0, -RZ, R2.H0_H0 ;  /* 0x20000002ff007230 */ /* 0x004fca0000004100 */
[----:B------:R-:W-:-:S04]  /*204c0*/  F2FP.BF16.F32.PACK_AB R0, RZ, R0 ;  /* 0x00000000ff00723e */ /* 0x000fc800000010ff */
[----:B------:R-:W-:Y:S01]  /*204d0*/  PRMT R25, R0, 0x7610, R25 ;  /* 0x0000761000197816 */ /* 0x000fe20000000019 */
[----:B------:R-:W-:Y:S06]  /*204e0*/  BRA `(.L_x_14049) ;  /* 0x0000000c00047947 */ /* 0x000fec0003800000 */
.L_x_14054:
        /* <DEDUP_REMOVED lines=9> */
.L_x_14044:
        /* <DEDUP_REMOVED lines=14> */
.L_x_14058:
        /* <DEDUP_REMOVED lines=9> */
.L_x_14057:
        /* <DEDUP_REMOVED lines=28> */
.L_x_14060:
        /* <DEDUP_REMOVED lines=15> */
.L_x_14059:
[----:B------:R0:W5:Y:S01]  /*209a0*/  LDG.E.U16 R25, desc[UR36][R2.64] ;  /* 0x0000002402197981 */ /* 0x000162000c1e1500 */
[----:B------:R-:W-:Y:S05]  /*209b0*/  BRA `(.L_x_14049) ;  /* 0x0000000400d07947 */ /* 0x000fea0003800000 */
.L_x_14056:
        /* <DEDUP_REMOVED lines=13> */
.L_x_14063:
        /* <DEDUP_REMOVED lines=21> */
.L_x_14067:
[----:B------:R-:W-:Y:S05]  /*20be0*/  BSYNC B1 ;  /* 0x0000000000017941 */ /* 0x000fea0003800000 */
.L_x_14066:
[----:B------:R-:W-:Y:S01]  /*20bf0*/  LEA R3, R0, 0x3b800000, 0x17 ;  /* 0x3b80000000037811 */ /* 0x000fe200078eb8ff */
[----:B------:R-:W-:-:S05]  /*20c00*/  IMAD.SHL.U32 R0, R2, 0x100000, RZ ;  /* 0x0010000002007824 */ /* 0x000fca00078e00ff */
[----:B------:R-:W-:-:S07]  /*20c10*/  LOP3.LUT R0, R3, R0, R4, 0xfe, !PT ;  /* 0x0000000003007212 */ /* 0x000fce00078efe04 */
.L_x_14065:
[----:B------:R-:W-:Y:S05]  /*20c20*/  BSYNC B0 ;  /* 0x0000000000007941 */ /* 0x000fea0003800000 */
.L_x_14064:
[----:B------:R-:W-:-:S04]  /*20c30*/  F2FP.BF16.F32.PACK_AB R0, RZ, R0 ;  /* 0x00000000ff00723e */ /* 0x000fc800000010ff */
[----:B------:R-:W-:Y:S01]  /*20c40*/  PRMT R25, R0, 0x7610, R25 ;  /* 0x0000761000197816 */ /* 0x000fe20000000019 */
[----:B------:R-:W-:Y:S06]  /*20c50*/  BRA `(.L_x_14049) ;  /* 0x0000000400287947 */ /* 0x000fec0003800000 */
.L_x_14062:
        /* <DEDUP_REMOVED lines=21> */
.L_x_14071:
[----:B------:R-:W-:Y:S05]  /*20db0*/  BSYNC B1 ;  /* 0x0000000000017941 */ /* 0x000fea0003800000 */
.L_x_14070:
[----:B------:R-:W-:Y:S01]  /*20dc0*/  LEA R3, R0, 0x37800000, 0x17 ;  /* 0x3780000000037811 */ /* 0x000fe200078eb8ff */
[----:B------:R-:W-:-:S05]  /*20dd0*/  IMAD.SHL.U32 R0, R2, 0x200000, RZ ;  /* 0x0020000002007824 */ /* 0x000fca00078e00ff */
[----:B------:R-:W-:-:S07]  /*20de0*/  LOP3.LUT R0, R3, R0, R4, 0xfe, !PT ;  /* 0x0000000003007212 */ /* 0x000fce00078efe04 */
.L_x_14069:
[----:B------:R-:W-:Y:S05]  /*20df0*/  BSYNC B0 ;  /* 0x0000000000007941 */ /* 0x000fea0003800000 */
.L_x_14068:
[----:B------:R-:W-:-:S04]  /*20e00*/  F2FP.BF16.F32.PACK_AB R0, RZ, R0 ;  /* 0x00000000ff00723e */ /* 0x000fc800000010ff */
[----:B------:R-:W-:Y:S01]  /*20e10*/  PRMT R25, R0, 0x7610, R25 ;  /* 0x0000761000197816 */ /* 0x000fe20000000019 */
[----:B------:R-:W-:Y:S06]  /*20e20*/  BRA `(.L_x_14049) ;  /* 0x0000000000b47947 */ /* 0x000fec0003800000 */
.L_x_14061:
        /* <DEDUP_REMOVED lines=14> */
.L_x_14075:
[----:B------:R-:W-:Y:S05]  /*20f10*/  BSYNC B0 ;  /* 0x0000000000007941 */ /* 0x000fea0003800000 */
.L_x_14074:
[----:B------:R-:W-:-:S04]  /*20f20*/  F2FP.BF16.F32.PACK_AB R0, RZ, R0 ;  /* 0x00000000ff00723e */ /* 0x000fc800000010ff */
[----:B------:R-:W-:Y:S01]  /*20f30*/  PRMT R25, R0, 0x7610, R25 ;  /* 0x0000761000197816 */ /* 0x000fe20000000019 */
[----:B------:R-:W-:Y:S06]  /*20f40*/  BRA `(.L_x_14049) ;  /* 0x00000000006c7947 */ /* 0x000fec0003800000 */
.L_x_14048:
        /* <DEDUP_REMOVED lines=16> */
.L_x_14076:
[----:B------:R-:W-:Y:S01]  /*21050*/  PRMT R25, RZ, 0x7610, R25 ;  /* 0x00007610ff197816 */ /* 0x000fe20000000019 */
[----:B------:R-:W-:Y:S06]  /*21060*/  BRA `(.L_x_14049) ;  /* 0x0000000000247947 */ /* 0x000fec0003800000 */
.L_x_14073:
[----:B------:R-:W2:Y:S02]  /*21070*/  LDG.E.64 R2, desc[UR36][R2.64] ;  /* 0x0000002402027981 */ /* 0x000ea4000c1e1b00 */
[----:B--2---:R-:W0:Y:S02]  /*21080*/  I2F.U64 R0, R2 ;  /* 0x0000000200007312 */ /* 0x004e240000301000 */
[----:B0-----:R-:W-:-:S04]  /*21090*/  F2FP.BF16.F32.PACK_AB R0, RZ, R0 ;  /* 0x00000000ff00723e */ /* 0x001fc800000010ff */
[----:B------:R-:W-:Y:S01]  /*210a0*/  PRMT R25, R0, 0x7610, R25 ;  /* 0x0000761000197816 */ /* 0x000fe20000000019 */
[----:B------:R-:W-:Y:S06]  /*210b0*/  BRA `(.L_x_14049) ;  /* 0x0000000000107947 */ /* 0x000fec0003800000 */
.L_x_14072:
[----:B------:R-:W2:Y:S02]  /*210c0*/  LDG.E R2, desc[UR36][R2.64] ;  /* 0x0000002402027981 */ /* 0x000ea4000c1e1900 */
[----:B--2---:R-:W-:-:S04]  /*210d0*/  I2FP.F32.U32 R0, R2 ;  /* 0x0000000200007245 */ /* 0x004fc80000201000 */
[----:B------:R-:W-:-:S04]  /*210e0*/  F2FP.BF16.F32.PACK_AB R0, RZ, R0 ;  /* 0x00000000ff00723e */ /* 0x000fc800000010ff */
[----:B------:R-:W-:-:S07]  /*210f0*/  PRMT R25, R0, 0x7610, R25 ;  /* 0x0000761000197816 */ /* 0x000fce0000000019 */
.L_x_14049:
        /* <DEDUP_REMOVED lines=19> */
.L_x_14081:
[----:B------:R-:W2:Y:S02]  /*21230*/  LDG.E.U8 R2, desc[UR36][R2.64] ;  /* 0x0000002402027981 */ /* 0x000ea4000c1e1100 */
[----:B--2---:R-:W-:Y:S01]  /*21240*/  I2FP.F32.U32 R18, R2 ;  /* 0x0000000200127245 */ /* 0x004fe20000201000 */
[----:B------:R-:W-:Y:S06]  /*21250*/  BRA `(.L_x_14083) ;  /* 0x0000000c002c7947 */ /* 0x000fec0003800000 */
.L_x_14080:
        /* <DEDUP_REMOVED lines=9> */
.L_x_14085:
[----:B------:R-:W2:Y:S02]  /*212f0*/  LDG.E R2, desc[UR36][R2.64] ;  /* 0x0000002402027981 */ /* 0x000ea4000c1e1900 */
[----:B--2---:R-:W-:Y:S01]  /*21300*/  I2FP.F32.S32 R18, R2 ;  /* 0x0000000200127245 */ /* 0x004fe20000201400 */
[----:B------:R-:W-:Y:S06]  /*21310*/  BRA `(.L_x_14083) ;  /* 0x0000000800fc7947 */ /* 0x000fec0003800000 */
.L_x_14084:
[----:B------:R-:W2:Y:S02]  /*21320*/  LDG.E.U16 R2, desc[UR36][R2.64] ;  /* 0x0000002402027981 */ /* 0x000ea4000c1e1500 */
[----:B--2---:R4:W0:Y:S01]  /*21330*/  I2F.S16 R18, R2 ;  /* 0x0000000200127306 */ /* 0x0048220000101400 */
[----:B------:R-:W-:Y:S05]  /*21340*/  BRA `(.L_x_14083) ;  /* 0x0000000800f07947 */ /* 0x000fea0003800000 */
.L_x_14079:
        /* <DEDUP_REMOVED lines=8> */
.L_x_14087:
[----:B------:R-:W2:Y:S02]  /*213d0*/  LDG.E.U16 R2, desc[UR36][R2.64] ;  /* 0x0000002402027981 */ /* 0x000ea4000c1e1500 */
[----:B--2---:R-:W-:Y:S01]  /*213e0*/  HADD2.F32 R18, -RZ, R2.H0_H0 ;  /* 0x20000002ff127230 */ /* 0x004fe20000004100 */
[----:B------:R-:W-:Y:S06]  /*213f0*/  BRA `(.L_x_14083) ;  /* 0x0000000800c47947 */ /* 0x000fec0003800000 */
.L_x_14086:
        /* <DEDUP_REMOVED lines=8> */
.L_x_14089:
[----:B------:R-:W2:Y:S02]  /*21480*/  LDG.E.U16 R2, desc[UR36][R2.64] ;  /* 0x0000002402027981 */ /* 0x000ea4000c1e1500 */
[----:B--2---:R-:W-:Y:S01]  /*21490*/  HADD2.F32 R18, -RZ, R2.H0_H0 ;  /* 0x20000002ff127230 */ /* 0x004fe20000004100 */
[----:B------:R-:W-:Y:S06]  /*214a0*/  BRA `(.L_x_14083) ;  /* 0x0000000800987947 */ /* 0x000fec0003800000 */
.L_x_14088:
[----:B------:R-:W2:Y:S01]  /*214b0*/  LDG.E.64 R2, desc[UR36][R2.64] ;  /* 0x0000002402027981 */ /* 0x000ea2000c1e1b00 */
[----:B------:R-:W-:Y:S01]  /*214c0*/  UMOV UR4, 0xf0000000 ;  /* 0xf000000000047882 */ /* 0x000fe20000000000 */
[----:B------:R-:W-:Y:S01]  /*214d0*/  UMOV UR5, 0x380fffff ;  /* 0x380fffff00057882 */ /* 0x000fe20000000000 */
[----:B--2---:R-:W0:Y:S01]  /*214e0*/  F2F.F32.F64 R18, R2 ;  /* 0x0000000200127310 */ /* 0x004e220000301000 */
[----:B------:R-:W-:-:S14]  /*214f0*/  DSETP.GEU.AND P0, PT, |R2|, UR4, PT ;  /* 0x0000000402007e2a */ /* 0x000fdc000bf0e200 */
[----:B0-----:R-:W-:Y:S01]  /*21500*/  @!P0 FMUL R18, R18, 1.175494350822287508e-38 ;  /* 0x0080000012128820 */ /* 0x001fe20000400000 */
[----:B------:R-:W-:Y:S06]  /*21510*/  BRA `(.L_x_14083) ;  /* 0x00000008007c7947 */ /* 0x000fec0003800000 */
.L_x_14078:
        /* <DEDUP_REMOVED lines=12> */
.L_x_14092:
[----:B------:R-:W2:Y:S01]  /*215e0*/  LDG.E.64 R2, desc[UR36][R2.64] ;  /* 0x0000002402027981 */ /* 0x000ea2000c1e1b00 */
[----:B------:R-:W-:Y:S01]  /*215f0*/  UMOV UR4, 0xf0000000 ;  /* 0xf000000000047882 */ /* 0x000fe20000000000 */
[----:B------:R-:W-:Y:S01]  /*21600*/  UMOV UR5, 0x380fffff ;  /* 0x380fffff00057882 */ /* 0x000fe20000000000 */
[----:B--2---:R-:W0:Y:S01]  /*21610*/  F2F.F32.F64 R18, R2 ;  /* 0x0000000200127310 */ /* 0x004e220000301000 */
[----:B------:R-:W-:-:S14]  /*21620*/  DSETP.GEU.AND P0, PT, |R2|, UR4, PT ;  /* 0x0000000402007e2a */ /* 0x000fdc000bf0e200 */
[----:B0-----:R-:W-:Y:S01]  /*21630*/  @!P0 FMUL R18, R18, 1.175494350822287508e-38 ;  /* 0x0080000012128820 */ /* 0x001fe20000400000 */
[----:B------:R-:W-:Y:S06]  /*21640*/  BRA `(.L_x_14083) ;  /* 0x0000000800307947 */ /* 0x000fec0003800000 */
.L_x_14091:
        /* <DEDUP_REMOVED lines=26> */
.L_x_14094:
        /* <DEDUP_REMOVED lines=13> */
.L_x_14093:
[----:B------:R-:W2:Y:S02]  /*218c0*/  LDG.E.U16 R2, desc[UR36][R2.64] ;  /* 0x0000002402027981 */ /* 0x000ea4000c1e1500 */
[----:B--2---:R-:W-:Y:S01]  /*218d0*/  IMAD.U32 R18, R2, 0x10000, RZ ;  /* 0x0001000002127824 */ /* 0x004fe200078e00ff */
[----:B------:R-:W-:Y:S06]  /*218e0*/  BRA `(.L_x_14083) ;  /* 0x0000000400887947 */ /* 0x000fec0003800000 */
.L_x_14090:
        /* <DEDUP_REMOVED lines=11> */
.L_x_14097:
        /* <DEDUP_REMOVED lines=20> */
.L_x_14099:
[----:B------:R-:W-:Y:S05]  /*21ae0*/  BSYNC B0 ;  /* 0x0000000000007941 */ /* 0x000fea0003800000 */
.L_x_14098:
[----:B------:R-:W-:Y:S01]  /*21af0*/  IMAD.SHL.U32 R2, R2, 0x100000, RZ ;  /* 0x0010000002027824 */ /* 0x000fe200078e00ff */
[----:B------:R-:W-:-:S04]  /*21b00*/  LEA R3, R0, 0x3b800000, 0x17 ;  /* 0x3b80000000037811 */ /* 0x000fc800078eb8ff */
[----:B------:R-:W-:Y:S01]  /*21b10*/  LOP3.LUT R18, R3, R2, R18, 0xfe, !PT ;  /* 0x0000000203127212 */ /* 0x000fe200078efe12 */
[----:B------:R-:W-:Y:S06]  /*21b20*/  BRA `(.L_x_14083) ;  /* 0x0000000000f87947 */ /* 0x000fec0003800000 */
.L_x_14096:
        /* <DEDUP_REMOVED lines=20> */
.L_x_14101:
[----:B------:R-:W-:Y:S05]  /*21c70*/  BSYNC B0 ;  /* 0x0000000000007941 */ /* 0x000fea0003800000 */
.L_x_14100:
[----:B------:R-:W-:Y:S01]  /*21c80*/  IMAD.SHL.U32 R2, R2, 0x200000, RZ ;  /* 0x0020000002027824 */ /* 0x000fe200078e00ff */
[----:B------:R-:W-:-:S04]  /*21c90*/  LEA R3, R0, 0x37800000, 0x17 ;  /* 0x3780000000037811 */ /* 0x000fc800078eb8ff */
[----:B------:R-:W-:Y:S01]  /*21ca0*/  LOP3.LUT R18, R3, R2, R18, 0xfe, !PT ;  /* 0x0000000203127212 */ /* 0x000fe200078efe12 */
[----:B------:R-:W-:Y:S06]  /*21cb0*/  BRA `(.L_x_14083) ;  /* 0x0000000000947947 */ /* 0x000fec0003800000 */
.L_x_14095:
        /* <DEDUP_REMOVED lines=14> */
.L_x_14082:
        /* <DEDUP_REMOVED lines=16> */
.L_x_14104:
[----:B------:R-:W-:Y:S01]  /*21ea0*/  IMAD.MOV.U32 R18, RZ, RZ, RZ ;  /* 0x000000ffff127224 */ /* 0x000fe200078e00ff */
[----:B------:R-:W-:Y:S06]  /*21eb0*/  BRA `(.L_x_14083) ;  /* 0x0000000000147947 */ /* 0x000fec0003800000 */
.L_x_14103:
[----:B------:R-:W2:Y:S02]  /*21ec0*/  LDG.E.64 R2, desc[UR36][R2.64] ;  /* 0x0000002402027981 */ /* 0x000ea4000c1e1b00 */
[----:B--2---:R0:W1:Y:S01]  /*21ed0*/  I2F.U64 R18, R2 ;  /* 0x0000000200127312 */ /* 0x0040620000301000 */
[----:B------:R-:W-:Y:S05]  /*21ee0*/  BRA `(.L_x_14083) ;  /* 0x0000000000087947 */ /* 0x000fea0003800000 */
.L_x_14102:
[----:B------:R-:W2:Y:S02]  /*21ef0*/  LDG.E R2, desc[UR36][R2.64] ;  /* 0x0000002402027981 */ /* 0x000ea4000c1e1900 */
[----:B--2---:R-:W-:-:S07]  /*21f00*/  I2FP.F32.U32 R18, R2 ;  /* 0x0000000200127245 */ /* 0x004fce0000201000 */
.L_x_14083:
[----:B------:R-:W-:Y:S05]  /*21f10*/  BSYNC B6 ;  /* 0x0000000000067941 */ /* 0x000fea0003800000 */
.L_x_14077:
        /* <DEDUP_REMOVED lines=19> */
.L_x_14109:
[----:B------:R-:W2:Y:S02]  /*22050*/  LDG.E.U8 R2, desc[UR36][R2.64] ;  /* 0x0000002402027981 */ /* 0x000ea4000c1e1100 */
[----:B--2---:R-:W-:Y:S01]  /*22060*/  I2FP.F32.U32 R19, R2 ;  /* 0x0000000200137245 */ /* 0x004fe20000201000 */
[----:B------:R-:W-:Y:S06]  /*22070*/  BRA `(.L_x_14111) ;  /* 0x0000000c002c7947 */ /* 0x000fec0003800000 */
.L_x_14108:
        /* <DEDUP_REMOVED lines=9> */
.L_x_14113:
[----:B------:R-:W2:Y:S02]  /*22110*/  LDG.E R2, desc[UR36][R2.64] ;  /* 0x0000002402027981 */ /* 0x000ea4000c1e1900 */
[----:B--2---:R-:W-:Y:S01]  /*22120*/  I2FP.F32.S32 R19, R2 ;  /* 0x0000000200137245 */ /* 0x004fe20000201400 */
[----:B------:R-:W-:Y:S06]  /*22130*/  BRA `(.L_x_14111) ;  /* 0x0000000800fc7947 */ /* 0x000fec0003800000 */
.L_x_14112:
[----:B------:R-:W2:Y:S02]  /*22140*/  LDG.E.U16 R2, desc[UR36][R2.64] ;  /* 0x0000002402027981 */ /* 0x000ea4000c1e1500 */
[----:B--2---:R2:W4:Y:S01]  /*22150*/  I2F.S16 R19, R2 ;  /* 0x0000000200137306 */ /* 0x0045220000101400 */
[----:B------:R-:W-:Y:S05]  /*22160*/  BRA `(.L_x_14111) ;  /* 0x0000000800f07947 */ /* 0x000fea0003800000 */
.L_x_14107:
        /* <DEDUP_REMOVED lines=8> */
.L_x_14115:
[----:B------:R-:W2:Y:S02]  /*221f0*/  LDG.E.U16 R2, desc[UR36][R2.64] ;  /* 0x0000002402027981 */ /* 0x000ea4000c1e1500 */
[----:B--2---:R-:W-:Y:S01]  /*22200*/  HADD2.F32 R19, -RZ, R2.H0_H0 ;  /* 0x20000002ff137230 */ /* 0x004fe20000004100 */
[----:B------:R-:W-:Y:S06]  /*22210*/  BRA `(.L_x_14111) ;  /* 0x0000000800c47947 */ /* 0x000fec0003800000 */
.L_x_14114:
        /* <DEDUP_REMOVED lines=8> */
.L_x_14117:
[----:B------:R-:W2:Y:S02]  /*222a0*/  LDG.E.U16 R2, desc[UR36][R2.64] ;  /* 0x0000002402027981 */ /* 0x000ea4000c1e1500 */
[----:B--2---:R-:W-:Y:S01]  /*222b0*/  HADD2.F32 R19, -RZ, R2.H0_H0 ;  /* 0x20000002ff137230 */ /* 0x004fe20000004100 */
[----:B------:R-:W-:Y:S06]  /*222c0*/  BRA `(.L_x_14111) ;  /* 0x0000000800987947 */ /* 0x000fec0003800000 */
.L_x_14116:
[----:B------:R-:W2:Y:S01]  /*222d0*/  LDG.E.64 R2, desc[UR36][R2.64] ;  /* 0x0000002402027981 */ /* 0x000ea2000c1e1b00 */
[----:B------:R-:W-:Y:S01]  /*222e0*/  UMOV UR4, 0xf0000000 ;  /* 0xf000000000047882 */ /* 0x000fe20000000000 */
[----:B------:R-:W-:Y:S01]  /*222f0*/  UMOV UR5, 0x380fffff ;  /* 0x380fffff00057882 */ /* 0x000fe20000000000 */
[----:B--2---:R-:W0:Y:S01]  /*22300*/  F2F.F32.F64 R19, R2 ;  /* 0x0000000200137310 */ /* 0x004e220000301000 */
[----:B------:R-:W-:-:S14]  /*22310*/  DSETP.GEU.AND P0, PT, |R2|, UR4, PT ;  /* 0x0000000402007e2a */ /* 0x000fdc000bf0e200 */
[----:B0-----:R-:W-:Y:S01]  /*22320*/  @!P0 FMUL R19, R19, 1.175494350822287508e-38 ;  /* 0x0080000013138820 */ /* 0x001fe20000400000 */
[----:B------:R-:W-:Y:S06]  /*22330*/  BRA `(.L_x_14111) ;  /* 0x00000008007c7947 */ /* 0x000fec0003800000 */
.L_x_14106:
        /* <DEDUP_REMOVED lines=12> */
.L_x_14120:
[----:B------:R-:W2:Y:S01]  /*22400*/  LDG.E.64 R2, desc[UR36][R2.64] ;  /* 0x0000002402027981 */ /* 0x000ea2000c1e1b00 */
[----:B------:R-:W-:Y:S01]  /*22410*/  UMOV UR4, 0xf0000000 ;  /* 0xf000000000047882 */ /* 0x000fe20000000000 */
[----:B------:R-:W-:Y:S01]  /*22420*/  UMOV UR5, 0x380fffff ;  /* 0x380fffff00057882 */ /* 0x000fe20000000000 */
[----:B--2---:R-:W0:Y:S01]  /*22430*/  F2F.F32.F64 R19, R2 ;  /* 0x0000000200137310 */ /* 0x004e220000301000 */
[----:B------:R-:W-:-:S14]  /*22440*/  DSETP.GEU.AND P0, PT, |R2|, UR4, PT ;  /* 0x0000000402007e2a */ /* 0x000fdc000bf0e200 */
[----:B0-----:R-:W-:Y:S01]  /*22450*/  @!P0 FMUL R19, R19, 1.175494350822287508e-38 ;  /* 0x0080000013138820 */ /* 0x001fe20000400000 */
[----:B------:R-:W-:Y:S06]  /*22460*/  BRA `(.L_x_14111) ;  /* 0x0000000800307947 */ /* 0x000fec0003800000 */
.L_x_14119:
        /* <DEDUP_REMOVED lines=26> */
.L_x_14122:
        /* <DEDUP_REMOVED lines=13> */
.L_x_14121:
[----:B------:R-:W2:Y:S02]  /*226e0*/  LDG.E.U16 R2, desc[UR36][R2.64] ;  /* 0x0000002402027981 */ /* 0x000ea4000c1e1500 */
[----:B--2---:R-:W-:Y:S01]  /*226f0*/  IMAD.U32 R19, R2, 0x10000, RZ ;  /* 0x0001000002137824 */ /* 0x004fe200078e00ff */
[----:B------:R-:W-:Y:S06]  /*22700*/  BRA `(.L_x_14111) ;  /* 0x0000000400887947 */ /* 0x000fec0003800000 */
.L_x_14118:
        /* <DEDUP_REMOVED lines=11> */
.L_x_14125:
        /* <DEDUP_REMOVED lines=20> */
.L_x_14127:
[----:B------:R-:W-:Y:S05]  /*22900*/  BSYNC B0 ;  /* 0x0000000000007941 */ /* 0x000fea0003800000 */
.L_x_14126:
[----:B------:R-:W-:Y:S01]  /*22910*/  IMAD.SHL.U32 R2, R2, 0x100000, RZ ;  /* 0x0010000002027824 */ /* 0x000fe200078e00ff */
[----:B------:R-:W-:-:S04]  /*22920*/  LEA R0, R0, 0x3b800000, 0x17 ;  /* 0x3b80000000007811 */ /* 0x000fc800078eb8ff */
[----:B------:R-:W-:Y:S01]  /*22930*/  LOP3.LUT R19, R0, R2, R19, 0xfe, !PT ;  /* 0x0000000200137212 */ /* 0x000fe200078efe13 */
[----:B------:R-:W-:Y:S06]  /*22940*/  BRA `(.L_x_14111) ;  /* 0x0000000000f87947 */ /* 0x000fec0003800000 */
.L_x_14124:
        /* <DEDUP_REMOVED lines=20> */
.L_x_14129:
[----:B------:R-:W-:Y:S05]  /*22a90*/  BSYNC B0 ;  /* 0x0000000000007941 */ /* 0x000fea0003800000 */
.L_x_14128:
[----:B------:R-:W-:Y:S01]  /*22aa0*/  IMAD.SHL.U32 R2, R2, 0x200000, RZ ;  /* 0x0020000002027824 */ /* 0x000fe200078e00ff */
[----:B------:R-:W-:-:S04]  /*22ab0*/  LEA R0, R0, 0x37800000, 0x17 ;  /* 0x3780000000007811 */ /* 0x000fc800078eb8ff */
[----:B------:R-:W-:Y:S01]  /*22ac0*/  LOP3.LUT R19, R0, R2, R19, 0xfe, !PT ;  /* 0x0000000200137212 */ /* 0x000fe200078efe13 */
[----:B------:R-:W-:Y:S06]  /*22ad0*/  BRA `(.L_x_14111) ;  /* 0x0000000000947947 */ /* 0x000fec0003800000 */
.L_x_14123:
        /* <DEDUP_REMOVED lines=14> */
.L_x_14110:
        /* <DEDUP_REMOVED lines=16> */
.L_x_14132:
[----:B------:R-:W-:Y:S01]  /*22cc0*/  IMAD.MOV.U32 R19, RZ, RZ, RZ ;  /* 0x000000ffff137224 */ /* 0x000fe200078e00ff */
[----:B------:R-:W-:Y:S06]  /*22cd0*/  BRA `(.L_x_14111) ;  /* 0x0000000000147947 */ /* 0x000fec0003800000 */
.L_x_14131:
[----:B------:R-:W2:Y:S02]  /*22ce0*/  LDG.E.64 R2, desc[UR36][R2.64] ;  /* 0x0000002402027981 */ /* 0x000ea4000c1e1b00 */
[----:B--2---:R0:W1:Y:S01]  /*22cf0*/  I2F.U64 R19, R2 ;  /* 0x0000000200137312 */ /* 0x0040620000301000 */
[----:B------:R-:W-:Y:S05]  /*22d00*/  BRA `(.L_x_14111) ;  /* 0x0000000000087947 */ /* 0x000fea0003800000 */
.L_x_14130:
[----:B------:R-:W2:Y:S02]  /*22d10*/  LDG.E R2, desc[UR36][R2.64] ;  /* 0x0000002402027981 */ /* 0x000ea4000c1e1900 */
[----:B--2---:R-:W-:-:S07]  /*22d20*/  I2FP.F32.U32 R19, R2 ;  /* 0x0000000200137245 */ /* 0x004fce0000201000 */
.L_x_14111:
[----:B------:R-:W-:Y:S05]  /*22d30*/  BSYNC B6 ;  /* 0x0000000000067941 */ /* 0x000fea0003800000 */
.L_x_14105:
        /* <DEDUP_REMOVED lines=19> */
.L_x_14137:
[----:B------:R-:W2:Y:S02]  /*22e70*/  LDG.E.U8 R2, desc[UR36][R2.64] ;  /* 0x0000002402027981 */ /* 0x000ea4000c1e1100 */
[----:B--2---:R-:W-:Y:S01]  /*22e80*/  I2FP.F32.U32 R27, R2 ;  /* 0x00000002001b7245 */ /* 0x004fe20000201000 */
[----:B------:R-:W-:Y:S06]  /*22e90*/  BRA `(.L_x_14139) ;  /* 0x0000000c002c7947 */ /* 0x000fec0003800000 */
.L_x_14136:
        /* <DEDUP_REMOVED lines=9> */
.L_x_14141:
[----:B------:R-:W2:Y:S02]  /*22f30*/  LDG.E R2, desc[UR36][R2.64] ;  /* 0x0000002402027981 */ /* 0x000ea4000c1e1900 */
[----:B--2---:R-:W-:Y:S01]  /*22f40*/  I2FP.F32.S32 R27, R2 ;  /* 0x00000002001b7245 */ /* 0x004fe20000201400 */
[----:B------:R-:W-:Y:S06]  /*22f50*/  BRA `(.L_x_14139) ;  /* 0x0000000800fc7947 */ /* 0x000fec0003800000 */
.L_x_14140:
[----:B------:R-:W2:Y:S02]  /*22f60*/  LDG.E.U16 R2, desc[UR36][R2.64] ;  /* 0x0000002402027981 */ /* 0x000ea4000c1e1500 */
[----:B--2---:R0:W2:Y:S01]  /*22f70*/  I2F.S16 R27, R2 ;  /* 0x00000002001b7306 */ /* 0x0040a20000101400 */
[----:B------:R-:W-:Y:S05]  /*22f80*/  BRA `(.L_x_14139) ;  /* 0x0000000800f07947 */ /* 0x000fea0003800000 */
.L_x_14135:
        /* <DEDUP_REMOVED lines=8> */
.L_x_14143:
[----:B------:R-:W2:Y:S02]  /*23010*/  LDG.E.U16 R2, desc[UR36][R2.64] ;  /* 0x0000002402027981 */ /* 0x000ea4000c1e1500 */
[----:B--2---:R-:W-:Y:S01]  /*23020*/  HADD2.F32 R27, -RZ, R2.H0_H0 ;  /* 0x20000002ff1b7230 */ /* 0x004fe20000004100 */
[----:B------:R-:W-:Y:S06]  /*23030*/  BRA `(.L_x_14139) ;  /* 0x0000000800c47947 */ /* 0x000fec0003800000 */
.L_x_14142:
        /* <DEDUP_REMOVED lines=8> */
.L_x_14145:
[----:B------:R-:W2:Y:S02]  /*230c0*/  LDG.E.U16 R2, desc[UR36][R2.64] ;  /* 0x0000002402027981 */ /* 0x000ea4000c1e1500 */
[----:B--2---:R-:W-:Y:S01]  /*230d0*/  HADD2.F32 R27, -RZ, R2.H0_H0 ;  /* 0x20000002ff1b7230 */ /* 0x004fe20000004100 */
[----:B------:R-:W-:Y:S06]  /*230e0*/  BRA `(.L_x_14139) ;  /* 0x0000000800987947 */ /* 0x000fec0003800000 */
.L_x_14144:
[----:B------:R-:W2:Y:S01]  /*230f0*/  LDG.E.64 R2, desc[UR36][R2.64] ;  /* 0x0000002402027981 */ /* 0x000ea2000c1e1b00 */
[----:B------:R-:W-:Y:S01]  /*23100*/  UMOV UR4, 0xf0000000 ;  /* 0xf000000000047882 */ /* 0x000fe20000000000 */
[----:B------:R-:W-:Y:S01]  /*23110*/  UMOV UR5, 0x380fffff ;  /* 0x380fffff00057882 */ /* 0x000fe20000000000 */
[----:B--2---:R-:W0:Y:S01]  /*23120*/  F2F.F32.F64 R27, R2 ;  /* 0x00000002001b7310 */ /* 0x004e220000301000 */
[----:B------:R-:W-:-:S14]  /*23130*/  DSETP.GEU.AND P0, PT, |R2|, UR4, PT ;  /* 0x0000000402007e2a */ /* 0x000fdc000bf0e200 */
[----:B0-----:R-:W-:Y:S01]  /*23140*/  @!P0 FMUL R27, R27, 1.175494350822287508e-38 ;  /* 0x008000001b1b8820 */ /* 0x001fe20000400000 */
[----:B------:R-:W-:Y:S06]  /*23150*/  BRA `(.L_x_14139) ;  /* 0x00000008007c7947 */ /* 0x000fec0003800000 */
.L_x_14134:
        /* <DEDUP_REMOVED lines=12> */
.L_x_14148:
[----:B------:R-:W2:Y:S01]  /*23220*/  LDG.E.64 R2, desc[UR36][R2.64] ;  /* 0x0000002402027981 */ /* 0x000ea2000c1e1b00 */
[----:B------:R-:W-:Y:S01]  /*23230*/  UMOV UR4, 0xf0000000 ;  /* 0xf000000000047882 */ /* 0x000fe20000000000 */
[----:B------:R-:W-:Y:S01]  /*23240*/  UMOV UR5, 0x380fffff ;  /* 0x380fffff00057882 */ /* 0x000fe20000000000 */
[----:B--2---:R-:W0:Y:S01]  /*23250*/  F2F.F32.F64 R27, R2 ;  /* 0x00000002001b7310 */ /* 0x004e220000301000 */
[----:B------:R-:W-:-:S14]  /*23260*/  DSETP.GEU.AND P0, PT, |R2|, UR4, PT ;  /* 0x0000000402007e2a */ /* 0x000fdc000bf0e200 */
[----:B0-----:R-:W-:Y:S01]  /*23270*/  @!P0 FMUL R27, R27, 1.175494350822287508e-38 ;  /* 0x008000001b1b8820 */ /* 0x001fe20000400000 */
[----:B------:R-:W-:Y:S06]  /*23280*/  BRA `(.L_x_14139) ;  /* 0x0000000800307947 */ /* 0x000fec0003800000 */
.L_x_14147:
        /* <DEDUP_REMOVED lines=26> */
.L_x_14150:
        /* <DEDUP_REMOVED lines=13> */
.L_x_14149:
[----:B------:R-:W2:Y:S02]  /*23500*/  LDG.E.U16 R2, desc[UR36][R2.64] ;  /* 0x0000002402027981 */ /* 0x000ea4000c1e1500 */
[----:B--2---:R-:W-:Y:S01]  /*23510*/  IMAD.U32 R27, R2, 0x10000, RZ ;  /* 0x00010000021b7824 */ /* 0x004fe200078e00ff */
[----:B------:R-:W-:Y:S06]  /*23520*/  BRA `(.L_x_14139) ;  /* 0x0000000400887947 */ /* 0x000fec0003800000 */
.L_x_14146:
        /* <DEDUP_REMOVED lines=11> */
.L_x_14153:
        /* <DEDUP_REMOVED lines=20> */
.L_x_14155:
[----:B------:R-:W-:Y:S05]  /*23720*/  BSYNC B0 ;  /* 0x0000000000007941 */ /* 0x000fea0003800000 */
.L_x_14154:
[----:B------:R-:W-:Y:S01]  /*23730*/  IMAD.SHL.U32 R2, R2, 0x100000, RZ ;  /* 0x0010000002027824 */ /* 0x000fe200078e00ff */
[----:B------:R-:W-:-:S04]  /*23740*/  LEA R0, R0, 0x3b800000, 0x17 ;  /* 0x3b80000000007811 */ /* 0x000fc800078eb8ff */
[----:B------:R-:W-:Y:S01]  /*23750*/  LOP3.LUT R27, R0, R2, R27, 0xfe, !PT ;  /* 0x00000002001b7212 */ /* 0x000fe200078efe1b */
[----:B------:R-:W-:Y:S06]  /*23760*/  BRA `(.L_x_14139) ;  /* 0x0000000000f87947 */ /* 0x000fec0003800000 */
.L_x_14152:
        /* <DEDUP_REMOVED lines=20> */
.L_x_14157:
[----:B------:R-:W-:Y:S05]  /*238b0*/  BSYNC B0 ;  /* 0x0000000000007941 */ /* 0x000fea0003800000 */
.L_x_14156:
[----:B------:R-:W-:Y:S01]  /*238c0*/  IMAD.SHL.U32 R2, R2, 0x200000, RZ ;  /* 0x0020000002027824 */ /* 0x000fe200078e00ff */
[----:B------:R-:W-:-:S04]  /*238d0*/  LEA R0, R0, 0x37800000, 0x17 ;  /* 0x3780000000007811 */ /* 0x000fc800078eb8ff */
[----:B------:R-:W-:Y:S01]  /*238e0*/  LOP3.LUT R27, R0, R2, R27, 0xfe, !PT ;  /* 0x00000002001b7212 */ /* 0x000fe200078efe1b */
[----:B------:R-:W-:Y:S06]  /*238f0*/  BRA `(.L_x_14139) ;  /* 0x0000000000947947 */ /* 0x000fec0003800000 */
.L_x_14151:
        /* <DEDUP_REMOVED lines=14> */
.L_x_14138:
        /* <DEDUP_REMOVED lines=16> */
.L_x_14160:
[----:B------:R-:W-:Y:S01]  /*23ae0*/  IMAD.MOV.U32 R27, RZ, RZ, RZ ;  /* 0x000000ffff1b7224 */ /* 0x000fe200078e00ff */
[----:B------:R-:W-:Y:S06]  /*23af0*/  BRA `(.L_x_14139) ;  /* 0x0000000000147947 */ /* 0x000fec0003800000 */
.L_x_14159:
[----:B------:R-:W2:Y:S02]  /*23b00*/  LDG.E.64 R2, desc[UR36][R2.64] ;  /* 0x0000002402027981 */ /* 0x000ea4000c1e1b00 */
[----:B--2---:R0:W2:Y:S01]  /*23b10*/  I2F.U64 R27, R2 ;  /* 0x00000002001b7312 */ /* 0x0040a20000301000 */
[----:B------:R-:W-:Y:S05]  /*23b20*/  BRA `(.L_x_14139) ;  /* 0x0000000000087947 */ /* 0x000fea0003800000 */
.L_x_14158:
[----:B------:R-:W2:Y:S02]  /*23b30*/  LDG.E R2, desc[UR36][R2.64] ;  /* 0x0000002402027981 */ /* 0x000ea4000c1e1900 */
[----:B--2---:R-:W-:-:S07]  /*23b40*/  I2FP.F32.U32 R27, R2 ;  /* 0x00000002001b7245 */ /* 0x004fce0000201000 */
.L_x_14139:
[----:B------:R-:W-:Y:S05]  /*23b50*/  BSYNC B6 ;  /* 0x0000000000067941 */ /* 0x000fea0003800000 */
.L_x_14133:
        /* <DEDUP_REMOVED lines=19> */
.L_x_14165:
[----:B------:R-:W3:Y:S02]  /*23c90*/  LDG.E.U8 R2, desc[UR36][R2.64] ;  /* 0x0000002402027981 */ /* 0x000ee4000c1e1100 */
[----:B---3--:R-:W-:Y:S01]  /*23ca0*/  I2FP.F32.U32 R22, R2 ;  /* 0x0000000200167245 */ /* 0x008fe20000201000 */
[----:B------:R-:W-:Y:S06]  /*23cb0*/  BRA `(.L_x_14167) ;  /* 0x0000000c002c7947 */ /* 0x000fec0003800000 */
.L_x_14164:
        /* <DEDUP_REMOVED lines=9> */
.L_x_14169:
[----:B------:R-:W3:Y:S02]  /*23d50*/  LDG.E R2, desc[UR36][R2.64] ;  /* 0x0000002402027981 */ /* 0x000ee4000c1e1900 */
[----:B---3--:R-:W-:Y:S01]  /*23d60*/  I2FP.F32.S32 R22, R2 ;  /* 0x0000000200167245 */ /* 0x008fe20000201400 */
[----:B------:R-:W-:Y:S06]  /*23d70*/  BRA `(.L_x_14167) ;  /* 0x0000000800fc7947 */ /* 0x000fec0003800000 */
.L_x_14168:
[----:B------:R-:W3:Y:S02]  /*23d80*/  LDG.E.U16 R2, desc[UR36][R2.64] ;  /* 0x0000002402027981 */ /* 0x000ee4000c1e1500 */
[----:B---3--:R0:W1:Y:S01]  /*23d90*/  I2F.S16 R22, R2 ;  /* 0x0000000200167306 */ /* 0x0080620000101400 */
[----:B------:R-:W-:Y:S05]  /*23da0*/  BRA `(.L_x_14167) ;  /* 0x0000000800f07947 */ /* 0x000fea0003800000 */
.L_x_14163:
        /* <DEDUP_REMOVED lines=8> */
.L_x_14171:
[----:B------:R-:W3:Y:S02]  /*23e30*/  LDG.E.U16 R2, desc[UR36][R2.64] ;  /* 0x0000002402027981 */ /* 0x000ee4000c1e1500 */
[----:B---3--:R-:W-:Y:S01]  /*23e40*/  HADD2.F32 R22, -RZ, R2.H0_H0 ;  /* 0x20000002ff167230 */ /* 0x008fe20000004100 */
[----:B------:R-:W-:Y:S06]  /*23e50*/  BRA `(.L_x_14167) ;  /* 0x0000000800c47947 */ /* 0x000fec0003800000 */
.L_x_14170:
        /* <DEDUP_REMOVED lines=8> */
.L_x_14173:
[----:B------:R-:W3:Y:S02]  /*23ee0*/  LDG.E.U16 R2, desc[UR36][R2.64] ;  /* 0x0000002402027981 */ /* 0x000ee4000c1e1500 */
[----:B---3--:R-:W-:Y:S01]  /*23ef0*/  HADD2.F32 R22, -RZ, R2.H0_H0 ;  /* 0x20000002ff167230 */ /* 0x008fe20000004100 */
[----:B------:R-:W-:Y:S06]  /*23f00*/  BRA `(.L_x_14167) ;  /* 0x0000000800987947 */ /* 0x000fec0003800000 */
.L_x_14172:
[----:B------:R-:W3:Y:S01]  /*23f10*/  LDG.E.64 R2, desc[UR36][R2.64] ;  /* 0x0000002402027981 */ /* 0x000ee2000c1e1b00 */
[----:B------:R-:W-:Y:S01]  /*23f20*/  UMOV UR4, 0xf0000000 ;  /* 0xf000000000047882 */ /* 0x000fe20000000000 */
[----:B------:R-:W-:Y:S01]  /*23f30*/  UMOV UR5, 0x380fffff ;  /* 0x380fffff00057882 */ /* 0x000fe20000000000 */
[----:B---3--:R-:W0:Y:S01]  /*23f40*/  F2F.F32.F64 R22, R2 ;  /* 0x0000000200167310 */ /* 0x008e220000301000 */
[----:B------:R-:W-:-:S14]  /*23f50*/  DSETP.GEU.AND P0, PT, |R2|, UR4, PT ;  /* 0x0000000402007e2a */ /* 0x000fdc000bf0e200 */
[----:B0-----:R-:W-:Y:S01]  /*23f60*/  @!P0 FMUL R22, R22, 1.175494350822287508e-38 ;  /* 0x0080000016168820 */ /* 0x001fe20000400000 */
[----:B------:R-:W-:Y:S06]  /*23f70*/  BRA `(.L_x_14167) ;  /* 0x00000008007c7947 */ /* 0x000fec0003800000 */
.L_x_14162:
        /* <DEDUP_REMOVED lines=12> */
.L_x_14176:
[----:B------:R-:W3:Y:S01]  /*24040*/  LDG.E.64 R2, desc[UR36][R2.64] ;  /* 0x0000002402027981 */ /* 0x000ee2000c1e1b00 */
[----:B------:R-:W-:Y:S01]  /*24050*/  UMOV UR4, 0xf0000000 ;  /* 0xf000000000047882 */ /* 0x000fe20000000000 */
[----:B------:R-:W-:Y:S01]  /*24060*/  UMOV UR5, 0x380fffff ;  /* 0x380fffff00057882 */ /* 0x000fe20000000000 */
[----:B---3--:R-:W0:Y:S01]  /*24070*/  F2F.F32.F64 R22, R2 ;  /* 0x0000000200167310 */ /* 0x008e220000301000 */
[----:B------:R-:W-:-:S14]  /*24080*/  DSETP.GEU.AND P0, PT, |R2|, UR4, PT ;  /* 0x0000000402007e2a */ /* 0x000fdc000bf0e200 */
[----:B0-----:R-:W-:Y:S01]  /*24090*/  @!P0 FMUL R22, R22, 1.175494350822287508e-38 ;  /* 0x0080000016168820 */ /* 0x001fe20000400000 */
[----:B------:R-:W-:Y:S06]  /*240a0*/  BRA `(.L_x_14167) ;  /* 0x0000000800307947 */ /* 0x000fec0003800000 */
.L_x_14175:
        /* <DEDUP_REMOVED lines=26> */
.L_x_14178:
        /* <DEDUP_REMOVED lines=13> */
.L_x_14177:
[----:B------:R-:W3:Y:S02]  /*24320*/  LDG.E.U16 R2, desc[UR36][R2.64] ;  /* 0x0000002402027981 */ /* 0x000ee4000c1e1500 */
[----:B---3--:R-:W-:Y:S01]  /*24330*/  IMAD.U32 R22, R2, 0x10000, RZ ;  /* 0x0001000002167824 */ /* 0x008fe200078e00ff */
[----:B------:R-:W-:Y:S06]  /*24340*/  BRA `(.L_x_14167) ;  /* 0x0000000400887947 */ /* 0x000fec0003800000 */
.L_x_14174:
        /* <DEDUP_REMOVED lines=11> */
.L_x_14181:
        /* <DEDUP_REMOVED lines=20> */
.L_x_14183:
[----:B------:R-:W-:Y:S05]  /*24540*/  BSYNC B0 ;  /* 0x0000000000007941 */ /* 0x000fea0003800000 */
.L_x_14182:
[----:B------:R-:W-:Y:S01]  /*24550*/  IMAD.SHL.U32 R2, R2, 0x100000, RZ ;  /* 0x0010000002027824 */ /* 0x000fe200078e00ff */
[----:B------:R-:W-:-:S04]  /*24560*/  LEA R3, R0, 0x3b800000, 0x17 ;  /* 0x3b80000000037811 */ /* 0x000fc800078eb8ff */
[----:B------:R-:W-:Y:S01]  /*24570*/  LOP3.LUT R22, R3, R2, R22, 0xfe, !PT ;  /* 0x0000000203167212 */ /* 0x000fe200078efe16 */
[----:B------:R-:W-:Y:S06]  /*24580*/  BRA `(.L_x_14167) ;  /* 0x0000000000f87947 */ /* 0x000fec0003800000 */
.L_x_14180:
        /* <DEDUP_REMOVED lines=20> */
.L_x_14185:
[----:B------:R-:W-:Y:S05]  /*246d0*/  BSYNC B0 ;  /* 0x0000000000007941 */ /* 0x000fea0003800000 */
.L_x_14184:
[----:B------:R-:W-:Y:S01]  /*246e0*/  IMAD.SHL.U32 R2, R2, 0x200000, RZ ;  /* 0x0020000002027824 */ /* 0x000fe200078e00ff */
[----:B------:R-:W-:-:S04]  /*246f0*/  LEA R3, R0, 0x37800000, 0x17 ;  /* 0x3780000000037811 */ /* 0x000fc800078eb8ff */
[----:B------:R-:W-:Y:S01]  /*24700*/  LOP3.LUT R22, R3, R2, R22, 0xfe, !PT ;  /* 0x0000000203167212 */ /* 0x000fe200078efe16 */
[----:B------:R-:W-:Y:S06]  /*24710*/  BRA `(.L_x_14167) ;  /* 0x0000000000947947 */ /* 0x000fec0003800000 */
.L_x_14179:
        /* <DEDUP_REMOVED lines=14> */
.L_x_14166:
        /* <DEDUP_REMOVED lines=16> */
.L_x_14188:
[----:B------:R-:W-:Y:S01]  /*24900*/  IMAD.MOV.U32 R22, RZ, RZ, RZ ;  /* 0x000000ffff167224 */ /* 0x000fe200078e00ff */
[----:B------:R-:W-:Y:S06]  /*24910*/  BRA `(.L_x_14167) ;  /* 0x0000000000147947 */ /* 0x000fec0003800000 */
.L_x_14187:
[----:B------:R-:W3:Y:S02]  /*24920*/  LDG.E.64 R22, desc[UR36][R2.64] ;  /* 0x0000002402167981 */ /* 0x000ee4000c1e1b00 */
[----:B---3--:R0:W1:Y:S01]  /*24930*/  I2F.U64 R22, R22 ;  /* 0x0000001600167312 */ /* 0x0080620000301000 */
[----:B------:R-:W-:Y:S05]  /*24940*/  BRA `(.L_x_14167) ;  /* 0x0000000000087947 */ /* 0x000fea0003800000 */
.L_x_14186:
[----:B------:R-:W3:Y:S02]  /*24950*/  LDG.E R2, desc[UR36][R2.64] ;  /* 0x0000002402027981 */ /* 0x000ee4000c1e1900 */
[----:B---3--:R-:W-:-:S07]  /*24960*/  I2FP.F32.U32 R22, R2 ;  /* 0x0000000200167245 */ /* 0x008fce0000201000 */
.L_x_14167:
[----:B------:R-:W-:Y:S05]  /*24970*/  BSYNC B6 ;  /* 0x0000000000067941 */ /* 0x000fea0003800000 */
.L_x_14161:
[----:B------:R-:W2:Y:S01]  /*24980*/  LDC.U8 R4, c[0x0][0x6bf] ;  /* 0x0001afc0ff047b82 */ /* 0x000ea20000000000 */
[----:B------:R-:W-:Y:S01]  /*24990*/  ULDC.64 UR4, c[0x0][0x6a0] ;  /* 0x0001a80000047ab9 */ /* 0x000fe20000000a00 */
[----:B------:R-:W-:Y:S01]  /*249a0*/  BSSY B6, `(.L_x_14189) ;  /* 0x00000df000067945 */ /* 0x000fe20003800000 */
[----:B0--3--:R-:W-:-:S05]  /*249b0*/  IADD3 R2, P0, R24, UR4, RZ ;  /* 0x0000000418027c10 */ /* 0x009fca000ff1e0ff */
        /* <DEDUP_REMOVED lines=15> */
.L_x_14193:
[----:B------:R-:W2:Y:S02]  /*24ab0*/  LDG.E.U8 R0, desc[UR36][R2.64] ;  /* 0x0000002402007981 */ /* 0x000ea4000c1e1100 */
[----:B--2---:R-:W-:Y:S01]  /*24ac0*/  I2FP.F32.U32 R0, R0 ;  /* 0x0000000000007245 */ /* 0x004fe20000201000 */
[----:B------:R-:W-:Y:S06]  /*24ad0*/  BRA `(.L_x_14195) ;  /* 0x0000000c002c7947 */ /* 0x000fec0003800000 */
.L_x_14192:
        /* <DEDUP_REMOVED lines=9> */
.L_x_14197:
[----:B------:R-:W2:Y:S02]  /*24b70*/  LDG.E R0, desc[UR36][R2.64] ;  /* 0x0000002402007981 */ /* 0x000ea4000c1e1900 */
[----:B--2---:R-:W-:Y:S01]  /*24b80*/  I2FP.F32.S32 R0, R0 ;  /* 0x0000000000007245 */ /* 0x004fe20000201400 */
[----:B------:R-:W-:Y:S06]  /*24b90*/  BRA `(.L_x_14195) ;  /* 0x0000000800fc7947 */ /* 0x000fec0003800000 */
.L_x_14196:
[----:B------:R-:W2:Y:S02]  /*24ba0*/  LDG.E.U16 R0, desc[UR36][R2.64] ;  /* 0x0000002402007981 */ /* 0x000ea4000c1e1500 */
[----:B--2---:R-:W2:Y:S01]  /*24bb0*/  I2F.S16 R0, R0 ;  /* 0x0000000000007306 */ /* 0x004ea20000101400 */
[----:B------:R-:W-:Y:S05]  /*24bc0*/  BRA `(.L_x_14195) ;  /* 0x0000000800f07947 */ /* 0x000fea0003800000 */
.L_x_14191:
        /* <DEDUP_REMOVED lines=8> */
.L_x_14199:
[----:B------:R-:W2:Y:S02]  /*24c50*/  LDG.E.U16 R0, desc[UR36][R2.64] ;  /* 0x0000002402007981 */ /* 0x000ea4000c1e1500 */
[----:B--2---:R-:W-:Y:S01]  /*24c60*/  HADD2.F32 R0, -RZ, R0.H0_H0 ;  /* 0x20000000ff007230 */ /* 0x004fe20000004100 */
[----:B------:R-:W-:Y:S06]  /*24c70*/  BRA `(.L_x_14195) ;  /* 0x0000000800c47947 */ /* 0x000fec0003800000 */
.L_x_14198:
        /* <DEDUP_REMOVED lines=8> */
.L_x_14201:
[----:B------:R-:W2:Y:S02]  /*24d00*/  LDG.E.U16 R0, desc[UR36][R2.64] ;  /* 0x0000002402007981 */ /* 0x000ea4000c1e1500 */
[----:B--2---:R-:W-:Y:S01]  /*24d10*/  HADD2.F32 R0, -RZ, R0.H0_H0 ;  /* 0x20000000ff007230 */ /* 0x004fe20000004100 */
[----:B------:R-:W-:Y:S06]  /*24d20*/  BRA `(.L_x_14195) ;  /* 0x0000000800987947 */ /* 0x000fec0003800000 */
.L_x_14200:
[----:B------:R-:W2:Y:S01]  /*24d30*/  LDG.E.64 R2, desc[UR36][R2.64] ;  /* 0x0000002402027981 */ /* 0x000ea2000c1e1b00 */
[----:B------:R-:W-:Y:S01]  /*24d40*/  UMOV UR4, 0xf0000000 ;  /* 0xf000000000047882 */ /* 0x000fe20000000000 */
[----:B------:R-:W-:Y:S01]  /*24d50*/  UMOV UR5, 0x380fffff ;  /* 0x380fffff00057882 */ /* 0x000fe20000000000 */
[----:B--2---:R-:W0:Y:S01]  /*24d60*/  F2F.F32.F64 R0, R2 ;  /* 0x0000000200007310 */ /* 0x004e220000301000 */
[----:B------:R-:W-:-:S14]  /*24d70*/  DSETP.GEU.AND P0, PT, |R2|, UR4, PT ;  /* 0x0000000402007e2a */ /* 0x000fdc000bf0e200 */
[----:B0-----:R-:W-:Y:S01]  /*24d80*/  @!P0 FMUL R0, R0, 1.175494350822287508e-38 ;  /* 0x0080000000008820 */ /* 0x001fe20000400000 */
[----:B------:R-:W-:Y:S06]  /*24d90*/  BRA `(.L_x_14195) ;  /* 0x00000008007c7947 */ /* 0x000fec0003800000 */
.L_x_14190:
        /* <DEDUP_REMOVED lines=12> */
.L_x_14204:
[----:B------:R-:W2:Y:S01]  /*24e60*/  LDG.E.64 R2, desc[UR36][R2.64] ;  /* 0x0000002402027981 */ /* 0x000ea2000c1e1b00 */
[----:B------:R-:W-:Y:S01]  /*24e70*/  UMOV UR4, 0xf0000000 ;  /* 0xf000000000047882 */ /* 0x000fe20000000000 */
[----:B------:R-:W-:Y:S01]  /*24e80*/  UMOV UR5, 0x380fffff ;  /* 0x380fffff00057882 */ /* 0x000fe20000000000 */
[----:B--2---:R-:W0:Y:S01]  /*24e90*/  F2F.F32.F64 R0, R2 ;  /* 0x0000000200007310 */ /* 0x004e220000301000 */
[----:B------:R-:W-:-:S14]  /*24ea0*/  DSETP.GEU.AND P0, PT, |R2|, UR4, PT ;  /* 0x0000000402007e2a */ /* 0x000fdc000bf0e200 */
[----:B0-----:R-:W-:Y:S01]  /*24eb0*/  @!P0 FMUL R0, R0, 1.175494350822287508e-38 ;  /* 0x0080000000008820 */ /* 0x001fe20000400000 */
[----:B------:R-:W-:Y:S06]  /*24ec0*/  BRA `(.L_x_14195) ;  /* 0x0000000800307947 */ /* 0x000fec0003800000 */
.L_x_14203:
        /* <DEDUP_REMOVED lines=26> */
.L_x_14206:
        /* <DEDUP_REMOVED lines=13> */
.L_x_14205:
[----:B------:R-:W2:Y:S02]  /*25140*/  LDG.E.U16 R0, desc[UR36][R2.64] ;  /* 0x0000002402007981 */ /* 0x000ea4000c1e1500 */
[----:B--2---:R-:W-:Y:S01]  /*25150*/  IMAD.U32 R0, R0, 0x10000, RZ ;  /* 0x0001000000007824 */ /* 0x004fe200078e00ff */
[----:B------:R-:W-:Y:S06]  /*25160*/  BRA `(.L_x_14195) ;  /* 0x0000000400887947 */ /* 0x000fec0003800000 */
.L_x_14202:
        /* <DEDUP_REMOVED lines=11> */
.L_x_14209:
        /* <DEDUP_REMOVED lines=20> */
.L_x_14211:
[----:B------:R-:W-:Y:S05]  /*25360*/  BSYNC B0 ;  /* 0x0000000000007941 */ /* 0x000fea0003800000 */
.L_x_14210:
[----:B------:R-:W-:Y:S01]  /*25370*/  LEA R3, R0, 0x3b800000, 0x17 ;  /* 0x3b80000000037811 */ /* 0x000fe200078eb8ff */
[----:B------:R-:W-:-:S05]  /*25380*/  IMAD.SHL.U32 R0, R2, 0x100000, RZ ;  /* 0x0010000002007824 */ /* 0x000fca00078e00ff */
[----:B------:R-:W-:Y:S01]  /*25390*/  LOP3.LUT R0, R3, R0, R4, 0xfe, !PT ;  /* 0x0000000003007212 */ /* 0x000fe200078efe04 */
[----:B------:R-:W-:Y:S06]  /*253a0*/  BRA `(.L_x_14195) ;  /* 0x0000000000f87947 */ /* 0x000fec0003800000 */
.L_x_14208:
        /* <DEDUP_REMOVED lines=20> */
.L_x_14213:
[----:B------:R-:W-:Y:S05]  /*254f0*/  BSYNC B0 ;  /* 0x0000000000007941 */ /* 0x000fea0003800000 */
.L_x_14212:
[----:B------:R-:W-:Y:S01]  /*25500*/  LEA R3, R0, 0x37800000, 0x17 ;  /* 0x3780000000037811 */ /* 0x000fe200078eb8ff */
[----:B------:R-:W-:-:S05]  /*25510*/  IMAD.SHL.U32 R0, R2, 0x200000, RZ ;  /* 0x0020000002007824 */ /* 0x000fca00078e00ff */
[----:B------:R-:W-:Y:S01]  /*25520*/  LOP3.LUT R0, R3, R0, R4, 0xfe, !PT ;  /* 0x0000000003007212 */ /* 0x000fe200078efe04 */
[----:B------:R-:W-:Y:S06]  /*25530*/  BRA `(.L_x_14195) ;  /* 0x0000000000947947 */ /* 0x000fec0003800000 */
.L_x_14207:
        /* <DEDUP_REMOVED lines=14> */
.L_x_14194:
        /* <DEDUP_REMOVED lines=16> */
.L_x_14216:
[----:B------:R-:W-:Y:S01]  /*25720*/  IMAD.MOV.U32 R0, RZ, RZ, RZ ;  /* 0x000000ffff007224 */ /* 0x000fe200078e00ff */
[----:B------:R-:W-:Y:S06]  /*25730*/  BRA `(.L_x_14195) ;  /* 0x0000000000147947 */ /* 0x000fec0003800000 */
.L_x_14215:
[----:B------:R-:W2:Y:S02]  /*25740*/  LDG.E.64 R2, desc[UR36][R2.64] ;  /* 0x0000002402027981 */ /* 0x000ea4000c1e1b00 */
[----:B--2---:R0:W2:Y:S01]  /*25750*/  I2F.U64 R0, R2 ;  /* 0x0000000200007312 */ /* 0x0040a20000301000 */
[----:B------:R-:W-:Y:S05]  /*25760*/  BRA `(.L_x_14195) ;  /* 0x0000000000087947 */ /* 0x000fea0003800000 */
.L_x_14214:
[----:B------:R-:W2:Y:S02]  /*25770*/  LDG.E R0, desc[UR36][R2.64] ;  /* 0x0000002402007981 */ /* 0x000ea4000c1e1900 */
[----:B--2---:R-:W-:-:S07]  /*25780*/  I2FP.F32.U32 R0, R0 ;  /* 0x0000000000007245 */ /* 0x004fce0000201000 */
.L_x_14195:
[----:B------:R-:W-:Y:S05]  /*25790*/  BSYNC B6 ;  /* 0x0000000000067941 */ /* 0x000fea0003800000 */
.L_x_14189:
[----:B------:R-:W4:Y:S01]  /*257a0*/  LDC.U8 R4, c[0x0][0x6b8] ;  /* 0x0001ae00ff047b82 */ /* 0x000f220000000000 */
[----:B0--3-5:R-:W-:Y:S01]  /*257b0*/  FMUL.FTZ R3, R27, R27 ;  /* 0x0000001b1b037220 */ /* 0x029fe20000410000 */
[----:B------:R-:W-:Y:S01]  /*257c0*/  IMAD.U32 R5, R26, 0x10000, RZ ;  /* 0x000100001a057824 */ /* 0x000fe200078e00ff */
[----:B------:R-:W-:Y:S01]  /*257d0*/  ULDC UR4, c[0x0][0x6a8] ;  /* 0x0001aa0000047ab9 */ /* 0x000fe20000000800 */
[----:B------:R-:W-:Y:S02]  /*257e0*/  IMAD.U32 R2, R25, 0x10000, RZ ;  /* 0x0001000019027824 */ /* 0x000fe400078e00ff */
[----:B-1----:R-:W-:Y:S01]  /*257f0*/  FMUL.FTZ R3, R3, R22 ;  /* 0x0000001603037220 */ /* 0x002fe20000410000 */
[----:B--2---:R-:W-:Y:S01]  /*25800*/  FFMA.FTZ R0, -R0, UR4, R5 ;  /* 0x0000000400007c23 */ /* 0x004fe20008010105 */
[----:B------:R-:W-:Y:S01]  /*25810*/  FMUL.FTZ R27, R27, R18 ;  /* 0x000000121b1b7220 */ /* 0x000fe20000410000 */
[----:B----4-:R-:W-:Y:S01]  /*25820*/  FADD.FTZ R2, R2, -R19 ;  /* 0x8000001302027221 */ /* 0x010fe20000010000 */
        /* <DEDUP_REMOVED lines=19> */
.L_x_14220:
[----:B------:R-:W-:-:S06]  /*25960*/  IMAD.U32 R3, R3, 0x10000, RZ ;  /* 0x0001000003037824 */ /* 0x000fcc00078e00ff */
[----:B------:R-:W0:Y:S02]  /*25970*/  F2I.S64.TRUNC R2, R3 ;  /* 0x0000000300027311 */ /* 0x000e24000020d900 */
[----:B0-----:R-:W-:Y:S01]  /*25980*/  STG.E.U8 desc[UR36][R16.64], R2 ;  /* 0x0000000210007986 */ /* 0x001fe2000c101124 */
[----:B------:R-:W-:Y:S05]  /*25990*/  EXIT ;  /* 0x000000000000794d */ /* 0x000fea0003800000 */
.L_x_14219:
        /* <DEDUP_REMOVED lines=10> */
.L_x_14223:
[----:B------:R-:W-:-:S06]  /*25a40*/  IMAD.U32 R3, R3, 0x10000, RZ ;  /* 0x0001000003037824 */ /* 0x000fcc00078e00ff */
[----:B------:R-:W0:Y:S02]  /*25a50*/  F2I.FTZ.TRUNC.NTZ R3, R3 ;  /* 0x0000000300037305 */ /* 0x000e24000021f100 */
[----:B0-----:R-:W-:Y:S01]  /*25a60*/  STG.E desc[UR36][R16.64], R3 ;  /* 0x0000000310007986 */ /* 0x001fe2000c101924 */
[----:B------:R-:W-:Y:S05]  /*25a70*/  EXIT ;  /* 0x000000000000794d */ /* 0x000fea0003800000 */
.L_x_14222:
[----:B------:R-:W-:-:S06]  /*25a80*/  IMAD.U32 R3, R3, 0x10000, RZ ;  /* 0x0001000003037824 */ /* 0x000fcc00078e00ff */
[----:B------:R-:W0:Y:S02]  /*25a90*/  F2I.FTZ.TRUNC.NTZ R3, R3 ;  /* 0x0000000300037305 */ /* 0x000e24000021f100 */
[----:B0-----:R-:W-:Y:S01]  /*25aa0*/  STG.E.U16 desc[UR36][R16.64], R3 ;  /* 0x0000000310007986 */ /* 0x001fe2000c101524 */
[----:B------:R-:W-:Y:S05]  /*25ab0*/  EXIT ;  /* 0x000000000000794d */ /* 0x000fea0003800000 */
.L_x_14218:
        /* <DEDUP_REMOVED lines=9> */
.L_x_14225:
[----:B------:R-:W-:-:S05]  /*25b50*/  IMAD.U32 R0, R3, 0x10000, RZ ;  /* 0x0001000003007824 */ /* 0x000fca00078e00ff */
[----:B------:R-:W-:-:S05]  /*25b60*/  F2FP.F16.F32.PACK_AB R0, RZ, R0 ;  /* 0x00000000ff00723e */ /* 0x000fca00000000ff */
[----:B------:R-:W-:Y:S01]  /*25b70*/  STG.E.U16 desc[UR36][R16.64], R0 ;  /* 0x0000000010007986 */ /* 0x000fe2000c101524 */
[----:B------:R-:W-:Y:S05]  /*25b80*/  EXIT ;  /* 0x000000000000794d */ /* 0x000fea0003800000 */
.L_x_14224:
        /* <DEDUP_REMOVED lines=10> */
.L_x_14227:
[----:B------:R-:W-:-:S05]  /*25c30*/  IMAD.U32 R3, R3, 0x10000, RZ ;  /* 0x0001000003037824 */ /* 0x000fca00078e00ff */
[----:B------:R-:W-:-:S04]  /*25c40*/  F2FP.F16.F32.PACK_AB R3, RZ, R3 ;  /* 0x00000003ff03723e */ /* 0x000fc800000000ff */
[----:B------:R-:W-:-:S05]  /*25c50*/  PRMT R3, R3, 0x5410, RZ ;  /* 0x0000541003037816 */ /* 0x000fca00000000ff */
[----:B------:R-:W-:Y:S01]  /*25c60*/  STG.E desc[UR36][R16.64], R3 ;  /* 0x0000000310007986 */ /* 0x000fe2000c101924 */
[----:B------:R-:W-:Y:S05]  /*25c70*/  EXIT ;  /* 0x000000000000794d */ /* 0x000fea0003800000 */
.L_x_14226:
[----:B------:R-:W-:-:S04]  /*25c80*/  IMAD.U32 R2, R3, 0x10000, RZ ;  /* 0x0001000003027824 */ /* 0x000fc800078e00ff */
[----:B------:R-:W-:-:S06]  /*25c90*/  FMUL.FTZ R2, R2, 1 ;  /* 0x3f80000002027820 */ /* 0x000fcc0000410000 */
[----:B------:R-:W0:Y:S02]  /*25ca0*/  F2F.F64.F32 R2, R2 ;  /* 0x0000000200027310 */ /* 0x000e240000201800 */
[----:B0-----:R-:W-:Y:S01]  /*25cb0*/  STG.E.64 desc[UR36][R16.64], R2 ;  /* 0x0000000210007986 */ /* 0x001fe2000c101b24 */
[----:B------:R-:W-:Y:S05]  /*25cc0*/  EXIT ;  /* 0x000000000000794d */ /* 0x000fea0003800000 */
.L_x_14217:
        /* <DEDUP_REMOVED lines=13> */
.L_x_14230:
[----:B------:R-:W-:Y:S01]  /*25da0*/  IMAD.U32 R3, R3, 0x10000, RZ ;  /* 0x0001000003037824 */ /* 0x000fe200078e00ff */
[----:B------:R-:W-:-:S03]  /*25db0*/  CS2R R6, SRZ ;  /* 0x0000000000067805 */ /* 0x000fc6000001ff00 */
[----:B------:R-:W-:-:S04]  /*25dc0*/  FMUL.FTZ R3, R3, 1 ;  /* 0x3f80000003037820 */ /* 0x000fc80000410000 */
[----:B------:R-:W0:Y:S02]  /*25dd0*/  F2F.F64.F32 R4, R3 ;  /* 0x0000000300047310 */ /* 0x000e240000201800 */
[----:B0-----:R-:W-:Y:S01]  /*25de0*/  STG.E.128 desc[UR36][R16.64], R4 ;  /* 0x0000000410007986 */ /* 0x001fe2000c101d24 */
[----:B------:R-:W-:Y:S05]  /*25df0*/  EXIT ;  /* 0x000000000000794d */ /* 0x000fea0003800000 */
.L_x_14229:
        /* <DEDUP_REMOVED lines=21> */
.L_x_14234:
[----:B------:R-:W-:Y:S05]  /*25f50*/  BSYNC B0 ;  /* 0x0000000000007941 */ /* 0x000fea0003800000 */
.L_x_14233:
[----:B------:R-:W-:-:S05]  /*25f60*/  LOP3.LUT R3, R0, R3, RZ, 0xfc, !PT ;  /* 0x0000000300037212 */ /* 0x000fca00078efcff */
[----:B------:R-:W-:Y:S01]  /*25f70*/  STG.E.U8 desc[UR36][R16.64], R3 ;  /* 0x0000000310007986 */ /* 0x000fe2000c101124 */
[----:B------:R-:W-:Y:S05]  /*25f80*/  EXIT ;  /* 0x000000000000794d */ /* 0x000fea0003800000 */
.L_x_14232:
        /* <DEDUP_REMOVED lines=13> */
.L_x_14236:
[----:B------:R-:W-:Y:S01]  /*26060*/  IMAD.MOV.U32 R0, RZ, RZ, 0x7f ;  /* 0x0000007fff007424 */ /* 0x000fe200078e00ff */
[----:B------:R-:W-:-:S04]  /*26070*/  ISETP.GT.U32.AND P0, PT, R2, 0x7f800000, PT ;  /* 0x7f8000000200780c */ /* 0x000fc80003f04070 */
[----:B------:R-:W-:-:S09]  /*26080*/  SEL R0, R0, 0x7c, P0 ;  /* 0x0000007c00007807 */ /* 0x000fd20000000000 */
.L_x_14237:
[----:B------:R-:W-:Y:S05]  /*26090*/  BSYNC B0 ;  /* 0x0000000000007941 */ /* 0x000fea0003800000 */
.L_x_14235:
[----:B------:R-:W-:-:S04]  /*260a0*/  LOP3.LUT R2, R3, 0x80000000, RZ, 0xc0, !PT ;  /* 0x8000000003027812 */ /* 0x000fc800078ec0ff */
[----:B------:R-:W-:-:S04]  /*260b0*/  SHF.R.U32.HI R3, RZ, 0x18, R2 ;  /* 0x00000018ff037819 */ /* 0x000fc80000011602 */
[----:B------:R-:W-:-:S05]  /*260c0*/  LOP3.LUT R3, R0, R3, RZ, 0xfc, !PT ;  /* 0x0000000300037212 */ /* 0x000fca00078efcff */
[----:B------:R-:W-:Y:S01]  /*260d0*/  STG.E.U8 desc[UR36][R16.64], R3 ;  /* 0x0000000310007986 */ /* 0x000fe2000c101124 */
[----:B------:R-:W-:Y:S05]  /*260e0*/  EXIT ;  /* 0x000000000000794d */ /* 0x000fea0003800000 */
.L_x_14231:
[----:B------:R-:W-:Y:S01]  /*260f0*/  STG.E.U16 desc[UR36][R16.64], R3 ;  /* 0x0000000310007986 */ /* 0x000fe2000c101524 */
[----:B------:R-:W-:Y:S05]  /*26100*/  EXIT ;  /* 0x000000000000794d */ /* 0x000fea0003800000 */
.L_x_14228:
        /* <DEDUP_REMOVED lines=12> */
.L_x_14240:
        /* <DEDUP_REMOVED lines=17> */
.L_x_14243:
[----:B------:R-:W-:-:S04]  /*262e0*/  LOP3.LUT R2, R3, 0x80000000, RZ, 0xc0, !PT ;  /* 0x8000000003027812 */ /* 0x000fc800078ec0ff */
[----:B------:R-:W-:-:S04]  /*262f0*/  SHF.R.U32.HI R3, RZ, 0x18, R2 ;  /* 0x00000018ff037819 */ /* 0x000fc80000011602 */
[----:B------:R-:W-:-:S04]  /*26300*/  LOP3.LUT R0, R0, R3, RZ, 0xfc, !PT ;  /* 0x0000000300007212 */ /* 0x000fc800078efcff */
[----:B------:R-:W-:-:S07]  /*26310*/  PRMT R8, R0, 0x7610, R8 ;  /* 0x0000761000087816 */ /* 0x000fce0000000008 */
.L_x_14242:
[----:B------:R-:W-:Y:S05]  /*26320*/  BSYNC B0 ;  /* 0x0000000000007941 */ /* 0x000fea0003800000 */
.L_x_14241:
[----:B------:R-:W-:Y:S01]  /*26330*/  STG.E.U8 desc[UR36][R16.64], R8 ;  /* 0x0000000810007986 */ /* 0x000fe2000c101124 */
[----:B------:R-:W-:Y:S05]  /*26340*/  EXIT ;  /* 0x000000000000794d */ /* 0x000fea0003800000 */
.L_x_14239:
        /* <DEDUP_REMOVED lines=17> */
.L_x_14246:
[----:B------:R-:W-:-:S04]  /*26460*/  LOP3.LUT R2, R3, 0x80000000, RZ, 0xc0, !PT ;  /* 0x8000000003027812 */ /* 0x000fc800078ec0ff */
[----:B------:R-:W-:-:S04]  /*26470*/  SHF.R.U32.HI R3, RZ, 0x18, R2 ;  /* 0x00000018ff037819 */ /* 0x000fc80000011602 */
[----:B------:R-:W-:-:S04]  /*26480*/  LOP3.LUT R0, R0, R3, RZ, 0xfc, !PT ;  /* 0x0000000300007212 */ /* 0x000fc800078efcff */
[----:B------:R-:W-:-:S07]  /*26490*/  PRMT R8, R0, 0x7610, R8 ;  /* 0x0000761000087816 */ /* 0x000fce0000000008 */
.L_x_14245:
[----:B------:R-:W-:Y:S05]  /*264a0*/  BSYNC B0 ;  /* 0x0000000000007941 */ /* 0x000fea0003800000 */
.L_x_14244:
[----:B------:R-:W-:Y:S01]  /*264b0*/  STG.E.U8 desc[UR36][R16.64], R8 ;  /* 0x0000000810007986 */ /* 0x000fe2000c101124 */
[----:B------:R-:W-:Y:S05]  /*264c0*/  EXIT ;  /* 0x000000000000794d */ /* 0x000fea0003800000 */
.L_x_14238:
        /* <DEDUP_REMOVED lines=22> */
.L_x_14221:
        /* <DEDUP_REMOVED lines=16> */
.L_x_14249:
[----:B------:R-:W-:Y:S05]  /*26730*/  EXIT ;  /* 0x000000000000794d */ /* 0x000fea0003800000 */
.L_x_14248:
[----:B------:R-:W-:-:S06]  /*26740*/  IMAD.U32 R3, R3, 0x10000, RZ ;  /* 0x0001000003037824 */ /* 0x000fcc00078e00ff */
[----:B------:R-:W0:Y:S02]  /*26750*/  F2I.U64.TRUNC R2, R3 ;  /* 0x0000000300027311 */ /* 0x000e24000020d800 */
[----:B0-----:R-:W-:Y:S01]  /*26760*/  STG.E.64 desc[UR36][R16.64], R2 ;  /* 0x0000000210007986 */ /* 0x001fe2000c101b24 */
[----:B------:R-:W-:Y:S05]  /*26770*/  EXIT ;  /* 0x000000000000794d */ /* 0x000fea0003800000 */
.L_x_14247:
[----:B------:R-:W-:-:S06]  /*26780*/  IMAD.U32 R3, R3, 0x10000, RZ ;  /* 0x0001000003037824 */ /* 0x000fcc00078e00ff */
[----:B------:R-:W0:Y:S02]  /*26790*/  F2I.FTZ.U32.TRUNC.NTZ R3, R3 ;  /* 0x0000000300037305 */ /* 0x000e24000021f000 */
[----:B0-----:R-:W-:Y:S01]  /*267a0*/  STG.E desc[UR36][R16.64], R3 ;  /* 0x0000000310007986 */ /* 0x001fe2000c101924 */
[----:B------:R-:W-:Y:S05]  /*267b0*/  EXIT ;  /* 0x000000000000794d */ /* 0x000fea0003800000 */
.L_x_14250:
        /* <DEDUP_REMOVED lines=12> */
.L_x_28418:


//--------------------- .text._ZN2at6native27unrolled_elementwise_kernelIZZZNS0_49_GLOBAL__N__b919a28f_16_Normalization_cu_5c38458737batch_norm_elementwise_backward_trainERKNS_6TensorES5_S5_S5_S5_S5_S5_ENKUlvE0_clEvENKUlvE2_clEvEUlN3c108BFloat16ES9_fffffE_St5arrayIPcLm8EELi4E23TrivialOffsetCalculatorILi7EjESE_ILi1EjENS0_6memory12LoadWithCastILi7EEENSH_13StoreWithCastILi1EEEEEviT_T0_T2_T3_T4_T5_ --------------------------
	.section	.text._ZN2at6native27unrolled_elementwise_kernelIZZZNS0_49_GLOBAL__N__b919a28f_16_Normalization_cu_5c38458737batch_norm_elementwise_backward_trainERKNS_6TensorES5_S5_S5_S5_S5_S5_ENKUlvE0_clEvENKUlvE2_clEvEUlN3c108BFloat16ES9_fffffE_St5arrayIPcLm8EELi4E23TrivialOffsetCalculatorILi7EjESE_ILi1EjENS0_6memory12LoadWithCastILi7EEENSH_13StoreWithCastILi1EEEEEviT_T0_T2_T3_T4_T5_,"ax",@progbits
	.align	128
        .global         _ZN2at6native27unrolled_elementwise_kernelIZZZNS0_49_GLOBAL__N__b919a28f_16_Normalization_cu_5c38458737batch_norm_elementwise_backward_trainERKNS_6TensorES5_S5_S5_S5_S5_S5_ENKUlvE0_clEvENKUlvE2_clEvEUlN3c108BFloat16ES9_fffffE_St5arrayIPcLm8EELi4E23TrivialOffsetCalculatorILi7EjESE_ILi1EjENS0_6memory12LoadWithCastILi7EEENSH_13StoreWithCastILi1EEEEEviT_T0_T2_T3_T4_T5_
        .type           _ZN2at6native27unrolled_elementwise_kernelIZZZNS0_49_GLOBAL__N__b919a28f_16_Normalization_cu_5c38458737batch_norm_elementwise_backward_trainERKNS_6TensorES5_S5_S5_S5_S5_S5_ENKUlvE0_clEvENKUlvE2_clEvEUlN3c108BFloat16ES9_fffffE_St5arrayIPcLm8EELi4E23TrivialOffsetCalculatorILi7EjESE_ILi1EjENS0_6memory12LoadWithCastILi7EEENSH_13StoreWithCastILi1EEEEEviT_T0_T2_T3_T4_T5_,@function
        .size           _ZN2at6native27unrolled_elementwise_kernelIZZZNS0_49_GLOBAL__N__b919a28f_16_Normalization_cu_5c38458737batch_norm_elementwise_backward_trainERKNS_6TensorES5_S5_S5_S5_S5_S5_ENKUlvE0_clEvENKUlvE2_clEvEUlN3c108BFloat16ES9_fffffE_St5arrayIPcLm8EELi4E23TrivialOffsetCalculatorILi7EjESE_ILi1EjENS0_6memory12LoadWithCastILi7EEENSH_13StoreWithCastILi1EEEEEviT_T0_T2_T3_T4_T5_,(.L_x_28419 - _ZN2at6native27unrolled_elementwise_kernelIZZZNS0_49_GLOBAL__N__b919a28f_16_Normalization_cu_5c38458737batch_norm_elementwise_backward_trainERKNS_6TensorES5_S5_S5_S5_S5_S5_ENKUlvE0_clEvENKUlvE2_clEvEUlN3c108BFloat16ES9_fffffE_St5arrayIPcLm8EELi4E23TrivialOffsetCalculatorILi7EjESE_ILi1EjENS0_6memory12LoadWithCastILi7EEENSH_13StoreWithCastILi1EEEEEviT_T0_T2_T3_T4_T5_)
        .other          _ZN2at6native27unrolled_elementwise_kernelIZZZNS0_49_GLOBAL__N__b919a28f_16_Normalization_cu_5c38458737batch_norm_elementwise_backward_trainERKNS_6TensorES5_S5_S5_S5_S5_S5_ENKUlvE0_clEvENKUlvE2_clEvEUlN3c108BFloat16ES9_fffffE_St5arrayIPcLm8EELi4E23TrivialOffsetCalculatorILi7EjESE_ILi1EjENS0_6memory12LoadWithCastILi7EEENSH_13StoreWithCastILi1EEEEEviT_T0_T2_T3_T4_T5_,@"STO_CUDA_ENTRY STV_DEFAULT"
_ZN2at6native27unrolled_elementwise_kernelIZZZNS0_49_GLOBAL__N__b919a28f_16_Normalization_cu_5c38458737batch_norm_elementwise_backward_trainERKNS_6TensorES5_S5_S5_S5_S5_S5_ENKUlvE0_clEvENKUlvE2_clEvEUlN3c108BFloat16ES9_fffffE_St5arrayIPcLm8EELi4E23TrivialOffsetCalculatorILi7EjESE_ILi1EjENS0_6memory12LoadWithCastILi7EEENSH_13StoreWithCastILi1EEEEEviT_T0_T2_T3_T4_T5_:
.text._ZN2at6native27unrolled_elementwise_kernelIZZZNS0_49_GLOBAL__N__b919a28f_16_Normalization_cu_5c38458737batch_norm_elementwise_backward_trainERKNS_6TensorES5_S5_S5_S5_S5_S5_ENKUlvE0_clEvENKUlvE2_clEvEUlN3c108BFloat16ES9_fffffE_St5arrayIPcLm8EELi4E23TrivialOffsetCalculatorILi7EjESE_ILi1EjENS0_6memory12LoadWithCastILi7EEENSH_13StoreWithCastILi1EEEEEviT_T0_T2_T3_T4_T5_:
        /* <DEDUP_REMOVED lines=11> */
[----:B------:R-:W-:-:S02]  /*00b0*/  PRMT R18, RZ, 0x7610, R18 ;  /* 0x00007610ff127816 */ /* 0x000fc40000000012 */
[----:B------:R-:W-:Y:S02]  /*00c0*/  CS2R R22, SRZ ;  /* 0x0000000000167805 */ /* 0x000fe4000001ff00 */
[----:B------:R-:W-:-:S03]  /*00d0*/  CS2R R24, SRZ ;  /* 0x0000000000187805 */ /* 0x000fc6000001ff00 */
[----:B------:R-:W4:Y:S08]  /*00e0*/  LDC.U8 R46, c[0x0][0x271] ;  /* 0x00009c40ff2e7b82 */ /* 0x000f300000000000 */
[----:B------:R-:W0:Y:S01]  /*00f0*/  LDC.U8 R41, c[0x0][0x26c] ;  /* 0x00009b00ff297b82 */ /* 0x000e220000000000 */
[----:B-1----:R-:W-:-:S07]  /*0100*/  IMAD R45, R2, -0x200, R45 ;  /* 0xfffffe00022d7824 */ /* 0x002fce00078e022d */
[----:B------:R-:W1:Y:S01]  /*0110*/  LDC.U8 R49, c[0x0][0x26d] ;  /* 0x00009b40ff317b82 */ /* 0x000e620000000000 */
[----:B--2---:R-:W-:-:S07]  /*0120*/  ISETP.GE.AND P0, PT, R43, R45, PT ;  /* 0x0000002d2b00720c */ /* 0x004fce0003f06270 */
[----:B------:R-:W2:Y:S08]  /*0130*/  LDC.U8 R48, c[0x0][0x26e] ;  /* 0x00009b80ff307b82 */ /* 0x000eb00000000000 */
[----:B------:R-:W0:Y:S08]  /*0140*/  LDC.U8 R47, c[0x0][0x26f] ;  /* 0x00009bc0ff2f7b82 */ /* 0x000e300000000000 */
[----:B------:R-:W0:Y:S01]  /*0150*/  LDC.U8 R44, c[0x0][0x272] ;  /* 0x00009c80ff2c7b82 */ /* 0x000e220000000000 */
[----:B---34-:R-:W-:Y:S05]  /*0160*/  @P0 BRA `(.L_x_14252) ;  /* 0x0000006800240947 */ /* 0x018fea0003800000 */
[----:B------:R-:W3:Y:S01]  /*0170*/  LDC.64 R4, c[0x0][0x230] ;  /* 0x00008c00ff047b82 */ /* 0x000ee20000000a00 */
[----:B0-----:R-:W-:Y:S01]  /*0180*/  PRMT R0, R41, 0x9910, RZ ;  /* 0x0000991029007816 */ /* 0x001fe200000000ff */
[----:B------:R-:W-:Y:S01]  /*0190*/  IMAD R25, R2, 0x200, R43 ;  /* 0x0000020002197824 */ /* 0x000fe200078e022b */
[----:B------:R-:W-:Y:S02]  /*01a0*/  ULDC UR4, c[0x0][0x274] ;  /* 0x00009d0000047ab9 */ /* 0x000fe40000000800 */
[----:B------:R-:W-:Y:S01]  /*01b0*/  ISETP.GT.AND P0, PT, R0, 0x9, PT ;  /* 0x000000090000780c */ /* 0x000fe20003f04270 */
[----:B------:R-:W-:-:S05]  /*01c0*/  IMAD R3, R25, UR4, RZ ;  /* 0x0000000419037c24 */ /* 0x000fca000f8e02ff */
[----:B---3--:R-:W-:-:S05]  /*01d0*/  IADD3 R4, P1, R3, R4, RZ ;  /* 0x0000000403047210 */ /* 0x008fca0007f3e0ff */
        /* <DEDUP_REMOVED lines=12> */
[----:B0-----:R-:W-:-:S04]  /*02a0*/  F2FP.BF16.F32.PACK_AB R0, RZ, R0 ;  /* 0x00000000ff00723e */ /* 0x001fc800000010ff */
[----:B------:R-:W-:Y:S01]  /*02b0*/  PRMT R17, R0, 0x7610, R17 ;  /* 0x0000761000117816 */ /* 0x000fe20000000011 */
[----:B------:R-:W-:Y:S06]  /*02c0*/  BRA `(.L_x_14258) ;  /* 0x0000000c00dc7947 */ /* 0x000fec0003800000 */
.L_x_14256:
[----:B------:R-:W3:Y:S02]  /*02d0*/  LDG.E.U8 R4, desc[UR36][R4.64] ;  /* 0x0000002404047981 */ /* 0x000ee4000c1e1100 */
[----:B---3--:R-:W-:-:S04]  /*02e0*/  I2FP.F32.U32 R0, R4 ;  /* 0x0000000400007245 */ /* 0x008fc80000201000 */
[----:B------:R-:W-:-:S04]  /*02f0*/  F2FP.BF16.F32.PACK_AB R0, RZ, R0 ;  /* 0x00000000ff00723e */ /* 0x000fc800000010ff */
[----:B------:R-:W-:Y:S01]  /*0300*/  PRMT R17, R0, 0x7610, R17 ;  /* 0x0000761000117816 */ /* 0x000fe20000000011 */
[----:B------:R-:W-:Y:S06]  /*0310*/  BRA `(.L_x_14258) ;  /* 0x0000000c00c87947 */ /* 0x000fec0003800000 */
.L_x_14255:
        /* <DEDUP_REMOVED lines=8> */
[----:B0-----:R-:W-:-:S04]  /*03a0*/  F2FP.BF16.F32.PACK_AB R0, RZ, R0 ;  /* 0x00000000ff00723e */ /* 0x001fc800000010ff */
[----:B------:R-:W-:Y:S01]  /*03b0*/  PRMT R17, R0, 0x7610, R17 ;  /* 0x0000761000117816 */ /* 0x000fe20000000011 */
[----:B------:R-:W-:Y:S06]  /*03c0*/  BRA `(.L_x_14258) ;  /* 0x0000000c009c7947 */ /* 0x000fec0003800000 */
.L_x_14260:
[----:B------:R-:W3:Y:S02]  /*03d0*/  LDG.E R4, desc[UR36][R4.64] ;  /* 0x0000002404047981 */ /* 0x000ee4000c1e1900 */
[----:B---3--:R-:W-:-:S04]  /*03e0*/  I2FP.F32.S32 R0, R4 ;  /* 0x0000000400007245 */ /* 0x008fc80000201400 */
[----:B------:R-:W-:-:S04]  /*03f0*/  F2FP.BF16.F32.PACK_AB R0, RZ, R0 ;  /* 0x00000000ff00723e */ /* 0x000fc800000010ff */
[----:B------:R-:W-:Y:S01]  /*0400*/  PRMT R17, R0, 0x7610, R17 ;  /* 0x0000761000117816 */ /* 0x000fe20000000011 */
[----:B------:R-:W-:Y:S06]  /*0410*/  BRA `(.L_x_14258) ;  /* 0x0000000c00887947 */ /* 0x000fec0003800000 */
.L_x_14259:
[----:B------:R-:W3:Y:S02]  /*0420*/  LDG.E.U16 R4, desc[UR36][R4.64] ;  /* 0x0000002404047981 */ /* 0x000ee4000c1e1500 */
[----:B---3--:R-:W0:Y:S02]  /*0430*/  I2F.S16 R0, R4 ;  /* 0x0000000400007306 */ /* 0x008e240000101400 */
[----:B0-----:R-:W-:-:S04]  /*0440*/  F2FP.BF16.F32.PACK_AB R0, RZ, R0 ;  /* 0x00000000ff00723e */ /* 0x001fc800000010ff */
[----:B------:R-:W-:Y:S01]  /*0450*/  PRMT R17, R0, 0x7610, R17 ;  /* 0x0000761000117816 */ /* 0x000fe20000000011 */
[----:B------:R-:W-:Y:S06]  /*0460*/  BRA `(.L_x_14258) ;  /* 0x0000000c00747947 */ /* 0x000fec0003800000 */
.L_x_14254:
[----:B------:R-:W-:-:S13]  /*0470*/  ISETP.GT.AND P0, PT, R0, 0x6, PT ;  /* 0x000000060000780c */ /* 0x000fda0003f04270 */
[----:B------:R-:W-:Y:S05]  /*0480*/  @P0 BRA `(.L_x_14261) ;  /* 0x0000000000300947 */ /* 0x000fea0003800000 */
[----:B------:R-:W-:-:S13]  /*0490*/  ISETP.NE.AND P0, PT, R0, 0x5, PT ;  /* 0x000000050000780c */ /* 0x000fda0003f05270 */
[----:B------:R-:W-:Y:S05]  /*04a0*/  @!P0 BRA `(.L_x_14262) ;  /* 0x0000000000148947 */ /* 0x000fea0003800000 */
[----:B------:R-:W-:-:S13]  /*04b0*/  ISETP.NE.AND P0, PT, R0, 0x6, PT ;  /* 0x000000060000780c */ /* 0x000fda0003f05270 */
[----:B------:R-:W-:Y:S05]  /*04c0*/  @P0 BRA `(.L_x_14257) ;  /* 0x0000000800f00947 */ /* 0x000fea0003800000 */
[----:B------:R-:W3:Y:S02]  /*04d0*/  LDG.E R4, desc[UR36][R4.64] ;  /* 0x0000002404047981 */ /* 0x000ee4000c1e1900 */
[----:B---3--:R-:W-:Y:S01]  /*04e0*/  F2FP.BF16.F32.PACK_AB R17, RZ, R4 ;  /* 0x00000004ff11723e */ /* 0x008fe200000010ff */
[----:B------:R-:W-:Y:S06]  /*04f0*/  BRA `(.L_x_14258) ;  /* 0x0000000c00507947 */ /* 0x000fec0003800000 */
.L_x_14262:
[----:B------:R-:W3:Y:S02]  /*0500*/  LDG.E.U16 R0, desc[UR36][R4.64] ;  /* 0x0000002404007981 */ /* 0x000ee4000c1e1500 */
[----:B---3--:R-:W-:-:S05]  /*0510*/  HADD2.F32 R0, -RZ, R0.H0_H0 ;  /* 0x20000000ff007230 */ /* 0x008fca0000004100 */
[----:B------:R-:W-:-:S04]  /*0520*/  F2FP.BF16.F32.PACK_AB R0, RZ, R0 ;  /* 0x00000000ff00723e */ /* 0x000fc800000010ff */
[----:B------:R-:W-:Y:S01]  /*0530*/  PRMT R17, R0, 0x7610, R17 ;  /* 0x0000761000117816 */ /* 0x000fe20000000011 */
[----:B------:R-:W-:Y:S06]  /*0540*/  BRA `(.L_x_14258) ;  /* 0x0000000c003c7947 */ /* 0x000fec0003800000 */
.L_x_14261:
[----:B------:R-:W-:-:S13]  /*0550*/  ISETP.NE.AND P0, PT, R0, 0x7, PT ;  /* 0x000000070000780c */ /* 0x000fda0003f05270 */
[----:B------:R-:W-:Y:S05]  /*0560*/  @!P0 BRA `(.L_x_14263) ;  /* 0x0000000000308947 */ /* 0x000fea0003800000 */
[----:B------:R-:W-:-:S13]  /*0570*/  ISETP.NE.AND P0, PT, R0, 0x8, PT ;  /* 0x000000080000780c */ /* 0x000fda0003f05270 */
[----:B------:R-:W-:Y:S05]  /*0580*/  @!P0 BRA `(.L_x_14264) ;  /* 0x0000000000148947 */ /* 0x000fea0003800000 */
[----:B------:R-:W-:-:S13]  /*0590*/  ISETP.NE.AND P0, PT, R0, 0x9, PT ;  /* 0x000000090000780c */ /* 0x000fda0003f05270 */
[----:B------:R-:W-:Y:S05]  /*05a0*/  @P0 BRA `(.L_x_14257) ;  /* 0x0000000800b80947 */ /* 0x000fea0003800000 */
[----:B------:R-:W3:Y:S02]  /*05b0*/  LDG.E R4, desc[UR36][R4.64] ;  /* 0x0000002404047981 */ /* 0x000ee4000c1e1900 */
[----:B---3--:R-:W-:Y:S01]  /*05c0*/  F2FP.BF16.F32.PACK_AB R17, RZ, R4 ;  /* 0x00000004ff11723e */ /* 0x008fe200000010ff */
[----:B------:R-:W-:Y:S06]  /*05d0*/  BRA `(.L_x_14258) ;  /* 0x0000000c00187947 */ /* 0x000fec0003800000 */
.L_x_14264:
[----:B------:R-:W3:Y:S02]  /*05e0*/  LDG.E.U16 R4, desc[UR36][R4.64] ;  /* 0x0000002404047981 */ /* 0x000ee4000c1e1500 */
[----:B---3--:R-:W-:-:S05]  /*05f0*/  HADD2.F32 R0, -RZ, R4.H0_H0 ;  /* 0x20000004ff007230 */ /* 0x008fca0000004100 */
[----:B------:R-:W-:-:S04]  /*0600*/  F2FP.BF16.F32.PACK_AB R0, RZ, R0 ;  /* 0x00000000ff00723e */ /* 0x000fc800000010ff */
[----:B------:R-:W-:Y:S01]  /*0610*/  PRMT R17, R0, 0x7610, R17 ;  /* 0x0000761000117816 */ /* 0x000fe20000000011 */
[----:B------:R-:W-:Y:S06]  /*0620*/  BRA `(.L_x_14258) ;  /* 0x0000000c00047947 */ /* 0x000fec0003800000 */
.L_x_14263:
[----:B------:R-:W3:Y:S01]  /*0630*/  LDG.E.64 R4, desc[UR36][R4.64] ;  /* 0x0000002404047981 */ /* 0x000ee2000c1e1b00 */
[----:B------:R-:W-:Y:S01]  /*0640*/  UMOV UR4, 0xf0000000 ;  /* 0xf000000000047882 */ /* 0x000fe20000000000 */
[----:B------:R-:W-:Y:S01]  /*0650*/  UMOV UR5, 0x380fffff ;  /* 0x380fffff00057882 */ /* 0x000fe20000000000 */
[----:B---3--:R-:W0:Y:S01]  /*0660*/  F2F.F32.F64 R0, R4 ;  /* 0x0000000400007310 */ /* 0x008e220000301000 */
[----:B------:R-:W-:-:S14]  /*0670*/  DSETP.GEU.AND P0, PT, |R4|, UR4, PT ;  /* 0x0000000404007e2a */ /* 0x000fdc000bf0e200 */
[----:B0-----:R-:W-:-:S05]  /*0680*/  @!P0 FMUL R0, R0, 1.175494350822287508e-38 ;  /* 0x0080000000008820 */ /* 0x001fca0000400000 */
[----:B------:R-:W-:-:S04]  /*0690*/  F2FP.BF16.F32.PACK_AB R0, RZ, R0 ;  /* 0x00000000ff00723e */ /* 0x000fc800000010ff */
[----:B------:R-:W-:Y:S01]  /*06a0*/  PRMT R17, R0, 0x7610, R17 ;  /* 0x0000761000117816 */ /* 0x000fe20000000011 */
[----:B------:R-:W-:Y:S06]  /*06b0*/  BRA `(.L_x_14258) ;  /* 0x0000000800e07947 */ /* 0x000fec0003800000 */
.L_x_14253:
        /* <DEDUP_REMOVED lines=11> */
[----:B------:R-:W-:-:S04]  /*0770*/  F2FP.BF16.F32.PACK_AB R0, RZ, R0 ;  /* 0x00000000ff00723e */ /* 0x000fc800000010ff */
[----:B------:R-:W-:Y:S01]  /*0780*/  PRMT R17, R0, 0x7610, R17 ;  /* 0x0000761000117816 */ /* 0x000fe20000000011 */
[----:B------:R-:W-:Y:S06]  /*0790*/  BRA `(.L_x_14258) ;  /* 0x0000000800a87947 */ /* 0x000fec0003800000 */
.L_x_14267:
        /* <DEDUP_REMOVED lines=9> */
.L_x_14266:
        /* <DEDUP_REMOVED lines=28> */
.L_x_14269:
        /* <DEDUP_REMOVED lines=15> */
.L_x_14268:
[----:B------:R0:W5:Y:S01]  /*0ae0*/  LDG.E.U16 R17, desc[UR36][R4.64] ;  /* 0x0000002404117981 */ /* 0x000162000c1e1500 */
[----:B------:R-:W-:Y:S05]  /*0af0*/  BRA `(.L_x_14258) ;  /* 0x0000000400d07947 */ /* 0x000fea0003800000 */
.L_x_14265:
        /* <DEDUP_REMOVED lines=10> */
[----:B------:R-:W-:-:S04]  /*0ba0*/  F2FP.BF16.F32.PACK_AB R0, RZ, R0 ;  /* 0x00000000ff00723e */ /* 0x000fc800000010ff */
[----:B------:R-:W-:Y:S01]  /*0bb0*/  PRMT R17, R0, 0x7610, R17 ;  /* 0x0000761000117816 */ /* 0x000fe20000000011 */
[----:B------:R-:W-:Y:S06]  /*0bc0*/  BRA `(.L_x_14258) ;  /* 0x00000004009c7947 */ /* 0x000fec0003800000 */
.L_x_14272:
        /* <DEDUP_REMOVED lines=21> */
.L_x_14276:
[----:B------:R-:W-:Y:S05]  /*0d20*/  BSYNC B1 ;  /* 0x0000000000017941 */ /* 0x000fea0003800000 */
.L_x_14275:
[----:B------:R-:W-:Y:S01]  /*0d30*/  LEA R5, R0, 0x3b800000, 0x17 ;  /* 0x3b80000000057811 */ /* 0x000fe200078eb8ff */
[----:B------:R-:W-:-:S05]  /*0d40*/  IMAD.SHL.U32 R0, R3, 0x100000, RZ ;  /* 0x0010000003007824 */ /* 0x000fca00078e00ff */
[----:B------:R-:W-:-:S07]  /*0d50*/  LOP3.LUT R0, R5, R0, R6, 0xfe, !PT ;  /* 0x0000000005007212 */ /* 0x000fce00078efe06 */
.L_x_14274:
[----:B------:R-:W-:Y:S05]  /*0d60*/  BSYNC B0 ;  /* 0x0000000000007941 */ /* 0x000fea0003800000 */
.L_x_14273:
[----:B------:R-:W-:-:S04]  /*0d70*/  F2FP.BF16.F32.PACK_AB R0, RZ, R0 ;  /* 0x00000000ff00723e */ /* 0x000fc800000010ff */
[----:B------:R-:W-:Y:S01]  /*0d80*/  PRMT R17, R0, 0x7610, R17 ;  /* 0x0000761000117816 */ /* 0x000fe20000000011 */
[----:B------:R-:W-:Y:S06]  /*0d90*/  BRA `(.L_x_14258) ;  /* 0x0000000400287947 */ /* 0x000fec0003800000 */
.L_x_14271:
        /* <DEDUP_REMOVED lines=21> */
.L_x_14280:
[----:B------:R-:W-:Y:S05]  /*0ef0*/  BSYNC B1 ;  /* 0x0000000000017941 */ /* 0x000fea0003800000 */
.L_x_14279:
[----:B------:R-:W-:Y:S01]  /*0f00*/  LEA R5, R0, 0x37800000, 0x17 ;  /* 0x3780000000057811 */ /* 0x000fe200078eb8ff */
[----:B------:R-:W-:-:S05]  /*0f10*/  IMAD.SHL.U32 R0, R3, 0x200000, RZ ;  /* 0x0020000003007824 */ /* 0x000fca00078e00ff */
[----:B------:R-:W-:-:S07]  /*0f20*/  LOP3.LUT R0, R5, R0, R6, 0xfe, !PT ;  /* 0x0000000005007212 */ /* 0x000fce00078efe06 */
.L_x_14278:
[----:B------:R-:W-:Y:S05]  /*0f30*/  BSYNC B0 ;  /* 0x0000000000007941 */ /* 0x000fea0003800000 */
.L_x_14277:
[----:B------:R-:W-:-:S04]  /*0f40*/  F2FP.BF16.F32.PACK_AB R0, RZ, R0 ;  /* 0x00000000ff00723e */ /* 0x000fc800000010ff */
[----:B------:R-:W-:Y:S01]  /*0f50*/  PRMT R17, R0, 0x7610, R17 ;  /* 0x0000761000117816 */ /* 0x000fe20000000011 */
[----:B------:R-:W-:Y:S06]  /*0f60*/  BRA `(.L_x_14258) ;  /* 0x0000000000b47947 */ /* 0x000fec0003800000 */
.L_x_14270:
        /* <DEDUP_REMOVED lines=14> */
.L_x_14284:
[----:B------:R-:W-:Y:S05]  /*1050*/  BSYNC B0 ;  /* 0x0000000000007941 */ /* 0x000fea0003800000 */
.L_x_14283:
[----:B------:R-:W-:-:S04]  /*1060*/  F2FP.BF16.F32.PACK_AB R0, RZ, R0 ;  /* 0x00000000ff00723e */ /* 0x000fc800000010ff */
[----:B------:R-:W-:Y:S01]  /*1070*/  PRMT R17, R0, 0x7610, R17 ;  /* 0x0000761000117816 */ /* 0x000fe20000000011 */
[----:B------:R-:W-:Y:S06]  /*1080*/  BRA `(.L_x_14258) ;  /* 0x00000000006c7947 */ /* 0x000fec0003800000 */
.L_x_14257:
        /* <DEDUP_REMOVED lines=15> */
[----:B012---:R-:W-:Y:S05]  /*1180*/  CALL.ABS.NOINC R14 ;  /* 0x000000000e007343 */ /* 0x007fea0003c00000 */
.L_x_14285:
[----:B------:R-:W-:Y:S01]  /*1190*/  PRMT R17, RZ, 0x7610, R17 ;  /* 0x00007610ff117816 */ /* 0x000fe20000000011 */
[----:B------:R-:W-:Y:S06]  /*11a0*/  BRA `(.L_x_14258) ;  /* 0x0000000000247947 */ /* 0x000fec0003800000 */
.L_x_14282:
[----:B------:R-:W3:Y:S02]  /*11b0*/  LDG.E.64 R4, desc[UR36][R4.64] ;  /* 0x0000002404047981 */ /* 0x000ee4000c1e1b00 */
[----:B---3--:R-:W0:Y:S02]  /*11c0*/  I2F.U64 R0, R4 ;  /* 0x0000000400007312 */ /* 0x008e240000301000 */
[----:B0-----:R-:W-:-:S04]  /*11d0*/  F2FP.BF16.F32.PACK_AB R0, RZ, R0 ;  /* 0x00000000ff00723e */ /* 0x001fc800000010ff */
[----:B------:R-:W-:Y:S01]  /*11e0*/  PRMT R17, R0, 0x7610, R17 ;  /* 0x0000761000117816 */ /* 0x000fe20000000011 */
[----:B------:R-:W-:Y:S06]  /*11f0*/  BRA `(.L_x_14258) ;  /* 0x0000000000107947 */ /* 0x000fec0003800000 */
.L_x_14281:
[----:B------:R-:W3:Y:S02]  /*1200*/  LDG.E R4, desc[UR36][R4.64] ;  /* 0x0000002404047981 */ /* 0x000ee4000c1e1900 */
[----:B---3--:R-:W-:-:S04]  /*1210*/  I2FP.F32.U32 R0, R4 ;  /* 0x0000000400007245 */ /* 0x008fc80000201000 */
[----:B------:R-:W-:-:S04]  /*1220*/  F2FP.BF16.F32.PACK_AB R0, RZ, R0 ;  /* 0x00000000ff00723e */ /* 0x000fc800000010ff */
[----:B------:R-:W-:-:S07]  /*1230*/  PRMT R17, R0, 0x7610, R17 ;  /* 0x0000761000117816 */ /* 0x000fce0000000011 */
.L_x_14258:
[----:B0-----:R-:W0:Y:S01]  /*1240*/  LDC.64 R4, c[0x0][0x238] ;  /* 0x00008e00ff047b82 */ /* 0x001e220000000a00 */
[----:B-1----:R-:W-:Y:S01]  /*1250*/  PRMT R0, R49, 0x9910, RZ ;  /* 0x0000991031007816 */ /* 0x002fe200000000ff */
        /* <DEDUP_REMOVED lines=19> */
.L_x_14289:
[----:B------:R-:W3:Y:S02]  /*1390*/  LDG.E.U8 R4, desc[UR36][R4.64] ;  /* 0x0000002404047981 */ /* 0x000ee4000c1e1100 */
[----:B---3--:R-:W-:-:S04]  /*13a0*/  I2FP.F32.U32 R0, R4 ;  /* 0x0000000400007245 */ /* 0x008fc80000201000 */
[----:B------:R-:W-:-:S04]  /*13b0*/  F2FP.BF16.F32.PACK_AB R0, RZ, R0 ;  /* 0x00000000ff00723e */ /* 0x000fc800000010ff */
[----:B------:R-:W-:Y:S01]  /*13c0*/  PRMT R18, R0, 0x7610, R18 ;  /* 0x0000761000127816 */ /* 0x000fe20000000012 */
[----:B------:R-:W-:Y:S06]  /*13d0*/  BRA `(.L_x_14291) ;  /* 0x0000000c00c87947 */ /* 0x000fec0003800000 */
.L_x_14288:
        /* <DEDUP_REMOVED lines=11> */
.L_x_14293:
[----:B------:R-:W3:Y:S02]  /*1490*/  LDG.E R4, desc[UR36][R4.64] ;  /* 0x0000002404047981 */ /* 0x000ee4000c1e1900 */
[----:B---3--:R-:W-:-:S04]  /*14a0*/  I2FP.F32.S32 R0, R4 ;  /* 0x0000000400007245 */ /* 0x008fc80000201400 */
[----:B------:R-:W-:-:S04]  /*14b0*/  F2FP.BF16.F32.PACK_AB R0, RZ, R0 ;  /* 0x00000000ff00723e */ /* 0x000fc800000010ff */
[----:B------:R-:W-:Y:S01]  /*14c0*/  PRMT R18, R0, 0x7610, R18 ;  /* 0x0000761000127816 */ /* 0x000fe20000000012 */
[----:B------:R-:W-:Y:S06]  /*14d0*/  BRA `(.L_x_14291) ;  /* 0x0000000c00887947 */ /* 0x000fec0003800000 */
.L_x_14292:
[----:B------:R-:W3:Y:S02]  /*14e0*/  LDG.E.U16 R4, desc[UR36][R4.64] ;  /* 0x0000002404047981 */ /* 0x000ee4000c1e1500 */
[----:B---3--:R-:W0:Y:S02]  /*14f0*/  I2F.S16 R0, R4 ;  /* 0x0000000400007306 */ /* 0x008e240000101400 */
[----:B0-----:R-:W-:-:S04]  /*1500*/  F2FP.BF16.F32.PACK_AB R0, RZ, R0 ;  /* 0x00000000ff00723e */ /* 0x001fc800000010ff */
[----:B------:R-:W-:Y:S01]  /*1510*/  PRMT R18, R0, 0x7610, R18 ;  /* 0x0000761000127816 */ /* 0x000fe20000000012 */
[----:B------:R-:W-:Y:S06]  /*1520*/  BRA `(.L_x_14291) ;  /* 0x0000000c00747947 */ /* 0x000fec0003800000 */
.L_x_14287:
        /* <DEDUP_REMOVED lines=9> */
.L_x_14295:
[----:B------:R-:W3:Y:S02]  /*15c0*/  LDG.E.U16 R0, desc[UR36][R4.64] ;  /* 0x0000002404007981 */ /* 0x000ee4000c1e1500 */
[----:B---3--:R-:W-:-:S05]  /*15d0*/  HADD2.F32 R0, -RZ, R0.H0_H0 ;  /* 0x20000000ff007230 */ /* 0x008fca0000004100 */
[----:B------:R-:W-:-:S04]  /*15e0*/  F2FP.BF16.F32.PACK_AB R0, RZ, R0 ;  /* 0x00000000ff00723e */ /* 0x000fc800000010ff */
[----:B------:R-:W-:Y:S01]  /*15f0*/  PRMT R18, R0, 0x7610, R18 ;  /* 0x0000761000127816 */ /* 0x000fe20000000012 */
[----:B------:R-:W-:Y:S06]  /*1600*/  BRA `(.L_x_14291) ;  /* 0x0000000c003c7947 */ /* 0x000fec0003800000 */
.L_x_14294:
        /* <DEDUP_REMOVED lines=9> */
.L_x_14297:
[----:B------:R-:W3:Y:S02]  /*16a0*/  LDG.E.U16 R4, desc[UR36][R4.64] ;  /* 0x0000002404047981 */ /* 0x000ee4000c1e1500 */
[----:B---3--:R-:W-:-:S05]  /*16b0*/  HADD2.F32 R0, -RZ, R4.H0_H0 ;  /* 0x20000004ff007230 */ /* 0x008fca0000004100 */
[----:B------:R-:W-:-:S04]  /*16c0*/  F2FP.BF16.F32.PACK_AB R0, RZ, R0 ;  /* 0x00000000ff00723e */ /* 0x000fc800000010ff */
[----:B------:R-:W-:Y:S01]  /*16d0*/  PRMT R18, R0, 0x7610, R18 ;  /* 0x0000761000127816 */ /* 0x000fe20000000012 */
[----:B------:R-:W-:Y:S06]  /*16e0*/  BRA `(.L_x_14291) ;  /* 0x0000000c00047947 */ /* 0x000fec0003800000 */
.L_x_14296:
        /* <DEDUP_REMOVED lines=9> */
.L_x_14286:
        /* <DEDUP_REMOVED lines=14> */
.L_x_14300:
        /* <DEDUP_REMOVED lines=9> */
.L_x_14299:
        /* <DEDUP_REMOVED lines=28> */
.L_x_14302:
        /* <DEDUP_REMOVED lines=15> */
.L_x_14301:
[----:B------:R0:W5:Y:S01]  /*1ba0*/  LDG.E.U16 R18, desc[UR36][R4.64] ;  /* 0x0000002404127981 */ /* 0x000162000c1e1500 */
[----:B------:R-:W-:Y:S05]  /*1bb0*/  BRA `(.L_x_14291) ;  /* 0x0000000400d07947 */ /* 0x000fea0003800000 */
.L_x_14298:
        /* <DEDUP_REMOVED lines=13> */
.L_x_14305:
        /* <DEDUP_REMOVED lines=21> */
.L_x_14309:
[----:B------:R-:W-:Y:S05]  /*1de0*/  BSYNC B1 ;  /* 0x0000000000017941 */ /* 0x000fea0003800000 */
.L_x_14308:
[----:B------:R-:W-:Y:S01]  /*1df0*/  LEA R5, R0, 0x3b800000, 0x17 ;  /* 0x3b80000000057811 */ /* 0x000fe200078eb8ff */
[----:B------:R-:W-:-:S05]  /*1e00*/  IMAD.SHL.U32 R0, R3, 0x100000, RZ ;  /* 0x0010000003007824 */ /* 0x000fca00078e00ff */
[----:B------:R-:W-:-:S07]  /*1e10*/  LOP3.LUT R0, R5, R0, R6, 0xfe, !PT ;  /* 0x0000000005007212 */ /* 0x000fce00078efe06 */
.L_x_14307:
[----:B------:R-:W-:Y:S05]  /*1e20*/  BSYNC B0 ;  /* 0x0000000000007941 */ /* 0x000fea0003800000 */
.L_x_14306:
[----:B------:R-:W-:-:S04]  /*1e30*/  F2FP.BF16.F32.PACK_AB R0, RZ, R0 ;  /* 0x00000000ff00723e */ /* 0x000fc800000010ff */
[----:B------:R-:W-:Y:S01]  /*1e40*/  PRMT R18, R0, 0x7610, R18 ;  /* 0x0000761000127816 */ /* 0x000fe20000000012 */
[----:B------:R-:W-:Y:S06]  /*1e50*/  BRA `(.L_x_14291) ;  /* 0x0000000400287947 */ /* 0x000fec0003800000 */
.L_x_14304:
        /* <DEDUP_REMOVED lines=21> */
.L_x_14313:
[----:B------:R-:W-:Y:S05]  /*1fb0*/  BSYNC B1 ;  /* 0x0000000000017941 */ /* 0x000fea0003800000 */
.L_x_14312:
[----:B------:R-:W-:Y:S01]  /*1fc0*/  LEA R5, R0, 0x37800000, 0x17 ;  /* 0x3780000000057811 */ /* 0x000fe200078eb8ff */
[----:B------:R-:W-:-:S05]  /*1fd0*/  IMAD.SHL.U32 R0, R3, 0x200000, RZ ;  /* 0x0020000003007824 */ /* 0x000fca00078e00ff */
[----:B------:R-:W-:-:S07]  /*1fe0*/  LOP3.LUT R0, R5, R0, R6, 0xfe, !PT ;  /* 0x0000000005007212 */ /* 0x000fce00078efe06 */
.L_x_14311:
[----:B------:R-:W-:Y:S05]  /*1ff0*/  BSYNC B0 ;  /* 0x0000000000007941 */ /* 0x000fea0003800000 */
.L_x_14310:
[----:B------:R-:W-:-:S04]  /*2000*/  F2FP.BF16.F32.PACK_AB R0, RZ, R0 ;  /* 0x00000000ff00723e */ /* 0x000fc800000010ff */
[----:B------:R-:W-:Y:S01]  /*2010*/  PRMT R18, R0, 0x7610, R18 ;  /* 0x0000761000127816 */ /* 0x000fe20000000012 */
[----:B------:R-:W-:Y:S06]  /*2020*/  BRA `(.L_x_14291) ;  /* 0x0000000000b47947 */ /* 0x000fec0003800000 */
.L_x_14303:
        /* <DEDUP_REMOVED lines=14> */
.L_x_14317:
[----:B------:R-:W-:Y:S05]  /*2110*/  BSYNC B0 ;  /* 0x0000000000007941 */ /* 0x000fea0003800000 */
.L_x_14316:
[----:B------:R-:W-:-:S04]  /*2120*/  F2FP.BF16.F32.PACK_AB R0, RZ, R0 ;  /* 0x00000000ff00723e */ /* 0x000fc800000010ff */
[----:B------:R-:W-:Y:S01]  /*2130*/  PRMT R18, R0, 0x7610, R18 ;  /* 0x0000761000127816 */ /* 0x000fe20000000012 */
[----:B------:R-:W-:Y:S06]  /*2140*/  BRA `(.L_x_14291) ;  /* 0x00000000006c7947 */ /* 0x000fec0003800000 */
.L_x_14290:
        /* <DEDUP_REMOVED lines=15> */
[----:B0-2--5:R-:W-:Y:S05]  /*2240*/  CALL.ABS.NOINC R14 ;  /* 0x000000000e007343 */ /* 0x025fea0003c00000 */
.L_x_14318:
[----:B------:R-:W-:Y:S01]  /*2250*/  PRMT R18, RZ, 0x7610, R18 ;  /* 0x00007610ff127816 */ /* 0x000fe20000000012 */
[----:B------:R-:W-:Y:S06]  /*2260*/  BRA `(.L_x_14291) ;  /* 0x0000000000247947 */ /* 0x000fec0003800000 */
.L_x_14315:
[----:B------:R-:W3:Y:S02]  /*2270*/  LDG.E.64 R4, desc[UR36][R4.64] ;  /* 0x0000002404047981 */ /* 0x000ee4000c1e1b00 */
[----:B---3--:R-:W0:Y:S02]  /*2280*/  I2F.U64 R0, R4 ;  /* 0x0000000400007312 */ /* 0x008e240000301000 */
[----:B0-----:R-:W-:-:S04]  /*2290*/  F2FP.BF16.F32.PACK_AB R0, RZ, R0 ;  /* 0x00000000ff00723e */ /* 0x001fc800000010ff */
[----:B------:R-:W-:Y:S01]  /*22a0*/  PRMT R18, R0, 0x7610, R18 ;  /* 0x0000761000127816 */ /* 0x000fe20000000012 */
[----:B------:R-:W-:Y:S06]  /*22b0*/  BRA `(.L_x_14291) ;  /* 0x0000000000107947 */ /* 0x000fec0003800000 */
.L_x_14314:
[----:B------:R-:W3:Y:S02]  /*22c0*/  LDG.E R4, desc[UR36][R4.64] ;  /* 0x0000002404047981 */ /* 0x000ee4000c1e1900 */
[----:B---3--:R-:W-:-:S04]  /*22d0*/  I2FP.F32.U32 R0, R4 ;  /* 0x0000000400007245 */ /* 0x008fc80000201000 */
[----:B------:R-:W-:-:S04]  /*22e0*/  F2FP.BF16.F32.PACK_AB R0, RZ, R0 ;  /* 0x00000000ff00723e */ /* 0x000fc800000010ff */
[----:B------:R-:W-:-:S07]  /*22f0*/  PRMT R18, R0, 0x7610, R18 ;  /* 0x0000761000127816 */ /* 0x000fce0000000012 */
.L_x_14291:
[----:B0-----:R-:W0:Y:S01]  /*2300*/  LDC.64 R4, c[0x0][0x240] ;  /* 0x00009000ff047b82 */ /* 0x001e220000000a00 */
[----:B--2---:R-:W-:Y:S01]  /*2310*/  PRMT R0, R48, 0x9910, RZ ;  /* 0x0000991030007816 */ /* 0x004fe200000000ff */
        /* <DEDUP_REMOVED lines=18> */
.L_x_14323:
[----:B------:R-:W2:Y:S02]  /*2440*/  LDG.E.U8 R4, desc[UR36][R4.64] ;  /* 0x0000002404047981 */ /* 0x000ea4000c1e1100 */
[----:B--2---:R-:W-:Y:S01]  /*2450*/  I2FP.F32.U32 R19, R4 ;  /* 0x0000000400137245 */ /* 0x004fe20000201000 */
[----:B------:R-:W-:Y:S06]  /*2460*/  BRA `(.L_x_14325) ;  /* 0x0000000c002c7947 */ /* 0x000fec0003800000 */
.L_x_14322:
        /* <DEDUP_REMOVED lines=9> */
.L_x_14327:
[----:B------:R-:W2:Y:S02]  /*2500*/  LDG.E R4, desc[UR36][R4.64] ;  /* 0x0000002404047981 */ /* 0x000ea4000c1e1900 */
[----:B--2---:R-:W-:Y:S01]  /*2510*/  I2FP.F32.S32 R19, R4 ;  /* 0x0000000400137245 */ /* 0x004fe20000201400 */
[----:B------:R-:W-:Y:S06]  /*2520*/  BRA `(.L_x_14325) ;  /* 0x0000000800fc7947 */ /* 0x000fec0003800000 */
.L_x_14326:
[----:B------:R-:W2:Y:S02]  /*2530*/  LDG.E.U16 R4, desc[UR36][R4.64] ;  /* 0x0000002404047981 */ /* 0x000ea4000c1e1500 */
[----:B--2---:R4:W0:Y:S01]  /*2540*/  I2F.S16 R19, R4 ;  /* 0x0000000400137306 */ /* 0x0048220000101400 */
[----:B------:R-:W-:Y:S05]  /*2550*/  BRA `(.L_x_14325) ;  /* 0x0000000800f07947 */ /* 0x000fea0003800000 */
.L_x_14321:
        /* <DEDUP_REMOVED lines=8> */
.L_x_14329:
[----:B------:R-:W2:Y:S02]  /*25e0*/  LDG.E.U16 R4, desc[UR36][R4.64] ;  /* 0x0000002404047981 */ /* 0x000ea4000c1e1500 */
[----:B--2---:R-:W-:Y:S01]  /*25f0*/  HADD2.F32 R19, -RZ, R4.H0_H0 ;  /* 0x20000004ff137230 */ /* 0x004fe20000004100 */
[----:B------:R-:W-:Y:S06]  /*2600*/  BRA `(.L_x_14325) ;  /* 0x0000000800c47947 */ /* 0x000fec0003800000 */
.L_x_14328:
        /* <DEDUP_REMOVED lines=8> */
.L_x_14331:
[----:B------:R-:W2:Y:S02]  /*2690*/  LDG.E.U16 R4, desc[UR36][R4.64] ;  /* 0x0000002404047981 */ /* 0x000ea4000c1e1500 */
[----:B--2---:R-:W-:Y:S01]  /*26a0*/  HADD2.F32 R19, -RZ, R4.H0_H0 ;  /* 0x20000004ff137230 */ /* 0x004fe20000004100 */
[----:B------:R-:W-:Y:S06]  /*26b0*/  BRA `(.L_x_14325) ;  /* 0x0000000800987947 */ /* 0x000fec0003800000 */
.L_x_14330:
[----:B------:R-:W2:Y:S01]  /*26c0*/  LDG.E.64 R4, desc[UR36][R4.64] ;  /* 0x0000002404047981 */ /* 0x000ea2000c1e1b00 */
[----:B------:R-:W-:Y:S01]  /*26d0*/  UMOV UR4, 0xf0000000 ;  /* 0xf000000000047882 */ /* 0x000fe20000000000 */
[----:B------:R-:W-:Y:S01]  /*26e0*/  UMOV UR5, 0x380fffff ;  /* 0x380fffff00057882 */ /* 0x000fe20000000000 */
[----:B--2---:R-:W0:Y:S01]  /*26f0*/  F2F.F32.F64 R19, R4 ;  /* 0x0000000400137310 */ /* 0x004e220000301000 */
[----:B------:R-:W-:-:S14]  /*2700*/  DSETP.GEU.AND P0, PT, |R4|, UR4, PT ;  /* 0x0000000404007e2a */ /* 0x000fdc000bf0e200 */
[----:B0-----:R-:W-:Y:S01]  /*2710*/  @!P0 FMUL R19, R19, 1.175494350822287508e-38 ;  /* 0x0080000013138820 */ /* 0x001fe20000400000 */
[----:B------:R-:W-:Y:S06]  /*2720*/  BRA `(.L_x_14325) ;  /* 0x00000008007c7947 */ /* 0x000fec0003800000 */
.L_x_14320:
        /* <DEDUP_REMOVED lines=12> */
.L_x_14334:
[----:B------:R-:W2:Y:S01]  /*27f0*/  LDG.E.64 R4, desc[UR36][R4.64] ;  /* 0x0000002404047981 */ /* 0x000ea2000c1e1b00 */
[----:B------:R-:W-:Y:S01]  /*2800*/  UMOV UR4, 0xf0000000 ;  /* 0xf000000000047882 */ /* 0x000fe20000000000 */
[----:B------:R-:W-:Y:S01]  /*2810*/  UMOV UR5, 0x380fffff ;  /* 0x380fffff00057882 */ /* 0x000fe20000000000 */
[----:B--2---:R-:W0:Y:S01]  /*2820*/  F2F.F32.F64 R19, R4 ;  /* 0x0000000400137310 */ /* 0x004e220000301000 */
[----:B------:R-:W-:-:S14]  /*2830*/  DSETP.GEU.AND P0, PT, |R4|, UR4, PT ;  /* 0x0000000404007e2a */ /* 0x000fdc000bf0e200 */
[----:B0-----:R-:W-:Y:S01]  /*2840*/  @!P0 FMUL R19, R19, 1.175494350822287508e-38 ;  /* 0x0080000013138820 */ /* 0x001fe20000400000 */
[----:B------:R-:W-:Y:S06]  /*2850*/  BRA `(.L_x_14325) ;  /* 0x0000000800307947 */ /* 0x000fec0003800000 */
.L_x_14333:
        /* <DEDUP_REMOVED lines=26> */
.L_x_14336:
        /* <DEDUP_REMOVED lines=13> */
.L_x_14335:
[----:B------:R-:W2:Y:S02]  /*2ad0*/  LDG.E.U16 R4, desc[UR36][R4.64] ;  /* 0x0000002404047981 */ /* 0x000ea4000c1e1500 */
[----:B--2---:R-:W-:Y:S01]  /*2ae0*/  IMAD.U32 R19, R4, 0x10000, RZ ;  /* 0x0001000004137824 */ /* 0x004fe200078e00ff */
[----:B------:R-:W-:Y:S06]  /*2af0*/  BRA `(.L_x_14325) ;  /* 0x0000000400887947 */ /* 0x000fec0003800000 */
.L_x_14332:
        /* <DEDUP_REMOVED lines=11> */
.L_x_14339:
        /* <DEDUP_REMOVED lines=20> */
.L_x_14341:
[----:B------:R-:W-:Y:S05]  /*2cf0*/  BSYNC B0 ;  /* 0x0000000000007941 */ /* 0x000fea0003800000 */
.L_x_14340:
[----:B------:R-:W-:Y:S01]  /*2d00*/  IMAD.SHL.U32 R3, R3, 0x100000, RZ ;  /* 0x0010000003037824 */ /* 0x000fe200078e00ff */
[----:B------:R-:W-:-:S04]  /*2d10*/  LEA R0, R0, 0x3b800000, 0x17 ;  /* 0x3b80000000007811 */ /* 0x000fc800078eb8ff */
[----:B------:R-:W-:Y:S01]  /*2d20*/  LOP3.LUT R19, R0, R3, R19, 0xfe, !PT ;  /* 0x0000000300137212 */ /* 0x000fe200078efe13 */
[----:B------:R-:W-:Y:S06]  /*2d30*/  BRA `(.L_x_14325) ;  /* 0x0000000000f87947 */ /* 0x000fec0003800000 */
.L_x_14338:
        /* <DEDUP_REMOVED lines=20> */
.L_x_14343:
[----:B------:R-:W-:Y:S05]  /*2e80*/  BSYNC B0 ;  /* 0x0000000000007941 */ /* 0x000fea0003800000 */
.L_x_14342:
[----:B------:R-:W-:Y:S01]  /*2e90*/  IMAD.SHL.U32 R3, R3, 0x200000, RZ ;  /* 0x0020000003037824 */ /* 0x000fe200078e00ff */
[----:B------:R-:W-:-:S04]  /*2ea0*/  LEA R0, R0, 0x37800000, 0x17 ;  /* 0x3780000000007811 */ /* 0x000fc800078eb8ff */
[----:B------:R-:W-:Y:S01]  /*2eb0*/  LOP3.LUT R19, R0, R3, R19, 0xfe, !PT ;  /* 0x0000000300137212 */ /* 0x000fe200078efe13 */
[----:B------:R-:W-:Y:S06]  /*2ec0*/  BRA `(.L_x_14325) ;  /* 0x0000000000947947 */ /* 0x000fec0003800000 */
.L_x_14337:
        /* <DEDUP_REMOVED lines=14> */
.L_x_14324:
        /* <DEDUP_REMOVED lines=16> */
.L_x_14346:
[----:B------:R-:W-:Y:S01]  /*30b0*/  IMAD.MOV.U32 R19, RZ, RZ, RZ ;  /* 0x000000ffff137224 */ /* 0x000fe200078e00ff */
[----:B------:R-:W-:Y:S06]  /*30c0*/  BRA `(.L_x_14325) ;  /* 0x0000000000147947 */ /* 0x000fec0003800000 */
.L_x_14345:
[----:B------:R-:W2:Y:S02]  /*30d0*/  LDG.E.64 R4, desc[UR36][R4.64] ;  /* 0x0000002404047981 */ /* 0x000ea4000c1e1b00 */
[----:B--2---:R0:W1:Y:S01]  /*30e0*/  I2F.U64 R19, R4 ;  /* 0x0000000400137312 */ /* 0x0040620000301000 */
[----:B------:R-:W-:Y:S05]  /*30f0*/  BRA `(.L_x_14325) ;  /* 0x0000000000087947 */ /* 0x000fea0003800000 */
.L_x_14344:
[----:B------:R-:W2:Y:S02]  /*3100*/  LDG.E R4, desc[UR36][R4.64] ;  /* 0x0000002404047981 */ /* 0x000ea4000c1e1900 */
[----:B--2---:R-:W-:-:S07]  /*3110*/  I2FP.F32.U32 R19, R4 ;  /* 0x0000000400137245 */ /* 0x004fce0000201000 */
.L_x_14325:
[----:B------:R-:W-:Y:S05]  /*3120*/  BSYNC B6 ;  /* 0x0000000000067941 */ /* 0x000fea0003800000 */
.L_x_14319:
[----:B012-4-:R-:W0:Y:S01]  /*3130*/  LDC.64 R4, c[0x0][0x248] ;  /* 0x00009200ff047b82 */ /* 0x017e220000000a00 */
        /* <DEDUP_REMOVED lines=19> */
.L_x_14351:
[----:B------:R-:W2:Y:S02]  /*3270*/  LDG.E.U8 R4, desc[UR36][R4.64] ;  /* 0x0000002404047981 */ /* 0x000ea4000c1e1100 */
[----:B--2---:R-:W-:Y:S01]  /*3280*/  I2FP.F32.U32 R22, R4 ;  /* 0x0000000400167245 */ /* 0x004fe20000201000 */
[----:B------:R-:W-:Y:S06]  /*3290*/  BRA `(.L_x_14353) ;  /* 0x0000000c002c7947 */ /* 0x000fec0003800000 */
.L_x_14350:
        /* <DEDUP_REMOVED lines=9> */
.L_x_14355:
[----:B------:R-:W2:Y:S02]  /*3330*/  LDG.E R4, desc[UR36][R4.64] ;  /* 0x0000002404047981 */ /* 0x000ea4000c1e1900 */
[----:B--2---:R-:W-:Y:S01]  /*3340*/  I2FP.F32.S32 R22, R4 ;  /* 0x0000000400167245 */ /* 0x004fe20000201400 */
[----:B------:R-:W-:Y:S06]  /*3350*/  BRA `(.L_x_14353) ;  /* 0x0000000800fc7947 */ /* 0x000fec0003800000 */
.L_x_14354:
[----:B------:R-:W2:Y:S02]  /*3360*/  LDG.E.U16 R4, desc[UR36][R4.64] ;  /* 0x0000002404047981 */ /* 0x000ea4000c1e1500 */
[----:B--2---:R0:W1:Y:S01]  /*3370*/  I2F.S16 R22, R4 ;  /* 0x0000000400167306 */ /* 0x0040620000101400 */
[----:B------:R-:W-:Y:S05]  /*3380*/  BRA `(.L_x_14353) ;  /* 0x0000000800f07947 */ /* 0x000fea0003800000 */
.L_x_14349:
        /* <DEDUP_REMOVED lines=8> */
.L_x_14357:
[----:B------:R-:W2:Y:S02]  /*3410*/  LDG.E.U16 R4, desc[UR36][R4.64] ;  /* 0x0000002404047981 */ /* 0x000ea4000c1e1500 */
[----:B--2---:R-:W-:Y:S01]  /*3420*/  HADD2.F32 R22, -RZ, R4.H0_H0 ;  /* 0x20000004ff167230 */ /* 0x004fe20000004100 */
[----:B------:R-:W-:Y:S06]  /*3430*/  BRA `(.L_x_14353) ;  /* 0x0000000800c47947 */ /* 0x000fec0003800000 */
.L_x_14356:
        /* <DEDUP_REMOVED lines=8> */
.L_x_14359:
[----:B------:R-:W2:Y:S02]  /*34c0*/  LDG.E.U16 R4, desc[UR36][R4.64] ;  /* 0x0000002404047981 */ /* 0x000ea4000c1e1500 */
[----:B--2---:R-:W-:Y:S01]  /*34d0*/  HADD2.F32 R22, -RZ, R4.H0_H0 ;  /* 0x20000004ff167230 */ /* 0x004fe20000004100 */
[----:B------:R-:W-:Y:S06]  /*34e0*/  BRA `(.L_x_14353) ;  /* 0x0000000800987947 */ /* 0x000fec0003800000 */
.L_x_14358:
[----:B------:R-:W2:Y:S01]  /*34f0*/  LDG.E.64 R4, desc[UR36][R4.64] ;  /* 0x0000002404047981 */ /* 0x000ea2000c1e1b00 */
[----:B------:R-:W-:Y:S01]  /*3500*/  UMOV UR4, 0xf0000000 ;  /* 0xf000000000047882 */ /* 0x000fe20000000000 */
[----:B------:R-:W-:Y:S01]  /*3510*/  UMOV UR5, 0x380fffff ;  /* 0x380fffff00057882 */ /* 0x000fe20000000000 */
[----:B--2---:R-:W0:Y:S01]  /*3520*/  F2F.F32.F64 R22, R4 ;  /* 0x0000000400167310 */ /* 0x004e220000301000 */
[----:B------:R-:W-:-:S14]  /*3530*/  DSETP.GEU.AND P0, PT, |R4|, UR4, PT ;  /* 0x0000000404007e2a */ /* 0x000fdc000bf0e200 */
[----:B0-----:R-:W-:Y:S01]  /*3540*/  @!P0 FMUL R22, R22, 1.175494350822287508e-38 ;  /* 0x0080000016168820 */ /* 0x001fe20000400000 */
[----:B------:R-:W-:Y:S06]  /*3550*/  BRA `(.L_x_14353) ;  /* 0x00000008007c7947 */ /* 0x000fec0003800000 */
.L_x_14348:
        /* <DEDUP_REMOVED lines=12> */
.L_x_14362:
[----:B------:R-:W2:Y:S01]  /*3620*/  LDG.E.64 R4, desc[UR36][R4.64] ;  /* 0x0000002404047981 */ /* 0x000ea2000c1e1b00 */
[----:B------:R-:W-:Y:S01]  /*3630*/  UMOV UR4, 0xf0000000 ;  /* 0xf000000000047882 */ /* 0x000fe20000000000 */
[----:B------:R-:W-:Y:S01]  /*3640*/  UMOV UR5, 0x380fffff ;  /* 0x380fffff00057882 */ /* 0x000fe20000000000 */
[----:B--2---:R-:W0:Y:S01]  /*3650*/  F2F.F32.F64 R22, R4 ;  /* 0x0000000400167310 */ /* 0x004e220000301000 */
[----:B------:R-:W-:-:S14]  /*3660*/  DSETP.GEU.AND P0, PT, |R4|, UR4, PT ;  /* 0x0000000404007e2a */ /* 0x000fdc000bf0e200 */
[----:B0-----:R-:W-:Y:S01]  /*3670*/  @!P0 FMUL R22, R22, 1.175494350822287508e-38 ;  /* 0x0080000016168820 */ /* 0x001fe20000400000 */
[----:B------:R-:W-:Y:S06]  /*3680*/  BRA `(.L_x_14353) ;  /* 0x0000000800307947 */ /* 0x000fec0003800000 */
.L_x_14361:
        /* <DEDUP_REMOVED lines=26> */
.L_x_14364:
        /* <DEDUP_REMOVED lines=13> */
.L_x_14363:
[----:B------:R-:W2:Y:S02]  /*3900*/  LDG.E.U16 R4, desc[UR36][R4.64] ;  /* 0x0000002404047981 */ /* 0x000ea4000c1e1500 */
[----:B--2---:R-:W-:Y:S01]  /*3910*/  IMAD.U32 R22, R4, 0x10000, RZ ;  /* 0x0001000004167824 */ /* 0x004fe200078e00ff */
[----:B------:R-:W-:Y:S06]  /*3920*/  BRA `(.L_x_14353) ;  /* 0x0000000400887947 */ /* 0x000fec0003800000 */
.L_x_14360:
        /* <DEDUP_REMOVED lines=11> */
.L_x_14367:
        /* <DEDUP_REMOVED lines=20> */
.L_x_14369:
[----:B------:R-:W-:Y:S05]  /*3b20*/  BSYNC B0 ;  /* 0x0000000000007941 */ /* 0x000fea0003800000 */
.L_x_14368:
[----:B------:R-:W-:Y:S01]  /*3b30*/  IMAD.SHL.U32 R3, R3, 0x100000, RZ ;  /* 0x0010000003037824 */ /* 0x000fe200078e00ff */
[----:B------:R-:W-:-:S04]  /*3b40*/  LEA R5, R0, 0x3b800000, 0x17 ;  /* 0x3b80000000057811 */ /* 0x000fc800078eb8ff */
[----:B------:R-:W-:Y:S01]  /*3b50*/  LOP3.LUT R22, R5, R3, R22, 0xfe, !PT ;  /* 0x0000000305167212 */ /* 0x000fe200078efe16 */
[----:B------:R-:W-:Y:S06]  /*3b60*/  BRA `(.L_x_14353) ;  /* 0x0000000000f87947 */ /* 0x000fec0003800000 */
.L_x_14366:
        /* <DEDUP_REMOVED lines=20> */
.L_x_14371:
[----:B------:R-:W-:Y:S05]  /*3cb0*/  BSYNC B0 ;  /* 0x0000000000007941 */ /* 0x000fea0003800000 */
.L_x_14370:
[----:B------:R-:W-:Y:S01]  /*3cc0*/  IMAD.SHL.U32 R3, R3, 0x200000, RZ ;  /* 0x0020000003037824 */ /* 0x000fe200078e00ff */
[----:B------:R-:W-:-:S04]  /*3cd0*/  LEA R5, R0, 0x37800000, 0x17 ;  /* 0x3780000000057811 */ /* 0x000fc800078eb8ff */
[----:B------:R-:W-:Y:S01]  /*3ce0*/  LOP3.LUT R22, R5, R3, R22, 0xfe, !PT ;  /* 0x0000000305167212 */ /* 0x000fe200078efe16 */
[----:B------:R-:W-:Y:S06]  /*3cf0*/  BRA `(.L_x_14353) ;  /* 0x0000000000947947 */ /* 0x000fec0003800000 */
.L_x_14365:
        /* <DEDUP_REMOVED lines=14> */
.L_x_14352:
        /* <DEDUP_REMOVED lines=16> */
.L_x_14374:
[----:B------:R-:W-:Y:S01]  /*3ee0*/  IMAD.MOV.U32 R22, RZ, RZ, RZ ;  /* 0x000000ffff167224 */ /* 0x000fe200078e00ff */
[----:B------:R-:W-:Y:S06]  /*3ef0*/  BRA `(.L_x_14353) ;  /* 0x0000000000147947 */ /* 0x000fec0003800000 */
.L_x_14373:
[----:B------:R-:W2:Y:S02]  /*3f00*/  LDG.E.64 R22, desc[UR36][R4.64] ;  /* 0x0000002404167981 */ /* 0x000ea4000c1e1b00 */
[----:B--2---:R0:W1:Y:S01]  /*3f10*/  I2F.U64 R22, R22 ;  /* 0x0000001600167312 */ /* 0x0040620000301000 */
[----:B------:R-:W-:Y:S05]  /*3f20*/  BRA `(.L_x_14353) ;  /* 0x0000000000087947 */ /* 0x000fea0003800000 */
.L_x_14372:
[----:B------:R-:W2:Y:S02]  /*3f30*/  LDG.E R4, desc[UR36][R4.64] ;  /* 0x0000002404047981 */ /* 0x000ea4000c1e1900 */
[----:B--2---:R-:W-:-:S07]  /*3f40*/  I2FP.F32.U32 R22, R4 ;  /* 0x0000000400167245 */ /* 0x004fce0000201000 */
.L_x_14353:
[----:B------:R-:W-:Y:S05]  /*3f50*/  BSYNC B6 ;  /* 0x0000000000067941 */ /* 0x000fea0003800000 */
.L_x_14347:
        /* <DEDUP_REMOVED lines=20> */
.L_x_14379:
[----:B------:R-:W2:Y:S02]  /*40a0*/  LDG.E.U8 R4, desc[UR36][R4.64] ;  /* 0x0000002404047981 */ /* 0x000ea4000c1e1100 */
[----:B--2---:R-:W-:Y:S01]  /*40b0*/  I2FP.F32.U32 R24, R4 ;  /* 0x0000000400187245 */ /* 0x004fe20000201000 */
[----:B------:R-:W-:Y:S06]  /*40c0*/  BRA `(.L_x_14381) ;  /* 0x0000000c002c7947 */ /* 0x000fec0003800000 */
.L_x_14378:
        /* <DEDUP_REMOVED lines=9> */
.L_x_14383:
[----:B------:R-:W2:Y:S02]  /*4160*/  LDG.E R4, desc[UR36][R4.64] ;  /* 0x0000002404047981 */ /* 0x000ea4000c1e1900 */
[----:B--2---:R-:W-:Y:S01]  /*4170*/  I2FP.F32.S32 R24, R4 ;  /* 0x0000000400187245 */ /* 0x004fe20000201400 */
[----:B------:R-:W-:Y:S06]  /*4180*/  BRA `(.L_x_14381) ;  /* 0x0000000800fc7947 */ /* 0x000fec0003800000 */
.L_x_14382:
[----:B------:R-:W2:Y:S02]  /*4190*/  LDG.E.U16 R4, desc[UR36][R4.64] ;  /* 0x0000002404047981 */ /* 0x000ea4000c1e1500 */
[----:B--2---:R0:W2:Y:S01]  /*41a0*/  I2F.S16 R24, R4 ;  /* 0x0000000400187306 */ /* 0x0040a20000101400 */
[----:B------:R-:W-:Y:S05]  /*41b0*/  BRA `(.L_x_14381) ;  /* 0x0000000800f07947 */ /* 0x000fea0003800000 */
.L_x_14377:
        /* <DEDUP_REMOVED lines=8> */
.L_x_14385:
[----:B------:R-:W2:Y:S02]  /*4240*/  LDG.E.U16 R4, desc[UR36][R4.64] ;  /* 0x0000002404047981 */ /* 0x000ea4000c1e1500 */
[----:B--2---:R-:W-:Y:S01]  /*4250*/  HADD2.F32 R24, -RZ, R4.H0_H0 ;  /* 0x20000004ff187230 */ /* 0x004fe20000004100 */
[----:B------:R-:W-:Y:S06]  /*4260*/  BRA `(.L_x_14381) ;  /* 0x0000000800c47947 */ /* 0x000fec0003800000 */
.L_x_14384:
        /* <DEDUP_REMOVED lines=8> */
.L_x_14387:
[----:B------:R-:W2:Y:S02]  /*42f0*/  LDG.E.U16 R4, desc[UR36][R4.64] ;  /* 0x0000002404047981 */ /* 0x000ea4000c1e1500 */
[----:B--2---:R-:W-:Y:S01]  /*4300*/  HADD2.F32 R24, -RZ, R4.H0_H0 ;  /* 0x20000004ff187230 */ /* 0x004fe20000004100 */
[----:B------:R-:W-:Y:S06]  /*4310*/  BRA `(.L_x_14381) ;  /* 0x0000000800987947 */ /* 0x000fec0003800000 */
.L_x_14386:
[----:B------:R-:W2:Y:S01]  /*4320*/  LDG.E.64 R4, desc[UR36][R4.64] ;  /* 0x0000002404047981 */ /* 0x000ea2000c1e1b00 */
[----:B------:R-:W-:Y:S01]  /*4330*/  UMOV UR4, 0xf0000000 ;  /* 0xf000000000047882 */ /* 0x000fe20000000000 */
[----:B------:R-:W-:Y:S01]  /*4340*/  UMOV UR5, 0x380fffff ;  /* 0x380fffff00057882 */ /* 0x000fe20000000000 */
[----:B--2---:R-:W0:Y:S01]  /*4350*/  F2F.F32.F64 R24, R4 ;  /* 0x0000000400187310 */ /* 0x004e220000301000 */
[----:B------:R-:W-:-:S14]  /*4360*/  DSETP.GEU.AND P0, PT, |R4|, UR4, PT ;  /* 0x0000000404007e2a */ /* 0x000fdc000bf0e200 */
[----:B0-----:R-:W-:Y:S01]  /*4370*/  @!P0 FMUL R24, R24, 1.175494350822287508e-38 ;  /* 0x0080000018188820 */ /* 0x001fe20000400000 */
[----:B------:R-:W-:Y:S06]  /*4380*/  BRA `(.L_x_14381) ;  /* 0x00000008007c7947 */ /* 0x000fec0003800000 */
.L_x_14376:
        /* <DEDUP_REMOVED lines=12> */
.L_x_14390:
[----:B------:R-:W2:Y:S01]  /*4450*/  LDG.E.64 R4, desc[UR36][R4.64] ;  /* 0x0000002404047981 */ /* 0x000ea2000c1e1b00 */
[----:B------:R-:W-:Y:S01]  /*4460*/  UMOV UR4, 0xf0000000 ;  /* 0xf000000000047882 */ /* 0x000fe20000000000 */
[----:B------:R-:W-:Y:S01]  /*4470*/  UMOV UR5, 0x380fffff ;  /* 0x380fffff00057882 */ /* 0x000fe20000000000 */
[----:B--2---:R-:W0:Y:S01]  /*4480*/  F2F.F32.F64 R24, R4 ;  /* 0x0000000400187310 */ /* 0x004e220000301000 */
[----:B------:R-:W-:-:S14]  /*4490*/  DSETP.GEU.AND P0, PT, |R4|, UR4, PT ;  /* 0x0000000404007e2a */ /* 0x000fdc000bf0e200 */
[----:B0-----:R-:W-:Y:S01]  /*44a0*/  @!P0 FMUL R24, R24, 1.175494350822287508e-38 ;  /* 0x0080000018188820 */ /* 0x001fe20000400000 */
[----:B------:R-:W-:Y:S06]  /*44b0*/  BRA `(.L_x_14381) ;  /* 0x0000000800307947 */ /* 0x000fec0003800000 */
.L_x_14389:
        /* <DEDUP_REMOVED lines=26> */
.L_x_14392:
        /* <DEDUP_REMOVED lines=13> */
.L_x_14391:
[----:B------:R-:W2:Y:S02]  /*4730*/  LDG.E.U16 R4, desc[UR36][R4.64] ;  /* 0x0000002404047981 */ /* 0x000ea4000c1e1500 */
[----:B--2---:R-:W-:Y:S01]  /*4740*/  IMAD.U32 R24, R4, 0x10000, RZ ;  /* 0x0001000004187824 */ /* 0x004fe200078e00ff */
[----:B------:R-:W-:Y:S06]  /*4750*/  BRA `(.L_x_14381) ;  /* 0x0000000400887947 */ /* 0x000fec0003800000 */
.L_x_14388:
        /* <DEDUP_REMOVED lines=11> */
.L_x_14395:
        /* <DEDUP_REMOVED lines=20> */
.L_x_14397:
[----:B------:R-:W-:Y:S05]  /*4950*/  BSYNC B0 ;  /* 0x0000000000007941 */ /* 0x000fea0003800000 */
.L_x_14396:
[----:B------:R-:W-:Y:S01]  /*4960*/  IMAD.SHL.U32 R3, R3, 0x100000, RZ ;  /* 0x0010000003037824 */ /* 0x000fe200078e00ff */
[----:B------:R-:W-:-:S04]  /*4970*/  LEA R5, R0, 0x3b800000, 0x17 ;  /* 0x3b80000000057811 */ /* 0x000fc800078eb8ff */
[----:B------:R-:W-:Y:S01]  /*4980*/  LOP3.LUT R24, R5, R3, R24, 0xfe, !PT ;  /* 0x0000000305187212 */ /* 0x000fe200078efe18 */
[----:B------:R-:W-:Y:S06]  /*4990*/  BRA `(.L_x_14381) ;  /* 0x0000000000f87947 */ /* 0x000fec0003800000 */
.L_x_14394:
        /* <DEDUP_REMOVED lines=20> */
.L_x_14399:
[----:B------:R-:W-:Y:S05]  /*4ae0*/  BSYNC B0 ;  /* 0x0000000000007941 */ /* 0x000fea0003800000 */
.L_x_14398:
[----:B------:R-:W-:Y:S01]  /*4af0*/  IMAD.SHL.U32 R3, R3, 0x200000, RZ ;  /* 0x0020000003037824 */ /* 0x000fe200078e00ff */
[----:B------:R-:W-:-:S04]  /*4b00*/  LEA R5, R0, 0x37800000, 0x17 ;  /* 0x3780000000057811 */ /* 0x000fc800078eb8ff */
[----:B------:R-:W-:Y:S01]  /*4b10*/  LOP3.LUT R24, R5, R3, R24, 0xfe, !PT ;  /* 0x0000000305187212 */ /* 0x000fe200078efe18 */
[----:B------:R-:W-:Y:S06]  /*4b20*/  BRA `(.L_x_14381) ;  /* 0x0000000000947947 */ /* 0x000fec0003800000 */
.L_x_14393:
        /* <DEDUP_REMOVED lines=14> */
.L_x_14380:
        /* <DEDUP_REMOVED lines=16> */
.L_x_14402:
[----:B------:R-:W-:Y:S01]  /*4d10*/  IMAD.MOV.U32 R24, RZ, RZ, RZ ;  /* 0x000000ffff187224 */ /* 0x000fe200078e00ff */
[----:B------:R-:W-:Y:S06]  /*4d20*/  BRA `(.L_x_14381) ;  /* 0x0000000000147947 */ /* 0x000fec0003800000 */
.L_x_14401:
[----:B------:R-:W2:Y:S02]  /*4d30*/  LDG.E.64 R4, desc[UR36][R4.64] ;  /* 0x0000002404047981 */ /* 0x000ea4000c1e1b00 */
[----:B--2---:R0:W2:Y:S01]  /*4d40*/  I2F.U64 R24, R4 ;  /* 0x0000000400187312 */ /* 0x0040a20000301000 */
[----:B------:R-:W-:Y:S05]  /*4d50*/  BRA `(.L_x_14381) ;  /* 0x0000000000087947 */ /* 0x000fea0003800000 */
.L_x_14400:
[----:B------:R-:W2:Y:S02]  /*4d60*/  LDG.E R4, desc[UR36][R4.64] ;  /* 0x0000002404047981 */ /* 0x000ea4000c1e1900 */
[----:B--2---:R-:W-:-:S07]  /*4d70*/  I2FP.F32.U32 R24, R4 ;  /* 0x0000000400187245 */ /* 0x004fce0000201000 */
.L_x_14381:
[----:B------:R-:W-:Y:S05]  /*4d80*/  BSYNC B6 ;  /* 0x0000000000067941 */ /* 0x000fea0003800000 */
.L_x_14375:
[----:B0---4-:R-:W0:Y:S01]  /*4d90*/  LDC.64 R4, c[0x0][0x258] ;  /* 0x00009600ff047b82 */ /* 0x011e220000000a00 */
        /* <DEDUP_REMOVED lines=19> */
.L_x_14407:
[----:B------:R-:W4:Y:S02]  /*4ed0*/  LDG.E.U8 R4, desc[UR36][R4.64] ;  /* 0x0000002404047981 */ /* 0x000f24000c1e1100 */
[----:B----4-:R-:W-:Y:S01]  /*4ee0*/  I2FP.F32.U32 R23, R4 ;  /* 0x0000000400177245 */ /* 0x010fe20000201000 */
[----:B------:R-:W-:Y:S06]  /*4ef0*/  BRA `(.L_x_14409) ;  /* 0x0000000c002c7947 */ /* 0x000fec0003800000 */
.L_x_14406:
        /* <DEDUP_REMOVED lines=9> */
.L_x_14411:
[----:B------:R-:W4:Y:S02]  /*4f90*/  LDG.E R4, desc[UR36][R4.64] ;  /* 0x0000002404047981 */ /* 0x000f24000c1e1900 */
[----:B----4-:R-:W-:Y:S01]  /*4fa0*/  I2FP.F32.S32 R23, R4 ;  /* 0x0000000400177245 */ /* 0x010fe20000201400 */
[----:B------:R-:W-:Y:S06]  /*4fb0*/  BRA `(.L_x_14409) ;  /* 0x0000000800fc7947 */ /* 0x000fec0003800000 */
.L_x_14410:
[----:B------:R-:W4:Y:S02]  /*4fc0*/  LDG.E.U16 R4, desc[UR36][R4.64] ;  /* 0x0000002404047981 */ /* 0x000f24000c1e1500 */
[----:B----4-:R0:W4:Y:S01]  /*4fd0*/  I2F.S16 R23, R4 ;  /* 0x0000000400177306 */ /* 0x0101220000101400 */
[----:B------:R-:W-:Y:S05]  /*4fe0*/  BRA `(.L_x_14409) ;  /* 0x0000000800f07947 */ /* 0x000fea0003800000 */
.L_x_14405:
        /* <DEDUP_REMOVED lines=8> */
.L_x_14413:
[----:B------:R-:W4:Y:S02]  /*5070*/  LDG.E.U16 R4, desc[UR36][R4.64] ;  /* 0x0000002404047981 */ /* 0x000f24000c1e1500 */
[----:B----4-:R-:W-:Y:S01]  /*5080*/  HADD2.F32 R23, -RZ, R4.H0_H0 ;  /* 0x20000004ff177230 */ /* 0x010fe20000004100 */
[----:B------:R-:W-:Y:S06]  /*5090*/  BRA `(.L_x_14409) ;  /* 0x0000000800c47947 */ /* 0x000fec0003800000 */
.L_x_14412:
        /* <DEDUP_REMOVED lines=8> */
.L_x_14415:
[----:B------:R-:W4:Y:S02]  /*5120*/  LDG.E.U16 R4, desc[UR36][R4.64] ;  /* 0x0000002404047981 */ /* 0x000f24000c1e1500 */
[----:B----4-:R-:W-:Y:S01]  /*5130*/  HADD2.F32 R23, -RZ, R4.H0_H0 ;  /* 0x20000004ff177230 */ /* 0x010fe20000004100 */
[----:B------:R-:W-:Y:S06]  /*5140*/  BRA `(.L_x_14409) ;  /* 0x0000000800987947 */ /* 0x000fec0003800000 */
.L_x_14414:
[----:B------:R-:W4:Y:S01]  /*5150*/  LDG.E.64 R4, desc[UR36][R4.64] ;  /* 0x0000002404047981 */ /* 0x000f22000c1e1b00 */
[----:B------:R-:W-:Y:S01]  /*5160*/  UMOV UR4, 0xf0000000 ;  /* 0xf000000000047882 */ /* 0x000fe20000000000 */
[----:B------:R-:W-:Y:S01]  /*5170*/  UMOV UR5, 0x380fffff ;  /* 0x380fffff00057882 */ /* 0x000fe20000000000 */
[----:B----4-:R-:W0:Y:S01]  /*5180*/  F2F.F32.F64 R23, R4 ;  /* 0x0000000400177310 */ /* 0x010e220000301000 */
[----:B------:R-:W-:-:S14]  /*5190*/  DSETP.GEU.AND P0, PT, |R4|, UR4, PT ;  /* 0x0000000404007e2a */ /* 0x000fdc000bf0e200 */
[----:B0-----:R-:W-:Y:S01]  /*51a0*/  @!P0 FMUL R23, R23, 1.175494350822287508e-38 ;  /* 0x0080000017178820 */ /* 0x001fe20000400000 */
[----:B------:R-:W-:Y:S06]  /*51b0*/  BRA `(.L_x_14409) ;  /* 0x00000008007c7947 */ /* 0x000fec0003800000 */
.L_x_14404:
        /* <DEDUP_REMOVED lines=12> */
.L_x_14418:
[----:B------:R-:W4:Y:S01]  /*5280*/  LDG.E.64 R4, desc[UR36][R4.64] ;  /* 0x0000002404047981 */ /* 0x000f22000c1e1b00 */
[----:B------:R-:W-:Y:S01]  /*5290*/  UMOV UR4, 0xf0000000 ;  /* 0xf000000000047882 */ /* 0x000fe20000000000 */
[----:B------:R-:W-:Y:S01]  /*52a0*/  UMOV UR5, 0x380fffff ;  /* 0x380fffff00057882 */ /* 0x000fe20000000000 */
[----:B----4-:R-:W0:Y:S01]  /*52b0*/  F2F.F32.F64 R23, R4 ;  /* 0x0000000400177310 */ /* 0x010e220000301000 */
[----:B------:R-:W-:-:S14]  /*52c0*/  DSETP.GEU.AND P0, PT, |R4|, UR4, PT ;  /* 0x0000000404007e2a */ /* 0x000fdc000bf0e200 */
[----:B0-----:R-:W-:Y:S01]  /*52d0*/  @!P0 FMUL R23, R23, 1.175494350822287508e-38 ;  /* 0x0080000017178820 */ /* 0x001fe20000400000 */
[----:B------:R-:W-:Y:S06]  /*52e0*/  BRA `(.L_x_14409) ;  /* 0x0000000800307947 */ /* 0x000fec0003800000 */
.L_x_14417:
        /* <DEDUP_REMOVED lines=26> */
.L_x_14420:
        /* <DEDUP_REMOVED lines=13> */
.L_x_14419:
[----:B------:R-:W4:Y:S02]  /*5560*/  LDG.E.U16 R4, desc[UR36][R4.64] ;  /* 0x0000002404047981 */ /* 0x000f24000c1e1500 */
[----:B----4-:R-:W-:Y:S01]  /*5570*/  IMAD.U32 R23, R4, 0x10000, RZ ;  /* 0x0001000004177824 */ /* 0x010fe200078e00ff */
[----:B------:R-:W-:Y:S06]  /*5580*/  BRA `(.L_x_14409) ;  /* 0x0000000400887947 */ /* 0x000fec0003800000 */
.L_x_14416:
        /* <DEDUP_REMOVED lines=11> */
.L_x_14423:
        /* <DEDUP_REMOVED lines=20> */
.L_x_14425:
[----:B------:R-:W-:Y:S05]  /*5780*/  BSYNC B0 ;  /* 0x0000000000007941 */ /* 0x000fea0003800000 */
.L_x_14424:
[----:B------:R-:W-:Y:S01]  /*5790*/  IMAD.SHL.U32 R3, R3, 0x100000, RZ ;  /* 0x0010000003037824 */ /* 0x000fe200078e00ff */
[----:B------:R-:W-:-:S04]  /*57a0*/  LEA R0, R0, 0x3b800000, 0x17 ;  /* 0x3b80000000007811 */ /* 0x000fc800078eb8ff */
[----:B------:R-:W-:Y:S01]  /*57b0*/  LOP3.LUT R23, R0, R3, R23, 0xfe, !PT ;  /* 0x0000000300177212 */ /* 0x000fe200078efe17 */
[----:B------:R-:W-:Y:S06]  /*57c0*/  BRA `(.L_x_14409) ;  /* 0x0000000000f87947 */ /* 0x000fec0003800000 */
.L_x_14422:
        /* <DEDUP_REMOVED lines=20> */
.L_x_14427:
[----:B------:R-:W-:Y:S05]  /*5910*/  BSYNC B0 ;  /* 0x0000000000007941 */ /* 0x000fea0003800000 */
.L_x_14426:
[----:B------:R-:W-:Y:S01]  /*5920*/  IMAD.SHL.U32 R3, R3, 0x200000, RZ ;  /* 0x0020000003037824 */ /* 0x000fe200078e00ff */
[----:B------:R-:W-:-:S04]  /*5930*/  LEA R0, R0, 0x37800000, 0x17 ;  /* 0x3780000000007811 */ /* 0x000fc800078eb8ff */
[----:B------:R-:W-:Y:S01]  /*5940*/  LOP3.LUT R23, R0, R3, R23, 0xfe, !PT ;  /* 0x0000000300177212 */ /* 0x000fe200078efe17 */
[----:B------:R-:W-:Y:S06]  /*5950*/  BRA `(.L_x_14409) ;  /* 0x0000000000947947 */ /* 0x000fec0003800000 */
.L_x_14421:
        /* <DEDUP_REMOVED lines=14> */
.L_x_14408:
        /* <DEDUP_REMOVED lines=16> */
.L_x_14430:
[----:B------:R-:W-:Y:S01]  /*5b40*/  IMAD.MOV.U32 R23, RZ, RZ, RZ ;  /* 0x000000ffff177224 */ /* 0x000fe200078e00ff */
[----:B------:R-:W-:Y:S06]  /*5b50*/  BRA `(.L_x_14409) ;  /* 0x0000000000147947 */ /* 0x000fec0003800000 */
.L_x_14429:
[----:B------:R-:W4:Y:S02]  /*5b60*/  LDG.E.64 R4, desc[UR36][R4.64] ;  /* 0x0000002404047981 */ /* 0x000f24000c1e1b00 */
[----:B----4-:R0:W4:Y:S01]  /*5b70*/  I2F.U64 R23, R4 ;  /* 0x0000000400177312 */ /* 0x0101220000301000 */
[----:B------:R-:W-:Y:S05]  /*5b80*/  BRA `(.L_x_14409) ;  /* 0x0000000000087947 */ /* 0x000fea0003800000 */
.L_x_14428:
[----:B------:R-:W4:Y:S02]  /*5b90*/  LDG.E R4, desc[UR36][R4.64] ;  /* 0x0000002404047981 */ /* 0x000f24000c1e1900 */
[----:B----4-:R-:W-:-:S07]  /*5ba0*/  I2FP.F32.U32 R23, R4 ;  /* 0x0000000400177245 */ /* 0x010fce0000201000 */
.L_x_14409:
[----:B------:R-:W-:Y:S05]  /*5bb0*/  BSYNC B6 ;  /* 0x0000000000067941 */ /* 0x000fea0003800000 */
.L_x_14403:
        /* <DEDUP_REMOVED lines=20> */
.L_x_14435:
[----:B------:R-:W2:Y:S02]  /*5d00*/  LDG.E.U8 R4, desc[UR36][R4.64] ;  /* 0x0000002404047981 */ /* 0x000ea4000c1e1100 */
[----:B--2---:R-:W-:Y:S01]  /*5d10*/  I2FP.F32.U32 R25, R4 ;  /* 0x0000000400197245 */ /* 0x004fe20000201000 */
[----:B------:R-:W-:Y:S06]  /*5d20*/  BRA `(.L_x_14437) ;  /* 0x0000000c002c7947 */ /* 0x000fec0003800000 */
.L_x_14434:
        /* <DEDUP_REMOVED lines=9> */
.L_x_14439:
[----:B------:R-:W2:Y:S02]  /*5dc0*/  LDG.E R4, desc[UR36][R4.64] ;  /* 0x0000002404047981 */ /* 0x000ea4000c1e1900 */
[----:B--2---:R-:W-:Y:S01]  /*5dd0*/  I2FP.F32.S32 R25, R4 ;  /* 0x0000000400197245 */ /* 0x004fe20000201400 */
[----:B------:R-:W-:Y:S06]  /*5de0*/  BRA `(.L_x_14437) ;  /* 0x0000000800fc7947 */ /* 0x000fec0003800000 */
.L_x_14438:
[----:B------:R-:W2:Y:S02]  /*5df0*/  LDG.E.U16 R4, desc[UR36][R4.64] ;  /* 0x0000002404047981 */ /* 0x000ea4000c1e1500 */
[----:B--2---:R0:W2:Y:S01]  /*5e00*/  I2F.S16 R25, R4 ;  /* 0x0000000400197306 */ /* 0x0040a20000101400 */
[----:B------:R-:W-:Y:S05]  /*5e10*/  BRA `(.L_x_14437) ;  /* 0x0000000800f07947 */ /* 0x000fea0003800000 */
.L_x_14433:
        /* <DEDUP_REMOVED lines=8> */
.L_x_14441:
[----:B------:R-:W2:Y:S02]  /*5ea0*/  LDG.E.U16 R4, desc[UR36][R4.64] ;  /* 0x0000002404047981 */ /* 0x000ea4000c1e1500 */
[----:B--2---:R-:W-:Y:S01]  /*5eb0*/  HADD2.F32 R25, -RZ, R4.H0_H0 ;  /* 0x20000004ff197230 */ /* 0x004fe20000004100 */
[----:B------:R-:W-:Y:S06]  /*5ec0*/  BRA `(.L_x_14437) ;  /* 0x0000000800c47947 */ /* 0x000fec0003800000 */
.L_x_14440:
        /* <DEDUP_REMOVED lines=8> */
.L_x_14443:
[----:B------:R-:W2:Y:S02]  /*5f50*/  LDG.E.U16 R4, desc[UR36][R4.64] ;  /* 0x0000002404047981 */ /* 0x000ea4000c1e1500 */
[----:B--2---:R-:W-:Y:S01]  /*5f60*/  HADD2.F32 R25, -RZ, R4.H0_H0 ;  /* 0x20000004ff197230 */ /* 0x004fe20000004100 */
[----:B------:R-:W-:Y:S06]  /*5f70*/  BRA `(.L_x_14437) ;  /* 0x0000000800987947 */ /* 0x000fec0003800000 */
.L_x_14442:
[----:B------:R-:W2:Y:S01]  /*5f80*/  LDG.E.64 R4, desc[UR36][R4.64] ;  /* 0x0000002404047981 */ /* 0x000ea2000c1e1b00 */
[----:B------:R-:W-:Y:S01]  /*5f90*/  UMOV UR4, 0xf0000000 ;  /* 0xf000000000047882 */ /* 0x000fe20000000000 */
[----:B------:R-:W-:Y:S01]  /*5fa0*/  UMOV UR5, 0x380fffff ;  /* 0x380fffff00057882 */ /* 0x000fe20000000000 */
[----:B--2---:R-:W0:Y:S01]  /*5fb0*/  F2F.F32.F64 R25, R4 ;  /* 0x0000000400197310 */ /* 0x004e220000301000 */
[----:B------:R-:W-:-:S14]  /*5fc0*/  DSETP.GEU.AND P0, PT, |R4|, UR4, PT ;  /* 0x0000000404007e2a */ /* 0x000fdc000bf0e200 */
[----:B0-----:R-:W-:Y:S01]  /*5fd0*/  @!P0 FMUL R25, R25, 1.175494350822287508e-38 ;  /* 0x0080000019198820 */ /* 0x001fe20000400000 */
[----:B------:R-:W-:Y:S06]  /*5fe0*/  BRA `(.L_x_14437) ;  /* 0x00000008007c7947 */ /* 0x000fec0003800000 */
.L_x_14432:
        /* <DEDUP_REMOVED lines=12> */
.L_x_14446:
[----:B------:R-:W2:Y:S01]  /*60b0*/  LDG.E.64 R4, desc[UR36][R4.64] ;  /* 0x0000002404047981 */ /* 0x000ea2000c1e1b00 */
[----:B------:R-:W-:Y:S01]  /*60c0*/  UMOV UR4, 0xf0000000 ;  /* 0xf000000000047882 */ /* 0x000fe20000000000 */
[----:B------:R-:W-:Y:S01]  /*60d0*/  UMOV UR5, 0x380fffff ;  /* 0x380fffff00057882 */ /* 0x000fe20000000000 */
[----:B--2---:R-:W0:Y:S01]  /*60e0*/  F2F.F32.F64 R25, R4 ;  /* 0x0000000400197310 */ /* 0x004e220000301000 */
[----:B------:R-:W-:-:S14]  /*60f0*/  DSETP.GEU.AND P0, PT, |R4|, UR4, PT ;  /* 0x0000000404007e2a */ /* 0x000fdc000bf0e200 */
[----:B0-----:R-:W-:Y:S01]  /*6100*/  @!P0 FMUL R25, R25, 1.175494350822287508e-38 ;  /* 0x0080000019198820 */ /* 0x001fe20000400000 */
[----:B------:R-:W-:Y:S06]  /*6110*/  BRA `(.L_x_14437) ;  /* 0x0000000800307947 */ /* 0x000fec0003800000 */
.L_x_14445:
        /* <DEDUP_REMOVED lines=26> */
.L_x_14448:
        /* <DEDUP_REMOVED lines=13> */
.L_x_14447:
[----:B------:R-:W2:Y:S02]  /*6390*/  LDG.E.U16 R4, desc[UR36][R4.64] ;  /* 0x0000002404047981 */ /* 0x000ea4000c1e1500 */
[----:B--2---:R-:W-:Y:S01]  /*63a0*/  IMAD.U32 R25, R4, 0x10000, RZ ;  /* 0x0001000004197824 */ /* 0x004fe200078e00ff */
[----:B------:R-:W-:Y:S06]  /*63b0*/  BRA `(.L_x_14437) ;  /* 0x0000000400887947 */ /* 0x000fec0003800000 */
.L_x_14444:
        /* <DEDUP_REMOVED lines=11> */
.L_x_14451:
        /* <DEDUP_REMOVED lines=20> */
.L_x_14453:
[----:B------:R-:W-:Y:S05]  /*65b0*/  BSYNC B0 ;  /* 0x0000000000007941 */ /* 0x000fea0003800000 */
.L_x_14452:
[----:B------:R-:W-:Y:S01]  /*65c0*/  IMAD.SHL.U32 R3, R3, 0x100000, RZ ;  /* 0x0010000003037824 */ /* 0x000fe200078e00ff */
[----:B------:R-:W-:-:S04]  /*65d0*/  LEA R0, R0, 0x3b800000, 0x17 ;  /* 0x3b80000000007811 */ /* 0x000fc800078eb8ff */
[----:B------:R-:W-:Y:S01]  /*65e0*/  LOP3.LUT R25, R0, R3, R25, 0xfe, !PT ;  /* 0x0000000300197212 */ /* 0x000fe200078efe19 */
[----:B------:R-:W-:Y:S06]  /*65f0*/  BRA `(.L_x_14437) ;  /* 0x0000000000f87947 */ /* 0x000fec0003800000 */
.L_x_14450:
        /* <DEDUP_REMOVED lines=20> */
.L_x_14455:
[----:B------:R-:W-:Y:S05]  /*6740*/  BSYNC B0 ;  /* 0x0000000000007941 */ /* 0x000fea0003800000 */
.L_x_14454:
[----:B------:R-:W-:Y:S01]  /*6750*/  IMAD.SHL.U32 R3, R3, 0x200000, RZ ;  /* 0x0020000003037824 */ /* 0x000fe200078e00ff */
[----:B------:R-:W-:-:S04]  /*6760*/  LEA R0, R0, 0x37800000, 0x17 ;  /* 0x3780000000007811 */ /* 0x000fc800078eb8ff */
[----:B------:R-:W-:Y:S01]  /*6770*/  LOP3.LUT R25, R0, R3, R25, 0xfe, !PT ;  /* 0x0000000300197212 */ /* 0x000fe200078efe19 */
[----:B------:R-:W-:Y:S06]  /*6780*/  BRA `(.L_x_14437) ;  /* 0x0000000000947947 */ /* 0x000fec0003800000 */
.L_x_14449:
        /* <DEDUP_REMOVED lines=14> */
.L_x_14436:
        /* <DEDUP_REMOVED lines=16> */
.L_x_14458:
[----:B------:R-:W-:Y:S01]  /*6970*/  IMAD.MOV.U32 R25, RZ, RZ, RZ ;  /* 0x000000ffff197224 */ /* 0x000fe200078e00ff */
[----:B------:R-:W-:Y:S06]  /*6980*/  BRA `(.L_x_14437) ;  /* 0x0000000000147947 */ /* 0x000fec0003800000 */
.L_x_14457:
[----:B------:R-:W2:Y:S02]  /*6990*/  LDG.E.64 R4, desc[UR36][R4.64] ;  /* 0x0000002404047981 */ /* 0x000ea4000c1e1b00 */
[----:B--2---:R0:W2:Y:S01]  /*69a0*/  I2F.U64 R25, R4 ;  /* 0x0000000400197312 */ /* 0x0040a20000301000 */
[----:B------:R-:W-:Y:S05]  /*69b0*/  BRA `(.L_x_14437) ;  /* 0x0000000000087947 */ /* 0x000fea0003800000 */
.L_x_14456:
[----:B------:R-:W2:Y:S02]  /*69c0*/  LDG.E R4, desc[UR36][R4.64] ;  /* 0x0000002404047981 */ /* 0x000ea4000c1e1900 */
[----:B--2---:R-:W-:-:S07]  /*69d0*/  I2FP.F32.U32 R25, R4 ;  /* 0x0000000400197245 */ /* 0x004fce0000201000 */
.L_x_14437:
[----:B------:R-:W-:Y:S05]  /*69e0*/  BSYNC B6 ;  /* 0x0000000000067941 */ /* 0x000fea0003800000 */
.L_x_14431:
[----:B------:R-:W-:-:S07]  /*69f0*/  VIADD R43, R43, 0x80 ;  /* 0x000000802b2b7836 */ /* 0x000fce0000000000 */
.L_x_14252:
[----:B------:R-:W-:Y:S05]  /*6a00*/  BSYNC B7 ;  /* 0x0000000000077941 */ /* 0x000fea0003800000 */
.L_x_14251:
[----:B------:R-:W-:Y:S01]  /*6a10*/  ISETP.GE.AND P0, PT, R43, R45, PT ;  /* 0x0000002d2b00720c */ /* 0x000fe20003f06270 */
[----:B------:R-:W-:Y:S01]  /*6a20*/  BSSY B7, `(.L_x_14459) ;  /* 0x000068f000077945 */ /* 0x000fe20003800000 */
[----:B------:R-:W-:Y:S01]  /*6a30*/  PRMT R26, RZ, 0x7610, R26 ;  /* 0x00007610ff1a7816 */ /* 0x000fe2000000001a */
[----:B------:R-:W-:Y:S01]  /*6a40*/  IMAD.MOV.U32 R27, RZ, RZ, RZ ;  /* 0x000000ffff1b7224 */ /* 0x000fe200078e00ff */
[----:B------:R-:W-:Y:S01]  /*6a50*/  CS2R R28, SRZ ;  /* 0x00000000001c7805 */ /* 0x000fe2000001ff00 */
[----:B------:R-:W-:-:S08]  /*6a60*/  IMAD.MOV.U32 R30, RZ, RZ, RZ ;  /* 0x000000ffff1e7224 */ /* 0x000fd000078e00ff */
        /* <DEDUP_REMOVED lines=23> */
.L_x_14464:
[----:B------:R-:W2:Y:S02]  /*6be0*/  LDG.E.U8 R4, desc[UR36][R4.64] ;  /* 0x0000002404047981 */ /* 0x000ea4000c1e1100 */
[----:B--2---:R-:W-:-:S04]  /*6bf0*/  I2FP.F32.U32 R0, R4 ;  /* 0x0000000400007245 */ /* 0x004fc80000201000 */
[----:B------:R-:W-:-:S04]  /*6c00*/  F2FP.BF16.F32.PACK_AB R0, RZ, R0 ;  /* 0x00000000ff00723e */ /* 0x000fc800000010ff */
[----:B------:R-:W-:Y:S01]  /*6c10*/  PRMT R16, R0, 0x7610, R16 ;  /* 0x0000761000107816 */ /* 0x000fe20000000010 */
[----:B------:R-:W-:Y:S06]  /*6c20*/  BRA `(.L_x_14466) ;  /* 0x0000000c00c87947 */ /* 0x000fec0003800000 */
.L_x_14463:
        /* <DEDUP_REMOVED lines=11> */
.L_x_14468:
[----:B------:R-:W2:Y:S02]  /*6ce0*/  LDG.E R4, desc[UR36][R4.64] ;  /* 0x0000002404047981 */ /* 0x000ea4000c1e1900 */
[----:B--2---:R-:W-:-:S04]  /*6cf0*/  I2FP.F32.S32 R0, R4 ;  /* 0x0000000400007245 */ /* 0x004fc80000201400 */
[----:B------:R-:W-:-:S04]  /*6d00*/  F2FP.BF16.F32.PACK_AB R0, RZ, R0 ;  /* 0x00000000ff00723e */ /* 0x000fc800000010ff */
[----:B------:R-:W-:Y:S01]  /*6d10*/  PRMT R16, R0, 0x7610, R16 ;  /* 0x0000761000107816 */ /* 0x000fe20000000010 */
[----:B------:R-:W-:Y:S06]  /*6d20*/  BRA `(.L_x_14466) ;  /* 0x0000000c00887947 */ /* 0x000fec0003800000 */
.L_x_14467:
[----:B------:R-:W2:Y:S02]  /*6d30*/  LDG.E.U16 R4, desc[UR36][R4.64] ;  /* 0x0000002404047981 */ /* 0x000ea4000c1e1500 */
[----:B--2---:R-:W0:Y:S02]  /*6d40*/  I2F.S16 R0, R4 ;  /* 0x0000000400007306 */ /* 0x004e240000101400 */
[----:B0-----:R-:W-:-:S04]  /*6d50*/  F2FP.BF16.F32.PACK_AB R0, RZ, R0 ;  /* 0x00000000ff00723e */ /* 0x001fc800000010ff */
[----:B------:R-:W-:Y:S01]  /*6d60*/  PRMT R16, R0, 0x7610, R16 ;  /* 0x0000761000107816 */ /* 0x000fe20000000010 */
[----:B------:R-:W-:Y:S06]  /*6d70*/  BRA `(.L_x_14466) ;  /* 0x0000000c00747947 */ /* 0x000fec0003800000 */
.L_x_14462:
        /* <DEDUP_REMOVED lines=9> */
.L_x_14470:
[----:B------:R-:W2:Y:S02]  /*6e10*/  LDG.E.U16 R0, desc[UR36][R4.64] ;  /* 0x0000002404007981 */ /* 0x000ea4000c1e1500 */
[----:B--2---:R-:W-:-:S05]  /*6e20*/  HADD2.F32 R0, -RZ, R0.H0_H0 ;  /* 0x20000000ff007230 */ /* 0x004fca0000004100 */
[----:B------:R-:W-:-:S04]  /*6e30*/  F2FP.BF16.F32.PACK_AB R0, RZ, R0 ;  /* 0x00000000ff00723e */ /* 0x000fc800000010ff */
[----:B------:R-:W-:Y:S01]  /*6e40*/  PRMT R16, R0, 0x7610, R16 ;  /* 0x0000761000107816 */ /* 0x000fe20000000010 */
[----:B------:R-:W-:Y:S06]  /*6e50*/  BRA `(.L_x_14466) ;  /* 0x0000000c003c7947 */ /* 0x000fec0003800000 */
.L_x_14469:
        /* <DEDUP_REMOVED lines=9> */
.L_x_14472:
[----:B------:R-:W2:Y:S02]  /*6ef0*/  LDG.E.U16 R4, desc[UR36][R4.64] ;  /* 0x0000002404047981 */ /* 0x000ea4000c1e1500 */
[----:B--2---:R-:W-:-:S05]  /*6f00*/  HADD2.F32 R0, -RZ, R4.H0_H0 ;  /* 0x20000004ff007230 */ /* 0x004fca0000004100 */
[----:B------:R-:W-:-:S04]  /*6f10*/  F2FP.BF16.F32.PACK_AB R0, RZ, R0 ;  /* 0x00000000ff00723e */ /* 0x000fc800000010ff */
[----:B------:R-:W-:Y:S01]  /*6f20*/  PRMT R16, R0, 0x7610, R16 ;  /* 0x0000761000107816 */ /* 0x000fe20000000010 */
[----:B------:R-:W-:Y:S06]  /*6f30*/  BRA `(.L_x_14466) ;  /* 0x0000000c00047947 */ /* 0x000fec0003800000 */
.L_x_14471:
        /* <DEDUP_REMOVED lines=9> */
.L_x_14461:
        /* <DEDUP_REMOVED lines=14> */
.L_x_14475:
        /* <DEDUP_REMOVED lines=9> */
.L_x_14474:
        /* <DEDUP_REMOVED lines=28> */
.L_x_14477:
        /* <DEDUP_REMOVED lines=15> */
.L_x_14476:
[----:B------:R0:W5:Y:S01]  /*73f0*/  LDG.E.U16 R16, desc[UR36][R4.64] ;  /* 0x0000002404107981 */ /* 0x000162000c1e1500 */
[----:B------:R-:W-:Y:S05]  /*7400*/  BRA `(.L_x_14466) ;  /* 0x0000000400d07947 */ /* 0x000fea0003800000 */
.L_x_14473:
        /* <DEDUP_REMOVED lines=13> */
.L_x_14480:
        /* <DEDUP_REMOVED lines=21> */
.L_x_14484:
[----:B------:R-:W-:Y:S05]  /*7630*/  BSYNC B1 ;  /* 0x0000000000017941 */ /* 0x000fea0003800000 */
.L_x_14483:
[----:B------:R-:W-:Y:S01]  /*7640*/  LEA R5, R0, 0x3b800000, 0x17 ;  /* 0x3b80000000057811 */ /* 0x000fe200078eb8ff */
[----:B------:R-:W-:-:S05]  /*7650*/  IMAD.SHL.U32 R0, R3, 0x100000, RZ ;  /* 0x0010000003007824 */ /* 0x000fca00078e00ff */
[----:B------:R-:W-:-:S07]  /*7660*/  LOP3.LUT R0, R5, R0, R6, 0xfe, !PT ;  /* 0x0000000005007212 */ /* 0x000fce00078efe06 */
.L_x_14482:
[----:B------:R-:W-:Y:S05]  /*7670*/  BSYNC B0 ;  /* 0x0000000000007941 */ /* 0x000fea0003800000 */
.L_x_14481:
[----:B------:R-:W-:-:S04]  /*7680*/  F2FP.BF16.F32.PACK_AB R0, RZ, R0 ;  /* 0x00000000ff00723e */ /* 0x000fc800000010ff */
[----:B------:R-:W-:Y:S01]  /*7690*/  PRMT R16, R0, 0x7610, R16 ;  /* 0x0000761000107816 */ /* 0x000fe20000000010 */
[----:B------:R-:W-:Y:S06]  /*76a0*/  BRA `(.L_x_14466) ;  /* 0x0000000400287947 */ /* 0x000fec0003800000 */
.L_x_14479:
        /* <DEDUP_REMOVED lines=21> */
.L_x_14488:
[----:B------:R-:W-:Y:S05]  /*7800*/  BSYNC B1 ;  /* 0x0000000000017941 */ /* 0x000fea0003800000 */
.L_x_14487:
[----:B------:R-:W-:Y:S01]  /*7810*/  LEA R5, R0, 0x37800000, 0x17 ;  /* 0x3780000000057811 */ /* 0x000fe200078eb8ff */
[----:B------:R-:W-:-:S05]  /*7820*/  IMAD.SHL.U32 R0, R3, 0x200000, RZ ;  /* 0x0020000003007824 */ /* 0x000fca00078e00ff */
[----:B------:R-:W-:-:S07]  /*7830*/  LOP3.LUT R0, R5, R0, R6, 0xfe, !PT ;  /* 0x0000000005007212 */ /* 0x000fce00078efe06 */
.L_x_14486:
[----:B------:R-:W-:Y:S05]  /*7840*/  BSYNC B0 ;  /* 0x0000000000007941 */ /* 0x000fea0003800000 */
.L_x_14485:
[----:B------:R-:W-:-:S04]  /*7850*/  F2FP.BF16.F32.PACK_AB R0, RZ, R0 ;  /* 0x00000000ff00723e */ /* 0x000fc800000010ff */
[----:B------:R-:W-:Y:S01]  /*7860*/  PRMT R16, R0, 0x7610, R16 ;  /* 0x0000761000107816 */ /* 0x000fe20000000010 */
[----:B------:R-:W-:Y:S06]  /*7870*/  BRA `(.L_x_14466) ;  /* 0x0000000000b47947 */ /* 0x000fec0003800000 */
.L_x_14478:
        /* <DEDUP_REMOVED lines=14> */
.L_x_14492:
[----:B------:R-:W-:Y:S05]  /*7960*/  BSYNC B0 ;  /* 0x0000000000007941 */ /* 0x000fea0003800000 */
.L_x_14491:
[----:B------:R-:W-:-:S04]  /*7970*/  F2FP.BF16.F32.PACK_AB R0, RZ, R0 ;  /* 0x00000000ff00723e */ /* 0x000fc800000010ff */
[----:B------:R-:W-:Y:S01]  /*7980*/  PRMT R16, R0, 0x7610, R16 ;  /* 0x0000761000107816 */ /* 0x000fe20000000010 */
[----:B------:R-:W-:Y:S06]  /*7990*/  BRA `(.L_x_14466) ;  /* 0x00000000006c7947 */ /* 0x000fec0003800000 */
.L_x_14465:
        /* <DEDUP_REMOVED lines=16> */
.L_x_14493:
[----:B------:R-:W-:Y:S01]  /*7aa0*/  PRMT R16, RZ, 0x7610, R16 ;  /* 0x00007610ff107816 */ /* 0x000fe20000000010 */
[----:B------:R-:W-:Y:S06]  /*7ab0*/  BRA `(.L_x_14466) ;  /* 0x0000000000247947 */ /* 0x000fec0003800000 */
.L_x_14490:
[----:B------:R-:W2:Y:S02]  /*7ac0*/  LDG.E.64 R4, desc[UR36][R4.64] ;  /* 0x0000002404047981 */ /* 0x000ea4000c1e1b00 */
[----:B--2---:R-:W0:Y:S02]  /*7ad0*/  I2F.U64 R0, R4 ;  /* 0x0000000400007312 */ /* 0x004e240000301000 */
[----:B0-----:R-:W-:-:S04]  /*7ae0*/  F2FP.BF16.F32.PACK_AB R0, RZ, R0 ;  /* 0x00000000ff00723e */ /* 0x001fc800000010ff */
[----:B------:R-:W-:Y:S01]  /*7af0*/  PRMT R16, R0, 0x7610, R16 ;  /* 0x0000761000107816 */ /* 0x000fe20000000010 */
[----:B------:R-:W-:Y:S06]  /*7b00*/  BRA `(.L_x_14466) ;  /* 0x0000000000107947 */ /* 0x000fec0003800000 */
.L_x_14489:
[----:B------:R-:W2:Y:S02]  /*7b10*/  LDG.E R4, desc[UR36][R4.64] ;  /* 0x0000002404047981 */ /* 0x000ea4000c1e1900 */
[----:B--2---:R-:W-:-:S04]  /*7b20*/  I2FP.F32.U32 R0, R4 ;  /* 0x0000000400007245 */ /* 0x004fc80000201000 */
[----:B------:R-:W-:-:S04]  /*7b30*/  F2FP.BF16.F32.PACK_AB R0, RZ, R0 ;  /* 0x00000000ff00723e */ /* 0x000fc800000010ff */
[----:B------:R-:W-:-:S07]  /*7b40*/  PRMT R16, R0, 0x7610, R16 ;  /* 0x0000761000107816 */ /* 0x000fce0000000010 */
.L_x_14466:
        /* <DEDUP_REMOVED lines=21> */
.L_x_14497:
[----:B------:R-:W2:Y:S02]  /*7ca0*/  LDG.E.U8 R4, desc[UR36][R4.64] ;  /* 0x0000002404047981 */ /* 0x000ea4000c1e1100 */
[----:B--2---:R-:W-:-:S04]  /*7cb0*/  I2FP.F32.U32 R0, R4 ;  /* 0x0000000400007245 */ /* 0x004fc80000201000 */
[----:B------:R-:W-:-:S04]  /*7cc0*/  F2FP.BF16.F32.PACK_AB R0, RZ, R0 ;  /* 0x00000000ff00723e */ /* 0x000fc800000010ff */
[----:B------:R-:W-:Y:S01]  /*7cd0*/  PRMT R26, R0, 0x7610, R26 ;  /* 0x00007610001a7816 */ /* 0x000fe2000000001a */
[----:B------:R-:W-:Y:S06]  /*7ce0*/  BRA `(.L_x_14499) ;  /* 0x0000000c00c87947 */ /* 0x000fec0003800000 */
.L_x_14496:
        /* <DEDUP_REMOVED lines=11> */
.L_x_14501:
[----:B------:R-:W2:Y:S02]  /*7da0*/  LDG.E R4, desc[UR36][R4.64] ;  /* 0x0000002404047981 */ /* 0x000ea4000c1e1900 */
[----:B--2---:R-:W-:-:S04]  /*7db0*/  I2FP.F32.S32 R0, R4 ;  /* 0x0000000400007245 */ /* 0x004fc80000201400 */
[----:B------:R-:W-:-:S04]  /*7dc0*/  F2FP.BF16.F32.PACK_AB R0, RZ, R0 ;  /* 0x00000000ff00723e */ /* 0x000fc800000010ff */
[----:B------:R-:W-:Y:S01]  /*7dd0*/  PRMT R26, R0, 0x7610, R26 ;  /* 0x00007610001a7816 */ /* 0x000fe2000000001a */
[----:B------:R-:W-:Y:S06]  /*7de0*/  BRA `(.L_x_14499) ;  /* 0x0000000c00887947 */ /* 0x000fec0003800000 */
.L_x_14500:
[----:B------:R-:W2:Y:S02]  /*7df0*/  LDG.E.U16 R4, desc[UR36][R4.64] ;  /* 0x0000002404047981 */ /* 0x000ea4000c1e1500 */
[----:B--2---:R-:W0:Y:S02]  /*7e00*/  I2F.S16 R0, R4 ;  /* 0x0000000400007306 */ /* 0x004e240000101400 */
[----:B0-----:R-:W-:-:S04]  /*7e10*/  F2FP.BF16.F32.PACK_AB R0, RZ, R0 ;  /* 0x00000000ff00723e */ /* 0x001fc800000010ff */
[----:B------:R-:W-:Y:S01]  /*7e20*/  PRMT R26, R0, 0x7610, R26 ;  /* 0x00007610001a7816 */ /* 0x000fe2000000001a */
[----:B------:R-:W-:Y:S06]  /*7e30*/  BRA `(.L_x_14499) ;  /* 0x0000000c00747947 */ /* 0x000fec0003800000 */
.L_x_14495:
        /* <DEDUP_REMOVED lines=9> */
.L_x_14503:
[----:B------:R-:W2:Y:S02]  /*7ed0*/  LDG.E.U16 R0, desc[UR36][R4.64] ;  /* 0x0000002404007981 */ /* 0x000ea4000c1e1500 */
[----:B--2---:R-:W-:-:S05]  /*7ee0*/  HADD2.F32 R0, -RZ, R0.H0_H0 ;  /* 0x20000000ff007230 */ /* 0x004fca0000004100 */
[----:B------:R-:W-:-:S04]  /*7ef0*/  F2FP.BF16.F32.PACK_AB R0, RZ, R0 ;  /* 0x00000000ff00723e */ /* 0x000fc800000010ff */
[----:B------:R-:W-:Y:S01]  /*7f00*/  PRMT R26, R0, 0x7610, R26 ;  /* 0x00007610001a7816 */ /* 0x000fe2000000001a */
[----:B------:R-:W-:Y:S06]  /*7f10*/  BRA `(.L_x_14499) ;  /* 0x0000000c003c7947 */ /* 0x000fec0003800000 */
.L_x_14502:
        /* <DEDUP_REMOVED lines=9> */
.L_x_14505:
[----:B------:R-:W2:Y:S02]  /*7fb0*/  LDG.E.U16 R4, desc[UR36][R4.64] ;  /* 0x0000002404047981 */ /* 0x000ea4000c1e1500 */
[----:B--2---:R-:W-:-:S05]  /*7fc0*/  HADD2.F32 R0, -RZ, R4.H0_H0 ;  /* 0x20000004ff007230 */ /* 0x004fca0000004100 */
[----:B------:R-:W-:-:S04]  /*7fd0*/  F2FP.BF16.F32.PACK_AB R0, RZ, R0 ;  /* 0x00000000ff00723e */ /* 0x000fc800000010ff */
[----:B------:R-:W-:Y:S01]  /*7fe0*/  PRMT R26, R0, 0x7610, R26 ;  /* 0x00007610001a7816 */ /* 0x000fe2000000001a */
[----:B------:R-:W-:Y:S06]  /*7ff0*/  BRA `(.L_x_14499) ;  /* 0x0000000c00047947 */ /* 0x000fec0003800000 */
.L_x_14504:
        /* <DEDUP_REMOVED lines=9> */
.L_x_14494:
        /* <DEDUP_REMOVED lines=14> */
.L_x_14508:
        /* <DEDUP_REMOVED lines=9> */
.L_x_14507:
        /* <DEDUP_REMOVED lines=28> */
.L_x_14510:
        /* <DEDUP_REMOVED lines=15> */
.L_x_14509:
[----:B------:R0:W5:Y:S01]  /*84b0*/  LDG.E.U16 R26, desc[UR36][R4.64] ;  /* 0x00000024041a7981 */ /* 0x000162000c1e1500 */
[----:B------:R-:W-:Y:S05]  /*84c0*/  BRA `(.L_x_14499) ;  /* 0x0000000400d07947 */ /* 0x000fea0003800000 */
.L_x_14506:
        /* <DEDUP_REMOVED lines=13> */
.L_x_14513:
        /* <DEDUP_REMOVED lines=21> */
.L_x_14517:
[----:B------:R-:W-:Y:S05]  /*86f0*/  BSYNC B1 ;  /* 0x0000000000017941 */ /* 0x000fea0003800000 */
.L_x_14516:
[----:B------:R-:W-:Y:S01]  /*8700*/  LEA R5, R0, 0x3b800000, 0x17 ;  /* 0x3b80000000057811 */ /* 0x000fe200078eb8ff */
[----:B------:R-:W-:-:S05]  /*8710*/  IMAD.SHL.U32 R0, R3, 0x100000, RZ ;  /* 0x0010000003007824 */ /* 0x000fca00078e00ff */
[----:B------:R-:W-:-:S07]  /*8720*/  LOP3.LUT R0, R5, R0, R6, 0xfe, !PT ;  /* 0x0000000005007212 */ /* 0x000fce00078efe06 */
.L_x_14515:
[----:B------:R-:W-:Y:S05]  /*8730*/  BSYNC B0 ;  /* 0x0000000000007941 */ /* 0x000fea0003800000 */
.L_x_14514:
[----:B------:R-:W-:-:S04]  /*8740*/  F2FP.BF16.F32.PACK_AB R0, RZ, R0 ;  /* 0x00000000ff00723e */ /* 0x000fc800000010ff */
[----:B------:R-:W-:Y:S01]  /*8750*/  PRMT R26, R0, 0x7610, R26 ;  /* 0x00007610001a7816 */ /* 0x000fe2000000001a */
[----:B------:R-:W-:Y:S06]  /*8760*/  BRA `(.L_x_14499) ;  /* 0x0000000400287947 */ /* 0x000fec0003800000 */
.L_x_14512:
        /* <DEDUP_REMOVED lines=21> */
.L_x_14521:
[----:B------:R-:W-:Y:S05]  /*88c0*/  BSYNC B1 ;  /* 0x0000000000017941 */ /* 0x000fea0003800000 */
.L_x_14520:
[----:B------:R-:W-:Y:S01]  /*88d0*/  LEA R5, R0, 0x37800000, 0x17 ;  /* 0x3780000000057811 */ /* 0x000fe200078eb8ff */
[----:B------:R-:W-:-:S05]  /*88e0*/  IMAD.SHL.U32 R0, R3, 0x200000, RZ ;  /* 0x0020000003007824 */ /* 0x000fca00078e00ff */
[----:B------:R-:W-:-:S07]  /*88f0*/  LOP3.LUT R0, R5, R0, R6, 0xfe, !PT ;  /* 0x0000000005007212 */ /* 0x000fce00078efe06 */
.L_x_14519:
[----:B------:R-:W-:Y:S05]  /*8900*/  BSYNC B0 ;  /* 0x0000000000007941 */ /* 0x000fea0003800000 */
.L_x_14518:
[----:B------:R-:W-:-:S04]  /*8910*/  F2FP.BF16.F32.PACK_AB R0, RZ, R0 ;  /* 0x00000000ff00723e */ /* 0x000fc800000010ff */
[----:B------:R-:W-:Y:S01]  /*8920*/  PRMT R26, R0, 0x7610, R26 ;  /* 0x00007610001a7816 */ /* 0x000fe2000000001a */
[----:B------:R-:W-:Y:S06]  /*8930*/  BRA `(.L_x_14499) ;  /* 0x0000000000b47947 */ /* 0x000fec0003800000 */
.L_x_14511:
        /* <DEDUP_REMOVED lines=14> */
.L_x_14525:
[----:B------:R-:W-:Y:S05]  /*8a20*/  BSYNC B0 ;  /* 0x0000000000007941 */ /* 0x000fea0003800000 */
.L_x_14524:
[----:B------:R-:W-:-:S04]  /*8a30*/  F2FP.BF16.F32.PACK_AB R0, RZ, R0 ;  /* 0x00000000ff00723e */ /* 0x000fc800000010ff */
[----:B------:R-:W-:Y:S01]  /*8a40*/  PRMT R26, R0, 0x7610, R26 ;  /* 0x00007610001a7816 */ /* 0x000fe2000000001a */
[----:B------:R-:W-:Y:S06]  /*8a50*/  BRA `(.L_x_14499) ;  /* 0x00000000006c7947 */ /* 0x000fec0003800000 */
.L_x_14498:
        /* <DEDUP_REMOVED lines=16> */
.L_x_14526:
[----:B------:R-:W-:Y:S01]  /*8b60*/  PRMT R26, RZ, 0x7610, R26 ;  /* 0x00007610ff1a7816 */ /* 0x000fe2000000001a */
[----:B------:R-:W-:Y:S06]  /*8b70*/  BRA `(.L_x_14499) ;  /* 0x0000000000247947 */ /* 0x000fec0003800000 */
.L_x_14523:
[----:B------:R-:W2:Y:S02]  /*8b80*/  LDG.E.64 R4, desc[UR36][R4.64] ;  /* 0x0000002404047981 */ /* 0x000ea4000c1e1b00 */
[----:B--2---:R-:W0:Y:S02]  /*8b90*/  I2F.U64 R0, R4 ;  /* 0x0000000400007312 */ /* 0x004e240000301000 */
[----:B0-----:R-:W-:-:S04]  /*8ba0*/  F2FP.BF16.F32.PACK_AB R0, RZ, R0 ;  /* 0x00000000ff00723e */ /* 0x001fc800000010ff */
[----:B------:R-:W-:Y:S01]  /*8bb0*/  PRMT R26, R0, 0x7610, R26 ;  /* 0x00007610001a7816 */ /* 0x000fe2000000001a */
[----:B------:R-:W-:Y:S06]  /*8bc0*/  BRA `(.L_x_14499) ;  /* 0x0000000000107947 */ /* 0x000fec0003800000 */
.L_x_14522:
[----:B------:R-:W2:Y:S02]  /*8bd0*/  LDG.E R4, desc[UR36][R4.64] ;  /* 0x0000002404047981 */ /* 0x000ea4000c1e1900 */
[----:B--2---:R-:W-:-:S04]  /*8be0*/  I2FP.F32.U32 R0, R4 ;  /* 0x0000000400007245 */ /* 0x004fc80000201000 */
[----:B------:R-:W-:-:S04]  /*8bf0*/  F2FP.BF16.F32.PACK_AB R0, RZ, R0 ;  /* 0x00000000ff00723e */ /* 0x000fc800000010ff */
[----:B------:R-:W-:-:S07]  /*8c00*/  PRMT R26, R0, 0x7610, R26 ;  /* 0x00007610001a7816 */ /* 0x000fce000000001a */
.L_x_14499:
        /* <DEDUP_REMOVED lines=20> */
.L_x_14531:
[----:B------:R-:W2:Y:S02]  /*8d50*/  LDG.E.U8 R4, desc[UR36][R4.64] ;  /* 0x0000002404047981 */ /* 0x000ea4000c1e1100 */
[----:B--2---:R-:W-:Y:S01]  /*8d60*/  I2FP.F32.U32 R37, R4 ;  /* 0x0000000400257245 */ /* 0x004fe20000201000 */
[----:B------:R-:W-:Y:S06]  /*8d70*/  BRA `(.L_x_14533) ;  /* 0x0000000c002c7947 */ /* 0x000fec0003800000 */
.L_x_14530:
        /* <DEDUP_REMOVED lines=9> */
.L_x_14535:
[----:B------:R-:W2:Y:S02]  /*8e10*/  LDG.E R4, desc[UR36][R4.64] ;  /* 0x0000002404047981 */ /* 0x000ea4000c1e1900 */
[----:B--2---:R-:W-:Y:S01]  /*8e20*/  I2FP.F32.S32 R37, R4 ;  /* 0x0000000400257245 */ /* 0x004fe20000201400 */
[----:B------:R-:W-:Y:S06]  /*8e30*/  BRA `(.L_x_14533) ;  /* 0x0000000800fc7947 */ /* 0x000fec0003800000 */
.L_x_14534:
[----:B------:R-:W2:Y:S02]  /*8e40*/  LDG.E.U16 R4, desc[UR36][R4.64] ;  /* 0x0000002404047981 */ /* 0x000ea4000c1e1500 */
[----:B--2---:R2:W0:Y:S01]  /*8e50*/  I2F.S16 R37, R4 ;  /* 0x0000000400257306 */ /* 0x0044220000101400 */
[----:B------:R-:W-:Y:S05]  /*8e60*/  BRA `(.L_x_14533) ;  /* 0x0000000800f07947 */ /* 0x000fea0003800000 */
.L_x_14529:
        /* <DEDUP_REMOVED lines=8> */
.L_x_14537:
[----:B------:R-:W2:Y:S02]  /*8ef0*/  LDG.E.U16 R4, desc[UR36][R4.64] ;  /* 0x0000002404047981 */ /* 0x000ea4000c1e1500 */
[----:B--2---:R-:W-:Y:S01]  /*8f00*/  HADD2.F32 R37, -RZ, R4.H0_H0 ;  /* 0x20000004ff257230 */ /* 0x004fe20000004100 */
[----:B------:R-:W-:Y:S06]  /*8f10*/  BRA `(.L_x_14533) ;  /* 0x0000000800c47947 */ /* 0x000fec0003800000 */
.L_x_14536:
        /* <DEDUP_REMOVED lines=8> */
.L_x_14539:
[----:B------:R-:W2:Y:S02]  /*8fa0*/  LDG.E.U16 R4, desc[UR36][R4.64] ;  /* 0x0000002404047981 */ /* 0x000ea4000c1e1500 */
[----:B--2---:R-:W-:Y:S01]  /*8fb0*/  HADD2.F32 R37, -RZ, R4.H0_H0 ;  /* 0x20000004ff257230 */ /* 0x004fe20000004100 */
[----:B------:R-:W-:Y:S06]  /*8fc0*/  BRA `(.L_x_14533) ;  /* 0x0000000800987947 */ /* 0x000fec0003800000 */
.L_x_14538:
[----:B------:R-:W2:Y:S01]  /*8fd0*/  LDG.E.64 R4, desc[UR36][R4.64] ;  /* 0x0000002404047981 */ /* 0x000ea2000c1e1b00 */
[----:B------:R-:W-:Y:S01]  /*8fe0*/  UMOV UR4, 0xf0000000 ;  /* 0xf000000000047882 */ /* 0x000fe20000000000 */
[----:B------:R-:W-:Y:S01]  /*8ff0*/  UMOV UR5, 0x380fffff ;  /* 0x380fffff00057882 */ /* 0x000fe20000000000 */
[----:B--2---:R-:W0:Y:S01]  /*9000*/  F2F.F32.F64 R37, R4 ;  /* 0x0000000400257310 */ /* 0x004e220000301000 */
[----:B------:R-:W-:-:S14]  /*9010*/  DSETP.GEU.AND P0, PT, |R4|, UR4, PT ;  /* 0x0000000404007e2a */ /* 0x000fdc000bf0e200 */
[----:B0-----:R-:W-:Y:S01]  /*9020*/  @!P0 FMUL R37, R37, 1.175494350822287508e-38 ;  /* 0x0080000025258820 */ /* 0x001fe20000400000 */
[----:B------:R-:W-:Y:S06]  /*9030*/  BRA `(.L_x_14533) ;  /* 0x00000008007c7947 */ /* 0x000fec0003800000 */
.L_x_14528:
        /* <DEDUP_REMOVED lines=12> */
.L_x_14542:
[----:B------:R-:W2:Y:S01]  /*9100*/  LDG.E.64 R4, desc[UR36][R4.64] ;  /* 0x0000002404047981 */ /* 0x000ea2000c1e1b00 */
[----:B------:R-:W-:Y:S01]  /*9110*/  UMOV UR4, 0xf0000000 ;  /* 0xf000000000047882 */ /* 0x000fe20000000000 */
[----:B------:R-:W-:Y:S01]  /*9120*/  UMOV UR5, 0x380fffff ;  /* 0x380fffff00057882 */ /* 0x000fe20000000000 */
[----:B--2---:R-:W0:Y:S01]  /*9130*/  F2F.F32.F64 R37, R4 ;  /* 0x0000000400257310 */ /* 0x004e220000301000 */
[----:B------:R-:W-:-:S14]  /*9140*/  DSETP.GEU.AND P0, PT, |R4|, UR4, PT ;  /* 0x0000000404007e2a */ /* 0x000fdc000bf0e200 */
[----:B0-----:R-:W-:Y:S01]  /*9150*/  @!P0 FMUL R37, R37, 1.175494350822287508e-38 ;  /* 0x0080000025258820 */ /* 0x001fe20000400000 */
[----:B------:R-:W-:Y:S06]  /*9160*/  BRA `(.L_x_14533) ;  /* 0x0000000800307947 */ /* 0x000fec0003800000 */
.L_x_14541:
        /* <DEDUP_REMOVED lines=26> */
.L_x_14544:
        /* <DEDUP_REMOVED lines=13> */
.L_x_14543:
[----:B------:R-:W2:Y:S02]  /*93e0*/  LDG.E.U16 R4, desc[UR36][R4.64] ;  /* 0x0000002404047981 */ /* 0x000ea4000c1e1500 */
[----:B--2---:R-:W-:Y:S01]  /*93f0*/  IMAD.U32 R37, R4, 0x10000, RZ ;  /* 0x0001000004257824 */ /* 0x004fe200078e00ff */
[----:B------:R-:W-:Y:S06]  /*9400*/  BRA `(.L_x_14533) ;  /* 0x0000000400887947 */ /* 0x000fec0003800000 */
.L_x_14540:
        /* <DEDUP_REMOVED lines=11> */
.L_x_14547:
        /* <DEDUP_REMOVED lines=20> */
.L_x_14549:
[----:B------:R-:W-:Y:S05]  /*9600*/  BSYNC B0 ;  /* 0x0000000000007941 */ /* 0x000fea0003800000 */
.L_x_14548:
[----:B------:R-:W-:Y:S01]  /*9610*/  IMAD.SHL.U32 R3, R3, 0x100000, RZ ;  /* 0x0010000003037824 */ /* 0x000fe200078e00ff */
[----:B------:R-:W-:-:S04]  /*9620*/  LEA R0, R0, 0x3b800000, 0x17 ;  /* 0x3b80000000007811 */ /* 0x000fc800078eb8ff */
[----:B------:R-:W-:Y:S01]  /*9630*/  LOP3.LUT R37, R0, R3, R37, 0xfe, !PT ;  /* 0x0000000300257212 */ /* 0x000fe200078efe25 */
[----:B------:R-:W-:Y:S06]  /*9640*/  BRA `(.L_x_14533) ;  /* 0x0000000000f87947 */ /* 0x000fec0003800000 */
.L_x_14546:
        /* <DEDUP_REMOVED lines=20> */
.L_x_14551:
[----:B------:R-:W-:Y:S05]  /*9790*/  BSYNC B0 ;  /* 0x0000000000007941 */ /* 0x000fea0003800000 */
.L_x_14550:
[----:B------:R-:W-:Y:S01]  /*97a0*/  IMAD.SHL.U32 R3, R3, 0x200000, RZ ;  /* 0x0020000003037824 */ /* 0x000fe200078e00ff */
[----:B------:R-:W-:-:S04]  /*97b0*/  LEA R0, R0, 0x37800000, 0x17 ;  /* 0x3780000000007811 */ /* 0x000fc800078eb8ff */
[----:B------:R-:W-:Y:S01]  /*97c0*/  LOP3.LUT R37, R0, R3, R37, 0xfe, !PT ;  /* 0x0000000300257212 */ /* 0x000fe200078efe25 */
[----:B------:R-:W-:Y:S06]  /*97d0*/  BRA `(.L_x_14533) ;  /* 0x0000000000947947 */ /* 0x000fec0003800000 */
.L_x_14545:
        /* <DEDUP_REMOVED lines=14> */
.L_x_14532:
        /* <DEDUP_REMOVED lines=16> */
.L_x_14554:
[----:B------:R-:W-:Y:S01]  /*99c0*/  IMAD.MOV.U32 R37, RZ, RZ, RZ ;  /* 0x000000ffff257224 */ /* 0x000fe200078e00ff */
[----:B------:R-:W-:Y:S06]  /*99d0*/  BRA `(.L_x_14533) ;  /* 0x0000000000147947 */ /* 0x000fec0003800000 */
.L_x_14553:
[----:B------:R-:W2:Y:S02]  /*99e0*/  LDG.E.64 R4, desc[UR36][R4.64] ;  /* 0x0000002404047981 */ /* 0x000ea4000c1e1b00 */
[----:B--2---:R0:W1:Y:S01]  /*99f0*/  I2F.U64 R37, R4 ;  /* 0x0000000400257312 */ /* 0x0040620000301000 */
[----:B------:R-:W-:Y:S05]  /*9a00*/  BRA `(.L_x_14533) ;  /* 0x0000000000087947 */ /* 0x000fea0003800000 */
.L_x_14552:
[----:B------:R-:W2:Y:S02]  /*9a10*/  LDG.E R4, desc[UR36][R4.64] ;  /* 0x0000002404047981 */ /* 0x000ea4000c1e1900 */
[----:B--2---:R-:W-:-:S07]  /*9a20*/  I2FP.F32.U32 R37, R4 ;  /* 0x0000000400257245 */ /* 0x004fce0000201000 */
.L_x_14533:
[----:B------:R-:W-:Y:S05]  /*9a30*/  BSYNC B6 ;  /* 0x0000000000067941 */ /* 0x000fea0003800000 */
.L_x_14527:
[----:B012---:R-:W0:Y:S01]  /*9a40*/  LDC.64 R4, c[0x0][0x248] ;  /* 0x00009200ff047b82 */ /* 0x007e220000000a00 */
        /* <DEDUP_REMOVED lines=19> */
.L_x_14559:
[----:B------:R-:W2:Y:S02]  /*9b80*/  LDG.E.U8 R4, desc[UR36][R4.64] ;  /* 0x0000002404047981 */ /* 0x000ea4000c1e1100 */
[----:B--2---:R-:W-:Y:S01]  /*9b90*/  I2FP.F32.U32 R27, R4 ;  /* 0x00000004001b7245 */ /* 0x004fe20000201000 */
[----:B------:R-:W-:Y:S06]  /*9ba0*/  BRA `(.L_x_14561) ;  /* 0x0000000c002c7947 */ /* 0x000fec0003800000 */
.L_x_14558:
        /* <DEDUP_REMOVED lines=9> */
.L_x_14563:
[----:B------:R-:W2:Y:S02]  /*9c40*/  LDG.E R4, desc[UR36][R4.64] ;  /* 0x0000002404047981 */ /* 0x000ea4000c1e1900 */
[----:B--2---:R-:W-:Y:S01]  /*9c50*/  I2FP.F32.S32 R27, R4 ;  /* 0x00000004001b7245 */ /* 0x004fe20000201400 */
[----:B------:R-:W-:Y:S06]  /*9c60*/  BRA `(.L_x_14561) ;  /* 0x0000000800fc7947 */ /* 0x000fec0003800000 */
.L_x_14562:
[----:B------:R-:W2:Y:S02]  /*9c70*/  LDG.E.U16 R4, desc[UR36][R4.64] ;  /* 0x0000002404047981 */ /* 0x000ea4000c1e1500 */
[----:B--2---:R0:W1:Y:S01]  /*9c80*/  I2F.S16 R27, R4 ;  /* 0x00000004001b7306 */ /* 0x0040620000101400 */
[----:B------:R-:W-:Y:S05]  /*9c90*/  BRA `(.L_x_14561) ;  /* 0x0000000800f07947 */ /* 0x000fea0003800000 */
.L_x_14557:
        /* <DEDUP_REMOVED lines=8> */
.L_x_14565:
[----:B------:R-:W2:Y:S02]  /*9d20*/  LDG.E.U16 R4, desc[UR36][R4.64] ;  /* 0x0000002404047981 */ /* 0x000ea4000c1e1500 */
[----:B--2---:R-:W-:Y:S01]  /*9d30*/  HADD2.F32 R27, -RZ, R4.H0_H0 ;  /* 0x20000004ff1b7230 */ /* 0x004fe20000004100 */
[----:B------:R-:W-:Y:S06]  /*9d40*/  BRA `(.L_x_14561) ;  /* 0x0000000800c47947 */ /* 0x000fec0003800000 */
.L_x_14564:
        /* <DEDUP_REMOVED lines=8> */
.L_x_14567:
[----:B------:R-:W2:Y:S02]  /*9dd0*/  LDG.E.U16 R4, desc[UR36][R4.64] ;  /* 0x0000002404047981 */ /* 0x000ea4000c1e1500 */
[----:B--2---:R-:W-:Y:S01]  /*9de0*/  HADD2.F32 R27, -RZ, R4.H0_H0 ;  /* 0x20000004ff1b7230 */ /* 0x004fe20000004100 */
[----:B------:R-:W-:Y:S06]  /*9df0*/  BRA `(.L_x_14561) ;  /* 0x0000000800987947 */ /* 0x000fec0003800000 */
.L_x_14566:
[----:B------:R-:W2:Y:S01]  /*9e00*/  LDG.E.64 R4, desc[UR36][R4.64] ;  /* 0x0000002404047981 */ /* 0x000ea2000c1e1b00 */
[----:B------:R-:W-:Y:S01]  /*9e10*/  UMOV UR4, 0xf0000000 ;  /* 0xf000000000047882 */ /* 0x000fe20000000000 */
[----:B------:R-:W-:Y:S01]  /*9e20*/  UMOV UR5, 0x380fffff ;  /* 0x380fffff00057882 */ /* 0x000fe20000000000 */
[----:B--2---:R-:W0:Y:S01]  /*9e30*/  F2F.F32.F64 R27, R4 ;  /* 0x00000004001b7310 */ /* 0x004e220000301000 */
[----:B------:R-:W-:-:S14]  /*9e40*/  DSETP.GEU.AND P0, PT, |R4|, UR4, PT ;  /* 0x0000000404007e2a */ /* 0x000fdc000bf0e200 */
[----:B0-----:R-:W-:Y:S01]  /*9e50*/  @!P0 FMUL R27, R27, 1.175494350822287508e-38 ;  /* 0x008000001b1b8820 */ /* 0x001fe20000400000 */
[----:B------:R-:W-:Y:S06]  /*9e60*/  BRA `(.L_x_14561) ;  /* 0x00000008007c7947 */ /* 0x000fec0003800000 */
.L_x_14556:
        /* <DEDUP_REMOVED lines=12> */
.L_x_14570:
[----:B------:R-:W2:Y:S01]  /*9f30*/  LDG.E.64 R4, desc[UR36][R4.64] ;  /* 0x0000002404047981 */ /* 0x000ea2000c1e1b00 */
[----:B------:R-:W-:Y:S01]  /*9f40*/  UMOV UR4, 0xf0000000 ;  /* 0xf000000000047882 */ /* 0x000fe20000000000 */
[----:B------:R-:W-:Y:S01]  /*9f50*/  UMOV UR5, 0x380fffff ;  /* 0x380fffff00057882 */ /* 0x000fe20000000000 */
[----:B--2---:R-:W0:Y:S01]  /*9f60*/  F2F.F32.F64 R27, R4 ;  /* 0x00000004001b7310 */ /* 0x004e220000301000 */
[----:B------:R-:W-:-:S14]  /*9f70*/  DSETP.GEU.AND P0, PT, |R4|, UR4, PT ;  /* 0x0000000404007e2a */ /* 0x000fdc000bf0e200 */
[----:B0-----:R-:W-:Y:S01]  /*9f80*/  @!P0 FMUL R27, R27, 1.175494350822287508e-38 ;  /* 0x008000001b1b8820 */ /* 0x001fe20000400000 */
[----:B------:R-:W-:Y:S06]  /*9f90*/  BRA `(.L_x_14561) ;  /* 0x0000000800307947 */ /* 0x000fec0003800000 */
.L_x_14569:
        /* <DEDUP_REMOVED lines=26> */
.L_x_14572:
        /* <DEDUP_REMOVED lines=13> */
.L_x_14571:
[----:B------:R-:W2:Y:S02]  /*a210*/  LDG.E.U16 R4, desc[UR36][R4.64] ;  /* 0x0000002404047981 */ /* 0x000ea4000c1e1500 */
[----:B--2---:R-:W-:Y:S01]  /*a220*/  IMAD.U32 R27, R4, 0x10000, RZ ;  /* 0x00010000041b7824 */ /* 0x004fe200078e00ff */
[----:B------:R-:W-:Y:S06]  /*a230*/  BRA `(.L_x_14561) ;  /* 0x0000000400887947 */ /* 0x000fec0003800000 */
.L_x_14568:
        /* <DEDUP_REMOVED lines=11> */
.L_x_14575:
        /* <DEDUP_REMOVED lines=20> */
.L_x_14577:
[----:B------:R-:W-:Y:S05]  /*a430*/  BSYNC B0 ;  /* 0x0000000000007941 */ /* 0x000fea0003800000 */
.L_x_14576:
[----:B------:R-:W-:Y:S01]  /*a440*/  IMAD.SHL.U32 R3, R3, 0x100000, RZ ;  /* 0x0010000003037824 */ /* 0x000fe200078e00ff */
[----:B------:R-:W-:-:S04]  /*a450*/  LEA R0, R0, 0x3b800000, 0x17 ;  /* 0x3b80000000007811 */ /* 0x000fc800078eb8ff */
[----:B------:R-:W-:Y:S01]  /*a460*/  LOP3.LUT R27, R0, R3, R27, 0xfe, !PT ;  /* 0x00000003001b7212 */ /* 0x000fe200078efe1b */
[----:B------:R-:W-:Y:S06]  /*a470*/  BRA `(.L_x_14561) ;  /* 0x0000000000f87947 */ /* 0x000fec0003800000 */
.L_x_14574:
        /* <DEDUP_REMOVED lines=20> */
.L_x_14579:
[----:B------:R-:W-:Y:S05]  /*a5c0*/  BSYNC B0 ;  /* 0x0000000000007941 */ /* 0x000fea0003800000 */
.L_x_14578:
[----:B------:R-:W-:Y:S01]  /*a5d0*/  IMAD.SHL.U32 R3, R3, 0x200000, RZ ;  /* 0x0020000003037824 */ /* 0x000fe200078e00ff */
[----:B------:R-:W-:-:S04]  /*a5e0*/  LEA R0, R0, 0x37800000, 0x17 ;  /* 0x3780000000007811 */ /* 0x000fc800078eb8ff */
[----:B------:R-:W-:Y:S01]  /*a5f0*/  LOP3.LUT R27, R0, R3, R27, 0xfe, !PT ;  /* 0x00000003001b7212 */ /* 0x000fe200078efe1b */
[----:B------:R-:W-:Y:S06]  /*a600*/  BRA `(.L_x_14561) ;  /* 0x0000000000947947 */ /* 0x000fec0003800000 */
.L_x_14573:
        /* <DEDUP_REMOVED lines=14> */
.L_x_14560:
        /* <DEDUP_REMOVED lines=16> */
.L_x_14582:
[----:B------:R-:W-:Y:S01]  /*a7f0*/  IMAD.MOV.U32 R27, RZ, RZ, RZ ;  /* 0x000000ffff1b7224 */ /* 0x000fe200078e00ff */
[----:B------:R-:W-:Y:S06]  /*a800*/  BRA `(.L_x_14561) ;  /* 0x0000000000147947 */ /* 0x000fec0003800000 */
.L_x_14581:
[----:B------:R-:W2:Y:S02]  /*a810*/  LDG.E.64 R4, desc[UR36][R4.64] ;  /* 0x0000002404047981 */ /* 0x000ea4000c1e1b00 */
[----:B--2---:R0:W1:Y:S01]  /*a820*/  I2F.U64 R27, R4 ;  /* 0x00000004001b7312 */ /* 0x0040620000301000 */
[----:B------:R-:W-:Y:S05]  /*a830*/  BRA `(.L_x_14561) ;  /* 0x0000000000087947 */ /* 0x000fea0003800000 */
.L_x_14580:
[----:B------:R-:W2:Y:S02]  /*a840*/  LDG.E R4, desc[UR36][R4.64] ;  /* 0x0000002404047981 */ /* 0x000ea4000c1e1900 */
[----:B--2---:R-:W-:-:S07]  /*a850*/  I2FP.F32.U32 R27, R4 ;  /* 0x00000004001b7245 */ /* 0x004fce0000201000 */
.L_x_14561:
[----:B------:R-:W-:Y:S05]  /*a860*/  BSYNC B6 ;  /* 0x0000000000067941 */ /* 0x000fea0003800000 */
.L_x_14555:
        /* <DEDUP_REMOVED lines=20> */
.L_x_14587:
[----:B------:R-:W2:Y:S02]  /*a9b0*/  LDG.E.U8 R4, desc[UR36][R4.64] ;  /* 0x0000002404047981 */ /* 0x000ea4000c1e1100 */
[----:B--2---:R-:W-:Y:S01]  /*a9c0*/  I2FP.F32.U32 R28, R4 ;  /* 0x00000004001c7245 */ /* 0x004fe20000201000 */
[----:B------:R-:W-:Y:S06]  /*a9d0*/  BRA `(.L_x_14589) ;  /* 0x0000000c002c7947 */ /* 0x000fec0003800000 */
.L_x_14586:
        /* <DEDUP_REMOVED lines=9> */
.L_x_14591:
[----:B------:R-:W2:Y:S02]  /*aa70*/  LDG.E R4, desc[UR36][R4.64] ;  /* 0x0000002404047981 */ /* 0x000ea4000c1e1900 */
[----:B--2---:R-:W-:Y:S01]  /*aa80*/  I2FP.F32.S32 R28, R4 ;  /* 0x00000004001c7245 */ /* 0x004fe20000201400 */
[----:B------:R-:W-:Y:S06]  /*aa90*/  BRA `(.L_x_14589) ;  /* 0x0000000800fc7947 */ /* 0x000fec0003800000 */
.L_x_14590:
[----:B------:R-:W2:Y:S02]  /*aaa0*/  LDG.E.U16 R4, desc[UR36][R4.64] ;  /* 0x0000002404047981 */ /* 0x000ea4000c1e1500 */
[----:B--2---:R0:W2:Y:S01]  /*aab0*/  I2F.S16 R28, R4 ;  /* 0x00000004001c7306 */ /* 0x0040a20000101400 */
[----:B------:R-:W-:Y:S05]  /*aac0*/  BRA `(.L_x_14589) ;  /* 0x0000000800f07947 */ /* 0x000fea0003800000 */
.L_x_14585:
        /* <DEDUP_REMOVED lines=8> */
.L_x_14593:
[----:B------:R-:W2:Y:S02]  /*ab50*/  LDG.E.U16 R4, desc[UR36][R4.64] ;  /* 0x0000002404047981 */ /* 0x000ea4000c1e1500 */
[----:B--2---:R-:W-:Y:S01]  /*ab60*/  HADD2.F32 R28, -RZ, R4.H0_H0 ;  /* 0x20000004ff1c7230 */ /* 0x004fe20000004100 */
[----:B------:R-:W-:Y:S06]  /*ab70*/  BRA `(.L_x_14589) ;  /* 0x0000000800c47947 */ /* 0x000fec0003800000 */
.L_x_14592:
        /* <DEDUP_REMOVED lines=8> */
.L_x_14595:
[----:B------:R-:W2:Y:S02]  /*ac00*/  LDG.E.U16 R4, desc[UR36][R4.64] ;  /* 0x0000002404047981 */ /* 0x000ea4000c1e1500 */
[----:B--2---:R-:W-:Y:S01]  /*ac10*/  HADD2.F32 R28, -RZ, R4.H0_H0 ;  /* 0x20000004ff1c7230 */ /* 0x004fe20000004100 */
[----:B------:R-:W-:Y:S06]  /*ac20*/  BRA `(.L_x_14589) ;  /* 0x0000000800987947 */ /* 0x000fec0003800000 */
.L_x_14594:
[----:B------:R-:W2:Y:S01]  /*ac30*/  LDG.E.64 R4, desc[UR36][R4.64] ;  /* 0x0000002404047981 */ /* 0x000ea2000c1e1b00 */
[----:B------:R-:W-:Y:S01]  /*ac40*/  UMOV UR4, 0xf0000000 ;  /* 0xf000000000047882 */ /* 0x000fe20000000000 */
[----:B------:R-:W-:Y:S01]  /*ac50*/  UMOV UR5, 0x380fffff ;  /* 0x380fffff00057882 */ /* 0x000fe20000000000 */
[----:B--2---:R-:W0:Y:S01]  /*ac60*/  F2F.F32.F64 R28, R4 ;  /* 0x00000004001c7310 */ /* 0x004e220000301000 */
[----:B------:R-:W-:-:S14]  /*ac70*/  DSETP.GEU.AND P0, PT, |R4|, UR4, PT ;  /* 0x0000000404007e2a */ /* 0x000fdc000bf0e200 */
[----:B0-----:R-:W-:Y:S01]  /*ac80*/  @!P0 FMUL R28, R28, 1.175494350822287508e-38 ;  /* 0x008000001c1c8820 */ /* 0x001fe20000400000 */
[----:B------:R-:W-:Y:S06]  /*ac90*/  BRA `(.L_x_14589) ;  /* 0x00000008007c7947 */ /* 0x000fec0003800000 */
.L_x_14584:
        /* <DEDUP_REMOVED lines=12> */
.L_x_14598:
[----:B------:R-:W2:Y:S01]  /*ad60*/  LDG.E.64 R4, desc[UR36][R4.64] ;  /* 0x0000002404047981 */ /* 0x000ea2000c1e1b00 */
[----:B------:R-:W-:Y:S01]  /*ad70*/  UMOV UR4, 0xf0000000 ;  /* 0xf000000000047882 */ /* 0x000fe20000000000 */
[----:B------:R-:W-:Y:S01]  /*ad80*/  UMOV UR5, 0x380fffff ;  /* 0x380fffff00057882 */ /* 0x000fe20000000000 */
[----:B--2---:R-:W0:Y:S01]  /*ad90*/  F2F.F32.F64 R28, R4 ;  /* 0x00000004001c7310 */ /* 0x004e220000301000 */
[----:B------:R-:W-:-:S14]  /*ada0*/  DSETP.GEU.AND P0, PT, |R4|, UR4, PT ;  /* 0x0000000404007e2a */ /* 0x000fdc000bf0e200 */
[----:B0-----:R-:W-:Y:S01]  /*adb0*/  @!P0 FMUL R28, R28, 1.175494350822287508e-38 ;  /* 0x008000001c1c8820 */ /* 0x001fe20000400000 */
[----:B------:R-:W-:Y:S06]  /*adc0*/  BRA `(.L_x_14589) ;  /* 0x0000000800307947 */ /* 0x000fec0003800000 */
.L_x_14597:
        /* <DEDUP_REMOVED lines=26> */
.L_x_14600:
        /* <DEDUP_REMOVED lines=13> */
.L_x_14599:
[----:B------:R-:W2:Y:S02]  /*b040*/  LDG.E.U16 R4, desc[UR36][R4.64] ;  /* 0x0000002404047981 */ /* 0x000ea4000c1e1500 */
[----:B--2---:R-:W-:Y:S01]  /*b050*/  IMAD.U32 R28, R4, 0x10000, RZ ;  /* 0x00010000041c7824 */ /* 0x004fe200078e00ff */
[----:B------:R-:W-:Y:S06]  /*b060*/  BRA `(.L_x_14589) ;  /* 0x0000000400887947 */ /* 0x000fec0003800000 */
.L_x_14596:
        /* <DEDUP_REMOVED lines=11> */
.L_x_14603:
        /* <DEDUP_REMOVED lines=20> */
.L_x_14605:
[----:B------:R-:W-:Y:S05]  /*b260*/  BSYNC B0 ;  /* 0x0000000000007941 */ /* 0x000fea0003800000 */
.L_x_14604:
[----:B------:R-:W-:Y:S01]  /*b270*/  IMAD.SHL.U32 R3, R3, 0x100000, RZ ;  /* 0x0010000003037824 */ /* 0x000fe200078e00ff */
[----:B------:R-:W-:-:S04]  /*b280*/  LEA R5, R0, 0x3b800000, 0x17 ;  /* 0x3b80000000057811 */ /* 0x000fc800078eb8ff */
[----:B------:R-:W-:Y:S01]  /*b290*/  LOP3.LUT R28, R5, R3, R28, 0xfe, !PT ;  /* 0x00000003051c7212 */ /* 0x000fe200078efe1c */
[----:B------:R-:W-:Y:S06]  /*b2a0*/  BRA `(.L_x_14589) ;  /* 0x0000000000f87947 */ /* 0x000fec0003800000 */
.L_x_14602:
        /* <DEDUP_REMOVED lines=20> */
.L_x_14607:
[----:B------:R-:W-:Y:S05]  /*b3f0*/  BSYNC B0 ;  /* 0x0000000000007941 */ /* 0x000fea0003800000 */
.L_x_14606:
[----:B------:R-:W-:Y:S01]  /*b400*/  IMAD.SHL.U32 R3, R3, 0x200000, RZ ;  /* 0x0020000003037824 */ /* 0x000fe200078e00ff */
[----:B------:R-:W-:-:S04]  /*b410*/  LEA R5, R0, 0x37800000, 0x17 ;  /* 0x3780000000057811 */ /* 0x000fc800078eb8ff */
[----:B------:R-:W-:Y:S01]  /*b420*/  LOP3.LUT R28, R5, R3, R28, 0xfe, !PT ;  /* 0x00000003051c7212 */ /* 0x000fe200078efe1c */
[----:B------:R-:W-:Y:S06]  /*b430*/  BRA `(.L_x_14589) ;  /* 0x0000000000947947 */ /* 0x000fec0003800000 */
.L_x_14601:
        /* <DEDUP_REMOVED lines=14> */
.L_x_14588:
        /* <DEDUP_REMOVED lines=16> */
.L_x_14610:
[----:B------:R-:W-:Y:S01]  /*b620*/  IMAD.MOV.U32 R28, RZ, RZ, RZ ;  /* 0x000000ffff1c7224 */ /* 0x000fe200078e00ff */
[----:B------:R-:W-:Y:S06]  /*b630*/  BRA `(.L_x_14589) ;  /* 0x0000000000147947 */ /* 0x000fec0003800000 */
.L_x_14609:
[----:B------:R-:W2:Y:S02]  /*b640*/  LDG.E.64 R4, desc[UR36][R4.64] ;  /* 0x0000002404047981 */ /* 0x000ea4000c1e1b00 */
[----:B--2---:R0:W2:Y:S01]  /*b650*/  I2F.U64 R28, R4 ;  /* 0x00000004001c7312 */ /* 0x0040a20000301000 */
[----:B------:R-:W-:Y:S05]  /*b660*/  BRA `(.L_x_14589) ;  /* 0x0000000000087947 */ /* 0x000fea0003800000 */
.L_x_14608:
[----:B------:R-:W2:Y:S02]  /*b670*/  LDG.E R4, desc[UR36][R4.64] ;  /* 0x0000002404047981 */ /* 0x000ea4000c1e1900 */
[----:B--2---:R-:W-:-:S07]  /*b680*/  I2FP.F32.U32 R28, R4 ;  /* 0x00000004001c7245 */ /* 0x004fce0000201000 */
.L_x_14589:
[----:B------:R-:W-:Y:S05]  /*b690*/  BSYNC B6 ;  /* 0x0000000000067941 */ /* 0x000fea0003800000 */
.L_x_14583:
        /* <DEDUP_REMOVED lines=20> */
.L_x_14615:
[----:B------:R-:W2:Y:S02]  /*b7e0*/  LDG.E.U8 R4, desc[UR36][R4.64] ;  /* 0x0000002404047981 */ /* 0x000ea4000c1e1100 */
[----:B--2---:R-:W-:Y:S01]  /*b7f0*/  I2FP.F32.U32 R29, R4 ;  /* 0x00000004001d7245 */ /* 0x004fe20000201000 */
[----:B------:R-:W-:Y:S06]  /*b800*/  BRA `(.L_x_14617) ;  /* 0x0000000c002c7947 */ /* 0x000fec0003800000 */
.L_x_14614:
        /* <DEDUP_REMOVED lines=9> */
.L_x_14619:
[----:B------:R-:W2:Y:S02]  /*b8a0*/  LDG.E R4, desc[UR36][R4.64] ;  /* 0x0000002404047981 */ /* 0x000ea4000c1e1900 */
[----:B--2---:R-:W-:Y:S01]  /*b8b0*/  I2FP.F32.S32 R29, R4 ;  /* 0x00000004001d7245 */ /* 0x004fe20000201400 */
[----:B------:R-:W-:Y:S06]  /*b8c0*/  BRA `(.L_x_14617) ;  /* 0x0000000800fc7947 */ /* 0x000fec0003800000 */
.L_x_14618:
[----:B------:R-:W2:Y:S02]  /*b8d0*/  LDG.E.U16 R4, desc[UR36][R4.64] ;  /* 0x0000002404047981 */ /* 0x000ea4000c1e1500 */
[----:B--2---:R0:W2:Y:S01]  /*b8e0*/  I2F.S16 R29, R4 ;  /* 0x00000004001d7306 */ /* 0x0040a20000101400 */
[----:B------:R-:W-:Y:S05]  /*b8f0*/  BRA `(.L_x_14617) ;  /* 0x0000000800f07947 */ /* 0x000fea0003800000 */
.L_x_14613:
        /* <DEDUP_REMOVED lines=8> */
.L_x_14621:
[----:B------:R-:W2:Y:S02]  /*b980*/  LDG.E.U16 R4, desc[UR36][R4.64] ;  /* 0x0000002404047981 */ /* 0x000ea4000c1e1500 */
[----:B--2---:R-:W-:Y:S01]  /*b990*/  HADD2.F32 R29, -RZ, R4.H0_H0 ;  /* 0x20000004ff1d7230 */ /* 0x004fe20000004100 */
[----:B------:R-:W-:Y:S06]  /*b9a0*/  BRA `(.L_x_14617) ;  /* 0x0000000800c47947 */ /* 0x000fec0003800000 */
.L_x_14620:
        /* <DEDUP_REMOVED lines=8> */
.L_x_14623:
[----:B------:R-:W2:Y:S02]  /*ba30*/  LDG.E.U16 R4, desc[UR36][R4.64] ;  /* 0x0000002404047981 */ /* 0x000ea4000c1e1500 */
[----:B--2---:R-:W-:Y:S01]  /*ba40*/  HADD2.F32 R29, -RZ, R4.H0_H0 ;  /* 0x20000004ff1d7230 */ /* 0x004fe20000004100 */
[----:B------:R-:W-:Y:S06]  /*ba50*/  BRA `(.L_x_14617) ;  /* 0x0000000800987947 */ /* 0x000fec0003800000 */
.L_x_14622:
[----:B------:R-:W2:Y:S01]  /*ba60*/  LDG.E.64 R4, desc[UR36][R4.64] ;  /* 0x0000002404047981 */ /* 0x000ea2000c1e1b00 */
[----:B------:R-:W-:Y:S01]  /*ba70*/  UMOV UR4, 0xf0000000 ;  /* 0xf000000000047882 */ /* 0x000fe20000000000 */
[----:B------:R-:W-:Y:S01]  /*ba80*/  UMOV UR5, 0x380fffff ;  /* 0x380fffff00057882 */ /* 0x000fe20000000000 */
[----:B--2---:R-:W0:Y:S01]  /*ba90*/  F2F.F32.F64 R29, R4 ;  /* 0x00000004001d7310 */ /* 0x004e220000301000 */
[----:B------:R-:W-:-:S14]  /*baa0*/  DSETP.GEU.AND P0, PT, |R4|, UR4, PT ;  /* 0x0000000404007e2a */ /* 0x000fdc000bf0e200 */
[----:B0-----:R-:W-:Y:S01]  /*bab0*/  @!P0 FMUL R29, R29, 1.175494350822287508e-38 ;  /* 0x008000001d1d8820 */ /* 0x001fe20000400000 */
[----:B------:R-:W-:Y:S06]  /*bac0*/  BRA `(.L_x_14617) ;  /* 0x00000008007c7947 */ /* 0x000fec0003800000 */
.L_x_14612:
        /* <DEDUP_REMOVED lines=12> */
.L_x_14626:
[----:B------:R-:W2:Y:S01]  /*bb90*/  LDG.E.64 R4, desc[UR36][R4.64] ;  /* 0x0000002404047981 */ /* 0x000ea2000c1e1b00 */
[----:B------:R-:W-:Y:S01]  /*bba0*/  UMOV UR4, 0xf0000000 ;  /* 0xf000000000047882 */ /* 0x000fe20000000000 */
[----:B------:R-:W-:Y:S01]  /*bbb0*/  UMOV UR5, 0x380fffff ;  /* 0x380fffff00057882 */ /* 0x000fe20000000000 */
[----:B--2---:R-:W0:Y:S01]  /*bbc0*/  F2F.F32.F64 R29, R4 ;  /* 0x00000004001d7310 */ /* 0x004e220000301000 */
[----:B------:R-:W-:-:S14]  /*bbd0*/  DSETP.GEU.AND P0, PT, |R4|, UR4, PT ;  /* 0x0000000404007e2a */ /* 0x000fdc000bf0e200 */
[----:B0-----:R-:W-:Y:S01]  /*bbe0*/  @!P0 FMUL R29, R29, 1.175494350822287508e-38 ;  /* 0x008000001d1d8820 */ /* 0x001fe20000400000 */
[----:B------:R-:W-:Y:S06]  /*bbf0*/  BRA `(.L_x_14617) ;  /* 0x0000000800307947 */ /* 0x000fec0003800000 */
.L_x_14625:
        /* <DEDUP_REMOVED lines=26> */
.L_x_14628:
        /* <DEDUP_REMOVED lines=13> */
.L_x_14627:
[----:B------:R-:W2:Y:S02]  /*be70*/  LDG.E.U16 R4, desc[UR36][R4.64] ;  /* 0x0000002404047981 */ /* 0x000ea4000c1e1500 */
[----:B--2---:R-:W-:Y:S01]  /*be80*/  IMAD.U32 R29, R4, 0x10000, RZ ;  /* 0x00010000041d7824 */ /* 0x004fe200078e00ff */
[----:B------:R-:W-:Y:S06]  /*be90*/  BRA `(.L_x_14617) ;  /* 0x0000000400887947 */ /* 0x000fec0003800000 */
.L_x_14624:
        /* <DEDUP_REMOVED lines=11> */
.L_x_14631:
        /* <DEDUP_REMOVED lines=20> */
.L_x_14633:
[----:B------:R-:W-:Y:S05]  /*c090*/  BSYNC B0 ;  /* 0x0000000000007941 */ /* 0x000fea0003800000 */
.L_x_14632:
[----:B------:R-:W-:Y:S01]  /*c0a0*/  IMAD.SHL.U32 R3, R3, 0x100000, RZ ;  /* 0x0010000003037824 */ /* 0x000fe200078e00ff */
[----:B------:R-:W-:-:S04]  /*c0b0*/  LEA R0, R0, 0x3b800000, 0x17 ;  /* 0x3b80000000007811 */ /* 0x000fc800078eb8ff */
[----:B------:R-:W-:Y:S01]  /*c0c0*/  LOP3.LUT R29, R0, R3, R29, 0xfe, !PT ;  /* 0x00000003001d7212 */ /* 0x000fe200078efe1d */
[----:B------:R-:W-:Y:S06]  /*c0d0*/  BRA `(.L_x_14617) ;  /* 0x0000000000f87947 */ /* 0x000fec0003800000 */
.L_x_14630:
        /* <DEDUP_REMOVED lines=20> */
.L_x_14635:
[----:B------:R-:W-:Y:S05]  /*c220*/  BSYNC B0 ;  /* 0x0000000000007941 */ /* 0x000fea0003800000 */
.L_x_14634:
[----:B------:R-:W-:Y:S01]  /*c230*/  IMAD.SHL.U32 R3, R3, 0x200000, RZ ;  /* 0x0020000003037824 */ /* 0x000fe200078e00ff */
[----:B------:R-:W-:-:S04]  /*c240*/  LEA R0, R0, 0x37800000, 0x17 ;  /* 0x3780000000007811 */ /* 0x000fc800078eb8ff */
[----:B------:R-:W-:Y:S01]  /*c250*/  LOP3.LUT R29, R0, R3, R29, 0xfe, !PT ;  /* 0x00000003001d7212 */ /* 0x000fe200078efe1d */
[----:B------:R-:W-:Y:S06]  /*c260*/  BRA `(.L_x_14617) ;  /* 0x0000000000947947 */ /* 0x000fec0003800000 */
.L_x_14629:
        /* <DEDUP_REMOVED lines=14> */
.L_x_14616:
        /* <DEDUP_REMOVED lines=16> */
.L_x_14638:
[----:B------:R-:W-:Y:S01]  /*c450*/  IMAD.MOV.U32 R29, RZ, RZ, RZ ;  /* 0x000000ffff1d7224 */ /* 0x000fe200078e00ff */
[----:B------:R-:W-:Y:S06]  /*c460*/  BRA `(.L_x_14617) ;  /* 0x0000000000147947 */ /* 0x000fec0003800000 */
.L_x_14637:
[----:B------:R-:W2:Y:S02]  /*c470*/  LDG.E.64 R4, desc[UR36][R4.64] ;  /* 0x0000002404047981 */ /* 0x000ea4000c1e1b00 */
[----:B--2---:R0:W2:Y:S01]  /*c480*/  I2F.U64 R29, R4 ;  /* 0x00000004001d7312 */ /* 0x0040a20000301000 */
[----:B------:R-:W-:Y:S05]  /*c490*/  BRA `(.L_x_14617) ;  /* 0x0000000000087947 */ /* 0x000fea0003800000 */
.L_x_14636:
[----:B------:R-:W2:Y:S02]  /*c4a0*/  LDG.E R4, desc[UR36][R4.64] ;  /* 0x0000002404047981 */ /* 0x000ea4000c1e1900 */
[----:B--2---:R-:W-:-:S07]  /*c4b0*/  I2FP.F32.U32 R29, R4 ;  /* 0x00000004001d7245 */ /* 0x004fce0000201000 */
.L_x_14617:
[----:B------:R-:W-:Y:S05]  /*c4c0*/  BSYNC B6 ;  /* 0x0000000000067941 */ /* 0x000fea0003800000 */
.L_x_14611:
        /* <DEDUP_REMOVED lines=20> */
.L_x_14643:
[----:B------:R-:W2:Y:S02]  /*c610*/  LDG.E.U8 R4, desc[UR36][R4.64] ;  /* 0x0000002404047981 */ /* 0x000ea4000c1e1100 */
[----:B--2---:R-:W-:Y:S01]  /*c620*/  I2FP.F32.U32 R30, R4 ;  /* 0x00000004001e7245 */ /* 0x004fe20000201000 */
[----:B------:R-:W-:Y:S06]  /*c630*/  BRA `(.L_x_14645) ;  /* 0x0000000c002c7947 */ /* 0x000fec0003800000 */
.L_x_14642:
        /* <DEDUP_REMOVED lines=9> */
.L_x_14647:
[----:B------:R-:W2:Y:S02]  /*c6d0*/  LDG.E R4, desc[UR36][R4.64] ;  /* 0x0000002404047981 */ /* 0x000ea4000c1e1900 */
[----:B--2---:R-:W-:Y:S01]  /*c6e0*/  I2FP.F32.S32 R30, R4 ;  /* 0x00000004001e7245 */ /* 0x004fe20000201400 */
[----:B------:R-:W-:Y:S06]  /*c6f0*/  BRA `(.L_x_14645) ;  /* 0x0000000800fc7947 */ /* 0x000fec0003800000 */
.L_x_14646:
[----:B------:R-:W2:Y:S02]  /*c700*/  LDG.E.U16 R4, desc[UR36][R4.64] ;  /* 0x0000002404047981 */ /* 0x000ea4000c1e1500 */
[----:B--2---:R0:W2:Y:S01]  /*c710*/  I2F.S16 R30, R4 ;  /* 0x00000004001e7306 */ /* 0x0040a20000101400 */
[----:B------:R-:W-:Y:S05]  /*c720*/  BRA `(.L_x_14645) ;  /* 0x0000000800f07947 */ /* 0x000fea0003800000 */
.L_x_14641:
        /* <DEDUP_REMOVED lines=8> */
.L_x_14649:
[----:B------:R-:W2:Y:S02]  /*c7b0*/  LDG.E.U16 R4, desc[UR36][R4.64] ;  /* 0x0000002404047981 */ /* 0x000ea4000c1e1500 */
[----:B--2---:R-:W-:Y:S01]  /*c7c0*/  HADD2.F32 R30, -RZ, R4.H0_H0 ;  /* 0x20000004ff1e7230 */ /* 0x004fe20000004100 */
[----:B------:R-:W-:Y:S06]  /*c7d0*/  BRA `(.L_x_14645) ;  /* 0x0000000800c47947 */ /* 0x000fec0003800000 */
.L_x_14648:
        /* <DEDUP_REMOVED lines=8> */
.L_x_14651:
[----:B------:R-:W2:Y:S02]  /*c860*/  LDG.E.U16 R4, desc[UR36][R4.64] ;  /* 0x0000002404047981 */ /* 0x000ea4000c1e1500 */
[----:B--2---:R-:W-:Y:S01]  /*c870*/  HADD2.F32 R30, -RZ, R4.H0_H0 ;  /* 0x20000004ff1e7230 */ /* 0x004fe20000004100 */
[----:B------:R-:W-:Y:S06]  /*c880*/  BRA `(.L_x_14645) ;  /* 0x0000000800987947 */ /* 0x000fec0003800000 */
.L_x_14650:
[----:B------:R-:W2:Y:S01]  /*c890*/  LDG.E.64 R4, desc[UR36][R4.64] ;  /* 0x0000002404047981 */ /* 0x000ea2000c1e1b00 */
[----:B------:R-:W-:Y:S01]  /*c8a0*/  UMOV UR4, 0xf0000000 ;  /* 0xf000000000047882 */ /* 0x000fe20000000000 */
[----:B------:R-:W-:Y:S01]  /*c8b0*/  UMOV UR5, 0x380fffff ;  /* 0x380fffff00057882 */ /* 0x000fe20000000000 */
[----:B--2---:R-:W0:Y:S01]  /*c8c0*/  F2F.F32.F64 R30, R4 ;  /* 0x00000004001e7310 */ /* 0x004e220000301000 */
[----:B------:R-:W-:-:S14]  /*c8d0*/  DSETP.GEU.AND P0, PT, |R4|, UR4, PT ;  /* 0x0000000404007e2a */ /* 0x000fdc000bf0e200 */
[----:B0-----:R-:W-:Y:S01]  /*c8e0*/  @!P0 FMUL R30, R30, 1.175494350822287508e-38 ;  /* 0x008000001e1e8820 */ /* 0x001fe20000400000 */
[----:B------:R-:W-:Y:S06]  /*c8f0*/  BRA `(.L_x_14645) ;  /* 0x00000008007c7947 */ /* 0x000fec0003800000 */
.L_x_14640:
        /* <DEDUP_REMOVED lines=12> */
.L_x_14654:
[----:B------:R-:W2:Y:S01]  /*c9c0*/  LDG.E.64 R4, desc[UR36][R4.64] ;  /* 0x0000002404047981 */ /* 0x000ea2000c1e1b00 */
[----:B------:R-:W-:Y:S01]  /*c9d0*/  UMOV UR4, 0xf0000000 ;  /* 0xf000000000047882 */ /* 0x000fe20000000000 */
[----:B------:R-:W-:Y:S01]  /*c9e0*/  UMOV UR5, 0x380fffff ;  /* 0x380fffff00057882 */ /* 0x000fe20000000000 */
[----:B--2---:R-:W0:Y:S01]  /*c9f0*/  F2F.F32.F64 R30, R4 ;  /* 0x00000004001e7310 */ /* 0x004e220000301000 */
[----:B------:R-:W-:-:S14]  /*ca00*/  DSETP.GEU.AND P0, PT, |R4|, UR4, PT ;  /* 0x0000000404007e2a */ /* 0x000fdc000bf0e200 */
[----:B0-----:R-:W-:Y:S01]  /*ca10*/  @!P0 FMUL R30, R30, 1.175494350822287508e-38 ;  /* 0x008000001e1e8820 */ /* 0x001fe20000400000 */
[----:B------:R-:W-:Y:S06]  /*ca20*/  BRA `(.L_x_14645) ;  /* 0x0000000800307947 */ /* 0x000fec0003800000 */
.L_x_14653:
        /* <DEDUP_REMOVED lines=26> */
.L_x_14656:
        /* <DEDUP_REMOVED lines=13> */
.L_x_14655:
[----:B------:R-:W2:Y:S02]  /*cca0*/  LDG.E.U16 R4, desc[UR36][R4.64] ;  /* 0x0000002404047981 */ /* 0x000ea4000c1e1500 */
[----:B--2---:R-:W-:Y:S01]  /*ccb0*/  IMAD.U32 R30, R4, 0x10000, RZ ;  /* 0x00010000041e7824 */ /* 0x004fe200078e00ff */
[----:B------:R-:W-:Y:S06]  /*ccc0*/  BRA `(.L_x_14645) ;  /* 0x0000000400887947 */ /* 0x000fec0003800000 */
.L_x_14652:
        /* <DEDUP_REMOVED lines=11> */
.L_x_14659:
        /* <DEDUP_REMOVED lines=20> */
.L_x_14661:
[----:B------:R-:W-:Y:S05]  /*cec0*/  BSYNC B0 ;  /* 0x0000000000007941 */ /* 0x000fea0003800000 */
.L_x_14660:
[----:B------:R-:W-:Y:S01]  /*ced0*/  IMAD.SHL.U32 R3, R3, 0x100000, RZ ;  /* 0x0010000003037824 */ /* 0x000fe200078e00ff */
[----:B------:R-:W-:-:S04]  /*cee0*/  LEA R5, R0, 0x3b800000, 0x17 ;  /* 0x3b80000000057811 */ /* 0x000fc800078eb8ff */
[----:B------:R-:W-:Y:S01]  /*cef0*/  LOP3.LUT R30, R5, R3, R30, 0xfe, !PT ;  /* 0x00000003051e7212 */ /* 0x000fe200078efe1e */
[----:B------:R-:W-:Y:S06]  /*cf00*/  BRA `(.L_x_14645) ;  /* 0x0000000000f87947 */ /* 0x000fec0003800000 */
.L_x_14658:
        /* <DEDUP_REMOVED lines=20> */
.L_x_14663:
[----:B------:R-:W-:Y:S05]  /*d050*/  BSYNC B0 ;  /* 0x0000000000007941 */ /* 0x000fea0003800000 */
.L_x_14662:
[----:B------:R-:W-:Y:S01]  /*d060*/  IMAD.SHL.U32 R3, R3, 0x200000, RZ ;  /* 0x0020000003037824 */ /* 0x000fe200078e00ff */
[----:B------:R-:W-:-:S04]  /*d070*/  LEA R5, R0, 0x37800000, 0x17 ;  /* 0x3780000000057811 */ /* 0x000fc800078eb8ff */
[----:B------:R-:W-:Y:S01]  /*d080*/  LOP3.LUT R30, R5, R3, R30, 0xfe, !PT ;  /* 0x00000003051e7212 */ /* 0x000fe200078efe1e */
[----:B------:R-:W-:Y:S06]  /*d090*/  BRA `(.L_x_14645) ;  /* 0x0000000000947947 */ /* 0x000fec0003800000 */
.L_x_14657:
        /* <DEDUP_REMOVED lines=14> */
.L_x_14644:
        /* <DEDUP_REMOVED lines=16> */
.L_x_14666:
[----:B------:R-:W-:Y:S01]  /*d280*/  IMAD.MOV.U32 R30, RZ, RZ, RZ ;  /* 0x000000ffff1e7224 */ /* 0x000fe200078e00ff */
[----:B------:R-:W-:Y:S06]  /*d290*/  BRA `(.L_x_14645) ;  /* 0x0000000000147947 */ /* 0x000fec0003800000 */
.L_x_14665:
[----:B------:R-:W2:Y:S02]  /*d2a0*/  LDG.E.64 R4, desc[UR36][R4.64] ;  /* 0x0000002404047981 */ /* 0x000ea4000c1e1b00 */
[----:B--2---:R0:W2:Y:S01]  /*d2b0*/  I2F.U64 R30, R4 ;  /* 0x00000004001e7312 */ /* 0x0040a20000301000 */
[----:B------:R-:W-:Y:S05]  /*d2c0*/  BRA `(.L_x_14645) ;  /* 0x0000000000087947 */ /* 0x000fea0003800000 */
.L_x_14664:
[----:B------:R-:W2:Y:S02]  /*d2d0*/  LDG.E R4, desc[UR36][R4.64] ;  /* 0x0000002404047981 */ /* 0x000ea4000c1e1900 */
[----:B--2---:R-:W-:-:S07]  /*d2e0*/  I2FP.F32.U32 R30, R4 ;  /* 0x00000004001e7245 */ /* 0x004fce0000201000 */
.L_x_14645:
[----:B------:R-:W-:Y:S05]  /*d2f0*/  BSYNC B6 ;  /* 0x0000000000067941 */ /* 0x000fea0003800000 */
.L_x_14639:
[----:B------:R-:W-:-:S07]  /*d300*/  VIADD R43, R43, 0x80 ;  /* 0x000000802b2b7836 */ /* 0x000fce0000000000 */
.L_x_14460:
[----:B------:R-:W-:Y:S05]  /*d310*/  BSYNC B7 ;  /* 0x0000000000077941 */ /* 0x000fea0003800000 */
.L_x_14459:
[----:B------:R-:W-:Y:S01]  /*d320*/  ISETP.GE.AND P0, PT, R43, R45, PT ;  /* 0x0000002d2b00720c */ /* 0x000fe20003f06270 */
[----:B------:R-:W-:Y:S01]  /*d330*/  BSSY B7, `(.L_x_14667) ;  /* 0x0000694000077945 */ /* 0x000fe20003800000 */
[----:B------:R-:W-:Y:S01]  /*d340*/  IMAD.MOV.U32 R31, RZ, RZ, RZ ;  /* 0x000000ffff1f7224 */ /* 0x000fe200078e00ff */
[----:B------:R-:W-:Y:S01]  /*d350*/  PRMT R32, RZ, 0x7610, R32 ;  /* 0x00007610ff207816 */ /* 0x000fe20000000020 */
[----:B------:R-:W-:Y:S01]  /*d360*/  IMAD.MOV.U32 R35, RZ, RZ, RZ ;  /* 0x000000ffff237224 */ /* 0x000fe200078e00ff */
[----:B------:R-:W-:Y:S01]  /*d370*/  PRMT R33, RZ, 0x7610, R33 ;  /* 0x00007610ff217816 */ /* 0x000fe20000000021 */
[----:B------:R-:W-:Y:S01]  /*d380*/  IMAD.MOV.U32 R36, RZ, RZ, RZ ;  /* 0x000000ffff247224 */ /* 0x000fe200078e00ff */
[----:B------:R-:W-:Y:S01]  /*d390*/  PRMT R34, RZ, 0x7610, R34 ;  /* 0x00007610ff227816 */ /* 0x000fe20000000022 */
[----:B------:R-:W-:Y:S02]  /*d3a0*/  IMAD.MOV.U32 R38, RZ, RZ, RZ ;  /* 0x000000ffff267224 */ /* 0x000fe400078e00ff */
[----:B------:R-:W-:-:S02]  /*d3b0*/  IMAD.MOV.U32 R40, RZ, RZ, RZ ;  /* 0x000000ffff287224 */ /* 0x000fc400078e00ff */
[----:B------:R-:W-:Y:S01]  /*d3c0*/  IMAD.MOV.U32 R42, RZ, RZ, RZ ;  /* 0x000000ffff2a7224 */ /* 0x000fe200078e00ff */
[----:B------:R-:W-:Y:S06]  /*d3d0*/  @P0 BRA `(.L_x_14668) ;  /* 0x0000006800240947 */ /* 0x000fec0003800000 */
        /* <DEDUP_REMOVED lines=22> */
.L_x_14672:
[----:B------:R-:W2:Y:S02]  /*d540*/  LDG.E.U8 R4, desc[UR36][R4.64] ;  /* 0x0000002404047981 */ /* 0x000ea4000c1e1100 */
[----:B--2---:R-:W-:-:S04]  /*d550*/  I2FP.F32.U32 R0, R4 ;  /* 0x0000000400007245 */ /* 0x004fc80000201000 */
[----:B------:R-:W-:-:S04]  /*d560*/  F2FP.BF16.F32.PACK_AB R0, RZ, R0 ;  /* 0x00000000ff00723e */ /* 0x000fc800000010ff */
[----:B------:R-:W-:Y:S01]  /*d570*/  PRMT R33, R0, 0x7610, R33 ;  /* 0x0000761000217816 */ /* 0x000fe20000000021 */
[----:B------:R-:W-:Y:S06]  /*d580*/  BRA `(.L_x_14674) ;  /* 0x0000000c00c87947 */ /* 0x000fec0003800000 */
.L_x_14671:
        /* <DEDUP_REMOVED lines=11> */
.L_x_14676:
[----:B------:R-:W2:Y:S02]  /*d640*/  LDG.E R4, desc[UR36][R4.64] ;  /* 0x0000002404047981 */ /* 0x000ea4000c1e1900 */
[----:B--2---:R-:W-:-:S04]  /*d650*/  I2FP.F32.S32 R0, R4 ;  /* 0x0000000400007245 */ /* 0x004fc80000201400 */
[----:B------:R-:W-:-:S04]  /*d660*/  F2FP.BF16.F32.PACK_AB R0, RZ, R0 ;  /* 0x00000000ff00723e */ /* 0x000fc800000010ff */
[----:B------:R-:W-:Y:S01]  /*d670*/  PRMT R33, R0, 0x7610, R33 ;  /* 0x0000761000217816 */ /* 0x000fe20000000021 */
[----:B------:R-:W-:Y:S06]  /*d680*/  BRA `(.L_x_14674) ;  /* 0x0000000c00887947 */ /* 0x000fec0003800000 */
.L_x_14675:
[----:B------:R-:W2:Y:S02]  /*d690*/  LDG.E.U16 R4, desc[UR36][R4.64] ;  /* 0x0000002404047981 */ /* 0x000ea4000c1e1500 */
[----:B--2---:R-:W0:Y:S02]  /*d6a0*/  I2F.S16 R0, R4 ;  /* 0x0000000400007306 */ /* 0x004e240000101400 */
[----:B0-----:R-:W-:-:S04]  /*d6b0*/  F2FP.BF16.F32.PACK_AB R0, RZ, R0 ;  /* 0x00000000ff00723e */ /* 0x001fc800000010ff */
[----:B------:R-:W-:Y:S01]  /*d6c0*/  PRMT R33, R0, 0x7610, R33 ;  /* 0x0000761000217816 */ /* 0x000fe20000000021 */
[----:B------:R-:W-:Y:S06]  /*d6d0*/  BRA `(.L_x_14674) ;  /* 0x0000000c00747947 */ /* 0x000fec0003800000 */
.L_x_14670:
        /* <DEDUP_REMOVED lines=9> */
.L_x_14678:
[----:B------:R-:W2:Y:S02]  /*d770*/  LDG.E.U16 R0, desc[UR36][R4.64] ;  /* 0x0000002404007981 */ /* 0x000ea4000c1e1500 */
[----:B--2---:R-:W-:-:S05]  /*d780*/  HADD2.F32 R0, -RZ, R0.H0_H0 ;  /* 0x20000000ff007230 */ /* 0x004fca0000004100 */
[----:B------:R-:W-:-:S04]  /*d790*/  F2FP.BF16.F32.PACK_AB R0, RZ, R0 ;  /* 0x00000000ff00723e */ /* 0x000fc800000010ff */
[----:B------:R-:W-:Y:S01]  /*d7a0*/  PRMT R33, R0, 0x7610, R33 ;  /* 0x0000761000217816 */ /* 0x000fe20000000021 */
[----:B------:R-:W-:Y:S06]  /*d7b0*/  BRA `(.L_x_14674) ;  /* 0x0000000c003c7947 */ /* 0x000fec0003800000 */
.L_x_14677:
        /* <DEDUP_REMOVED lines=9> */
.L_x_14680:
[----:B------:R-:W2:Y:S02]  /*d850*/  LDG.E.U16 R4, desc[UR36][R4.64] ;  /* 0x0000002404047981 */ /* 0x000ea4000c1e1500 */
[----:B--2---:R-:W-:-:S05]  /*d860*/  HADD2.F32 R0, -RZ, R4.H0_H0 ;  /* 0x20000004ff007230 */ /* 0x004fca0000004100 */
[----:B------:R-:W-:-:S04]  /*d870*/  F2FP.BF16.F32.PACK_AB R0, RZ, R0 ;  /* 0x00000000ff00723e */ /* 0x000fc800000010ff */
[----:B------:R-:W-:Y:S01]  /*d880*/  PRMT R33, R0, 0x7610, R33 ;  /* 0x0000761000217816 */ /* 0x000fe20000000021 */
[----:B------:R-:W-:Y:S06]  /*d890*/  BRA `(.L_x_14674) ;  /* 0x0000000c00047947 */ /* 0x000fec0003800000 */
.L_x_14679:
        /* <DEDUP_REMOVED lines=9> */
.L_x_14669:
        /* <DEDUP_REMOVED lines=14> */
.L_x_14683:
        /* <DEDUP_REMOVED lines=9> */
.L_x_14682:
        /* <DEDUP_REMOVED lines=28> */
.L_x_14685:
        /* <DEDUP_REMOVED lines=15> */
.L_x_14684:
[----:B------:R0:W5:Y:S01]  /*dd50*/  LDG.E.U16 R33, desc[UR36][R4.64] ;  /* 0x0000002404217981 */ /* 0x000162000c1e1500 */
[----:B------:R-:W-:Y:S05]  /*dd60*/  BRA `(.L_x_14674) ;  /* 0x0000000400d07947 */ /* 0x000fea0003800000 */
.L_x_14681:
        /* <DEDUP_REMOVED lines=13> */
.L_x_14688:
        /* <DEDUP_REMOVED lines=21> */
.L_x_14692:
[----:B------:R-:W-:Y:S05]  /*df90*/  BSYNC B1 ;  /* 0x0000000000017941 */ /* 0x000fea0003800000 */
.L_x_14691:
[----:B------:R-:W-:Y:S01]  /*dfa0*/  LEA R5, R0, 0x3b800000, 0x17 ;  /* 0x3b80000000057811 */ /* 0x000fe200078eb8ff */
[----:B------:R-:W-:-:S05]  /*dfb0*/  IMAD.SHL.U32 R0, R3, 0x100000, RZ ;  /* 0x0010000003007824 */ /* 0x000fca00078e00ff */
[----:B------:R-:W-:-:S07]  /*dfc0*/  LOP3.LUT R0, R5, R0, R6, 0xfe, !PT ;  /* 0x0000000005007212 */ /* 0x000fce00078efe06 */
.L_x_14690:
[----:B------:R-:W-:Y:S05]  /*dfd0*/  BSYNC B0 ;  /* 0x0000000000007941 */ /* 0x000fea0003800000 */
.L_x_14689:
[----:B------:R-:W-:-:S04]  /*dfe0*/  F2FP.BF16.F32.PACK_AB R0, RZ, R0 ;  /* 0x00000000ff00723e */ /* 0x000fc800000010ff */
[----:B------:R-:W-:Y:S01]  /*dff0*/  PRMT R33, R0, 0x7610, R33 ;  /* 0x0000761000217816 */ /* 0x000fe20000000021 */
[----:B------:R-:W-:Y:S06]  /*e000*/  BRA `(.L_x_14674) ;  /* 0x0000000400287947 */ /* 0x000fec0003800000 */
.L_x_14687:
        /* <DEDUP_REMOVED lines=21> */
.L_x_14696:
[----:B------:R-:W-:Y:S05]  /*e160*/  BSYNC B1 ;  /* 0x0000000000017941 */ /* 0x000fea0003800000 */
.L_x_14695:
[----:B------:R-:W-:Y:S01]  /*e170*/  LEA R5, R0, 0x37800000, 0x17 ;  /* 0x3780000000057811 */ /* 0x000fe200078eb8ff */
[----:B------:R-:W-:-:S05]  /*e180*/  IMAD.SHL.U32 R0, R3, 0x200000, RZ ;  /* 0x0020000003007824 */ /* 0x000fca00078e00ff */
[----:B------:R-:W-:-:S07]  /*e190*/  LOP3.LUT R0, R5, R0, R6, 0xfe, !PT ;  /* 0x0000000005007212 */ /* 0x000fce00078efe06 */
.L_x_14694:
[----:B------:R-:W-:Y:S05]  /*e1a0*/  BSYNC B0 ;  /* 0x0000000000007941 */ /* 0x000fea0003800000 */
.L_x_14693:
[----:B------:R-:W-:-:S04]  /*e1b0*/  F2FP.BF16.F32.PACK_AB R0, RZ, R0 ;  /* 0x00000000ff00723e */ /* 0x000fc800000010ff */
[----:B------:R-:W-:Y:S01]  /*e1c0*/  PRMT R33, R0, 0x7610, R33 ;  /* 0x0000761000217816 */ /* 0x000fe20000000021 */
[----:B------:R-:W-:Y:S06]  /*e1d0*/  BRA `(.L_x_14674) ;  /* 0x0000000000b47947 */ /* 0x000fec0003800000 */
.L_x_14686:
        /* <DEDUP_REMOVED lines=14> */
.L_x_14700:
[----:B------:R-:W-:Y:S05]  /*e2c0*/  BSYNC B0 ;  /* 0x0000000000007941 */ /* 0x000fea0003800000 */
.L_x_14699:
[----:B------:R-:W-:-:S04]  /*e2d0*/  F2FP.BF16.F32.PACK_AB R0, RZ, R0 ;  /* 0x00000000ff00723e */ /* 0x000fc800000010ff */
[----:B------:R-:W-:Y:S01]  /*e2e0*/  PRMT R33, R0, 0x7610, R33 ;  /* 0x0000761000217816 */ /* 0x000fe20000000021 */
[----:B------:R-:W-:Y:S06]  /*e2f0*/  BRA `(.L_x_14674) ;  /* 0x00000000006c7947 */ /* 0x000fec0003800000 */
.L_x_14673:
        /* <DEDUP_REMOVED lines=16> */
.L_x_14701:
[----:B------:R-:W-:Y:S01]  /*e400*/  PRMT R33, RZ, 0x7610, R33 ;  /* 0x00007610ff217816 */ /* 0x000fe20000000021 */
[----:B------:R-:W-:Y:S06]  /*e410*/  BRA `(.L_x_14674) ;  /* 0x0000000000247947 */ /* 0x000fec0003800000 */
.L_x_14698:
[----:B------:R-:W2:Y:S02]  /*e420*/  LDG.E.64 R4, desc[UR36][R4.64] ;  /* 0x0000002404047981 */ /* 0x000ea4000c1e1b00 */
[----:B--2---:R-:W0:Y:S02]  /*e430*/  I2F.U64 R0, R4 ;  /* 0x0000000400007312 */ /* 0x004e240000301000 */
[----:B0-----:R-:W-:-:S04]  /*e440*/  F2FP.BF16.F32.PACK_AB R0, RZ, R0 ;  /* 0x00000000ff00723e */ /* 0x001fc800000010ff */
[----:B------:R-:W-:Y:S01]  /*e450*/  PRMT R33, R0, 0x7610, R33 ;  /* 0x0000761000217816 */ /* 0x000fe20000000021 */
[----:B------:R-:W-:Y:S06]  /*e460*/  BRA `(.L_x_14674) ;  /* 0x0000000000107947 */ /* 0x000fec0003800000 */
.L_x_14697:
[----:B------:R-:W2:Y:S02]  /*e470*/  LDG.E R4, desc[UR36][R4.64] ;  /* 0x0000002404047981 */ /* 0x000ea4000c1e1900 */
[----:B--2---:R-:W-:-:S04]  /*e480*/  I2FP.F32.U32 R0, R4 ;  /* 0x0000000400007245 */ /* 0x004fc80000201000 */
[----:B------:R-:W-:-:S04]  /*e490*/  F2FP.BF16.F32.PACK_AB R0, RZ, R0 ;  /* 0x00000000ff00723e */ /* 0x000fc800000010ff */
[----:B------:R-:W-:-:S07]  /*e4a0*/  PRMT R33, R0, 0x7610, R33 ;  /* 0x0000761000217816 */ /* 0x000fce0000000021 */
.L_x_14674:
        /* <DEDUP_REMOVED lines=21> */
.L_x_14705:
[----:B------:R-:W2:Y:S02]  /*e600*/  LDG.E.U8 R4, desc[UR36][R4.64] ;  /* 0x0000002404047981 */ /* 0x000ea4000c1e1100 */
[----:B--2---:R-:W-:-:S04]  /*e610*/  I2FP.F32.U32 R0, R4 ;  /* 0x0000000400007245 */ /* 0x004fc80000201000 */
[----:B------:R-:W-:-:S04]  /*e620*/  F2FP.BF16.F32.PACK_AB R0, RZ, R0 ;  /* 0x00000000ff00723e */ /* 0x000fc800000010ff */
[----:B------:R-:W-:Y:S01]  /*e630*/  PRMT R34, R0, 0x7610, R34 ;  /* 0x0000761000227816 */ /* 0x000fe20000000022 */
[----:B------:R-:W-:Y:S06]  /*e640*/  BRA `(.L_x_14707) ;  /* 0x0000000c00c87947 */ /* 0x000fec0003800000 */
.L_x_14704:
        /* <DEDUP_REMOVED lines=11> */
.L_x_14709:
[----:B------:R-:W2:Y:S02]  /*e700*/  LDG.E R4, desc[UR36][R4.64] ;  /* 0x0000002404047981 */ /* 0x000ea4000c1e1900 */
[----:B--2---:R-:W-:-:S04]  /*e710*/  I2FP.F32.S32 R0, R4 ;  /* 0x0000000400007245 */ /* 0x004fc80000201400 */
[----:B------:R-:W-:-:S04]  /*e720*/  F2FP.BF16.F32.PACK_AB R0, RZ, R0 ;  /* 0x00000000ff00723e */ /* 0x000fc800000010ff */
[----:B------:R-:W-:Y:S01]  /*e730*/  PRMT R34, R0, 0x7610, R34 ;  /* 0x0000761000227816 */ /* 0x000fe20000000022 */
[----:B------:R-:W-:Y:S06]  /*e740*/  BRA `(.L_x_14707) ;  /* 0x0000000c00887947 */ /* 0x000fec0003800000 */
.L_x_14708:
[----:B------:R-:W2:Y:S02]  /*e750*/  LDG.E.U16 R4, desc[UR36][R4.64] ;  /* 0x0000002404047981 */ /* 0x000ea4000c1e1500 */
[----:B--2---:R-:W0:Y:S02]  /*e760*/  I2F.S16 R0, R4 ;  /* 0x0000000400007306 */ /* 0x004e240000101400 */
[----:B0-----:R-:W-:-:S04]  /*e770*/  F2FP.BF16.F32.PACK_AB R0, RZ, R0 ;  /* 0x00000000ff00723e */ /* 0x001fc800000010ff */
[----:B------:R-:W-:Y:S01]  /*e780*/  PRMT R34, R0, 0x7610, R34 ;  /* 0x0000761000227816 */ /* 0x000fe20000000022 */
[----:B------:R-:W-:Y:S06]  /*e790*/  BRA `(.L_x_14707) ;  /* 0x0000000c00747947 */ /* 0x000fec0003800000 */
.L_x_14703:
        /* <DEDUP_REMOVED lines=9> */
.L_x_14711:
[----:B------:R-:W2:Y:S02]  /*e830*/  LDG.E.U16 R0, desc[UR36][R4.64] ;  /* 0x0000002404007981 */ /* 0x000ea4000c1e1500 */
[----:B--2---:R-:W-:-:S05]  /*e840*/  HADD2.F32 R0, -RZ, R0.H0_H0 ;  /* 0x20000000ff007230 */ /* 0x004fca0000004100 */
[----:B------:R-:W-:-:S04]  /*e850*/  F2FP.BF16.F32.PACK_AB R0, RZ, R0 ;  /* 0x00000000ff00723e */ /* 0x000fc800000010ff */
[----:B------:R-:W-:Y:S01]  /*e860*/  PRMT R34, R0, 0x7610, R34 ;  /* 0x0000761000227816 */ /* 0x000fe20000000022 */
[----:B------:R-:W-:Y:S06]  /*e870*/  BRA `(.L_x_14707) ;  /* 0x0000000c003c7947 */ /* 0x000fec0003800000 */
.L_x_14710:
        /* <DEDUP_REMOVED lines=9> */
.L_x_14713:
[----:B------:R-:W2:Y:S02]  /*e910*/  LDG.E.U16 R4, desc[UR36][R4.64] ;  /* 0x0000002404047981 */ /* 0x000ea4000c1e1500 */
[----:B--2---:R-:W-:-:S05]  /*e920*/  HADD2.F32 R0, -RZ, R4.H0_H0 ;  /* 0x20000004ff007230 */ /* 0x004fca0000004100 */
[----:B------:R-:W-:-:S04]  /*e930*/  F2FP.BF16.F32.PACK_AB R0, RZ, R0 ;  /* 0x00000000ff00723e */ /* 0x000fc800000010ff */
[----:B------:R-:W-:Y:S01]  /*e940*/  PRMT R34, R0, 0x7610, R34 ;  /* 0x0000761000227816 */ /* 0x000fe20000000022 */
[----:B------:R-:W-:Y:S06]  /*e950*/  BRA `(.L_x_14707) ;  /* 0x0000000c00047947 */ /* 0x000fec0003800000 */
.L_x_14712:
        /* <DEDUP_REMOVED lines=9> */
.L_x_14702:
        /* <DEDUP_REMOVED lines=14> */
.L_x_14716:
        /* <DEDUP_REMOVED lines=9> */
.L_x_14715:
        /* <DEDUP_REMOVED lines=28> */
.L_x_14718:
        /* <DEDUP_REMOVED lines=15> */
.L_x_14717:
[----:B------:R0:W5:Y:S01]  /*ee10*/  LDG.E.U16 R34, desc[UR36][R4.64] ;  /* 0x0000002404227981 */ /* 0x000162000c1e1500 */
[----:B------:R-:W-:Y:S05]  /*ee20*/  BRA `(.L_x_14707) ;  /* 0x0000000400d07947 */ /* 0x000fea0003800000 */
.L_x_14714:
        /* <DEDUP_REMOVED lines=13> */
.L_x_14721:
        /* <DEDUP_REMOVED lines=21> */
.L_x_14725:
[----:B------:R-:W-:Y:S05]  /*f050*/  BSYNC B1 ;  /* 0x0000000000017941 */ /* 0x000fea0003800000 */
.L_x_14724:
[----:B------:R-:W-:Y:S01]  /*f060*/  LEA R5, R0, 0x3b800000, 0x17 ;  /* 0x3b80000000057811 */ /* 0x000fe200078eb8ff */
[----:B------:R-:W-:-:S05]  /*f070*/  IMAD.SHL.U32 R0, R3, 0x100000, RZ ;  /* 0x0010000003007824 */ /* 0x000fca00078e00ff */
[----:B------:R-:W-:-:S07]  /*f080*/  LOP3.LUT R0, R5, R0, R6, 0xfe, !PT ;  /* 0x0000000005007212 */ /* 0x000fce00078efe06 */
.L_x_14723:
[----:B------:R-:W-:Y:S05]  /*f090*/  BSYNC B0 ;  /* 0x0000000000007941 */ /* 0x000fea0003800000 */
.L_x_14722:
[----:B------:R-:W-:-:S04]  /*f0a0*/  F2FP.BF16.F32.PACK_AB R0, RZ, R0 ;  /* 0x00000000ff00723e */ /* 0x000fc800000010ff */
[----:B------:R-:W-:Y:S01]  /*f0b0*/  PRMT R34, R0, 0x7610, R34 ;  /* 0x0000761000227816 */ /* 0x000fe20000000022 */
[----:B------:R-:W-:Y:S06]  /*f0c0*/  BRA `(.L_x_14707) ;  /* 0x0000000400287947 */ /* 0x000fec0003800000 */
.L_x_14720:
        /* <DEDUP_REMOVED lines=21> */
.L_x_14729:
[----:B------:R-:W-:Y:S05]  /*f220*/  BSYNC B1 ;  /* 0x0000000000017941 */ /* 0x000fea0003800000 */
.L_x_14728:
[----:B------:R-:W-:Y:S01]  /*f230*/  LEA R5, R0, 0x37800000, 0x17 ;  /* 0x3780000000057811 */ /* 0x000fe200078eb8ff */
[----:B------:R-:W-:-:S05]  /*f240*/  IMAD.SHL.U32 R0, R3, 0x200000, RZ ;  /* 0x0020000003007824 */ /* 0x000fca00078e00ff */
[----:B------:R-:W-:-:S07]  /*f250*/  LOP3.LUT R0, R5, R0, R6, 0xfe, !PT ;  /* 0x0000000005007212 */ /* 0x000fce00078efe06 */
.L_x_14727:
[----:B------:R-:W-:Y:S05]  /*f260*/  BSYNC B0 ;  /* 0x0000000000007941 */ /* 0x000fea0003800000 */
.L_x_14726:
[----:B------:R-:W-:-:S04]  /*f270*/  F2FP.BF16.F32.PACK_AB R0, RZ, R0 ;  /* 0x00000000ff00723e */ /* 0x000fc800000010ff */
[----:B------:R-:W-:Y:S01]  /*f280*/  PRMT R34, R0, 0x7610, R34 ;  /* 0x0000761000227816 */ /* 0x000fe20000000022 */
[----:B------:R-:W-:Y:S06]  /*f290*/  BRA `(.L_x_14707) ;  /* 0x0000000000b47947 */ /* 0x000fec0003800000 */
.L_x_14719:
        /* <DEDUP_REMOVED lines=14> */
.L_x_14733:
[----:B------:R-:W-:Y:S05]  /*f380*/  BSYNC B0 ;  /* 0x0000000000007941 */ /* 0x000fea0003800000 */
.L_x_14732:
[----:B------:R-:W-:-:S04]  /*f390*/  F2FP.BF16.F32.PACK_AB R0, RZ, R0 ;  /* 0x00000000ff00723e */ /* 0x000fc800000010ff */
[----:B------:R-:W-:Y:S01]  /*f3a0*/  PRMT R34, R0, 0x7610, R34 ;  /* 0x0000761000227816 */ /* 0x000fe20000000022 */
[----:B------:R-:W-:Y:S06]  /*f3b0*/  BRA `(.L_x_14707) ;  /* 0x00000000006c7947 */ /* 0x000fec0003800000 */
.L_x_14706:
        /* <DEDUP_REMOVED lines=16> */
.L_x_14734:
[----:B------:R-:W-:Y:S01]  /*f4c0*/  PRMT R34, RZ, 0x7610, R34 ;  /* 0x00007610ff227816 */ /* 0x000fe20000000022 */
[----:B------:R-:W-:Y:S06]  /*f4d0*/  BRA `(.L_x_14707) ;  /* 0x0000000000247947 */ /* 0x000fec0003800000 */
.L_x_14731:
[----:B------:R-:W2:Y:S02]  /*f4e0*/  LDG.E.64 R4, desc[UR36][R4.64] ;  /* 0x0000002404047981 */ /* 0x000ea4000c1e1b00 */
[----:B--2---:R-:W0:Y:S02]  /*f4f0*/  I2F.U64 R0, R4 ;  /* 0x0000000400007312 */ /* 0x004e240000301000 */
[----:B0-----:R-:W-:-:S04]  /*f500*/  F2FP.BF16.F32.PACK_AB R0, RZ, R0 ;  /* 0x00000000ff00723e */ /* 0x001fc800000010ff */
[----:B------:R-:W-:Y:S01]  /*f510*/  PRMT R34, R0, 0x7610, R34 ;  /* 0x0000761000227816 */ /* 0x000fe20000000022 */
[----:B------:R-:W-:Y:S06]  /*f520*/  BRA `(.L_x_14707) ;  /* 0x0000000000107947 */ /* 0x000fec0003800000 */
.L_x_14730:
[----:B------:R-:W2:Y:S02]  /*f530*/  LDG.E R4, desc[UR36][R4.64] ;  /* 0x0000002404047981 */ /* 0x000ea4000c1e1900 */
[----:B--2---:R-:W-:-:S04]  /*f540*/  I2FP.F32.U32 R0, R4 ;  /* 0x0000000400007245 */ /* 0x004fc80000201000 */
[----:B------:R-:W-:-:S04]  /*f550*/  F2FP.BF16.F32.PACK_AB R0, RZ, R0 ;  /* 0x00000000ff00723e */ /* 0x000fc800000010ff */
[----:B------:R-:W-:-:S07]  /*f560*/  PRMT R34, R0, 0x7610, R34 ;  /* 0x0000761000227816 */ /* 0x000fce0000000022 */
.L_x_14707:
        /* <DEDUP_REMOVED lines=20> */
.L_x_14739:
[----:B------:R-:W2:Y:S02]  /*f6b0*/  LDG.E.U8 R4, desc[UR36][R4.64] ;  /* 0x0000002404047981 */ /* 0x000ea4000c1e1100 */
[----:B--2---:R-:W-:Y:S01]  /*f6c0*/  I2FP.F32.U32 R35, R4 ;  /* 0x0000000400237245 */ /* 0x004fe20000201000 */
[----:B------:R-:W-:Y:S06]  /*f6d0*/  BRA `(.L_x_14741) ;  /* 0x0000000c002c7947 */ /* 0x000fec0003800000 */
.L_x_14738:
        /* <DEDUP_REMOVED lines=9> */
.L_x_14743:
[----:B------:R-:W2:Y:S02]  /*f770*/  LDG.E R4, desc[UR36][R4.64] ;  /* 0x0000002404047981 */ /* 0x000ea4000c1e1900 */
[----:B--2---:R-:W-:Y:S01]  /*f780*/  I2FP.F32.S32 R35, R4 ;  /* 0x0000000400237245 */ /* 0x004fe20000201400 */
[----:B------:R-:W-:Y:S06]  /*f790*/  BRA `(.L_x_14741) ;  /* 0x0000000800fc7947 */ /* 0x000fec0003800000 */
.L_x_14742:
[----:B------:R-:W2:Y:S02]  /*f7a0*/  LDG.E.U16 R4, desc[UR36][R4.64] ;  /* 0x0000002404047981 */ /* 0x000ea4000c1e1500 */
[----:B--2---:R2:W0:Y:S01]  /*f7b0*/  I2F.S16 R35, R4 ;  /* 0x0000000400237306 */ /* 0x0044220000101400 */
[----:B------:R-:W-:Y:S05]  /*f7c0*/  BRA `(.L_x_14741) ;  /* 0x0000000800f07947 */ /* 0x000fea0003800000 */
.L_x_14737:
        /* <DEDUP_REMOVED lines=8> */
.L_x_14745:
[----:B------:R-:W2:Y:S02]  /*f850*/  LDG.E.U16 R4, desc[UR36][R4.64] ;  /* 0x0000002404047981 */ /* 0x000ea4000c1e1500 */
[----:B--2---:R-:W-:Y:S01]  /*f860*/  HADD2.F32 R35, -RZ, R4.H0_H0 ;  /* 0x20000004ff237230 */ /* 0x004fe20000004100 */
[----:B------:R-:W-:Y:S06]  /*f870*/  BRA `(.L_x_14741) ;  /* 0x0000000800c47947 */ /* 0x000fec0003800000 */
.L_x_14744:
        /* <DEDUP_REMOVED lines=8> */
.L_x_14747:
[----:B------:R-:W2:Y:S02]  /*f900*/  LDG.E.U16 R4, desc[UR36][R4.64] ;  /* 0x0000002404047981 */ /* 0x000ea4000c1e1500 */
[----:B--2---:R-:W-:Y:S01]  /*f910*/  HADD2.F32 R35, -RZ, R4.H0_H0 ;  /* 0x20000004ff237230 */ /* 0x004fe20000004100 */
[----:B------:R-:W-:Y:S06]  /*f920*/  BRA `(.L_x_14741) ;  /* 0x0000000800987947 */ /* 0x000fec0003800000 */
.L_x_14746:
[----:B------:R-:W2:Y:S01]  /*f930*/  LDG.E.64 R4, desc[UR36][R4.64] ;  /* 0x0000002404047981 */ /* 0x000ea2000c1e1b00 */
[----:B------:R-:W-:Y:S01]  /*f940*/  UMOV UR4, 0xf0000000 ;  /* 0xf000000000047882 */ /* 0x000fe20000000000 */
[----:B------:R-:W-:Y:S01]  /*f950*/  UMOV UR5, 0x380fffff ;  /* 0x380fffff00057882 */ /* 0x000fe20000000000 */
[----:B--2---:R-:W0:Y:S01]  /*f960*/  F2F.F32.F64 R35, R4 ;  /* 0x0000000400237310 */ /* 0x004e220000301000 */
[----:B------:R-:W-:-:S14]  /*f970*/  DSETP.GEU.AND P0, PT, |R4|, UR4, PT ;  /* 0x0000000404007e2a */ /* 0x000fdc000bf0e200 */
[----:B0-----:R-:W-:Y:S01]  /*f980*/  @!P0 FMUL R35, R35, 1.175494350822287508e-38 ;  /* 0x0080000023238820 */ /* 0x001fe20000400000 */
[----:B------:R-:W-:Y:S06]  /*f990*/  BRA `(.L_x_14741) ;  /* 0x00000008007c7947 */ /* 0x000fec0003800000 */
.L_x_14736:
        /* <DEDUP_REMOVED lines=12> */
.L_x_14750:
[----:B------:R-:W2:Y:S01]  /*fa60*/  LDG.E.64 R4, desc[UR36][R4.64] ;  /* 0x0000002404047981 */ /* 0x000ea2000c1e1b00 */
[----:B------:R-:W-:Y:S01]  /*fa70*/  UMOV UR4, 0xf0000000 ;  /* 0xf000000000047882 */ /* 0x000fe20000000000 */
[----:B------:R-:W-:Y:S01]  /*fa80*/  UMOV UR5, 0x380fffff ;  /* 0x380fffff00057882 */ /* 0x000fe20000000000 */
[----:B--2---:R-:W0:Y:S01]  /*fa90*/  F2F.F32.F64 R35, R4 ;  /* 0x0000000400237310 */ /* 0x004e220000301000 */
[----:B------:R-:W-:-:S14]  /*faa0*/  DSETP.GEU.AND P0, PT, |R4|, UR4, PT ;  /* 0x0000000404007e2a */ /* 0x000fdc000bf0e200 */
[----:B0-----:R-:W-:Y:S01]  /*fab0*/  @!P0 FMUL R35, R35, 1.175494350822287508e-38 ;  /* 0x0080000023238820 */ /* 0x001fe20000400000 */
[----:B------:R-:W-:Y:S06]  /*fac0*/  BRA `(.L_x_14741) ;  /* 0x0000000800307947 */ /* 0x000fec0003800000 */
.L_x_14749:
        /* <DEDUP_REMOVED lines=26> */
.L_x_14752:
        /* <DEDUP_REMOVED lines=13> */
.L_x_14751:
[----:B------:R-:W2:Y:S02]  /*fd40*/  LDG.E.U16 R4, desc[UR36][R4.64] ;  /* 0x0000002404047981 */ /* 0x000ea4000c1e1500 */
[----:B--2---:R-:W-:Y:S01]  /*fd50*/  IMAD.U32 R35, R4, 0x10000, RZ ;  /* 0x0001000004237824 */ /* 0x004fe200078e00ff */
[----:B------:R-:W-:Y:S06]  /*fd60*/  BRA `(.L_x_14741) ;  /* 0x0000000400887947 */ /* 0x000fec0003800000 */
.L_x_14748:
        /* <DEDUP_REMOVED lines=11> */
.L_x_14755:
        /* <DEDUP_REMOVED lines=20> */
.L_x_14757:
[----:B------:R-:W-:Y:S05]  /*ff60*/  BSYNC B0 ;  /* 0x0000000000007941 */ /* 0x000fea0003800000 */
.L_x_14756:
[----:B------:R-:W-:Y:S01]  /*ff70*/  IMAD.SHL.U32 R3, R3, 0x100000, RZ ;  /* 0x0010000003037824 */ /* 0x000fe200078e00ff */
[----:B------:R-:W-:-:S04]  /*ff80*/  LEA R0, R0, 0x3b800000, 0x17 ;  /* 0x3b80000000007811 */ /* 0x000fc800078eb8ff */
[----:B------:R-:W-:Y:S01]  /*ff90*/  LOP3.LUT R35, R0, R3, R35, 0xfe, !PT ;  /* 0x0000000300237212 */ /* 0x000fe200078efe23 */
[----:B------:R-:W-:Y:S06]  /*ffa0*/  BRA `(.L_x_14741) ;  /* 0x0000000000f87947 */ /* 0x000fec0003800000 */
.L_x_14754:
        /* <DEDUP_REMOVED lines=20> */
.L_x_14759:
[----:B------:R-:W-:Y:S05]  /*100f0*/  BSYNC B0 ;  /* 0x0000000000007941 */ /* 0x000fea0003800000 */
.L_x_14758:
[----:B------:R-:W-:Y:S01]  /*10100*/  IMAD.SHL.U32 R3, R3, 0x200000, RZ ;  /* 0x0020000003037824 */ /* 0x000fe200078e00ff */
[----:B------:R-:W-:-:S04]  /*10110*/  LEA R0, R0, 0x37800000, 0x17 ;  /* 0x3780000000007811 */ /* 0x000fc800078eb8ff */
[----:B------:R-:W-:Y:S01]  /*10120*/  LOP3.LUT R35, R0, R3, R35, 0xfe, !PT ;  /* 0x0000000300237212 */ /* 0x000fe200078efe23 */
[----:B------:R-:W-:Y:S06]  /*10130*/  BRA `(.L_x_14741) ;  /* 0x0000000000947947 */ /* 0x000fec0003800000 */
.L_x_14753:
        /* <DEDUP_REMOVED lines=14> */
.L_x_14740:
        /* <DEDUP_REMOVED lines=16> */
.L_x_14762:
[----:B------:R-:W-:Y:S01]  /*10320*/  IMAD.MOV.U32 R35, RZ, RZ, RZ ;  /* 0x000000ffff237224 */ /* 0x000fe200078e00ff */
[----:B------:R-:W-:Y:S06]  /*10330*/  BRA `(.L_x_14741) ;  /* 0x0000000000147947 */ /* 0x000fec0003800000 */
.L_x_14761:
[----:B------:R-:W2:Y:S02]  /*10340*/  LDG.E.64 R4, desc[UR36][R4.64] ;  /* 0x0000002404047981 */ /* 0x000ea4000c1e1b00 */
[----:B--2---:R0:W1:Y:S01]  /*10350*/  I2F.U64 R35, R4 ;  /* 0x0000000400237312 */ /* 0x0040620000301000 */
[----:B------:R-:W-:Y:S05]  /*10360*/  BRA `(.L_x_14741) ;  /* 0x0000000000087947 */ /* 0x000fea0003800000 */
.L_x_14760:
[----:B------:R-:W2:Y:S02]  /*10370*/  LDG.E R4, desc[UR36][R4.64] ;  /* 0x0000002404047981 */ /* 0x000ea4000c1e1900 */
[----:B--2---:R-:W-:-:S07]  /*10380*/  I2FP.F32.U32 R35, R4 ;  /* 0x0000000400237245 */ /* 0x004fce0000201000 */
.L_x_14741:
[----:B------:R-:W-:Y:S05]  /*10390*/  BSYNC B6 ;  /* 0x0000000000067941 */ /* 0x000fea0003800000 */
.L_x_14735:
        /* <DEDUP_REMOVED lines=20> */
.L_x_14767:
[----:B------:R-:W2:Y:S02]  /*104e0*/  LDG.E.U8 R4, desc[UR36][R4.64] ;  /* 0x0000002404047981 */ /* 0x000ea4000c1e1100 */
[----:B--2---:R-:W-:Y:S01]  /*104f0*/  I2FP.F32.U32 R36, R4 ;  /* 0x0000000400247245 */ /* 0x004fe20000201000 */
[----:B------:R-:W-:Y:S06]  /*10500*/  BRA `(.L_x_14769) ;  /* 0x0000000c002c7947 */ /* 0x000fec0003800000 */
.L_x_14766:
        /* <DEDUP_REMOVED lines=9> */
.L_x_14771:
[----:B------:R-:W2:Y:S02]  /*105a0*/  LDG.E R4, desc[UR36][R4.64] ;  /* 0x0000002404047981 */ /* 0x000ea4000c1e1900 */
[----:B--2---:R-:W-:Y:S01]  /*105b0*/  I2FP.F32.S32 R36, R4 ;  /* 0x0000000400247245 */ /* 0x004fe20000201400 */
[----:B------:R-:W-:Y:S06]  /*105c0*/  BRA `(.L_x_14769) ;  /* 0x0000000800fc7947 */ /* 0x000fec0003800000 */
.L_x_14770:
[----:B------:R-:W2:Y:S02]  /*105d0*/  LDG.E.U16 R4, desc[UR36][R4.64] ;  /* 0x0000002404047981 */ /* 0x000ea4000c1e1500 */
[----:B--2---:R0:W2:Y:S01]  /*105e0*/  I2F.S16 R36, R4 ;  /* 0x0000000400247306 */ /* 0x0040a20000101400 */
[----:B------:R-:W-:Y:S05]  /*105f0*/  BRA `(.L_x_14769) ;  /* 0x0000000800f07947 */ /* 0x000fea0003800000 */
.L_x_14765:
        /* <DEDUP_REMOVED lines=8> */
.L_x_14773:
[----:B------:R-:W2:Y:S02]  /*10680*/  LDG.E.U16 R4, desc[UR36][R4.64] ;  /* 0x0000002404047981 */ /* 0x000ea4000c1e1500 */
[----:B--2---:R-:W-:Y:S01]  /*10690*/  HADD2.F32 R36, -RZ, R4.H0_H0 ;  /* 0x20000004ff247230 */ /* 0x004fe20000004100 */
[----:B------:R-:W-:Y:S06]  /*106a0*/  BRA `(.L_x_14769) ;  /* 0x0000000800c47947 */ /* 0x000fec0003800000 */
.L_x_14772:
        /* <DEDUP_REMOVED lines=8> */
.L_x_14775:
[----:B------:R-:W2:Y:S02]  /*10730*/  LDG.E.U16 R4, desc[UR36][R4.64] ;  /* 0x0000002404047981 */ /* 0x000ea4000c1e1500 */
[----:B--2---:R-:W-:Y:S01]  /*10740*/  HADD2.F32 R36, -RZ, R4.H0_H0 ;  /* 0x20000004ff247230 */ /* 0x004fe20000004100 */
[----:B------:R-:W-:Y:S06]  /*10750*/  BRA `(.L_x_14769) ;  /* 0x0000000800987947 */ /* 0x000fec0003800000 */
.L_x_14774:
[----:B------:R-:W2:Y:S01]  /*10760*/  LDG.E.64 R4, desc[UR36][R4.64] ;  /* 0x0000002404047981 */ /* 0x000ea2000c1e1b00 */
[----:B------:R-:W-:Y:S01]  /*10770*/  UMOV UR4, 0xf0000000 ;  /* 0xf000000000047882 */ /* 0x000fe20000000000 */
[----:B------:R-:W-:Y:S01]  /*10780*/  UMOV UR5, 0x380fffff ;  /* 0x380fffff00057882 */ /* 0x000fe20000000000 */
[----:B--2---:R-:W0:Y:S01]  /*10790*/  F2F.F32.F64 R36, R4 ;  /* 0x0000000400247310 */ /* 0x004e220000301000 */
[----:B------:R-:W-:-:S14]  /*107a0*/  DSETP.GEU.AND P0, PT, |R4|, UR4, PT ;  /* 0x0000000404007e2a */ /* 0x000fdc000bf0e200 */
[----:B0-----:R-:W-:Y:S01]  /*107b0*/  @!P0 FMUL R36, R36, 1.175494350822287508e-38 ;  /* 0x0080000024248820 */ /* 0x001fe20000400000 */
[----:B------:R-:W-:Y:S06]  /*107c0*/  BRA `(.L_x_14769) ;  /* 0x00000008007c7947 */ /* 0x000fec0003800000 */
.L_x_14764:
        /* <DEDUP_REMOVED lines=12> */
.L_x_14778:
[----:B------:R-:W2:Y:S01]  /*10890*/  LDG.E.64 R4, desc[UR36][R4.64] ;  /* 0x0000002404047981 */ /* 0x000ea2000c1e1b00 */
[----:B------:R-:W-:Y:S01]  /*108a0*/  UMOV UR4, 0xf0000000 ;  /* 0xf000000000047882 */ /* 0x000fe20000000000 */
[----:B------:R-:W-:Y:S01]  /*108b0*/  UMOV UR5, 0x380fffff ;  /* 0x380fffff00057882 */ /* 0x000fe20000000000 */
[----:B--2---:R-:W0:Y:S01]  /*108c0*/  F2F.F32.F64 R36, R4 ;  /* 0x0000000400247310 */ /* 0x004e220000301000 */
[----:B------:R-:W-:-:S14]  /*108d0*/  DSETP.GEU.AND P0, PT, |R4|, UR4, PT ;  /* 0x0000000404007e2a */ /* 0x000fdc000bf0e200 */
[----:B0-----:R-:W-:Y:S01]  /*108e0*/  @!P0 FMUL R36, R36, 1.175494350822287508e-38 ;  /* 0x0080000024248820 */ /* 0x001fe20000400000 */
[----:B------:R-:W-:Y:S06]  /*108f0*/  BRA `(.L_x_14769) ;  /* 0x0000000800307947 */ /* 0x000fec0003800000 */
.L_x_14777:
        /* <DEDUP_REMOVED lines=26> */
.L_x_14780:
        /* <DEDUP_REMOVED lines=13> */
.L_x_14779:
[----:B------:R-:W2:Y:S02]  /*10b70*/  LDG.E.U16 R4, desc[UR36][R4.64] ;  /* 0x0000002404047981 */ /* 0x000ea4000c1e1500 */
[----:B--2---:R-:W-:Y:S01]  /*10b80*/  IMAD.U32 R36, R4, 0x10000, RZ ;  /* 0x0001000004247824 */ /* 0x004fe200078e00ff */
[----:B------:R-:W-:Y:S06]  /*10b90*/  BRA `(.L_x_14769) ;  /* 0x0000000400887947 */ /* 0x000fec0003800000 */
.L_x_14776:
        /* <DEDUP_REMOVED lines=11> */
.L_x_14783:
        /* <DEDUP_REMOVED lines=20> */
.L_x_14785:
[----:B------:R-:W-:Y:S05]  /*10d90*/  BSYNC B0 ;  /* 0x0000000000007941 */ /* 0x000fea0003800000 */
.L_x_14784:
[----:B------:R-:W-:Y:S01]  /*10da0*/  IMAD.SHL.U32 R3, R3, 0x100000, RZ ;  /* 0x0010000003037824 */ /* 0x000fe200078e00ff */
[----:B------:R-:W-:-:S04]  /*10db0*/  LEA R5, R0, 0x3b800000, 0x17 ;  /* 0x3b80000000057811 */ /* 0x000fc800078eb8ff */
[----:B------:R-:W-:Y:S01]  /*10dc0*/  LOP3.LUT R36, R5, R3, R36, 0xfe, !PT ;  /* 0x0000000305247212 */ /* 0x000fe200078efe24 */
[----:B------:R-:W-:Y:S06]  /*10dd0*/  BRA `(.L_x_14769) ;  /* 0x0000000000f87947 */ /* 0x000fec0003800000 */
.L_x_14782:
        /* <DEDUP_REMOVED lines=20> */
.L_x_14787:
[----:B------:R-:W-:Y:S05]  /*10f20*/  BSYNC B0 ;  /* 0x0000000000007941 */ /* 0x000fea0003800000 */
.L_x_14786:
[----:B------:R-:W-:Y:S01]  /*10f30*/  IMAD.SHL.U32 R3, R3, 0x200000, RZ ;  /* 0x0020000003037824 */ /* 0x000fe200078e00ff */
[----:B------:R-:W-:-:S04]  /*10f40*/  LEA R5, R0, 0x37800000, 0x17 ;  /* 0x3780000000057811 */ /* 0x000fc800078eb8ff */
[----:B------:R-:W-:Y:S01]  /*10f50*/  LOP3.LUT R36, R5, R3, R36, 0xfe, !PT ;  /* 0x0000000305247212 */ /* 0x000fe200078efe24 */
[----:B------:R-:W-:Y:S06]  /*10f60*/  BRA `(.L_x_14769) ;  /* 0x0000000000947947 */ /* 0x000fec0003800000 */
.L_x_14781:
        /* <DEDUP_REMOVED lines=14> */
.L_x_14768:
        /* <DEDUP_REMOVED lines=16> */
.L_x_14790:
[----:B------:R-:W-:Y:S01]  /*11150*/  IMAD.MOV.U32 R36, RZ, RZ, RZ ;  /* 0x000000ffff247224 */ /* 0x000fe200078e00ff */
[----:B------:R-:W-:Y:S06]  /*11160*/  BRA `(.L_x_14769) ;  /* 0x0000000000147947 */ /* 0x000fec0003800000 */
.L_x_14789:
[----:B------:R-:W2:Y:S02]  /*11170*/  LDG.E.64 R4, desc[UR36][R4.64] ;  /* 0x0000002404047981 */ /* 0x000ea4000c1e1b00 */
[----:B--2---:R0:W2:Y:S01]  /*11180*/  I2F.U64 R36, R4 ;  /* 0x0000000400247312 */ /* 0x0040a20000301000 */
[----:B------:R-:W-:Y:S05]  /*11190*/  BRA `(.L_x_14769) ;  /* 0x0000000000087947 */ /* 0x000fea0003800000 */
.L_x_14788:
[----:B------:R-:W2:Y:S02]  /*111a0*/  LDG.E R4, desc[UR36][R4.64] ;  /* 0x0000002404047981 */ /* 0x000ea4000c1e1900 */
[----:B--2---:R-:W-:-:S07]  /*111b0*/  I2FP.F32.U32 R36, R4 ;  /* 0x0000000400247245 */ /* 0x004fce0000201000 */
.L_x_14769:
[----:B------:R-:W-:Y:S05]  /*111c0*/  BSYNC B6 ;  /* 0x0000000000067941 */ /* 0x000fea0003800000 */
.L_x_14763:
        /* <DEDUP_REMOVED lines=20> */
.L_x_14795:
[----:B------:R-:W2:Y:S02]  /*11310*/  LDG.E.U8 R4, desc[UR36][R4.64] ;  /* 0x0000002404047981 */ /* 0x000ea4000c1e1100 */
[----:B--2---:R-:W-:Y:S01]  /*11320*/  I2FP.F32.U32 R38, R4 ;  /* 0x0000000400267245 */ /* 0x004fe20000201000 */
[----:B------:R-:W-:Y:S06]  /*11330*/  BRA `(.L_x_14797) ;  /* 0x0000000c002c7947 */ /* 0x000fec0003800000 */
.L_x_14794:
        /* <DEDUP_REMOVED lines=9> */
.L_x_14799:
[----:B------:R-:W2:Y:S02]  /*113d0*/  LDG.E R4, desc[UR36][R4.64] ;  /* 0x0000002404047981 */ /* 0x000ea4000c1e1900 */
[----:B--2---:R-:W-:Y:S01]  /*113e0*/  I2FP.F32.S32 R38, R4 ;  /* 0x0000000400267245 */ /* 0x004fe20000201400 */
[----:B------:R-:W-:Y:S06]  /*113f0*/  BRA `(.L_x_14797) ;  /* 0x0000000800fc7947 */ /* 0x000fec0003800000 */
.L_x_14798:
[----:B------:R-:W2:Y:S02]  /*11400*/  LDG.E.U16 R4, desc[UR36][R4.64] ;  /* 0x0000002404047981 */ /* 0x000ea4000c1e1500 */
[----:B--2---:R0:W2:Y:S01]  /*11410*/  I2F.S16 R38, R4 ;  /* 0x0000000400267306 */ /* 0x0040a20000101400 */
[----:B------:R-:W-:Y:S05]  /*11420*/  BRA `(.L_x_14797) ;  /* 0x0000000800f07947 */ /* 0x000fea0003800000 */
.L_x_14793:
        /* <DEDUP_REMOVED lines=8> */
.L_x_14801:
[----:B------:R-:W2:Y:S02]  /*114b0*/  LDG.E.U16 R4, desc[UR36][R4.64] ;  /* 0x0000002404047981 */ /* 0x000ea4000c1e1500 */
[----:B--2---:R-:W-:Y:S01]  /*114c0*/  HADD2.F32 R38, -RZ, R4.H0_H0 ;  /* 0x20000004ff267230 */ /* 0x004fe20000004100 */
[----:B------:R-:W-:Y:S06]  /*114d0*/  BRA `(.L_x_14797) ;  /* 0x0000000800c47947 */ /* 0x000fec0003800000 */
.L_x_14800:
        /* <DEDUP_REMOVED lines=8> */
.L_x_14803:
[----:B------:R-:W2:Y:S02]  /*11560*/  LDG.E.U16 R4, desc[UR36][R4.64] ;  /* 0x0000002404047981 */ /* 0x000ea4000c1e1500 */
[----:B--2---:R-:W-:Y:S01]  /*11570*/  HADD2.F32 R38, -RZ, R4.H0_H0 ;  /* 0x20000004ff267230 */ /* 0x004fe20000004100 */
[----:B------:R-:W-:Y:S06]  /*11580*/  BRA `(.L_x_14797) ;  /* 0x0000000800987947 */ /* 0x000fec0003800000 */
.L_x_14802:
[----:B------:R-:W2:Y:S01]  /*11590*/  LDG.E.64 R4, desc[UR36][R4.64] ;  /* 0x0000002404047981 */ /* 0x000ea2000c1e1b00 */
[----:B------:R-:W-:Y:S01]  /*115a0*/  UMOV UR4, 0xf0000000 ;  /* 0xf000000000047882 */ /* 0x000fe20000000000 */
[----:B------:R-:W-:Y:S01]  /*115b0*/  UMOV UR5, 0x380fffff ;  /* 0x380fffff00057882 */ /* 0x000fe20000000000 */
[----:B--2---:R-:W0:Y:S01]  /*115c0*/  F2F.F32.F64 R38, R4 ;  /* 0x0000000400267310 */ /* 0x004e220000301000 */
[----:B------:R-:W-:-:S14]  /*115d0*/  DSETP.GEU.AND P0, PT, |R4|, UR4, PT ;  /* 0x0000000404007e2a */ /* 0x000fdc000bf0e200 */
[----:B0-----:R-:W-:Y:S01]  /*115e0*/  @!P0 FMUL R38, R38, 1.175494350822287508e-38 ;  /* 0x0080000026268820 */ /* 0x001fe20000400000 */
[----:B------:R-:W-:Y:S06]  /*115f0*/  BRA `(.L_x_14797) ;  /* 0x00000008007c7947 */ /* 0x000fec0003800000 */
.L_x_14792:
        /* <DEDUP_REMOVED lines=12> */
.L_x_14806:
[----:B------:R-:W2:Y:S01]  /*116c0*/  LDG.E.64 R4, desc[UR36][R4.64] ;  /* 0x0000002404047981 */ /* 0x000ea2000c1e1b00 */
[----:B------:R-:W-:Y:S01]  /*116d0*/  UMOV UR4, 0xf0000000 ;  /* 0xf000000000047882 */ /* 0x000fe20000000000 */
[----:B------:R-:W-:Y:S01]  /*116e0*/  UMOV UR5, 0x380fffff ;  /* 0x380fffff00057882 */ /* 0x000fe20000000000 */
[----:B--2---:R-:W0:Y:S01]  /*116f0*/  F2F.F32.F64 R38, R4 ;  /* 0x0000000400267310 */ /* 0x004e220000301000 */
[----:B------:R-:W-:-:S14]  /*11700*/  DSETP.GEU.AND P0, PT, |R4|, UR4, PT ;  /* 0x0000000404007e2a */ /* 0x000fdc000bf0e200 */
[----:B0-----:R-:W-:Y:S01]  /*11710*/  @!P0 FMUL R38, R38, 1.175494350822287508e-38 ;  /* 0x0080000026268820 */ /* 0x001fe20000400000 */
[----:B------:R-:W-:Y:S06]  /*11720*/  BRA `(.L_x_14797) ;  /* 0x0000000800307947 */ /* 0x000fec0003800000 */
.L_x_14805:
        /* <DEDUP_REMOVED lines=26> */
.L_x_14808:
        /* <DEDUP_REMOVED lines=13> */
.L_x_14807:
[----:B------:R-:W2:Y:S02]  /*119a0*/  LDG.E.U16 R4, desc[UR36][R4.64] ;  /* 0x0000002404047981 */ /* 0x000ea4000c1e1500 */
[----:B--2---:R-:W-:Y:S01]  /*119b0*/  IMAD.U32 R38, R4, 0x10000, RZ ;  /* 0x0001000004267824 */ /* 0x004fe200078e00ff */
[----:B------:R-:W-:Y:S06]  /*119c0*/  BRA `(.L_x_14797) ;  /* 0x0000000400887947 */ /* 0x000fec0003800000 */
.L_x_14804:
        /* <DEDUP_REMOVED lines=11> */
.L_x_14811:
        /* <DEDUP_REMOVED lines=20> */
.L_x_14813:
[----:B------:R-:W-:Y:S05]  /*11bc0*/  BSYNC B0 ;  /* 0x0000000000007941 */ /* 0x000fea0003800000 */
.L_x_14812:
[----:B------:R-:W-:Y:S01]  /*11bd0*/  IMAD.SHL.U32 R3, R3, 0x100000, RZ ;  /* 0x0010000003037824 */ /* 0x000fe200078e00ff */
[----:B------:R-:W-:-:S04]  /*11be0*/  LEA R5, R0, 0x3b800000, 0x17 ;  /* 0x3b80000000057811 */ /* 0x000fc800078eb8ff */
[----:B------:R-:W-:Y:S01]  /*11bf0*/  LOP3.LUT R38, R5, R3, R38, 0xfe, !PT ;  /* 0x0000000305267212 */ /* 0x000fe200078efe26 */
[----:B------:R-:W-:Y:S06]  /*11c00*/  BRA `(.L_x_14797) ;  /* 0x0000000000f87947 */ /* 0x000fec0003800000 */
.L_x_14810:
        /* <DEDUP_REMOVED lines=20> */
.L_x_14815:
[----:B------:R-:W-:Y:S05]  /*11d50*/  BSYNC B0 ;  /* 0x0000000000007941 */ /* 0x000fea0003800000 */
.L_x_14814:
[----:B------:R-:W-:Y:S01]  /*11d60*/  IMAD.SHL.U32 R3, R3, 0x200000, RZ ;  /* 0x0020000003037824 */ /* 0x000fe200078e00ff */
[----:B------:R-:W-:-:S04]  /*11d70*/  LEA R5, R0, 0x37800000, 0x17 ;  /* 0x3780000000057811 */ /* 0x000fc800078eb8ff */
[----:B------:R-:W-:Y:S01]  /*11d80*/  LOP3.LUT R38, R5, R3, R38, 0xfe, !PT ;  /* 0x0000000305267212 */ /* 0x000fe200078efe26 */
[----:B------:R-:W-:Y:S06]  /*11d90*/  BRA `(.L_x_14797) ;  /* 0x0000000000947947 */ /* 0x000fec0003800000 */
.L_x_14809:
        /* <DEDUP_REMOVED lines=14> */
.L_x_14796:
        /* <DEDUP_REMOVED lines=16> */
.L_x_14818:
[----:B------:R-:W-:Y:S01]  /*11f80*/  IMAD.MOV.U32 R38, RZ, RZ, RZ ;  /* 0x000000ffff267224 */ /* 0x000fe200078e00ff */
[----:B------:R-:W-:Y:S06]  /*11f90*/  BRA `(.L_x_14797) ;  /* 0x0000000000147947 */ /* 0x000fec0003800000 */
.L_x_14817:
[----:B------:R-:W2:Y:S02]  /*11fa0*/  LDG.E.64 R4, desc[UR36][R4.64] ;  /* 0x0000002404047981 */ /* 0x000ea4000c1e1b00 */
[----:B--2---:R0:W2:Y:S01]  /*11fb0*/  I2F.U64 R38, R4 ;  /* 0x0000000400267312 */ /* 0x0040a20000301000 */
[----:B------:R-:W-:Y:S05]  /*11fc0*/  BRA `(.L_x_14797) ;  /* 0x0000000000087947 */ /* 0x000fea0003800000 */
.L_x_14816:
[----:B------:R-:W2:Y:S02]  /*11fd0*/  LDG.E R4, desc[UR36][R4.64] ;  /* 0x0000002404047981 */ /* 0x000ea4000c1e1900 */
[----:B--2---:R-:W-:-:S07]  /*11fe0*/  I2FP.F32.U32 R38, R4 ;  /* 0x0000000400267245 */ /* 0x004fce0000201000 */
.L_x_14797:
[----:B------:R-:W-:Y:S05]  /*11ff0*/  BSYNC B6 ;  /* 0x0000000000067941 */ /* 0x000fea0003800000 */
.L_x_14791:
        /* <DEDUP_REMOVED lines=20> */
.L_x_14823:
[----:B------:R-:W2:Y:S02]  /*12140*/  LDG.E.U8 R4, desc[UR36][R4.64] ;  /* 0x0000002404047981 */ /* 0x000ea4000c1e1100 */
[----:B--2---:R-:W-:Y:S01]  /*12150*/  I2FP.F32.U32 R40, R4 ;  /* 0x0000000400287245 */ /* 0x004fe20000201000 */
[----:B------:R-:W-:Y:S06]  /*12160*/  BRA `(.L_x_14825) ;  /* 0x0000000c002c7947 */ /* 0x000fec0003800000 */
.L_x_14822:
        /* <DEDUP_REMOVED lines=9> */
.L_x_14827:
[----:B------:R-:W2:Y:S02]  /*12200*/  LDG.E R4, desc[UR36][R4.64] ;  /* 0x0000002404047981 */ /* 0x000ea4000c1e1900 */
[----:B--2---:R-:W-:Y:S01]  /*12210*/  I2FP.F32.S32 R40, R4 ;  /* 0x0000000400287245 */ /* 0x004fe20000201400 */
[----:B------:R-:W-:Y:S06]  /*12220*/  BRA `(.L_x_14825) ;  /* 0x0000000800fc7947 */ /* 0x000fec0003800000 */
.L_x_14826:
[----:B------:R-:W2:Y:S02]  /*12230*/  LDG.E.U16 R4, desc[UR36][R4.64] ;  /* 0x0000002404047981 */ /* 0x000ea4000c1e1500 */
[----:B--2---:R0:W2:Y:S01]  /*12240*/  I2F.S16 R40, R4 ;  /* 0x0000000400287306 */ /* 0x0040a20000101400 */
[----:B------:R-:W-:Y:S05]  /*12250*/  BRA `(.L_x_14825) ;  /* 0x0000000800f07947 */ /* 0x000fea0003800000 */
.L_x_14821:
        /* <DEDUP_REMOVED lines=8> */
.L_x_14829:
[----:B------:R-:W2:Y:S02]  /*122e0*/  LDG.E.U16 R4, desc[UR36][R4.64] ;  /* 0x0000002404047981 */ /* 0x000ea4000c1e1500 */
[----:B--2---:R-:W-:Y:S01]  /*122f0*/  HADD2.F32 R40, -RZ, R4.H0_H0 ;  /* 0x20000004ff287230 */ /* 0x004fe20000004100 */
[----:B------:R-:W-:Y:S06]  /*12300*/  BRA `(.L_x_14825) ;  /* 0x0000000800c47947 */ /* 0x000fec0003800000 */
.L_x_14828:
        /* <DEDUP_REMOVED lines=8> */
.L_x_14831:
[----:B------:R-:W2:Y:S02]  /*12390*/  LDG.E.U16 R4, desc[UR36][R4.64] ;  /* 0x0000002404047981 */ /* 0x000ea4000c1e1500 */
[----:B--2---:R-:W-:Y:S01]  /*123a0*/  HADD2.F32 R40, -RZ, R4.H0_H0 ;  /* 0x20000004ff287230 */ /* 0x004fe20000004100 */
[----:B------:R-:W-:Y:S06]  /*123b0*/  BRA `(.L_x_14825) ;  /* 0x0000000800987947 */ /* 0x000fec0003800000 */
.L_x_14830:
[----:B------:R-:W2:Y:S01]  /*123c0*/  LDG.E.64 R4, desc[UR36][R4.64] ;  /* 0x0000002404047981 */ /* 0x000ea2000c1e1b00 */
[----:B------:R-:W-:Y:S01]  /*123d0*/  UMOV UR4, 0xf0000000 ;  /* 0xf000000000047882 */ /* 0x000fe20000000000 */
[----:B------:R-:W-:Y:S01]  /*123e0*/  UMOV UR5, 0x380fffff ;  /* 0x380fffff00057882 */ /* 0x000fe20000000000 */
[----:B--2---:R-:W0:Y:S01]  /*123f0*/  F2F.F32.F64 R40, R4 ;  /* 0x0000000400287310 */ /* 0x004e220000301000 */
[----:B------:R-:W-:-:S14]  /*12400*/  DSETP.GEU.AND P0, PT, |R4|, UR4, PT ;  /* 0x0000000404007e2a */ /* 0x000fdc000bf0e200 */
[----:B0-----:R-:W-:Y:S01]  /*12410*/  @!P0 FMUL R40, R40, 1.175494350822287508e-38 ;  /* 0x0080000028288820 */ /* 0x001fe20000400000 */
[----:B------:R-:W-:Y:S06]  /*12420*/  BRA `(.L_x_14825) ;  /* 0x00000008007c7947 */ /* 0x000fec0003800000 */
.L_x_14820:
        /* <DEDUP_REMOVED lines=12> */
.L_x_14834:
[----:B------:R-:W2:Y:S01]  /*124f0*/  LDG.E.64 R4, desc[UR36][R4.64] ;  /* 0x0000002404047981 */ /* 0x000ea2000c1e1b00 */
[----:B------:R-:W-:Y:S01]  /*12500*/  UMOV UR4, 0xf0000000 ;  /* 0xf000000000047882 */ /* 0x000fe20000000000 */
[----:B------:R-:W-:Y:S01]  /*12510*/  UMOV UR5, 0x380fffff ;  /* 0x380fffff00057882 */ /* 0x000fe20000000000 */
[----:B--2---:R-:W0:Y:S01]  /*12520*/  F2F.F32.F64 R40, R4 ;  /* 0x0000000400287310 */ /* 0x004e220000301000 */
[----:B------:R-:W-:-:S14]  /*12530*/  DSETP.GEU.AND P0, PT, |R4|, UR4, PT ;  /* 0x0000000404007e2a */ /* 0x000fdc000bf0e200 */
[----:B0-----:R-:W-:Y:S01]  /*12540*/  @!P0 FMUL R40, R40, 1.175494350822287508e-38 ;  /* 0x0080000028288820 */ /* 0x001fe20000400000 */
[----:B------:R-:W-:Y:S06]  /*12550*/  BRA `(.L_x_14825) ;  /* 0x0000000800307947 */ /* 0x000fec0003800000 */
.L_x_14833:
        /* <DEDUP_REMOVED lines=26> */
.L_x_14836:
        /* <DEDUP_REMOVED lines=13> */
.L_x_14835:
[----:B------:R-:W2:Y:S02]  /*127d0*/  LDG.E.U16 R4, desc[UR36][R4.64] ;  /* 0x0000002404047981 */ /* 0x000ea4000c1e1500 */
[----:B--2---:R-:W-:Y:S01]  /*127e0*/  IMAD.U32 R40, R4, 0x10000, RZ ;  /* 0x0001000004287824 */ /* 0x004fe200078e00ff */
[----:B------:R-:W-:Y:S06]  /*127f0*/  BRA `(.L_x_14825) ;  /* 0x0000000400887947 */ /* 0x000fec0003800000 */
.L_x_14832:
        /* <DEDUP_REMOVED lines=11> */
.L_x_14839:
        /* <DEDUP_REMOVED lines=20> */
.L_x_14841:
[----:B------:R-:W-:Y:S05]  /*129f0*/  BSYNC B0 ;  /* 0x0000000000007941 */ /* 0x000fea0003800000 */
.L_x_14840:
[----:B------:R-:W-:Y:S01]  /*12a00*/  IMAD.SHL.U32 R3, R3, 0x100000, RZ ;  /* 0x0010000003037824 */ /* 0x000fe200078e00ff */
[----:B------:R-:W-:-:S04]  /*12a10*/  LEA R5, R0, 0x3b800000, 0x17 ;  /* 0x3b80000000057811 */ /* 0x000fc800078eb8ff */
[----:B------:R-:W-:Y:S01]  /*12a20*/  LOP3.LUT R40, R5, R3, R40, 0xfe, !PT ;  /* 0x0000000305287212 */ /* 0x000fe200078efe28 */
[----:B------:R-:W-:Y:S06]  /*12a30*/  BRA `(.L_x_14825) ;  /* 0x0000000000f87947 */ /* 0x000fec0003800000 */
.L_x_14838:
        /* <DEDUP_REMOVED lines=20> */
.L_x_14843:
[----:B------:R-:W-:Y:S05]  /*12b80*/  BSYNC B0 ;  /* 0x0000000000007941 */ /* 0x000fea0003800000 */
.L_x_14842:
[----:B------:R-:W-:Y:S01]  /*12b90*/  IMAD.SHL.U32 R3, R3, 0x200000, RZ ;  /* 0x0020000003037824 */ /* 0x000fe200078e00ff */
[----:B------:R-:W-:-:S04]  /*12ba0*/  LEA R5, R0, 0x37800000, 0x17 ;  /* 0x3780000000057811 */ /* 0x000fc800078eb8ff */
[----:B------:R-:W-:Y:S01]  /*12bb0*/  LOP3.LUT R40, R5, R3, R40, 0xfe, !PT ;  /* 0x0000000305287212 */ /* 0x000fe200078efe28 */
[----:B------:R-:W-:Y:S06]  /*12bc0*/  BRA `(.L_x_14825) ;  /* 0x0000000000947947 */ /* 0x000fec0003800000 */
.L_x_14837:
        /* <DEDUP_REMOVED lines=14> */
.L_x_14824:
        /* <DEDUP_REMOVED lines=16> */
.L_x_14846:
[----:B------:R-:W-:Y:S01]  /*12db0*/  IMAD.MOV.U32 R40, RZ, RZ, RZ ;  /* 0x000000ffff287224 */ /* 0x000fe200078e00ff */
[----:B------:R-:W-:Y:S06]  /*12dc0*/  BRA `(.L_x_14825) ;  /* 0x0000000000147947 */ /* 0x000fec0003800000 */
.L_x_14845:
[----:B------:R-:W2:Y:S02]  /*12dd0*/  LDG.E.64 R4, desc[UR36][R4.64] ;  /* 0x0000002404047981 */ /* 0x000ea4000c1e1b00 */
[----:B--2---:R0:W2:Y:S01]  /*12de0*/  I2F.U64 R40, R4 ;  /* 0x0000000400287312 */ /* 0x0040a20000301000 */
[----:B------:R-:W-:Y:S05]  /*12df0*/  BRA `(.L_x_14825) ;  /* 0x0000000000087947 */ /* 0x000fea0003800000 */
.L_x_14844:
[----:B------:R-:W2:Y:S02]  /*12e00*/  LDG.E R4, desc[UR36][R4.64] ;  /* 0x0000002404047981 */ /* 0x000ea4000c1e1900 */
[----:B--2---:R-:W-:-:S07]  /*12e10*/  I2FP.F32.U32 R40, R4 ;  /* 0x0000000400287245 */ /* 0x004fce0000201000 */
.L_x_14825:
[----:B------:R-:W-:Y:S05]  /*12e20*/  BSYNC B6 ;  /* 0x0000000000067941 */ /* 0x000fea0003800000 */
.L_x_14819:
        /* <DEDUP_REMOVED lines=20> */
.L_x_14851:
[----:B------:R-:W2:Y:S02]  /*12f70*/  LDG.E.U8 R4, desc[UR36][R4.64] ;  /* 0x0000002404047981 */ /* 0x000ea4000c1e1100 */
[----:B--2---:R-:W-:Y:S01]  /*12f80*/  I2FP.F32.U32 R42, R4 ;  /* 0x00000004002a7245 */ /* 0x004fe20000201000 */
[----:B------:R-:W-:Y:S06]  /*12f90*/  BRA `(.L_x_14853) ;  /* 0x0000000c002c7947 */ /* 0x000fec0003800000 */
.L_x_14850:
        /* <DEDUP_REMOVED lines=9> */
.L_x_14855:
[----:B------:R-:W2:Y:S02]  /*13030*/  LDG.E R4, desc[UR36][R4.64] ;  /* 0x0000002404047981 */ /* 0x000ea4000c1e1900 */
[----:B--2---:R-:W-:Y:S01]  /*13040*/  I2FP.F32.S32 R42, R4 ;  /* 0x00000004002a7245 */ /* 0x004fe20000201400 */
[----:B------:R-:W-:Y:S06]  /*13050*/  BRA `(.L_x_14853) ;  /* 0x0000000800fc7947 */ /* 0x000fec0003800000 */
.L_x_14854:
[----:B------:R-:W2:Y:S02]  /*13060*/  LDG.E.U16 R4, desc[UR36][R4.64] ;  /* 0x0000002404047981 */ /* 0x000ea4000c1e1500 */
[----:B--2---:R0:W2:Y:S01]  /*13070*/  I2F.S16 R42, R4 ;  /* 0x00000004002a7306 */ /* 0x0040a20000101400 */
[----:B------:R-:W-:Y:S05]  /*13080*/  BRA `(.L_x_14853) ;  /* 0x0000000800f07947 */ /* 0x000fea0003800000 */
.L_x_14849:
        /* <DEDUP_REMOVED lines=8> */
.L_x_14857:
[----:B------:R-:W2:Y:S02]  /*13110*/  LDG.E.U16 R4, desc[UR36][R4.64] ;  /* 0x0000002404047981 */ /* 0x000ea4000c1e1500 */
[----:B--2---:R-:W-:Y:S01]  /*13120*/  HADD2.F32 R42, -RZ, R4.H0_H0 ;  /* 0x20000004ff2a7230 */ /* 0x004fe20000004100 */
[----:B------:R-:W-:Y:S06]  /*13130*/  BRA `(.L_x_14853) ;  /* 0x0000000800c47947 */ /* 0x000fec0003800000 */
.L_x_14856:
        /* <DEDUP_REMOVED lines=8> */
.L_x_14859:
[----:B------:R-:W2:Y:S02]  /*131c0*/  LDG.E.U16 R4, desc[UR36][R4.64] ;  /* 0x0000002404047981 */ /* 0x000ea4000c1e1500 */
[----:B--2---:R-:W-:Y:S01]  /*131d0*/  HADD2.F32 R42, -RZ, R4.H0_H0 ;  /* 0x20000004ff2a7230 */ /* 0x004fe20000004100 */
[----:B------:R-:W-:Y:S06]  /*131e0*/  BRA `(.L_x_14853) ;  /* 0x0000000800987947 */ /* 0x000fec0003800000 */
.L_x_14858:
[----:B------:R-:W2:Y:S01]  /*131f0*/  LDG.E.64 R4, desc[UR36][R4.64] ;  /* 0x0000002404047981 */ /* 0x000ea2000c1e1b00 */
[----:B------:R-:W-:Y:S01]  /*13200*/  UMOV UR4, 0xf0000000 ;  /* 0xf000000000047882 */ /* 0x000fe20000000000 */
[----:B------:R-:W-:Y:S01]  /*13210*/  UMOV UR5, 0x380fffff ;  /* 0x380fffff00057882 */ /* 0x000fe20000000000 */
[----:B--2---:R-:W0:Y:S01]  /*13220*/  F2F.F32.F64 R42, R4 ;  /* 0x00000004002a7310 */ /* 0x004e220000301000 */
[----:B------:R-:W-:-:S14]  /*13230*/  DSETP.GEU.AND P0, PT, |R4|, UR4, PT ;  /* 0x0000000404007e2a */ /* 0x000fdc000bf0e200 */
[----:B0-----:R-:W-:Y:S01]  /*13240*/  @!P0 FMUL R42, R42, 1.175494350822287508e-38 ;  /* 0x008000002a2a8820 */ /* 0x001fe20000400000 */
[----:B------:R-:W-:Y:S06]  /*13250*/  BRA `(.L_x_14853) ;  /* 0x00000008007c7947 */ /* 0x000fec0003800000 */
.L_x_14848:
        /* <DEDUP_REMOVED lines=12> */
.L_x_14862:
[----:B------:R-:W2:Y:S01]  /*13320*/  LDG.E.64 R4, desc[UR36][R4.64] ;  /* 0x0000002404047981 */ /* 0x000ea2000c1e1b00 */
[----:B------:R-:W-:Y:S01]  /*13330*/  UMOV UR4, 0xf0000000 ;  /* 0xf000000000047882 */ /* 0x000fe20000000000 */
[----:B------:R-:W-:Y:S01]  /*13340*/  UMOV UR5, 0x380fffff ;  /* 0x380fffff00057882 */ /* 0x000fe20000000000 */
[----:B--2---:R-:W0:Y:S01]  /*13350*/  F2F.F32.F64 R42, R4 ;  /* 0x00000004002a7310 */ /* 0x004e220000301000 */
[----:B------:R-:W-:-:S14]  /*13360*/  DSETP.GEU.AND P0, PT, |R4|, UR4, PT ;  /* 0x0000000404007e2a */ /* 0x000fdc000bf0e200 */
[----:B0-----:R-:W-:Y:S01]  /*13370*/  @!P0 FMUL R42, R42, 1.175494350822287508e-38 ;  /* 0x008000002a2a8820 */ /* 0x001fe20000400000 */
[----:B------:R-:W-:Y:S06]  /*13380*/  BRA `(.L_x_14853) ;  /* 0x0000000800307947 */ /* 0x000fec0003800000 */
.L_x_14861:
        /* <DEDUP_REMOVED lines=26> */
.L_x_14864:
        /* <DEDUP_REMOVED lines=13> */
.L_x_14863:
[----:B------:R-:W2:Y:S02]  /*13600*/  LDG.E.U16 R4, desc[UR36][R4.64] ;  /* 0x0000002404047981 */ /* 0x000ea4000c1e1500 */
[----:B--2---:R-:W-:Y:S01]  /*13610*/  IMAD.U32 R42, R4, 0x10000, RZ ;  /* 0x00010000042a7824 */ /* 0x004fe200078e00ff */
[----:B------:R-:W-:Y:S06]  /*13620*/  BRA `(.L_x_14853) ;  /* 0x0000000400887947 */ /* 0x000fec0003800000 */
.L_x_14860:
        /* <DEDUP_REMOVED lines=11> */
.L_x_14867:
        /* <DEDUP_REMOVED lines=20> */
.L_x_14869:
[----:B------:R-:W-:Y:S05]  /*13820*/  BSYNC B0 ;  /* 0x0000000000007941 */ /* 0x000fea0003800000 */
.L_x_14868:
[----:B------:R-:W-:Y:S01]  /*13830*/  IMAD.SHL.U32 R3, R3, 0x100000, RZ ;  /* 0x0010000003037824 */ /* 0x000fe200078e00ff */
[----:B------:R-:W-:-:S04]  /*13840*/  LEA R5, R0, 0x3b800000, 0x17 ;  /* 0x3b80000000057811 */ /* 0x000fc800078eb8ff */
[----:B------:R-:W-:Y:S01]  /*13850*/  LOP3.LUT R42, R5, R3, R42, 0xfe, !PT ;  /* 0x00000003052a7212 */ /* 0x000fe200078efe2a */
[----:B------:R-:W-:Y:S06]  /*13860*/  BRA `(.L_x_14853) ;  /* 0x0000000000f87947 */ /* 0x000fec0003800000 */
.L_x_14866:
        /* <DEDUP_REMOVED lines=20> */
.L_x_14871:
[----:B------:R-:W-:Y:S05]  /*139b0*/  BSYNC B0 ;  /* 0x0000000000007941 */ /* 0x000fea0003800000 */
.L_x_14870:
[----:B------:R-:W-:Y:S01]  /*139c0*/  IMAD.SHL.U32 R3, R3, 0x200000, RZ ;  /* 0x0020000003037824 */ /* 0x000fe200078e00ff */
[----:B------:R-:W-:-:S04]  /*139d0*/  LEA R5, R0, 0x37800000, 0x17 ;  /* 0x3780000000057811 */ /* 0x000fc800078eb8ff */
[----:B------:R-:W-:Y:S01]  /*139e0*/  LOP3.LUT R42, R5, R3, R42, 0xfe, !PT ;  /* 0x00000003052a7212 */ /* 0x000fe200078efe2a */
[----:B------:R-:W-:Y:S06]  /*139f0*/  BRA `(.L_x_14853) ;  /* 0x0000000000947947 */ /* 0x000fec0003800000 */
.L_x_14865:
        /* <DEDUP_REMOVED lines=14> */
.L_x_14852:
        /* <DEDUP_REMOVED lines=16> */
.L_x_14874:
[----:B------:R-:W-:Y:S01]  /*13be0*/  IMAD.MOV.U32 R42, RZ, RZ, RZ ;  /* 0x000000ffff2a7224 */ /* 0x000fe200078e00ff */
[----:B------:R-:W-:Y:S06]  /*13bf0*/  BRA `(.L_x_14853) ;  /* 0x0000000000147947 */ /* 0x000fec0003800000 */
.L_x_14873:
[----:B------:R-:W2:Y:S02]  /*13c00*/  LDG.E.64 R4, desc[UR36][R4.64] ;  /* 0x0000002404047981 */ /* 0x000ea4000c1e1b00 */
[----:B--2---:R0:W2:Y:S01]  /*13c10*/  I2F.U64 R42, R4 ;  /* 0x00000004002a7312 */ /* 0x0040a20000301000 */
[----:B------:R-:W-:Y:S05]  /*13c20*/  BRA `(.L_x_14853) ;  /* 0x0000000000087947 */ /* 0x000fea0003800000 */
.L_x_14872:
[----:B------:R-:W2:Y:S02]  /*13c30*/  LDG.E R4, desc[UR36][R4.64] ;  /* 0x0000002404047981 */ /* 0x000ea4000c1e1900 */
[----:B--2---:R-:W-:-:S07]  /*13c40*/  I2FP.F32.U32 R42, R4 ;  /* 0x00000004002a7245 */ /* 0x004fce0000201000 */
.L_x_14853:
[----:B------:R-:W-:Y:S05]  /*13c50*/  BSYNC B6 ;  /* 0x0000000000067941 */ /* 0x000fea0003800000 */
.L_x_14847:
[----:B------:R-:W-:-:S07]  /*13c60*/  VIADD R43, R43, 0x80 ;  /* 0x000000802b2b7836 */ /* 0x000fce0000000000 */
.L_x_14668:
[----:B------:R-:W-:Y:S05]  /*13c70*/  BSYNC B7 ;  /* 0x0000000000077941 */ /* 0x000fea0003800000 */
.L_x_14667:
[----:B------:R-:W-:Y:S01]  /*13c80*/  ISETP.GE.AND P0, PT, R43, R45, PT ;  /* 0x0000002d2b00720c */ /* 0x000fe20003f06270 */
[----:B------:R-:W-:Y:S01]  /*13c90*/  BSSY B7, `(.L_x_14875) ;  /* 0x000068e000077945 */ /* 0x000fe20003800000 */
[----:B0-----:R-:W-:Y:S01]  /*13ca0*/  PRMT R44, RZ, 0x7610, R44 ;  /* 0x00007610ff2c7816 */ /* 0x001fe2000000002c */
[----:B------:R-:W-:Y:S01]  /*13cb0*/  IMAD.MOV.U32 R45, RZ, RZ, RZ ;  /* 0x000000ffff2d7224 */ /* 0x000fe200078e00ff */
[----:B------:R-:W-:Y:S01]  /*13cc0*/  CS2R R46, SRZ ;  /* 0x00000000002e7805 */ /* 0x000fe2000001ff00 */
[----:B--2---:R-:W-:-:S08]  /*13cd0*/  IMAD.MOV.U32 R48, RZ, RZ, RZ ;  /* 0x000000ffff307224 */ /* 0x004fd000078e00ff */
[----:B------:R-:W-:Y:S05]  /*13ce0*/  @P0 BRA `(.L_x_14876) ;  /* 0x0000006800200947 */ /* 0x000fea0003800000 */
        /* <DEDUP_REMOVED lines=22> */
.L_x_14880:
[----:B------:R-:W2:Y:S02]  /*13e50*/  LDG.E.U8 R4, desc[UR36][R4.64] ;  /* 0x0000002404047981 */ /* 0x000ea4000c1e1100 */
[----:B--2---:R-:W-:-:S04]  /*13e60*/  I2FP.F32.U32 R0, R4 ;  /* 0x0000000400007245 */ /* 0x004fc80000201000 */
[----:B------:R-:W-:-:S04]  /*13e70*/  F2FP.BF16.F32.PACK_AB R0, RZ, R0 ;  /* 0x00000000ff00723e */ /* 0x000fc800000010ff */
[----:B------:R-:W-:Y:S01]  /*13e80*/  PRMT R32, R0, 0x7610, R32 ;  /* 0x0000761000207816 */ /* 0x000fe20000000020 */
[----:B------:R-:W-:Y:S06]  /*13e90*/  BRA `(.L_x_14882) ;  /* 0x0000000c00c87947 */ /* 0x000fec0003800000 */
.L_x_14879:
        /* <DEDUP_REMOVED lines=11> */
.L_x_14884:
[----:B------:R-:W2:Y:S02]  /*13f50*/  LDG.E R4, desc[UR36][R4.64] ;  /* 0x0000002404047981 */ /* 0x000ea4000c1e1900 */
[----:B--2---:R-:W-:-:S04]  /*13f60*/  I2FP.F32.S32 R0, R4 ;  /* 0x0000000400007245 */ /* 0x004fc80000201400 */
[----:B------:R-:W-:-:S04]  /*13f70*/  F2FP.BF16.F32.PACK_AB R0, RZ, R0 ;  /* 0x00000000ff00723e */ /* 0x000fc800000010ff */
[----:B------:R-:W-:Y:S01]  /*13f80*/  PRMT R32, R0, 0x7610, R32 ;  /* 0x0000761000207816 */ /* 0x000fe20000000020 */
[----:B------:R-:W-:Y:S06]  /*13f90*/  BRA `(.L_x_14882) ;  /* 0x0000000c00887947 */ /* 0x000fec0003800000 */
.L_x_14883:
[----:B------:R-:W2:Y:S02]  /*13fa0*/  LDG.E.U16 R4, desc[UR36][R4.64] ;  /* 0x0000002404047981 */ /* 0x000ea4000c1e1500 */
[----:B--2---:R-:W0:Y:S02]  /*13fb0*/  I2F.S16 R0, R4 ;  /* 0x0000000400007306 */ /* 0x004e240000101400 */
[----:B0-----:R-:W-:-:S04]  /*13fc0*/  F2FP.BF16.F32.PACK_AB R0, RZ, R0 ;  /* 0x00000000ff00723e */ /* 0x001fc800000010ff */
[----:B------:R-:W-:Y:S01]  /*13fd0*/  PRMT R32, R0, 0x7610, R32 ;  /* 0x0000761000207816 */ /* 0x000fe20000000020 */
[----:B------:R-:W-:Y:S06]  /*13fe0*/  BRA `(.L_x_14882) ;  /* 0x0000000c00747947 */ /* 0x000fec0003800000 */
.L_x_14878:
        /* <DEDUP_REMOVED lines=9> */
.L_x_14886:
[----:B------:R-:W2:Y:S02]  /*14080*/  LDG.E.U16 R0, desc[UR36][R4.64] ;  /* 0x0000002404007981 */ /* 0x000ea4000c1e1500 */
[----:B--2---:R-:W-:-:S05]  /*14090*/  HADD2.F32 R0, -RZ, R0.H0_H0 ;  /* 0x20000000ff007230 */ /* 0x004fca0000004100 */
[----:B------:R-:W-:-:S04]  /*140a0*/  F2FP.BF16.F32.PACK_AB R0, RZ, R0 ;  /* 0x00000000ff00723e */ /* 0x000fc800000010ff */
[----:B------:R-:W-:Y:S01]  /*140b0*/  PRMT R32, R0, 0x7610, R32 ;  /* 0x0000761000207816 */ /* 0x000fe20000000020 */
[----:B------:R-:W-:Y:S06]  /*140c0*/  BRA `(.L_x_14882) ;  /* 0x0000000c003c7947 */ /* 0x000fec0003800000 */
.L_x_14885:
        /* <DEDUP_REMOVED lines=9> */
.L_x_14888:
[----:B------:R-:W2:Y:S02]  /*14160*/  LDG.E.U16 R4, desc[UR36][R4.64] ;  /* 0x0000002404047981 */ /* 0x000ea4000c1e1500 */
[----:B--2---:R-:W-:-:S05]  /*14170*/  HADD2.F32 R0, -RZ, R4.H0_H0 ;  /* 0x20000004ff007230 */ /* 0x004fca0000004100 */
[----:B------:R-:W-:-:S04]  /*14180*/  F2FP.BF16.F32.PACK_AB R0, RZ, R0 ;  /* 0x00000000ff00723e */ /* 0x000fc800000010ff */
[----:B------:R-:W-:Y:S01]  /*14190*/  PRMT R32, R0, 0x7610, R32 ;  /* 0x0000761000207816 */ /* 0x000fe20000000020 */
[----:B------:R-:W-:Y:S06]  /*141a0*/  BRA `(.L_x_14882) ;  /* 0x0000000c00047947 */ /* 0x000fec0003800000 */
.L_x_14887:
        /* <DEDUP_REMOVED lines=9> */
.L_x_14877:
        /* <DEDUP_REMOVED lines=14> */
.L_x_14891:
        /* <DEDUP_REMOVED lines=9> */
.L_x_14890:
        /* <DEDUP_REMOVED lines=28> */
.L_x_14893:
        /* <DEDUP_REMOVED lines=15> */
.L_x_14892:
[----:B------:R0:W5:Y:S01]  /*14660*/  LDG.E.U16 R32, desc[UR36][R4.64] ;  /* 0x0000002404207981 */ /* 0x000162000c1e1500 */
[----:B------:R-:W-:Y:S05]  /*14670*/  BRA `(.L_x_14882) ;  /* 0x0000000400d07947 */ /* 0x000fea0003800000 */
.L_x_14889:
        /* <DEDUP_REMOVED lines=13> */
.L_x_14896:
        /* <DEDUP_REMOVED lines=21> */
.L_x_14900:
[----:B------:R-:W-:Y:S05]  /*148a0*/  BSYNC B1 ;  /* 0x0000000000017941 */ /* 0x000fea0003800000 */
.L_x_14899:
[----:B------:R-:W-:Y:S01]  /*148b0*/  LEA R5, R0, 0x3b800000, 0x17 ;  /* 0x3b80000000057811 */ /* 0x000fe200078eb8ff */
[----:B------:R-:W-:-:S05]  /*148c0*/  IMAD.SHL.U32 R0, R3, 0x100000, RZ ;  /* 0x0010000003007824 */ /* 0x000fca00078e00ff */
[----:B------:R-:W-:-:S07]  /*148d0*/  LOP3.LUT R0, R5, R0, R6, 0xfe, !PT ;  /* 0x0000000005007212 */ /* 0x000fce00078efe06 */
.L_x_14898:
[----:B------:R-:W-:Y:S05]  /*148e0*/  BSYNC B0 ;  /* 0x0000000000007941 */ /* 0x000fea0003800000 */
.L_x_14897:
[----:B------:R-:W-:-:S04]  /*148f0*/  F2FP.BF16.F32.PACK_AB R0, RZ, R0 ;  /* 0x00000000ff00723e */ /* 0x000fc800000010ff */
[----:B------:R-:W-:Y:S01]  /*14900*/  PRMT R32, R0, 0x7610, R32 ;  /* 0x0000761000207816 */ /* 0x000fe20000000020 */
[----:B------:R-:W-:Y:S06]  /*14910*/  BRA `(.L_x_14882) ;  /* 0x0000000400287947 */ /* 0x000fec0003800000 */
.L_x_14895:
        /* <DEDUP_REMOVED lines=21> */
.L_x_14904:
[----:B------:R-:W-:Y:S05]  /*14a70*/  BSYNC B1 ;  /* 0x0000000000017941 */ /* 0x000fea0003800000 */
.L_x_14903:
[----:B------:R-:W-:Y:S01]  /*14a80*/  LEA R5, R0, 0x37800000, 0x17 ;  /* 0x3780000000057811 */ /* 0x000fe200078eb8ff */
[----:B------:R-:W-:-:S05]  /*14a90*/  IMAD.SHL.U32 R0, R3, 0x200000, RZ ;  /* 0x0020000003007824 */ /* 0x000fca00078e00ff */
[----:B------:R-:W-:-:S07]  /*14aa0*/  LOP3.LUT R0, R5, R0, R6, 0xfe, !PT ;  /* 0x0000000005007212 */ /* 0x000fce00078efe06 */
.L_x_14902:
[----:B------:R-:W-:Y:S05]  /*14ab0*/  BSYNC B0 ;  /* 0x0000000000007941 */ /* 0x000fea0003800000 */
.L_x_14901:
[----:B------:R-:W-:-:S04]  /*14ac0*/  F2FP.BF16.F32.PACK_AB R0, RZ, R0 ;  /* 0x00000000ff00723e */ /* 0x000fc800000010ff */
[----:B------:R-:W-:Y:S01]  /*14ad0*/  PRMT R32, R0, 0x7610, R32 ;  /* 0x0000761000207816 */ /* 0x000fe20000000020 */
[----:B------:R-:W-:Y:S06]  /*14ae0*/  BRA `(.L_x_14882) ;  /* 0x0000000000b47947 */ /* 0x000fec0003800000 */
.L_x_14894:
        /* <DEDUP_REMOVED lines=14> */
.L_x_14908:
[----:B------:R-:W-:Y:S05]  /*14bd0*/  BSYNC B0 ;  /* 0x0000000000007941 */ /* 0x000fea0003800000 */
.L_x_14907:
[----:B------:R-:W-:-:S04]  /*14be0*/  F2FP.BF16.F32.PACK_AB R0, RZ, R0 ;  /* 0x00000000ff00723e */ /* 0x000fc800000010ff */
[----:B------:R-:W-:Y:S01]  /*14bf0*/  PRMT R32, R0, 0x7610, R32 ;  /* 0x0000761000207816 */ /* 0x000fe20000000020 */
[----:B------:R-:W-:Y:S06]  /*14c00*/  BRA `(.L_x_14882) ;  /* 0x00000000006c7947 */ /* 0x000fec0003800000 */
.L_x_14881:
        /* <DEDUP_REMOVED lines=16> */
.L_x_14909:
[----:B------:R-:W-:Y:S01]  /*14d10*/  PRMT R32, RZ, 0x7610, R32 ;  /* 0x00007610ff207816 */ /* 0x000fe20000000020 */
[----:B------:R-:W-:Y:S06]  /*14d20*/  BRA `(.L_x_14882) ;  /* 0x0000000000247947 */ /* 0x000fec0003800000 */
.L_x_14906:
[----:B------:R-:W2:Y:S02]  /*14d30*/  LDG.E.64 R4, desc[UR36][R4.64] ;  /* 0x0000002404047981 */ /* 0x000ea4000c1e1b00 */
[----:B--2---:R-:W0:Y:S02]  /*14d40*/  I2F.U64 R0, R4 ;  /* 0x0000000400007312 */ /* 0x004e240000301000 */
[----:B0-----:R-:W-:-:S04]  /*14d50*/  F2FP.BF16.F32.PACK_AB R0, RZ, R0 ;  /* 0x00000000ff00723e */ /* 0x001fc800000010ff */
[----:B------:R-:W-:Y:S01]  /*14d60*/  PRMT R32, R0, 0x7610, R32 ;  /* 0x0000761000207816 */ /* 0x000fe20000000020 */
[----:B------:R-:W-:Y:S06]  /*14d70*/  BRA `(.L_x_14882) ;  /* 0x0000000000107947 */ /* 0x000fec0003800000 */
.L_x_14905:
[----:B------:R-:W2:Y:S02]  /*14d80*/  LDG.E R4, desc[UR36][R4.64] ;  /* 0x0000002404047981 */ /* 0x000ea4000c1e1900 */
[----:B--2---:R-:W-:-:S04]  /*14d90*/  I2FP.F32.U32 R0, R4 ;  /* 0x0000000400007245 */ /* 0x004fc80000201000 */
[----:B------:R-:W-:-:S04]  /*14da0*/  F2FP.BF16.F32.PACK_AB R0, RZ, R0 ;  /* 0x00000000ff00723e */ /* 0x000fc800000010ff */
[----:B------:R-:W-:-:S07]  /*14db0*/  PRMT R32, R0, 0x7610, R32 ;  /* 0x0000761000207816 */ /* 0x000fce0000000020 */
.L_x_14882:
[----:B------:R-:W2:Y:S01]  /*14dc0*/  LDC.U8 R6, c[0x0][0x26d] ;  /* 0x00009b40ff067b82 */ /* 0x000ea20000000000 */
[----:B------:R-:W-:Y:S02]  /*14dd0*/  ULDC UR4, c[0x0][0x278] ;  /* 0x00009e0000047ab9 */ /* 0x000fe40000000800 */
[----:B------:R-:W-:-:S05]  /*14de0*/  IMAD R3, R43, UR4, RZ ;  /* 0x000000042b037c24 */ /* 0x000fca000f8e02ff */
[----:B0-----:R-:W0:Y:S01]  /*14df0*/  LDC.64 R4, c[0x0][0x238] ;  /* 0x00008e00ff047b82 */ /* 0x001e220000000a00 */
        /* <DEDUP_REMOVED lines=18> */
.L_x_14913:
[----:B------:R-:W2:Y:S02]  /*14f20*/  LDG.E.U8 R4, desc[UR36][R4.64] ;  /* 0x0000002404047981 */ /* 0x000ea4000c1e1100 */
[----:B--2---:R-:W-:-:S04]  /*14f30*/  I2FP.F32.U32 R0, R4 ;  /* 0x0000000400007245 */ /* 0x004fc80000201000 */
[----:B------:R-:W-:-:S04]  /*14f40*/  F2FP.BF16.F32.PACK_AB R0, RZ, R0 ;  /* 0x00000000ff00723e */ /* 0x000fc800000010ff */
[----:B------:R-:W-:Y:S01]  /*14f50*/  PRMT R44, R0, 0x7610, R44 ;  /* 0x00007610002c7816 */ /* 0x000fe2000000002c */
[----:B------:R-:W-:Y:S06]  /*14f60*/  BRA `(.L_x_14915) ;  /* 0x0000000c00c87947 */ /* 0x000fec0003800000 */
.L_x_14912:
        /* <DEDUP_REMOVED lines=11> */
.L_x_14917:
[----:B------:R-:W2:Y:S02]  /*15020*/  LDG.E R4, desc[UR36][R4.64] ;  /* 0x0000002404047981 */ /* 0x000ea4000c1e1900 */
[----:B--2---:R-:W-:-:S04]  /*15030*/  I2FP.F32.S32 R0, R4 ;  /* 0x0000000400007245 */ /* 0x004fc80000201400 */
[----:B------:R-:W-:-:S04]  /*15040*/  F2FP.BF16.F32.PACK_AB R0, RZ, R0 ;  /* 0x00000000ff00723e */ /* 0x000fc800000010ff */
[----:B------:R-:W-:Y:S01]  /*15050*/  PRMT R44, R0, 0x7610, R44 ;  /* 0x00007610002c7816 */ /* 0x000fe2000000002c */
[----:B------:R-:W-:Y:S06]  /*15060*/  BRA `(.L_x_14915) ;  /* 0x0000000c00887947 */ /* 0x000fec0003800000 */
.L_x_14916:
[----:B------:R-:W2:Y:S02]  /*15070*/  LDG.E.U16 R4, desc[UR36][R4.64] ;  /* 0x0000002404047981 */ /* 0x000ea4000c1e1500 */
[----:B--2---:R-:W0:Y:S02]  /*15080*/  I2F.S16 R0, R4 ;  /* 0x0000000400007306 */ /* 0x004e240000101400 */
[----:B0-----:R-:W-:-:S04]  /*15090*/  F2FP.BF16.F32.PACK_AB R0, RZ, R0 ;  /* 0x00000000ff00723e */ /* 0x001fc800000010ff */
[----:B------:R-:W-:Y:S01]  /*150a0*/  PRMT R44, R0, 0x7610, R44 ;  /* 0x00007610002c7816 */ /* 0x000fe2000000002c */
[----:B------:R-:W-:Y:S06]  /*150b0*/  BRA `(.L_x_14915) ;  /* 0x0000000c00747947 */ /* 0x000fec0003800000 */
.L_x_14911:
        /* <DEDUP_REMOVED lines=9> */
.L_x_14919:
[----:B------:R-:W2:Y:S02]  /*15150*/  LDG.E.U16 R0, desc[UR36][R4.64] ;  /* 0x0000002404007981 */ /* 0x000ea4000c1e1500 */
[----:B--2---:R-:W-:-:S05]  /*15160*/  HADD2.F32 R0, -RZ, R0.H0_H0 ;  /* 0x20000000ff007230 */ /* 0x004fca0000004100 */
[----:B------:R-:W-:-:S04]  /*15170*/  F2FP.BF16.F32.PACK_AB R0, RZ, R0 ;  /* 0x00000000ff00723e */ /* 0x000fc800000010ff */
[----:B------:R-:W-:Y:S01]  /*15180*/  PRMT R44, R0, 0x7610, R44 ;  /* 0x00007610002c7816 */ /* 0x000fe2000000002c */
[----:B------:R-:W-:Y:S06]  /*15190*/  BRA `(.L_x_14915) ;  /* 0x0000000c003c7947 */ /* 0x000fec0003800000 */
.L_x_14918:
        /* <DEDUP_REMOVED lines=9> */
.L_x_14921:
[----:B------:R-:W2:Y:S02]  /*15230*/  LDG.E.U16 R4, desc[UR36][R4.64] ;  /* 0x0000002404047981 */ /* 0x000ea4000c1e1500 */
[----:B--2---:R-:W-:-:S05]  /*15240*/  HADD2.F32 R0, -RZ, R4.H0_H0 ;  /* 0x20000004ff007230 */ /* 0x004fca0000004100 */
[----:B------:R-:W-:-:S04]  /*15250*/  F2FP.BF16.F32.PACK_AB R0, RZ, R0 ;  /* 0x00000000ff00723e */ /* 0x000fc800000010ff */
[----:B------:R-:W-:Y:S01]  /*15260*/  PRMT R44, R0, 0x7610, R44 ;  /* 0x00007610002c7816 */ /* 0x000fe2000000002c */
[----:B------:R-:W-:Y:S06]  /*15270*/  BRA `(.L_x_14915) ;  /* 0x0000000c00047947 */ /* 0x000fec0003800000 */
.L_x_14920:
        /* <DEDUP_REMOVED lines=9> */
.L_x_14910:
        /* <DEDUP_REMOVED lines=14> */
.L_x_14924:
        /* <DEDUP_REMOVED lines=9> */
.L_x_14923:
        /* <DEDUP_REMOVED lines=28> */
.L_x_14926:
        /* <DEDUP_REMOVED lines=15> */
.L_x_14925:
[----:B------:R0:W5:Y:S01]  /*15730*/  LDG.E.U16 R44, desc[UR36][R4.64] ;  /* 0x00000024042c7981 */ /* 0x000162000c1e1500 */
[----:B------:R-:W-:Y:S05]  /*15740*/  BRA `(.L_x_14915) ;  /* 0x0000000400d07947 */ /* 0x000fea0003800000 */
.L_x_14922:
        /* <DEDUP_REMOVED lines=13> */
.L_x_14929:
        /* <DEDUP_REMOVED lines=21> */
.L_x_14933:
[----:B------:R-:W-:Y:S05]  /*15970*/  BSYNC B1 ;  /* 0x0000000000017941 */ /* 0x000fea0003800000 */
.L_x_14932:
[----:B------:R-:W-:Y:S01]  /*15980*/  LEA R5, R0, 0x3b800000, 0x17 ;  /* 0x3b80000000057811 */ /* 0x000fe200078eb8ff */
[----:B------:R-:W-:-:S05]  /*15990*/  IMAD.SHL.U32 R0, R3, 0x100000, RZ ;  /* 0x0010000003007824 */ /* 0x000fca00078e00ff */
[----:B------:R-:W-:-:S07]  /*159a0*/  LOP3.LUT R0, R5, R0, R6, 0xfe, !PT ;  /* 0x0000000005007212 */ /* 0x000fce00078efe06 */
.L_x_14931:
[----:B------:R-:W-:Y:S05]  /*159b0*/  BSYNC B0 ;  /* 0x0000000000007941 */ /* 0x000fea0003800000 */
.L_x_14930:
[----:B------:R-:W-:-:S04]  /*159c0*/  F2FP.BF16.F32.PACK_AB R0, RZ, R0 ;  /* 0x00000000ff00723e */ /* 0x000fc800000010ff */
[----:B------:R-:W-:Y:S01]  /*159d0*/  PRMT R44, R0, 0x7610, R44 ;  /* 0x00007610002c7816 */ /* 0x000fe2000000002c */
[----:B------:R-:W-:Y:S06]  /*159e0*/  BRA `(.L_x_14915) ;  /* 0x0000000400287947 */ /* 0x000fec0003800000 */
.L_x_14928:
        /* <DEDUP_REMOVED lines=21> */
.L_x_14937:
[----:B------:R-:W-:Y:S05]  /*15b40*/  BSYNC B1 ;  /* 0x0000000000017941 */ /* 0x000fea0003800000 */
.L_x_14936:
[----:B------:R-:W-:Y:S01]  /*15b50*/  LEA R5, R0, 0x37800000, 0x17 ;  /* 0x3780000000057811 */ /* 0x000fe200078eb8ff */
[----:B------:R-:W-:-:S05]  /*15b60*/  IMAD.SHL.U32 R0, R3, 0x200000, RZ ;  /* 0x0020000003007824 */ /* 0x000fca00078e00ff */
[----:B------:R-:W-:-:S07]  /*15b70*/  LOP3.LUT R0, R5, R0, R6, 0xfe, !PT ;  /* 0x0000000005007212 */ /* 0x000fce00078efe06 */
.L_x_14935:
[----:B------:R-:W-:Y:S05]  /*15b80*/  BSYNC B0 ;  /* 0x0000000000007941 */ /* 0x000fea0003800000 */
.L_x_14934:
[----:B------:R-:W-:-:S04]  /*15b90*/  F2FP.BF16.F32.PACK_AB R0, RZ, R0 ;  /* 0x00000000ff00723e */ /* 0x000fc800000010ff */
[----:B------:R-:W-:Y:S01]  /*15ba0*/  PRMT R44, R0, 0x7610, R44 ;  /* 0x00007610002c7816 */ /* 0x000fe2000000002c */
[----:B------:R-:W-:Y:S06]  /*15bb0*/  BRA `(.L_x_14915) ;  /* 0x0000000000b47947 */ /* 0x000fec0003800000 */
.L_x_14927:
        /* <DEDUP_REMOVED lines=14> */
.L_x_14941:
[----:B------:R-:W-:Y:S05]  /*15ca0*/  BSYNC B0 ;  /* 0x0000000000007941 */ /* 0x000fea0003800000 */
.L_x_14940:
[----:B------:R-:W-:-:S04]  /*15cb0*/  F2FP.BF16.F32.PACK_AB R0, RZ, R0 ;  /* 0x00000000ff00723e */ /* 0x000fc800000010ff */
[----:B------:R-:W-:Y:S01]  /*15cc0*/  PRMT R44, R0, 0x7610, R44 ;  /* 0x00007610002c7816 */ /* 0x000fe2000000002c */
[----:B------:R-:W-:Y:S06]  /*15cd0*/  BRA `(.L_x_14915) ;  /* 0x00000000006c7947 */ /* 0x000fec0003800000 */
.L_x_14914:
        /* <DEDUP_REMOVED lines=16> */
.L_x_14942:
[----:B------:R-:W-:Y:S01]  /*15de0*/  PRMT R44, RZ, 0x7610, R44 ;  /* 0x00007610ff2c7816 */ /* 0x000fe2000000002c */
[----:B------:R-:W-:Y:S06]  /*15df0*/  BRA `(.L_x_14915) ;  /* 0x0000000000247947 */ /* 0x000fec0003800000 */
.L_x_14939:
[----:B------:R-:W2:Y:S02]  /*15e00*/  LDG.E.64 R4, desc[UR36][R4.64] ;  /* 0x0000002404047981 */ /* 0x000ea4000c1e1b00 */
[----:B--2---:R-:W0:Y:S02]  /*15e10*/  I2F.U64 R0, R4 ;  /* 0x0000000400007312 */ /* 0x004e240000301000 */
[----:B0-----:R-:W-:-:S04]  /*15e20*/  F2FP.BF16.F32.PACK_AB R0, RZ, R0 ;  /* 0x00000000ff00723e */ /* 0x001fc800000010ff */
[----:B------:R-:W-:Y:S01]  /*15e30*/  PRMT R44, R0, 0x7610, R44 ;  /* 0x00007610002c7816 */ /* 0x000fe2000000002c */
[----:B------:R-:W-:Y:S06]  /*15e40*/  BRA `(.L_x_14915) ;  /* 0x0000000000107947 */ /* 0x000fec0003800000 */
.L_x_14938:
[----:B------:R-:W2:Y:S02]  /*15e50*/  LDG.E R4, desc[UR36][R4.64] ;  /* 0x0000002404047981 */ /* 0x000ea4000c1e1900 */
[----:B--2---:R-:W-:-:S04]  /*15e60*/  I2FP.F32.U32 R0, R4 ;  /* 0x0000000400007245 */ /* 0x004fc80000201000 */
[----:B------:R-:W-:-:S04]  /*15e70*/  F2FP.BF16.F32.PACK_AB R0, RZ, R0 ;  /* 0x00000000ff00723e */ /* 0x000fc800000010ff */
[----:B------:R-:W-:-:S07]  /*15e80*/  PRMT R44, R0, 0x7610, R44 ;  /* 0x00007610002c7816 */ /* 0x000fce000000002c */
.L_x_14915:
[----:B------:R-:W2:Y:S01]  /*15e90*/  LDC.U8 R6, c[0x0][0x26e] ;  /* 0x00009b80ff067b82 */ /* 0x000ea20000000000 */
[----:B------:R-:W-:Y:S01]  /*15ea0*/  ULDC UR4, c[0x0][0x27c] ;  /* 0x00009f0000047ab9 */ /* 0x000fe20000000800 */
[----:B------:R-:W-:Y:S01]  /*15eb0*/  BSSY B6, `(.L_x_14943) ;  /* 0x00000e1000067945 */ /* 0x000fe20003800000 */
        /* <DEDUP_REMOVED lines=18> */
.L_x_14947:
[----:B------:R-:W2:Y:S02]  /*15fe0*/  LDG.E.U8 R4, desc[UR36][R4.64] ;  /* 0x0000002404047981 */ /* 0x000ea4000c1e1100 */
[----:B--2---:R-:W-:Y:S01]  /*15ff0*/  I2FP.F32.U32 R45, R4 ;  /* 0x00000004002d7245 */ /* 0x004fe20000201000 */
[----:B------:R-:W-:Y:S06]  /*16000*/  BRA `(.L_x_14949) ;  /* 0x0000000c002c7947 */ /* 0x000fec0003800000 */
.L_x_14946:
        /* <DEDUP_REMOVED lines=9> */
.L_x_14951:
[----:B------:R-:W2:Y:S02]  /*160a0*/  LDG.E R4, desc[UR36][R4.64] ;  /* 0x0000002404047981 */ /* 0x000ea4000c1e1900 */
[----:B--2---:R-:W-:Y:S01]  /*160b0*/  I2FP.F32.S32 R45, R4 ;  /* 0x00000004002d7245 */ /* 0x004fe20000201400 */
[----:B------:R-:W-:Y:S06]  /*160c0*/  BRA `(.L_x_14949) ;  /* 0x0000000800fc7947 */ /* 0x000fec0003800000 */
.L_x_14950:
[----:B------:R-:W2:Y:S02]  /*160d0*/  LDG.E.U16 R4, desc[UR36][R4.64] ;  /* 0x0000002404047981 */ /* 0x000ea4000c1e1500 */
[----:B--2---:R0:W2:Y:S01]  /*160e0*/  I2F.S16 R45, R4 ;  /* 0x00000004002d7306 */ /* 0x0040a20000101400 */
[----:B------:R-:W-:Y:S05]  /*160f0*/  BRA `(.L_x_14949) ;  /* 0x0000000800f07947 */ /* 0x000fea0003800000 */
.L_x_14945:
        /* <DEDUP_REMOVED lines=8> */
.L_x_14953:
[----:B------:R-:W2:Y:S02]  /*16180*/  LDG.E.U16 R4, desc[UR36][R4.64] ;  /* 0x0000002404047981 */ /* 0x000ea4000c1e1500 */
[----:B--2---:R-:W-:Y:S01]  /*16190*/  HADD2.F32 R45, -RZ, R4.H0_H0 ;  /* 0x20000004ff2d7230 */ /* 0x004fe20000004100 */
[----:B------:R-:W-:Y:S06]  /*161a0*/  BRA `(.L_x_14949) ;  /* 0x0000000800c47947 */ /* 0x000fec0003800000 */
.L_x_14952:
        /* <DEDUP_REMOVED lines=8> */
.L_x_14955:
[----:B------:R-:W2:Y:S02]  /*16230*/  LDG.E.U16 R4, desc[UR36][R4.64] ;  /* 0x0000002404047981 */ /* 0x000ea4000c1e1500 */
[----:B--2---:R-:W-:Y:S01]  /*16240*/  HADD2.F32 R45, -RZ, R4.H0_H0 ;  /* 0x20000004ff2d7230 */ /* 0x004fe20000004100 */
[----:B------:R-:W-:Y:S06]  /*16250*/  BRA `(.L_x_14949) ;  /* 0x0000000800987947 */ /* 0x000fec0003800000 */
.L_x_14954:
[----:B------:R-:W2:Y:S01]  /*16260*/  LDG.E.64 R4, desc[UR36][R4.64] ;  /* 0x0000002404047981 */ /* 0x000ea2000c1e1b00 */
[----:B------:R-:W-:Y:S01]  /*16270*/  UMOV UR4, 0xf0000000 ;  /* 0xf000000000047882 */ /* 0x000fe20000000000 */
[----:B------:R-:W-:Y:S01]  /*16280*/  UMOV UR5, 0x380fffff ;  /* 0x380fffff00057882 */ /* 0x000fe20000000000 */
[----:B--2---:R-:W0:Y:S01]  /*16290*/  F2F.F32.F64 R45, R4 ;  /* 0x00000004002d7310 */ /* 0x004e220000301000 */
[----:B------:R-:W-:-:S14]  /*162a0*/  DSETP.GEU.AND P0, PT, |R4|, UR4, PT ;  /* 0x0000000404007e2a */ /* 0x000fdc000bf0e200 */
[----:B0-----:R-:W-:Y:S01]  /*162b0*/  @!P0 FMUL R45, R45, 1.175494350822287508e-38 ;  /* 0x008000002d2d8820 */ /* 0x001fe20000400000 */
[----:B------:R-:W-:Y:S06]  /*162c0*/  BRA `(.L_x_14949) ;  /* 0x00000008007c7947 */ /* 0x000fec0003800000 */
.L_x_14944:
        /* <DEDUP_REMOVED lines=12> */
.L_x_14958:
[----:B------:R-:W2:Y:S01]  /*16390*/  LDG.E.64 R4, desc[UR36][R4.64] ;  /* 0x0000002404047981 */ /* 0x000ea2000c1e1b00 */
[----:B------:R-:W-:Y:S01]  /*163a0*/  UMOV UR4, 0xf0000000 ;  /* 0xf000000000047882 */ /* 0x000fe20000000000 */
[----:B------:R-:W-:Y:S01]  /*163b0*/  UMOV UR5, 0x380fffff ;  /* 0x380fffff00057882 */ /* 0x000fe20000000000 */
[----:B--2---:R-:W0:Y:S01]  /*163c0*/  F2F.F32.F64 R45, R4 ;  /* 0x00000004002d7310 */ /* 0x004e220000301000 */
[----:B------:R-:W-:-:S14]  /*163d0*/  DSETP.GEU.AND P0, PT, |R4|, UR4, PT ;  /* 0x0000000404007e2a */ /* 0x000fdc000bf0e200 */
[----:B0-----:R-:W-:Y:S01]  /*163e0*/  @!P0 FMUL R45, R45, 1.175494350822287508e-38 ;  /* 0x008000002d2d8820 */ /* 0x001fe20000400000 */
[----:B------:R-:W-:Y:S06]  /*163f0*/  BRA `(.L_x_14949) ;  /* 0x0000000800307947 */ /* 0x000fec0003800000 */
.L_x_14957:
        /* <DEDUP_REMOVED lines=26> */
.L_x_14960:
        /* <DEDUP_REMOVED lines=13> */
.L_x_14959:
[----:B------:R-:W2:Y:S02]  /*16670*/  LDG.E.U16 R4, desc[UR36][R4.64] ;  /* 0x0000002404047981 */ /* 0x000ea4000c1e1500 */
[----:B--2---:R-:W-:Y:S01]  /*16680*/  IMAD.U32 R45, R4, 0x10000, RZ ;  /* 0x00010000042d7824 */ /* 0x004fe200078e00ff */
[----:B------:R-:W-:Y:S06]  /*16690*/  BRA `(.L_x_14949) ;  /* 0x0000000400887947 */ /* 0x000fec0003800000 */
.L_x_14956:
        /* <DEDUP_REMOVED lines=11> */
.L_x_14963:
        /* <DEDUP_REMOVED lines=20> */
.L_x_14965:
[----:B------:R-:W-:Y:S05]  /*16890*/  BSYNC B0 ;  /* 0x0000000000007941 */ /* 0x000fea0003800000 */
.L_x_14964:
[----:B------:R-:W-:Y:S01]  /*168a0*/  IMAD.SHL.U32 R3, R3, 0x100000, RZ ;  /* 0x0010000003037824 */ /* 0x000fe200078e00ff */
[----:B------:R-:W-:-:S04]  /*168b0*/  LEA R0, R0, 0x3b800000, 0x17 ;  /* 0x3b80000000007811 */ /* 0x000fc800078eb8ff */
[----:B------:R-:W-:Y:S01]  /*168c0*/  LOP3.LUT R45, R0, R3, R45, 0xfe, !PT ;  /* 0x00000003002d7212 */ /* 0x000fe200078efe2d */
[----:B------:R-:W-:Y:S06]  /*168d0*/  BRA `(.L_x_14949) ;  /* 0x0000000000f87947 */ /* 0x000fec0003800000 */
.L_x_14962:
        /* <DEDUP_REMOVED lines=20> */
.L_x_14967:
[----:B------:R-:W-:Y:S05]  /*16a20*/  BSYNC B0 ;  /* 0x0000000000007941 */ /* 0x000fea0003800000 */
.L_x_14966:
[----:B------:R-:W-:Y:S01]  /*16a30*/  IMAD.SHL.U32 R3, R3, 0x200000, RZ ;  /* 0x0020000003037824 */ /* 0x000fe200078e00ff */
[----:B------:R-:W-:-:S04]  /*16a40*/  LEA R0, R0, 0x37800000, 0x17 ;  /* 0x3780000000007811 */ /* 0x000fc800078eb8ff */
[----:B------:R-:W-:Y:S01]  /*16a50*/  LOP3.LUT R45, R0, R3, R45, 0xfe, !PT ;  /* 0x00000003002d7212 */ /* 0x000fe200078efe2d */
[----:B------:R-:W-:Y:S06]  /*16a60*/  BRA `(.L_x_14949) ;  /* 0x0000000000947947 */ /* 0x000fec0003800000 */
.L_x_14961:
        /* <DEDUP_REMOVED lines=14> */
.L_x_14948:
        /* <DEDUP_REMOVED lines=16> */
.L_x_14970:
[----:B------:R-:W-:Y:S01]  /*16c50*/  IMAD.MOV.U32 R45, RZ, RZ, RZ ;  /* 0x000000ffff2d7224 */ /* 0x000fe200078e00ff */
[----:B------:R-:W-:Y:S06]  /*16c60*/  BRA `(.L_x_14949) ;  /* 0x0000000000147947 */ /* 0x000fec0003800000 */
.L_x_14969:
[----:B------:R-:W2:Y:S02]  /*16c70*/  LDG.E.64 R4, desc[UR36][R4.64] ;  /* 0x0000002404047981 */ /* 0x000ea4000c1e1b00 */
[----:B--2---:R0:W2:Y:S01]  /*16c80*/  I2F.U64 R45, R4 ;  /* 0x00000004002d7312 */ /* 0x0040a20000301000 */
[----:B------:R-:W-:Y:S05]  /*16c90*/  BRA `(.L_x_14949) ;  /* 0x0000000000087947 */ /* 0x000fea0003800000 */
.L_x_14968:
[----:B------:R-:W2:Y:S02]  /*16ca0*/  LDG.E R4, desc[UR36][R4.64] ;  /* 0x0000002404047981 */ /* 0x000ea4000c1e1900 */
[----:B--2---:R-:W-:-:S07]  /*16cb0*/  I2FP.F32.U32 R45, R4 ;  /* 0x00000004002d7245 */ /* 0x004fce0000201000 */
.L_x_14949:
[----:B------:R-:W-:Y:S05]  /*16cc0*/  BSYNC B6 ;  /* 0x0000000000067941 */ /* 0x000fea0003800000 */
.L_x_14943:
        /* <DEDUP_REMOVED lines=21> */
.L_x_14975:
[----:B------:R-:W2:Y:S02]  /*16e20*/  LDG.E.U8 R4, desc[UR36][R4.64] ;  /* 0x0000002404047981 */ /* 0x000ea4000c1e1100 */
[----:B--2---:R-:W-:Y:S01]  /*16e30*/  I2FP.F32.U32 R46, R4 ;  /* 0x00000004002e7245 */ /* 0x004fe20000201000 */
[----:B------:R-:W-:Y:S06]  /*16e40*/  BRA `(.L_x_14977) ;  /* 0x0000000c002c7947 */ /* 0x000fec0003800000 */
.L_x_14974:
        /* <DEDUP_REMOVED lines=9> */
.L_x_14979:
[----:B------:R-:W2:Y:S02]  /*16ee0*/  LDG.E R4, desc[UR36][R4.64] ;  /* 0x0000002404047981 */ /* 0x000ea4000c1e1900 */
[----:B--2---:R-:W-:Y:S01]  /*16ef0*/  I2FP.F32.S32 R46, R4 ;  /* 0x00000004002e7245 */ /* 0x004fe20000201400 */
[----:B------:R-:W-:Y:S06]  /*16f00*/  BRA `(.L_x_14977) ;  /* 0x0000000800fc7947 */ /* 0x000fec0003800000 */
.L_x_14978:
[----:B------:R-:W2:Y:S02]  /*16f10*/  LDG.E.U16 R4, desc[UR36][R4.64] ;  /* 0x0000002404047981 */ /* 0x000ea4000c1e1500 */
[----:B--2---:R0:W1:Y:S01]  /*16f20*/  I2F.S16 R46, R4 ;  /* 0x00000004002e7306 */ /* 0x0040620000101400 */
[----:B------:R-:W-:Y:S05]  /*16f30*/  BRA `(.L_x_14977) ;  /* 0x0000000800f07947 */ /* 0x000fea0003800000 */
.L_x_14973:
        /* <DEDUP_REMOVED lines=8> */
.L_x_14981:
[----:B------:R-:W2:Y:S02]  /*16fc0*/  LDG.E.U16 R4, desc[UR36][R4.64] ;  /* 0x0000002404047981 */ /* 0x000ea4000c1e1500 */
[----:B--2---:R-:W-:Y:S01]  /*16fd0*/  HADD2.F32 R46, -RZ, R4.H0_H0 ;  /* 0x20000004ff2e7230 */ /* 0x004fe20000004100 */
[----:B------:R-:W-:Y:S06]  /*16fe0*/  BRA `(.L_x_14977) ;  /* 0x0000000800c47947 */ /* 0x000fec0003800000 */
.L_x_14980:
        /* <DEDUP_REMOVED lines=8> */
.L_x_14983:
[----:B------:R-:W2:Y:S02]  /*17070*/  LDG.E.U16 R4, desc[UR36][R4.64] ;  /* 0x0000002404047981 */ /* 0x000ea4000c1e1500 */
[----:B--2---:R-:W-:Y:S01]  /*17080*/  HADD2.F32 R46, -RZ, R4.H0_H0 ;  /* 0x20000004ff2e7230 */ /* 0x004fe20000004100 */
[----:B------:R-:W-:Y:S06]  /*17090*/  BRA `(.L_x_14977) ;  /* 0x0000000800987947 */ /* 0x000fec0003800000 */
.L_x_14982:
[----:B------:R-:W2:Y:S01]  /*170a0*/  LDG.E.64 R4, desc[UR36][R4.64] ;  /* 0x0000002404047981 */ /* 0x000ea2000c1e1b00 */
[----:B------:R-:W-:Y:S01]  /*170b0*/  UMOV UR4, 0xf0000000 ;  /* 0xf000000000047882 */ /* 0x000fe20000000000 */
[----:B------:R-:W-:Y:S01]  /*170c0*/  UMOV UR5, 0x380fffff ;  /* 0x380fffff00057882 */ /* 0x000fe20000000000 */
[----:B--2---:R-:W0:Y:S01]  /*170d0*/  F2F.F32.F64 R46, R4 ;  /* 0x00000004002e7310 */ /* 0x004e220000301000 */
[----:B------:R-:W-:-:S14]  /*170e0*/  DSETP.GEU.AND P0, PT, |R4|, UR4, PT ;  /* 0x0000000404007e2a */ /* 0x000fdc000bf0e200 */
[----:B0-----:R-:W-:Y:S01]  /*170f0*/  @!P0 FMUL R46, R46, 1.175494350822287508e-38 ;  /* 0x008000002e2e8820 */ /* 0x001fe20000400000 */
[----:B------:R-:W-:Y:S06]  /*17100*/  BRA `(.L_x_14977) ;  /* 0x00000008007c7947 */ /* 0x000fec0003800000 */
.L_x_14972:
        /* <DEDUP_REMOVED lines=12> */
.L_x_14986:
[----:B------:R-:W2:Y:S01]  /*171d0*/  LDG.E.64 R4, desc[UR36][R4.64] ;  /* 0x0000002404047981 */ /* 0x000ea2000c1e1b00 */
[----:B------:R-:W-:Y:S01]  /*171e0*/  UMOV UR4, 0xf0000000 ;  /* 0xf000000000047882 */ /* 0x000fe20000000000 */
[----:B------:R-:W-:Y:S01]  /*171f0*/  UMOV UR5, 0x380fffff ;  /* 0x380fffff00057882 */ /* 0x000fe20000000000 */
[----:B--2---:R-:W0:Y:S01]  /*17200*/  F2F.F32.F64 R46, R4 ;  /* 0x00000004002e7310 */ /* 0x004e220000301000 */
[----:B------:R-:W-:-:S14]  /*17210*/  DSETP.GEU.AND P0, PT, |R4|, UR4, PT ;  /* 0x0000000404007e2a */ /* 0x000fdc000bf0e200 */
[----:B0-----:R-:W-:Y:S01]  /*17220*/  @!P0 FMUL R46, R46, 1.175494350822287508e-38 ;  /* 0x008000002e2e8820 */ /* 0x001fe20000400000 */
[----:B------:R-:W-:Y:S06]  /*17230*/  BRA `(.L_x_14977) ;  /* 0x0000000800307947 */ /* 0x000fec0003800000 */
.L_x_14985:
        /* <DEDUP_REMOVED lines=26> */
.L_x_14988:
        /* <DEDUP_REMOVED lines=13> */
.L_x_14987:
[----:B------:R-:W2:Y:S02]  /*174b0*/  LDG.E.U16 R4, desc[UR36][R4.64] ;  /* 0x0000002404047981 */ /* 0x000ea4000c1e1500 */
[----:B--2---:R-:W-:Y:S01]  /*174c0*/  IMAD.U32 R46, R4, 0x10000, RZ ;  /* 0x00010000042e7824 */ /* 0x004fe200078e00ff */
[----:B------:R-:W-:Y:S06]  /*174d0*/  BRA `(.L_x_14977) ;  /* 0x0000000400887947 */ /* 0x000fec0003800000 */
.L_x_14984:
        /* <DEDUP_REMOVED lines=11> */
.L_x_14991:
        /* <DEDUP_REMOVED lines=20> */
.L_x_14993:
[----:B------:R-:W-:Y:S05]  /*176d0*/  BSYNC B0 ;  /* 0x0000000000007941 */ /* 0x000fea0003800000 */
.L_x_14992:
[----:B------:R-:W-:Y:S01]  /*176e0*/  IMAD.SHL.U32 R3, R3, 0x100000, RZ ;  /* 0x0010000003037824 */ /* 0x000fe200078e00ff */
[----:B------:R-:W-:-:S04]  /*176f0*/  LEA R5, R0, 0x3b800000, 0x17 ;  /* 0x3b80000000057811 */ /* 0x000fc800078eb8ff */
[----:B------:R-:W-:Y:S01]  /*17700*/  LOP3.LUT R46, R5, R3, R46, 0xfe, !PT ;  /* 0x00000003052e7212 */ /* 0x000fe200078efe2e */
[----:B------:R-:W-:Y:S06]  /*17710*/  BRA `(.L_x_14977) ;  /* 0x0000000000f87947 */ /* 0x000fec0003800000 */
.L_x_14990:
        /* <DEDUP_REMOVED lines=20> */
.L_x_14995:
[----:B------:R-:W-:Y:S05]  /*17860*/  BSYNC B0 ;  /* 0x0000000000007941 */ /* 0x000fea0003800000 */
.L_x_14994:
[----:B------:R-:W-:Y:S01]  /*17870*/  IMAD.SHL.U32 R3, R3, 0x200000, RZ ;  /* 0x0020000003037824 */ /* 0x000fe200078e00ff */
[----:B------:R-:W-:-:S04]  /*17880*/  LEA R5, R0, 0x37800000, 0x17 ;  /* 0x3780000000057811 */ /* 0x000fc800078eb8ff */
[----:B------:R-:W-:Y:S01]  /*17890*/  LOP3.LUT R46, R5, R3, R46, 0xfe, !PT ;  /* 0x00000003052e7212 */ /* 0x000fe200078efe2e */
[----:B------:R-:W-:Y:S06]  /*178a0*/  BRA `(.L_x_14977) ;  /* 0x0000000000947947 */ /* 0x000fec0003800000 */
.L_x_14989:
        /* <DEDUP_REMOVED lines=14> */
.L_x_14976:
        /* <DEDUP_REMOVED lines=16> */
.L_x_14998:
[----:B------:R-:W-:Y:S01]  /*17a90*/  IMAD.MOV.U32 R46, RZ, RZ, RZ ;  /* 0x000000ffff2e7224 */ /* 0x000fe200078e00ff */
[----:B------:R-:W-:Y:S06]  /*17aa0*/  BRA `(.L_x_14977) ;  /* 0x0000000000147947 */ /* 0x000fec0003800000 */
.L_x_14997:
[----:B------:R-:W2:Y:S02]  /*17ab0*/  LDG.E.64 R4, desc[UR36][R4.64] ;  /* 0x0000002404047981 */ /* 0x000ea4000c1e1b00 */
[----:B--2---:R0:W1:Y:S01]  /*17ac0*/  I2F.U64 R46, R4 ;  /* 0x00000004002e7312 */ /* 0x0040620000301000 */
[----:B------:R-:W-:Y:S05]  /*17ad0*/  BRA `(.L_x_14977) ;  /* 0x0000000000087947 */ /* 0x000fea0003800000 */
.L_x_14996:
[----:B------:R-:W2:Y:S02]  /*17ae0*/  LDG.E R4, desc[UR36][R4.64] ;  /* 0x0000002404047981 */ /* 0x000ea4000c1e1900 */
[----:B--2---:R-:W-:-:S07]  /*17af0*/  I2FP.F32.U32 R46, R4 ;  /* 0x00000004002e7245 */ /* 0x004fce0000201000 */
.L_x_14977:
[----:B------:R-:W-:Y:S05]  /*17b00*/  BSYNC B6 ;  /* 0x0000000000067941 */ /* 0x000fea0003800000 */
.L_x_14971:
        /* <DEDUP_REMOVED lines=20> */
.L_x_15003:
[----:B------:R-:W2:Y:S02]  /*17c50*/  LDG.E.U8 R4, desc[UR36][R4.64] ;  /* 0x0000002404047981 */ /* 0x000ea4000c1e1100 */
[----:B--2---:R-:W-:Y:S01]  /*17c60*/  I2FP.F32.U32 R48, R4 ;  /* 0x0000000400307245 */ /* 0x004fe20000201000 */
[----:B------:R-:W-:Y:S06]  /*17c70*/  BRA `(.L_x_15005) ;  /* 0x0000000c002c7947 */ /* 0x000fec0003800000 */
.L_x_15002:
        /* <DEDUP_REMOVED lines=9> */
.L_x_15007:
[----:B------:R-:W2:Y:S02]  /*17d10*/  LDG.E R4, desc[UR36][R4.64] ;  /* 0x0000002404047981 */ /* 0x000ea4000c1e1900 */
[----:B--2---:R-:W-:Y:S01]  /*17d20*/  I2FP.F32.S32 R48, R4 ;  /* 0x0000000400307245 */ /* 0x004fe20000201400 */
[----:B------:R-:W-:Y:S06]  /*17d30*/  BRA `(.L_x_15005) ;  /* 0x0000000800fc7947 */ /* 0x000fec0003800000 */
.L_x_15006:
[----:B------:R-:W2:Y:S02]  /*17d40*/  LDG.E.U16 R4, desc[UR36][R4.64] ;  /* 0x0000002404047981 */ /* 0x000ea4000c1e1500 */
[----:B--2---:R0:W2:Y:S01]  /*17d50*/  I2F.S16 R48, R4 ;  /* 0x0000000400307306 */ /* 0x0040a20000101400 */
[----:B------:R-:W-:Y:S05]  /*17d60*/  BRA `(.L_x_15005) ;  /* 0x0000000800f07947 */ /* 0x000fea0003800000 */
.L_x_15001:
        /* <DEDUP_REMOVED lines=8> */
.L_x_15009:
[----:B------:R-:W2:Y:S02]  /*17df0*/  LDG.E.U16 R4, desc[UR36][R4.64] ;  /* 0x0000002404047981 */ /* 0x000ea4000c1e1500 */
[----:B--2---:R-:W-:Y:S01]  /*17e00*/  HADD2.F32 R48, -RZ, R4.H0_H0 ;  /* 0x20000004ff307230 */ /* 0x004fe20000004100 */
[----:B------:R-:W-:Y:S06]  /*17e10*/  BRA `(.L_x_15005) ;  /* 0x0000000800c47947 */ /* 0x000fec0003800000 */
.L_x_15008:
        /* <DEDUP_REMOVED lines=8> */
.L_x_15011:
[----:B------:R-:W2:Y:S02]  /*17ea0*/  LDG.E.U16 R4, desc[UR36][R4.64] ;  /* 0x0000002404047981 */ /* 0x000ea4000c1e1500 */
[----:B--2---:R-:W-:Y:S01]  /*17eb0*/  HADD2.F32 R48, -RZ, R4.H0_H0 ;  /* 0x20000004ff307230 */ /* 0x004fe20000004100 */
[----:B------:R-:W-:Y:S06]  /*17ec0*/  BRA `(.L_x_15005) ;  /* 0x0000000800987947 */ /* 0x000fec0003800000 */
.L_x_15010:
[----:B------:R-:W2:Y:S01]  /*17ed0*/  LDG.E.64 R4, desc[UR36][R4.64] ;  /* 0x0000002404047981 */ /* 0x000ea2000c1e1b00 */
[----:B------:R-:W-:Y:S01]  /*17ee0*/  UMOV UR4, 0xf0000000 ;  /* 0xf000000000047882 */ /* 0x000fe20000000000 */
[----:B------:R-:W-:Y:S01]  /*17ef0*/  UMOV UR5, 0x380fffff ;  /* 0x380fffff00057882 */ /* 0x000fe20000000000 */
[----:B--2---:R-:W0:Y:S01]  /*17f00*/  F2F.F32.F64 R48, R4 ;  /* 0x0000000400307310 */ /* 0x004e220000301000 */
[----:B------:R-:W-:-:S14]  /*17f10*/  DSETP.GEU.AND P0, PT, |R4|, UR4, PT ;  /* 0x0000000404007e2a */ /* 0x000fdc000bf0e200 */
[----:B0-----:R-:W-:Y:S01]  /*17f20*/  @!P0 FMUL R48, R48, 1.175494350822287508e-38 ;  /* 0x0080000030308820 */ /* 0x001fe20000400000 */
[----:B------:R-:W-:Y:S06]  /*17f30*/  BRA `(.L_x_15005) ;  /* 0x00000008007c7947 */ /* 0x000fec0003800000 */
.L_x_15000:
        /* <DEDUP_REMOVED lines=12> */
.L_x_15014:
[----:B------:R-:W2:Y:S01]  /*18000*/  LDG.E.64 R4, desc[UR36][R4.64] ;  /* 0x0000002404047981 */ /* 0x000ea2000c1e1b00 */
[----:B------:R-:W-:Y:S01]  /*18010*/  UMOV UR4, 0xf0000000 ;  /* 0xf000000000047882 */ /* 0x000fe20000000000 */
[----:B------:R-:W-:Y:S01]  /*18020*/  UMOV UR5, 0x380fffff ;  /* 0x380fffff00057882 */ /* 0x000fe20000000000 */
[----:B--2---:R-:W0:Y:S01]  /*18030*/  F2F.F32.F64 R48, R4 ;  /* 0x0000000400307310 */ /* 0x004e220000301000 */
[----:B------:R-:W-:-:S14]  /*18040*/  DSETP.GEU.AND P0, PT, |R4|, UR4, PT ;  /* 0x0000000404007e2a */ /* 0x000fdc000bf0e200 */
[----:B0-----:R-:W-:Y:S01]  /*18050*/  @!P0 FMUL R48, R48, 1.175494350822287508e-38 ;  /* 0x0080000030308820 */ /* 0x001fe20000400000 */
[----:B------:R-:W-:Y:S06]  /*18060*/  BRA `(.L_x_15005) ;  /* 0x0000000800307947 */ /* 0x000fec0003800000 */
.L_x_15013:
        /* <DEDUP_REMOVED lines=26> */
.L_x_15016:
        /* <DEDUP_REMOVED lines=13> */
.L_x_15015:
[----:B------:R-:W2:Y:S02]  /*182e0*/  LDG.E.U16 R4, desc[UR36][R4.64] ;  /* 0x0000002404047981 */ /* 0x000ea4000c1e1500 */
[----:B--2---:R-:W-:Y:S01]  /*182f0*/  IMAD.U32 R48, R4, 0x10000, RZ ;  /* 0x0001000004307824 */ /* 0x004fe200078e00ff */
[----:B------:R-:W-:Y:S06]  /*18300*/  BRA `(.L_x_15005) ;  /* 0x0000000400887947 */ /* 0x000fec0003800000 */
.L_x_15012:
        /* <DEDUP_REMOVED lines=11> */
.L_x_15019:
        /* <DEDUP_REMOVED lines=20> */
.L_x_15021:
[----:B------:R-:W-:Y:S05]  /*18500*/  BSYNC B0 ;  /* 0x0000000000007941 */ /* 0x000fea0003800000 */
.L_x_15020:
[----:B------:R-:W-:Y:S01]  /*18510*/  IMAD.SHL.U32 R3, R3, 0x100000, RZ ;  /* 0x0010000003037824 */ /* 0x000fe200078e00ff */
[----:B------:R-:W-:-:S04]  /*18520*/  LEA R5, R0, 0x3b800000, 0x17 ;  /* 0x3b80000000057811 */ /* 0x000fc800078eb8ff */
[----:B------:R-:W-:Y:S01]  /*18530*/  LOP3.LUT R48, R5, R3, R48, 0xfe, !PT ;  /* 0x0000000305307212 */ /* 0x000fe200078efe30 */
[----:B------:R-:W-:Y:S06]  /*18540*/  BRA `(.L_x_15005) ;  /* 0x0000000000f87947 */ /* 0x000fec0003800000 */
.L_x_15018:
        /* <DEDUP_REMOVED lines=20> */
.L_x_15023:
[----:B------:R-:W-:Y:S05]  /*18690*/  BSYNC B0 ;  /* 0x0000000000007941 */ /* 0x000fea0003800000 */
.L_x_15022:
[----:B------:R-:W-:Y:S01]  /*186a0*/  IMAD.SHL.U32 R3, R3, 0x200000, RZ ;  /* 0x0020000003037824 */ /* 0x000fe200078e00ff */
[----:B------:R-:W-:-:S04]  /*186b0*/  LEA R5, R0, 0x37800000, 0x17 ;  /* 0x3780000000057811 */ /* 0x000fc800078eb8ff */
[----:B------:R-:W-:Y:S01]  /*186c0*/  LOP3.LUT R48, R5, R3, R48, 0xfe, !PT ;  /* 0x0000000305307212 */ /* 0x000fe200078efe30 */
[----:B------:R-:W-:Y:S06]  /*186d0*/  BRA `(.L_x_15005) ;  /* 0x0000000000947947 */ /* 0x000fec0003800000 */
.L_x_15017:
        /* <DEDUP_REMOVED lines=14> */
.L_x_15004:
        /* <DEDUP_REMOVED lines=16> */
.L_x_15026:
[----:B------:R-:W-:Y:S01]  /*188c0*/  IMAD.MOV.U32 R48, RZ, RZ, RZ ;  /* 0x000000ffff307224 */ /* 0x000fe200078e00ff */
[----:B------:R-:W-:Y:S06]  /*188d0*/  BRA `(.L_x_15005) ;  /* 0x0000000000147947 */ /* 0x000fec0003800000 */
.L_x_15025:
[----:B------:R-:W2:Y:S02]  /*188e0*/  LDG.E.64 R4, desc[UR36][R4.64] ;  /* 0x0000002404047981 */ /* 0x000ea4000c1e1b00 */
[----:B--2---:R0:W2:Y:S01]  /*188f0*/  I2F.U64 R48, R4 ;  /* 0x0000000400307312 */ /* 0x0040a20000301000 */
[----:B------:R-:W-:Y:S05]  /*18900*/  BRA `(.L_x_15005) ;  /* 0x0000000000087947 */ /* 0x000fea0003800000 */
.L_x_15024:
[----:B------:R-:W2:Y:S02]  /*18910*/  LDG.E R4, desc[UR36][R4.64] ;  /* 0x0000002404047981 */ /* 0x000ea4000c1e1900 */
[----:B--2---:R-:W-:-:S07]  /*18920*/  I2FP.F32.U32 R48, R4 ;  /* 0x0000000400307245 */ /* 0x004fce0000201000 */
.L_x_15005:
[----:B------:R-:W-:Y:S05]  /*18930*/  BSYNC B6 ;  /* 0x0000000000067941 */ /* 0x000fea0003800000 */
.L_x_14999:
[----:B------:R-:W1:Y:S01]  /*18940*/  LDC.U8 R6, c[0x0][0x271] ;  /* 0x00009c40ff067b82 */ /* 0x000e620000000000 */
[----:B------:R-:W-:Y:S01]  /*18950*/  ULDC UR4, c[0x0][0x288] ;  /* 0x0000a20000047ab9 */ /* 0x000fe20000000800 */
[----:B------:R-:W-:Y:S01]  /*18960*/  BSSY B6, `(.L_x_15027) ;  /* 0x00000e1000067945 */ /* 0x000fe20003800000 */
[----:B------:R-:W-:-:S05]  /*18970*/  IMAD R3, R43, UR4, RZ ;  /* 0x000000042b037c24 */ /* 0x000fca000f8e02ff */
[----:B0-2---:R-:W0:Y:S01]  /*18980*/  LDC.64 R4, c[0x0][0x258] ;  /* 0x00009600ff047b82 */ /* 0x005e220000000a00 */
        /* <DEDUP_REMOVED lines=16> */
.L_x_15031:
[----:B------:R-:W2:Y:S02]  /*18a90*/  LDG.E.U8 R4, desc[UR36][R4.64] ;  /* 0x0000002404047981 */ /* 0x000ea4000c1e1100 */
[----:B--2---:R-:W-:Y:S01]  /*18aa0*/  I2FP.F32.U32 R47, R4 ;  /* 0x00000004002f7245 */ /* 0x004fe20000201000 */
[----:B------:R-:W-:Y:S06]  /*18ab0*/  BRA `(.L_x_15033) ;  /* 0x0000000c002c7947 */ /* 0x000fec0003800000 */
.L_x_15030:
        /* <DEDUP_REMOVED lines=9> */
.L_x_15035:
[----:B------:R-:W2:Y:S02]  /*18b50*/  LDG.E R4, desc[UR36][R4.64] ;  /* 0x0000002404047981 */ /* 0x000ea4000c1e1900 */
[----:B--2---:R-:W-:Y:S01]  /*18b60*/  I2FP.F32.S32 R47, R4 ;  /* 0x00000004002f7245 */ /* 0x004fe20000201400 */
[----:B------:R-:W-:Y:S06]  /*18b70*/  BRA `(.L_x_15033) ;  /* 0x0000000800fc7947 */ /* 0x000fec0003800000 */
.L_x_15034:
[----:B------:R-:W2:Y:S02]  /*18b80*/  LDG.E.U16 R4, desc[UR36][R4.64] ;  /* 0x0000002404047981 */ /* 0x000ea4000c1e1500 */
[----:B--2---:R0:W1:Y:S01]  /*18b90*/  I2F.S16 R47, R4 ;  /* 0x00000004002f7306 */ /* 0x0040620000101400 */
[----:B------:R-:W-:Y:S05]  /*18ba0*/  BRA `(.L_x_15033) ;  /* 0x0000000800f07947 */ /* 0x000fea0003800000 */
.L_x_15029:
        /* <DEDUP_REMOVED lines=8> */
.L_x_15037:
[----:B------:R-:W2:Y:S02]  /*18c30*/  LDG.E.U16 R4, desc[UR36][R4.64] ;  /* 0x0000002404047981 */ /* 0x000ea4000c1e1500 */
[----:B--2---:R-:W-:Y:S01]  /*18c40*/  HADD2.F32 R47, -RZ, R4.H0_H0 ;  /* 0x20000004ff2f7230 */ /* 0x004fe20000004100 */
[----:B------:R-:W-:Y:S06]  /*18c50*/  BRA `(.L_x_15033) ;  /* 0x0000000800c47947 */ /* 0x000fec0003800000 */
.L_x_15036:
        /* <DEDUP_REMOVED lines=8> */
.L_x_15039:
[----:B------:R-:W2:Y:S02]  /*18ce0*/  LDG.E.U16 R4, desc[UR36][R4.64] ;  /* 0x0000002404047981 */ /* 0x000ea4000c1e1500 */
[----:B--2---:R-:W-:Y:S01]  /*18cf0*/  HADD2.F32 R47, -RZ, R4.H0_H0 ;  /* 0x20000004ff2f7230 */ /* 0x004fe20000004100 */
[----:B------:R-:W-:Y:S06]  /*18d00*/  BRA `(.L_x_15033) ;  /* 0x0000000800987947 */ /* 0x000fec0003800000 */
.L_x_15038:
[----:B------:R-:W2:Y:S01]  /*18d10*/  LDG.E.64 R4, desc[UR36][R4.64] ;  /* 0x0000002404047981 */ /* 0x000ea2000c1e1b00 */
[----:B------:R-:W-:Y:S01]  /*18d20*/  UMOV UR4, 0xf0000000 ;  /* 0xf000000000047882 */ /* 0x000fe20000000000 */
[----:B------:R-:W-:Y:S01]  /*18d30*/  UMOV UR5, 0x380fffff ;  /* 0x380fffff00057882 */ /* 0x000fe20000000000 */
[----:B--2---:R-:W0:Y:S01]  /*18d40*/  F2F.F32.F64 R47, R4 ;  /* 0x00000004002f7310 */ /* 0x004e220000301000 */
[----:B------:R-:W-:-:S14]  /*18d50*/  DSETP.GEU.AND P0, PT, |R4|, UR4, PT ;  /* 0x0000000404007e2a */ /* 0x000fdc000bf0e200 */
[----:B0-----:R-:W-:Y:S01]  /*18d60*/  @!P0 FMUL R47, R47, 1.175494350822287508e-38 ;  /* 0x008000002f2f8820 */ /* 0x001fe20000400000 */
[----:B------:R-:W-:Y:S06]  /*18d70*/  BRA `(.L_x_15033) ;  /* 0x00000008007c7947 */ /* 0x000fec0003800000 */
.L_x_15028:
        /* <DEDUP_REMOVED lines=12> */
.L_x_15042:
[----:B------:R-:W2:Y:S01]  /*18e40*/  LDG.E.64 R4, desc[UR36][R4.64] ;  /* 0x0000002404047981 */ /* 0x000ea2000c1e1b00 */
[----:B------:R-:W-:Y:S01]  /*18e50*/  UMOV UR4, 0xf0000000 ;  /* 0xf000000000047882 */ /* 0x000fe20000000000 */
[----:B------:R-:W-:Y:S01]  /*18e60*/  UMOV UR5, 0x380fffff ;  /* 0x380fffff00057882 */ /* 0x000fe20000000000 */
[----:B--2---:R-:W0:Y:S01]  /*18e70*/  F2F.F32.F64 R47, R4 ;  /* 0x00000004002f7310 */ /* 0x004e220000301000 */
[----:B------:R-:W-:-:S14]  /*18e80*/  DSETP.GEU.AND P0, PT, |R4|, UR4, PT ;  /* 0x0000000404007e2a */ /* 0x000fdc000bf0e200 */
[----:B0-----:R-:W-:Y:S01]  /*18e90*/  @!P0 FMUL R47, R47, 1.175494350822287508e-38 ;  /* 0x008000002f2f8820 */ /* 0x001fe20000400000 */
[----:B------:R-:W-:Y:S06]  /*18ea0*/  BRA `(.L_x_15033) ;  /* 0x0000000800307947 */ /* 0x000fec0003800000 */
.L_x_15041:
        /* <DEDUP_REMOVED lines=26> */
.L_x_15044:
        /* <DEDUP_REMOVED lines=13> */
.L_x_15043:
[----:B------:R-:W2:Y:S02]  /*19120*/  LDG.E.U16 R4, desc[UR36][R4.64] ;  /* 0x0000002404047981 */ /* 0x000ea4000c1e1500 */
[----:B--2---:R-:W-:Y:S01]  /*19130*/  IMAD.U32 R47, R4, 0x10000, RZ ;  /* 0x00010000042f7824 */ /* 0x004fe200078e00ff */
[----:B------:R-:W-:Y:S06]  /*19140*/  BRA `(.L_x_15033) ;  /* 0x0000000400887947 */ /* 0x000fec0003800000 */
.L_x_15040:
        /* <DEDUP_REMOVED lines=11> */
.L_x_15047:
        /* <DEDUP_REMOVED lines=20> */
.L_x_15049:
[----:B------:R-:W-:Y:S05]  /*19340*/  BSYNC B0 ;  /* 0x0000000000007941 */ /* 0x000fea0003800000 */
.L_x_15048:
[----:B------:R-:W-:Y:S01]  /*19350*/  IMAD.SHL.U32 R3, R3, 0x100000, RZ ;  /* 0x0010000003037824 */ /* 0x000fe200078e00ff */
[----:B------:R-:W-:-:S04]  /*19360*/  LEA R0, R0, 0x3b800000, 0x17 ;  /* 0x3b80000000007811 */ /* 0x000fc800078eb8ff */
[----:B------:R-:W-:Y:S01]  /*19370*/  LOP3.LUT R47, R0, R3, R47, 0xfe, !PT ;  /* 0x00000003002f7212 */ /* 0x000fe200078efe2f */
[----:B------:R-:W-:Y:S06]  /*19380*/  BRA `(.L_x_15033) ;  /* 0x0000000000f87947 */ /* 0x000fec0003800000 */
.L_x_15046:
        /* <DEDUP_REMOVED lines=20> */
.L_x_15051:
[----:B------:R-:W-:Y:S05]  /*194d0*/  BSYNC B0 ;  /* 0x0000000000007941 */ /* 0x000fea0003800000 */
.L_x_15050:
[----:B------:R-:W-:Y:S01]  /*194e0*/  IMAD.SHL.U32 R3, R3, 0x200000, RZ ;  /* 0x0020000003037824 */ /* 0x000fe200078e00ff */
[----:B------:R-:W-:-:S04]  /*194f0*/  LEA R0, R0, 0x37800000, 0x17 ;  /* 0x3780000000007811 */ /* 0x000fc800078eb8ff */
[----:B------:R-:W-:Y:S01]  /*19500*/  LOP3.LUT R47, R0, R3, R47, 0xfe, !PT ;  /* 0x00000003002f7212 */ /* 0x000fe200078efe2f */
[----:B------:R-:W-:Y:S06]  /*19510*/  BRA `(.L_x_15033) ;  /* 0x0000000000947947 */ /* 0x000fec0003800000 */
.L_x_15045:
        /* <DEDUP_REMOVED lines=14> */
.L_x_15032:
        /* <DEDUP_REMOVED lines=16> */
.L_x_15054:
[----:B------:R-:W-:Y:S01]  /*19700*/  IMAD.MOV.U32 R47, RZ, RZ, RZ ;  /* 0x000000ffff2f7224 */ /* 0x000fe200078e00ff */
[----:B------:R-:W-:Y:S06]  /*19710*/  BRA `(.L_x_15033) ;  /* 0x0000000000147947 */ /* 0x000fec0003800000 */
.L_x_15053:
[----:B------:R-:W2:Y:S02]  /*19720*/  LDG.E.64 R4, desc[UR36][R4.64] ;  /* 0x0000002404047981 */ /* 0x000ea4000c1e1b00 */
[----:B--2---:R0:W1:Y:S01]  /*19730*/  I2F.U64 R47, R4 ;  /* 0x00000004002f7312 */ /* 0x0040620000301000 */
[----:B------:R-:W-:Y:S05]  /*19740*/  BRA `(.L_x_15033) ;  /* 0x0000000000087947 */ /* 0x000fea0003800000 */
.L_x_15052:
[----:B------:R-:W2:Y:S02]  /*19750*/  LDG.E R4, desc[UR36][R4.64] ;  /* 0x0000002404047981 */ /* 0x000ea4000c1e1900 */
[----:B--2---:R-:W-:-:S07]  /*19760*/  I2FP.F32.U32 R47, R4 ;  /* 0x00000004002f7245 */ /* 0x004fce0000201000 */
.L_x_15033:
[----:B------:R-:W-:Y:S05]  /*19770*/  BSYNC B6 ;  /* 0x0000000000067941 */ /* 0x000fea0003800000 */
.L_x_15027:
[----:B------:R-:W3:Y:S01]  /*19780*/  LDC.U8 R3, c[0x0][0x272] ;  /* 0x00009c80ff037b82 */ /* 0x000ee20000000000 */
[----:B------:R-:W-:Y:S02]  /*19790*/  ULDC UR4, c[0x0][0x28c] ;  /* 0x0000a30000047ab9 */ /* 0x000fe40000000800 */
        /* <DEDUP_REMOVED lines=18> */
.L_x_15058:
[----:B------:R-:W2:Y:S02]  /*198c0*/  LDG.E.U8 R4, desc[UR36][R4.64] ;  /* 0x0000002404047981 */ /* 0x000ea4000c1e1100 */
[----:B--2---:R-:W-:Y:S01]  /*198d0*/  I2FP.F32.U32 R31, R4 ;  /* 0x00000004001f7245 */ /* 0x004fe20000201000 */
[----:B------:R-:W-:Y:S06]  /*198e0*/  BRA `(.L_x_14876) ;  /* 0x0000000c00207947 */ /* 0x000fec0003800000 */
.L_x_15057:
        /* <DEDUP_REMOVED lines=9> */
.L_x_15061:
[----:B------:R-:W2:Y:S02]  /*19980*/  LDG.E R4, desc[UR36][R4.64] ;  /* 0x0000002404047981 */ /* 0x000ea4000c1e1900 */
[----:B--2---:R-:W-:Y:S01]  /*19990*/  I2FP.F32.S32 R31, R4 ;  /* 0x00000004001f7245 */ /* 0x004fe20000201400 */
[----:B------:R-:W-:Y:S06]  /*199a0*/  BRA `(.L_x_14876) ;  /* 0x0000000800f07947 */ /* 0x000fec0003800000 */
.L_x_15060:
[----:B------:R-:W2:Y:S02]  /*199b0*/  LDG.E.U16 R4, desc[UR36][R4.64] ;  /* 0x0000002404047981 */ /* 0x000ea4000c1e1500 */
[----:B--2---:R0:W2:Y:S01]  /*199c0*/  I2F.S16 R31, R4 ;  /* 0x00000004001f7306 */ /* 0x0040a20000101400 */
[----:B------:R-:W-:Y:S05]  /*199d0*/  BRA `(.L_x_14876) ;  /* 0x0000000800e47947 */ /* 0x000fea0003800000 */
.L_x_15056:
        /* <DEDUP_REMOVED lines=8> */
.L_x_15063:
[----:B------:R-:W2:Y:S02]  /*19a60*/  LDG.E.U16 R4, desc[UR36][R4.64] ;  /* 0x0000002404047981 */ /* 0x000ea4000c1e1500 */
[----:B--2---:R-:W-:Y:S01]  /*19a70*/  HADD2.F32 R31, -RZ, R4.H0_H0 ;  /* 0x20000004ff1f7230 */ /* 0x004fe20000004100 */
[----:B------:R-:W-:Y:S06]  /*19a80*/  BRA `(.L_x_14876) ;  /* 0x0000000800b87947 */ /* 0x000fec0003800000 */
.L_x_15062:
        /* <DEDUP_REMOVED lines=8> */
.L_x_15065:
[----:B------:R-:W2:Y:S02]  /*19b10*/  LDG.E.U16 R4, desc[UR36][R4.64] ;  /* 0x0000002404047981 */ /* 0x000ea4000c1e1500 */
[----:B--2---:R-:W-:Y:S01]  /*19b20*/  HADD2.F32 R31, -RZ, R4.H0_H0 ;  /* 0x20000004ff1f7230 */ /* 0x004fe20000004100 */
[----:B------:R-:W-:Y:S06]  /*19b30*/  BRA `(.L_x_14876) ;  /* 0x00000008008c7947 */ /* 0x000fec0003800000 */
.L_x_15064:
[----:B------:R-:W2:Y:S01]  /*19b40*/  LDG.E.64 R4, desc[UR36][R4.64] ;  /* 0x0000002404047981 */ /* 0x000ea2000c1e1b00 */
[----:B------:R-:W-:Y:S01]  /*19b50*/  UMOV UR4, 0xf0000000 ;  /* 0xf000000000047882 */ /* 0x000fe20000000000 */
[----:B------:R-:W-:Y:S01]  /*19b60*/  UMOV UR5, 0x380fffff ;  /* 0x380fffff00057882 */ /* 0x000fe20000000000 */
[----:B--2---:R-:W0:Y:S01]  /*19b70*/  F2F.F32.F64 R31, R4 ;  /* 0x00000004001f7310 */ /* 0x004e220000301000 */
[----:B------:R-:W-:-:S14]  /*19b80*/  DSETP.GEU.AND P0, PT, |R4|, UR4, PT ;  /* 0x0000000404007e2a */ /* 0x000fdc000bf0e200 */
[----:B0-----:R-:W-:Y:S01]  /*19b90*/  @!P0 FMUL R31, R31, 1.175494350822287508e-38 ;  /* 0x008000001f1f8820 */ /* 0x001fe20000400000 */
[----:B------:R-:W-:Y:S06]  /*19ba0*/  BRA `(.L_x_14876) ;  /* 0x0000000800707947 */ /* 0x000fec0003800000 */
.L_x_15055:
        /* <DEDUP_REMOVED lines=12> */
.L_x_15068:
[----:B------:R-:W2:Y:S01]  /*19c70*/  LDG.E.64 R4, desc[UR36][R4.64] ;  /* 0x0000002404047981 */ /* 0x000ea2000c1e1b00 */
[----:B------:R-:W-:Y:S01]  /*19c80*/  UMOV UR4, 0xf0000000 ;  /* 0xf000000000047882 */ /* 0x000fe20000000000 */
[----:B------:R-:W-:Y:S01]  /*19c90*/  UMOV UR5, 0x380fffff ;  /* 0x380fffff00057882 */ /* 0x000fe20000000000 */
[----:B--2---:R-:W0:Y:S01]  /*19ca0*/  F2F.F32.F64 R31, R4 ;  /* 0x00000004001f7310 */ /* 0x004e220000301000 */
[----:B------:R-:W-:-:S14]  /*19cb0*/  DSETP.GEU.AND P0, PT, |R4|, UR4, PT ;  /* 0x0000000404007e2a */ /* 0x000fdc000bf0e200 */
[----:B0-----:R-:W-:Y:S01]  /*19cc0*/  @!P0 FMUL R31, R31, 1.175494350822287508e-38 ;  /* 0x008000001f1f8820 */ /* 0x001fe20000400000 */
[----:B------:R-:W-:Y:S06]  /*19cd0*/  BRA `(.L_x_14876) ;  /* 0x0000000800247947 */ /* 0x000fec0003800000 */
.L_x_15067:
        /* <DEDUP_REMOVED lines=26> */
.L_x_15070:
        /* <DEDUP_REMOVED lines=13> */
.L_x_15069:
[----:B------:R-:W2:Y:S02]  /*19f50*/  LDG.E.U16 R4, desc[UR36][R4.64] ;  /* 0x0000002404047981 */ /* 0x000ea4000c1e1500 */
[----:B--2---:R-:W-:Y:S01]  /*19f60*/  IMAD.U32 R31, R4, 0x10000, RZ ;  /* 0x00010000041f7824 */ /* 0x004fe200078e00ff */
[----:B------:R-:W-:Y:S06]  /*19f70*/  BRA `(.L_x_14876) ;  /* 0x00000004007c7947 */ /* 0x000fec0003800000 */
.L_x_15066:
        /* <DEDUP_REMOVED lines=11> */
.L_x_15073:
        /* <DEDUP_REMOVED lines=19> */
.L_x_15075:
[----:B------:R-:W-:Y:S05]  /*1a160*/  BSYNC B0 ;  /* 0x0000000000007941 */ /* 0x000fea0003800000 */
.L_x_15074:
[----:B------:R-:W-:Y:S01]  /*1a170*/  IMAD.SHL.U32 R3, R3, 0x100000, RZ ;  /* 0x0010000003037824 */ /* 0x000fe200078e00ff */
[----:B------:R-:W-:-:S04]  /*1a180*/  LEA R0, R0, 0x3b800000, 0x17 ;  /* 0x3b80000000007811 */ /* 0x000fc800078eb8ff */
[----:B------:R-:W-:Y:S01]  /*1a190*/  LOP3.LUT R31, R0, R3, R31, 0xfe, !PT ;  /* 0x00000003001f7212 */ /* 0x000fe200078efe1f */
[----:B------:R-:W-:Y:S06]  /*1a1a0*/  BRA `(.L_x_14876) ;  /* 0x0000000000f07947 */ /* 0x000fec0003800000 */
.L_x_15072:
        /* <DEDUP_REMOVED lines=19> */
.L_x_15077:
[----:B------:R-:W-:Y:S05]  /*1a2e0*/  BSYNC B0 ;  /* 0x0000000000007941 */ /* 0x000fea0003800000 */
.L_x_15076:
[----:B------:R-:W-:Y:S01]  /*1a2f0*/  IMAD.SHL.U32 R3, R3, 0x200000, RZ ;  /* 0x0020000003037824 */ /* 0x000fe200078e00ff */
[----:B------:R-:W-:-:S04]  /*1a300*/  LEA R0, R0, 0x37800000, 0x17 ;  /* 0x3780000000007811 */ /* 0x000fc800078eb8ff */
[----:B------:R-:W-:Y:S01]  /*1a310*/  LOP3.LUT R31, R0, R3, R31, 0xfe, !PT ;  /* 0x00000003001f7212 */ /* 0x000fe200078efe1f */
[----:B------:R-:W-:Y:S06]  /*1a320*/  BRA `(.L_x_14876) ;  /* 0x0000000000907947 */ /* 0x000fec0003800000 */
.L_x_15071:
        /* <DEDUP_REMOVED lines=14> */
.L_x_15059:
        /* <DEDUP_REMOVED lines=16> */
.L_x_15080:
[----:B------:R-:W-:Y:S05]  /*1a510*/  BRA `(.L_x_14876) ;  /* 0x0000000000147947 */ /* 0x000fea0003800000 */
.L_x_15079:
[----:B------:R-:W2:Y:S02]  /*1a520*/  LDG.E.64 R4, desc[UR36][R4.64] ;  /* 0x0000002404047981 */ /* 0x000ea4000c1e1b00 */
[----:B--2---:R0:W2:Y:S01]  /*1a530*/  I2F.U64 R31, R4 ;  /* 0x00000004001f7312 */ /* 0x0040a20000301000 */
[----:B------:R-:W-:Y:S05]  /*1a540*/  BRA `(.L_x_14876) ;  /* 0x0000000000087947 */ /* 0x000fea0003800000 */
.L_x_15078:
[----:B------:R-:W2:Y:S02]  /*1a550*/  LDG.E R4, desc[UR36][R4.64] ;  /* 0x0000002404047981 */ /* 0x000ea4000c1e1900 */
[----:B--2---:R-:W-:-:S07]  /*1a560*/  I2FP.F32.U32 R31, R4 ;  /* 0x00000004001f7245 */ /* 0x004fce0000201000 */
.L_x_14876:
[----:B------:R-:W-:Y:S05]  /*1a570*/  BSYNC B7 ;  /* 0x0000000000077941 */ /* 0x000fea0003800000 */
.L_x_14875:
[----:B------:R-:W0:Y:S01]  /*1a580*/  S2R R43, SR_TID.X ;  /* 0x00000000002b7919 */ /* 0x000e220000002100 */
[----:B------:R-:W1:Y:S01]  /*1a590*/  LDC R39, c[0x0][0x210] ;  /* 0x00008400ff277b82 */ /* 0x000e620000000800 */
[----:B------:R-:W-:Y:S07]  /*1a5a0*/  BSSY B0, `(.L_x_15081) ;  /* 0x0000017000007945 */ /* 0x000fee0003800000 */
[----:B------:R-:W2:Y:S01]  /*1a5b0*/  LDC.U8 R41, c[0x0][0x290] ;  /* 0x0000a400ff297b82 */ /* 0x000ea20000000000 */
[----:B-1----:R-:W-:-:S05]  /*1a5c0*/  IMAD R39, R2, -0x200, R39 ;  /* 0xfffffe0002277824 */ /* 0x002fca00078e0227 */
[CC--:B0-----:R-:W-:Y:S01]  /*1a5d0*/  ISETP.GE.AND P3, PT, R43.reuse, R39.reuse, PT ;  /* 0x000000272b00720c */ /* 0x0c1fe20003f66270 */
[C---:B------:R-:W-:Y:S02]  /*1a5e0*/  VIADD R0, R43.reuse, 0x100 ;  /* 0x000001002b007836 */ /* 0x040fe40000000000 */
[C---:B------:R-:W-:Y:S02]  /*1a5f0*/  VIADD R4, R43.reuse, 0x180 ;  /* 0x000001802b047836 */ /* 0x040fe40000000000 */
[----:B------:R-:W-:Y:S01]  /*1a600*/  VIADD R50, R43, 0x80 ;  /* 0x000000802b327836 */ /* 0x000fe20000000000 */
[-C--:B------:R-:W-:Y:S02]  /*1a610*/  ISETP.GE.AND P1, PT, R0, R39.reuse, PT ;  /* 0x000000270000720c */ /* 0x080fe40003f26270 */
[-C--:B------:R-:W-:Y:S02]  /*1a620*/  ISETP.GE.AND P2, PT, R4, R39.reuse, PT ;  /* 0x000000270400720c */ /* 0x080fe40003f46270 */
[----:B------:R-:W-:-:S03]  /*1a630*/  ISETP.GE.AND P0, PT, R50, R39, PT ;  /* 0x000000273200720c */ /* 0x000fc60003f06270 */
[----:B--2---:R-:W-:Y:S10]  /*1a640*/  @P3 BRA `(.L_x_15082) ;  /* 0x0000000000303947 */ /* 0x004ff40003800000 */
[----:B-----5:R-:W-:Y:S01]  /*1a650*/  FMUL.FTZ R0, R24, R24 ;  /* 0x0000001818007220 */ /* 0x020fe20000410000 */
[----:B------:R-:W-:Y:S01]  /*1a660*/  IMAD.U32 R4, R17, 0x10000, RZ ;  /* 0x0001000011047824 */ /* 0x000fe200078e00ff */
[----:B------:R-:W-:Y:S01]  /*1a670*/  ULDC UR4, c[0x0][0x218] ;  /* 0x0000860000047ab9 */ /* 0x000fe20000000800 */
[----:B------:R-:W-:Y:S02]  /*1a680*/  IMAD.U32 R3, R18, 0x10000, RZ ;  /* 0x0001000012037824 */ /* 0x000fe400078e00ff */
[----:B----4-:R-:W-:Y:S01]  /*1a690*/  FMUL.FTZ R0, R0, R23 ;  /* 0x0000001700007220 */ /* 0x010fe20000410000 */
[----:B------:R-:W-:Y:S01]  /*1a6a0*/  FFMA.FTZ R25, -R25, UR4, R4 ;  /* 0x0000000419197c23 */ /* 0x000fe20008010104 */
[----:B---3--:R-:W-:Y:S01]  /*1a6b0*/  FMUL.FTZ R19, R24, R19 ;  /* 0x0000001318137220 */ /* 0x008fe20000410000 */
[----:B------:R-:W-:Y:S01]  /*1a6c0*/  FADD.FTZ R3, R3, -R22 ;  /* 0x8000001603037221 */ /* 0x000fe20000010000 */
[----:B------:R-:W-:-:S04]  /*1a6d0*/  FMUL.FTZ R0, R0, UR4 ;  /* 0x0000000400007c20 */ /* 0x000fc80008410000 */
[----:B------:R-:W-:-:S04]  /*1a6e0*/  FFMA.FTZ R0, -R0, R3, R25 ;  /* 0x0000000300007223 */ /* 0x000fc80000010119 */
[----:B------:R-:W-:-:S06]  /*1a6f0*/  FMUL.FTZ R0, R0, R19 ;  /* 0x0000001300007220 */ /* 0x000fcc0000410000 */
[----:B------:R-:W0:Y:S02]  /*1a700*/  F2F.BF16.F32 R0, R0 ;  /* 0x0000000000007304 */ /* 0x000e240000202000 */
.L_x_15082:
[----:B------:R-:W-:Y:S05]  /*1a710*/  BSYNC B0 ;  /* 0x0000000000007941 */ /* 0x000fea0003800000 */
.L_x_15081:
[----:B------:R-:W-:Y:S04]  /*1a720*/  BSSY B0, `(.L_x_15083) ;  /* 0x000000e000007945 */ /* 0x000fe80003800000 */
[----:B------:R-:W-:Y:S05]  /*1a730*/  @P0 BRA `(.L_x_15084) ;  /* 0x0000000000300947 */ /* 0x000fea0003800000 */
[----:B-----5:R-:W-:Y:S01]  /*1a740*/  FMUL.FTZ R4, R28, R28 ;  /* 0x0000001c1c047220 */ /* 0x020fe20000410000 */
[----:B------:R-:W-:Y:S01]  /*1a750*/  IMAD.U32 R3, R16, 0x10000, RZ ;  /* 0x0001000010037824 */ /* 0x000fe200078e00ff */
[----:B------:R-:W-:Y:S01]  /*1a760*/  ULDC UR4, c[0x0][0x218] ;  /* 0x0000860000047ab9 */ /* 0x000fe20000000800 */
[----:B------:R-:W-:Y:S02]  /*1a770*/  IMAD.U32 R26, R26, 0x10000, RZ ;  /* 0x000100001a1a7824 */ /* 0x000fe400078e00ff */
[----:B------:R-:W-:Y:S01]  /*1a780*/  FMUL.FTZ R4, R4, R29 ;  /* 0x0000001d04047220 */ /* 0x000fe20000410000 */
[----:B------:R-:W-:Y:S01]  /*1a790*/  FFMA.FTZ R3, -R30, UR4, R3 ;  /* 0x000000041e037c23 */ /* 0x000fe20008010103 */
[----:B------:R-:W-:Y:S01]  /*1a7a0*/  FMUL.FTZ R28, R28, R37 ;  /* 0x000000251c1c7220 */ /* 0x000fe20000410000 */
[----:B------:R-:W-:Y:S01]  /*1a7b0*/  FADD.FTZ R26, R26, -R27 ;  /* 0x8000001b1a1a7221 */ /* 0x000fe20000010000 */
[----:B------:R-:W-:-:S04]  /*1a7c0*/  FMUL.FTZ R4, R4, UR4 ;  /* 0x0000000404047c20 */ /* 0x000fc80008410000 */
[----:B------:R-:W-:-:S04]  /*1a7d0*/  FFMA.FTZ R3, -R4, R26, R3 ;  /* 0x0000001a04037223 */ /* 0x000fc80000010103 */
[----:B------:R-:W-:-:S04]  /*1a7e0*/  FMUL.FTZ R3, R3, R28 ;  /* 0x0000001c03037220 */ /* 0x000fc80000410000 */
[----:B------:R1:W2:Y:S03]  /*1a7f0*/  F2F.BF16.F32 R16, R3 ;  /* 0x0000000300107304 */ /* 0x0002a60000202000 */
.L_x_15084:
[----:B------:R-:W-:Y:S05]  /*1a800*/  BSYNC B0 ;  /* 0x0000000000007941 */ /* 0x000fea0003800000 */
.L_x_15083:
[----:B------:R-:W-:Y:S04]  /*1a810*/  BSSY B0, `(.L_x_15085) ;  /* 0x000000e000007945 */ /* 0x000fe80003800000 */
[----:B------:R-:W-:Y:S05]  /*1a820*/  @P1 BRA `(.L_x_15086) ;  /* 0x0000000000301947 */ /* 0x000fea0003800000 */
[----:B-1---5:R-:W-:Y:S01]  /*1a830*/  FMUL.FTZ R3, R38, R38 ;  /* 0x0000002626037220 */ /* 0x022fe20000410000 */
        /* <DEDUP_REMOVED lines=10> */
[----:B------:R1:W0:Y:S03]  /*1a8e0*/  F2F.BF16.F32 R17, R3 ;  /* 0x0000000300117304 */ /* 0x0002260000202000 */
.L_x_15086:
[----:B------:R-:W-:Y:S05]  /*1a8f0*/  BSYNC B0 ;  /* 0x0000000000007941 */ /* 0x000fea0003800000 */
.L_x_15085:
[----:B------:R-:W-:Y:S04]  /*1a900*/  BSSY B0, `(.L_x_15087) ;  /* 0x000000e000007945 */ /* 0x000fe80003800000 */
[----:B------:R-:W-:Y:S05]  /*1a910*/  @P2 BRA `(.L_x_15088) ;  /* 0x0000000000302947 */ /* 0x000fea0003800000 */
[----:B-----5:R-:W-:Y:S01]  /*1a920*/  FMUL.FTZ R4, R48, R48 ;  /* 0x0000003030047220 */ /* 0x020fe20000410000 */
[----:B------:R-:W-:Y:S01]  /*1a930*/  IMAD.U32 R32, R32, 0x10000, RZ ;  /* 0x0001000020207824 */ /* 0x000fe200078e00ff */
[----:B------:R-:W-:Y:S01]  /*1a940*/  ULDC UR4, c[0x0][0x218] ;  /* 0x0000860000047ab9 */ /* 0x000fe20000000800 */
[----:B-1----:R-:W-:Y:S02]  /*1a950*/  IMAD.U32 R3, R44, 0x10000, RZ ;  /* 0x000100002c037824 */ /* 0x002fe400078e00ff */
        /* <DEDUP_REMOVED lines=8> */
.L_x_15088:
[----:B------:R-:W-:Y:S05]  /*1a9e0*/  BSYNC B0 ;  /* 0x0000000000007941 */ /* 0x000fea0003800000 */
.L_x_15087:
[----:B------:R-:W-:Y:S04]  /*1a9f0*/  BSSY B6, `(.L_x_15089) ;  /* 0x0000110000067945 */ /* 0x000fe80003800000 */
[----:B------:R-:W-:Y:S05]  /*1aa00*/  @P3 BRA `(.L_x_15090) ;  /* 0x0000001000383947 */ /* 0x000fea0003800000 */
[----:B------:R-:W0:Y:S01]  /*1aa10*/  LDC.64 R4, c[0x0][0x228] ;  /* 0x00008a00ff047b82 */ /* 0x000e220000000a00 */
[----:B-1----:R-:W-:Y:S01]  /*1aa20*/  PRMT R3, R41, 0x9910, RZ ;  /* 0x0000991029037816 */ /* 0x002fe200000000ff */
        /* <DEDUP_REMOVED lines=16> */
[----:B------:R-:W-:Y:S02]  /*1ab30*/  IMAD.MOV.U32 R43, RZ, RZ, R50 ;  /* 0x000000ffff2b7224 */ /* 0x000fe400078e0032 */
[----:B------:R-:W0:Y:S02]  /*1ab40*/  F2I.FTZ.TRUNC.NTZ R3, R0 ;  /* 0x0000000000037305 */ /* 0x000e24000021f100 */
[----:B0-----:R0:W-:Y:S01]  /*1ab50*/  STG.E.U8 desc[UR36][R4.64], R3 ;  /* 0x0000000304007986 */ /* 0x0011e2000c101124 */
[----:B------:R-:W-:Y:S05]  /*1ab60*/  BRA `(.L_x_15090) ;  /* 0x0000000c00e07947 */ /* 0x000fea0003800000 */
.L_x_15094:
[----:B------:R-:W-:Y:S02]  /*1ab70*/  IMAD.U32 R7, R0, 0x10000, RZ ;  /* 0x0001000000077824 */ /* 0x000fe400078e00ff */
[----:B------:R-:W-:-:S04]  /*1ab80*/  IMAD.MOV.U32 R43, RZ, RZ, R50 ;  /* 0x000000ffff2b7224 */ /* 0x000fc800078e0032 */
[----:B------:R-:W0:Y:S02]  /*1ab90*/  F2I.S64.TRUNC R6, R7 ;  /* 0x0000000700067311 */ /* 0x000e24000020d900 */
[----:B0-----:R0:W-:Y:S01]  /*1aba0*/  STG.E.U8 desc[UR36][R4.64], R6 ;  /* 0x0000000604007986 */ /* 0x0011e2000c101124 */
[----:B------:R-:W-:Y:S05]  /*1abb0*/  BRA `(.L_x_15090) ;  /* 0x0000000c00cc7947 */ /* 0x000fea0003800000 */
.L_x_15093:
        /* <DEDUP_REMOVED lines=11> */
.L_x_15097:
[----:B------:R-:W-:Y:S02]  /*1ac70*/  IMAD.U32 R0, R0, 0x10000, RZ ;  /* 0x0001000000007824 */ /* 0x000fe400078e00ff */
[----:B------:R-:W-:Y:S02]  /*1ac80*/  IMAD.MOV.U32 R43, RZ, RZ, R50 ;  /* 0x000000ffff2b7224 */ /* 0x000fe400078e0032 */
[----:B------:R-:W0:Y:S02]  /*1ac90*/  F2I.FTZ.TRUNC.NTZ R3, R0 ;  /* 0x0000000000037305 */ /* 0x000e24000021f100 */
[----:B0-----:R0:W-:Y:S01]  /*1aca0*/  STG.E desc[UR36][R4.64], R3 ;  /* 0x0000000304007986 */ /* 0x0011e2000c101924 */
[----:B------:R-:W-:Y:S05]  /*1acb0*/  BRA `(.L_x_15090) ;  /* 0x0000000c008c7947 */ /* 0x000fea0003800000 */
.L_x_15096:
[----:B------:R-:W-:Y:S02]  /*1acc0*/  IMAD.U32 R0, R0, 0x10000, RZ ;  /* 0x0001000000007824 */ /* 0x000fe400078e00ff */
[----:B------:R-:W-:Y:S02]  /*1acd0*/  IMAD.MOV.U32 R43, RZ, RZ, R50 ;  /* 0x000000ffff2b7224 */ /* 0x000fe400078e0032 */
[----:B------:R-:W0:Y:S02]  /*1ace0*/  F2I.FTZ.TRUNC.NTZ R3, R0 ;  /* 0x0000000000037305 */ /* 0x000e24000021f100 */
[----:B0-----:R0:W-:Y:S01]  /*1acf0*/  STG.E.U16 desc[UR36][R4.64], R3 ;  /* 0x0000000304007986 */ /* 0x0011e2000c101524 */
[----:B------:R-:W-:Y:S05]  /*1ad00*/  BRA `(.L_x_15090) ;  /* 0x0000000c00787947 */ /* 0x000fea0003800000 */
.L_x_15092:
        /* <DEDUP_REMOVED lines=10> */
.L_x_15099:
[----:B------:R-:W-:Y:S02]  /*1adb0*/  IMAD.U32 R0, R0, 0x10000, RZ ;  /* 0x0001000000007824 */ /* 0x000fe400078e00ff */
[----:B------:R-:W-:-:S03]  /*1adc0*/  IMAD.MOV.U32 R43, RZ, RZ, R50 ;  /* 0x000000ffff2b7224 */ /* 0x000fc600078e0032 */
[----:B------:R-:W-:-:S05]  /*1add0*/  F2FP.F16.F32.PACK_AB R0, RZ, R0 ;  /* 0x00000000ff00723e */ /* 0x000fca00000000ff */
[----:B------:R0:W-:Y:S01]  /*1ade0*/  STG.E.U16 desc[UR36][R4.64], R0 ;  /* 0x0000000004007986 */ /* 0x0001e2000c101524 */
[----:B------:R-:W-:Y:S05]  /*1adf0*/  BRA `(.L_x_15090) ;  /* 0x0000000c003c7947 */ /* 0x000fea0003800000 */
.L_x_15098:
        /* <DEDUP_REMOVED lines=11> */
.L_x_15101:
[----:B------:R-:W-:Y:S02]  /*1aeb0*/  IMAD.U32 R0, R0, 0x10000, RZ ;  /* 0x0001000000007824 */ /* 0x000fe400078e00ff */
[----:B------:R-:W-:-:S03]  /*1aec0*/  IMAD.MOV.U32 R43, RZ, RZ, R50 ;  /* 0x000000ffff2b7224 */ /* 0x000fc600078e0032 */
[----:B------:R-:W-:-:S04]  /*1aed0*/  F2FP.F16.F32.PACK_AB R3, RZ, R0 ;  /* 0x00000000ff03723e */ /* 0x000fc800000000ff */
[----:B------:R-:W-:-:S05]  /*1aee0*/  PRMT R3, R3, 0x5410, RZ ;  /* 0x0000541003037816 */ /* 0x000fca00000000ff */
[----:B------:R0:W-:Y:S01]  /*1aef0*/  STG.E desc[UR36][R4.64], R3 ;  /* 0x0000000304007986 */ /* 0x0001e2000c101924 */
[----:B------:R-:W-:Y:S05]  /*1af00*/  BRA `(.L_x_15090) ;  /* 0x0000000800f87947 */ /* 0x000fea0003800000 */
.L_x_15100:
[----:B------:R-:W-:Y:S02]  /*1af10*/  IMAD.U32 R6, R0, 0x10000, RZ ;  /* 0x0001000000067824 */ /* 0x000fe400078e00ff */
[----:B------:R-:W-:Y:S02]  /*1af20*/  IMAD.MOV.U32 R43, RZ, RZ, R50 ;  /* 0x000000ffff2b7224 */ /* 0x000fe400078e0032 */
[----:B------:R-:W-:-:S06]  /*1af30*/  FMUL.FTZ R6, R6, 1 ;  /* 0x3f80000006067820 */ /* 0x000fcc0000410000 */
[----:B------:R-:W0:Y:S02]  /*1af40*/  F2F.F64.F32 R6, R6 ;  /* 0x0000000600067310 */ /* 0x000e240000201800 */
[----:B0-----:R0:W-:Y:S01]  /*1af50*/  STG.E.64 desc[UR36][R4.64], R6 ;  /* 0x0000000604007986 */ /* 0x0011e2000c101b24 */
[----:B------:R-:W-:Y:S05]  /*1af60*/  BRA `(.L_x_15090) ;  /* 0x0000000800e07947 */ /* 0x000fea0003800000 */
.L_x_15091:
        /* <DEDUP_REMOVED lines=14> */
.L_x_15104:
[----:B------:R-:W-:Y:S01]  /*1b050*/  IMAD.U32 R0, R0, 0x10000, RZ ;  /* 0x0001000000007824 */ /* 0x000fe200078e00ff */
[----:B------:R-:W-:Y:S01]  /*1b060*/  CS2R R10, SRZ ;  /* 0x00000000000a7805 */ /* 0x000fe2000001ff00 */
[----:B------:R-:W-:Y:S02]  /*1b070*/  IMAD.MOV.U32 R43, RZ, RZ, R50 ;  /* 0x000000ffff2b7224 */ /* 0x000fe400078e0032 */
[----:B------:R-:W-:-:S04]  /*1b080*/  FMUL.FTZ R0, R0, 1 ;  /* 0x3f80000000007820 */ /* 0x000fc80000410000 */
[----:B------:R-:W0:Y:S02]  /*1b090*/  F2F.F64.F32 R8, R0 ;  /* 0x0000000000087310 */ /* 0x000e240000201800 */
[----:B0-----:R0:W-:Y:S01]  /*1b0a0*/  STG.E.128 desc[UR36][R4.64], R8 ;  /* 0x0000000804007986 */ /* 0x0011e2000c101d24 */
[----:B------:R-:W-:Y:S05]  /*1b0b0*/  BRA `(.L_x_15090) ;  /* 0x00000008008c7947 */ /* 0x000fea0003800000 */
.L_x_15103:
        /* <DEDUP_REMOVED lines=21> */
.L_x_15108:
[----:B------:R-:W-:Y:S05]  /*1b210*/  BSYNC B0 ;  /* 0x0000000000007941 */ /* 0x000fea0003800000 */
.L_x_15107:
[----:B------:R-:W-:Y:S01]  /*1b220*/  LOP3.LUT R7, R0, R7, RZ, 0xfc, !PT ;  /* 0x0000000700077212 */ /* 0x000fe200078efcff */
[----:B------:R-:W-:-:S04]  /*1b230*/  IMAD.MOV.U32 R43, RZ, RZ, R50 ;  /* 0x000000ffff2b7224 */ /* 0x000fc800078e0032 */
[----:B------:R0:W-:Y:S01]  /*1b240*/  STG.E.U8 desc[UR36][R4.64], R7 ;  /* 0x0000000704007986 */ /* 0x0001e2000c101124 */
[----:B------:R-:W-:Y:S05]  /*1b250*/  BRA `(.L_x_15090) ;  /* 0x0000000800247947 */ /* 0x000fea0003800000 */
.L_x_15106:
        /* <DEDUP_REMOVED lines=13> */
.L_x_15110:
[----:B------:R-:W-:Y:S01]  /*1b330*/  IMAD.MOV.U32 R0, RZ, RZ, 0x7f ;  /* 0x0000007fff007424 */ /* 0x000fe200078e00ff */
[----:B------:R-:W-:-:S04]  /*1b340*/  ISETP.GT.U32.AND P0, PT, R3, 0x7f800000, PT ;  /* 0x7f8000000300780c */ /* 0x000fc80003f04070 */
[----:B------:R-:W-:-:S09]  /*1b350*/  SEL R0, R0, 0x7c, P0 ;  /* 0x0000007c00007807 */ /* 0x000fd20000000000 */
.L_x_15111:
[----:B------:R-:W-:Y:S05]  /*1b360*/  BSYNC B0 ;  /* 0x0000000000007941 */ /* 0x000fea0003800000 */
.L_x_15109:
[----:B------:R-:W-:Y:S01]  /*1b370*/  LOP3.LUT R3, R7, 0x80000000, RZ, 0xc0, !PT ;  /* 0x8000000007037812 */ /* 0x000fe200078ec0ff */
[----:B------:R-:W-:-:S03]  /*1b380*/  IMAD.MOV.U32 R43, RZ, RZ, R50 ;  /* 0x000000ffff2b7224 */ /* 0x000fc600078e0032 */
[----:B------:R-:W-:-:S04]  /*1b390*/  SHF.R.U32.HI R3, RZ, 0x18, R3 ;  /* 0x00000018ff037819 */ /* 0x000fc80000011603 */
[----:B------:R-:W-:-:S05]  /*1b3a0*/  LOP3.LUT R3, R0, R3, RZ, 0xfc, !PT ;  /* 0x0000000300037212 */ /* 0x000fca00078efcff */
[----:B------:R0:W-:Y:S01]  /*1b3b0*/  STG.E.U8 desc[UR36][R4.64], R3 ;  /* 0x0000000304007986 */ /* 0x0001e2000c101124 */
[----:B------:R-:W-:Y:S05]  /*1b3c0*/  BRA `(.L_x_15090) ;  /* 0x0000000400c87947 */ /* 0x000fea0003800000 */
.L_x_15105:
[----:B------:R0:W-:Y:S01]  /*1b3d0*/  STG.E.U16 desc[UR36][R4.64], R0 ;  /* 0x0000000004007986 */ /* 0x0001e2000c101524 */
[----:B------:R-:W-:Y:S01]  /*1b3e0*/  IMAD.MOV.U32 R43, RZ, RZ, R50 ;  /* 0x000000ffff2b7224 */ /* 0x000fe200078e0032 */
[----:B------:R-:W-:Y:S06]  /*1b3f0*/  BRA `(.L_x_15090) ;  /* 0x0000000400bc7947 */ /* 0x000fec0003800000 */
.L_x_15102:
        /* <DEDUP_REMOVED lines=13> */
.L_x_15114:
        /* <DEDUP_REMOVED lines=17> */
.L_x_15117:
[----:B------:R-:W-:-:S04]  /*1b5e0*/  LOP3.LUT R0, R7, 0x80000000, RZ, 0xc0, !PT ;  /* 0x8000000007007812 */ /* 0x000fc800078ec0ff */
[----:B------:R-:W-:-:S04]  /*1b5f0*/  SHF.R.U32.HI R0, RZ, 0x18, R0 ;  /* 0x00000018ff007819 */ /* 0x000fc80000011600 */
[----:B------:R-:W-:-:S07]  /*1b600*/  LOP3.LUT R0, R3, R0, RZ, 0xfc, !PT ;  /* 0x0000000003007212 */ /* 0x000fce00078efcff */
.L_x_15116:
[----:B------:R-:W-:Y:S05]  /*1b610*/  BSYNC B0 ;  /* 0x0000000000007941 */ /* 0x000fea0003800000 */
.L_x_15115:
[----:B------:R0:W-:Y:S01]  /*1b620*/  STG.E.U8 desc[UR36][R4.64], R0 ;  /* 0x0000000004007986 */ /* 0x0001e2000c101124 */
[----:B------:R-:W-:Y:S01]  /*1b630*/  IMAD.MOV.U32 R43, RZ, RZ, R50 ;  /* 0x000000ffff2b7224 */ /* 0x000fe200078e0032 */
[----:B------:R-:W-:Y:S06]  /*1b640*/  BRA `(.L_x_15090) ;  /* 0x0000000400287947 */ /* 0x000fec0003800000 */
.L_x_15113:
        /* <DEDUP_REMOVED lines=17> */
.L_x_15120:
[----:B------:R-:W-:-:S04]  /*1b760*/  LOP3.LUT R0, R7, 0x80000000, RZ, 0xc0, !PT ;  /* 0x8000000007007812 */ /* 0x000fc800078ec0ff */
[----:B------:R-:W-:-:S04]  /*1b770*/  SHF.R.U32.HI R0, RZ, 0x18, R0 ;  /* 0x00000018ff007819 */ /* 0x000fc80000011600 */
[----:B------:R-:W-:-:S07]  /*1b780*/  LOP3.LUT R0, R3, R0, RZ, 0xfc, !PT ;  /* 0x0000000003007212 */ /* 0x000fce00078efcff */
.L_x_15119:
[----:B------:R-:W-:Y:S05]  /*1b790*/  BSYNC B0 ;  /* 0x0000000000007941 */ /* 0x000fea0003800000 */
.L_x_15118:
[----:B------:R0:W-:Y:S01]  /*1b7a0*/  STG.E.U8 desc[UR36][R4.64], R0 ;  /* 0x0000000004007986 */ /* 0x0001e2000c101124 */
[----:B------:R-:W-:Y:S01]  /*1b7b0*/  IMAD.MOV.U32 R43, RZ, RZ, R50 ;  /* 0x000000ffff2b7224 */ /* 0x000fe200078e0032 */
[----:B------:R-:W-:Y:S06]  /*1b7c0*/  BRA `(.L_x_15090) ;  /* 0x0000000000c87947 */ /* 0x000fec0003800000 */
.L_x_15112:
        /* <DEDUP_REMOVED lines=23> */
.L_x_15095:
        /* <DEDUP_REMOVED lines=15> */
[----:B-12345:R-:W-:Y:S05]  /*1ba30*/  CALL.ABS.NOINC R14 ;  /* 0x000000000e007343 */ /* 0x03efea0003c00000 */
.L_x_15123:
[----:B------:R-:W-:Y:S01]  /*1ba40*/  IMAD.MOV.U32 R43, RZ, RZ, R50 ;  /* 0x000000ffff2b7224 */ /* 0x000fe200078e0032 */
[----:B------:R-:W-:Y:S06]  /*1ba50*/  BRA `(.L_x_15090) ;  /* 0x0000000000247947 */ /* 0x000fec0003800000 */
.L_x_15122:
[----:B------:R-:W-:Y:S02]  /*1ba60*/  IMAD.U32 R6, R0, 0x10000, RZ ;  /* 0x0001000000067824 */ /* 0x000fe400078e00ff */
[----:B------:R-:W-:-:S04]  /*1ba70*/  IMAD.MOV.U32 R43, RZ, RZ, R50 ;  /* 0x000000ffff2b7224 */ /* 0x000fc800078e0032 */
[----:B------:R-:W0:Y:S02]  /*1ba80*/  F2I.U64.TRUNC R6, R6 ;  /* 0x0000000600067311 */ /* 0x000e24000020d800 */
[----:B0-----:R0:W-:Y:S01]  /*1ba90*/  STG.E.64 desc[UR36][R4.64], R6 ;  /* 0x0000000604007986 */ /* 0x0011e2000c101b24 */
[----:B------:R-:W-:Y:S05]  /*1baa0*/  BRA `(.L_x_15090) ;  /* 0x0000000000107947 */ /* 0x000fea0003800000 */
.L_x_15121:
[----:B------:R-:W-:Y:S02]  /*1bab0*/  IMAD.U32 R0, R0, 0x10000, RZ ;  /* 0x0001000000007824 */ /* 0x000fe400078e00ff */
[----:B------:R-:W-:Y:S02]  /*1bac0*/  IMAD.MOV.U32 R43, RZ, RZ, R50 ;  /* 0x000000ffff2b7224 */ /* 0x000fe400078e0032 */
[----:B------:R-:W0:Y:S02]  /*1bad0*/  F2I.FTZ.U32.TRUNC.NTZ R3, R0 ;  /* 0x0000000000037305 */ /* 0x000e24000021f000 */
[----:B0-----:R0:W-:Y:S03]  /*1bae0*/  STG.E desc[UR36][R4.64], R3 ;  /* 0x0000000304007986 */ /* 0x0011e6000c101924 */
.L_x_15090:
[----:B------:R-:W-:Y:S05]  /*1baf0*/  BSYNC B6 ;  /* 0x0000000000067941 */ /* 0x000fea0003800000 */
.L_x_15089:
[----:B------:R-:W-:Y:S01]  /*1bb00*/  ISETP.GE.AND P0, PT, R43, R39, PT ;  /* 0x000000272b00720c */ /* 0x000fe20003f06270 */
[----:B------:R-:W-:-:S12]  /*1bb10*/  BSSY B6, `(.L_x_15124) ;  /* 0x00001f8000067945 */ /* 0x000fd80003800000 */
[----:B------:R-:W-:Y:S05]  /*1bb20*/  @P0 BRA `(.L_x_15125) ;  /* 0x0000001c00d80947 */ /* 0x000fea0003800000 */
[----:B0-----:R-:W0:Y:S01]  /*1bb30*/  LDC.64 R4, c[0x0][0x228] ;  /* 0x00008a00ff047b82 */ /* 0x001e220000000a00 */
[----:B------:R-:W-:Y:S01]  /*1bb40*/  IMAD R0, R2, 0x200, R43 ;  /* 0x0000020002007824 */ /* 0x000fe200078e022b */
[----:B------:R-:W-:Y:S01]  /*1bb50*/  PRMT R6, R41, 0x9910, RZ ;  /* 0x0000991029067816 */ /* 0x000fe200000000ff */
[----:B------:R-:W-:Y:S02]  /*1bb60*/  ULDC UR4, c[0x0][0x294] ;  /* 0x0000a50000047ab9 */ /* 0x000fe40000000800 */
[----:B-1----:R-:W-:Y:S02]  /*1bb70*/  IMAD R3, R0, UR4, RZ ;  /* 0x0000000400037c24 */ /* 0x002fe4000f8e02ff */
        /* <DEDUP_REMOVED lines=13> */
[----:B--2--5:R-:W-:-:S04]  /*1bc50*/  IMAD.U32 R16, R16, 0x10000, RZ ;  /* 0x0001000010107824 */ /* 0x024fc800078e00ff */
[----:B------:R-:W0:Y:S02]  /*1bc60*/  F2I.FTZ.TRUNC.NTZ R3, R16 ;  /* 0x0000001000037305 */ /* 0x000e24000021f100 */
[----:B0-----:R0:W-:Y:S01]  /*1bc70*/  STG.E.U8 desc[UR36][R4.64], R3 ;  /* 0x0000000304007986 */ /* 0x0011e2000c101124 */
[----:B------:R-:W-:Y:S05]  /*1bc80*/  BRA `(.L_x_15131) ;  /* 0x0000000c008c7947 */ /* 0x000fea0003800000 */
.L_x_15129:
[----:B--2--5:R-:W-:-:S06]  /*1bc90*/  IMAD.U32 R7, R16, 0x10000, RZ ;  /* 0x0001000010077824 */ /* 0x024fcc00078e00ff */
[----:B------:R-:W0:Y:S02]  /*1bca0*/  F2I.S64.TRUNC R6, R7 ;  /* 0x0000000700067311 */ /* 0x000e24000020d900 */
[----:B0-----:R0:W-:Y:S01]  /*1bcb0*/  STG.E.U8 desc[UR36][R4.64], R6 ;  /* 0x0000000604007986 */ /* 0x0011e2000c101124 */
[----:B------:R-:W-:Y:S05]  /*1bcc0*/  BRA `(.L_x_15131) ;  /* 0x0000000c007c7947 */ /* 0x000fea0003800000 */
.L_x_15128:
[----:B------:R-:W-:-:S13]  /*1bcd0*/  ISETP.NE.AND P0, PT, R0, 0x2, PT ;  /* 0x000000020000780c */ /* 0x000fda0003f05270 */
[----:B------:R-:W-:Y:S05]  /*1bce0*/  @!P0 BRA `(.L_x_15132) ;  /* 0x0000000000308947 */ /* 0x000fea0003800000 */
[----:B------:R-:W-:-:S13]  /*1bcf0*/  ISETP.NE.AND P0, PT, R0, 0x3, PT ;  /* 0x000000030000780c */ /* 0x000fda0003f05270 */
[----:B------:R-:W-:Y:S05]  /*1bd00*/  @!P0 BRA `(.L_x_15133) ;  /* 0x0000000000188947 */ /* 0x000fea0003800000 */
[----:B------:R-:W-:-:S13]  /*1bd10*/  ISETP.NE.AND P0, PT, R0, 0x4, PT ;  /* 0x000000040000780c */ /* 0x000fda0003f05270 */
[----:B------:R-:W-:Y:S05]  /*1bd20*/  @P0 BRA `(.L_x_15130) ;  /* 0x0000000c00040947 */ /* 0x000fea0003800000 */
[----:B--2--5:R-:W-:-:S06]  /*1bd30*/  IMAD.U32 R6, R16, 0x10000, RZ ;  /* 0x0001000010067824 */ /* 0x024fcc00078e00ff */
[----:B------:R-:W0:Y:S02]  /*1bd40*/  F2I.S64.TRUNC R6, R6 ;  /* 0x0000000600067311 */ /* 0x000e24000020d900 */
[----:B0-----:R0:W-:Y:S01]  /*1bd50*/  STG.E.64 desc[UR36][R4.64], R6 ;  /* 0x0000000604007986 */ /* 0x0011e2000c101b24 */
[----:B------:R-:W-:Y:S05]  /*1bd60*/  BRA `(.L_x_15131) ;  /* 0x0000000c00547947 */ /* 0x000fea0003800000 */
.L_x_15133:
[----:B--2--5:R-:W-:-:S04]  /*1bd70*/  IMAD.U32 R16, R16, 0x10000, RZ ;  /* 0x0001000010107824 */ /* 0x024fc800078e00ff */
[----:B------:R-:W0:Y:S02]  /*1bd80*/  F2I.FTZ.TRUNC.NTZ R3, R16 ;  /* 0x0000001000037305 */ /* 0x000e24000021f100 */
[----:B0-----:R0:W-:Y:S01]  /*1bd90*/  STG.E desc[UR36][R4.64], R3 ;  /* 0x0000000304007986 */ /* 0x0011e2000c101924 */
[----:B------:R-:W-:Y:S05]  /*1bda0*/  BRA `(.L_x_15131) ;  /* 0x0000000c00447947 */ /* 0x000fea0003800000 */
.L_x_15132:
[----:B--2--5:R-:W-:-:S04]  /*1bdb0*/  IMAD.U32 R16, R16, 0x10000, RZ ;  /* 0x0001000010107824 */ /* 0x024fc800078e00ff */
[----:B------:R-:W0:Y:S02]  /*1bdc0*/  F2I.FTZ.TRUNC.NTZ R3, R16 ;  /* 0x0000001000037305 */ /* 0x000e24000021f100 */
[----:B0-----:R0:W-:Y:S01]  /*1bdd0*/  STG.E.U16 desc[UR36][R4.64], R3 ;  /* 0x0000000304007986 */ /* 0x0011e2000c101524 */
[----:B------:R-:W-:Y:S05]  /*1bde0*/  BRA `(.L_x_15131) ;  /* 0x0000000c00347947 */ /* 0x000fea0003800000 */
.L_x_15127:
[----:B------:R-:W-:-:S13]  /*1bdf0*/  ISETP.GT.AND P0, PT, R0, 0x6, PT ;  /* 0x000000060000780c */ /* 0x000fda0003f04270 */
[----:B------:R-:W-:Y:S05]  /*1be00*/  @P0 BRA `(.L_x_15134) ;  /* 0x00000000002c0947 */ /* 0x000fea0003800000 */
[----:B------:R-:W-:-:S13]  /*1be10*/  ISETP.NE.AND P0, PT, R0, 0x5, PT ;  /* 0x000000050000780c */ /* 0x000fda0003f05270 */
[----:B------:R-:W-:Y:S05]  /*1be20*/  @!P0 BRA `(.L_x_15135) ;  /* 0x0000000000148947 */ /* 0x000fea0003800000 */
[----:B------:R-:W-:-:S13]  /*1be30*/  ISETP.NE.AND P0, PT, R0, 0x6, PT ;  /* 0x000000060000780c */ /* 0x000fda0003f05270 */
[----:B------:R-:W-:Y:S05]  /*1be40*/  @P0 BRA `(.L_x_15130) ;  /* 0x0000000800bc0947 */ /* 0x000fea0003800000 */
[----:B--2--5:R-:W-:-:S05]  /*1be50*/  IMAD.U32 R3, R16, 0x10000, RZ ;  /* 0x0001000010037824 */ /* 0x024fca00078e00ff */
[----:B------:R0:W-:Y:S01]  /*1be60*/  STG.E desc[UR36][R4.64], R3 ;  /* 0x0000000304007986 */ /* 0x0001e2000c101924 */
[----:B------:R-:W-:Y:S05]  /*1be70*/  BRA `(.L_x_15131) ;  /* 0x0000000c00107947 */ /* 0x000fea0003800000 */
.L_x_15135:
[----:B--2--5:R-:W-:-:S05]  /*1be80*/  IMAD.U32 R0, R16, 0x10000, RZ ;  /* 0x0001000010007824 */ /* 0x024fca00078e00ff */
[----:B------:R-:W-:-:S05]  /*1be90*/  F2FP.F16.F32.PACK_AB R0, RZ, R0 ;  /* 0x00000000ff00723e */ /* 0x000fca00000000ff */
[----:B------:R0:W-:Y:S01]  /*1bea0*/  STG.E.U16 desc[UR36][R4.64], R0 ;  /* 0x0000000004007986 */ /* 0x0001e2000c101524 */
[----:B------:R-:W-:Y:S05]  /*1beb0*/  BRA `(.L_x_15131) ;  /* 0x0000000c00007947 */ /* 0x000fea0003800000 */
.L_x_15134:
[----:B------:R-:W-:-:S13]  /*1bec0*/  ISETP.NE.AND P0, PT, R0, 0x7, PT ;  /* 0x000000070000780c */ /* 0x000fda0003f05270 */
[----:B------:R-:W-:Y:S05]  /*1bed0*/  @!P0 BRA `(.L_x_15136) ;  /* 0x0000000000348947 */ /* 0x000fea0003800000 */
[----:B------:R-:W-:-:S13]  /*1bee0*/  ISETP.NE.AND P0, PT, R0, 0x8, PT ;  /* 0x000000080000780c */ /* 0x000fda0003f05270 */
[----:B------:R-:W-:Y:S05]  /*1bef0*/  @!P0 BRA `(.L_x_15137) ;  /* 0x0000000000188947 */ /* 0x000fea0003800000 */
[----:B------:R-:W-:-:S13]  /*1bf00*/  ISETP.NE.AND P0, PT, R0, 0x9, PT ;  /* 0x000000090000780c */ /* 0x000fda0003f05270 */
[----:B------:R-:W-:Y:S05]  /*1bf10*/  @P0 BRA `(.L_x_15130) ;  /* 0x0000000800880947 */ /* 0x000fea0003800000 */
[----:B--2--5:R-:W-:Y:S02]  /*1bf20*/  IMAD.U32 R6, R16, 0x10000, RZ ;  /* 0x0001000010067824 */ /* 0x024fe400078e00ff */
[----:B------:R-:W-:-:S05]  /*1bf30*/  IMAD.MOV.U32 R7, RZ, RZ, RZ ;  /* 0x000000ffff077224 */ /* 0x000fca00078e00ff */
[----:B------:R0:W-:Y:S01]  /*1bf40*/  STG.E.64 desc[UR36][R4.64], R6 ;  /* 0x0000000604007986 */ /* 0x0001e2000c101b24 */
[----:B------:R-:W-:Y:S05]  /*1bf50*/  BRA `(.L_x_15131) ;  /* 0x0000000800d87947 */ /* 0x000fea0003800000 */
.L_x_15137:
[----:B--2--5:R-:W-:-:S05]  /*1bf60*/  IMAD.U32 R16, R16, 0x10000, RZ ;  /* 0x0001000010107824 */ /* 0x024fca00078e00ff */
[----:B------:R-:W-:-:S04]  /*1bf70*/  F2FP.F16.F32.PACK_AB R3, RZ, R16 ;  /* 0x00000010ff03723e */ /* 0x000fc800000000ff */
[----:B------:R-:W-:-:S05]  /*1bf80*/  PRMT R3, R3, 0x5410, RZ ;  /* 0x0000541003037816 */ /* 0x000fca00000000ff */
[----:B------:R0:W-:Y:S01]  /*1bf90*/  STG.E desc[UR36][R4.64], R3 ;  /* 0x0000000304007986 */ /* 0x0001e2000c101924 */
[----:B------:R-:W-:Y:S05]  /*1bfa0*/  BRA `(.L_x_15131) ;  /* 0x0000000800c47947 */ /* 0x000fea0003800000 */
.L_x_15136:
[----:B--2--5:R-:W-:-:S04]  /*1bfb0*/  IMAD.U32 R6, R16, 0x10000, RZ ;  /* 0x0001000010067824 */ /* 0x024fc800078e00ff */
[----:B------:R-:W-:-:S06]  /*1bfc0*/  FMUL.FTZ R6, R6, 1 ;  /* 0x3f80000006067820 */ /* 0x000fcc0000410000 */
[----:B------:R-:W0:Y:S02]  /*1bfd0*/  F2F.F64.F32 R6, R6 ;  /* 0x0000000600067310 */ /* 0x000e240000201800 */
[----:B0-----:R0:W-:Y:S01]  /*1bfe0*/  STG.E.64 desc[UR36][R4.64], R6 ;  /* 0x0000000604007986 */ /* 0x0011e2000c101b24 */
[----:B------:R-:W-:Y:S05]  /*1bff0*/  BRA `(.L_x_15131) ;  /* 0x0000000800b07947 */ /* 0x000fea0003800000 */
.L_x_15126:
        /* <DEDUP_REMOVED lines=8> */
[----:B--2--5:R-:W-:-:S05]  /*1c080*/  IMAD.U32 R16, R16, 0x10000, RZ ;  /* 0x0001000010107824 */ /* 0x024fca00078e00ff */
[----:B------:R-:W-:-:S04]  /*1c090*/  FSETP.NEU.FTZ.AND P0, PT, R16, RZ, PT ;  /* 0x000000ff1000720b */ /* 0x000fc80003f1d000 */
[----:B------:R-:W-:-:S05]  /*1c0a0*/  SEL R3, RZ, 0x1, !P0 ;  /* 0x00000001ff037807 */ /* 0x000fca0004000000 */
[----:B------:R0:W-:Y:S01]  /*1c0b0*/  STG.E.U8 desc[UR36][R4.64], R3 ;  /* 0x0000000304007986 */ /* 0x0001e2000c101124 */
[----:B------:R-:W-:Y:S05]  /*1c0c0*/  BRA `(.L_x_15131) ;  /* 0x00000008007c7947 */ /* 0x000fea0003800000 */
.L_x_15140:
[----:B--2--5:R-:W-:Y:S01]  /*1c0d0*/  IMAD.U32 R16, R16, 0x10000, RZ ;  /* 0x0001000010107824 */ /* 0x024fe200078e00ff */
[----:B------:R-:W-:-:S03]  /*1c0e0*/  CS2R R10, SRZ ;  /* 0x00000000000a7805 */ /* 0x000fc6000001ff00 */
[----:B------:R-:W-:-:S06]  /*1c0f0*/  FMUL.FTZ R8, R16, 1 ;  /* 0x3f80000010087820 */ /* 0x000fcc0000410000 */
[----:B------:R-:W0:Y:S02]  /*1c100*/  F2F.F64.F32 R8, R8 ;  /* 0x0000000800087310 */ /* 0x000e240000201800 */
[----:B0-----:R1:W-:Y:S01]  /*1c110*/  STG.E.128 desc[UR36][R4.64], R8 ;  /* 0x0000000804007986 */ /* 0x0013e2000c101d24 */
[----:B------:R-:W-:Y:S05]  /*1c120*/  BRA `(.L_x_15131) ;  /* 0x0000000800647947 */ /* 0x000fea0003800000 */
.L_x_15139:
[----:B------:R-:W-:-:S13]  /*1c130*/  ISETP.NE.AND P0, PT, R0, 0xf, PT ;  /* 0x0000000f0000780c */ /* 0x000fda0003f05270 */
[----:B------:R-:W-:Y:S05]  /*1c140*/  @!P0 BRA `(.L_x_15141) ;  /* 0x0000000000b48947 */ /* 0x000fea0003800000 */
[----:B------:R-:W-:-:S13]  /*1c150*/  ISETP.NE.AND P0, PT, R0, 0x17, PT ;  /* 0x000000170000780c */ /* 0x000fda0003f05270 */
[----:B------:R-:W-:Y:S05]  /*1c160*/  @!P0 BRA `(.L_x_15142) ;  /* 0x0000000000548947 */ /* 0x000fea0003800000 */
[----:B------:R-:W-:-:S13]  /*1c170*/  ISETP.NE.AND P0, PT, R0, 0x18, PT ;  /* 0x000000180000780c */ /* 0x000fda0003f05270 */
[----:B------:R-:W-:Y:S05]  /*1c180*/  @P0 BRA `(.L_x_15130) ;  /* 0x0000000400ec0947 */ /* 0x000fea0003800000 */
[----:B--2--5:R-:W-:Y:S01]  /*1c190*/  IMAD.U32 R9, R16, 0x10000, RZ ;  /* 0x0001000010097824 */ /* 0x024fe200078e00ff */
        /* <DEDUP_REMOVED lines=14> */
.L_x_15144:
[----:B------:R-:W-:Y:S05]  /*1c280*/  BSYNC B0 ;  /* 0x0000000000007941 */ /* 0x000fea0003800000 */
.L_x_15143:
[----:B------:R-:W-:-:S05]  /*1c290*/  LOP3.LUT R7, R0, R7, RZ, 0xfc, !PT ;  /* 0x0000000700077212 */ /* 0x000fca00078efcff */
[----:B------:R2:W-:Y:S01]  /*1c2a0*/  STG.E.U8 desc[UR36][R4.64], R7 ;  /* 0x0000000704007986 */ /* 0x0005e2000c101124 */
[----:B------:R-:W-:Y:S05]  /*1c2b0*/  BRA `(.L_x_15131) ;  /* 0x0000000800007947 */ /* 0x000fea0003800000 */
.L_x_15142:
[----:B--2--5:R-:W-:Y:S01]  /*1c2c0*/  IMAD.U32 R7, R16, 0x10000, RZ ;  /* 0x0001000010077824 */ /* 0x024fe200078e00ff */
        /* <DEDUP_REMOVED lines=12> */
.L_x_15146:
[----:B------:R-:W-:Y:S01]  /*1c390*/  IMAD.MOV.U32 R0, RZ, RZ, 0x7f ;  /* 0x0000007fff007424 */ /* 0x000fe200078e00ff */
[----:B------:R-:W-:-:S04]  /*1c3a0*/  ISETP.GT.U32.AND P0, PT, R3, 0x7f800000, PT ;  /* 0x7f8000000300780c */ /* 0x000fc80003f04070 */
[----:B------:R-:W-:-:S09]  /*1c3b0*/  SEL R0, R0, 0x7c, P0 ;  /* 0x0000007c00007807 */ /* 0x000fd20000000000 */
.L_x_15147:
[----:B------:R-:W-:Y:S05]  /*1c3c0*/  BSYNC B0 ;  /* 0x0000000000007941 */ /* 0x000fea0003800000 */
.L_x_15145:
[----:B------:R-:W-:-:S04]  /*1c3d0*/  LOP3.LUT R3, R7, 0x80000000, RZ, 0xc0, !PT ;  /* 0x8000000007037812 */ /* 0x000fc800078ec0ff */
[----:B------:R-:W-:-:S04]  /*1c3e0*/  SHF.R.U32.HI R3, RZ, 0x18, R3 ;  /* 0x00000018ff037819 */ /* 0x000fc80000011603 */
[----:B------:R-:W-:-:S05]  /*1c3f0*/  LOP3.LUT R3, R0, R3, RZ, 0xfc, !PT ;  /* 0x0000000300037212 */ /* 0x000fca00078efcff */
[----:B------:R0:W-:Y:S01]  /*1c400*/  STG.E.U8 desc[UR36][R4.64], R3 ;  /* 0x0000000304007986 */ /* 0x0001e2000c101124 */
[----:B------:R-:W-:Y:S05]  /*1c410*/  BRA `(.L_x_15131) ;  /* 0x0000000400a87947 */ /* 0x000fea0003800000 */
.L_x_15141:
[----:B--2--5:R0:W-:Y:S01]  /*1c420*/  STG.E.U16 desc[UR36][R4.64], R16 ;  /* 0x0000001004007986 */ /* 0x0241e2000c101524 */
[----:B------:R-:W-:Y:S05]  /*1c430*/  BRA `(.L_x_15131) ;  /* 0x0000000400a07947 */ /* 0x000fea0003800000 */
.L_x_15138:
        /* <DEDUP_REMOVED lines=8> */
[----:B--2--5:R-:W-:-:S06]  /*1c4c0*/  IMAD.U32 R3, R16, 0x10000, RZ ;  /* 0x0001000010037824 */ /* 0x024fcc00078e00ff */
[----:B------:R-:W0:Y:S02]  /*1c4d0*/  F2I.FTZ.U32.TRUNC.NTZ R3, R3 ;  /* 0x0000000300037305 */ /* 0x000e24000021f000 */
[----:B0-----:R0:W-:Y:S01]  /*1c4e0*/  STG.E.U16 desc[UR36][R4.64], R3 ;  /* 0x0000000304007986 */ /* 0x0011e2000c101524 */
[----:B------:R-:W-:Y:S05]  /*1c4f0*/  BRA `(.L_x_15131) ;  /* 0x0000000400707947 */ /* 0x000fea0003800000 */
.L_x_15150:
[----:B--2--5:R-:W-:Y:S01]  /*1c500*/  IMAD.U32 R7, R16, 0x10000, RZ ;  /* 0x0001000010077824 */ /* 0x024fe200078e00ff */
        /* <DEDUP_REMOVED lines=16> */
.L_x_15153:
[----:B------:R-:W-:-:S04]  /*1c610*/  LOP3.LUT R0, R7, 0x80000000, RZ, 0xc0, !PT ;  /* 0x8000000007007812 */ /* 0x000fc800078ec0ff */
[----:B------:R-:W-:-:S04]  /*1c620*/  SHF.R.U32.HI R0, RZ, 0x18, R0 ;  /* 0x00000018ff007819 */ /* 0x000fc80000011600 */
[----:B------:R-:W-:-:S07]  /*1c630*/  LOP3.LUT R0, R3, R0, RZ, 0xfc, !PT ;  /* 0x0000000003007212 */ /* 0x000fce00078efcff */
.L_x_15152:
[----:B------:R-:W-:Y:S05]  /*1c640*/  BSYNC B0 ;  /* 0x0000000000007941 */ /* 0x000fea0003800000 */
.L_x_15151:
[----:B------:R0:W-:Y:S01]  /*1c650*/  STG.E.U8 desc[UR36][R4.64], R0 ;  /* 0x0000000004007986 */ /* 0x0001e2000c101124 */
[----:B------:R-:W-:Y:S05]  /*1c660*/  BRA `(.L_x_15131) ;  /* 0x0000000400147947 */ /* 0x000fea0003800000 */
.L_x_15149:
        /* <DEDUP_REMOVED lines=17> */
.L_x_15156:
[----:B------:R-:W-:-:S04]  /*1c780*/  LOP3.LUT R0, R7, 0x80000000, RZ, 0xc0, !PT ;  /* 0x8000000007007812 */ /* 0x000fc800078ec0ff */
[----:B------:R-:W-:-:S04]  /*1c790*/  SHF.R.U32.HI R0, RZ, 0x18, R0 ;  /* 0x00000018ff007819 */ /* 0x000fc80000011600 */
[----:B------:R-:W-:-:S07]  /*1c7a0*/  LOP3.LUT R0, R3, R0, RZ, 0xfc, !PT ;  /* 0x0000000003007212 */ /* 0x000fce00078efcff */
.L_x_15155:
[----:B------:R-:W-:Y:S05]  /*1c7b0*/  BSYNC B0 ;  /* 0x0000000000007941 */ /* 0x000fea0003800000 */
.L_x_15154:
[----:B------:R0:W-:Y:S01]  /*1c7c0*/  STG.E.U8 desc[UR36][R4.64], R0 ;  /* 0x0000000004007986 */ /* 0x0001e2000c101124 */
[----:B------:R-:W-:Y:S05]  /*1c7d0*/  BRA `(.L_x_15131) ;  /* 0x0000000000b87947 */ /* 0x000fea0003800000 */
.L_x_15148:
[----:B------:R-:W-:-:S13]  /*1c7e0*/  ISETP.NE.AND P0, PT, R0, 0x1c, PT ;  /* 0x0000001c0000780c */ /* 0x000fda0003f05270 */
[----:B------:R-:W-:Y:S05]  /*1c7f0*/  @!P0 BRA `(.L_x_15157) ;  /* 0x0000000000a48947 */ /* 0x000fea0003800000 */
[----:B------:R-:W-:-:S13]  /*1c800*/  ISETP.NE.AND P0, PT, R0, 0x1d, PT ;  /* 0x0000001d0000780c */ /* 0x000fda0003f05270 */
[----:B------:R-:W-:Y:S05]  /*1c810*/  @!P0 BRA `(.L_x_15158) ;  /* 0x00000000008c8947 */ /* 0x000fea0003800000 */
[----:B------:R-:W-:-:S13]  /*1c820*/  ISETP.NE.AND P0, PT, R0, 0x2c, PT ;  /* 0x0000002c0000780c */ /* 0x000fda0003f05270 */
[----:B------:R-:W-:Y:S05]  /*1c830*/  @P0 BRA `(.L_x_15130) ;  /* 0x0000000000400947 */ /* 0x000fea0003800000 */
[----:B--2--5:R-:W-:-:S05]  /*1c840*/  IMAD.U32 R16, R16, 0x10000, RZ ;  /* 0x0001000010107824 */ /* 0x024fca00078e00ff */
        /* <DEDUP_REMOVED lines=15> */
.L_x_15130:
        /* <DEDUP_REMOVED lines=16> */
.L_x_15159:
[----:B------:R-:W-:Y:S05]  /*1ca40*/  BRA `(.L_x_15131) ;  /* 0x00000000001c7947 */ /* 0x000fea0003800000 */
.L_x_15158:
[----:B--2--5:R-:W-:-:S06]  /*1ca50*/  IMAD.U32 R6, R16, 0x10000, RZ ;  /* 0x0001000010067824 */ /* 0x024fcc00078e00ff */
[----:B------:R-:W0:Y:S02]  /*1ca60*/  F2I.U64.TRUNC R6, R6 ;  /* 0x0000000600067311 */ /* 0x000e24000020d800 */
[----:B0-----:R0:W-:Y:S01]  /*1ca70*/  STG.E.64 desc[UR36][R4.64], R6 ;  /* 0x0000000604007986 */ /* 0x0011e2000c101b24 */
[----:B------:R-:W-:Y:S05]  /*1ca80*/  BRA `(.L_x_15131) ;  /* 0x00000000000c7947 */ /* 0x000fea0003800000 */
.L_x_15157:
[----:B--2--5:R-:W-:-:S04]  /*1ca90*/  IMAD.U32 R16, R16, 0x10000, RZ ;  /* 0x0001000010107824 */ /* 0x024fc800078e00ff */
[----:B------:R-:W0:Y:S02]  /*1caa0*/  F2I.FTZ.U32.TRUNC.NTZ R3, R16 ;  /* 0x0000001000037305 */ /* 0x000e24000021f000 */
[----:B0-----:R0:W-:Y:S02]  /*1cab0*/  STG.E desc[UR36][R4.64], R3 ;  /* 0x0000000304007986 */ /* 0x0011e4000c101924 */
.L_x_15131:
[----:B------:R-:W-:-:S05]  /*1cac0*/  VIADD R43, R43, 0x80 ;  /* 0x000000802b2b7836 */ /* 0x000fca0000000000 */
[----:B------:R-:W-:-:S13]  /*1cad0*/  ISETP.GE.AND P0, PT, R43, R39, PT ;  /* 0x000000272b00720c */ /* 0x000fda0003f06270 */
[----:B------:R-:W-:Y:S05]  /*1cae0*/  @P0 BRA `(.L_x_15125) ;  /* 0x0000000c00e80947 */ /* 0x000fea0003800000 */
[----:B012---:R-:W0:Y:S01]  /*1caf0*/  LDC.64 R4, c[0x0][0x228] ;  /* 0x00008a00ff047b82 */ /* 0x007e220000000a00 */
        /* <DEDUP_REMOVED lines=21> */
.L_x_15163:
[----:B------:R-:W-:-:S06]  /*1cc50*/  IMAD.U32 R7, R17, 0x10000, RZ ;  /* 0x0001000011077824 */ /* 0x000fcc00078e00ff */
[----:B------:R-:W0:Y:S02]  /*1cc60*/  F2I.S64.TRUNC R6, R7 ;  /* 0x0000000700067311 */ /* 0x000e24000020d900 */
[----:B0-----:R0:W-:Y:S01]  /*1cc70*/  STG.E.U8 desc[UR36][R4.64], R6 ;  /* 0x0000000604007986 */ /* 0x0011e2000c101124 */
[----:B------:R-:W-:Y:S05]  /*1cc80*/  BRA `(.L_x_15165) ;  /* 0x0000000c007c7947 */ /* 0x000fea0003800000 */
.L_x_15162:
        /* <DEDUP_REMOVED lines=10> */
.L_x_15167:
[----:B------:R-:W-:-:S06]  /*1cd30*/  IMAD.U32 R17, R17, 0x10000, RZ ;  /* 0x0001000011117824 */ /* 0x000fcc00078e00ff */
[----:B------:R-:W0:Y:S02]  /*1cd40*/  F2I.FTZ.TRUNC.NTZ R17, R17 ;  /* 0x0000001100117305 */ /* 0x000e24000021f100 */
[----:B0-----:R0:W-:Y:S01]  /*1cd50*/  STG.E desc[UR36][R4.64], R17 ;  /* 0x0000001104007986 */ /* 0x0011e2000c101924 */
[----:B------:R-:W-:Y:S05]  /*1cd60*/  BRA `(.L_x_15165) ;  /* 0x0000000c00447947 */ /* 0x000fea0003800000 */
.L_x_15166:
[----:B------:R-:W-:-:S06]  /*1cd70*/  IMAD.U32 R17, R17, 0x10000, RZ ;  /* 0x0001000011117824 */ /* 0x000fcc00078e00ff */
[----:B------:R-:W0:Y:S02]  /*1cd80*/  F2I.FTZ.TRUNC.NTZ R17, R17 ;  /* 0x0000001100117305 */ /* 0x000e24000021f100 */
[----:B0-----:R0:W-:Y:S01]  /*1cd90*/  STG.E.U16 desc[UR36][R4.64], R17 ;  /* 0x0000001104007986 */ /* 0x0011e2000c101524 */
[----:B------:R-:W-:Y:S05]  /*1cda0*/  BRA `(.L_x_15165) ;  /* 0x0000000c00347947 */ /* 0x000fea0003800000 */
.L_x_15161:
        /* <DEDUP_REMOVED lines=9> */
.L_x_15169:
[----:B------:R-:W-:-:S05]  /*1ce40*/  IMAD.U32 R0, R17, 0x10000, RZ ;  /* 0x0001000011007824 */ /* 0x000fca00078e00ff */
[----:B------:R-:W-:-:S05]  /*1ce50*/  F2FP.F16.F32.PACK_AB R0, RZ, R0 ;  /* 0x00000000ff00723e */ /* 0x000fca00000000ff */
[----:B------:R0:W-:Y:S01]  /*1ce60*/  STG.E.U16 desc[UR36][R4.64], R0 ;  /* 0x0000000004007986 */ /* 0x0001e2000c101524 */
[----:B------:R-:W-:Y:S05]  /*1ce70*/  BRA `(.L_x_15165) ;  /* 0x0000000c00007947 */ /* 0x000fea0003800000 */
.L_x_15168:
        /* <DEDUP_REMOVED lines=10> */
.L_x_15171:
[----:B------:R-:W-:-:S05]  /*1cf20*/  IMAD.U32 R17, R17, 0x10000, RZ ;  /* 0x0001000011117824 */ /* 0x000fca00078e00ff */
[----:B------:R-:W-:-:S04]  /*1cf30*/  F2FP.F16.F32.PACK_AB R3, RZ, R17 ;  /* 0x00000011ff03723e */ /* 0x000fc800000000ff */
[----:B------:R-:W-:-:S05]  /*1cf40*/  PRMT R3, R3, 0x5410, RZ ;  /* 0x0000541003037816 */ /* 0x000fca00000000ff */
[----:B------:R0:W-:Y:S01]  /*1cf50*/  STG.E desc[UR36][R4.64], R3 ;  /* 0x0000000304007986 */ /* 0x0001e2000c101924 */
[----:B------:R-:W-:Y:S05]  /*1cf60*/  BRA `(.L_x_15165) ;  /* 0x0000000800c47947 */ /* 0x000fea0003800000 */
.L_x_15170:
[----:B------:R-:W-:-:S04]  /*1cf70*/  IMAD.U32 R6, R17, 0x10000, RZ ;  /* 0x0001000011067824 */ /* 0x000fc800078e00ff */
[----:B------:R-:W-:-:S06]  /*1cf80*/  FMUL.FTZ R6, R6, 1 ;  /* 0x3f80000006067820 */ /* 0x000fcc0000410000 */
[----:B------:R-:W0:Y:S02]  /*1cf90*/  F2F.F64.F32 R6, R6 ;  /* 0x0000000600067310 */ /* 0x000e240000201800 */
[----:B0-----:R0:W-:Y:S01]  /*1cfa0*/  STG.E.64 desc[UR36][R4.64], R6 ;  /* 0x0000000604007986 */ /* 0x0011e2000c101b24 */
[----:B------:R-:W-:Y:S05]  /*1cfb0*/  BRA `(.L_x_15165) ;  /* 0x0000000800b07947 */ /* 0x000fea0003800000 */
.L_x_15160:
        /* <DEDUP_REMOVED lines=13> */
.L_x_15174:
[----:B------:R-:W-:Y:S01]  /*1d090*/  IMAD.U32 R17, R17, 0x10000, RZ ;  /* 0x0001000011117824 */ /* 0x000fe200078e00ff */
[----:B------:R-:W-:-:S03]  /*1d0a0*/  CS2R R10, SRZ ;  /* 0x00000000000a7805 */ /* 0x000fc6000001ff00 */
[----:B------:R-:W-:-:S06]  /*1d0b0*/  FMUL.FTZ R8, R17, 1 ;  /* 0x3f80000011087820 */ /* 0x000fcc0000410000 */
[----:B------:R-:W0:Y:S02]  /*1d0c0*/  F2F.F64.F32 R8, R8 ;  /* 0x0000000800087310 */ /* 0x000e240000201800 */
[----:B0-----:R0:W-:Y:S01]  /*1d0d0*/  STG.E.128 desc[UR36][R4.64], R8 ;  /* 0x0000000804007986 */ /* 0x0011e2000c101d24 */
[----:B------:R-:W-:Y:S05]  /*1d0e0*/  BRA `(.L_x_15165) ;  /* 0x0000000800647947 */ /* 0x000fea0003800000 */
.L_x_15173:
        /* <DEDUP_REMOVED lines=21> */
.L_x_15178:
[----:B------:R-:W-:Y:S05]  /*1d240*/  BSYNC B0 ;  /* 0x0000000000007941 */ /* 0x000fea0003800000 */
.L_x_15177:
[----:B------:R-:W-:-:S05]  /*1d250*/  LOP3.LUT R7, R0, R7, RZ, 0xfc, !PT ;  /* 0x0000000700077212 */ /* 0x000fca00078efcff */
[----:B------:R0:W-:Y:S01]  /*1d260*/  STG.E.U8 desc[UR36][R4.64], R7 ;  /* 0x0000000704007986 */ /* 0x0001e2000c101124 */
[----:B------:R-:W-:Y:S05]  /*1d270*/  BRA `(.L_x_15165) ;  /* 0x0000000800007947 */ /* 0x000fea0003800000 */
.L_x_15176:
        /* <DEDUP_REMOVED lines=13> */
.L_x_15180:
[----:B------:R-:W-:Y:S01]  /*1d350*/  IMAD.MOV.U32 R0, RZ, RZ, 0x7f ;  /* 0x0000007fff007424 */ /* 0x000fe200078e00ff */
[----:B------:R-:W-:-:S04]  /*1d360*/  ISETP.GT.U32.AND P0, PT, R3, 0x7f800000, PT ;  /* 0x7f8000000300780c */ /* 0x000fc80003f04070 */
[----:B------:R-:W-:-:S09]  /*1d370*/  SEL R0, R0, 0x7c, P0 ;  /* 0x0000007c00007807 */ /* 0x000fd20000000000 */
.L_x_15181:
[----:B------:R-:W-:Y:S05]  /*1d380*/  BSYNC B0 ;  /* 0x0000000000007941 */ /* 0x000fea0003800000 */
.L_x_15179:
[----:B------:R-:W-:-:S04]  /*1d390*/  LOP3.LUT R3, R17, 0x80000000, RZ, 0xc0, !PT ;  /* 0x8000000011037812 */ /* 0x000fc800078ec0ff */
[----:B------:R-:W-:-:S04]  /*1d3a0*/  SHF.R.U32.HI R3, RZ, 0x18, R3 ;  /* 0x00000018ff037819 */ /* 0x000fc80000011603 */
[----:B------:R-:W-:-:S05]  /*1d3b0*/  LOP3.LUT R3, R0, R3, RZ, 0xfc, !PT ;  /* 0x0000000300037212 */ /* 0x000fca00078efcff */
[----:B------:R1:W-:Y:S01]  /*1d3c0*/  STG.E.U8 desc[UR36][R4.64], R3 ;  /* 0x0000000304007986 */ /* 0x0003e2000c101124 */
[----:B------:R-:W-:Y:S05]  /*1d3d0*/  BRA `(.L_x_15165) ;  /* 0x0000000400a87947 */ /* 0x000fea0003800000 */
.L_x_15175:
[----:B------:R2:W-:Y:S01]  /*1d3e0*/  STG.E.U16 desc[UR36][R4.64], R17 ;  /* 0x0000001104007986 */ /* 0x0005e2000c101524 */
[----:B------:R-:W-:Y:S05]  /*1d3f0*/  BRA `(.L_x_15165) ;  /* 0x0000000400a07947 */ /* 0x000fea0003800000 */
.L_x_15172:
        /* <DEDUP_REMOVED lines=12> */
.L_x_15184:
        /* <DEDUP_REMOVED lines=17> */
.L_x_15187:
[----:B------:R-:W-:-:S04]  /*1d5d0*/  LOP3.LUT R0, R17, 0x80000000, RZ, 0xc0, !PT ;  /* 0x8000000011007812 */ /* 0x000fc800078ec0ff */
[----:B------:R-:W-:-:S04]  /*1d5e0*/  SHF.R.U32.HI R0, RZ, 0x18, R0 ;  /* 0x00000018ff007819 */ /* 0x000fc80000011600 */
[----:B------:R-:W-:-:S07]  /*1d5f0*/  LOP3.LUT R0, R3, R0, RZ, 0xfc, !PT ;  /* 0x0000000003007212 */ /* 0x000fce00078efcff */
.L_x_15186:
[----:B------:R-:W-:Y:S05]  /*1d600*/  BSYNC B0 ;  /* 0x0000000000007941 */ /* 0x000fea0003800000 */
.L_x_15185:
[----:B------:R0:W-:Y:S01]  /*1d610*/  STG.E.U8 desc[UR36][R4.64], R0 ;  /* 0x0000000004007986 */ /* 0x0001e2000c101124 */
[----:B------:R-:W-:Y:S05]  /*1d620*/  BRA `(.L_x_15165) ;  /* 0x0000000400147947 */ /* 0x000fea0003800000 */
.L_x_15183:
        /* <DEDUP_REMOVED lines=17> */
.L_x_15190:
[----:B------:R-:W-:-:S04]  /*1d740*/  LOP3.LUT R0, R17, 0x80000000, RZ, 0xc0, !PT ;  /* 0x8000000011007812 */ /* 0x000fc800078ec0ff */
[----:B------:R-:W-:-:S04]  /*1d750*/  SHF.R.U32.HI R0, RZ, 0x18, R0 ;  /* 0x00000018ff007819 */ /* 0x000fc80000011600 */
[----:B------:R-:W-:-:S07]  /*1d760*/  LOP3.LUT R0, R3, R0, RZ, 0xfc, !PT ;  /* 0x0000000003007212 */ /* 0x000fce00078efcff */
.L_x_15189:
[----:B------:R-:W-:Y:S05]  /*1d770*/  BSYNC B0 ;  /* 0x0000000000007941 */ /* 0x000fea0003800000 */
.L_x_15188:
[----:B------:R0:W-:Y:S01]  /*1d780*/  STG.E.U8 desc[UR36][R4.64], R0 ;  /* 0x0000000004007986 */ /* 0x0001e2000c101124 */
[----:B------:R-:W-:Y:S05]  /*1d790*/  BRA `(.L_x_15165) ;  /* 0x0000000000b87947 */ /* 0x000fea0003800000 */
.L_x_15182:
        /* <DEDUP_REMOVED lines=22> */
.L_x_15164:
        /* <DEDUP_REMOVED lines=15> */
[----:B-1-34-:R-:W-:Y:S05]  /*1d9f0*/  CALL.ABS.NOINC R14 ;  /* 0x000000000e007343 */ /* 0x01afea0003c00000 */
.L_x_15193:
[----:B------:R-:W-:Y:S05]  /*1da00*/  BRA `(.L_x_15165) ;  /* 0x00000000001c7947 */ /* 0x000fea0003800000 */
.L_x_15192:
[----:B------:R-:W-:-:S06]  /*1da10*/  IMAD.U32 R6, R17, 0x10000, RZ ;  /* 0x0001000011067824 */ /* 0x000fcc00078e00ff */
[----:B------:R-:W0:Y:S02]  /*1da20*/  F2I.U64.TRUNC R6, R6 ;  /* 0x0000000600067311 */ /* 0x000e24000020d800 */
[----:B0-----:R0:W-:Y:S01]  /*1da30*/  STG.E.64 desc[UR36][R4.64], R6 ;  /* 0x0000000604007986 */ /* 0x0011e2000c101b24 */
[----:B------:R-:W-:Y:S05]  /*1da40*/  BRA `(.L_x_15165) ;  /* 0x00000000000c7947 */ /* 0x000fea0003800000 */
.L_x_15191:
[----:B------:R-:W-:-:S06]  /*1da50*/  IMAD.U32 R17, R17, 0x10000, RZ ;  /* 0x0001000011117824 */ /* 0x000fcc00078e00ff */
[----:B------:R-:W0:Y:S02]  /*1da60*/  F2I.FTZ.U32.TRUNC.NTZ R17, R17 ;  /* 0x0000001100117305 */ /* 0x000e24000021f000 */
[----:B0-----:R0:W-:Y:S02]  /*1da70*/  STG.E desc[UR36][R4.64], R17 ;  /* 0x0000001104007986 */ /* 0x0011e4000c101924 */
.L_x_15165:
[----:B------:R-:W-:-:S07]  /*1da80*/  VIADD R43, R43, 0x80 ;  /* 0x000000802b2b7836 */ /* 0x000fce0000000000 */
.L_x_15125:
[----:B------:R-:W-:Y:S05]  /*1da90*/  BSYNC B6 ;  /* 0x0000000000067941 */ /* 0x000fea0003800000 */
.L_x_15124:
[----:B------:R-:W-:-:S13]  /*1daa0*/  ISETP.GE.AND P0, PT, R43, R39, PT ;  /* 0x000000272b00720c */ /* 0x000fda0003f06270 */
[----:B------:R-:W-:Y:S05]  /*1dab0*/  @P0 EXIT ;  /* 0x000000000000094d */ /* 0x000fea0003800000 */
[----:B012---:R-:W0:Y:S01]  /*1dac0*/  LDC.64 R4, c[0x0][0x228] ;  /* 0x00008a00ff047b82 */ /* 0x007e220000000a00 */
        /* <DEDUP_REMOVED lines=16> */
[----:B-----5:R-:W-:-:S04]  /*1dbd0*/  IMAD.U32 R18, R18, 0x10000, RZ ;  /* 0x0001000012127824 */ /* 0x020fc800078e00ff */
[----:B------:R-:W0:Y:S02]  /*1dbe0*/  F2I.FTZ.TRUNC.NTZ R5, R18 ;  /* 0x0000001200057305 */ /* 0x000e24000021f100 */
[----:B0-----:R-:W-:Y:S01]  /*1dbf0*/  STG.E.U8 desc[UR36][R2.64], R5 ;  /* 0x0000000502007986 */ /* 0x001fe2000c101124 */
[----:B------:R-:W-:Y:S05]  /*1dc00*/  EXIT ;  /* 0x000000000000794d */ /* 0x000fea0003800000 */
.L_x_15197:
[----:B-----5:R-:W-:-:S06]  /*1dc10*/  IMAD.U32 R5, R18, 0x10000, RZ ;  /* 0x0001000012057824 */ /* 0x020fcc00078e00ff */
[----:B------:R-:W0:Y:S02]  /*1dc20*/  F2I.S64.TRUNC R4, R5 ;  /* 0x0000000500047311 */ /* 0x000e24000020d900 */
[----:B0-----:R-:W-:Y:S01]  /*1dc30*/  STG.E.U8 desc[UR36][R2.64], R4 ;  /* 0x0000000402007986 */ /* 0x001fe2000c101124 */
[----:B------:R-:W-:Y:S05]  /*1dc40*/  EXIT ;  /* 0x000000000000794d */ /* 0x000fea0003800000 */
.L_x_15196:
[----:B------:R-:W-:-:S13]  /*1dc50*/  ISETP.NE.AND P0, PT, R0, 0x2, PT ;  /* 0x000000020000780c */ /* 0x000fda0003f05270 */
[----:B------:R-:W-:Y:S05]  /*1dc60*/  @!P0 BRA `(.L_x_15199) ;  /* 0x0000000000308947 */ /* 0x000fea0003800000 */
[----:B------:R-:W-:-:S13]  /*1dc70*/  ISETP.NE.AND P0, PT, R0, 0x3, PT ;  /* 0x000000030000780c */ /* 0x000fda0003f05270 */
[----:B------:R-:W-:Y:S05]  /*1dc80*/  @!P0 BRA `(.L_x_15200) ;  /* 0x0000000000188947 */ /* 0x000fea0003800000 */
[----:B------:R-:W-:-:S13]  /*1dc90*/  ISETP.NE.AND P0, PT, R0, 0x4, PT ;  /* 0x000000040000780c */ /* 0x000fda0003f05270 */
[----:B------:R-:W-:Y:S05]  /*1dca0*/  @P0 BRA `(.L_x_15198) ;  /* 0x0000000c000c0947 */ /* 0x000fea0003800000 */
[----:B-----5:R-:W-:-:S06]  /*1dcb0*/  IMAD.U32 R4, R18, 0x10000, RZ ;  /* 0x0001000012047824 */ /* 0x020fcc00078e00ff */
[----:B------:R-:W0:Y:S02]  /*1dcc0*/  F2I.S64.TRUNC R4, R4 ;  /* 0x0000000400047311 */ /* 0x000e24000020d900 */
[----:B0-----:R-:W-:Y:S01]  /*1dcd0*/  STG.E.64 desc[UR36][R2.64], R4 ;  /* 0x0000000402007986 */ /* 0x001fe2000c101b24 */
[----:B------:R-:W-:Y:S05]  /*1dce0*/  EXIT ;  /* 0x000000000000794d */ /* 0x000fea0003800000 */
.L_x_15200:
[----:B-----5:R-:W-:-:S04]  /*1dcf0*/  IMAD.U32 R18, R18, 0x10000, RZ ;  /* 0x0001000012127824 */ /* 0x020fc800078e00ff */
[----:B------:R-:W0:Y:S02]  /*1dd00*/  F2I.FTZ.TRUNC.NTZ R5, R18 ;  /* 0x0000001200057305 */ /* 0x000e24000021f100 */
[----:B0-----:R-:W-:Y:S01]  /*1dd10*/  STG.E desc[UR36][R2.64], R5 ;  /* 0x0000000502007986 */ /* 0x001fe2000c101924 */
[----:B------:R-:W-:Y:S05]  /*1dd20*/  EXIT ;  /* 0x000000000000794d */ /* 0x000fea0003800000 */
.L_x_15199:
[----:B-----5:R-:W-:-:S04]  /*1dd30*/  IMAD.U32 R18, R18, 0x10000, RZ ;  /* 0x0001000012127824 */ /* 0x020fc800078e00ff */
[----:B------:R-:W0:Y:S02]  /*1dd40*/  F2I.FTZ.TRUNC.NTZ R5, R18 ;  /* 0x0000001200057305 */ /* 0x000e24000021f100 */
[----:B0-----:R-:W-:Y:S01]  /*1dd50*/  STG.E.U16 desc[UR36][R2.64], R5 ;  /* 0x0000000502007986 */ /* 0x001fe2000c101524 */
[----:B------:R-:W-:Y:S05]  /*1dd60*/  EXIT ;  /* 0x000000000000794d */ /* 0x000fea0003800000 */
.L_x_15195:
[----:B------:R-:W-:-:S13]  /*1dd70*/  ISETP.GT.AND P0, PT, R0, 0x6, PT ;  /* 0x000000060000780c */ /* 0x000fda0003f04270 */
[----:B------:R-:W-:Y:S05]  /*1dd80*/  @P0 BRA `(.L_x_15201) ;  /* 0x00000000002c0947 */ /* 0x000fea0003800000 */
[----:B------:R-:W-:-:S13]  /*1dd90*/  ISETP.NE.AND P0, PT, R0, 0x5, PT ;  /* 0x000000050000780c */ /* 0x000fda0003f05270 */
[----:B------:R-:W-:Y:S05]  /*1dda0*/  @!P0 BRA `(.L_x_15202) ;  /* 0x0000000000148947 */ /* 0x000fea0003800000 */
[----:B------:R-:W-:-:S13]  /*1ddb0*/  ISETP.NE.AND P0, PT, R0, 0x6, PT ;  /* 0x000000060000780c */ /* 0x000fda0003f05270 */
[----:B------:R-:W-:Y:S05]  /*1ddc0*/  @P0 BRA `(.L_x_15198) ;  /* 0x0000000800c40947 */ /* 0x000fea0003800000 */
[----:B-----5:R-:W-:-:S05]  /*1ddd0*/  IMAD.U32 R5, R18, 0x10000, RZ ;  /* 0x0001000012057824 */ /* 0x020fca00078e00ff */
[----:B------:R-:W-:Y:S01]  /*1dde0*/  STG.E desc[UR36][R2.64], R5 ;  /* 0x0000000502007986 */ /* 0x000fe2000c101924 */
[----:B------:R-:W-:Y:S05]  /*1ddf0*/  EXIT ;  /* 0x000000000000794d */ /* 0x000fea0003800000 */
.L_x_15202:
[----:B-----5:R-:W-:-:S05]  /*1de00*/  IMAD.U32 R0, R18, 0x10000, RZ ;  /* 0x0001000012007824 */ /* 0x020fca00078e00ff */
[----:B------:R-:W-:-:S05]  /*1de10*/  F2FP.F16.F32.PACK_AB R0, RZ, R0 ;  /* 0x00000000ff00723e */ /* 0x000fca00000000ff */
[----:B------:R-:W-:Y:S01]  /*1de20*/  STG.E.U16 desc[UR36][R2.64], R0 ;  /* 0x0000000002007986 */ /* 0x000fe2000c101524 */
[----:B------:R-:W-:Y:S05]  /*1de30*/  EXIT ;  /* 0x000000000000794d */ /* 0x000fea0003800000 */
.L_x_15201:
[----:B------:R-:W-:-:S13]  /*1de40*/  ISETP.NE.AND P0, PT, R0, 0x7, PT ;  /* 0x000000070000780c */ /* 0x000fda0003f05270 */
[----:B------:R-:W-:Y:S05]  /*1de50*/  @!P0 BRA `(.L_x_15203) ;  /* 0x0000000000348947 */ /* 0x000fea0003800000 */
[----:B------:R-:W-:-:S13]  /*1de60*/  ISETP.NE.AND P0, PT, R0, 0x8, PT ;  /* 0x000000080000780c */ /* 0x000fda0003f05270 */
[----:B------:R-:W-:Y:S05]  /*1de70*/  @!P0 BRA `(.L_x_15204) ;  /* 0x0000000000188947 */ /* 0x000fea0003800000 */
[----:B------:R-:W-:-:S13]  /*1de80*/  ISETP.NE.AND P0, PT, R0, 0x9, PT ;  /* 0x000000090000780c */ /* 0x000fda0003f05270 */
[----:B------:R-:W-:Y:S05]  /*1de90*/  @P0 BRA `(.L_x_15198) ;  /* 0x0000000800900947 */ /* 0x000fea0003800000 */
[----:B-----5:R-:W-:Y:S02]  /*1dea0*/  IMAD.U32 R18, R18, 0x10000, RZ ;  /* 0x0001000012127824 */ /* 0x020fe400078e00ff */
[----:B---3--:R-:W-:-:S05]  /*1deb0*/  IMAD.MOV.U32 R19, RZ, RZ, RZ ;  /* 0x000000ffff137224 */ /* 0x008fca00078e00ff */
[----:B------:R-:W-:Y:S01]  /*1dec0*/  STG.E.64 desc[UR36][R2.64], R18 ;  /* 0x0000001202007986 */ /* 0x000fe2000c101b24 */
[----:B------:R-:W-:Y:S05]  /*1ded0*/  EXIT ;  /* 0x000000000000794d */ /* 0x000fea0003800000 */
.L_x_15204:
[----:B-----5:R-:W-:-:S05]  /*1dee0*/  IMAD.U32 R18, R18, 0x10000, RZ ;  /* 0x0001000012127824 */ /* 0x020fca00078e00ff */
[----:B------:R-:W-:-:S04]  /*1def0*/  F2FP.F16.F32.PACK_AB R5, RZ, R18 ;  /* 0x00000012ff05723e */ /* 0x000fc800000000ff */
[----:B------:R-:W-:-:S05]  /*1df00*/  PRMT R5, R5, 0x5410, RZ ;  /* 0x0000541005057816 */ /* 0x000fca00000000ff */
[----:B------:R-:W-:Y:S01]  /*1df10*/  STG.E desc[UR36][R2.64], R5 ;  /* 0x0000000502007986 */ /* 0x000fe2000c101924 */
[----:B------:R-:W-:Y:S05]  /*1df20*/  EXIT ;  /* 0x000000000000794d */ /* 0x000fea0003800000 */
.L_x_15203:
[----:B-----5:R-:W-:-:S04]  /*1df30*/  IMAD.U32 R4, R18, 0x10000, RZ ;  /* 0x0001000012047824 */ /* 0x020fc800078e00ff */
[----:B------:R-:W-:-:S06]  /*1df40*/  FMUL.FTZ R4, R4, 1 ;  /* 0x3f80000004047820 */ /* 0x000fcc0000410000 */
[----:B------:R-:W0:Y:S02]  /*1df50*/  F2F.F64.F32 R4, R4 ;  /* 0x0000000400047310 */ /* 0x000e240000201800 */
[----:B0-----:R-:W-:Y:S01]  /*1df60*/  STG.E.64 desc[UR36][R2.64], R4 ;  /* 0x0000000402007986 */ /* 0x001fe2000c101b24 */
[----:B------:R-:W-:Y:S05]  /*1df70*/  EXIT ;  /* 0x000000000000794d */ /* 0x000fea0003800000 */
.L_x_15194:
        /* <DEDUP_REMOVED lines=8> */
[----:B-----5:R-:W-:-:S05]  /*1e000*/  IMAD.U32 R18, R18, 0x10000, RZ ;  /* 0x0001000012127824 */ /* 0x020fca00078e00ff */
[----:B------:R-:W-:-:S04]  /*1e010*/  FSETP.NEU.FTZ.AND P0, PT, R18, RZ, PT ;  /* 0x000000ff1200720b */ /* 0x000fc80003f1d000 */
[----:B------:R-:W-:-:S05]  /*1e020*/  SEL R5, RZ, 0x1, !P0 ;  /* 0x00000001ff057807 */ /* 0x000fca0004000000 */
[----:B------:R-:W-:Y:S01]  /*1e030*/  STG.E.U8 desc[UR36][R2.64], R5 ;  /* 0x0000000502007986 */ /* 0x000fe2000c101124 */
[----:B------:R-:W-:Y:S05]  /*1e040*/  EXIT ;  /* 0x000000000000794d */ /* 0x000fea0003800000 */
.L_x_15207:
[----:B-----5:R-:W-:Y:S01]  /*1e050*/  IMAD.U32 R18, R18, 0x10000, RZ ;  /* 0x0001000012127824 */ /* 0x020fe200078e00ff */
[----:B------:R-:W-:-:S03]  /*1e060*/  CS2R R6, SRZ ;  /* 0x0000000000067805 */ /* 0x000fc6000001ff00 */
[----:B------:R-:W-:-:S06]  /*1e070*/  FMUL.FTZ R4, R18, 1 ;  /* 0x3f80000012047820 */ /* 0x000fcc0000410000 */
[----:B------:R-:W0:Y:S02]  /*1e080*/  F2F.F64.F32 R4, R4 ;  /* 0x0000000400047310 */ /* 0x000e240000201800 */
[----:B0-----:R-:W-:Y:S01]  /*1e090*/  STG.E.128 desc[UR36][R2.64], R4 ;  /* 0x0000000402007986 */ /* 0x001fe2000c101d24 */
[----:B------:R-:W-:Y:S05]  /*1e0a0*/  EXIT ;  /* 0x000000000000794d */ /* 0x000fea0003800000 */
.L_x_15206:
[----:B------:R-:W-:-:S13]  /*1e0b0*/  ISETP.NE.AND P0, PT, R0, 0xf, PT ;  /* 0x0000000f0000780c */ /* 0x000fda0003f05270 */
[----:B------:R-:W-:Y:S05]  /*1e0c0*/  @!P0 BRA `(.L_x_15208) ;  /* 0x0000000000b48947 */ /* 0x000fea0003800000 */
[----:B------:R-:W-:-:S13]  /*1e0d0*/  ISETP.NE.AND P0, PT, R0, 0x17, PT ;  /* 0x000000170000780c */ /* 0x000fda0003f05270 */
[----:B------:R-:W-:Y:S05]  /*1e0e0*/  @!P0 BRA `(.L_x_15209) ;  /* 0x0000000000548947 */ /* 0x000fea0003800000 */
[----:B------:R-:W-:-:S13]  /*1e0f0*/  ISETP.NE.AND P0, PT, R0, 0x18, PT ;  /* 0x000000180000780c */ /* 0x000fda0003f05270 */
[----:B------:R-:W-:Y:S05]  /*1e100*/  @P0 BRA `(.L_x_15198) ;  /* 0x0000000400f40947 */ /* 0x000fea0003800000 */
[----:B-----5:R-:W-:Y:S01]  /*1e110*/  IMAD.U32 R7, R18, 0x10000, RZ ;  /* 0x0001000012077824 */ /* 0x020fe200078e00ff */
        /* <DEDUP_REMOVED lines=14> */
.L_x_15211:
[----:B------:R-:W-:Y:S05]  /*1e200*/  BSYNC B0 ;  /* 0x0000000000007941 */ /* 0x000fea0003800000 */
.L_x_15210:
[----:B------:R-:W-:-:S05]  /*1e210*/  LOP3.LUT R5, R0, R5, RZ, 0xfc, !PT ;  /* 0x0000000500057212 */ /* 0x000fca00078efcff */
[----:B------:R-:W-:Y:S01]  /*1e220*/  STG.E.U8 desc[UR36][R2.64], R5 ;  /* 0x0000000502007986 */ /* 0x000fe2000c101124 */
[----:B------:R-:W-:Y:S05]  /*1e230*/  EXIT ;  /* 0x000000000000794d */ /* 0x000fea0003800000 */
.L_x_15209:
[----:B-----5:R-:W-:Y:S01]  /*1e240*/  IMAD.U32 R5, R18, 0x10000, RZ ;  /* 0x0001000012057824 */ /* 0x020fe200078e00ff */
        /* <DEDUP_REMOVED lines=12> */
.L_x_15213:
[----:B------:R-:W-:Y:S01]  /*1e310*/  IMAD.MOV.U32 R0, RZ, RZ, 0x7f ;  /* 0x0000007fff007424 */ /* 0x000fe200078e00ff */
[----:B------:R-:W-:-:S04]  /*1e320*/  ISETP.GT.U32.AND P0, PT, R4, 0x7f800000, PT ;  /* 0x7f8000000400780c */ /* 0x000fc80003f04070 */
[----:B------:R-:W-:-:S09]  /*1e330*/  SEL R0, R0, 0x7c, P0 ;  /* 0x0000007c00007807 */ /* 0x000fd20000000000 */
.L_x_15214:
[----:B------:R-:W-:Y:S05]  /*1e340*/  BSYNC B0 ;  /* 0x0000000000007941 */ /* 0x000fea0003800000 */
.L_x_15212:
[----:B------:R-:W-:-:S04]  /*1e350*/  LOP3.LUT R4, R5, 0x80000000, RZ, 0xc0, !PT ;  /* 0x8000000005047812 */ /* 0x000fc800078ec0ff */
[----:B------:R-:W-:-:S04]  /*1e360*/  SHF.R.U32.HI R5, RZ, 0x18, R4 ;  /* 0x00000018ff057819 */ /* 0x000fc80000011604 */
[----:B------:R-:W-:-:S05]  /*1e370*/  LOP3.LUT R5, R0, R5, RZ, 0xfc, !PT ;  /* 0x0000000500057212 */ /* 0x000fca00078efcff */
[----:B------:R-:W-:Y:S01]  /*1e380*/  STG.E.U8 desc[UR36][R2.64], R5 ;  /* 0x0000000502007986 */ /* 0x000fe2000c101124 */
[----:B------:R-:W-:Y:S05]  /*1e390*/  EXIT ;  /* 0x000000000000794d */ /* 0x000fea0003800000 */
.L_x_15208:
[----:B-----5:R-:W-:Y:S01]  /*1e3a0*/  STG.E.U16 desc[UR36][R2.64], R18 ;  /* 0x0000001202007986 */ /* 0x020fe2000c101524 */
[----:B------:R-:W-:Y:S05]  /*1e3b0*/  EXIT ;  /* 0x000000000000794d */ /* 0x000fea0003800000 */
.L_x_15205:
        /* <DEDUP_REMOVED lines=8> */
[----:B-----5:R-:W-:-:S06]  /*1e440*/  IMAD.U32 R5, R18, 0x10000, RZ ;  /* 0x0001000012057824 */ /* 0x020fcc00078e00ff */
[----:B------:R-:W0:Y:S02]  /*1e450*/  F2I.FTZ.U32.TRUNC.NTZ R5, R5 ;  /* 0x0000000500057305 */ /* 0x000e24000021f000 */
[----:B0-----:R-:W-:Y:S01]  /*1e460*/  STG.E.U16 desc[UR36][R2.64], R5 ;  /* 0x0000000502007986 */ /* 0x001fe2000c101524 */
[----:B------:R-:W-:Y:S05]  /*1e470*/  EXIT ;  /* 0x000000000000794d */ /* 0x000fea0003800000 */
.L_x_15217:
[----:B-----5:R-:W-:Y:S01]  /*1e480*/  IMAD.U32 R7, R18, 0x10000, RZ ;  /* 0x0001000012077824 */ /* 0x020fe200078e00ff */
        /* <DEDUP_REMOVED lines=16> */
.L_x_15220:
[----:B------:R-:W-:-:S04]  /*1e590*/  LOP3.LUT R0, R7, 0x80000000, RZ, 0xc0, !PT ;  /* 0x8000000007007812 */ /* 0x000fc800078ec0ff */
[----:B------:R-:W-:-:S04]  /*1e5a0*/  SHF.R.U32.HI R5, RZ, 0x18, R0 ;  /* 0x00000018ff057819 */ /* 0x000fc80000011600 */
[----:B------:R-:W-:-:S04]  /*1e5b0*/  LOP3.LUT R4, R4, R5, RZ, 0xfc, !PT ;  /* 0x0000000504047212 */ /* 0x000fc800078efcff */
[----:B------:R-:W-:-:S07]  /*1e5c0*/  PRMT R0, R4, 0x7610, R0 ;  /* 0x0000761004007816 */ /* 0x000fce0000000000 */
.L_x_15219:
[----:B------:R-:W-:Y:S05]  /*1e5d0*/  BSYNC B0 ;  /* 0x0000000000007941 */ /* 0x000fea0003800000 */
.L_x_15218:
[----:B------:R-:W-:Y:S01]  /*1e5e0*/  STG.E.U8 desc[UR36][R2.64], R0 ;  /* 0x0000000002007986 */ /* 0x000fe2000c101124 */
[----:B------:R-:W-:Y:S05]  /*1e5f0*/  EXIT ;  /* 0x000000000000794d */ /* 0x000fea0003800000 */
.L_x_15216:
        /* <DEDUP_REMOVED lines=17> */
.L_x_15223:
[----:B------:R-:W-:-:S04]  /*1e710*/  LOP3.LUT R0, R7, 0x80000000, RZ, 0xc0, !PT ;  /* 0x8000000007007812 */ /* 0x000fc800078ec0ff */
[----:B------:R-:W-:-:S04]  /*1e720*/  SHF.R.U32.HI R5, RZ, 0x18, R0 ;  /* 0x00000018ff057819 */ /* 0x000fc80000011600 */
[----:B------:R-:W-:-:S04]  /*1e730*/  LOP3.LUT R4, R4, R5, RZ, 0xfc, !PT ;  /* 0x0000000504047212 */ /* 0x000fc800078efcff */
[----:B------:R-:W-:-:S07]  /*1e740*/  PRMT R0, R4, 0x7610, R0 ;  /* 0x0000761004007816 */ /* 0x000fce0000000000 */
.L_x_15222:
[----:B------:R-:W-:Y:S05]  /*1e750*/  BSYNC B0 ;  /* 0x0000000000007941 */ /* 0x000fea0003800000 */
.L_x_15221:
[----:B------:R-:W-:Y:S01]  /*1e760*/  STG.E.U8 desc[UR36][R2.64], R0 ;  /* 0x0000000002007986 */ /* 0x000fe2000c101124 */
[----:B------:R-:W-:Y:S05]  /*1e770*/  EXIT ;  /* 0x000000000000794d */ /* 0x000fea0003800000 */
.L_x_15215:
[----:B------:R-:W-:-:S13]  /*1e780*/  ISETP.NE.AND P0, PT, R0, 0x1c, PT ;  /* 0x0000001c0000780c */ /* 0x000fda0003f05270 */
[----:B------:R-:W-:Y:S05]  /*1e790*/  @!P0 BRA `(.L_x_15224) ;  /* 0x0000000000a48947 */ /* 0x000fea0003800000 */
[----:B------:R-:W-:-:S13]  /*1e7a0*/  ISETP.NE.AND P0, PT, R0, 0x1d, PT ;  /* 0x0000001d0000780c */ /* 0x000fda0003f05270 */
[----:B------:R-:W-:Y:S05]  /*1e7b0*/  @!P0 BRA `(.L_x_15225) ;  /* 0x00000000008c8947 */ /* 0x000fea0003800000 */
[----:B------:R-:W-:-:S13]  /*1e7c0*/  ISETP.NE.AND P0, PT, R0, 0x2c, PT ;  /* 0x0000002c0000780c */ /* 0x000fda0003f05270 */
[----:B------:R-:W-:Y:S05]  /*1e7d0*/  @P0 BRA `(.L_x_15198) ;  /* 0x0000000000400947 */ /* 0x000fea0003800000 */
[----:B-----5:R-:W-:-:S05]  /*1e7e0*/  IMAD.U32 R5, R18, 0x10000, RZ ;  /* 0x0001000012057824 */ /* 0x020fca00078e00ff */
        /* <DEDUP_REMOVED lines=15> */
.L_x_15198:
        /* <DEDUP_REMOVED lines=16> */
.L_x_15226:
[----:B------:R-:W-:Y:S05]  /*1e9e0*/  EXIT ;  /* 0x000000000000794d */ /* 0x000fea0003800000 */
.L_x_15225:
[----:B-----5:R-:W-:-:S06]  /*1e9f0*/  IMAD.U32 R4, R18, 0x10000, RZ ;  /* 0x0001000012047824 */ /* 0x020fcc00078e00ff */
[----:B------:R-:W0:Y:S02]  /*1ea00*/  F2I.U64.TRUNC R4, R4 ;  /* 0x0000000400047311 */ /* 0x000e24000020d800 */
[----:B0-----:R-:W-:Y:S01]  /*1ea10*/  STG.E.64 desc[UR36][R2.64], R4 ;  /* 0x0000000402007986 */ /* 0x001fe2000c101b24 */
[----:B------:R-:W-:Y:S05]  /*1ea20*/  EXIT ;  /* 0x000000000000794d */ /* 0x000fea0003800000 */
.L_x_15224:
[----:B-----5:R-:W-:-:S04]  /*1ea30*/  IMAD.U32 R18, R18, 0x10000, RZ ;  /* 0x0001000012127824 */ /* 0x020fc800078e00ff */
[----:B------:R-:W0:Y:S02]  /*1ea40*/  F2I.FTZ.U32.TRUNC.NTZ R5, R18 ;  /* 0x0000001200057305 */ /* 0x000e24000021f000 */
[----:B0-----:R-:W-:Y:S01]  /*1ea50*/  STG.E desc[UR36][R2.64], R5 ;  /* 0x0000000502007986 */ /* 0x001fe2000c101924 */
[----:B------:R-:W-:Y:S05]  /*1ea60*/  EXIT ;  /* 0x000000000000794d */ /* 0x000fea0003800000 */
.L_x_15227:
        /* <DEDUP_REMOVED lines=9> */
.L_x_28419:


//--------------------- .text._ZN2at6native18elementwise_kernelILi128ELi4EZNS0_22gpu_kernel_impl_nocastIZZZNS0_49_GLOBAL__N__b919a28f_16_Normalization_cu_5c38458737batch_norm_elementwise_backward_trainERKNS_6TensorES6_S6_S6_S6_S6_S6_ENKUlvE0_clEvENKUlvE2_clEvEUlN3c108BFloat16ESA_fffffE_EEvRNS_18TensorIteratorBaseERKT_EUliE_EEviT1_ --------------------------
	.section	.text._ZN2at6native18elementwise_kernelILi128ELi4EZNS0_22gpu_kernel_impl_nocastIZZZNS0_49_GLOBAL__N__b919a28f_16_Normalization_cu_5c38458737batch_norm_elementwise_backward_trainERKNS_6TensorES6_S6_S6_S6_S6_S6_ENKUlvE0_clEvENKUlvE2_clEvEUlN3c108BFloat16ESA_fffffE_EEvRNS_18TensorIteratorBaseERKT_EUliE_EEviT1_,"ax",@progbits
	.align	128
        .global         _ZN2at6native18elementwise_kernelILi128ELi4EZNS0_22gpu_kernel_impl_nocastIZZZNS0_49_GLOBAL__N__b919a28f_16_Normalization_cu_5c38458737batch_norm_elementwise_backward_trainERKNS_6TensorES6_S6_S6_S6_S6_S6_ENKUlvE0_clEvENKUlvE2_clEvEUlN3c108BFloat16ESA_fffffE_EEvRNS_18TensorIteratorBaseERKT_EUliE_EEviT1_
        .type           _ZN2at6native18elementwise_kernelILi128ELi4EZNS0_22gpu_kernel_impl_nocastIZZZNS0_49_GLOBAL__N__b919a28f_16_Normalization_cu_5c38458737batch_norm_elementwise_backward_trainERKNS_6TensorES6_S6_S6_S6_S6_S6_ENKUlvE0_clEvENKUlvE2_clEvEUlN3c108BFloat16ESA_fffffE_EEvRNS_18TensorIteratorBaseERKT_EUliE_EEviT1_,@function
        .size           _ZN2at6native18elementwise_kernelILi128ELi4EZNS0_22gpu_kernel_impl_nocastIZZZNS0_49_GLOBAL__N__b919a28f_16_Normalization_cu_5c38458737batch_norm_elementwise_backward_trainERKNS_6TensorES6_S6_S6_S6_S6_S6_ENKUlvE0_clEvENKUlvE2_clEvEUlN3c108BFloat16ESA_fffffE_EEvRNS_18TensorIteratorBaseERKT_EUliE_EEviT1_,(.L_x_28420 - _ZN2at6native18elementwise_kernelILi128ELi4EZNS0_22gpu_kernel_impl_nocastIZZZNS0_49_GLOBAL__N__b919a28f_16_Normalization_cu_5c38458737batch_norm_elementwise_backward_trainERKNS_6TensorES6_S6_S6_S6_S6_S6_ENKUlvE0_clEvENKUlvE2_clEvEUlN3c108BFloat16ESA_fffffE_EEvRNS_18TensorIteratorBaseERKT_EUliE_EEviT1_)
        .other          _ZN2at6native18elementwise_kernelILi128ELi4EZNS0_22gpu_kernel_impl_nocastIZZZNS0_49_GLOBAL__N__b919a28f_16_Normalization_cu_5c38458737batch_norm_elementwise_backward_trainERKNS_6TensorES6_S6_S6_S6_S6_S6_ENKUlvE0_clEvENKUlvE2_clEvEUlN3c108BFloat16ESA_fffffE_EEvRNS_18TensorIteratorBaseERKT_EUliE_EEviT1_,@"STO_CUDA_ENTRY STV_DEFAULT"
_ZN2at6native18elementwise_kernelILi128ELi4EZNS0_22gpu_kernel_impl_nocastIZZZNS0_49_GLOBAL__N__b919a28f_16_Normalization_cu_5c38458737batch_norm_elementwise_backward_trainERKNS_6TensorES6_S6_S6_S6_S6_S6_ENKUlvE0_clEvENKUlvE2_clEvEUlN3c108BFloat16ESA_fffffE_EEvRNS_18TensorIteratorBaseERKT_EUliE_EEviT1_:
.text._ZN2at6native18elementwise_kernelILi128ELi4EZNS0_22gpu_kernel_impl_nocastIZZZNS0_49_GLOBAL__N__b919a28f_16_Normalization_cu_5c38458737batch_norm_elementwise_backward_trainERKNS_6TensorES6_S6_S6_S6_S6_S6_ENKUlvE0_clEvENKUlvE2_clEvEUlN3c108BFloat16ESA_fffffE_EEvRNS_18TensorIteratorBaseERKT_EUliE_EEviT1_:
        /* <DEDUP_REMOVED lines=13> */
[----:B------:R-:W-:Y:S02]  /*00d0*/  CS2R R16, SRZ ;  /* 0x0000000000107805 */ /* 0x000fe4000001ff00 */
[----:B------:R-:W-:Y:S02]  /*00e0*/  CS2R R14, SRZ ;  /* 0x00000000000e7805 */ /* 0x000fe4000001ff00 */
        /* <DEDUP_REMOVED lines=496> */
[----:B------:R-:W1:Y:S08]  /*1ff0*/  @P0 LDC R23, c[0x0][0x33c] ;  /* 0x0000cf00ff170b82 */ /* 0x000e700000000800 */
[----:B------:R-:W2:Y:S01]  /*2000*/  @P0 LDC.64 R6, c[0x0][0x648] ;  /* 0x00019200ff060b82 */ /* 0x000ea20000000a00 */
[----:B0-----:R-:W-:-:S07]  /*2010*/  @P0 IMAD.HI.U32 R8, R5, R8, R4 ;  /* 0x0000000805080227 */ /* 0x001fce00078e0004 */
[----:B------:R-:W0:Y:S01]  /*2020*/  @P0 LDC.64 R10, c[0x0][0x658] ;  /* 0x00019600ff0a0b82 */ /* 0x000e220000000a00 */
[----:B------:R-:W-:-:S07]  /*2030*/  @P0 SHF.R.U32.HI R2, RZ, R9, R8 ;  /* 0x00000009ff020219 */ /* 0x000fce0000011608 */
[----:B------:R-:W3:Y:S01]  /*2040*/  @P0 LDC.64 R8, c[0x0][0x650] ;  /* 0x00019400ff080b82 */ /* 0x000ee20000000a00 */
[----:B------:R-:W-:Y:S01]  /*2050*/  @P0 IADD3 R4, -R2, RZ, RZ ;  /* 0x000000ff02040210 */ /* 0x000fe20007ffe1ff */
[----:B------:R-:W-:Y:S01]  /*2060*/  IMAD R2, R25, UR8, R3 ;  /* 0x0000000819027c24 */ /* 0x000fe2000f8e0203 */
[----:B------:R-:W-:-:S03]  /*2070*/  ULDC.64 UR8, c[0x0][0x628] ;  /* 0x00018a0000087ab9 */ /* 0x000fc60000000a00 */
[C---:B------:R-:W-:Y:S02]  /*2080*/  IMAD R15, R2.reuse, UR8, R15 ;  /* 0x00000008020f7c24 */ /* 0x040fe4000f8e020f */
[----:B------:R-:W4:Y:S01]  /*2090*/  @P0 LDC.64 R12, c[0x0][0x660] ;  /* 0x00019800ff0c0b82 */ /* 0x000f220000000a00 */
[C---:B------:R-:W-:Y:S01]  /*20a0*/  IMAD R0, R2.reuse, UR9, R0 ;  /* 0x0000000902007c24 */ /* 0x040fe2000f8e0200 */
[----:B------:R-:W-:Y:S01]  /*20b0*/  ULDC.64 UR8, c[0x0][0x638] ;  /* 0x00018e0000087ab9 */ /* 0x000fe20000000a00 */
[C---:B------:R-:W-:Y:S02]  /*20c0*/  IMAD R17, R2.reuse, UR10, R17 ;  /* 0x0000000a02117c24 */ /* 0x040fe4000f8e0211 */
[----:B------:R-:W-:Y:S01]  /*20d0*/  IMAD R14, R2, UR11, R14 ;  /* 0x0000000b020e7c24 */ /* 0x000fe2000f8e020e */
[----:B------:R-:W-:Y:S01]  /*20e0*/  ULDC.64 UR10, c[0x0][0x640] ;  /* 0x00019000000a7ab9 */ /* 0x000fe20000000a00 */
[----:B-1----:R-:W-:Y:S02]  /*20f0*/  @P0 IMAD R23, R4, R23, R5 ;  /* 0x0000001704170224 */ /* 0x002fe400078e0205 */
[----:B------:R-:W-:-:S02]  /*2100*/  IMAD R19, R2, UR8, R19 ;  /* 0x0000000802137c24 */ /* 0x000fc4000f8e0213 */
[C---:B------:R-:W-:Y:S02]  /*2110*/  IMAD R16, R2.reuse, UR9, R16 ;  /* 0x0000000902107c24 */ /* 0x040fe4000f8e0210 */
[C---:B------:R-:W-:Y:S02]  /*2120*/  IMAD R21, R2.reuse, UR10, R21 ;  /* 0x0000000a02157c24 */ /* 0x040fe4000f8e0215 */
[----:B------:R-:W-:Y:S02]  /*2130*/  IMAD R18, R2, UR11, R18 ;  /* 0x0000000b02127c24 */ /* 0x000fe4000f8e0212 */
[C---:B--2---:R-:W-:Y:S02]  /*2140*/  @P0 IMAD R15, R23.reuse, R6, R15 ;  /* 0x00000006170f0224 */ /* 0x044fe400078e020f */
[C---:B------:R-:W-:Y:S02]  /*2150*/  @P0 IMAD R0, R23.reuse, R7, R0 ;  /* 0x0000000717000224 */ /* 0x040fe400078e0200 */
[----:B---3--:R-:W-:-:S02]  /*2160*/  @P0 IMAD R17, R23, R8, R17 ;  /* 0x0000000817110224 */ /* 0x008fc400078e0211 */
[C---:B------:R-:W-:Y:S02]  /*2170*/  @P0 IMAD R14, R23.reuse, R9, R14 ;  /* 0x00000009170e0224 */ /* 0x040fe400078e020e */
[C---:B0-----:R-:W-:Y:S02]  /*2180*/  @P0 IMAD R19, R23.reuse, R10, R19 ;  /* 0x0000000a17130224 */ /* 0x041fe400078e0213 */
[C---:B------:R-:W-:Y:S02]  /*2190*/  @P0 IMAD R16, R23.reuse, R11, R16 ;  /* 0x0000000b17100224 */ /* 0x040fe400078e0210 */
[C---:B----4-:R-:W-:Y:S02]  /*21a0*/  @P0 IMAD R21, R23.reuse, R12, R21 ;  /* 0x0000000c17150224 */ /* 0x050fe400078e0215 */
[----:B------:R-:W-:-:S07]  /*21b0*/  @P0 IMAD R18, R23, R13, R18 ;  /* 0x0000000d17120224 */ /* 0x000fce00078e0212 */
.L_x_15230:
[----:B------:R-:W-:Y:S01]  /*21c0*/  ULDC.64 UR8, c[0x0][0x670] ;  /* 0x00019c0000087ab9 */ /* 0x000fe20000000a00 */
[----:B------:R-:W-:Y:S01]  /*21d0*/  ULDC.64 UR10, c[0x0][0x690] ;  /* 0x0001a400000a7ab9 */ /* 0x000fe20000000a00 */
[----:B------:R-:W-:Y:S01]  /*21e0*/  IADD3 R2, P0, R0, UR8, RZ ;  /* 0x0000000800027c10 */ /* 0x000fe2000ff1e0ff */
[----:B------:R-:W-:Y:S01]  /*21f0*/  ULDC.64 UR12, c[0x0][0x698] ;  /* 0x0001a600000c7ab9 */ /* 0x000fe20000000a00 */
[----:B------:R-:W-:Y:S01]  /*2200*/  IADD3 R8, P1, R16, UR10, RZ ;  /* 0x0000000a10087c10 */ /* 0x000fe2000ff3e0ff */
[----:B------:R-:W-:Y:S01]  /*2210*/  ULDC UR7, c[0x0][0x6a8] ;  /* 0x0001aa0000077ab9 */ /* 0x000fe20000000800 */
[----:B------:R-:W-:Y:S01]  /*2220*/  IADD3.X R3, RZ, UR9, RZ, P0, !PT ;  /* 0x00000009ff037c10 */ /* 0x000fe200087fe4ff */
[----:B------:R-:W-:Y:S01]  /*2230*/  ULDC.64 UR8, c[0x0][0x678] ;  /* 0x00019e0000087ab9 */ /* 0x000fe20000000a00 */
[----:B------:R-:W-:Y:S02]  /*2240*/  IADD3 R10, P2, R21, UR12, RZ ;  /* 0x0000000c150a7c10 */ /* 0x000fe4000ff5e0ff */
[----:B------:R-:W-:Y:S01]  /*2250*/  IADD3 R4, P0, R17, UR8, RZ ;  /* 0x0000000811047c10 */ /* 0x000fe2000ff1e0ff */
[----:B------:R-:W2:Y:S01]  /*2260*/  LDG.E.U16 R2, desc[UR4][R2.64] ;  /* 0x0000000402027981 */ /* 0x000ea2000c1e1500 */
[----:B------:R-:W-:Y:S01]  /*2270*/  IADD3.X R9, RZ, UR11, RZ, P1, !PT ;  /* 0x0000000bff097c10 */ /* 0x000fe20008ffe4ff */
[----:B------:R-:W-:Y:S01]  /*2280*/  ULDC.64 UR10, c[0x0][0x688] ;  /* 0x0001a200000a7ab9 */ /* 0x000fe20000000a00 */
[----:B------:R-:W-:Y:S01]  /*2290*/  IADD3.X R11, RZ, UR13, RZ, P2, !PT ;  /* 0x0000000dff0b7c10 */ /* 0x000fe200097fe4ff */
[----:B------:R-:W-:Y:S01]  /*22a0*/  ULDC.64 UR12, c[0x0][0x6a0] ;  /* 0x0001a800000c7ab9 */ /* 0x000fe20000000a00 */
[----:B------:R-:W-:Y:S01]  /*22b0*/  IADD3.X R5, RZ, UR9, RZ, P0, !PT ;  /* 0x00000009ff057c10 */ /* 0x000fe200087fe4ff */
[----:B------:R0:W3:Y:S01]  /*22c0*/  LDG.E R0, desc[UR4][R8.64] ;  /* 0x0000000408007981 */ /* 0x0000e2000c1e1900 */
[----:B------:R-:W-:Y:S01]  /*22d0*/  IADD3 R18, P2, R18, UR12, RZ ;  /* 0x0000000c12127c10 */ /* 0x000fe2000ff5e0ff */
[----:B------:R-:W-:Y:S01]  /*22e0*/  ULDC.64 UR8, c[0x0][0x680] ;  /* 0x0001a00000087ab9 */ /* 0x000fe20000000a00 */
[----:B------:R-:W-:Y:S01]  /*22f0*/  IADD3 R6, P1, R19, UR10, RZ ;  /* 0x0000000a13067c10 */ /* 0x000fe2000ff3e0ff */
[----:B------:R-:W4:Y:S01]  /*2300*/  LDG.E.U16 R4, desc[UR4][R4.64] ;  /* 0x0000000404047981 */ /* 0x000f22000c1e1500 */
[----:B------:R-:W-:-:S02]  /*2310*/  IADD3.X R19, RZ, UR13, RZ, P2, !PT ;  /* 0x0000000dff137c10 */ /* 0x000fc400097fe4ff */
[----:B------:R-:W-:Y:S01]  /*2320*/  IADD3.X R7, RZ, UR11, RZ, P1, !PT ;  /* 0x0000000bff077c10 */ /* 0x000fe20008ffe4ff */
[----:B------:R2:W5:Y:S01]  /*2330*/  LDG.E R10, desc[UR4][R10.64] ;  /* 0x000000040a0a7981 */ /* 0x000562000c1e1900 */
[----:B0-----:R-:W-:-:S03]  /*2340*/  IADD3 R8, P0, R14, UR8, RZ ;  /* 0x000000080e087c10 */ /* 0x001fc6000ff1e0ff */
[----:B------:R-:W5:Y:S01]  /*2350*/  LDG.E R18, desc[UR4][R18.64] ;  /* 0x0000000412127981 */ /* 0x000f62000c1e1900 */
[----:B------:R-:W-:Y:S01]  /*2360*/  IADD3.X R9, RZ, UR9, RZ, P0, !PT ;  /* 0x00000009ff097c10 */ /* 0x000fe200087fe4ff */
[----:B------:R-:W-:Y:S02]  /*2370*/  ULDC.64 UR8, c[0x0][0x668] ;  /* 0x00019a0000087ab9 */ /* 0x000fe40000000a00 */
[----:B------:R-:W5:Y:S04]  /*2380*/  LDG.E R6, desc[UR4][R6.64] ;  /* 0x0000000406067981 */ /* 0x000f68000c1e1900 */
[----:B------:R-:W5:Y:S01]  /*2390*/  LDG.E R9, desc[UR4][R8.64] ;  /* 0x0000000408097981 */ /* 0x000f62000c1e1900 */
[----:B--2---:R-:W-:Y:S01]  /*23a0*/  SHF.L.U32 R11, R2, 0x10, RZ ;  /* 0x00000010020b7819 */ /* 0x004fe200000006ff */
[----:B---3--:R-:W-:Y:S01]  /*23b0*/  FMUL.FTZ R3, R0, R0 ;  /* 0x0000000000037220 */ /* 0x008fe20000410000 */
[----:B----4-:R-:W-:-:S03]  /*23c0*/  SHF.L.U32 R13, R4, 0x10, RZ ;  /* 0x00000010040d7819 */ /* 0x010fc600000006ff */
[----:B-----5:R-:W-:Y:S01]  /*23d0*/  FMUL.FTZ R3, R3, R10 ;  /* 0x0000000a03037220 */ /* 0x020fe20000410000 */
[----:B------:R-:W-:-:S03]  /*23e0*/  FFMA.FTZ R2, -R18, UR7, R11 ;  /* 0x0000000712027c23 */ /* 0x000fc6000801010b */
[----:B------:R-:W-:Y:S01]  /*23f0*/  FMUL.FTZ R3, R3, UR7 ;  /* 0x0000000703037c20 */ /* 0x000fe20008410000 */
[----:B------:R-:W-:Y:S01]  /*2400*/  FADD.FTZ R13, -R6, R13 ;  /* 0x0000000d060d7221 */ /* 0x000fe20000010100 */
[----:B------:R-:W-:-:S03]  /*2410*/  FMUL.FTZ R0, R0, R9 ;  /* 0x0000000900007220 */ /* 0x000fc60000410000 */
[----:B------:R-:W-:Y:S01]  /*2420*/  FFMA.FTZ R3, -R3, R13, R2 ;  /* 0x0000000d03037223 */ /* 0x000fe20000010102 */
[----:B------:R-:W-:-:S03]  /*2430*/  IADD3 R4, P0, R15, UR8, RZ ;  /* 0x000000080f047c10 */ /* 0x000fc6000ff1e0ff */
[----:B------:R-:W-:Y:S01]  /*2440*/  FMUL.FTZ R0, R0, R3 ;  /* 0x0000000300007220 */ /* 0x000fe20000410000 */
[----:B------:R-:W-:-:S04]  /*2450*/  IADD3.X R5, RZ, UR9, RZ, P0, !PT ;  /* 0x00000009ff057c10 */ /* 0x000fc800087fe4ff */
[----:B------:R-:W-:-:S05]  /*2460*/  F2FP.BF16.F32.PACK_AB R0, RZ, R0 ;  /* 0x00000000ff00723e */ /* 0x000fca00000010ff */
[----:B------:R0:W-:Y:S01]  /*2470*/  STG.E.U16 desc[UR4][R4.64], R0 ;  /* 0x0000000004007986 */ /* 0x0001e2000c101504 */
[----:B------:R-:W-:-:S07]  /*2480*/  IADD3 R3, R20, 0x80, RZ ;  /* 0x0000008014037810 */ /* 0x000fce0007ffe0ff */
.L_x_15229:
[----:B------:R-:W-:Y:S05]  /*2490*/  BSYNC B0 ;  /* 0x0000000000007941 */ /* 0x000fea0003800000 */
.L_x_15228:
[----:B------:R-:W-:Y:S01]  /*24a0*/  ISETP.GE.AND P0, PT, R3, UR6, PT ;  /* 0x0000000603007c0c */ /* 0x000fe2000bf06270 */
[----:B------:R-:W-:-:S12]  /*24b0*/  BSSY B0, `(.L_x_15231) ;  /* 0x0000484000007945 */ /* 0x000fd80003800000 */
[----:B------:R-:W-:Y:S05]  /*24c0*/  @P0 BRA `(.L_x_15232) ;  /* 0x0000004800080947 */ /* 0x000fea0003800000 */
[----:B------:R-:W1:Y:S01]  /*24d0*/  LDC R8, c[0x0][0x218] ;  /* 0x00008600ff087b82 */ /* 0x000e620000000800 */
[----:B------:R-:W-:Y:S01]  /*24e0*/  HFMA2.MMA R21, -RZ, RZ, 0, 0 ;  /* 0x00000000ff157435 */ /* 0x000fe200000001ff */
[----:B------:R-:W-:Y:S01]  /*24f0*/  CS2R R18, SRZ ;  /* 0x0000000000127805 */ /* 0x000fe2000001ff00 */
[----:B0-----:R-:W-:Y:S01]  /*2500*/  HFMA2.MMA R0, -RZ, RZ, 0, 0 ;  /* 0x00000000ff007435 */ /* 0x001fe200000001ff */
[----:B------:R-:W-:Y:S02]  /*2510*/  MOV R23, RZ ;  /* 0x000000ff00177202 */ /* 0x000fe40000000f00 */
[----:B------:R-:W-:Y:S02]  /*2520*/  CS2R R16, SRZ ;  /* 0x0000000000107805 */ /* 0x000fe4000001ff00 */
[----:B------:R-:W-:Y:S02]  /*2530*/  MOV R2, RZ ;  /* 0x000000ff00027202 */ /* 0x000fe40000000f00 */
[----:B-1----:R-:W-:-:S13]  /*2540*/  ISETP.NE.AND P0, PT, R8, RZ, PT ;  /* 0x000000ff0800720c */ /* 0x002fda0003f05270 */
        /* <DEDUP_REMOVED lines=493> */
[C---:B------:R-:W-:Y:S01]  /*4420*/  IADD3 R27, -R7.reuse, RZ, RZ ;  /* 0x000000ff071b7210 */ /* 0x040fe20007ffe1ff */
        /* <DEDUP_REMOVED lines=14> */
[C---:B------:R-:W-:Y:S01]  /*4510*/  IMAD R2, R4.reuse, UR11, R2 ;  /* 0x0000000b04027c24 */ /* 0x040fe2000f8e0202 */
        /* <DEDUP_REMOVED lines=14> */
.L_x_15233:
        /* <DEDUP_REMOVED lines=23> */
[----:B------:R-:W5:Y:S01]  /*4770*/  LDG.E R13, desc[UR4][R12.64] ;  /* 0x000000040c0d7981 */ /* 0x000f62000c1e1900 */
[----:B0-----:R-:W-:-:S03]  /*4780*/  IADD3 R10, P0, R2, UR8, RZ ;  /* 0x00000008020a7c10 */ /* 0x001fc6000ff1e0ff */
[----:B------:R-:W5:Y:S01]  /*4790*/  LDG.E R18, desc[UR4][R18.64] ;  /* 0x0000000412127981 */ /* 0x000f62000c1e1900 */
[----:B------:R-:W-:Y:S01]  /*47a0*/  IADD3.X R11, RZ, UR9, RZ, P0, !PT ;  /* 0x00000009ff0b7c10 */ /* 0x000fe200087fe4ff */
[----:B------:R-:W-:Y:S02]  /*47b0*/  ULDC.64 UR8, c[0x0][0x668] ;  /* 0x00019a0000087ab9 */ /* 0x000fe40000000a00 */
[----:B------:R-:W5:Y:S04]  /*47c0*/  LDG.E R8, desc[UR4][R8.64] ;  /* 0x0000000408087981 */ /* 0x000f68000c1e1900 */
[----:B------:R-:W5:Y:S01]  /*47d0*/  LDG.E R11, desc[UR4][R10.64] ;  /* 0x000000040a0b7981 */ /* 0x000f62000c1e1900 */
[----:B------:R-:W-:Y:S02]  /*47e0*/  IADD3 R3, R3, 0x80, RZ ;  /* 0x0000008003037810 */ /* 0x000fe40007ffe0ff */
        /* <DEDUP_REMOVED lines=14> */
[----:B------:R-:W-:-:S13]  /*48d0*/  ISETP.GE.AND P0, PT, R3, UR6, PT ;  /* 0x0000000603007c0c */ /* 0x000fda000bf06270 */
[----:B-1----:R-:W-:Y:S05]  /*48e0*/  @P0 BRA `(.L_x_15232) ;  /* 0x0000002400000947 */ /* 0x002fea0003800000 */
[----:B------:R-:W0:Y:S01]  /*48f0*/  LDC R8, c[0x0][0x218] ;  /* 0x00008600ff087b82 */ /* 0x000e220000000800 */
[----:B------:R-:W-:Y:S01]  /*4900*/  HFMA2.MMA R23, -RZ, RZ, 0, 0 ;  /* 0x00000000ff177435 */ /* 0x000fe200000001ff */
[----:B------:R-:W-:Y:S01]  /*4910*/  CS2R R18, SRZ ;  /* 0x0000000000127805 */ /* 0x000fe2000001ff00 */
[----:B------:R-:W-:Y:S01]  /*4920*/  HFMA2.MMA R2, -RZ, RZ, 0, 0 ;  /* 0x00000000ff027435 */ /* 0x000fe200000001ff */
[----:B------:R-:W-:Y:S02]  /*4930*/  CS2R R16, SRZ ;  /* 0x0000000000107805 */ /* 0x000fe4000001ff00 */
[----:B------:R-:W-:Y:S02]  /*4940*/  MOV R21, RZ ;  /* 0x000000ff00157202 */ /* 0x000fe40000000f00 */
        /* <DEDUP_REMOVED lines=525> */
.L_x_15234:
        /* <DEDUP_REMOVED lines=44> */
[----:B------:R1:W-:Y:S02]  /*6ce0*/  STG.E.U16 desc[UR4][R4.64], R0 ;  /* 0x0000000004007986 */ /* 0x0003e4000c101504 */
.L_x_15232:
[----:B------:R-:W-:Y:S05]  /*6cf0*/  BSYNC B0 ;  /* 0x0000000000007941 */ /* 0x000fea0003800000 */
.L_x_15231:
[----:B------:R-:W-:-:S13]  /*6d00*/  ISETP.GE.AND P0, PT, R3, UR6, PT ;  /* 0x0000000603007c0c */ /* 0x000fda000bf06270 */
[----:B------:R-:W-:Y:S05]  /*6d10*/  @P0 EXIT ;  /* 0x000000000000094d */ /* 0x000fea0003800000 */
[----:B------:R-:W2:Y:S01]  /*6d20*/  LDC R8, c[0x0][0x218] ;  /* 0x00008600ff087b82 */ /* 0x000ea20000000800 */
[----:B------:R-:W-:Y:S01]  /*6d30*/  HFMA2.MMA R11, -RZ, RZ, 0, 0 ;  /* 0x00000000ff0b7435 */ /* 0x000fe200000001ff */
[----:B------:R-:W-:Y:S01]  /*6d40*/  MOV R2, RZ ;  /* 0x000000ff00027202 */ /* 0x000fe20000000f00 */
[----:B01----:R-:W-:Y:S01]  /*6d50*/  HFMA2.MMA R0, -RZ, RZ, 0, 0 ;  /* 0x00000000ff007435 */ /* 0x003fe200000001ff */
[----:B------:R-:W-:Y:S02]  /*6d60*/  CS2R R6, SRZ ;  /* 0x0000000000067805 */ /* 0x000fe4000001ff00 */
[----:B------:R-:W-:Y:S02]  /*6d70*/  MOV R9, RZ ;  /* 0x000000ff00097202 */ /* 0x000fe40000000f00 */
[----:B------:R-:W-:Y:S02]  /*6d80*/  CS2R R4, SRZ ;  /* 0x0000000000047805 */ /* 0x000fe4000001ff00 */
[----:B--2---:R-:W-:-:S13]  /*6d90*/  ISETP.NE.AND P0, PT, R8, RZ, PT ;  /* 0x000000ff0800720c */ /* 0x004fda0003f05270 */
        /* <DEDUP_REMOVED lines=499> */
[C---:B------:R-:W-:Y:S01]  /*8cd0*/  IMAD R4, R12.reuse, UR7, R4 ;  /* 0x000000070c047c24 */ /* 0x040fe2000f8e0204 */
[----:B------:R-:W-:Y:S01]  /*8ce0*/  ULDC.64 UR6, c[0x0][0x638] ;  /* 0x00018e0000067ab9 */ /* 0x000fe20000000a00 */
[C---:B------:R-:W-:Y:S02]  /*8cf0*/  IMAD R7, R12.reuse, UR8, R7 ;  /* 0x000000080c077c24 */ /* 0x040fe4000f8e0207 */
[----:B------:R-:W-:Y:S01]  /*8d00*/  IMAD R0, R12, UR9, R0 ;  /* 0x000000090c007c24 */ /* 0x000fe2000f8e0200 */
[----:B------:R-:W3:Y:S01]  /*8d10*/  @P0 LDC.64 R22, c[0x0][0x650] ;  /* 0x00019400ff160b82 */ /* 0x000ee20000000a00 */
[----:B0-----:R-:W-:Y:S01]  /*8d20*/  @P0 IMAD.HI.U32 R18, R17, R18, R16 ;  /* 0x0000001211120227 */ /* 0x001fe200078e0010 */
[----:B------:R-:W-:-:S03]  /*8d30*/  ULDC.64 UR8, c[0x0][0x640] ;  /* 0x0001900000087ab9 */ /* 0x000fc60000000a00 */
[C---:B------:R-:W-:Y:S01]  /*8d40*/  IMAD R9, R12.reuse, UR6, R9 ;  /* 0x000000060c097c24 */ /* 0x040fe2000f8e0209 */
[----:B------:R-:W-:Y:S01]  /*8d50*/  @P0 SHF.R.U32.HI R3, RZ, R19, R18 ;  /* 0x00000013ff030219 */ /* 0x000fe20000011612 */
[C---:B------:R-:W-:Y:S01]  /*8d60*/  IMAD R6, R12.reuse, UR7, R6 ;  /* 0x000000070c067c24 */ /* 0x040fe2000f8e0206 */
[----:B------:R-:W0:Y:S01]  /*8d70*/  @P0 LDC.64 R20, c[0x0][0x658] ;  /* 0x00019600ff140b82 */ /* 0x000e220000000a00 */
[C---:B------:R-:W-:Y:S01]  /*8d80*/  IMAD R11, R12.reuse, UR8, R11 ;  /* 0x000000080c0b7c24 */ /* 0x040fe2000f8e020b */
[----:B------:R-:W-:Y:S01]  /*8d90*/  @P0 IADD3 R3, -R3, RZ, RZ ;  /* 0x000000ff03030210 */ /* 0x000fe20007ffe1ff */
[----:B------:R-:W-:-:S04]  /*8da0*/  IMAD R2, R12, UR9, R2 ;  /* 0x000000090c027c24 */ /* 0x000fc8000f8e0202 */
[----:B-1----:R-:W-:Y:S01]  /*8db0*/  @P0 IMAD R16, R8, R3, R17 ;  /* 0x0000000308100224 */ /* 0x002fe200078e0211 */
[----:B------:R-:W1:Y:S03]  /*8dc0*/  @P0 LDC.64 R18, c[0x0][0x660] ;  /* 0x00019800ff120b82 */ /* 0x000e660000000a00 */
[C---:B--2---:R-:W-:Y:S02]  /*8dd0*/  @P0 IMAD R5, R16.reuse, R14, R5 ;  /* 0x0000000e10050224 */ /* 0x044fe400078e0205 */
[C---:B------:R-:W-:Y:S02]  /*8de0*/  @P0 IMAD R4, R16.reuse, R15, R4 ;  /* 0x0000000f10040224 */ /* 0x040fe400078e0204 */
[C---:B---3--:R-:W-:Y:S02]  /*8df0*/  @P0 IMAD R7, R16.reuse, R22, R7 ;  /* 0x0000001610070224 */ /* 0x048fe400078e0207 */
[----:B------:R-:W-:-:S02]  /*8e00*/  @P0 IMAD R0, R16, R23, R0 ;  /* 0x0000001710000224 */ /* 0x000fc400078e0200 */
[C---:B0-----:R-:W-:Y:S02]  /*8e10*/  @P0 IMAD R9, R16.reuse, R20, R9 ;  /* 0x0000001410090224 */ /* 0x041fe400078e0209 */
[C---:B------:R-:W-:Y:S02]  /*8e20*/  @P0 IMAD R6, R16.reuse, R21, R6 ;  /* 0x0000001510060224 */ /* 0x040fe400078e0206 */
[C---:B-1----:R-:W-:Y:S02]  /*8e30*/  @P0 IMAD R11, R16.reuse, R18, R11 ;  /* 0x00000012100b0224 */ /* 0x042fe400078e020b */
[----:B------:R-:W-:-:S07]  /*8e40*/  @P0 IMAD R2, R16, R19, R2 ;  /* 0x0000001310020224 */ /* 0x000fce00078e0202 */
.L_x_15235:
        /* <DEDUP_REMOVED lines=8> */
[----:B------:R-:W-:Y:S01]  /*8ed0*/  IADD3.X R13, RZ, UR9, RZ, P1, !PT ;  /* 0x00000009ff0d7c10 */ /* 0x000fe20008ffe4ff */
[----:B------:R-:W-:Y:S01]  /*8ee0*/  ULDC.64 UR8, c[0x0][0x688] ;  /* 0x0001a20000087ab9 */ /* 0x000fe20000000a00 */
[----:B------:R-:W-:Y:S01]  /*8ef0*/  IADD3 R6, P0, R7, UR6, RZ ;  /* 0x0000000607067c10 */ /* 0x000fe2000ff1e0ff */
[----:B------:R-:W2:Y:S01]  /*8f00*/  LDG.E.U16 R10, desc[UR4][R10.64] ;  /* 0x000000040a0a7981 */ /* 0x000ea2000c1e1500 */
        /* <DEDUP_REMOVED lines=11> */
[----:B0-----:R-:W-:Y:S01]  /*8fc0*/  IADD3 R12, P0, R0, UR6, RZ ;  /* 0x00000006000c7c10 */ /* 0x001fe2000ff1e0ff */
[----:B------:R-:W-:Y:S02]  /*8fd0*/  ULDC UR6, c[0x0][0x6a8] ;  /* 0x0001aa0000067ab9 */ /* 0x000fe40000000800 */
[----:B------:R-:W5:Y:S01]  /*8fe0*/  LDG.E R16, desc[UR4][R16.64] ;  /* 0x0000000410107981 */ /* 0x000f62000c1e1900 */
[----:B------:R-:W-:-:S03]  /*8ff0*/  IADD3.X R13, RZ, UR7, RZ, P0, !PT ;  /* 0x00000007ff0d7c10 */ /* 0x000fc600087fe4ff */
        /* <DEDUP_REMOVED lines=8> */
[----:B------:R-:W-:Y:S01]  /*9080*/  ULDC.64 UR6, c[0x0][0x668] ;  /* 0x00019a0000067ab9 */ /* 0x000fe20000000a00 */
[----:B------:R-:W-:Y:S01]  /*9090*/  FADD.FTZ R19, -R8, R19 ;  /* 0x0000001308137221 */ /* 0x000fe20000010100 */
[----:B------:R-:W-:-:S03]  /*90a0*/  FMUL.FTZ R3, R3, R12 ;  /* 0x0000000c03037220 */ /* 0x000fc60000410000 */
[----:B------:R-:W-:Y:S01]  /*90b0*/  FFMA.FTZ R0, -R0, R19, R11 ;  /* 0x0000001300007223 */ /* 0x000fe2000001010b */
[----:B------:R-:W-:-:S03]  /*90c0*/  IADD3 R2, P0, R5, UR6, RZ ;  /* 0x0000000605027c10 */ /* 0x000fc6000ff1e0ff */
[----:B------:R-:W-:Y:S01]  /*90d0*/  FMUL.FTZ R0, R3, R0 ;  /* 0x0000000003007220 */ /* 0x000fe20000410000 */
[----:B------:R-:W-:-:S04]  /*90e0*/  IADD3.X R3, RZ, UR7, RZ, P0, !PT ;  /* 0x00000007ff037c10 */ /* 0x000fc800087fe4ff */
[----:B------:R-:W-:-:S05]  /*90f0*/  F2FP.BF16.F32.PACK_AB R0, RZ, R0 ;  /* 0x00000000ff00723e */ /* 0x000fca00000010ff */
[----:B------:R-:W-:Y:S01]  /*9100*/  STG.E.U16 desc[UR4][R2.64], R0 ;  /* 0x0000000002007986 */ /* 0x000fe2000c101504 */
[----:B------:R-:W-:Y:S05]  /*9110*/  EXIT ;  /* 0x000000000000794d */ /* 0x000fea0003800000 */
.L_x_15236:
        /* <DEDUP_REMOVED lines=14> */
.L_x_28420:


//--------------------- .text._ZN2at6native27unrolled_elementwise_kernelIZZZNS0_49_GLOBAL__N__b919a28f_16_Normalization_cu_5c38458737batch_norm_elementwise_backward_trainERKNS_6TensorES5_S5_S5_S5_S5_S5_ENKUlvE0_clEvENKUlvE2_clEvEUlN3c108BFloat16ES9_fffffE_St5arrayIPcLm8EELi4E23TrivialOffsetCalculatorILi7EjESE_ILi1EjENS0_6memory15LoadWithoutCastENSH_16StoreWithoutCastEEEviT_T0_T2_T3_T4_T5_ --------------------------
	.section	.text._ZN2at6native27unrolled_elementwise_kernelIZZZNS0_49_GLOBAL__N__b919a28f_16_Normalization_cu_5c38458737batch_norm_elementwise_backward_trainERKNS_6TensorES5_S5_S5_S5_S5_S5_ENKUlvE0_clEvENKUlvE2_clEvEUlN3c108BFloat16ES9_fffffE_St5arrayIPcLm8EELi4E23TrivialOffsetCalculatorILi7EjESE_ILi1EjENS0_6memory15LoadWithoutCastENSH_16StoreWithoutCastEEEviT_T0_T2_T3_T4_T5_,"ax",@progbits
	.align	128
        .global         _ZN2at6native27unrolled_elementwise_kernelIZZZNS0_49_GLOBAL__N__b919a28f_16_Normalization_cu_5c38458737batch_norm_elementwise_backward_trainERKNS_6TensorES5_S5_S5_S5_S5_S5_ENKUlvE0_clEvENKUlvE2_clEvEUlN3c108BFloat16ES9_fffffE_St5arrayIPcLm8EELi4E23TrivialOffsetCalculatorILi7EjESE_ILi1EjENS0_6memory15LoadWithoutCastENSH_16StoreWithoutCastEEEviT_T0_T2_T3_T4_T5_
        .type           _ZN2at6native27unrolled_elementwise_kernelIZZZNS0_49_GLOBAL__N__b919a28f_16_Normalization_cu_5c38458737batch_norm_elementwise_backward_trainERKNS_6TensorES5_S5_S5_S5_S5_S5_ENKUlvE0_clEvENKUlvE2_clEvEUlN3c108BFloat16ES9_fffffE_St5arrayIPcLm8EELi4E23TrivialOffsetCalculatorILi7EjESE_ILi1EjENS0_6memory15LoadWithoutCastENSH_16StoreWithoutCastEEEviT_T0_T2_T3_T4_T5_,@function
        .size           _ZN2at6native27unrolled_elementwise_kernelIZZZNS0_49_GLOBAL__N__b919a28f_16_Normalization_cu_5c38458737batch_norm_elementwise_backward_trainERKNS_6TensorES5_S5_S5_S5_S5_S5_ENKUlvE0_clEvENKUlvE2_clEvEUlN3c108BFloat16ES9_fffffE_St5arrayIPcLm8EELi4E23TrivialOffsetCalculatorILi7EjESE_ILi1EjENS0_6memory15LoadWithoutCastENSH_16StoreWithoutCastEEEviT_T0_T2_T3_T4_T5_,(.L_x_28421 - _ZN2at6native27unrolled_elementwise_kernelIZZZNS0_49_GLOBAL__N__b919a28f_16_Normalization_cu_5c38458737batch_norm_elementwise_backward_trainERKNS_6TensorES5_S5_S5_S5_S5_S5_ENKUlvE0_clEvENKUlvE2_clEvEUlN3c108BFloat16ES9_fffffE_St5arrayIPcLm8EELi4E23TrivialOffsetCalculatorILi7EjESE_ILi1EjENS0_6memory15LoadWithoutCastENSH_16StoreWithoutCastEEEviT_T0_T2_T3_T4_T5_)
        .other          _ZN2at6native27unrolled_elementwise_kernelIZZZNS0_49_GLOBAL__N__b919a28f_16_Normalization_cu_5c38458737batch_norm_elementwise_backward_trainERKNS_6TensorES5_S5_S5_S5_S5_S5_ENKUlvE0_clEvENKUlvE2_clEvEUlN3c108BFloat16ES9_fffffE_St5arrayIPcLm8EELi4E23TrivialOffsetCalculatorILi7EjESE_ILi1EjENS0_6memory15LoadWithoutCastENSH_16StoreWithoutCastEEEviT_T0_T2_T3_T4_T5_,@"STO_CUDA_ENTRY STV_DEFAULT"
_ZN2at6native27unrolled_elementwise_kernelIZZZNS0_49_GLOBAL__N__b919a28f_16_Normalization_cu_5c38458737batch_norm_elementwise_backward_trainERKNS_6TensorES5_S5_S5_S5_S5_S5_ENKUlvE0_clEvENKUlvE2_clEvEUlN3c108BFloat16ES9_fffffE_St5arrayIPcLm8EELi4E23TrivialOffsetCalculatorILi7EjESE_ILi1EjENS0_6memory15LoadWithoutCastENSH_16StoreWithoutCastEEEviT_T0_T2_T3_T4_T5_:
.text._ZN2at6native27unrolled_elementwise_kernelIZZZNS0_49_GLOBAL__N__b919a28f_16_Normalization_cu_5c38458737batch_norm_elementwise_backward_trainERKNS_6TensorES5_S5_S5_S5_S5_S5_ENKUlvE0_clEvENKUlvE2_clEvEUlN3c108BFloat16ES9_fffffE_St5arrayIPcLm8EELi4E23TrivialOffsetCalculatorILi7EjESE_ILi1EjENS0_6memory15LoadWithoutCastENSH_16StoreWithoutCastEEEviT_T0_T2_T3_T4_T5_:
[----:B------:R-:W-:Y:S01]  /*0000*/  LDC R1, c[0x0][0x28] ;  /* 0x00000a00ff017b82 */ /* 0x000fe20000000800 */
[----:B------:R-:W0:Y:S07]  /*0010*/  S2R R6, SR_CTAID.X ;  /* 0x0000000000067919 */ /* 0x000e2e0000002500 */
[----:B------:R-:W0:Y:S01]  /*0020*/  LDC R3, c[0x0][0x210] ;  /* 0x00008400ff037b82 */ /* 0x000e220000000800 */
[----:B------:R-:W-:Y:S01]  /*0030*/  ULDC.64 UR4, c[0x0][0x208] ;  /* 0x0000820000047ab9 */ /* 0x000fe20000000a00 */
[----:B------:R-:W-:Y:S01]  /*0040*/  BSSY B0, `(.L_x_15237) ;  /* 0x0000024000007945 */ /* 0x000fe20003800000 */
[----:B------:R-:W1:Y:S01]  /*0050*/  S2R R7, SR_TID.X ;  /* 0x0000000000077919 */ /* 0x000e620000002100 */
[----:B------:R-:W-:Y:S01]  /*0060*/  HFMA2.MMA R9, -RZ, RZ, 0, 0 ;  /* 0x00000000ff097435 */ /* 0x000fe200000001ff */
[----:B------:R-:W-:-:S02]  /*0070*/  PRMT R10, RZ, 0x7610, R10 ;  /* 0x00007610ff0a7816 */ /* 0x000fc4000000000a */
[----:B------:R-:W-:Y:S02]  /*0080*/  CS2R R14, SRZ ;  /* 0x00000000000e7805 */ /* 0x000fe4000001ff00 */
[----:B------:R-:W-:Y:S02]  /*0090*/  PRMT R11, RZ, 0x7610, R11 ;  /* 0x00007610ff0b7816 */ /* 0x000fe4000000000b */
[----:B------:R-:W-:Y:S02]  /*00a0*/  CS2R R16, SRZ ;  /* 0x0000000000107805 */ /* 0x000fe4000001ff00 */
[----:B------:R-:W-:Y:S02]  /*00b0*/  PRMT R12, RZ, 0x7610, R12 ;  /* 0x00007610ff0c7816 */ /* 0x000fe4000000000c */
[----:B------:R-:W-:Y:S01]  /*00c0*/  MOV R13, RZ ;  /* 0x000000ff000d7202 */ /* 0x000fe20000000f00 */
[----:B0-----:R-:W-:Y:S01]  /*00d0*/  IMAD R8, R6, -0x200, R3 ;  /* 0xfffffe0006087824 */ /* 0x001fe200078e0203 */
[----:B-1----:R-:W-:-:S04]  /*00e0*/  MOV R20, R7 ;  /* 0x0000000700147202 */ /* 0x002fc80000000f00 */
[----:B------:R-:W-:-:S13]  /*00f0*/  ISETP.GE.AND P0, PT, R7, R8, PT ;  /* 0x000000080700720c */ /* 0x000fda0003f06270 */
[----:B------:R-:W-:Y:S05]  /*0100*/  @P0 BRA `(.L_x_15238) ;  /* 0x00000000005c0947 */ /* 0x000fea0003800000 */
[----:B------:R-:W0:Y:S01]  /*0110*/  LDC.64 R18, c[0x0][0x230] ;  /* 0x00008c00ff127b82 */ /* 0x000e220000000a00 */
[----:B------:R-:W-:-:S07]  /*0120*/  LEA R13, R6, R20, 0x9 ;  /* 0x00000014060d7211 */ /* 0x000fce00078e48ff */
[----:B------:R-:W1:Y:S08]  /*0130*/  LDC.64 R22, c[0x0][0x238] ;  /* 0x00008e00ff167b82 */ /* 0x000e700000000a00 */
[----:B------:R-:W2:Y:S08]  /*0140*/  LDC.64 R24, c[0x0][0x240] ;  /* 0x00009000ff187b82 */ /* 0x000eb00000000a00 */
[----:B------:R-:W3:Y:S01]  /*0150*/  LDC.64 R16, c[0x0][0x248] ;  /* 0x00009200ff107b82 */ /* 0x000ee20000000a00 */
[----:B0-----:R-:W-:-:S05]  /*0160*/  IMAD.WIDE.U32 R18, R13, 0x2, R18 ;  /* 0x000000020d127825 */ /* 0x001fca00078e0012 */
[----:B------:R0:W5:Y:S02]  /*0170*/  LDG.E.U16 R11, desc[UR4][R18.64] ;  /* 0x00000004120b7981 */ /* 0x000164000c1e1500 */
[----:B------:R-:W4:Y:S01]  /*0180*/  LDC.64 R14, c[0x0][0x250] ;  /* 0x00009400ff0e7b82 */ /* 0x000f220000000a00 */
[----:B-1----:R-:W-:-:S05]  /*0190*/  IMAD.WIDE.U32 R22, R13, 0x2, R22 ;  /* 0x000000020d167825 */ /* 0x002fca00078e0016 */
[----:B------:R0:W5:Y:S02]  /*01a0*/  LDG.E.U16 R12, desc[UR4][R22.64] ;  /* 0x00000004160c7981 */ /* 0x000164000c1e1500 */
[----:B------:R-:W1:Y:S08]  /*01b0*/  LDC.64 R4, c[0x0][0x258] ;  /* 0x00009600ff047b82 */ /* 0x000e700000000a00 */
[----:B------:R-:W0:Y:S01]  /*01c0*/  LDC.64 R2, c[0x0][0x260] ;  /* 0x00009800ff027b82 */ /* 0x000e220000000a00 */
[----:B--2---:R-:W-:-:S04]  /*01d0*/  IMAD.WIDE.U32 R24, R13, 0x4, R24 ;  /* 0x000000040d187825 */ /* 0x004fc800078e0018 */
[----:B---3--:R-:W-:-:S04]  /*01e0*/  IMAD.WIDE.U32 R26, R13, 0x4, R16 ;  /* 0x000000040d1a7825 */ /* 0x008fc800078e0010 */
[C---:B----4-:R-:W-:Y:S02]  /*01f0*/  IMAD.WIDE.U32 R28, R13.reuse, 0x4, R14 ;  /* 0x000000040d1c7825 */ /* 0x050fe400078e000e */
[----:B------:R2:W5:Y:S04]  /*0200*/  LDG.E R14, desc[UR4][R26.64] ;  /* 0x000000041a0e7981 */ /* 0x000568000c1e1900 */
[----:B------:R2:W5:Y:S01]  /*0210*/  LDG.E R15, desc[UR4][R28.64] ;  /* 0x000000041c0f7981 */ /* 0x000562000c1e1900 */
[----:B-1----:R-:W-:-:S05]  /*0220*/  IMAD.WIDE.U32 R4, R13, 0x4, R4 ;  /* 0x000000040d047825 */ /* 0x002fca00078e0004 */
[----:B------:R2:W5:Y:S01]  /*0230*/  LDG.E R16, desc[UR4][R4.64] ;  /* 0x0000000404107981 */ /* 0x000562000c1e1900 */
[----:B0-----:R-:W-:-:S03]  /*0240*/  IMAD.WIDE.U32 R2, R13, 0x4, R2 ;  /* 0x000000040d027825 */ /* 0x001fc600078e0002 */
[----:B------:R2:W5:Y:S04]  /*0250*/  LDG.E R13, desc[UR4][R24.64] ;  /* 0x00000004180d7981 */ /* 0x000568000c1e1900 */
[----:B------:R2:W5:Y:S01]  /*0260*/  LDG.E R17, desc[UR4][R2.64] ;  /* 0x0000000402117981 */ /* 0x000562000c1e1900 */
[----:B------:R-:W-:-:S07]  /*0270*/  IADD3 R20, R20, 0x80, RZ ;  /* 0x0000008014147810 */ /* 0x000fce0007ffe0ff */
.L_x_15238:
[----:B------:R-:W-:Y:S05]  /*0280*/  BSYNC B0 ;  /* 0x0000000000007941 */ /* 0x000fea0003800000 */
.L_x_15237:
[----:B------:R-:W-:Y:S01]  /*0290*/  ISETP.GE.AND P1, PT, R20, R8, PT ;  /* 0x000000081400720c */ /* 0x000fe20003f26270 */
[----:B------:R-:W-:Y:S01]  /*02a0*/  BSSY B0, `(.L_x_15239) ;  /* 0x000001e000007945 */ /* 0x000fe20003800000 */
[----:B------:R-:W-:Y:S01]  /*02b0*/  HFMA2.MMA R23, -RZ, RZ, 0, 0 ;  /* 0x00000000ff177435 */ /* 0x000fe200000001ff */
[----:B------:R-:W-:Y:S01]  /*02c0*/  PRMT R22, RZ, 0x7610, R22 ;  /* 0x00007610ff167816 */ /* 0x000fe20000000016 */
[----:B--2---:R-:W-:Y:S01]  /*02d0*/  HFMA2.MMA R26, -RZ, RZ, 0, 0 ;  /* 0x00000000ff1a7435 */ /* 0x004fe200000001ff */
[----:B------:R-:W-:Y:S02]  /*02e0*/  CS2R R24, SRZ ;  /* 0x0000000000187805 */ /* 0x000fe4000001ff00 */
[----:B------:R-:W-:-:S06]  /*02f0*/  MOV R3, RZ ;  /* 0x000000ff00037202 */ /* 0x000fcc0000000f00 */
[----:B------:R-:W-:Y:S05]  /*0300*/  @P1 BRA `(.L_x_15240) ;  /* 0x00000000005c1947 */ /* 0x000fea0003800000 */
[----:B------:R-:W0:Y:S01]  /*0310*/  LDC.64 R22, c[0x0][0x238] ;  /* 0x00008e00ff167b82 */ /* 0x000e220000000a00 */
[----:B------:R-:W-:-:S07]  /*0320*/  LEA R0, R6, R20, 0x9 ;  /* 0x0000001406007211 */ /* 0x000fce00078e48ff */
[----:B------:R-:W1:Y:S08]  /*0330*/  LDC.64 R24, c[0x0][0x250] ;  /* 0x00009400ff187b82 */ /* 0x000e700000000a00 */
[----:B------:R-:W2:Y:S08]  /*0340*/  LDC.64 R26, c[0x0][0x260] ;  /* 0x00009800ff1a7b82 */ /* 0x000eb00000000a00 */
[----:B------:R-:W3:Y:S01]  /*0350*/  LDC.64 R30, c[0x0][0x230] ;  /* 0x00008c00ff1e7b82 */ /* 0x000ee20000000a00 */
[----:B0-----:R-:W-:-:S06]  /*0360*/  IMAD.WIDE.U32 R22, R0, 0x2, R22 ;  /* 0x0000000200167825 */ /* 0x001fcc00078e0016 */
[----:B------:R0:W5:Y:S01]  /*0370*/  LDG.E.U16 R22, desc[UR4][R22.64] ;  /* 0x0000000416167981 */ /* 0x000162000c1e1500 */
[----:B------:R-:W4:Y:S08]  /*0380*/  LDC.64 R28, c[0x0][0x240] ;  /* 0x00009000ff1c7b82 */ /* 0x000f300000000a00 */
[----:B------:R-:W0:Y:S08]  /*0390*/  LDC.64 R18, c[0x0][0x248] ;  /* 0x00009200ff127b82 */ /* 0x000e300000000a00 */
[----:B------:R-:W0:Y:S01]  /*03a0*/  LDC.64 R4, c[0x0][0x258] ;  /* 0x00009600ff047b82 */ /* 0x000e220000000a00 */
[----:B-1----:R-:W-:-:S04]  /*03b0*/  IMAD.WIDE.U32 R24, R0, 0x4, R24 ;  /* 0x0000000400187825 */ /* 0x002fc800078e0018 */
[C---:B--2---:R-:W-:Y:S02]  /*03c0*/  IMAD.WIDE.U32 R26, R0.reuse, 0x4, R26 ;  /* 0x00000004001a7825 */ /* 0x044fe400078e001a */
[----:B------:R1:W5:Y:S02]  /*03d0*/  LDG.E R24, desc[UR4][R24.64] ;  /* 0x0000000418187981 */ /* 0x000364000c1e1900 */
[C---:B---3--:R-:W-:Y:S02]  /*03e0*/  IMAD.WIDE.U32 R30, R0.reuse, 0x2, R30 ;  /* 0x00000002001e7825 */ /* 0x048fe400078e001e */
[----:B------:R1:W5:Y:S02]  /*03f0*/  LDG.E R26, desc[UR4][R26.64] ;  /* 0x000000041a1a7981 */ /* 0x000364000c1e1900 */
[C---:B----4-:R-:W-:Y:S02]  /*0400*/  IMAD.WIDE.U32 R28, R0.reuse, 0x4, R28 ;  /* 0x00000004001c7825 */ /* 0x050fe400078e001c */
[----:B------:R1:W5:Y:S02]  /*0410*/  LDG.E.U16 R10, desc[UR4][R30.64] ;  /* 0x000000041e0a7981 */ /* 0x000364000c1e1500 */
[----:B0-----:R-:W-:-:S02]  /*0420*/  IMAD.WIDE.U32 R18, R0, 0x4, R18 ;  /* 0x0000000400127825 */ /* 0x001fc400078e0012 */
[----:B------:R1:W5:Y:S04]  /*0430*/  LDG.E R9, desc[UR4][R28.64] ;  /* 0x000000041c097981 */ /* 0x000368000c1e1900 */
[----:B------:R1:W5:Y:S01]  /*0440*/  LDG.E R23, desc[UR4][R18.64] ;  /* 0x0000000412177981 */ /* 0x000362000c1e1900 */
[----:B------:R-:W-:-:S05]  /*0450*/  IMAD.WIDE.U32 R4, R0, 0x4, R4 ;  /* 0x0000000400047825 */ /* 0x000fca00078e0004 */
[----:B------:R1:W5:Y:S01]  /*0460*/  LDG.E R25, desc[UR4][R4.64] ;  /* 0x0000000404197981 */ /* 0x000362000c1e1900 */
[----:B------:R-:W-:-:S07]  /*0470*/  IADD3 R20, R20, 0x80, RZ ;  /* 0x0000008014147810 */ /* 0x000fce0007ffe0ff */
.L_x_15240:
[----:B------:R-:W-:Y:S05]  /*0480*/  BSYNC B0 ;  /* 0x0000000000007941 */ /* 0x000fea0003800000 */
.L_x_15239:
[----:B------:R-:W-:Y:S01]  /*0490*/  ISETP.GE.AND P1, PT, R20, R8, PT ;  /* 0x000000081400720c */ /* 0x000fe20003f26270 */
[----:B------:R-:W-:Y:S01]  /*04a0*/  BSSY B0, `(.L_x_15241) ;  /* 0x000001f000007945 */ /* 0x000fe20003800000 */
[----:B-1----:R-:W-:Y:S02]  /*04b0*/  PRMT R5, RZ, 0x7610, R5 ;  /* 0x00007610ff057816 */ /* 0x002fe40000000005 */
[----:B------:R-:W-:Y:S02]  /*04c0*/  CS2R R30, SRZ ;  /* 0x00000000001e7805 */ /* 0x000fe4000001ff00 */
[----:B------:R-:W-:Y:S02]  /*04d0*/  PRMT R27, RZ, 0x7610, R27 ;  /* 0x00007610ff1b7816 */ /* 0x000fe4000000001b */
[----:B------:R-:W-:Y:S02]  /*04e0*/  CS2R R32, SRZ ;  /* 0x0000000000207805 */ /* 0x000fe4000001ff00 */
[----:B------:R-:W-:-:S02]  /*04f0*/  PRMT R28, RZ, 0x7610, R28 ;  /* 0x00007610ff1c7816 */ /* 0x000fc4000000001c */
[----:B------:R-:W-:Y:S01]  /*0500*/  MOV R29, RZ ;  /* 0x000000ff001d7202 */ /* 0x000fe20000000f00 */
[----:B------:R-:W-:Y:S06]  /*0510*/  @P1 BRA `(.L_x_15242) ;  /* 0x00000000005c1947 */ /* 0x000fec0003800000 */
[----:B------:R-:W0:Y:S01]  /*0520*/  LDC.64 R18, c[0x0][0x230] ;  /* 0x00008c00ff127b82 */ /* 0x000e220000000a00 */
[----:B------:R-:W-:-:S07]  /*0530*/  LEA R0, R6, R20, 0x9 ;  /* 0x0000001406007211 */ /* 0x000fce00078e48ff */
[----:B------:R-:W1:Y:S08]  /*0540*/  LDC.64 R28, c[0x0][0x238] ;  /* 0x00008e00ff1c7b82 */ /* 0x000e700000000a00 */
[----:B------:R-:W2:Y:S01]  /*0550*/  LDC.64 R30, c[0x0][0x248] ;  /* 0x00009200ff1e7b82 */ /* 0x000ea20000000a00 */
[----:B0-----:R-:W-:-:S07]  /*0560*/  IMAD.WIDE.U32 R18, R0, 0x2, R18 ;  /* 0x0000000200127825 */ /* 0x001fce00078e0012 */
[----:B------:R-:W0:Y:S01]  /*0570*/  LDC.64 R32, c[0x0][0x258] ;  /* 0x00009600ff207b82 */ /* 0x000e220000000a00 */
[----:B------:R3:W5:Y:S07]  /*0580*/  LDG.E.U16 R27, desc[UR4][R18.64] ;  /* 0x00000004121b7981 */ /* 0x00076e000c1e1500 */
[----:B------:R-:W4:Y:S08]  /*0590*/  LDC.64 R36, c[0x0][0x240] ;  /* 0x00009000ff247b82 */ /* 0x000f300000000a00 */
[----:B------:R-:W4:Y:S08]  /*05a0*/  LDC.64 R34, c[0x0][0x250] ;  /* 0x00009400ff227b82 */ /* 0x000f300000000a00 */
[----:B---3--:R-:W3:Y:S01]  /*05b0*/  LDC.64 R18, c[0x0][0x260] ;  /* 0x00009800ff127b82 */ /* 0x008ee20000000a00 */
[----:B-1----:R-:W-:-:S04]  /*05c0*/  IMAD.WIDE.U32 R28, R0, 0x2, R28 ;  /* 0x00000002001c7825 */ /* 0x002fc800078e001c */
[C---:B--2---:R-:W-:Y:S02]  /*05d0*/  IMAD.WIDE.U32 R30, R0.reuse, 0x4, R30 ;  /* 0x00000004001e7825 */ /* 0x044fe400078e001e */
[----:B------:R1:W5:Y:S02]  /*05e0*/  LDG.E.U16 R28, desc[UR4][R28.64] ;  /* 0x000000041c1c7981 */ /* 0x000364000c1e1500 */
[C---:B0-----:R-:W-:Y:S02]  /*05f0*/  IMAD.WIDE.U32 R32, R0.reuse, 0x4, R32 ;  /* 0x0000000400207825 */ /* 0x041fe400078e0020 */
[----:B------:R1:W5:Y:S02]  /*0600*/  LDG.E R30, desc[UR4][R30.64] ;  /* 0x000000041e1e7981 */ /* 0x000364000c1e1900 */
[C---:B----4-:R-:W-:Y:S02]  /*0610*/  IMAD.WIDE.U32 R36, R0.reuse, 0x4, R36 ;  /* 0x0000000400247825 */ /* 0x050fe400078e0024 */
[----:B------:R1:W5:Y:S02]  /*0620*/  LDG.E R32, desc[UR4][R32.64] ;  /* 0x0000000420207981 */ /* 0x000364000c1e1900 */
[----:B------:R-:W-:-:S02]  /*0630*/  IMAD.WIDE.U32 R34, R0, 0x4, R34 ;  /* 0x0000000400227825 */ /* 0x000fc400078e0022 */
[----:B------:R1:W5:Y:S04]  /*0640*/  LDG.E R29, desc[UR4][R36.64] ;  /* 0x00000004241d7981 */ /* 0x000368000c1e1900 */
[----:B------:R1:W5:Y:S01]  /*0650*/  LDG.E R31, desc[UR4][R34.64] ;  /* 0x00000004221f7981 */ /* 0x000362000c1e1900 */
[----:B---3--:R-:W-:-:S05]  /*0660*/  IMAD.WIDE.U32 R18, R0, 0x4, R18 ;  /* 0x0000000400127825 */ /* 0x008fca00078e0012 */
[----:B------:R1:W5:Y:S01]  /*0670*/  LDG.E R33, desc[UR4][R18.64] ;  /* 0x0000000412217981 */ /* 0x000362000c1e1900 */
[----:B------:R-:W-:-:S07]  /*0680*/  IADD3 R20, R20, 0x80, RZ ;  /* 0x0000008014147810 */ /* 0x000fce0007ffe0ff */
.L_x_15242:
[----:B------:R-:W-:Y:S05]  /*0690*/  BSYNC B0 ;  /* 0x0000000000007941 */ /* 0x000fea0003800000 */
.L_x_15241:
[----:B------:R-:W-:Y:S01]  /*06a0*/  ISETP.GE.AND P1, PT, R20, R8, PT ;  /* 0x000000081400720c */ /* 0x000fe20003f26270 */
[----:B------:R-:W-:Y:S01]  /*06b0*/  BSSY B0, `(.L_x_15243) ;  /* 0x000001c000007945 */ /* 0x000fe20003800000 */
[----:B------:R-:W-:Y:S01]  /*06c0*/  HFMA2.MMA R2, -RZ, RZ, 0, 0 ;  /* 0x00000000ff027435 */ /* 0x000fe200000001ff */
[----:B------:R-:W-:Y:S02]  /*06d0*/  PRMT R4, RZ, 0x7610, R4 ;  /* 0x00007610ff047816 */ /* 0x000fe40000000004 */
[----:B-1----:R-:W-:Y:S02]  /*06e0*/  CS2R R34, SRZ ;  /* 0x0000000000227805 */ /* 0x002fe4000001ff00 */
[----:B------:R-:W-:-:S06]  /*06f0*/  MOV R0, RZ ;  /* 0x000000ff00007202 */ /* 0x000fcc0000000f00 */
[----:B------:R-:W-:Y:S05]  /*0700*/  @P1 BRA `(.L_x_15244) ;  /* 0x0000000000581947 */ /* 0x000fea0003800000 */
[----:B------:R-:W0:Y:S01]  /*0710*/  LDC.64 R2, c[0x0][0x230] ;  /* 0x00008c00ff027b82 */ /* 0x000e220000000a00 */
[----:B------:R-:W-:-:S07]  /*0720*/  LEA R34, R6, R20, 0x9 ;  /* 0x0000001406227211 */ /* 0x000fce00078e48ff */
[----:B------:R-:W1:Y:S08]  /*0730*/  LDC.64 R20, c[0x0][0x248] ;  /* 0x00009200ff147b82 */ /* 0x000e700000000a00 */
[----:B------:R-:W2:Y:S01]  /*0740*/  LDC.64 R18, c[0x0][0x250] ;  /* 0x00009400ff127b82 */ /* 0x000ea20000000a00 */
[----:B0-----:R-:W-:-:S07]  /*0750*/  IMAD.WIDE.U32 R4, R34, 0x2, R2 ;  /* 0x0000000222047825 */ /* 0x001fce00078e0002 */
[----:B------:R-:W0:Y:S01]  /*0760*/  LDC.64 R36, c[0x0][0x238] ;  /* 0x00008e00ff247b82 */ /* 0x000e220000000a00 */
[----:B------:R-:W5:Y:S07]  /*0770*/  LDG.E.U16 R5, desc[UR4][R4.64] ;  /* 0x0000000404057981 */ /* 0x000f6e000c1e1500 */
[----:B------:R-:W3:Y:S01]  /*0780*/  LDC.64 R2, c[0x0][0x240] ;  /* 0x00009000ff027b82 */ /* 0x000ee20000000a00 */
[----:B-1----:R-:W-:-:S04]  /*0790*/  IMAD.WIDE.U32 R20, R34, 0x4, R20 ;  /* 0x0000000422147825 */ /* 0x002fc800078e0014 */
[----:B--2---:R-:W-:-:S05]  /*07a0*/  IMAD.WIDE.U32 R18, R34, 0x4, R18 ;  /* 0x0000000422127825 */ /* 0x004fca00078e0012 */
[----:B------:R1:W5:Y:S02]  /*07b0*/  LDG.E R0, desc[UR4][R18.64] ;  /* 0x0000000412007981 */ /* 0x000364000c1e1900 */
[----:B-1----:R-:W1:Y:S01]  /*07c0*/  LDC.64 R18, c[0x0][0x260] ;  /* 0x00009800ff127b82 */ /* 0x002e620000000a00 */
[----:B---3--:R-:W-:-:S06]  /*07d0*/  IMAD.WIDE.U32 R2, R34, 0x4, R2 ;  /* 0x0000000422027825 */ /* 0x008fcc00078e0002 */
[----:B------:R-:W5:Y:S04]  /*07e0*/  LDG.E R3, desc[UR4][R2.64] ;  /* 0x0000000402037981 */ /* 0x000f68000c1e1900 */
[----:B------:R2:W5:Y:S02]  /*07f0*/  LDG.E R2, desc[UR4][R20.64] ;  /* 0x0000000414027981 */ /* 0x000564000c1e1900 */
[----:B--2---:R-:W2:Y:S01]  /*0800*/  LDC.64 R20, c[0x0][0x258] ;  /* 0x00009600ff147b82 */ /* 0x004ea20000000a00 */
[----:B0-----:R-:W-:-:S04]  /*0810*/  IMAD.WIDE.U32 R36, R34, 0x2, R36 ;  /* 0x0000000222247825 */ /* 0x001fc800078e0024 */
[C---:B-1----:R-:W-:Y:S01]  /*0820*/  IMAD.WIDE.U32 R18, R34.reuse, 0x4, R18 ;  /* 0x0000000422127825 */ /* 0x042fe200078e0012 */
[----:B------:R0:W5:Y:S04]  /*0830*/  LDG.E.U16 R4, desc[UR4][R36.64] ;  /* 0x0000000424047981 */ /* 0x000168000c1e1500 */
[----:B------:R0:W5:Y:S01]  /*0840*/  LDG.E R35, desc[UR4][R18.64] ;  /* 0x0000000412237981 */ /* 0x000162000c1e1900 */
[----:B--2---:R-:W-:-:S05]  /*0850*/  IMAD.WIDE.U32 R20, R34, 0x4, R20 ;  /* 0x0000000422147825 */ /* 0x004fca00078e0014 */
[----:B------:R0:W5:Y:S02]  /*0860*/  LDG.E R34, desc[UR4][R20.64] ;  /* 0x0000000414227981 */ /* 0x000164000c1e1900 */
.L_x_15244:
[----:B------:R-:W-:Y:S05]  /*0870*/  BSYNC B0 ;  /* 0x0000000000007941 */ /* 0x000fea0003800000 */
.L_x_15243:
[----:B------:R-:W-:Y:S04]  /*0880*/  BSSY B0, `(.L_x_15245) ;  /* 0x000000e000007945 */ /* 0x000fe80003800000 */
[----:B------:R-:W-:Y:S05]  /*0890*/  @P0 BRA `(.L_x_15246) ;  /* 0x0000000000300947 */ /* 0x000fea0003800000 */
[----:B0----5:R-:W-:Y:S01]  /*08a0*/  FMUL.FTZ R19, R15, R15 ;  /* 0x0000000f0f137220 */ /* 0x021fe20000410000 */
[----:B------:R-:W-:Y:S01]  /*08b0*/  SHF.L.U32 R18, R11, 0x10, RZ ;  /* 0x000000100b127819 */ /* 0x000fe200000006ff */
[----:B------:R-:W-:Y:S01]  /*08c0*/  ULDC UR6, c[0x0][0x218] ;  /* 0x0000860000067ab9 */ /* 0x000fe20000000800 */
[----:B------:R-:W-:Y:S01]  /*08d0*/  SHF.L.U32 R11, R12, 0x10, RZ ;  /* 0x000000100c0b7819 */ /* 0x000fe200000006ff */
[----:B------:R-:W-:Y:S01]  /*08e0*/  FMUL.FTZ R16, R19, R16 ;  /* 0x0000001013107220 */ /* 0x000fe20000410000 */
[----:B------:R-:W-:Y:S01]  /*08f0*/  FMUL.FTZ R12, R15, R13 ;  /* 0x0000000d0f0c7220 */ /* 0x000fe20000410000 */
[----:B------:R-:W-:Y:S02]  /*0900*/  FFMA.FTZ R17, -R17, UR6, R18 ;  /* 0x0000000611117c23 */ /* 0x000fe40008010112 */
[----:B------:R-:W-:Y:S01]  /*0910*/  FADD.FTZ R11, R11, -R14 ;  /* 0x8000000e0b0b7221 */ /* 0x000fe20000010000 */
[----:B------:R-:W-:-:S04]  /*0920*/  FMUL.FTZ R16, R16, UR6 ;  /* 0x0000000610107c20 */ /* 0x000fc80008410000 */
[----:B------:R-:W-:-:S04]  /*0930*/  FFMA.FTZ R11, -R16, R11, R17 ;  /* 0x0000000b100b7223 */ /* 0x000fc80000010111 */
[----:B------:R-:W-:-:S05]  /*0940*/  FMUL.FTZ R14, R11, R12 ;  /* 0x0000000c0b0e7220 */ /* 0x000fca0000410000 */
[----:B------:R-:W-:-:S07]  /*0950*/  F2FP.BF16.F32.PACK_AB R14, RZ, R14 ;  /* 0x0000000eff0e723e */ /* 0x000fce00000010ff */
.L_x_15246:
[----:B------:R-:W-:Y:S05]  /*0960*/  BSYNC B0 ;  /* 0x0000000000007941 */ /* 0x000fea0003800000 */
.L_x_15245:
[----:B-----5:R-:W1:Y:S01]  /*0970*/  @!P0 LDC.64 R12, c[0x0][0x228] ;  /* 0x00008a00ff0c8b82 */ /* 0x020e620000000a00 */
[-C--:B------:R-:W-:Y:S01]  /*0980*/  MOV R11, R7.reuse ;  /* 0x00000007000b7202 */ /* 0x080fe20000000f00 */
[----:B------:R-:W-:Y:S01]  /*0990*/  BSSY B0, `(.L_x_15247) ;  /* 0x0000018000007945 */ /* 0x000fe20003800000 */
[----:B------:R-:W-:Y:S02]  /*09a0*/  @!P0 LEA R7, R6, R7, 0x9 ;  /* 0x0000000706078211 */ /* 0x000fe400078e48ff */
[C---:B0-----:R-:W-:Y:S02]  /*09b0*/  IADD3 R19, R11.reuse, 0x80, RZ ;  /* 0x000000800b137810 */ /* 0x041fe40007ffe0ff */
[----:B------:R-:W-:Y:S02]  /*09c0*/  IADD3 R15, R11, 0x100, RZ ;  /* 0x000001000b0f7810 */ /* 0x000fe40007ffe0ff */
[----:B------:R-:W-:Y:S02]  /*09d0*/  ISETP.GE.AND P1, PT, R19, R8, PT ;  /* 0x000000081300720c */ /* 0x000fe40003f26270 */
[----:B------:R-:W-:-:S02]  /*09e0*/  IADD3 R17, R11, 0x180, RZ ;  /* 0x000001800b117810 */ /* 0x000fc40007ffe0ff */
[----:B------:R-:W-:Y:S02]  /*09f0*/  @!P0 MOV R11, R19 ;  /* 0x00000013000b8202 */ /* 0x000fe40000000f00 */
[-C--:B------:R-:W-:Y:S02]  /*0a00*/  ISETP.GE.AND P2, PT, R15, R8.reuse, PT ;  /* 0x000000080f00720c */ /* 0x080fe40003f46270 */
[-C--:B------:R-:W-:Y:S02]  /*0a10*/  ISETP.GE.AND P3, PT, R17, R8.reuse, PT ;  /* 0x000000081100720c */ /* 0x080fe40003f66270 */
[----:B------:R-:W-:Y:S01]  /*0a20*/  ISETP.GE.AND P4, PT, R11, R8, PT ;  /* 0x000000080b00720c */ /* 0x000fe20003f86270 */
[----:B-1----:R-:W-:Y:S02]  /*0a30*/  @!P0 IMAD.WIDE.U32 R12, R7, 0x2, R12 ;  /* 0x00000002070c8825 */ /* 0x002fe400078e000c */
[----:B------:R-:W-:Y:S10]  /*0a40*/  @P1 BRA `(.L_x_15248) ;  /* 0x0000000000301947 */ /* 0x000ff40003800000 */
[----:B------:R-:W-:Y:S01]  /*0a50*/  FMUL.FTZ R16, R24, R24 ;  /* 0x0000001818107220 */ /* 0x000fe20000410000 */
        /* <DEDUP_REMOVED lines=11> */
.L_x_15248:
[----:B------:R-:W-:Y:S05]  /*0b10*/  BSYNC B0 ;  /* 0x0000000000007941 */ /* 0x000fea0003800000 */
.L_x_15247:
[----:B------:R-:W-:Y:S04]  /*0b20*/  BSSY B0, `(.L_x_15249) ;  /* 0x000000e000007945 */ /* 0x000fe80003800000 */
[----:B------:R-:W-:Y:S05]  /*0b30*/  @P2 BRA `(.L_x_15250) ;  /* 0x0000000000302947 */ /* 0x000fea0003800000 */
        /* <DEDUP_REMOVED lines=12> */
.L_x_15250:
[----:B------:R-:W-:Y:S05]  /*0c00*/  BSYNC B0 ;  /* 0x0000000000007941 */ /* 0x000fea0003800000 */
.L_x_15249:
        /* <DEDUP_REMOVED lines=14> */
.L_x_15252:
[----:B------:R-:W-:Y:S05]  /*0cf0*/  BSYNC B0 ;  /* 0x0000000000007941 */ /* 0x000fea0003800000 */
.L_x_15251:
[----:B------:R0:W-:Y:S01]  /*0d00*/  @!P0 STG.E.U16 desc[UR4][R12.64], R14 ;  /* 0x0000000e0c008986 */ /* 0x0001e2000c101504 */
[----:B------:R-:W-:Y:S04]  /*0d10*/  BSSY B0, `(.L_x_15253) ;  /* 0x000000c000007945 */ /* 0x000fe80003800000 */
[----:B------:R-:W-:Y:S05]  /*0d20*/  @P4 BRA `(.L_x_15254) ;  /* 0x0000000000284947 */ /* 0x000fea0003800000 */
[----:B------:R-:W1:Y:S01]  /*0d30*/  LDC.64 R4, c[0x0][0x228] ;  /* 0x00008a00ff047b82 */ /* 0x000e620000000a00 */
[----:B------:R-:W-:Y:S02]  /*0d40*/  LEA R3, R6, R11, 0x9 ;  /* 0x0000000b06037211 */ /* 0x000fe400078e48ff */
[----:B------:R-:W-:-:S04]  /*0d50*/  IADD3 R11, R11, 0x80, RZ ;  /* 0x000000800b0b7810 */ /* 0x000fc80007ffe0ff */
[----:B------:R-:W-:-:S13]  /*0d60*/  ISETP.GE.AND P0, PT, R11, R8, PT ;  /* 0x000000080b00720c */ /* 0x000fda0003f06270 */
[----:B------:R-:W-:Y:S02]  /*0d70*/  @!P0 LEA R9, R6, R11, 0x9 ;  /* 0x0000000b06098211 */ /* 0x000fe400078e48ff */
[----:B------:R-:W-:Y:S01]  /*0d80*/  @!P0 IADD3 R11, R11, 0x80, RZ ;  /* 0x000000800b0b8810 */ /* 0x000fe20007ffe0ff */
[----:B-1----:R-:W-:-:S04]  /*0d90*/  IMAD.WIDE.U32 R2, R3, 0x2, R4 ;  /* 0x0000000203027825 */ /* 0x002fc800078e0004 */
[----:B------:R-:W-:Y:S01]  /*0da0*/  @!P0 IMAD.WIDE.U32 R4, R9, 0x2, R4 ;  /* 0x0000000209048825 */ /* 0x000fe200078e0004 */
[----:B------:R1:W-:Y:S04]  /*0db0*/  STG.E.U16 desc[UR4][R2.64], R7 ;  /* 0x0000000702007986 */ /* 0x0003e8000c101504 */
[----:B------:R1:W-:Y:S02]  /*0dc0*/  @!P0 STG.E.U16 desc[UR4][R4.64], R15 ;  /* 0x0000000f04008986 */ /* 0x0003e4000c101504 */
.L_x_15254:
[----:B------:R-:W-:Y:S05]  /*0dd0*/  BSYNC B0 ;  /* 0x0000000000007941 */ /* 0x000fea0003800000 */
.L_x_15253:
[----:B------:R-:W-:-:S13]  /*0de0*/  ISETP.GE.AND P0, PT, R11, R8, PT ;  /* 0x000000080b00720c */ /* 0x000fda0003f06270 */
[----:B------:R-:W-:Y:S05]  /*0df0*/  @P0 EXIT ;  /* 0x000000000000094d */ /* 0x000fea0003800000 */
[----:B-1----:R-:W1:Y:S01]  /*0e00*/  LDC.64 R2, c[0x0][0x228] ;  /* 0x00008a00ff027b82 */ /* 0x002e620000000a00 */
[----:B------:R-:W-:-:S05]  /*0e10*/  LEA R11, R6, R11, 0x9 ;  /* 0x0000000b060b7211 */ /* 0x000fca00078e48ff */
[----:B-1----:R-:W-:-:S05]  /*0e20*/  IMAD.WIDE.U32 R2, R11, 0x2, R2 ;  /* 0x000000020b027825 */ /* 0x002fca00078e0002 */
[----:B------:R-:W-:Y:S01]  /*0e30*/  STG.E.U16 desc[UR4][R2.64], R0 ;  /* 0x0000000002007986 */ /* 0x000fe2000c101504 */
[----:B------:R-:W-:Y:S05]  /*0e40*/  EXIT ;  /* 0x000000000000794d */ /* 0x000fea0003800000 */
.L_x_15255:
        /* <DEDUP_REMOVED lines=11> */
.L_x_28421:


//--------------------- .text._ZN2at6native29vectorized_elementwise_kernelILi2EZZZNS0_49_GLOBAL__N__b919a28f_16_Normalization_cu_5c38458737batch_norm_elementwise_backward_trainERKNS_6TensorES5_S5_S5_S5_S5_S5_ENKUlvE0_clEvENKUlvE2_clEvEUlN3c108BFloat16ES9_fffffE_St5arrayIPcLm8EEEEviT0_T1_ --------------------------
	.section	.text._ZN2at6native29vectorized_elementwise_kernelILi2EZZZNS0_49_GLOBAL__N__b919a28f_16_Normalization_cu_5c38458737batch_norm_elementwise_backward_trainERKNS_6TensorES5_S5_S5_S5_S5_S5_ENKUlvE0_clEvENKUlvE2_clEvEUlN3c108BFloat16ES9_fffffE_St5arrayIPcLm8EEEEviT0_T1_,"ax",@progbits
	.align	128
        .global         _ZN2at6native29vectorized_elementwise_kernelILi2EZZZNS0_49_GLOBAL__N__b919a28f_16_Normalization_cu_5c38458737batch_norm_elementwise_backward_trainERKNS_6TensorES5_S5_S5_S5_S5_S5_ENKUlvE0_clEvENKUlvE2_clEvEUlN3c108BFloat16ES9_fffffE_St5arrayIPcLm8EEEEviT0_T1_
        .type           _ZN2at6native29vectorized_elementwise_kernelILi2EZZZNS0_49_GLOBAL__N__b919a28f_16_Normalization_cu_5c38458737batch_norm_elementwise_backward_trainERKNS_6TensorES5_S5_S5_S5_S5_S5_ENKUlvE0_clEvENKUlvE2_clEvEUlN3c108BFloat16ES9_fffffE_St5arrayIPcLm8EEEEviT0_T1_,@function
        .size           _ZN2at6native29vectorized_elementwise_kernelILi2EZZZNS0_49_GLOBAL__N__b919a28f_16_Normalization_cu_5c38458737batch_norm_elementwise_backward_trainERKNS_6TensorES5_S5_S5_S5_S5_S5_ENKUlvE0_clEvENKUlvE2_clEvEUlN3c108BFloat16ES9_fffffE_St5arrayIPcLm8EEEEviT0_T1_,(.L_x_28422 - _ZN2at6native29vectorized_elementwise_kernelILi2EZZZNS0_49_GLOBAL__N__b919a28f_16_Normalization_cu_5c38458737batch_norm_elementwise_backward_trainERKNS_6TensorES5_S5_S5_S5_S5_S5_ENKUlvE0_clEvENKUlvE2_clEvEUlN3c108BFloat16ES9_fffffE_St5arrayIPcLm8EEEEviT0_T1_)
        .other          _ZN2at6native29vectorized_elementwise_kernelILi2EZZZNS0_49_GLOBAL__N__b919a28f_16_Normalization_cu_5c38458737batch_norm_elementwise_backward_trainERKNS_6TensorES5_S5_S5_S5_S5_S5_ENKUlvE0_clEvENKUlvE2_clEvEUlN3c108BFloat16ES9_fffffE_St5arrayIPcLm8EEEEviT0_T1_,@"STO_CUDA_ENTRY STV_DEFAULT"
_ZN2at6native29vectorized_elementwise_kernelILi2EZZZNS0_49_GLOBAL__N__b919a28f_16_Normalization_cu_5c38458737batch_norm_elementwise_backward_trainERKNS_6TensorES5_S5_S5_S5_S5_S5_ENKUlvE0_clEvENKUlvE2_clEvEUlN3c108BFloat16ES9_fffffE_St5arrayIPcLm8EEEEviT0_T1_:
.text._ZN2at6native29vectorized_elementwise_kernelILi2EZZZNS0_49_GLOBAL__N__b919a28f_16_Normalization_cu_5c38458737batch_norm_elementwise_backward_trainERKNS_6TensorES5_S5_S5_S5_S5_S5_ENKUlvE0_clEvENKUlvE2_clEvEUlN3c108BFloat16ES9_fffffE_St5arrayIPcLm8EEEEviT0_T1_:
        /* <DEDUP_REMOVED lines=11> */
[----:B------:R-:W2:Y:S08]  /*00b0*/  LDC.64 R42, c[0x0][0x258] ;  /* 0x00009600ff2a7b82 */ /* 0x000eb00000000a00 */
[----:B------:R-:W3:Y:S08]  /*00c0*/  LDC.64 R2, c[0x0][0x230] ;  /* 0x00008c00ff027b82 */ /* 0x000ef00000000a00 */
[----:B------:R-:W4:Y:S01]  /*00d0*/  LDC.64 R56, c[0x0][0x260] ;  /* 0x00009800ff387b82 */ /* 0x000f220000000a00 */
[----:B-1----:R-:W-:-:S04]  /*00e0*/  IMAD.WIDE R44, R58, 0x4, R44 ;  /* 0x000000043a2c7825 */ /* 0x002fc800078e022c */
[----:B0-----:R-:W-:-:S03]  /*00f0*/  IMAD.WIDE.U32 R44, R0, 0x8, R44 ;  /* 0x00000008002c7825 */ /* 0x001fc600078e002c */
[----:B------:R-:W0:Y:S01]  /*0100*/  LDC.64 R40, c[0x0][0x238] ;  /* 0x00008e00ff287b82 */ /* 0x000e220000000a00 */
[C---:B--2---:R-:W-:Y:S01]  /*0110*/  IMAD.WIDE R42, R58.reuse, 0x4, R42 ;  /* 0x000000043a2a7825 */ /* 0x044fe200078e022a */
[----:B------:R-:W2:Y:S06]  /*0120*/  LDG.E.64 R18, desc[UR4][R44.64] ;  /* 0x000000042c127981 */ /* 0x000eac000c1e1b00 */
[----:B------:R-:W1:Y:S01]  /*0130*/  LDC.64 R60, c[0x0][0x248] ;  /* 0x00009200ff3c7b82 */ /* 0x000e620000000a00 */
[----:B---3--:R-:W-:Y:S01]  /*0140*/  IMAD.WIDE R2, R58, 0x2, R2 ;  /* 0x000000023a027825 */ /* 0x008fe200078e0202 */
[----:B------:R-:W3:Y:S06]  /*0150*/  LDG.E.64 R6, desc[UR4][R44.64+0x400] ;  /* 0x000400042c067981 */ /* 0x000eec000c1e1b00 */
[----:B------:R-:W5:Y:S01]  /*0160*/  LDC.64 R32, c[0x0][0x240] ;  /* 0x00009000ff207b82 */ /* 0x000f620000000a00 */
[C---:B------:R-:W-:Y:S01]  /*0170*/  IMAD.WIDE.U32 R42, R0.reuse, 0x8, R42 ;  /* 0x00000008002a7825 */ /* 0x040fe200078e002a */
[----:B------:R-:W3:Y:S03]  /*0180*/  LDG.E.64 R34, desc[UR4][R44.64+0xc00] ;  /* 0x000c00042c227981 */ /* 0x000ee6000c1e1b00 */
[----:B------:R-:W-:Y:S01]  /*0190*/  IMAD.WIDE.U32 R2, R0, 0x4, R2 ;  /* 0x0000000400027825 */ /* 0x000fe200078e0002 */
[----:B------:R-:W3:Y:S03]  /*01a0*/  LDG.E.64 R30, desc[UR4][R42.64] ;  /* 0x000000042a1e7981 */ /* 0x000ee6000c1e1b00 */
[C---:B----4-:R-:W-:Y:S01]  /*01b0*/  IMAD.WIDE R56, R58.reuse, 0x4, R56 ;  /* 0x000000043a387825 */ /* 0x050fe200078e0238 */
[----:B------:R-:W4:Y:S03]  /*01c0*/  LDG.E R47, desc[UR4][R2.64] ;  /* 0x00000004022f7981 */ /* 0x000f26000c1e1900 */
[C---:B0-----:R-:W-:Y:S01]  /*01d0*/  IMAD.WIDE R40, R58.reuse, 0x2, R40 ;  /* 0x000000023a287825 */ /* 0x041fe200078e0228 */
[----:B------:R-:W4:Y:S03]  /*01e0*/  LDG.E R49, desc[UR4][R2.64+0x200] ;  /* 0x0002000402317981 */ /* 0x000f26000c1e1900 */
[----:B-1----:R-:W-:Y:S01]  /*01f0*/  IMAD.WIDE R60, R58, 0x4, R60 ;  /* 0x000000043a3c7825 */ /* 0x002fe200078e023c */
[----:B------:R-:W4:Y:S03]  /*0200*/  LDG.E.64 R14, desc[UR4][R42.64+0x400] ;  /* 0x000400042a0e7981 */ /* 0x000f26000c1e1b00 */
[C---:B------:R-:W-:Y:S01]  /*0210*/  IMAD.WIDE.U32 R56, R0.reuse, 0x8, R56 ;  /* 0x0000000800387825 */ /* 0x040fe200078e0038 */
[----:B------:R-:W4:Y:S03]  /*0220*/  LDG.E R54, desc[UR4][R2.64+0x400] ;  /* 0x0004000402367981 */ /* 0x000f26000c1e1900 */
[----:B------:R-:W-:Y:S01]  /*0230*/  IMAD.WIDE.U32 R40, R0, 0x4, R40 ;  /* 0x0000000400287825 */ /* 0x000fe200078e0028 */
[----:B------:R-:W4:Y:S03]  /*0240*/  LDG.E.64 R24, desc[UR4][R56.64] ;  /* 0x0000000438187981 */ /* 0x000f26000c1e1b00 */
[----:B-----5:R-:W-:Y:S01]  /*0250*/  IMAD.WIDE R32, R58, 0x4, R32 ;  /* 0x000000043a207825 */ /* 0x020fe200078e0220 */
[----:B------:R-:W5:Y:S03]  /*0260*/  LDG.E R48, desc[UR4][R40.64+0x200] ;  /* 0x0002000428307981 */ /* 0x000f66000c1e1900 */
[C---:B------:R-:W-:Y:S01]  /*0270*/  IMAD.WIDE.U32 R60, R0.reuse, 0x8, R60 ;  /* 0x00000008003c7825 */ /* 0x040fe200078e003c */
[----:B------:R-:W5:Y:S03]  /*0280*/  LDG.E.64 R20, desc[UR4][R56.64+0x400] ;  /* 0x0004000438147981 */ /* 0x000f66000c1e1b00 */
[----:B------:R-:W-:Y:S01]  /*0290*/  IMAD.WIDE.U32 R32, R0, 0x8, R32 ;  /* 0x0000000800207825 */ /* 0x000fe200078e0020 */
[----:B------:R-:W5:Y:S04]  /*02a0*/  LDG.E.64 R22, desc[UR4][R60.64+0x400] ;  /* 0x000400043c167981 */ /* 0x000f68000c1e1b00 */
[----:B------:R-:W5:Y:S04]  /*02b0*/  LDG.E.64 R26, desc[UR4][R32.64] ;  /* 0x00000004201a7981 */ /* 0x000f68000c1e1b00 */
[----:B------:R-:W5:Y:S04]  /*02c0*/  LDG.E R46, desc[UR4][R40.64] ;  /* 0x00000004282e7981 */ /* 0x000f68000c1e1900 */
[----:B------:R-:W5:Y:S04]  /*02d0*/  LDG.E R50, desc[UR4][R40.64+0x400] ;  /* 0x0004000428327981 */ /* 0x000f68000c1e1900 */
[----:B------:R-:W5:Y:S04]  /*02e0*/  LDG.E.64 R16, desc[UR4][R32.64+0x400] ;  /* 0x0004000420107981 */ /* 0x000f68000c1e1b00 */
[----:B------:R-:W5:Y:S04]  /*02f0*/  LDG.E.64 R28, desc[UR4][R60.64] ;  /* 0x000000043c1c7981 */ /* 0x000f68000c1e1b00 */
[----:B------:R-:W5:Y:S04]  /*0300*/  LDG.E R51, desc[UR4][R40.64+0x600] ;  /* 0x0006000428337981 */ /* 0x000f68000c1e1900 */
[----:B------:R-:W5:Y:S04]  /*0310*/  LDG.E.64 R10, desc[UR4][R60.64+0xc00] ;  /* 0x000c00043c0a7981 */ /* 0x000f68000c1e1b00 */
[----:B------:R-:W5:Y:S04]  /*0320*/  LDG.E.64 R12, desc[UR4][R60.64+0x800] ;  /* 0x000800043c0c7981 */ /* 0x000f68000c1e1b00 */
[----:B------:R-:W5:Y:S04]  /*0330*/  LDG.E R55, desc[UR4][R2.64+0x600] ;  /* 0x0006000402377981 */ /* 0x000f68000c1e1900 */
[----:B------:R-:W5:Y:S04]  /*0340*/  LDG.E.64 R4, desc[UR4][R56.64+0x800] ;  /* 0x0008000438047981 */ /* 0x000f68000c1e1b00 */
[----:B------:R-:W5:Y:S04]  /*0350*/  LDG.E.64 R8, desc[UR4][R56.64+0xc00] ;  /* 0x000c000438087981 */ /* 0x000f68000c1e1b00 */
[----:B------:R-:W5:Y:S04]  /*0360*/  LDG.E.64 R2, desc[UR4][R44.64+0x800] ;  /* 0x000800042c027981 */ /* 0x000f68000c1e1b00 */
[----:B------:R-:W5:Y:S04]  /*0370*/  LDG.E.64 R36, desc[UR4][R42.64+0x800] ;  /* 0x000800042a247981 */ /* 0x000f68000c1e1b00 */
[----:B------:R0:W5:Y:S04]  /*0380*/  LDG.E.64 R38, desc[UR4][R42.64+0xc00] ;  /* 0x000c00042a267981 */ /* 0x000168000c1e1b00 */
[----:B------:R-:W5:Y:S04]  /*0390*/  LDG.E.64 R40, desc[UR4][R32.64+0x800] ;  /* 0x0008000420287981 */ /* 0x000f68000c1e1b00 */
[----:B------:R-:W5:Y:S01]  /*03a0*/  LDG.E.64 R52, desc[UR4][R32.64+0xc00] ;  /* 0x000c000420347981 */ /* 0x000f62000c1e1b00 */
[----:B--2---:R-:W-:-:S04]  /*03b0*/  FMUL.FTZ R59, R18, R18 ;  /* 0x00000012123b7220 */ /* 0x004fc80000410000 */
[----:B---3--:R-:W-:Y:S01]  /*03c0*/  FMUL.FTZ R59, R30, R59 ;  /* 0x0000003b1e3b7220 */ /* 0x008fe20000410000 */
[----:B----4-:R-:W-:-:S04]  /*03d0*/  PRMT R30, R47, 0x7632, R30 ;  /* 0x000076322f1e7816 */ /* 0x010fc8000000001e */
[----:B------:R-:W-:Y:S01]  /*03e0*/  SHF.L.U32 R30, R30, 0x10, RZ ;  /* 0x000000101e1e7819 */ /* 0x000fe200000006ff */
[----:B0-----:R-:W-:-:S04]  /*03f0*/  FMUL.FTZ R42, R19, R19 ;  /* 0x00000013132a7220 */ /* 0x001fc80000410000 */
[----:B------:R-:W-:Y:S01]  /*0400*/  FFMA.FTZ R30, -R25, UR6, R30 ;  /* 0x00000006191e7c23 */ /* 0x000fe2000801011e */
[----:B-----5:R-:W-:-:S05]  /*0410*/  SHF.L.U32 R25, R48, 0x10, RZ ;  /* 0x0000001030197819 */ /* 0x020fca00000006ff */
[----:B------:R-:W-:Y:S01]  /*0420*/  FADD.FTZ R22, -R22, R25 ;  /* 0x0000001916167221 */ /* 0x000fe20000010100 */
[----:B------:R-:W-:Y:S01]  /*0430*/  FMUL.FTZ R25, R6, R6 ;  /* 0x0000000606197220 */ /* 0x000fe20000410000 */
[----:B------:R-:W-:Y:S01]  /*0440*/  FMUL.FTZ R27, R27, R19 ;  /* 0x000000131b1b7220 */ /* 0x000fe20000410000 */
[C---:B------:R-:W-:Y:S02]  /*0450*/  PRMT R19, R49.reuse, 0x7632, R19 ;  /* 0x0000763231137816 */ /* 0x040fe40000000013 */
[----:B------:R-:W-:Y:S01]  /*0460*/  FMUL.FTZ R14, R14, R25 ;  /* 0x000000190e0e7220 */ /* 0x000fe20000410000 */
[----:B------:R-:W-:-:S03]  /*0470*/  SHF.L.U32 R49, R49, 0x10, RZ ;  /* 0x0000001031317819 */ /* 0x000fc600000006ff */
[----:B------:R-:W-:Y:S02]  /*0480*/  FMUL.FTZ R14, R14, UR6 ;  /* 0x000000060e0e7c20 */ /* 0x000fe40008410000 */
[----:B------:R-:W-:Y:S01]  /*0490*/  FFMA.FTZ R49, -R20, UR6, R49 ;  /* 0x0000000614317c23 */ /* 0x000fe20008010131 */
[----:B------:R-:W-:Y:S02]  /*04a0*/  SHF.L.U32 R61, R46, 0x10, RZ ;  /* 0x000000102e3d7819 */ /* 0x000fe400000006ff */
[----:B------:R-:W-:Y:S01]  /*04b0*/  SHF.L.U32 R47, R47, 0x10, RZ ;  /* 0x000000102f2f7819 */ /* 0x000fe200000006ff */
[----:B------:R-:W-:Y:S01]  /*04c0*/  FFMA.FTZ R49, -R14, R22, R49 ;  /* 0x000000160e317223 */ /* 0x000fe20000010131 */
[----:B------:R-:W-:Y:S01]  /*04d0*/  PRMT R14, R50, 0x7632, R14 ;  /* 0x00007632320e7816 */ /* 0x000fe2000000000e */
[----:B------:R-:W-:Y:S01]  /*04e0*/  FMUL.FTZ R6, R16, R6 ;  /* 0x0000000610067220 */ /* 0x000fe20000410000 */
[----:B------:R-:W-:Y:S01]  /*04f0*/  FMUL.FTZ R59, R59, UR6 ;  /* 0x000000063b3b7c20 */ /* 0x000fe20008410000 */
[----:B------:R-:W-:Y:S01]  /*0500*/  FADD.FTZ R28, -R28, R61 ;  /* 0x0000003d1c1c7221 */ /* 0x000fe20000010100 */
[----:B------:R-:W-:Y:S01]  /*0510*/  FFMA.FTZ R24, -R24, UR6, R47 ;  /* 0x0000000618187c23 */ /* 0x000fe2000801012f */
[----:B------:R-:W-:-:S02]  /*0520*/  SHF.L.U32 R16, R14, 0x10, RZ ;  /* 0x000000100e107819 */ /* 0x000fc400000006ff */
[C---:B------:R-:W-:Y:S02]  /*0530*/  PRMT R14, R51.reuse, 0x7632, R14 ;  /* 0x00007632330e7816 */ /* 0x040fe4000000000e */
[----:B------:R-:W-:Y:S01]  /*0540*/  SHF.L.U32 R51, R51, 0x10, RZ ;  /* 0x0000001033337819 */ /* 0x000fe200000006ff */
[----:B------:R-:W-:Y:S01]  /*0550*/  FFMA.FTZ R59, -R59, R28, R24 ;  /* 0x0000001c3b3b7223 */ /* 0x000fe20000010118 */
[----:B------:R-:W-:Y:S01]  /*0560*/  FMUL.FTZ R18, R26, R18 ;  /* 0x000000121a127220 */ /* 0x000fe20000410000 */
[-C--:B------:R-:W-:Y:S01]  /*0570*/  FMUL.FTZ R24, R7, R7.reuse ;  /* 0x0000000707187220 */ /* 0x080fe20000410000 */
[----:B------:R-:W-:Y:S01]  /*0580*/  SHF.L.U32 R26, R19, 0x10, RZ ;  /* 0x00000010131a7819 */ /* 0x000fe200000006ff */
[----:B------:R-:W-:Y:S01]  /*0590*/  FMUL.FTZ R7, R17, R7 ;  /* 0x0000000711077220 */ /* 0x000fe20000410000 */
[----:B------:R-:W-:Y:S01]  /*05a0*/  SHF.L.U32 R17, R50, 0x10, RZ ;  /* 0x0000001032117819 */ /* 0x000fe200000006ff */
[----:B------:R-:W-:Y:S01]  /*05b0*/  FADD.FTZ R51, -R10, R51 ;  /* 0x000000330a337221 */ /* 0x000fe20000010100 */
[----:B------:R-:W-:-:S02]  /*05c0*/  SHF.L.U32 R14, R14, 0x10, RZ ;  /* 0x000000100e0e7819 */ /* 0x000fc400000006ff */
[----:B------:R-:W-:Y:S02]  /*05d0*/  PRMT R48, R48, 0x7632, R48 ;  /* 0x0000763230307816 */ /* 0x000fe40000000030 */
[----:B------:R-:W-:Y:S01]  /*05e0*/  PRMT R10, R54, 0x7632, R10 ;  /* 0x00007632360a7816 */ /* 0x000fe2000000000a */
[----:B------:R-:W-:Y:S01]  /*05f0*/  FFMA.FTZ R26, -R21, UR6, R26 ;  /* 0x00000006151a7c23 */ /* 0x000fe2000801011a */
[----:B------:R-:W-:Y:S01]  /*0600*/  SHF.L.U32 R48, R48, 0x10, RZ ;  /* 0x0000001030307819 */ /* 0x000fe200000006ff */
[----:B------:R-:W-:Y:S01]  /*0610*/  FADD.FTZ R17, -R12, R17 ;  /* 0x000000110c117221 */ /* 0x000fe20000010100 */
[----:B------:R-:W-:Y:S01]  /*0620*/  FADD.FTZ R21, -R11, R14 ;  /* 0x0000000e0b157221 */ /* 0x000fe20000010100 */
[----:B------:R-:W-:Y:S01]  /*0630*/  FMUL.FTZ R15, R15, R24 ;  /* 0x000000180f0f7220 */ /* 0x000fe20000410000 */
[----:B------:R-:W-:Y:S02]  /*0640*/  PRMT R12, R55, 0x7632, R12 ;  /* 0x00007632370c7816 */ /* 0x000fe4000000000c */
[----:B------:R-:W-:Y:S01]  /*0650*/  SHF.L.U32 R14, R10, 0x10, RZ ;  /* 0x000000100a0e7819 */ /* 0x000fe200000006ff */
[----:B------:R-:W-:Y:S01]  /*0660*/  FADD.FTZ R16, -R13, R16 ;  /* 0x000000100d107221 */ /* 0x000fe20000010100 */
[----:B------:R-:W0:Y:S01]  /*0670*/  LDC.64 R10, c[0x0][0x228] ;  /* 0x00008a00ff0a7b82 */ /* 0x000e220000000a00 */
[----:B------:R-:W-:Y:S01]  /*0680*/  SHF.L.U32 R13, R54, 0x10, RZ ;  /* 0x00000010360d7819 */ /* 0x000fe200000006ff */
[----:B------:R-:W-:Y:S01]  /*0690*/  FADD.FTZ R23, -R23, R48 ;  /* 0x0000003017177221 */ /* 0x000fe20000010100 */
[----:B------:R-:W-:Y:S01]  /*06a0*/  FMUL.FTZ R19, R15, UR6 ;  /* 0x000000060f137c20 */ /* 0x000fe20008410000 */
[----:B------:R-:W-:-:S02]  /*06b0*/  SHF.L.U32 R55, R55, 0x10, RZ ;  /* 0x0000001037377819 */ /* 0x000fc400000006ff */
[----:B------:R-:W-:Y:S01]  /*06c0*/  SHF.L.U32 R20, R12, 0x10, RZ ;  /* 0x000000100c147819 */ /* 0x000fe200000006ff */
[----:B------:R-:W-:Y:S01]  /*06d0*/  FFMA.FTZ R26, -R19, R23, R26 ;  /* 0x00000017131a7223 */ /* 0x000fe2000001011a */
[----:B------:R-:W-:Y:S01]  /*06e0*/  FFMA.FTZ R4, -R4, UR6, R13 ;  /* 0x0000000604047c23 */ /* 0x000fe2000801010d */
[----:B------:R-:W-:Y:S01]  /*06f0*/  PRMT R46, R46, 0x7632, R46 ;  /* 0x000076322e2e7816 */ /* 0x000fe2000000002e */
[----:B------:R-:W-:Y:S01]  /*0700*/  FFMA.FTZ R13, -R5, UR6, R14 ;  /* 0x00000006050d7c23 */ /* 0x000fe2000801010e */
[----:B------:R-:W-:Y:S01]  /*0710*/  FFMA.FTZ R12, -R8, UR6, R55 ;  /* 0x00000006080c7c23 */ /* 0x000fe20008010137 */
[----:B------:R-:W-:Y:S01]  /*0720*/  FFMA.FTZ R19, -R9, UR6, R20 ;  /* 0x0000000609137c23 */ /* 0x000fe20008010114 */
[----:B------:R-:W-:Y:S01]  /*0730*/  FMUL.FTZ R5, R2, R2 ;  /* 0x0000000202057220 */ /* 0x000fe20000410000 */
[----:B------:R-:W-:Y:S01]  /*0740*/  FMUL.FTZ R8, R3, R3 ;  /* 0x0000000303087220 */ /* 0x000fe20000410000 */
[----:B------:R-:W-:Y:S01]  /*0750*/  FMUL.FTZ R9, R34, R34 ;  /* 0x0000002222097220 */ /* 0x000fe20000410000 */
[----:B------:R-:W-:Y:S01]  /*0760*/  FMUL.FTZ R14, R35, R35 ;  /* 0x00000023230e7220 */ /* 0x000fe20000410000 */
[----:B------:R-:W-:Y:S01]  /*0770*/  SHF.L.U32 R46, R46, 0x10, RZ ;  /* 0x000000102e2e7819 */ /* 0x000fe200000006ff */
[----:B------:R-:W-:Y:S01]  /*0780*/  FMUL.FTZ R31, R31, R42 ;  /* 0x0000002a1f1f7220 */ /* 0x000fe20000410000 */
[----:B------:R-:W-:Y:S01]  /*0790*/  FMUL.FTZ R5, R36, R5 ;  /* 0x0000000524057220 */ /* 0x000fe20000410000 */
[----:B------:R-:W-:Y:S01]  /*07a0*/  FMUL.FTZ R8, R37, R8 ;  /* 0x0000000825087220 */ /* 0x000fe20000410000 */
[----:B------:R-:W-:Y:S01]  /*07b0*/  FMUL.FTZ R9, R38, R9 ;  /* 0x0000000926097220 */ /* 0x000fe20000410000 */
[----:B------:R-:W-:Y:S01]  /*07c0*/  FMUL.FTZ R14, R39, R14 ;  /* 0x0000000e270e7220 */ /* 0x000fe20000410000 */
[----:B------:R-:W-:Y:S01]  /*07d0*/  FADD.FTZ R29, -R29, R46 ;  /* 0x0000002e1d1d7221 */ /* 0x000fe20000010100 */
[----:B------:R-:W-:Y:S01]  /*07e0*/  FMUL.FTZ R31, R31, UR6 ;  /* 0x000000061f1f7c20 */ /* 0x000fe20008410000 */
[----:B------:R-:W-:Y:S01]  /*07f0*/  FMUL.FTZ R5, R5, UR6 ;  /* 0x0000000605057c20 */ /* 0x000fe20008410000 */
[----:B------:R-:W-:Y:S01]  /*0800*/  FMUL.FTZ R8, R8, UR6 ;  /* 0x0000000608087c20 */ /* 0x000fe20008410000 */
[----:B------:R-:W-:Y:S01]  /*0810*/  FMUL.FTZ R9, R9, UR6 ;  /* 0x0000000609097c20 */ /* 0x000fe20008410000 */
[----:B------:R-:W-:Y:S01]  /*0820*/  FMUL.FTZ R14, R14, UR6 ;  /* 0x000000060e0e7c20 */ /* 0x000fe20008410000 */
[----:B------:R-:W-:Y:S01]  /*0830*/  FFMA.FTZ R30, -R31, R29, R30 ;  /* 0x0000001d1f1e7223 */ /* 0x000fe2000001011e */
[----:B------:R-:W-:Y:S01]  /*0840*/  FFMA.FTZ R5, -R5, R17, R4 ;  /* 0x0000001105057223 */ /* 0x000fe20000010104 */
[----:B------:R-:W-:Y:S01]  /*0850*/  FFMA.FTZ R8, -R8, R16, R13 ;  /* 0x0000001008087223 */ /* 0x000fe2000001010d */
[----:B------:R-:W-:Y:S01]  /*0860*/  FFMA.FTZ R9, -R9, R51, R12 ;  /* 0x0000003309097223 */ /* 0x000fe2000001010c */
[----:B------:R-:W-:Y:S01]  /*0870*/  FFMA.FTZ R14, -R14, R21, R19 ;  /* 0x000000150e0e7223 */ /* 0x000fe20000010113 */
[----:B------:R-:W-:Y:S01]  /*0880*/  FMUL.FTZ R40, R40, R2 ;  /* 0x0000000228287220 */ /* 0x000fe20000410000 */
[----:B------:R-:W-:Y:S01]  /*0890*/  FMUL.FTZ R41, R41, R3 ;  /* 0x0000000329297220 */ /* 0x000fe20000410000 */
        /* <DEDUP_REMOVED lines=21> */
.L_x_15256:
[----:B------:R-:W0:Y:S01]  /*09f0*/  S2R R59, SR_TID.X ;  /* 0x00000000003b7919 */ /* 0x000e220000002100 */
[----:B------:R-:W-:Y:S01]  /*0a00*/  BSSY B0, `(.L_x_15257) ;  /* 0x0000021000007945 */ /* 0x000fe20003800000 */
[----:B------:R-:W-:Y:S01]  /*0a10*/  HFMA2.MMA R56, -RZ, RZ, 0, 0 ;  /* 0x00000000ff387435 */ /* 0x000fe200000001ff */
[----:B------:R-:W-:Y:S02]  /*0a20*/  PRMT R55, RZ, 0x7610, R55 ;  /* 0x00007610ff377816 */ /* 0x000fe40000000037 */
[----:B------:R-:W-:Y:S02]  /*0a30*/  CS2R R50, SRZ ;  /* 0x0000000000327805 */ /* 0x000fe4000001ff00 */
[----:B------:R-:W-:Y:S02]  /*0a40*/  PRMT R54, RZ, 0x7610, R54 ;  /* 0x00007610ff367816 */ /* 0x000fe40000000036 */
[----:B------:R-:W-:Y:S02]  /*0a50*/  CS2R R48, SRZ ;  /* 0x0000000000307805 */ /* 0x000fe4000001ff00 */
[----:B------:R-:W-:-:S02]  /*0a60*/  PRMT R52, RZ, 0x7610, R52 ;  /* 0x00007610ff347816 */ /* 0x000fc40000000034 */
[----:B------:R-:W-:Y:S02]  /*0a70*/  MOV R53, RZ ;  /* 0x000000ff00357202 */ /* 0x000fe40000000f00 */
[----:B0-----:R-:W-:-:S13]  /*0a80*/  ISETP.GE.AND P0, PT, R59, R57, PT ;  /* 0x000000393b00720c */ /* 0x001fda0003f06270 */
[----:B------:R-:W-:Y:S05]  /*0a90*/  @P0 BRA `(.L_x_15258) ;  /* 0x00000000005c0947 */ /* 0x000fea0003800000 */
[----:B------:R-:W0:Y:S01]  /*0aa0*/  LDC.64 R2, c[0x0][0x230] ;  /* 0x00008c00ff027b82 */ /* 0x000e220000000a00 */
[----:B------:R-:W-:-:S07]  /*0ab0*/  IADD3 R17, R58, R59, RZ ;  /* 0x0000003b3a117210 */ /* 0x000fce0007ffe0ff */
        /* <DEDUP_REMOVED lines=11> */
[C---:B---3--:R-:W-:Y:S01]  /*0b70*/  IMAD.WIDE.U32 R8, R17.reuse, 0x4, R8 ;  /* 0x0000000411087825 */ /* 0x048fe200078e0008 */
[----:B------:R2:W5:Y:S03]  /*0b80*/  LDG.E R53, desc[UR4][R6.64] ;  /* 0x0000000406357981 */ /* 0x000566000c1e1900 */
[C---:B----4-:R-:W-:Y:S01]  /*0b90*/  IMAD.WIDE.U32 R10, R17.reuse, 0x4, R10 ;  /* 0x00000004110a7825 */ /* 0x050fe200078e000a */
[----:B------:R2:W5:Y:S04]  /*0ba0*/  LDG.E R51, desc[UR4][R8.64] ;  /* 0x0000000408337981 */ /* 0x000568000c1e1900 */
[----:B------:R2:W5:Y:S01]  /*0bb0*/  LDG.E R50, desc[UR4][R10.64] ;  /* 0x000000040a327981 */ /* 0x000562000c1e1900 */
[----:B-1----:R-:W-:-:S05]  /*0bc0*/  IMAD.WIDE.U32 R12, R17, 0x4, R12 ;  /* 0x00000004110c7825 */ /* 0x002fca00078e000c */
[----:B------:R2:W5:Y:S01]  /*0bd0*/  LDG.E R49, desc[UR4][R12.64] ;  /* 0x000000040c317981 */ /* 0x000562000c1e1900 */
[----:B0-----:R-:W-:-:S05]  /*0be0*/  IMAD.WIDE.U32 R14, R17, 0x4, R14 ;  /* 0x00000004110e7825 */ /* 0x001fca00078e000e */
[----:B------:R2:W5:Y:S01]  /*0bf0*/  LDG.E R48, desc[UR4][R14.64] ;  /* 0x000000040e307981 */ /* 0x000562000c1e1900 */
[----:B------:R-:W-:-:S07]  /*0c00*/  IADD3 R59, R59, 0x80, RZ ;  /* 0x000000803b3b7810 */ /* 0x000fce0007ffe0ff */
.L_x_15258:
[----:B------:R-:W-:Y:S05]  /*0c10*/  BSYNC B0 ;  /* 0x0000000000007941 */ /* 0x000fea0003800000 */
.L_x_15257:
[----:B------:R-:W-:Y:S01]  /*0c20*/  ISETP.GE.AND P1, PT, R59, R57, PT ;  /* 0x000000393b00720c */ /* 0x000fe20003f26270 */
[----:B------:R-:W-:Y:S01]  /*0c30*/  BSSY B0, `(.L_x_15259) ;  /* 0x000001d000007945 */ /* 0x000fe20003800000 */
[----:B------:R-:W-:Y:S01]  /*0c40*/  HFMA2.MMA R46, -RZ, RZ, 0, 0 ;  /* 0x00000000ff2e7435 */ /* 0x000fe200000001ff */
[----:B------:R-:W-:Y:S02]  /*0c50*/  PRMT R47, RZ, 0x7610, R47 ;  /* 0x00007610ff2f7816 */ /* 0x000fe4000000002f */
[----:B------:R-:W-:Y:S02]  /*0c60*/  CS2R R44, SRZ ;  /* 0x00000000002c7805 */ /* 0x000fe4000001ff00 */
[----:B------:R-:W-:-:S06]  /*0c70*/  CS2R R42, SRZ ;  /* 0x00000000002a7805 */ /* 0x000fcc000001ff00 */
[----:B------:R-:W-:Y:S05]  /*0c80*/  @P1 BRA `(.L_x_15260) ;  /* 0x00000000005c1947 */ /* 0x000fea0003800000 */
[----:B------:R-:W0:Y:S01]  /*0c90*/  LDC.64 R2, c[0x0][0x230] ;  /* 0x00008c00ff027b82 */ /* 0x000e220000000a00 */
[----:B------:R-:W-:-:S07]  /*0ca0*/  IADD3 R17, R58, R59, RZ ;  /* 0x0000003b3a117210 */ /* 0x000fce0007ffe0ff */
[----:B------:R-:W1:Y:S08]  /*0cb0*/  LDC.64 R4, c[0x0][0x238] ;  /* 0x00008e00ff047b82 */ /* 0x000e700000000a00 */
[----:B--2---:R-:W2:Y:S08]  /*0cc0*/  LDC.64 R6, c[0x0][0x240] ;  /* 0x00009000ff067b82 */ /* 0x004eb00000000a00 */
        /* <DEDUP_REMOVED lines=19> */
.L_x_15260:
[----:B------:R-:W-:Y:S05]  /*0e00*/  BSYNC B0 ;  /* 0x0000000000007941 */ /* 0x000fea0003800000 */
.L_x_15259:
[----:B------:R-:W-:Y:S01]  /*0e10*/  ISETP.GE.AND P1, PT, R59, R57, PT ;  /* 0x000000393b00720c */ /* 0x000fe20003f26270 */
[----:B------:R-:W-:Y:S01]  /*0e20*/  BSSY B0, `(.L_x_15261) ;  /* 0x000001f000007945 */ /* 0x000fe20003800000 */
[----:B------:R-:W-:Y:S02]  /*0e30*/  PRMT R41, RZ, 0x7610, R41 ;  /* 0x00007610ff297816 */ /* 0x000fe40000000029 */
[----:B------:R-:W-:Y:S02]  /*0e40*/  CS2R R36, SRZ ;  /* 0x0000000000247805 */ /* 0x000fe4000001ff00 */
[----:B------:R-:W-:Y:S02]  /*0e50*/  PRMT R40, RZ, 0x7610, R40 ;  /* 0x00007610ff287816 */ /* 0x000fe40000000028 */
[----:B------:R-:W-:Y:S02]  /*0e60*/  CS2R R34, SRZ ;  /* 0x0000000000227805 */ /* 0x000fe4000001ff00 */
[----:B------:R-:W-:-:S02]  /*0e70*/  PRMT R38, RZ, 0x7610, R38 ;  /* 0x00007610ff267816 */ /* 0x000fc40000000026 */
[----:B------:R-:W-:Y:S01]  /*0e80*/  MOV R39, RZ ;  /* 0x000000ff00277202 */ /* 0x000fe20000000f00 */
[----:B------:R-:W-:Y:S06]  /*0e90*/  @P1 BRA `(.L_x_15262) ;  /* 0x00000000005c1947 */ /* 0x000fec0003800000 */
[----:B--23--:R-:W0:Y:S01]  /*0ea0*/  LDC.64 R12, c[0x0][0x230] ;  /* 0x00008c00ff0c7b82 */ /* 0x00ce220000000a00 */
        /* <DEDUP_REMOVED lines=22> */
.L_x_15262:
[----:B------:R-:W-:Y:S05]  /*1010*/  BSYNC B0 ;  /* 0x0000000000007941 */ /* 0x000fea0003800000 */
.L_x_15261:
[----:B------:R-:W-:Y:S01]  /*1020*/  ISETP.GE.AND P1, PT, R59, R57, PT ;  /* 0x000000393b00720c */ /* 0x000fe20003f26270 */
[----:B------:R-:W-:Y:S01]  /*1030*/  BSSY B0, `(.L_x_15263) ;  /* 0x000001d000007945 */ /* 0x000fe20003800000 */
[----:B------:R-:W-:Y:S01]  /*1040*/  HFMA2.MMA R32, -RZ, RZ, 0, 0 ;  /* 0x00000000ff207435 */ /* 0x000fe200000001ff */
[----:B------:R-:W-:Y:S02]  /*1050*/  PRMT R33, RZ, 0x7610, R33 ;  /* 0x00007610ff217816 */ /* 0x000fe40000000021 */
[----:B------:R-:W-:Y:S02]  /*1060*/  CS2R R28, SRZ ;  /* 0x00000000001c7805 */ /* 0x000fe4000001ff00 */
[----:B------:R-:W-:-:S06]  /*1070*/  CS2R R26, SRZ ;  /* 0x00000000001a7805 */ /* 0x000fcc000001ff00 */
[----:B------:R-:W-:Y:S05]  /*1080*/  @P1 BRA `(.L_x_15264) ;  /* 0x00000000005c1947 */ /* 0x000fea0003800000 */
        /* <DEDUP_REMOVED lines=23> */
.L_x_15264:
[----:B------:R-:W-:Y:S05]  /*1200*/  BSYNC B0 ;  /* 0x0000000000007941 */ /* 0x000fea0003800000 */
.L_x_15263:
        /* <DEDUP_REMOVED lines=32> */
.L_x_15266:
[----:B------:R-:W-:Y:S05]  /*1410*/  BSYNC B0 ;  /* 0x0000000000007941 */ /* 0x000fea0003800000 */
.L_x_15265:
[----:B------:R-:W-:Y:S01]  /*1420*/  ISETP.GE.AND P1, PT, R59, R57, PT ;  /* 0x000000393b00720c */ /* 0x000fe20003f26270 */
[----:B------:R-:W-:Y:S01]  /*1430*/  BSSY B0, `(.L_x_15267) ;  /* 0x000001d000007945 */ /* 0x000fe20003800000 */
[----:B------:R-:W-:Y:S01]  /*1440*/  HFMA2.MMA R16, -RZ, RZ, 0, 0 ;  /* 0x00000000ff107435 */ /* 0x000fe200000001ff */
[----:B------:R-:W-:Y:S02]  /*1450*/  PRMT R17, RZ, 0x7610, R17 ;  /* 0x00007610ff117816 */ /* 0x000fe40000000011 */
[----:B--23--:R-:W-:Y:S02]  /*1460*/  CS2R R14, SRZ ;  /* 0x00000000000e7805 */ /* 0x00cfe4000001ff00 */
[----:B------:R-:W-:-:S06]  /*1470*/  MOV R12, RZ ;  /* 0x000000ff000c7202 */ /* 0x000fcc0000000f00 */
[----:B------:R-:W-:Y:S05]  /*1480*/  @P1 BRA `(.L_x_15268) ;  /* 0x00000000005c1947 */ /* 0x000fea0003800000 */
[----:B------:R-:W0:Y:S01]  /*1490*/  LDC.64 R12, c[0x0][0x260] ;  /* 0x00009800ff0c7b82 */ /* 0x000e220000000a00 */
[----:B------:R-:W-:-:S07]  /*14a0*/  IADD3 R15, R58, R59, RZ ;  /* 0x0000003b3a0f7210 */ /* 0x000fce0007ffe0ff */
[----:B------:R-:W1:Y:S08]  /*14b0*/  LDC.64 R30, c[0x0][0x230] ;  /* 0x00008c00ff1e7b82 */ /* 0x000e700000000a00 */
[----:B------:R-:W2:Y:S08]  /*14c0*/  LDC.64 R10, c[0x0][0x238] ;  /* 0x00008e00ff0a7b82 */ /* 0x000eb00000000a00 */
[----:B------:R-:W3:Y:S08]  /*14d0*/  LDC.64 R8, c[0x0][0x240] ;  /* 0x00009000ff087b82 */ /* 0x000ef00000000a00 */
[----:B------:R-:W4:Y:S08]  /*14e0*/  LDC.64 R6, c[0x0][0x248] ;  /* 0x00009200ff067b82 */ /* 0x000f300000000a00 */
[----:B------:R-:W4:Y:S08]  /*14f0*/  LDC.64 R4, c[0x0][0x250] ;  /* 0x00009400ff047b82 */ /* 0x000f300000000a00 */
[----:B------:R-:W4:Y:S01]  /*1500*/  LDC.64 R2, c[0x0][0x258] ;  /* 0x00009600ff027b82 */ /* 0x000f220000000a00 */
[----:B0-----:R-:W-:-:S04]  /*1510*/  IMAD.WIDE.U32 R12, R15, 0x4, R12 ;  /* 0x000000040f0c7825 */ /* 0x001fc800078e000c */
[C---:B-1----:R-:W-:Y:S02]  /*1520*/  IMAD.WIDE.U32 R30, R15.reuse, 0x2, R30 ;  /* 0x000000020f1e7825 */ /* 0x042fe400078e001e */
[----:B------:R0:W5:Y:S02]  /*1530*/  LDG.E R12, desc[UR4][R12.64] ;  /* 0x000000040c0c7981 */ /* 0x000164000c1e1900 */
[C---:B--2---:R-:W-:Y:S02]  /*1540*/  IMAD.WIDE.U32 R10, R15.reuse, 0x2, R10 ;  /* 0x000000020f0a7825 */ /* 0x044fe400078e000a */
[----:B------:R0:W5:Y:S02]  /*1550*/  LDG.E.U16 R25, desc[UR4][R30.64] ;  /* 0x000000041e197981 */ /* 0x000164000c1e1500 */
[C---:B---3--:R-:W-:Y:S02]  /*1560*/  IMAD.WIDE.U32 R8, R15.reuse, 0x4, R8 ;  /* 0x000000040f087825 */ /* 0x048fe400078e0008 */
[----:B------:R0:W5:Y:S02]  /*1570*/  LDG.E.U16 R17, desc[UR4][R10.64] ;  /* 0x000000040a117981 */ /* 0x000164000c1e1500 */
[----:B----4-:R-:W-:-:S02]  /*1580*/  IMAD.WIDE.U32 R6, R15, 0x4, R6 ;  /* 0x000000040f067825 */ /* 0x010fc400078e0006 */
[----:B------:R0:W5:Y:S02]  /*1590*/  LDG.E R28, desc[UR4][R8.64] ;  /* 0x00000004081c7981 */ /* 0x000164000c1e1900 */
[C---:B------:R-:W-:Y:S02]  /*15a0*/  IMAD.WIDE.U32 R4, R15.reuse, 0x4, R4 ;  /* 0x000000040f047825 */ /* 0x040fe400078e0004 */
[----:B------:R0:W5:Y:S02]  /*15b0*/  LDG.E R16, desc[UR4][R6.64] ;  /* 0x0000000406107981 */ /* 0x000164000c1e1900 */
[----:B------:R-:W-:Y:S02]  /*15c0*/  IMAD.WIDE.U32 R2, R15, 0x4, R2 ;  /* 0x000000040f027825 */ /* 0x000fe400078e0002 */
[----:B------:R0:W5:Y:S04]  /*15d0*/  LDG.E R15, desc[UR4][R4.64] ;  /* 0x00000004040f7981 */ /* 0x000168000c1e1900 */
[----:B------:R0:W5:Y:S01]  /*15e0*/  LDG.E R14, desc[UR4][R2.64] ;  /* 0x00000004020e7981 */ /* 0x000162000c1e1900 */
[----:B------:R-:W-:-:S07]  /*15f0*/  IADD3 R59, R59, 0x80, RZ ;  /* 0x000000803b3b7810 */ /* 0x000fce0007ffe0ff */
.L_x_15268:
[----:B------:R-:W-:Y:S05]  /*1600*/  BSYNC B0 ;  /* 0x0000000000007941 */ /* 0x000fea0003800000 */
.L_x_15267:
[----:B------:R-:W-:Y:S01]  /*1610*/  ISETP.GE.AND P1, PT, R59, R57, PT ;  /* 0x000000393b00720c */ /* 0x000fe20003f26270 */
[----:B------:R-:W-:Y:S01]  /*1620*/  BSSY B0, `(.L_x_15269) ;  /* 0x000001e000007945 */ /* 0x000fe20003800000 */
[----:B0-----:R-:W-:Y:S01]  /*1630*/  HFMA2.MMA R13, -RZ, RZ, 0, 0 ;  /* 0x00000000ff0d7435 */ /* 0x001fe200000001ff */
[----:B------:R-:W-:Y:S02]  /*1640*/  PRMT R11, RZ, 0x7610, R11 ;  /* 0x00007610ff0b7816 */ /* 0x000fe4000000000b */
[----:B------:R-:W-:Y:S02]  /*1650*/  CS2R R8, SRZ ;  /* 0x0000000000087805 */ /* 0x000fe4000001ff00 */
[----:B------:R-:W-:Y:S02]  /*1660*/  PRMT R10, RZ, 0x7610, R10 ;  /* 0x00007610ff0a7816 */ /* 0x000fe4000000000a */
[----:B------:R-:W-:-:S04]  /*1670*/  CS2R R6, SRZ ;  /* 0x0000000000067805 */ /* 0x000fc8000001ff00 */
[----:B------:R-:W-:Y:S05]  /*1680*/  @P1 BRA `(.L_x_15270) ;  /* 0x00000000005c1947 */ /* 0x000fea0003800000 */
[----:B------:R-:W0:Y:S01]  /*1690*/  LDC.64 R10, c[0x0][0x230] ;  /* 0x00008c00ff0a7b82 */ /* 0x000e220000000a00 */
[----:B------:R-:W-:-:S07]  /*16a0*/  IADD3 R9, R58, R59, RZ ;  /* 0x0000003b3a097210 */ /* 0x000fce0007ffe0ff */
[----:B------:R-:W1:Y:S08]  /*16b0*/  LDC.64 R2, c[0x0][0x238] ;  /* 0x00008e00ff027b82 */ /* 0x000e700000000a00 */
[----:B------:R-:W2:Y:S01]  /*16c0*/  LDC.64 R6, c[0x0][0x240] ;  /* 0x00009000ff067b82 */ /* 0x000ea20000000a00 */
[----:B0-----:R-:W-:-:S07]  /*16d0*/  IMAD.WIDE.U32 R10, R9, 0x2, R10 ;  /* 0x00000002090a7825 */ /* 0x001fce00078e000a */
[----:B------:R-:W0:Y:S01]  /*16e0*/  LDC.64 R60, c[0x0][0x248] ;  /* 0x00009200ff3c7b82 */ /* 0x000e220000000a00 */
[----:B------:R-:W5:Y:S01]  /*16f0*/  LDG.E.U16 R11, desc[UR4][R10.64] ;  /* 0x000000040a0b7981 */ /* 0x000f62000c1e1500 */
[----:B-1----:R-:W-:-:S06]  /*1700*/  IMAD.WIDE.U32 R2, R9, 0x2, R2 ;  /* 0x0000000209027825 */ /* 0x002fcc00078e0002 */
[----:B------:R-:W1:Y:S01]  /*1710*/  LDC.64 R30, c[0x0][0x250] ;  /* 0x00009400ff1e7b82 */ /* 0x000e620000000a00 */
[----:B------:R3:W5:Y:S07]  /*1720*/  LDG.E.U16 R10, desc[UR4][R2.64] ;  /* 0x00000004020a7981 */ /* 0x00076e000c1e1500 */
[----:B------:R-:W4:Y:S08]  /*1730*/  LDC.64 R4, c[0x0][0x258] ;  /* 0x00009600ff047b82 */ /* 0x000f300000000a00 */
[----:B---3--:R-:W3:Y:S01]  /*1740*/  LDC.64 R2, c[0x0][0x260] ;  /* 0x00009800ff027b82 */ /* 0x008ee20000000a00 */
[----:B--2---:R-:W-:-:S04]  /*1750*/  IMAD.WIDE.U32 R6, R9, 0x4, R6 ;  /* 0x0000000409067825 */ /* 0x004fc800078e0006 */
[C---:B0-----:R-:W-:Y:S01]  /*1760*/  IMAD.WIDE.U32 R60, R9.reuse, 0x4, R60 ;  /* 0x00000004093c7825 */ /* 0x041fe200078e003c */
[----:B------:R0:W5:Y:S03]  /*1770*/  LDG.E R13, desc[UR4][R6.64] ;  /* 0x00000004060d7981 */ /* 0x000166000c1e1900 */
[----:B-1----:R-:W-:-:S05]  /*1780*/  IMAD.WIDE.U32 R30, R9, 0x4, R30 ;  /* 0x00000004091e7825 */ /* 0x002fca00078e001e */
[----:B------:R0:W5:Y:S01]  /*1790*/  LDG.E R8, desc[UR4][R30.64] ;  /* 0x000000041e087981 */ /* 0x000162000c1e1900 */
[----:B----4-:R-:W-:-:S05]  /*17a0*/  IMAD.WIDE.U32 R4, R9, 0x4, R4 ;  /* 0x0000000409047825 */ /* 0x010fca00078e0004 */
[----:B------:R0:W5:Y:S01]  /*17b0*/  LDG.E R7, desc[UR4][R4.64] ;  /* 0x0000000404077981 */ /* 0x000162000c1e1900 */
[----:B---3--:R-:W-:-:S03]  /*17c0*/  IMAD.WIDE.U32 R2, R9, 0x4, R2 ;  /* 0x0000000409027825 */ /* 0x008fc600078e0002 */
[----:B------:R0:W5:Y:S04]  /*17d0*/  LDG.E R9, desc[UR4][R60.64] ;  /* 0x000000043c097981 */ /* 0x000168000c1e1900 */
[----:B------:R0:W5:Y:S01]  /*17e0*/  LDG.E R6, desc[UR4][R2.64] ;  /* 0x0000000402067981 */ /* 0x000162000c1e1900 */
[----:B------:R-:W-:-:S07]  /*17f0*/  IADD3 R59, R59, 0x80, RZ ;  /* 0x000000803b3b7810 */ /* 0x000fce0007ffe0ff */
.L_x_15270:
[----:B------:R-:W-:Y:S05]  /*1800*/  BSYNC B0 ;  /* 0x0000000000007941 */ /* 0x000fea0003800000 */
.L_x_15269:
[----:B------:R-:W-:Y:S01]  /*1810*/  ISETP.GE.AND P1, PT, R59, R57, PT ;  /* 0x000000393b00720c */ /* 0x000fe20003f26270 */
[----:B------:R-:W-:Y:S01]  /*1820*/  BSSY B0, `(.L_x_15271) ;  /* 0x000001e000007945 */ /* 0x000fe20003800000 */
[----:B0-----:R-:W-:Y:S01]  /*1830*/  HFMA2.MMA R2, -RZ, RZ, 0, 0 ;  /* 0x00000000ff027435 */ /* 0x001fe200000001ff */
[----:B------:R-:W-:Y:S02]  /*1840*/  MOV R5, RZ ;  /* 0x000000ff00057202 */ /* 0x000fe40000000f00 */
[----:B------:R-:W-:Y:S02]  /*1850*/  CS2R R60, SRZ ;  /* 0x00000000003c7805 */ /* 0x000fe4000001ff00 */
[----:B------:R-:W-:Y:S02]  /*1860*/  PRMT R4, RZ, 0x7610, R4 ;  /* 0x00007610ff047816 */ /* 0x000fe40000000004 */
[----:B------:R-:W-:Y:S02]  /*1870*/  PRMT R3, RZ, 0x7610, R3 ;  /* 0x00007610ff037816 */ /* 0x000fe40000000003 */
[----:B------:R-:W-:-:S02]  /*1880*/  MOV R0, RZ ;  /* 0x000000ff00007202 */ /* 0x000fc40000000f00 */
        /* <DEDUP_REMOVED lines=8> */
[----:B-1----:R-:W-:-:S05]  /*1910*/  IMAD.WIDE.U32 R30, R59, 0x4, R30 ;  /* 0x000000043b1e7825 */ /* 0x002fca00078e001e */
[----:B------:R1:W5:Y:S01]  /*1920*/  LDG.E R5, desc[UR4][R30.64] ;  /* 0x000000041e057981 */ /* 0x000362000c1e1900 */
[----:B--2---:R-:W-:-:S06]  /*1930*/  IMAD.WIDE.U32 R2, R59, 0x2, R2 ;  /* 0x000000023b027825 */ /* 0x004fcc00078e0002 */
[----:B------:R-:W5:Y:S01]  /*1940*/  LDG.E.U16 R3, desc[UR4][R2.64] ;  /* 0x0000000402037981 */ /* 0x000f62000c1e1500 */
[----:B-1----:R-:W1:Y:S01]  /*1950*/  LDC.64 R30, c[0x0][0x250] ;  /* 0x00009400ff1e7b82 */ /* 0x002e620000000a00 */
[----:B0-----:R-:W-:-:S05]  /*1960*/  IMAD.WIDE.U32 R60, R59, 0x4, R60 ;  /* 0x000000043b3c7825 */ /* 0x001fca00078e003c */
[----:B------:R1:W5:Y:S02]  /*1970*/  LDG.E R2, desc[UR4][R60.64] ;  /* 0x000000043c027981 */ /* 0x000364000c1e1900 */
[C---:B-1----:R-:W-:Y:S02]  /*1980*/  IMAD.WIDE.U32 R60, R59.reuse, 0x4, R30 ;  /* 0x000000043b3c7825 */ /* 0x042fe400078e001e */
[----:B------:R-:W0:Y:S03]  /*1990*/  LDC.64 R30, c[0x0][0x258] ;  /* 0x00009600ff1e7b82 */ /* 0x000e260000000a00 */
[----:B------:R0:W5:Y:S02]  /*19a0*/  LDG.E R0, desc[UR4][R60.64] ;  /* 0x000000043c007981 */ /* 0x000164000c1e1900 */
[----:B0-----:R-:W-:-:S03]  /*19b0*/  IMAD.WIDE.U32 R60, R59, 0x4, R30 ;  /* 0x000000043b3c7825 */ /* 0x001fc600078e001e */
[----:B------:R-:W0:Y:S03]  /*19c0*/  LDC.64 R30, c[0x0][0x260] ;  /* 0x00009800ff1e7b82 */ /* 0x000e260000000a00 */
[----:B------:R1:W5:Y:S01]  /*19d0*/  LDG.E R60, desc[UR4][R60.64] ;  /* 0x000000043c3c7981 */ /* 0x000362000c1e1900 */
[----:B0-----:R-:W-:-:S05]  /*19e0*/  IMAD.WIDE.U32 R30, R59, 0x4, R30 ;  /* 0x000000043b1e7825 */ /* 0x001fca00078e001e */
[----:B------:R1:W5:Y:S02]  /*19f0*/  LDG.E R61, desc[UR4][R30.64] ;  /* 0x000000041e3d7981 */ /* 0x000364000c1e1900 */
.L_x_15272:
[----:B------:R-:W-:Y:S05]  /*1a00*/  BSYNC B0 ;  /* 0x0000000000007941 */ /* 0x000fea0003800000 */
.L_x_15271:
[----:B------:R-:W-:Y:S04]  /*1a10*/  BSSY B0, `(.L_x_15273) ;  /* 0x000000e000007945 */ /* 0x000fe80003800000 */
[----:B------:R-:W-:Y:S05]  /*1a20*/  @P0 BRA `(.L_x_15274) ;  /* 0x0000000000300947 */ /* 0x000fea0003800000 */
[----:B-1---5:R-:W-:Y:S01]  /*1a30*/  FMUL.FTZ R30, R50, R50 ;  /* 0x00000032321e7220 */ /* 0x022fe20000410000 */
        /* <DEDUP_REMOVED lines=11> */
.L_x_15274:
[----:B------:R-:W-:Y:S05]  /*1af0*/  BSYNC B0 ;  /* 0x0000000000007941 */ /* 0x000fea0003800000 */
.L_x_15273:
[----:B-----5:R-:W0:Y:S01]  /*1b00*/  S2R R49, SR_TID.X ;  /* 0x0000000000317919 */ /* 0x020e220000002100 */
[----:B------:R-:W-:Y:S01]  /*1b10*/  BSSY B0, `(.L_x_15275) ;  /* 0x0000010000007945 */ /* 0x000fe20003800000 */
[----:B0-----:R-:W-:-:S04]  /*1b20*/  IADD3 R48, R49, 0x80, RZ ;  /* 0x0000008031307810 */ /* 0x001fc80007ffe0ff */
[----:B------:R-:W-:-:S13]  /*1b30*/  ISETP.GE.AND P1, PT, R48, R57, PT ;  /* 0x000000393000720c */ /* 0x000fda0003f26270 */
[----:B------:R-:W-:Y:S05]  /*1b40*/  @P1 BRA `(.L_x_15276) ;  /* 0x0000000000301947 */ /* 0x000fea0003800000 */
[----:B-1----:R-:W-:Y:S01]  /*1b50*/  FMUL.FTZ R30, R45, R45 ;  /* 0x0000002d2d1e7220 */ /* 0x002fe20000410000 */
        /* <DEDUP_REMOVED lines=11> */
.L_x_15276:
[----:B------:R-:W-:Y:S05]  /*1c10*/  BSYNC B0 ;  /* 0x0000000000007941 */ /* 0x000fea0003800000 */
.L_x_15275:
[----:B-1----:R-:W0:Y:S01]  /*1c20*/  @!P0 LDC.64 R30, c[0x0][0x228] ;  /* 0x00008a00ff1e8b82 */ /* 0x002e220000000a00 */
[C---:B------:R-:W-:Y:S01]  /*1c30*/  IADD3 R46, R49.reuse, 0x100, RZ ;  /* 0x00000100312e7810 */ /* 0x040fe20007ffe0ff */
[----:B------:R-:W-:Y:S01]  /*1c40*/  BSSY B0, `(.L_x_15277) ;  /* 0x000001b000007945 */ /* 0x000fe20003800000 */
[C---:B------:R-:W-:Y:S02]  /*1c50*/  IADD3 R52, R49.reuse, 0x180, RZ ;  /* 0x0000018031347810 */ /* 0x040fe40007ffe0ff */
[-C--:B------:R-:W-:Y:S02]  /*1c60*/  ISETP.GE.AND P1, PT, R46, R57.reuse, PT ;  /* 0x000000392e00720c */ /* 0x080fe40003f26270 */
[----:B------:R-:W-:Y:S02]  /*1c70*/  IADD3 R54, R49, 0x200, RZ ;  /* 0x0000020031367810 */ /* 0x000fe40007ffe0ff */
[-C--:B------:R-:W-:Y:S02]  /*1c80*/  ISETP.GE.AND P2, PT, R52, R57.reuse, PT ;  /* 0x000000393400720c */ /* 0x080fe40003f46270 */
[----:B------:R-:W-:-:S02]  /*1c90*/  ISETP.GE.AND P3, PT, R54, R57, PT ;  /* 0x000000393600720c */ /* 0x000fc40003f66270 */
[----:B------:R-:W-:Y:S02]  /*1ca0*/  @!P0 IADD3 R43, R58, R49, RZ ;  /* 0x000000313a2b8210 */ /* 0x000fe40007ffe0ff */
[C---:B------:R-:W-:Y:S02]  /*1cb0*/  IADD3 R46, R49.reuse, 0x280, RZ ;  /* 0x00000280312e7810 */ /* 0x040fe40007ffe0ff */
[C---:B------:R-:W-:Y:S02]  /*1cc0*/  IADD3 R52, R49.reuse, 0x300, RZ ;  /* 0x0000030031347810 */ /* 0x040fe40007ffe0ff */
[----:B------:R-:W-:Y:S02]  /*1cd0*/  IADD3 R54, R49, 0x380, RZ ;  /* 0x0000038031367810 */ /* 0x000fe40007ffe0ff */
[-C--:B------:R-:W-:Y:S02]  /*1ce0*/  ISETP.GE.AND P4, PT, R46, R57.reuse, PT ;  /* 0x000000392e00720c */ /* 0x080fe40003f86270 */
[-C--:B------:R-:W-:Y:S01]  /*1cf0*/  ISETP.GE.AND P5, PT, R52, R57.reuse, PT ;  /* 0x000000393400720c */ /* 0x080fe20003fa6270 */
[----:B0-----:R-:W-:Y:S01]  /*1d00*/  @!P0 IMAD.WIDE.U32 R30, R43, 0x2, R30 ;  /* 0x000000022b1e8825 */ /* 0x001fe200078e001e */
[----:B------:R-:W-:Y:S01]  /*1d10*/  ISETP.GE.AND P6, PT, R54, R57, PT ;  /* 0x000000393600720c */ /* 0x000fe20003fc6270 */
[----:B------:R-:W-:-:S12]  /*1d20*/  @P1 BRA `(.L_x_15278) ;  /* 0x0000000000301947 */ /* 0x000fd80003800000 */
        /* <DEDUP_REMOVED lines=12> */
.L_x_15278:
[----:B------:R-:W-:Y:S05]  /*1df0*/  BSYNC B0 ;  /* 0x0000000000007941 */ /* 0x000fea0003800000 */
.L_x_15277:
        /* <DEDUP_REMOVED lines=14> */
.L_x_15280:
[----:B------:R-:W-:Y:S05]  /*1ee0*/  BSYNC B0 ;  /* 0x0000000000007941 */ /* 0x000fea0003800000 */
.L_x_15279:
        /* <DEDUP_REMOVED lines=14> */
.L_x_15282:
[----:B------:R-:W-:Y:S05]  /*1fd0*/  BSYNC B0 ;  /* 0x0000000000007941 */ /* 0x000fea0003800000 */
.L_x_15281:
        /* <DEDUP_REMOVED lines=14> */
.L_x_15284:
[----:B------:R-:W-:Y:S05]  /*20c0*/  BSYNC B0 ;  /* 0x0000000000007941 */ /* 0x000fea0003800000 */
.L_x_15283:
        /* <DEDUP_REMOVED lines=14> */
.L_x_15286:
[----:B------:R-:W-:Y:S05]  /*21b0*/  BSYNC B0 ;  /* 0x0000000000007941 */ /* 0x000fea0003800000 */
.L_x_15285:
        /* <DEDUP_REMOVED lines=14> */
.L_x_15288:
[----:B------:R-:W-:Y:S05]  /*22a0*/  BSYNC B0 ;  /* 0x0000000000007941 */ /* 0x000fea0003800000 */
.L_x_15287:
[----:B------:R-:W-:Y:S01]  /*22b0*/  @!P0 MOV R49, R48 ;  /* 0x0000003000318202 */ /* 0x000fe20000000f00 */
[----:B------:R0:W-:Y:S01]  /*22c0*/  @!P0 STG.E.U16 desc[UR4][R30.64], R50 ;  /* 0x000000321e008986 */ /* 0x0001e2000c101504 */
[----:B------:R-:W-:Y:S04]  /*22d0*/  BSSY B0, `(.L_x_15289) ;  /* 0x000002d000007945 */ /* 0x000fe80003800000 */
[----:B------:R-:W-:Y:S01]  /*22e0*/  BSSY B1, `(.L_x_15290) ;  /* 0x0000025000017945 */ /* 0x000fe20003800000 */
[----:B------:R-:W-:-:S13]  /*22f0*/  ISETP.GE.AND P0, PT, R49, R57, PT ;  /* 0x000000393100720c */ /* 0x000fda0003f06270 */
[----:B0-----:R-:W-:Y:S05]  /*2300*/  @P0 BRA `(.L_x_15291) ;  /* 0x0000000000300947 */ /* 0x001fea0003800000 */
        /* <DEDUP_REMOVED lines=12> */
.L_x_15291:
[----:B------:R-:W-:-:S13]  /*23d0*/  ISETP.GE.AND P0, PT, R49, R57, PT ;  /* 0x000000393100720c */ /* 0x000fda0003f06270 */
[----:B------:R-:W-:Y:S05]  /*23e0*/  @P0 BRA `(.L_x_15293) ;  /* 0x0000000000300947 */ /* 0x000fea0003800000 */
[----:B0-----:R-:W0:Y:S01]  /*23f0*/  LDC.64 R2, c[0x0][0x228] ;  /* 0x00008a00ff027b82 */ /* 0x001e220000000a00 */
[----:B------:R-:W-:Y:S02]  /*2400*/  IADD3 R5, R58, R49, RZ ;  /* 0x000000313a057210 */ /* 0x000fe40007ffe0ff */
[----:B------:R-:W-:-:S03]  /*2410*/  IADD3 R49, R49, 0x80, RZ ;  /* 0x0000008031317810 */ /* 0x000fc60007ffe0ff */
[----:B0-----:R-:W-:-:S05]  /*2420*/  IMAD.WIDE.U32 R2, R5, 0x2, R2 ;  /* 0x0000000205027825 */ /* 0x001fca00078e0002 */
[----:B------:R1:W-:Y:S02]  /*2430*/  STG.E.U16 desc[UR4][R2.64], R26 ;  /* 0x0000001a02007986 */ /* 0x0003e4000c101504 */
.L_x_15292:
[----:B------:R-:W-:-:S13]  /*2440*/  ISETP.GE.AND P0, PT, R49, R57, PT ;  /* 0x000000393100720c */ /* 0x000fda0003f06270 */
[----:B------:R-:W-:Y:S05]  /*2450*/  @P0 BRA `(.L_x_15294) ;  /* 0x0000000000340947 */ /* 0x000fea0003800000 */
[----:B01----:R-:W0:Y:S01]  /*2460*/  LDC.64 R2, c[0x0][0x228] ;  /* 0x00008a00ff027b82 */ /* 0x003e220000000a00 */
[----:B------:R-:W-:Y:S02]  /*2470*/  IADD3 R5, R58, R49, RZ ;  /* 0x000000313a057210 */ /* 0x000fe40007ffe0ff */
[----:B------:R-:W-:-:S03]  /*2480*/  IADD3 R49, R49, 0x80, RZ ;  /* 0x0000008031317810 */ /* 0x000fc60007ffe0ff */
[----:B0-----:R-:W-:-:S05]  /*2490*/  IMAD.WIDE.U32 R2, R5, 0x2, R2 ;  /* 0x0000000205027825 */ /* 0x001fca00078e0002 */
[----:B------:R1:W-:Y:S02]  /*24a0*/  STG.E.U16 desc[UR4][R2.64], R18 ;  /* 0x0000001202007986 */ /* 0x0003e4000c101504 */
.L_x_15293:
        /* <DEDUP_REMOVED lines=8> */
.L_x_15294:
[----:B------:R-:W-:Y:S05]  /*2530*/  BSYNC B1 ;  /* 0x0000000000017941 */ /* 0x000fea0003800000 */
.L_x_15290:
[----:B------:R-:W-:-:S13]  /*2540*/  ISETP.GE.AND P0, PT, R49, R57, PT ;  /* 0x000000393100720c */ /* 0x000fda0003f06270 */
[----:B012---:R-:W0:Y:S01]  /*2550*/  @!P0 LDC.64 R2, c[0x0][0x228] ;  /* 0x00008a00ff028b82 */ /* 0x007e220000000a00 */
[----:B------:R-:W-:Y:S02]  /*2560*/  @!P0 IADD3 R5, R58, R49, RZ ;  /* 0x000000313a058210 */ /* 0x000fe40007ffe0ff */
[----:B------:R-:W-:-:S03]  /*2570*/  @!P0 IADD3 R49, R49, 0x80, RZ ;  /* 0x0000008031318810 */ /* 0x000fc60007ffe0ff */
[----:B0-----:R-:W-:-:S05]  /*2580*/  @!P0 IMAD.WIDE.U32 R2, R5, 0x2, R2 ;  /* 0x0000000205028825 */ /* 0x001fca00078e0002 */
[----:B------:R2:W-:Y:S02]  /*2590*/  @!P0 STG.E.U16 desc[UR4][R2.64], R6 ;  /* 0x0000000602008986 */ /* 0x0005e4000c101504 */
.L_x_15295:
[----:B------:R-:W-:Y:S05]  /*25a0*/  BSYNC B0 ;  /* 0x0000000000007941 */ /* 0x000fea0003800000 */
.L_x_15289:
        /* <DEDUP_REMOVED lines=8> */
.L_x_15296:
        /* <DEDUP_REMOVED lines=13> */
.L_x_28422:


//--------------------- .text._ZN2at6native29vectorized_elementwise_kernelILi4EZZZNS0_49_GLOBAL__N__b919a28f_16_Normalization_cu_5c38458737batch_norm_elementwise_backward_trainERKNS_6TensorES5_S5_S5_S5_S5_S5_ENKUlvE0_clEvENKUlvE2_clEvEUlN3c108BFloat16ES9_fffffE_St5arrayIPcLm8EEEEviT0_T1_ --------------------------
	.section	.text._ZN2at6native29vectorized_elementwise_kernelILi4EZZZNS0_49_GLOBAL__N__b919a28f_16_Normalization_cu_5c38458737batch_norm_elementwise_backward_trainERKNS_6TensorES5_S5_S5_S5_S5_S5_ENKUlvE0_clEvENKUlvE2_clEvEUlN3c108BFloat16ES9_fffffE_St5arrayIPcLm8EEEEviT0_T1_,"ax",@progbits
	.align	128
        .global         _ZN2at6native29vectorized_elementwise_kernelILi4EZZZNS0_49_GLOBAL__N__b919a28f_16_Normalization_cu_5c38458737batch_norm_elementwise_backward_trainERKNS_6TensorES5_S5_S5_S5_S5_S5_ENKUlvE0_clEvENKUlvE2_clEvEUlN3c108BFloat16ES9_fffffE_St5arrayIPcLm8EEEEviT0_T1_
        .type           _ZN2at6native29vectorized_elementwise_kernelILi4EZZZNS0_49_GLOBAL__N__b919a28f_16_Normalization_cu_5c38458737batch_norm_elementwise_backward_trainERKNS_6TensorES5_S5_S5_S5_S5_S5_ENKUlvE0_clEvENKUlvE2_clEvEUlN3c108BFloat16ES9_fffffE_St5arrayIPcLm8EEEEviT0_T1_,@function
        .size           _ZN2at6native29vectorized_elementwise_kernelILi4EZZZNS0_49_GLOBAL__N__b919a28f_16_Normalization_cu_5c38458737batch_norm_elementwise_backward_trainERKNS_6TensorES5_S5_S5_S5_S5_S5_ENKUlvE0_clEvENKUlvE2_clEvEUlN3c108BFloat16ES9_fffffE_St5arrayIPcLm8EEEEviT0_T1_,(.L_x_28423 - _ZN2at6native29vectorized_elementwise_kernelILi4EZZZNS0_49_GLOBAL__N__b919a28f_16_Normalization_cu_5c38458737batch_norm_elementwise_backward_trainERKNS_6TensorES5_S5_S5_S5_S5_S5_ENKUlvE0_clEvENKUlvE2_clEvEUlN3c108BFloat16ES9_fffffE_St5arrayIPcLm8EEEEviT0_T1_)
        .other          _ZN2at6native29vectorized_elementwise_kernelILi4EZZZNS0_49_GLOBAL__N__b919a28f_16_Normalization_cu_5c38458737batch_norm_elementwise_backward_trainERKNS_6TensorES5_S5_S5_S5_S5_S5_ENKUlvE0_clEvENKUlvE2_clEvEUlN3c108BFloat16ES9_fffffE_St5arrayIPcLm8EEEEviT0_T1_,@"STO_CUDA_ENTRY STV_DEFAULT"
_ZN2at6native29vectorized_elementwise_kernelILi4EZZZNS0_49_GLOBAL__N__b919a28f_16_Normalization_cu_5c38458737batch_norm_elementwise_backward_trainERKNS_6TensorES5_S5_S5_S5_S5_S5_ENKUlvE0_clEvENKUlvE2_clEvEUlN3c108BFloat16ES9_fffffE_St5arrayIPcLm8EEEEviT0_T1_:
.text._ZN2at6native29vectorized_elementwise_kernelILi4EZZZNS0_49_GLOBAL__N__b919a28f_16_Normalization_cu_5c38458737batch_norm_elementwise_backward_trainERKNS_6TensorES5_S5_S5_S5_S5_S5_ENKUlvE0_clEvENKUlvE2_clEvEUlN3c108BFloat16ES9_fffffE_St5arrayIPcLm8EEEEviT0_T1_:
        /* <DEDUP_REMOVED lines=20> */
[----:B---3--:R-:W-:-:S07]  /*0140*/  IMAD.WIDE R48, R58, 0x2, R48 ;  /* 0x000000023a307825 */ /* 0x008fce00078e0230 */
[----:B------:R-:W3:Y:S01]  /*0150*/  LDC.64 R50, c[0x0][0x240] ;  /* 0x00009000ff327b82 */ /* 0x000ee20000000a00 */
[C---:B------:R-:W-:Y:S01]  /*0160*/  IMAD.WIDE.U32 R24, R0.reuse, 0x10, R24 ;  /* 0x0000001000187825 */ /* 0x040fe200078e0018 */
[----:B------:R-:W5:Y:S03]  /*0170*/  LDG.E.64 R46, desc[UR4][R46.64+0x400] ;  /* 0x000400042e2e7981 */ /* 0x000f66000c1e1b00 */
[----:B------:R-:W-:Y:S01]  /*0180*/  IMAD.WIDE.U32 R48, R0, 0x8, R48 ;  /* 0x0000000800307825 */ /* 0x000fe200078e0030 */
[----:B------:R-:W5:Y:S03]  /*0190*/  LDG.E.128 R4, desc[UR4][R24.64] ;  /* 0x0000000418047981 */ /* 0x000f66000c1e1d00 */
[C---:B----4-:R-:W-:Y:S01]  /*01a0*/  IMAD.WIDE R10, R58.reuse, 0x4, R10 ;  /* 0x000000043a0a7825 */ /* 0x050fe200078e020a */
[----:B------:R-:W4:Y:S03]  /*01b0*/  LDG.E.64 R44, desc[UR4][R48.64] ;  /* 0x00000004302c7981 */ /* 0x000f26000c1e1b00 */
[----:B0-----:R-:W-:Y:S01]  /*01c0*/  IMAD.WIDE R8, R58, 0x4, R8 ;  /* 0x000000043a087825 */ /* 0x001fe200078e0208 */
[----:B------:R-:W4:Y:S03]  /*01d0*/  LDG.E.128 R24, desc[UR4][R24.64+0x800] ;  /* 0x0008000418187981 */ /* 0x000f26000c1e1d00 */
[----:B------:R-:W-:Y:S01]  /*01e0*/  IMAD.WIDE.U32 R56, R0, 0x10, R10 ;  /* 0x0000001000387825 */ /* 0x000fe200078e000a */
[----:B------:R-:W4:Y:S03]  /*01f0*/  LDG.E.64 R48, desc[UR4][R48.64+0x400] ;  /* 0x0004000430307981 */ /* 0x000f26000c1e1b00 */
[----:B-1----:R-:W-:Y:S01]  /*0200*/  IMAD.WIDE R52, R58, 0x4, R52 ;  /* 0x000000043a347825 */ /* 0x002fe200078e0234 */
[----:B------:R-:W4:Y:S03]  /*0210*/  LDG.E.128 R28, desc[UR4][R56.64+0x800] ;  /* 0x00080004381c7981 */ /* 0x000f26000c1e1d00 */
[----:B------:R-:W-:-:S02]  /*0220*/  IMAD.WIDE.U32 R54, R0, 0x10, R8 ;  /* 0x0000001000367825 */ /* 0x000fc400078e0008 */
[----:B------:R0:W4:Y:S02]  /*0230*/  LDG.E.128 R8, desc[UR4][R56.64] ;  /* 0x0000000438087981 */ /* 0x000124000c1e1d00 */
[----:B------:R-:W-:Y:S02]  /*0240*/  IMAD.WIDE.U32 R52, R0, 0x10, R52 ;  /* 0x0000001000347825 */ /* 0x000fe400078e0034 */
[----:B------:R-:W4:Y:S02]  /*0250*/  LDG.E.128 R12, desc[UR4][R54.64] ;  /* 0x00000004360c7981 */ /* 0x000f24000c1e1d00 */
[----:B---3--:R-:W-:Y:S02]  /*0260*/  IMAD.WIDE R50, R58, 0x4, R50 ;  /* 0x000000043a327825 */ /* 0x008fe400078e0232 */
[----:B------:R-:W3:Y:S02]  /*0270*/  LDG.E.128 R16, desc[UR4][R52.64] ;  /* 0x0000000434107981 */ /* 0x000ee4000c1e1d00 */
[----:B------:R-:W-:-:S02]  /*0280*/  IMAD.WIDE.U32 R50, R0, 0x10, R50 ;  /* 0x0000001000327825 */ /* 0x000fc400078e0032 */
[----:B------:R-:W3:Y:S04]  /*0290*/  LDG.E.128 R32, desc[UR4][R54.64+0x800] ;  /* 0x0008000436207981 */ /* 0x000ee8000c1e1d00 */
[----:B------:R-:W3:Y:S04]  /*02a0*/  LDG.E.128 R20, desc[UR4][R50.64] ;  /* 0x0000000432147981 */ /* 0x000ee8000c1e1d00 */
[----:B------:R-:W3:Y:S04]  /*02b0*/  LDG.E.128 R36, desc[UR4][R52.64+0x800] ;  /* 0x0008000434247981 */ /* 0x000ee8000c1e1d00 */
[----:B------:R1:W3:Y:S01]  /*02c0*/  LDG.E.128 R40, desc[UR4][R50.64+0x800] ;  /* 0x0008000432287981 */ /* 0x0002e2000c1e1d00 */
[----:B--2---:R-:W-:-:S02]  /*02d0*/  PRMT R59, R2, 0x7632, R59 ;  /* 0x00007632023b7816 */ /* 0x004fc4000000003b */
[----:B------:R-:W-:Y:S02]  /*02e0*/  SHF.L.U32 R61, R2, 0x10, RZ ;  /* 0x00000010023d7819 */ /* 0x000fe400000006ff */
[----:B------:R-:W-:Y:S02]  /*02f0*/  SHF.L.U32 R2, R59, 0x10, RZ ;  /* 0x000000103b027819 */ /* 0x000fe400000006ff */
[C---:B------:R-:W-:Y:S02]  /*0300*/  SHF.L.U32 R60, R3.reuse, 0x10, RZ ;  /* 0x00000010033c7819 */ /* 0x040fe400000006ff */
[----:B0-----:R-:W-:Y:S01]  /*0310*/  PRMT R56, R3, 0x7632, R56 ;  /* 0x0000763203387816 */ /* 0x001fe20000000038 */
[--C-:B-----5:R-:W-:Y:S01]  /*0320*/  FADD.FTZ R5, -R5, R2.reuse ;  /* 0x0000000205057221 */ /* 0x120fe20000010100 */
[----:B----4-:R-:W-:Y:S02]  /*0330*/  PRMT R2, R44, 0x7632, R2 ;  /* 0x000076322c027816 */ /* 0x010fe40000000002 */
[----:B------:R-:W-:-:S02]  /*0340*/  PRMT R3, R45, 0x7632, R3 ;  /* 0x000076322d037816 */ /* 0x000fc40000000003 */
[----:B-1----:R-:W-:Y:S02]  /*0350*/  SHF.L.U32 R51, R45, 0x10, RZ ;  /* 0x000000102d337819 */ /* 0x002fe400000006ff */
[----:B------:R-:W-:Y:S02]  /*0360*/  SHF.L.U32 R53, R44, 0x10, RZ ;  /* 0x000000102c357819 */ /* 0x000fe400000006ff */
[----:B------:R-:W-:Y:S02]  /*0370*/  SHF.L.U32 R2, R2, 0x10, RZ ;  /* 0x0000001002027819 */ /* 0x000fe400000006ff */
[----:B------:R-:W-:Y:S01]  /*0380*/  SHF.L.U32 R44, R3, 0x10, RZ ;  /* 0x00000010032c7819 */ /* 0x000fe200000006ff */
[----:B------:R-:W-:Y:S01]  /*0390*/  FFMA.FTZ R3, -R10, UR6, R51 ;  /* 0x000000060a037c23 */ /* 0x000fe20008010133 */
[----:B------:R-:W-:Y:S01]  /*03a0*/  FFMA.FTZ R45, -R8, UR6, R53 ;  /* 0x00000006082d7c23 */ /* 0x000fe20008010135 */
[----:B------:R-:W-:Y:S02]  /*03b0*/  FFMA.FTZ R51, -R9, UR6, R2 ;  /* 0x0000000609337c23 */ /* 0x000fe40008010102 */
[----:B------:R-:W-:Y:S01]  /*03c0*/  FFMA.FTZ R53, -R11, UR6, R44 ;  /* 0x000000060b357c23 */ /* 0x000fe2000801012c */
[----:B------:R-:W-:Y:S01]  /*03d0*/  FMUL.FTZ R2, R13, R13 ;  /* 0x0000000d0d027220 */ /* 0x000fe20000410000 */
[----:B------:R-:W-:Y:S01]  /*03e0*/  FMUL.FTZ R9, R12, R12 ;  /* 0x0000000c0c097220 */ /* 0x000fe20000410000 */
[----:B------:R-:W-:Y:S01]  /*03f0*/  FMUL.FTZ R11, R14, R14 ;  /* 0x0000000e0e0b7220 */ /* 0x000fe20000410000 */
[----:B------:R-:W-:Y:S01]  /*0400*/  FMUL.FTZ R8, R15, R15 ;  /* 0x0000000f0f087220 */ /* 0x000fe20000410000 */
[----:B---3--:R-:W-:Y:S01]  /*0410*/  FMUL.FTZ R17, R17, R2 ;  /* 0x0000000211117220 */ /* 0x008fe20000410000 */
[----:B------:R-:W-:Y:S01]  /*0420*/  FMUL.FTZ R9, R16, R9 ;  /* 0x0000000910097220 */ /* 0x000fe20000410000 */
[----:B------:R-:W-:Y:S01]  /*0430*/  FMUL.FTZ R11, R18, R11 ;  /* 0x0000000b120b7220 */ /* 0x000fe20000410000 */
[----:B------:R-:W-:Y:S01]  /*0440*/  FMUL.FTZ R19, R19, R8 ;  /* 0x0000000813137220 */ /* 0x000fe20000410000 */
[----:B------:R-:W-:Y:S01]  /*0450*/  FMUL.FTZ R8, R17, UR6 ;  /* 0x0000000611087c20 */ /* 0x000fe20008410000 */
[----:B------:R-:W-:Y:S01]  /*0460*/  FADD.FTZ R4, -R4, R61 ;  /* 0x0000003d04047221 */ /* 0x000fe20000010100 */
[----:B------:R-:W-:Y:S01]  /*0470*/  FADD.FTZ R6, -R6, R60 ;  /* 0x0000003c06067221 */ /* 0x000fe20000010100 */
[----:B------:R-:W-:Y:S01]  /*0480*/  FMUL.FTZ R2, R9, UR6 ;  /* 0x0000000609027c20 */ /* 0x000fe20008410000 */
[----:B------:R-:W-:Y:S01]  /*0490*/  FMUL.FTZ R10, R11, UR6 ;  /* 0x000000060b0a7c20 */ /* 0x000fe20008410000 */
[----:B------:R-:W-:-:S02]  /*04a0*/  FFMA.FTZ R8, -R8, R5, R51 ;  /* 0x0000000508087223 */ /* 0x000fc40000010133 */
[----:B------:R-:W-:Y:S01]  /*04b0*/  FFMA.FTZ R45, -R2, R4, R45 ;  /* 0x00000004022d7223 */ /* 0x000fe2000001012d */
[----:B------:R-:W-:Y:S01]  /*04c0*/  FFMA.FTZ R5, -R10, R6, R3 ;  /* 0x000000060a057223 */ /* 0x000fe20000010103 */
[----:B------:R-:W-:Y:S01]  /*04d0*/  FMUL.FTZ R6, R22, R14 ;  /* 0x0000000e16067220 */ /* 0x000fe20000410000 */
[----:B------:R-:W-:Y:S01]  /*04e0*/  PRMT R4, R46, 0x7632, R4 ;  /* 0x000076322e047816 */ /* 0x000fe20000000004 */
[----:B------:R-:W-:Y:S02]  /*04f0*/  FMUL.FTZ R3, R21, R13 ;  /* 0x0000000d15037220 */ /* 0x000fe40000410000 */
[----:B------:R-:W-:Y:S01]  /*0500*/  FMUL.FTZ R6, R6, R5 ;  /* 0x0000000506067220 */ /* 0x000fe20000410000 */
[----:B------:R-:W-:Y:S02]  /*0510*/  SHF.L.U32 R4, R4, 0x10, RZ ;  /* 0x0000001004047819 */ /* 0x000fe400000006ff */
[----:B------:R-:W-:Y:S01]  /*0520*/  PRMT R5, R47, 0x7632, R5 ;  /* 0x000076322f057816 */ /* 0x000fe20000000005 */
[----:B------:R-:W-:-:S02]  /*0530*/  FMUL.FTZ R3, R3, R8 ;  /* 0x0000000803037220 */ /* 0x000fc40000410000 */
[--C-:B------:R-:W-:Y:S01]  /*0540*/  FADD.FTZ R25, -R25, R4.reuse ;  /* 0x0000000419197221 */ /* 0x100fe20000010100 */
[----:B------:R-:W-:Y:S02]  /*0550*/  SHF.L.U32 R8, R5, 0x10, RZ ;  /* 0x0000001005087819 */ /* 0x000fe400000006ff */
[----:B------:R-:W-:Y:S02]  /*0560*/  PRMT R4, R48, 0x7632, R4 ;  /* 0x0000763230047816 */ /* 0x000fe40000000004 */
[----:B------:R-:W-:Y:S02]  /*0570*/  PRMT R5, R49, 0x7632, R5 ;  /* 0x0000763231057816 */ /* 0x000fe40000000005 */
[----:B------:R-:W-:Y:S01]  /*0580*/  SHF.L.U32 R9, R46, 0x10, RZ ;  /* 0x000000102e097819 */ /* 0x000fe200000006ff */
[----:B------:R-:W-:Y:S01]  /*0590*/  FADD.FTZ R27, -R27, R8 ;  /* 0x000000081b1b7221 */ /* 0x000fe20000010100 */
[----:B------:R-:W-:Y:S02]  /*05a0*/  SHF.L.U32 R8, R4, 0x10, RZ ;  /* 0x0000001004087819 */ /* 0x000fe400000006ff */
[----:B------:R-:W-:Y:S01]  /*05b0*/  SHF.L.U32 R10, R5, 0x10, RZ ;  /* 0x00000010050a7819 */ /* 0x000fe200000006ff */
[----:B------:R-:W-:Y:S01]  /*05c0*/  FADD.FTZ R24, -R24, R9 ;  /* 0x0000000918187221 */ /* 0x000fe20000010100 */
[----:B------:R-:W0:Y:S01]  /*05d0*/  LDC.64 R4, c[0x0][0x228] ;  /* 0x00008a00ff047b82 */ /* 0x000e220000000a00 */
[----:B------:R-:W-:Y:S01]  /*05e0*/  SHF.L.U32 R9, R48, 0x10, RZ ;  /* 0x0000001030097819 */ /* 0x000fe200000006ff */
[----:B------:R-:W-:Y:S01]  /*05f0*/  FFMA.FTZ R29, -R29, UR6, R8 ;  /* 0x000000061d1d7c23 */ /* 0x000fe20008010108 */
[----:B------:R-:W-:Y:S01]  /*0600*/  FFMA.FTZ R31, -R31, UR6, R10 ;  /* 0x000000061f1f7c23 */ /* 0x000fe2000801010a */
[----:B------:R-:W-:-:S02]  /*0610*/  FMUL.FTZ R8, R33, R33 ;  /* 0x0000002121087220 */ /* 0x000fc40000410000 */
[----:B------:R-:W-:Y:S01]  /*0620*/  FFMA.FTZ R28, -R28, UR6, R9 ;  /* 0x000000061c1c7c23 */ /* 0x000fe20008010109 */
[----:B------:R-:W-:Y:S01]  /*0630*/  FMUL.FTZ R9, R32, R32 ;  /* 0x0000002020097220 */ /* 0x000fe20000410000 */
[----:B------:R-:W-:Y:S01]  /*0640*/  FMUL.FTZ R11, R34, R34 ;  /* 0x00000022220b7220 */ /* 0x000fe20000410000 */
[----:B------:R-:W-:Y:S01]  /*0650*/  FMUL.FTZ R10, R35, R35 ;  /* 0x00000023230a7220 */ /* 0x000fe20000410000 */
[----:B------:R-:W-:Y:S01]  /*0660*/  SHF.L.U32 R56, R56, 0x10, RZ ;  /* 0x0000001038387819 */ /* 0x000fe200000006ff */
[----:B------:R-:W-:Y:S01]  /*0670*/  FMUL.FTZ R9, R36, R9 ;  /* 0x0000000924097220 */ /* 0x000fe20000410000 */
[----:B------:R-:W-:Y:S01]  /*0680*/  SHF.L.U32 R47, R47, 0x10, RZ ;  /* 0x000000102f2f7819 */ /* 0x000fe200000006ff */
[----:B------:R-:W-:Y:S01]  /*0690*/  FMUL.FTZ R8, R37, R8 ;  /* 0x0000000825087220 */ /* 0x000fe20000410000 */
[----:B------:R-:W-:Y:S01]  /*06a0*/  SHF.L.U32 R49, R49, 0x10, RZ ;  /* 0x0000001031317819 */ /* 0x000fe200000006ff */
[----:B------:R-:W-:Y:S01]  /*06b0*/  FMUL.FTZ R11, R38, R11 ;  /* 0x0000000b260b7220 */ /* 0x000fe20000410000 */
[----:B------:R-:W-:Y:S01]  /*06c0*/  FMUL.FTZ R10, R39, R10 ;  /* 0x0000000a270a7220 */ /* 0x000fe20000410000 */
[----:B------:R-:W-:Y:S01]  /*06d0*/  FADD.FTZ R7, -R7, R56 ;  /* 0x0000003807077221 */ /* 0x000fe20000010100 */
[----:B------:R-:W-:Y:S01]  /*06e0*/  FMUL.FTZ R16, R19, UR6 ;  /* 0x0000000613107c20 */ /* 0x000fe20008410000 */
[----:B------:R-:W-:Y:S01]  /*06f0*/  FMUL.FTZ R9, R9, UR6 ;  /* 0x0000000609097c20 */ /* 0x000fe20008410000 */
[----:B------:R-:W-:Y:S01]  /*0700*/  FMUL.FTZ R8, R8, UR6 ;  /* 0x0000000608087c20 */ /* 0x000fe20008410000 */
[----:B------:R-:W-:Y:S01]  /*0710*/  FADD.FTZ R26, -R26, R47 ;  /* 0x0000002f1a1a7221 */ /* 0x000fe20000010100 */
[----:B------:R-:W-:Y:S01]  /*0720*/  FFMA.FTZ R30, -R30, UR6, R49 ;  /* 0x000000061e1e7c23 */ /* 0x000fe20008010131 */
[----:B------:R-:W-:Y:S01]  /*0730*/  FMUL.FTZ R11, R11, UR6 ;  /* 0x000000060b0b7c20 */ /* 0x000fe20008410000 */
[----:B------:R-:W-:Y:S01]  /*0740*/  FMUL.FTZ R10, R10, UR6 ;  /* 0x000000060a0a7c20 */ /* 0x000fe20008410000 */
[----:B------:R-:W-:Y:S01]  /*0750*/  FFMA.FTZ R16, -R16, R7, R53 ;  /* 0x0000000710107223 */ /* 0x000fe20000010135 */
[----:B------:R-:W-:Y:S01]  /*0760*/  FMUL.FTZ R2, R20, R12 ;  /* 0x0000000c14027220 */ /* 0x000fe20000410000 */
[----:B------:R-:W-:Y:S01]  /*0770*/  FFMA.FTZ R9, -R9, R24, R28 ;  /* 0x0000001809097223 */ /* 0x000fe2000001011c */
[----:B------:R-:W-:Y:S01]  /*0780*/  FFMA.FTZ R8, -R8, R25, R29 ;  /* 0x0000001908087223 */ /* 0x000fe2000001011d */
[----:B------:R-:W-:Y:S01]  /*0790*/  FMUL.FTZ R40, R40, R32 ;  /* 0x0000002028287220 */ /* 0x000fe20000410000 */
[----:B------:R-:W-:Y:S01]  /*07a0*/  FMUL.FTZ R41, R41, R33 ;  /* 0x0000002129297220 */ /* 0x000fe20000410000 */
[----:B------:R-:W-:Y:S01]  /*07b0*/  FMUL.FTZ R7, R23, R15 ;  /* 0x0000000f17077220 */ /* 0x000fe20000410000 */
[----:B------:R-:W-:Y:S01]  /*07c0*/  FFMA.FTZ R11, -R11, R26, R30 ;  /* 0x0000001a0b0b7223 */ /* 0x000fe2000001011e */
[----:B------:R-:W-:Y:S01]  /*07d0*/  FFMA.FTZ R10, -R10, R27, R31 ;  /* 0x0000001b0a0a7223 */ /* 0x000fe2000001011f */
        /* <DEDUP_REMOVED lines=12> */
[----:B------:R-:W-:Y:S02]  /*08a0*/  F2FP.BF16.F32.PACK_AB R3, R7, R6 ;  /* 0x000000060703723e */ /* 0x000fe400000010ff */
[----:B------:R-:W-:-:S03]  /*08b0*/  F2FP.BF16.F32.PACK_AB R9, R10, R11 ;  /* 0x0000000b0a09723e */ /* 0x000fc600000010ff */
[----:B------:R-:W-:Y:S04]  /*08c0*/  STG.E.64 desc[UR4][R4.64], R2 ;  /* 0x0000000204007986 */ /* 0x000fe8000c101b04 */
[----:B------:R-:W-:Y:S01]  /*08d0*/  STG.E.64 desc[UR4][R4.64+0x400], R8 ;  /* 0x0004000804007986 */ /* 0x000fe2000c101b04 */
[----:B------:R-:W-:Y:S05]  /*08e0*/  EXIT ;  /* 0x000000000000794d */ /* 0x000fea0003800000 */
.L_x_15297:
        /* <DEDUP_REMOVED lines=34> */
.L_x_15299:
[----:B------:R-:W-:Y:S05]  /*0b10*/  BSYNC B0 ;  /* 0x0000000000007941 */ /* 0x000fea0003800000 */
.L_x_15298:
        /* <DEDUP_REMOVED lines=30> */
.L_x_15301:
[----:B------:R-:W-:Y:S05]  /*0d00*/  BSYNC B0 ;  /* 0x0000000000007941 */ /* 0x000fea0003800000 */
.L_x_15300:
        /* <DEDUP_REMOVED lines=32> */
.L_x_15303:
[----:B------:R-:W-:Y:S05]  /*0f10*/  BSYNC B0 ;  /* 0x0000000000007941 */ /* 0x000fea0003800000 */
.L_x_15302:
        /* <DEDUP_REMOVED lines=30> */
.L_x_15305:
[----:B------:R-:W-:Y:S05]  /*1100*/  BSYNC B0 ;  /* 0x0000000000007941 */ /* 0x000fea0003800000 */
.L_x_15304:
        /* <DEDUP_REMOVED lines=32> */
.L_x_15307:
[----:B------:R-:W-:Y:S05]  /*1310*/  BSYNC B0 ;  /* 0x0000000000007941 */ /* 0x000fea0003800000 */
.L_x_15306:
        /* <DEDUP_REMOVED lines=30> */
.L_x_15309:
[----:B------:R-:W-:Y:S05]  /*1500*/  BSYNC B0 ;  /* 0x0000000000007941 */ /* 0x000fea0003800000 */
.L_x_15308:
        /* <DEDUP_REMOVED lines=31> */
.L_x_15311:
[----:B------:R-:W-:Y:S05]  /*1700*/  BSYNC B0 ;  /* 0x0000000000007941 */ /* 0x000fea0003800000 */
.L_x_15310:
        /* <DEDUP_REMOVED lines=31> */
.L_x_15313:
[----:B------:R-:W-:Y:S05]  /*1900*/  BSYNC B0 ;  /* 0x0000000000007941 */ /* 0x000fea0003800000 */
.L_x_15312:
        /* <DEDUP_REMOVED lines=14> */
.L_x_15315:
[----:B------:R-:W-:Y:S05]  /*19f0*/  BSYNC B0 ;  /* 0x0000000000007941 */ /* 0x000fea0003800000 */
.L_x_15314:
        /* <DEDUP_REMOVED lines=17> */
.L_x_15317:
[----:B------:R-:W-:Y:S05]  /*1b10*/  BSYNC B0 ;  /* 0x0000000000007941 */ /* 0x000fea0003800000 */
.L_x_15316:
        /* <DEDUP_REMOVED lines=29> */
.L_x_15319:
[----:B------:R-:W-:Y:S05]  /*1cf0*/  BSYNC B0 ;  /* 0x0000000000007941 */ /* 0x000fea0003800000 */
.L_x_15318:
        /* <DEDUP_REMOVED lines=14> */
.L_x_15321:
[----:B------:R-:W-:Y:S05]  /*1de0*/  BSYNC B0 ;  /* 0x0000000000007941 */ /* 0x000fea0003800000 */
.L_x_15320:
        /* <DEDUP_REMOVED lines=14> */
.L_x_15323:
[----:B------:R-:W-:Y:S05]  /*1ed0*/  BSYNC B0 ;  /* 0x0000000000007941 */ /* 0x000fea0003800000 */
.L_x_15322:
        /* <DEDUP_REMOVED lines=14> */
.L_x_15325:
[----:B------:R-:W-:Y:S05]  /*1fc0*/  BSYNC B0 ;  /* 0x0000000000007941 */ /* 0x000fea0003800000 */
.L_x_15324:
        /* <DEDUP_REMOVED lines=14> */
.L_x_15327:
[----:B------:R-:W-:Y:S05]  /*20b0*/  BSYNC B0 ;  /* 0x0000000000007941 */ /* 0x000fea0003800000 */
.L_x_15326:
        /* <DEDUP_REMOVED lines=14> */
.L_x_15329:
[----:B------:R-:W-:Y:S05]  /*21a0*/  BSYNC B0 ;  /* 0x0000000000007941 */ /* 0x000fea0003800000 */
.L_x_15328:
        /* <DEDUP_REMOVED lines=18> */
.L_x_15332:
[----:B------:R-:W-:-:S13]  /*22d0*/  ISETP.GE.AND P0, PT, R49, R57, PT ;  /* 0x000000393100720c */ /* 0x000fda0003f06270 */
[----:B------:R-:W-:Y:S05]  /*22e0*/  @P0 BRA `(.L_x_15334) ;  /* 0x0000000000300947 */ /* 0x000fea0003800000 */
[----:B0-----:R-:W0:Y:S01]  /*22f0*/  LDC.64 R2, c[0x0][0x228] ;  /* 0x00008a00ff027b82 */ /* 0x001e220000000a00 */
[----:B------:R-:W-:Y:S02]  /*2300*/  IADD3 R5, R58, R49, RZ ;  /* 0x000000313a057210 */ /* 0x000fe40007ffe0ff */
[----:B------:R-:W-:-:S03]  /*2310*/  IADD3 R49, R49, 0x80, RZ ;  /* 0x0000008031317810 */ /* 0x000fc60007ffe0ff */
[----:B0-----:R-:W-:-:S05]  /*2320*/  IMAD.WIDE.U32 R2, R5, 0x2, R2 ;  /* 0x0000000205027825 */ /* 0x001fca00078e0002 */
[----:B------:R1:W-:Y:S02]  /*2330*/  STG.E.U16 desc[UR4][R2.64], R26 ;  /* 0x0000001a02007986 */ /* 0x0003e4000c101504 */
.L_x_15333:
[----:B------:R-:W-:-:S13]  /*2340*/  ISETP.GE.AND P0, PT, R49, R57, PT ;  /* 0x000000393100720c */ /* 0x000fda0003f06270 */
[----:B------:R-:W-:Y:S05]  /*2350*/  @P0 BRA `(.L_x_15335) ;  /* 0x0000000000340947 */ /* 0x000fea0003800000 */
[----:B01----:R-:W0:Y:S01]  /*2360*/  LDC.64 R2, c[0x0][0x228] ;  /* 0x00008a00ff027b82 */ /* 0x003e220000000a00 */
[----:B------:R-:W-:Y:S02]  /*2370*/  IADD3 R5, R58, R49, RZ ;  /* 0x000000313a057210 */ /* 0x000fe40007ffe0ff */
[----:B------:R-:W-:-:S03]  /*2380*/  IADD3 R49, R49, 0x80, RZ ;  /* 0x0000008031317810 */ /* 0x000fc60007ffe0ff */
[----:B0-----:R-:W-:-:S05]  /*2390*/  IMAD.WIDE.U32 R2, R5, 0x2, R2 ;  /* 0x0000000205027825 */ /* 0x001fca00078e0002 */
[----:B------:R1:W-:Y:S02]  /*23a0*/  STG.E.U16 desc[UR4][R2.64], R18 ;  /* 0x0000001202007986 */ /* 0x0003e4000c101504 */
.L_x_15334:
        /* <DEDUP_REMOVED lines=8> */
.L_x_15335:
[----:B------:R-:W-:Y:S05]  /*2430*/  BSYNC B1 ;  /* 0x0000000000017941 */ /* 0x000fea0003800000 */
.L_x_15331:
[----:B------:R-:W-:-:S13]  /*2440*/  ISETP.GE.AND P0, PT, R49, R57, PT ;  /* 0x000000393100720c */ /* 0x000fda0003f06270 */
[----:B012---:R-:W0:Y:S01]  /*2450*/  @!P0 LDC.64 R2, c[0x0][0x228] ;  /* 0x00008a00ff028b82 */ /* 0x007e220000000a00 */
[----:B------:R-:W-:Y:S02]  /*2460*/  @!P0 IADD3 R5, R58, R49, RZ ;  /* 0x000000313a058210 */ /* 0x000fe40007ffe0ff */
[----:B------:R-:W-:-:S03]  /*2470*/  @!P0 IADD3 R49, R49, 0x80, RZ ;  /* 0x0000008031318810 */ /* 0x000fc60007ffe0ff */
[----:B0-----:R-:W-:-:S05]  /*2480*/  @!P0 IMAD.WIDE.U32 R2, R5, 0x2, R2 ;  /* 0x0000000205028825 */ /* 0x001fca00078e0002 */
[----:B------:R2:W-:Y:S02]  /*2490*/  @!P0 STG.E.U16 desc[UR4][R2.64], R6 ;  /* 0x0000000602008986 */ /* 0x0005e4000c101504 */
.L_x_15336:
[----:B------:R-:W-:Y:S05]  /*24a0*/  BSYNC B0 ;  /* 0x0000000000007941 */ /* 0x000fea0003800000 */
.L_x_15330:
        /* <DEDUP_REMOVED lines=8> */
.L_x_15337:
        /* <DEDUP_REMOVED lines=13> */
.L_x_28423:


//--------------------- .text._ZN2at6native29vectorized_elementwise_kernelILi8EZZZNS0_49_GLOBAL__N__b919a28f_16_Normalization_cu_5c38458737batch_norm_elementwise_backward_trainERKNS_6TensorES5_S5_S5_S5_S5_S5_ENKUlvE0_clEvENKUlvE2_clEvEUlN3c108BFloat16ES9_fffffE_St5arrayIPcLm8EEEEviT0_T1_ --------------------------
	.section	.text._ZN2at6native29vectorized_elementwise_kernelILi8EZZZNS0_49_GLOBAL__N__b919a28f_16_Normalization_cu_5c38458737batch_norm_elementwise_backward_trainERKNS_6TensorES5_S5_S5_S5_S5_S5_ENKUlvE0_clEvENKUlvE2_clEvEUlN3c108BFloat16ES9_fffffE_St5arrayIPcLm8EEEEviT0_T1_,"ax",@progbits
	.align	128
        .global         _ZN2at6native29vectorized_elementwise_kernelILi8EZZZNS0_49_GLOBAL__N__b919a28f_16_Normalization_cu_5c38458737batch_norm_elementwise_backward_trainERKNS_6TensorES5_S5_S5_S5_S5_S5_ENKUlvE0_clEvENKUlvE2_clEvEUlN3c108BFloat16ES9_fffffE_St5arrayIPcLm8EEEEviT0_T1_
        .type           _ZN2at6native29vectorized_elementwise_kernelILi8EZZZNS0_49_GLOBAL__N__b919a28f_16_Normalization_cu_5c38458737batch_norm_elementwise_backward_trainERKNS_6TensorES5_S5_S5_S5_S5_S5_ENKUlvE0_clEvENKUlvE2_clEvEUlN3c108BFloat16ES9_fffffE_St5arrayIPcLm8EEEEviT0_T1_,@function
        .size           _ZN2at6native29vectorized_elementwise_kernelILi8EZZZNS0_49_GLOBAL__N__b919a28f_16_Normalization_cu_5c38458737batch_norm_elementwise_backward_trainERKNS_6TensorES5_S5_S5_S5_S5_S5_ENKUlvE0_clEvENKUlvE2_clEvEUlN3c108BFloat16ES9_fffffE_St5arrayIPcLm8EEEEviT0_T1_,(.L_x_28424 - _ZN2at6native29vectorized_elementwise_kernelILi8EZZZNS0_49_GLOBAL__N__b919a28f_16_Normalization_cu_5c38458737batch_norm_elementwise_backward_trainERKNS_6TensorES5_S5_S5_S5_S5_S5_ENKUlvE0_clEvENKUlvE2_clEvEUlN3c108BFloat16ES9_fffffE_St5arrayIPcLm8EEEEviT0_T1_)
        .other          _ZN2at6native29vectorized_elementwise_kernelILi8EZZZNS0_49_GLOBAL__N__b919a28f_16_Normalization_cu_5c38458737batch_norm_elementwise_backward_trainERKNS_6TensorES5_S5_S5_S5_S5_S5_ENKUlvE0_clEvENKUlvE2_clEvEUlN3c108BFloat16ES9_fffffE_St5arrayIPcLm8EEEEviT0_T1_,@"STO_CUDA_ENTRY STV_DEFAULT"
_ZN2at6native29vectorized_elementwise_kernelILi8EZZZNS0_49_GLOBAL__N__b919a28f_16_Normalization_cu_5c38458737batch_norm_elementwise_backward_trainERKNS_6TensorES5_S5_S5_S5_S5_S5_ENKUlvE0_clEvENKUlvE2_clEvEUlN3c108BFloat16ES9_fffffE_St5arrayIPcLm8EEEEviT0_T1_:
.text._ZN2at6native29vectorized_elementwise_kernelILi8EZZZNS0_49_GLOBAL__N__b919a28f_16_Normalization_cu_5c38458737batch_norm_elementwise_backward_trainERKNS_6TensorES5_S5_S5_S5_S5_S5_ENKUlvE0_clEvENKUlvE2_clEvEUlN3c108BFloat16ES9_fffffE_St5arrayIPcLm8EEEEviT0_T1_:
        /* <DEDUP_REMOVED lines=17> */
[C---:B--2---:R-:W-:Y:S02]  /*0110*/  IMAD.WIDE R20, R58.reuse, 0x4, R20 ;  /* 0x000000043a147825 */ /* 0x044fe400078e0214 */
[----:B------:R-:W2:Y:S05]  /*0120*/  LDG.E.128 R48, desc[UR4][R48.64] ;  /* 0x0000000430307981 */ /* 0x000eaa000c1e1d00 */
[----:B------:R-:W1:Y:S08]  /*0130*/  LDC.64 R12, c[0x0][0x258] ;  /* 0x00009600ff0c7b82 */ /* 0x000e700000000a00 */
[----:B------:R-:W5:Y:S01]  /*0140*/  LDC.64 R8, c[0x0][0x240] ;  /* 0x00009000ff087b82 */ /* 0x000f620000000a00 */
[----:B---3--:R-:W-:-:S04]  /*0150*/  IMAD.WIDE R2, R58, 0x2, R4 ;  /* 0x000000023a027825 */ /* 0x008fc800078e0204 */
[----:B------:R-:W-:-:S04]  /*0160*/  IMAD.WIDE.U32 R20, R0, 0x20, R20 ;  /* 0x0000002000147825 */ /* 0x000fc800078e0014 */
[----:B------:R-:W-:Y:S01]  /*0170*/  IMAD.WIDE.U32 R2, R0, 0x10, R2 ;  /* 0x0000001000027825 */ /* 0x000fe200078e0002 */
[----:B------:R-:W3:Y:S03]  /*0180*/  LDG.E.128 R44, desc[UR4][R20.64] ;  /* 0x00000004142c7981 */ /* 0x000ee6000c1e1d00 */
[C---:B----4-:R-:W-:Y:S01]  /*0190*/  IMAD.WIDE R6, R58.reuse, 0x4, R6 ;  /* 0x000000043a067825 */ /* 0x050fe200078e0206 */
[----:B------:R-:W4:Y:S03]  /*01a0*/  LDG.E.128 R24, desc[UR4][R2.64] ;  /* 0x0000000402187981 */ /* 0x000f26000c1e1d00 */
[----:B0-----:R-:W-:Y:S01]  /*01b0*/  IMAD.WIDE R4, R58, 0x4, R10 ;  /* 0x000000043a047825 */ /* 0x001fe200078e020a */
[----:B------:R-:W4:Y:S03]  /*01c0*/  LDG.E.128 R20, desc[UR4][R20.64+0x10] ;  /* 0x0000100414147981 */ /* 0x000f26000c1e1d00 */
[----:B------:R-:W-:-:S04]  /*01d0*/  IMAD.WIDE.U32 R60, R0, 0x20, R6 ;  /* 0x00000020003c7825 */ /* 0x000fc800078e0006 */
[----:B------:R-:W-:Y:S01]  /*01e0*/  IMAD.WIDE.U32 R54, R0, 0x20, R4 ;  /* 0x0000002000367825 */ /* 0x000fe200078e0004 */
[----:B------:R-:W4:Y:S03]  /*01f0*/  LDG.E.128 R36, desc[UR4][R60.64] ;  /* 0x000000043c247981 */ /* 0x000f26000c1e1d00 */
[C---:B-1----:R-:W-:Y:S01]  /*0200*/  IMAD.WIDE R6, R58.reuse, 0x4, R12 ;  /* 0x000000043a067825 */ /* 0x042fe200078e020c */
[----:B------:R-:W4:Y:S03]  /*0210*/  LDG.E.128 R16, desc[UR4][R60.64+0x10] ;  /* 0x000010043c107981 */ /* 0x000f26000c1e1d00 */
[----:B-----5:R-:W-:Y:S01]  /*0220*/  IMAD.WIDE R4, R58, 0x4, R8 ;  /* 0x000000043a047825 */ /* 0x020fe200078e0208 */
[----:B------:R-:W5:Y:S03]  /*0230*/  LDG.E.128 R28, desc[UR4][R54.64] ;  /* 0x00000004361c7981 */ /* 0x000f66000c1e1d00 */
[----:B------:R-:W-:-:S04]  /*0240*/  IMAD.WIDE.U32 R56, R0, 0x20, R6 ;  /* 0x0000002000387825 */ /* 0x000fc800078e0006 */
[----:B------:R-:W-:Y:S01]  /*0250*/  IMAD.WIDE.U32 R52, R0, 0x20, R4 ;  /* 0x0000002000347825 */ /* 0x000fe200078e0004 */
[----:B------:R-:W5:Y:S04]  /*0260*/  LDG.E.128 R40, desc[UR4][R56.64] ;  /* 0x0000000438287981 */ /* 0x000f68000c1e1d00 */
[----:B------:R0:W5:Y:S04]  /*0270*/  LDG.E.128 R4, desc[UR4][R54.64+0x10] ;  /* 0x0000100436047981 */ /* 0x000168000c1e1d00 */
[----:B------:R-:W5:Y:S04]  /*0280*/  LDG.E.128 R12, desc[UR4][R56.64+0x10] ;  /* 0x00001004380c7981 */ /* 0x000f68000c1e1d00 */
[----:B------:R-:W5:Y:S04]  /*0290*/  LDG.E.128 R32, desc[UR4][R52.64] ;  /* 0x0000000434207981 */ /* 0x000f68000c1e1d00 */
[----:B------:R1:W5:Y:S01]  /*02a0*/  LDG.E.128 R8, desc[UR4][R52.64+0x10] ;  /* 0x0000100434087981 */ /* 0x000362000c1e1d00 */
[----:B--2---:R-:W-:-:S02]  /*02b0*/  PRMT R59, R48, 0x7632, R59 ;  /* 0x00007632303b7816 */ /* 0x004fc4000000003b */
[C---:B0-----:R-:W-:Y:S02]  /*02c0*/  PRMT R54, R49.reuse, 0x7632, R54 ;  /* 0x0000763231367816 */ /* 0x041fe40000000036 */
[C---:B------:R-:W-:Y:S02]  /*02d0*/  PRMT R2, R50.reuse, 0x7632, R2 ;  /* 0x0000763232027816 */ /* 0x040fe40000000002 */
[----:B------:R-:W-:Y:S02]  /*02e0*/  SHF.L.U32 R3, R50, 0x10, RZ ;  /* 0x0000001032037819 */ /* 0x000fe400000006ff */
[----:B------:R-:W-:Y:S02]  /*02f0*/  SHF.L.U32 R55, R48, 0x10, RZ ;  /* 0x0000001030377819 */ /* 0x000fe400000006ff */
[----:B------:R-:W-:Y:S02]  /*0300*/  SHF.L.U32 R49, R49, 0x10, RZ ;  /* 0x0000001031317819 */ /* 0x000fe400000006ff */
[----:B------:R-:W-:-:S02]  /*0310*/  SHF.L.U32 R50, R59, 0x10, RZ ;  /* 0x000000103b327819 */ /* 0x000fc400000006ff */
[----:B------:R-:W-:Y:S01]  /*0320*/  SHF.L.U32 R2, R2, 0x10, RZ ;  /* 0x0000001002027819 */ /* 0x000fe200000006ff */
[----:B---3--:R-:W-:Y:S01]  /*0330*/  FADD.FTZ R44, -R44, R55 ;  /* 0x000000372c2c7221 */ /* 0x008fe20000010100 */
[--C-:B------:R-:W-:Y:S01]  /*0340*/  FADD.FTZ R46, -R46, R49.reuse ;  /* 0x000000312e2e7221 */ /* 0x100fe20000010100 */
[--C-:B------:R-:W-:Y:S01]  /*0350*/  FADD.FTZ R45, -R45, R50.reuse ;  /* 0x000000322d2d7221 */ /* 0x100fe20000010100 */
[C---:B----4-:R-:W-:Y:S02]  /*0360*/  PRMT R49, R24.reuse, 0x7632, R49 ;  /* 0x0000763218317816 */ /* 0x050fe40000000031 */
[----:B-1----:R-:W-:Y:S02]  /*0370*/  SHF.L.U32 R53, R24, 0x10, RZ ;  /* 0x0000001018357819 */ /* 0x002fe400000006ff */
[C---:B------:R-:W-:Y:S02]  /*0380*/  PRMT R50, R25.reuse, 0x7632, R50 ;  /* 0x0000763219327816 */ /* 0x040fe40000000032 */
[----:B------:R-:W-:Y:S01]  /*0390*/  SHF.L.U32 R55, R25, 0x10, RZ ;  /* 0x0000001019377819 */ /* 0x000fe200000006ff */
[----:B------:R-:W-:Y:S01]  /*03a0*/  FADD.FTZ R20, -R20, R3 ;  /* 0x0000000314147221 */ /* 0x000fe20000010100 */
[C---:B------:R-:W-:Y:S01]  /*03b0*/  PRMT R24, R26.reuse, 0x7632, R24 ;  /* 0x000076321a187816 */ /* 0x040fe20000000018 */
[----:B------:R-:W-:Y:S01]  /*03c0*/  FADD.FTZ R21, -R21, R2 ;  /* 0x0000000215157221 */ /* 0x000fe20000010100 */
[----:B------:R-:W-:Y:S01]  /*03d0*/  SHF.L.U32 R25, R26, 0x10, RZ ;  /* 0x000000101a197819 */ /* 0x000fe200000006ff */
[----:B------:R-:W0:Y:S01]  /*03e0*/  LDC.64 R2, c[0x0][0x228] ;  /* 0x00008a00ff027b82 */ /* 0x000e220000000a00 */
[----:B------:R-:W-:-:S02]  /*03f0*/  PRMT R26, R27, 0x7632, R26 ;  /* 0x000076321b1a7816 */ /* 0x000fc4000000001a */
[----:B------:R-:W-:Y:S02]  /*0400*/  SHF.L.U32 R52, R49, 0x10, RZ ;  /* 0x0000001031347819 */ /* 0x000fe400000006ff */
[----:B------:R-:W-:Y:S02]  /*0410*/  SHF.L.U32 R50, R50, 0x10, RZ ;  /* 0x0000001032327819 */ /* 0x000fe400000006ff */
[----:B------:R-:W-:Y:S02]  /*0420*/  SHF.L.U32 R27, R27, 0x10, RZ ;  /* 0x000000101b1b7819 */ /* 0x000fe400000006ff */
[----:B------:R-:W-:Y:S02]  /*0430*/  SHF.L.U32 R24, R24, 0x10, RZ ;  /* 0x0000001018187819 */ /* 0x000fe400000006ff */
[----:B------:R-:W-:Y:S01]  /*0440*/  SHF.L.U32 R26, R26, 0x10, RZ ;  /* 0x000000101a1a7819 */ /* 0x000fe200000006ff */
[----:B------:R-:W-:Y:S01]  /*0450*/  FFMA.FTZ R53, -R36, UR6, R53 ;  /* 0x0000000624357c23 */ /* 0x000fe20008010135 */
[----:B------:R-:W-:Y:S01]  /*0460*/  FFMA.FTZ R49, -R38, UR6, R55 ;  /* 0x0000000626317c23 */ /* 0x000fe20008010137 */
[----:B------:R-:W-:Y:S01]  /*0470*/  PRMT R48, R51, 0x7632, R48 ;  /* 0x0000763233307816 */ /* 0x000fe20000000030 */
[----:B------:R-:W-:Y:S01]  /*0480*/  FFMA.FTZ R38, -R37, UR6, R52 ;  /* 0x0000000625267c23 */ /* 0x000fe20008010134 */
[----:B------:R-:W-:Y:S01]  /*0490*/  FFMA.FTZ R36, -R39, UR6, R50 ;  /* 0x0000000627247c23 */ /* 0x000fe20008010132 */
[----:B------:R-:W-:Y:S01]  /*04a0*/  FFMA.FTZ R25, -R16, UR6, R25 ;  /* 0x0000000610197c23 */ /* 0x000fe20008010119 */
[----:B------:R-:W-:Y:S01]  /*04b0*/  FFMA.FTZ R27, -R18, UR6, R27 ;  /* 0x00000006121b7c23 */ /* 0x000fe2000801011b */
[----:B------:R-:W-:Y:S01]  /*04c0*/  FFMA.FTZ R24, -R17, UR6, R24 ;  /* 0x0000000611187c23 */ /* 0x000fe20008010118 */
[----:B------:R-:W-:Y:S01]  /*04d0*/  FFMA.FTZ R26, -R19, UR6, R26 ;  /* 0x00000006131a7c23 */ /* 0x000fe2000801011a */
        /* <DEDUP_REMOVED lines=24> */
[----:B------:R-:W-:Y:S01]  /*0660*/  FADD.FTZ R22, -R22, R51 ;  /* 0x0000003316167221 */ /* 0x000fe20000010100 */
[----:B------:R-:W-:Y:S01]  /*0670*/  FADD.FTZ R23, -R23, R48 ;  /* 0x0000003017177221 */ /* 0x000fe20000010100 */
        /* <DEDUP_REMOVED lines=29> */
[----:B------:R-:W-:Y:S01]  /*0850*/  IMAD.WIDE R2, R0, 0x10, R2 ;  /* 0x0000001000027825 */ /* 0x000fe200078e0202 */
[----:B------:R-:W-:Y:S02]  /*0860*/  F2FP.BF16.F32.PACK_AB R5, R31, R30 ;  /* 0x0000001e1f05723e */ /* 0x000fe400000010ff */
[----:B------:R-:W-:-:S02]  /*0870*/  F2FP.BF16.F32.PACK_AB R4, R29, R28 ;  /* 0x0000001c1d04723e */ /* 0x000fc400000010ff */
[----:B------:R-:W-:Y:S02]  /*0880*/  F2FP.BF16.F32.PACK_AB R7, R11, R10 ;  /* 0x0000000a0b07723e */ /* 0x000fe400000010ff */
[----:B------:R-:W-:-:S05]  /*0890*/  F2FP.BF16.F32.PACK_AB R6, R9, R8 ;  /* 0x000000080906723e */ /* 0x000fca00000010ff */
[----:B------:R-:W-:Y:S01]  /*08a0*/  STG.E.128 desc[UR4][R2.64], R4 ;  /* 0x0000000402007986 */ /* 0x000fe2000c101d04 */
[----:B------:R-:W-:Y:S05]  /*08b0*/  EXIT ;  /* 0x000000000000794d */ /* 0x000fea0003800000 */
.L_x_15338:
        /* <DEDUP_REMOVED lines=34> */
.L_x_15340:
[----:B------:R-:W-:Y:S05]  /*0ae0*/  BSYNC B0 ;  /* 0x0000000000007941 */ /* 0x000fea0003800000 */
.L_x_15339:
        /* <DEDUP_REMOVED lines=30> */
.L_x_15342:
[----:B------:R-:W-:Y:S05]  /*0cd0*/  BSYNC B0 ;  /* 0x0000000000007941 */ /* 0x000fea0003800000 */
.L_x_15341:
        /* <DEDUP_REMOVED lines=32> */
.L_x_15344:
[----:B------:R-:W-:Y:S05]  /*0ee0*/  BSYNC B0 ;  /* 0x0000000000007941 */ /* 0x000fea0003800000 */
.L_x_15343:
        /* <DEDUP_REMOVED lines=30> */
.L_x_15346:
[----:B------:R-:W-:Y:S05]  /*10d0*/  BSYNC B0 ;  /* 0x0000000000007941 */ /* 0x000fea0003800000 */
.L_x_15345:
        /* <DEDUP_REMOVED lines=32> */
.L_x_15348:
[----:B------:R-:W-:Y:S05]  /*12e0*/  BSYNC B0 ;  /* 0x0000000000007941 */ /* 0x000fea0003800000 */
.L_x_15347:
        /* <DEDUP_REMOVED lines=30> */
.L_x_15350:
[----:B------:R-:W-:Y:S05]  /*14d0*/  BSYNC B0 ;  /* 0x0000000000007941 */ /* 0x000fea0003800000 */
.L_x_15349:
        /* <DEDUP_REMOVED lines=31> */
.L_x_15352:
[----:B------:R-:W-:Y:S05]  /*16d0*/  BSYNC B0 ;  /* 0x0000000000007941 */ /* 0x000fea0003800000 */
.L_x_15351:
        /* <DEDUP_REMOVED lines=31> */
.L_x_15354:
[----:B------:R-:W-:Y:S05]  /*18d0*/  BSYNC B0 ;  /* 0x0000000000007941 */ /* 0x000fea0003800000 */
.L_x_15353:
        /* <DEDUP_REMOVED lines=14> */
.L_x_15356:
[----:B------:R-:W-:Y:S05]  /*19c0*/  BSYNC B0 ;  /* 0x0000000000007941 */ /* 0x000fea0003800000 */
.L_x_15355:
        /* <DEDUP_REMOVED lines=17> */
.L_x_15358:
[----:B------:R-:W-:Y:S05]  /*1ae0*/  BSYNC B0 ;  /* 0x0000000000007941 */ /* 0x000fea0003800000 */
.L_x_15357:
        /* <DEDUP_REMOVED lines=29> */
.L_x_15360:
[----:B------:R-:W-:Y:S05]  /*1cc0*/  BSYNC B0 ;  /* 0x0000000000007941 */ /* 0x000fea0003800000 */
.L_x_15359:
        /* <DEDUP_REMOVED lines=14> */
.L_x_15362:
[----:B------:R-:W-:Y:S05]  /*1db0*/  BSYNC B0 ;  /* 0x0000000000007941 */ /* 0x000fea0003800000 */
.L_x_15361:
        /* <DEDUP_REMOVED lines=14> */
.L_x_15364:
[----:B------:R-:W-:Y:S05]  /*1ea0*/  BSYNC B0 ;  /* 0x0000000000007941 */ /* 0x000fea0003800000 */
.L_x_15363:
        /* <DEDUP_REMOVED lines=14> */
.L_x_15366:
[----:B------:R-:W-:Y:S05]  /*1f90*/  BSYNC B0 ;  /* 0x0000000000007941 */ /* 0x000fea0003800000 */
.L_x_15365:
        /* <DEDUP_REMOVED lines=14> */
.L_x_15368:
[----:B------:R-:W-:Y:S05]  /*2080*/  BSYNC B0 ;  /* 0x0000000000007941 */ /* 0x000fea0003800000 */
.L_x_15367:
        /* <DEDUP_REMOVED lines=14> */
.L_x_15370:
[----:B------:R-:W-:Y:S05]  /*2170*/  BSYNC B0 ;  /* 0x0000000000007941 */ /* 0x000fea0003800000 */
.L_x_15369:
        /* <DEDUP_REMOVED lines=18> */
.L_x_15373:
[----:B------:R-:W-:-:S13]  /*22a0*/  ISETP.GE.AND P0, PT, R49, R57, PT ;  /* 0x000000393100720c */ /* 0x000fda0003f06270 */
[----:B------:R-:W-:Y:S05]  /*22b0*/  @P0 BRA `(.L_x_15375) ;  /* 0x0000000000300947 */ /* 0x000fea0003800000 */
[----:B0-----:R-:W0:Y:S01]  /*22c0*/  LDC.64 R2, c[0x0][0x228] ;  /* 0x00008a00ff027b82 */ /* 0x001e220000000a00 */
[----:B------:R-:W-:Y:S02]  /*22d0*/  IADD3 R5, R58, R49, RZ ;  /* 0x000000313a057210 */ /* 0x000fe40007ffe0ff */
[----:B------:R-:W-:-:S03]  /*22e0*/  IADD3 R49, R49, 0x80, RZ ;  /* 0x0000008031317810 */ /* 0x000fc60007ffe0ff */
[----:B0-----:R-:W-:-:S05]  /*22f0*/  IMAD.WIDE.U32 R2, R5, 0x2, R2 ;  /* 0x0000000205027825 */ /* 0x001fca00078e0002 */
[----:B------:R1:W-:Y:S02]  /*2300*/  STG.E.U16 desc[UR4][R2.64], R26 ;  /* 0x0000001a02007986 */ /* 0x0003e4000c101504 */
.L_x_15374:
[----:B------:R-:W-:-:S13]  /*2310*/  ISETP.GE.AND P0, PT, R49, R57, PT ;  /* 0x000000393100720c */ /* 0x000fda0003f06270 */
[----:B------:R-:W-:Y:S05]  /*2320*/  @P0 BRA `(.L_x_15376) ;  /* 0x0000000000340947 */ /* 0x000fea0003800000 */
[----:B01----:R-:W0:Y:S01]  /*2330*/  LDC.64 R2, c[0x0][0x228] ;  /* 0x00008a00ff027b82 */ /* 0x003e220000000a00 */
[----:B------:R-:W-:Y:S02]  /*2340*/  IADD3 R5, R58, R49, RZ ;  /* 0x000000313a057210 */ /* 0x000fe40007ffe0ff */
[----:B------:R-:W-:-:S03]  /*2350*/  IADD3 R49, R49, 0x80, RZ ;  /* 0x0000008031317810 */ /* 0x000fc60007ffe0ff */
[----:B0-----:R-:W-:-:S05]  /*2360*/  IMAD.WIDE.U32 R2, R5, 0x2, R2 ;  /* 0x0000000205027825 */ /* 0x001fca00078e0002 */
[----:B------:R1:W-:Y:S02]  /*2370*/  STG.E.U16 desc[UR4][R2.64], R18 ;  /* 0x0000001202007986 */ /* 0x0003e4000c101504 */
.L_x_15375:
        /* <DEDUP_REMOVED lines=8> */
.L_x_15376:
[----:B------:R-:W-:Y:S05]  /*2400*/  BSYNC B1 ;  /* 0x0000000000017941 */ /* 0x000fea0003800000 */
.L_x_15372:
[----:B------:R-:W-:-:S13]  /*2410*/  ISETP.GE.AND P0, PT, R49, R57, PT ;  /* 0x000000393100720c */ /* 0x000fda0003f06270 */
[----:B012---:R-:W0:Y:S01]  /*2420*/  @!P0 LDC.64 R2, c[0x0][0x228] ;  /* 0x00008a00ff028b82 */ /* 0x007e220000000a00 */
[----:B------:R-:W-:Y:S02]  /*2430*/  @!P0 IADD3 R5, R58, R49, RZ ;  /* 0x000000313a058210 */ /* 0x000fe40007ffe0ff */
[----:B------:R-:W-:-:S03]  /*2440*/  @!P0 IADD3 R49, R49, 0x80, RZ ;  /* 0x0000008031318810 */ /* 0x000fc60007ffe0ff */
[----:B0-----:R-:W-:-:S05]  /*2450*/  @!P0 IMAD.WIDE.U32 R2, R5, 0x2, R2 ;  /* 0x0000000205028825 */ /* 0x001fca00078e0002 */
[----:B------:R2:W-:Y:S02]  /*2460*/  @!P0 STG.E.U16 desc[UR4][R2.64], R6 ;  /* 0x0000000602008986 */ /* 0x0005e4000c101504 */
.L_x_15377:
[----:B------:R-:W-:Y:S05]  /*2470*/  BSYNC B0 ;  /* 0x0000000000007941 */ /* 0x000fea0003800000 */
.L_x_15371:
        /* <DEDUP_REMOVED lines=8> */
.L_x_15378:
        /* <DEDUP_REMOVED lines=16> */
.L_x_28424:


//--------------------- .text._ZN2at6native18elementwise_kernelILi128ELi4EZNS0_15gpu_kernel_implIZZZNS0_49_GLOBAL__N__b919a28f_16_Normalization_cu_5c38458737batch_norm_elementwise_backward_trainERKNS_6TensorES6_S6_S6_S6_S6_S6_ENKUlvE0_clEvENKUlvE1_clEvEUlN3c104HalfESA_fffffE_EEvRNS_18TensorIteratorBaseERKT_EUliE_EEviT1_ --------------------------
	.section	.text._ZN2at6native18elementwise_kernelILi128ELi4EZNS0_15gpu_kernel_implIZZZNS0_49_GLOBAL__N__b919a28f_16_Normalization_cu_5c38458737batch_norm_elementwise_backward_trainERKNS_6TensorES6_S6_S6_S6_S6_S6_ENKUlvE0_clEvENKUlvE1_clEvEUlN3c104HalfESA_fffffE_EEvRNS_18TensorIteratorBaseERKT_EUliE_EEviT1_,"ax",@progbits
	.align	128
        .global         _ZN2at6native18elementwise_kernelILi128ELi4EZNS0_15gpu_kernel_implIZZZNS0_49_GLOBAL__N__b919a28f_16_Normalization_cu_5c38458737batch_norm_elementwise_backward_trainERKNS_6TensorES6_S6_S6_S6_S6_S6_ENKUlvE0_clEvENKUlvE1_clEvEUlN3c104HalfESA_fffffE_EEvRNS_18TensorIteratorBaseERKT_EUliE_EEviT1_
        .type           _ZN2at6native18elementwise_kernelILi128ELi4EZNS0_15gpu_kernel_implIZZZNS0_49_GLOBAL__N__b919a28f_16_Normalization_cu_5c38458737batch_norm_elementwise_backward_trainERKNS_6TensorES6_S6_S6_S6_S6_S6_ENKUlvE0_clEvENKUlvE1_clEvEUlN3c104HalfESA_fffffE_EEvRNS_18TensorIteratorBaseERKT_EUliE_EEviT1_,@function
        .size           _ZN2at6native18elementwise_kernelILi128ELi4EZNS0_15gpu_kernel_implIZZZNS0_49_GLOBAL__N__b919a28f_16_Normalization_cu_5c38458737batch_norm_elementwise_backward_trainERKNS_6TensorES6_S6_S6_S6_S6_S6_ENKUlvE0_clEvENKUlvE1_clEvEUlN3c104HalfESA_fffffE_EEvRNS_18TensorIteratorBaseERKT_EUliE_EEviT1_,(.L_x_28425 - _ZN2at6native18elementwise_kernelILi128ELi4EZNS0_15gpu_kernel_implIZZZNS0_49_GLOBAL__N__b919a28f_16_Normalization_cu_5c38458737batch_norm_elementwise_backward_trainERKNS_6TensorES6_S6_S6_S6_S6_S6_ENKUlvE0_clEvENKUlvE1_clEvEUlN3c104HalfESA_fffffE_EEvRNS_18TensorIteratorBaseERKT_EUliE_EEviT1_)
        .other          _ZN2at6native18elementwise_kernelILi128ELi4EZNS0_15gpu_kernel_implIZZZNS0_49_GLOBAL__N__b919a28f_16_Normalization_cu_5c38458737batch_norm_elementwise_backward_trainERKNS_6TensorES6_S6_S6_S6_S6_S6_ENKUlvE0_clEvENKUlvE1_clEvEUlN3c104HalfESA_fffffE_EEvRNS_18TensorIteratorBaseERKT_EUliE_EEviT1_,@"STO_CUDA_ENTRY STV_DEFAULT"
_ZN2at6native18elementwise_kernelILi128ELi4EZNS0_15gpu_kernel_implIZZZNS0_49_GLOBAL__N__b919a28f_16_Normalization_cu_5c38458737batch_norm_elementwise_backward_trainERKNS_6TensorES6_S6_S6_S6_S6_S6_ENKUlvE0_clEvENKUlvE1_clEvEUlN3c104HalfESA_fffffE_EEvRNS_18TensorIteratorBaseERKT_EUliE_EEviT1_:
.text._ZN2at6native18elementwise_kernelILi128ELi4EZNS0_15gpu_kernel_implIZZZNS0_49_GLOBAL__N__b919a28f_16_Normalization_cu_5c38458737batch_norm_elementwise_backward_trainERKNS_6TensorES6_S6_S6_S6_S6_S6_ENKUlvE0_clEvENKUlvE1_clEvEUlN3c104HalfESA_fffffE_EEvRNS_18TensorIteratorBaseERKT_EUliE_EEviT1_:
        /* <DEDUP_REMOVED lines=542> */
.L_x_15381:
        /* <DEDUP_REMOVED lines=23> */
.L_x_15385:
[----:B------:R-:W2:Y:S02]  /*2350*/  LDG.E.U8 R4, desc[UR36][R4.64] ;  /* 0x0000002404047981 */ /* 0x000ea4000c1e1100 */
[----:B--2---:R-:W-:-:S04]  /*2360*/  I2FP.F32.U32 R0, R4 ;  /* 0x0000000400007245 */ /* 0x004fc80000201000 */
[----:B------:R-:W-:-:S04]  /*2370*/  F2FP.F16.F32.PACK_AB R0, RZ, R0 ;  /* 0x00000000ff00723e */ /* 0x000fc800000000ff */
[----:B------:R-:W-:Y:S01]  /*2380*/  PRMT R24, R0, 0x7610, R24 ;  /* 0x0000761000187816 */ /* 0x000fe20000000018 */
[----:B------:R-:W-:Y:S06]  /*2390*/  BRA `(.L_x_15387) ;  /* 0x0000000c00bc7947 */ /* 0x000fec0003800000 */
.L_x_15384:
        /* <DEDUP_REMOVED lines=11> */
.L_x_15389:
[----:B------:R-:W2:Y:S02]  /*2450*/  LDG.E R4, desc[UR36][R4.64] ;  /* 0x0000002404047981 */ /* 0x000ea4000c1e1900 */
[----:B--2---:R-:W-:-:S04]  /*2460*/  I2FP.F32.S32 R0, R4 ;  /* 0x0000000400007245 */ /* 0x004fc80000201400 */
[----:B------:R-:W-:-:S04]  /*2470*/  F2FP.F16.F32.PACK_AB R0, RZ, R0 ;  /* 0x00000000ff00723e */ /* 0x000fc800000000ff */
[----:B------:R-:W-:Y:S01]  /*2480*/  PRMT R24, R0, 0x7610, R24 ;  /* 0x0000761000187816 */ /* 0x000fe20000000018 */
[----:B------:R-:W-:Y:S06]  /*2490*/  BRA `(.L_x_15387) ;  /* 0x0000000c007c7947 */ /* 0x000fec0003800000 */
.L_x_15388:
[----:B------:R-:W2:Y:S02]  /*24a0*/  LDG.E.U16 R4, desc[UR36][R4.64] ;  /* 0x0000002404047981 */ /* 0x000ea4000c1e1500 */
[----:B--2---:R-:W0:Y:S02]  /*24b0*/  I2F.S16 R0, R4 ;  /* 0x0000000400007306 */ /* 0x004e240000101400 */
[----:B0-----:R-:W-:-:S04]  /*24c0*/  F2FP.F16.F32.PACK_AB R0, RZ, R0 ;  /* 0x00000000ff00723e */ /* 0x001fc800000000ff */
[----:B------:R-:W-:Y:S01]  /*24d0*/  PRMT R24, R0, 0x7610, R24 ;  /* 0x0000761000187816 */ /* 0x000fe20000000018 */
[----:B------:R-:W-:Y:S06]  /*24e0*/  BRA `(.L_x_15387) ;  /* 0x0000000c00687947 */ /* 0x000fec0003800000 */
.L_x_15383:
        /* <DEDUP_REMOVED lines=9> */
.L_x_15391:
[----:B------:R0:W5:Y:S01]  /*2580*/  LDG.E.U16 R24, desc[UR36][R4.64] ;  /* 0x0000002404187981 */ /* 0x000162000c1e1500 */
[----:B------:R-:W-:Y:S05]  /*2590*/  BRA `(.L_x_15387) ;  /* 0x0000000c003c7947 */ /* 0x000fea0003800000 */
.L_x_15390:
        /* <DEDUP_REMOVED lines=9> */
.L_x_15393:
[----:B------:R1:W5:Y:S01]  /*2630*/  LDG.E.U16 R24, desc[UR36][R4.64] ;  /* 0x0000002404187981 */ /* 0x000362000c1e1500 */
[----:B------:R-:W-:Y:S05]  /*2640*/  BRA `(.L_x_15387) ;  /* 0x0000000c00107947 */ /* 0x000fea0003800000 */
.L_x_15392:
        /* <DEDUP_REMOVED lines=9> */
.L_x_15382:
        /* <DEDUP_REMOVED lines=14> */
.L_x_15396:
        /* <DEDUP_REMOVED lines=9> */
.L_x_15395:
        /* <DEDUP_REMOVED lines=28> */
.L_x_15398:
        /* <DEDUP_REMOVED lines=15> */
.L_x_15397:
[----:B------:R-:W2:Y:S02]  /*2b00*/  LDG.E.U16 R0, desc[UR36][R4.64] ;  /* 0x0000002404007981 */ /* 0x000ea4000c1e1500 */
[----:B--2---:R-:W-:-:S05]  /*2b10*/  IMAD.U32 R0, R0, 0x10000, RZ ;  /* 0x0001000000007824 */ /* 0x004fca00078e00ff */
[----:B------:R-:W-:-:S04]  /*2b20*/  F2FP.F16.F32.PACK_AB R0, RZ, R0 ;  /* 0x00000000ff00723e */ /* 0x000fc800000000ff */
[----:B------:R-:W-:Y:S01]  /*2b30*/  PRMT R24, R0, 0x7610, R24 ;  /* 0x0000761000187816 */ /* 0x000fe20000000018 */
[----:B------:R-:W-:Y:S06]  /*2b40*/  BRA `(.L_x_15387) ;  /* 0x0000000400d07947 */ /* 0x000fec0003800000 */
.L_x_15394:
        /* <DEDUP_REMOVED lines=13> */
.L_x_15401:
        /* <DEDUP_REMOVED lines=21> */
.L_x_15405:
[----:B------:R-:W-:Y:S05]  /*2d70*/  BSYNC B1 ;  /* 0x0000000000017941 */ /* 0x000fea0003800000 */
.L_x_15404:
[----:B------:R-:W-:Y:S01]  /*2d80*/  LEA R5, R0, 0x3b800000, 0x17 ;  /* 0x3b80000000057811 */ /* 0x000fe200078eb8ff */
[----:B------:R-:W-:-:S05]  /*2d90*/  IMAD.SHL.U32 R0, R3, 0x100000, RZ ;  /* 0x0010000003007824 */ /* 0x000fca00078e00ff */
[----:B------:R-:W-:-:S07]  /*2da0*/  LOP3.LUT R0, R5, R0, R6, 0xfe, !PT ;  /* 0x0000000005007212 */ /* 0x000fce00078efe06 */
.L_x_15403:
[----:B------:R-:W-:Y:S05]  /*2db0*/  BSYNC B0 ;  /* 0x0000000000007941 */ /* 0x000fea0003800000 */
.L_x_15402:
[----:B------:R-:W-:-:S04]  /*2dc0*/  F2FP.F16.F32.PACK_AB R0, RZ, R0 ;  /* 0x00000000ff00723e */ /* 0x000fc800000000ff */
[----:B------:R-:W-:Y:S01]  /*2dd0*/  PRMT R24, R0, 0x7610, R24 ;  /* 0x0000761000187816 */ /* 0x000fe20000000018 */
[----:B------:R-:W-:Y:S06]  /*2de0*/  BRA `(.L_x_15387) ;  /* 0x0000000400287947 */ /* 0x000fec0003800000 */
.L_x_15400:
        /* <DEDUP_REMOVED lines=21> */
.L_x_15409:
[----:B------:R-:W-:Y:S05]  /*2f40*/  BSYNC B1 ;  /* 0x0000000000017941 */ /* 0x000fea0003800000 */
.L_x_15408:
[----:B------:R-:W-:Y:S01]  /*2f50*/  LEA R5, R0, 0x37800000, 0x17 ;  /* 0x3780000000057811 */ /* 0x000fe200078eb8ff */
[----:B------:R-:W-:-:S05]  /*2f60*/  IMAD.SHL.U32 R0, R3, 0x200000, RZ ;  /* 0x0020000003007824 */ /* 0x000fca00078e00ff */
[----:B------:R-:W-:-:S07]  /*2f70*/  LOP3.LUT R0, R5, R0, R6, 0xfe, !PT ;  /* 0x0000000005007212 */ /* 0x000fce00078efe06 */
.L_x_15407:
[----:B------:R-:W-:Y:S05]  /*2f80*/  BSYNC B0 ;  /* 0x0000000000007941 */ /* 0x000fea0003800000 */
.L_x_15406:
[----:B------:R-:W-:-:S04]  /*2f90*/  F2FP.F16.F32.PACK_AB R0, RZ, R0 ;  /* 0x00000000ff00723e */ /* 0x000fc800000000ff */
[----:B------:R-:W-:Y:S01]  /*2fa0*/  PRMT R24, R0, 0x7610, R24 ;  /* 0x0000761000187816 */ /* 0x000fe20000000018 */
[----:B------:R-:W-:Y:S06]  /*2fb0*/  BRA `(.L_x_15387) ;  /* 0x0000000000b47947 */ /* 0x000fec0003800000 */
.L_x_15399:
        /* <DEDUP_REMOVED lines=14> */
.L_x_15413:
[----:B------:R-:W-:Y:S05]  /*30a0*/  BSYNC B0 ;  /* 0x0000000000007941 */ /* 0x000fea0003800000 */
.L_x_15412:
[----:B------:R-:W-:-:S04]  /*30b0*/  F2FP.F16.F32.PACK_AB R0, RZ, R0 ;  /* 0x00000000ff00723e */ /* 0x000fc800000000ff */
[----:B------:R-:W-:Y:S01]  /*30c0*/  PRMT R24, R0, 0x7610, R24 ;  /* 0x0000761000187816 */ /* 0x000fe20000000018 */
[----:B------:R-:W-:Y:S06]  /*30d0*/  BRA `(.L_x_15387) ;  /* 0x00000000006c7947 */ /* 0x000fec0003800000 */
.L_x_15386:
        /* <DEDUP_REMOVED lines=16> */
.L_x_15414:
[----:B------:R-:W-:Y:S01]  /*31e0*/  PRMT R24, RZ, 0x7610, R24 ;  /* 0x00007610ff187816 */ /* 0x000fe20000000018 */
[----:B------:R-:W-:Y:S06]  /*31f0*/  BRA `(.L_x_15387) ;  /* 0x0000000000247947 */ /* 0x000fec0003800000 */
.L_x_15411:
[----:B------:R-:W2:Y:S02]  /*3200*/  LDG.E.64 R4, desc[UR36][R4.64] ;  /* 0x0000002404047981 */ /* 0x000ea4000c1e1b00 */
[----:B--2---:R-:W0:Y:S02]  /*3210*/  I2F.U64 R0, R4 ;  /* 0x0000000400007312 */ /* 0x004e240000301000 */
[----:B0-----:R-:W-:-:S04]  /*3220*/  F2FP.F16.F32.PACK_AB R0, RZ, R0 ;  /* 0x00000000ff00723e */ /* 0x001fc800000000ff */
[----:B------:R-:W-:Y:S01]  /*3230*/  PRMT R24, R0, 0x7610, R24 ;  /* 0x0000761000187816 */ /* 0x000fe20000000018 */
[----:B------:R-:W-:Y:S06]  /*3240*/  BRA `(.L_x_15387) ;  /* 0x0000000000107947 */ /* 0x000fec0003800000 */
.L_x_15410:
[----:B------:R-:W2:Y:S02]  /*3250*/  LDG.E R4, desc[UR36][R4.64] ;  /* 0x0000002404047981 */ /* 0x000ea4000c1e1900 */
[----:B--2---:R-:W-:-:S04]  /*3260*/  I2FP.F32.U32 R0, R4 ;  /* 0x0000000400007245 */ /* 0x004fc80000201000 */
[----:B------:R-:W-:-:S04]  /*3270*/  F2FP.F16.F32.PACK_AB R0, RZ, R0 ;  /* 0x00000000ff00723e */ /* 0x000fc800000000ff */
[----:B------:R-:W-:-:S07]  /*3280*/  PRMT R24, R0, 0x7610, R24 ;  /* 0x0000761000187816 */ /* 0x000fce0000000018 */
.L_x_15387:
[----:B------:R-:W2:Y:S01]  /*3290*/  LDC.U8 R3, c[0x0][0x6ba] ;  /* 0x0001ae80ff037b82 */ /* 0x000ea20000000000 */
[----:B------:R-:W-:Y:S02]  /*32a0*/  ULDC.64 UR4, c[0x0][0x678] ;  /* 0x00019e0000047ab9 */ /* 0x000fe40000000a00 */
        /* <DEDUP_REMOVED lines=18> */
.L_x_15418:
[----:B------:R-:W2:Y:S02]  /*33d0*/  LDG.E.U8 R4, desc[UR36][R4.64] ;  /* 0x0000002404047981 */ /* 0x000ea4000c1e1100 */
[----:B--2---:R-:W-:-:S04]  /*33e0*/  I2FP.F32.U32 R0, R4 ;  /* 0x0000000400007245 */ /* 0x004fc80000201000 */
[----:B------:R-:W-:-:S04]  /*33f0*/  F2FP.F16.F32.PACK_AB R0, RZ, R0 ;  /* 0x00000000ff00723e */ /* 0x000fc800000000ff */
[----:B------:R-:W-:Y:S01]  /*3400*/  PRMT R22, R0, 0x7610, R22 ;  /* 0x0000761000167816 */ /* 0x000fe20000000016 */
[----:B------:R-:W-:Y:S06]  /*3410*/  BRA `(.L_x_15420) ;  /* 0x0000000c00bc7947 */ /* 0x000fec0003800000 */
.L_x_15417:
        /* <DEDUP_REMOVED lines=11> */
.L_x_15422:
[----:B------:R-:W2:Y:S02]  /*34d0*/  LDG.E R4, desc[UR36][R4.64] ;  /* 0x0000002404047981 */ /* 0x000ea4000c1e1900 */
[----:B--2---:R-:W-:-:S04]  /*34e0*/  I2FP.F32.S32 R0, R4 ;  /* 0x0000000400007245 */ /* 0x004fc80000201400 */
[----:B------:R-:W-:-:S04]  /*34f0*/  F2FP.F16.F32.PACK_AB R0, RZ, R0 ;  /* 0x00000000ff00723e */ /* 0x000fc800000000ff */
[----:B------:R-:W-:Y:S01]  /*3500*/  PRMT R22, R0, 0x7610, R22 ;  /* 0x0000761000167816 */ /* 0x000fe20000000016 */
[----:B------:R-:W-:Y:S06]  /*3510*/  BRA `(.L_x_15420) ;  /* 0x0000000c007c7947 */ /* 0x000fec0003800000 */
.L_x_15421:
[----:B------:R-:W2:Y:S02]  /*3520*/  LDG.E.U16 R4, desc[UR36][R4.64] ;  /* 0x0000002404047981 */ /* 0x000ea4000c1e1500 */
[----:B--2---:R-:W0:Y:S02]  /*3530*/  I2F.S16 R0, R4 ;  /* 0x0000000400007306 */ /* 0x004e240000101400 */
[----:B0-----:R-:W-:-:S04]  /*3540*/  F2FP.F16.F32.PACK_AB R0, RZ, R0 ;  /* 0x00000000ff00723e */ /* 0x001fc800000000ff */
[----:B------:R-:W-:Y:S01]  /*3550*/  PRMT R22, R0, 0x7610, R22 ;  /* 0x0000761000167816 */ /* 0x000fe20000000016 */
[----:B------:R-:W-:Y:S06]  /*3560*/  BRA `(.L_x_15420) ;  /* 0x0000000c00687947 */ /* 0x000fec0003800000 */
.L_x_15416:
        /* <DEDUP_REMOVED lines=9> */
.L_x_15424:
[----:B------:R1:W5:Y:S01]  /*3600*/  LDG.E.U16 R22, desc[UR36][R4.64] ;  /* 0x0000002404167981 */ /* 0x000362000c1e1500 */
[----:B------:R-:W-:Y:S05]  /*3610*/  BRA `(.L_x_15420) ;  /* 0x0000000c003c7947 */ /* 0x000fea0003800000 */
.L_x_15423:
        /* <DEDUP_REMOVED lines=9> */
.L_x_15426:
[----:B------:R0:W5:Y:S01]  /*36b0*/  LDG.E.U16 R22, desc[UR36][R4.64] ;  /* 0x0000002404167981 */ /* 0x000162000c1e1500 */
[----:B------:R-:W-:Y:S05]  /*36c0*/  BRA `(.L_x_15420) ;  /* 0x0000000c00107947 */ /* 0x000fea0003800000 */
.L_x_15425:
        /* <DEDUP_REMOVED lines=9> */
.L_x_15415:
        /* <DEDUP_REMOVED lines=14> */
.L_x_15429:
        /* <DEDUP_REMOVED lines=9> */
.L_x_15428:
        /* <DEDUP_REMOVED lines=28> */
.L_x_15431:
        /* <DEDUP_REMOVED lines=15> */
.L_x_15430:
[----:B------:R-:W2:Y:S02]  /*3b80*/  LDG.E.U16 R0, desc[UR36][R4.64] ;  /* 0x0000002404007981 */ /* 0x000ea4000c1e1500 */
[----:B--2---:R-:W-:-:S05]  /*3b90*/  IMAD.U32 R0, R0, 0x10000, RZ ;  /* 0x0001000000007824 */ /* 0x004fca00078e00ff */
[----:B------:R-:W-:-:S04]  /*3ba0*/  F2FP.F16.F32.PACK_AB R0, RZ, R0 ;  /* 0x00000000ff00723e */ /* 0x000fc800000000ff */
[----:B------:R-:W-:Y:S01]  /*3bb0*/  PRMT R22, R0, 0x7610, R22 ;  /* 0x0000761000167816 */ /* 0x000fe20000000016 */
[----:B------:R-:W-:Y:S06]  /*3bc0*/  BRA `(.L_x_15420) ;  /* 0x0000000400d07947 */ /* 0x000fec0003800000 */
.L_x_15427:
        /* <DEDUP_REMOVED lines=13> */
.L_x_15434:
        /* <DEDUP_REMOVED lines=21> */
.L_x_15438:
[----:B------:R-:W-:Y:S05]  /*3df0*/  BSYNC B1 ;  /* 0x0000000000017941 */ /* 0x000fea0003800000 */
.L_x_15437:
[----:B------:R-:W-:Y:S01]  /*3e00*/  LEA R5, R0, 0x3b800000, 0x17 ;  /* 0x3b80000000057811 */ /* 0x000fe200078eb8ff */
[----:B------:R-:W-:-:S05]  /*3e10*/  IMAD.SHL.U32 R0, R3, 0x100000, RZ ;  /* 0x0010000003007824 */ /* 0x000fca00078e00ff */
[----:B------:R-:W-:-:S07]  /*3e20*/  LOP3.LUT R0, R5, R0, R6, 0xfe, !PT ;  /* 0x0000000005007212 */ /* 0x000fce00078efe06 */
.L_x_15436:
[----:B------:R-:W-:Y:S05]  /*3e30*/  BSYNC B0 ;  /* 0x0000000000007941 */ /* 0x000fea0003800000 */
.L_x_15435:
[----:B------:R-:W-:-:S04]  /*3e40*/  F2FP.F16.F32.PACK_AB R0, RZ, R0 ;  /* 0x00000000ff00723e */ /* 0x000fc800000000ff */
[----:B------:R-:W-:Y:S01]  /*3e50*/  PRMT R22, R0, 0x7610, R22 ;  /* 0x0000761000167816 */ /* 0x000fe20000000016 */
[----:B------:R-:W-:Y:S06]  /*3e60*/  BRA `(.L_x_15420) ;  /* 0x0000000400287947 */ /* 0x000fec0003800000 */
.L_x_15433:
        /* <DEDUP_REMOVED lines=21> */
.L_x_15442:
[----:B------:R-:W-:Y:S05]  /*3fc0*/  BSYNC B1 ;  /* 0x0000000000017941 */ /* 0x000fea0003800000 */
.L_x_15441:
[----:B------:R-:W-:Y:S01]  /*3fd0*/  LEA R5, R0, 0x37800000, 0x17 ;  /* 0x3780000000057811 */ /* 0x000fe200078eb8ff */
[----:B------:R-:W-:-:S05]  /*3fe0*/  IMAD.SHL.U32 R0, R3, 0x200000, RZ ;  /* 0x0020000003007824 */ /* 0x000fca00078e00ff */
[----:B------:R-:W-:-:S07]  /*3ff0*/  LOP3.LUT R0, R5, R0, R6, 0xfe, !PT ;  /* 0x0000000005007212 */ /* 0x000fce00078efe06 */
.L_x_15440:
[----:B------:R-:W-:Y:S05]  /*4000*/  BSYNC B0 ;  /* 0x0000000000007941 */ /* 0x000fea0003800000 */
.L_x_15439:
[----:B------:R-:W-:-:S04]  /*4010*/  F2FP.F16.F32.PACK_AB R0, RZ, R0 ;  /* 0x00000000ff00723e */ /* 0x000fc800000000ff */
[----:B------:R-:W-:Y:S01]  /*4020*/  PRMT R22, R0, 0x7610, R22 ;  /* 0x0000761000167816 */ /* 0x000fe20000000016 */
[----:B------:R-:W-:Y:S06]  /*4030*/  BRA `(.L_x_15420) ;  /* 0x0000000000b47947 */ /* 0x000fec0003800000 */
.L_x_15432:
        /* <DEDUP_REMOVED lines=14> */
.L_x_15446:
[----:B------:R-:W-:Y:S05]  /*4120*/  BSYNC B0 ;  /* 0x0000000000007941 */ /* 0x000fea0003800000 */
.L_x_15445:
[----:B------:R-:W-:-:S04]  /*4130*/  F2FP.F16.F32.PACK_AB R0, RZ, R0 ;  /* 0x00000000ff00723e */ /* 0x000fc800000000ff */
[----:B------:R-:W-:Y:S01]  /*4140*/  PRMT R22, R0, 0x7610, R22 ;  /* 0x0000761000167816 */ /* 0x000fe20000000016 */
[----:B------:R-:W-:Y:S06]  /*4150*/  BRA `(.L_x_15420) ;  /* 0x00000000006c7947 */ /* 0x000fec0003800000 */
.L_x_15419:
        /* <DEDUP_REMOVED lines=16> */
.L_x_15447:
[----:B------:R-:W-:Y:S01]  /*4260*/  PRMT R22, RZ, 0x7610, R22 ;  /* 0x00007610ff167816 */ /* 0x000fe20000000016 */
[----:B------:R-:W-:Y:S06]  /*4270*/  BRA `(.L_x_15420) ;  /* 0x0000000000247947 */ /* 0x000fec0003800000 */
.L_x_15444:
[----:B------:R-:W2:Y:S02]  /*4280*/  LDG.E.64 R4, desc[UR36][R4.64] ;  /* 0x0000002404047981 */ /* 0x000ea4000c1e1b00 */
[----:B--2---:R-:W0:Y:S02]  /*4290*/  I2F.U64 R0, R4 ;  /* 0x0000000400007312 */ /* 0x004e240000301000 */
[----:B0-----:R-:W-:-:S04]  /*42a0*/  F2FP.F16.F32.PACK_AB R0, RZ, R0 ;  /* 0x00000000ff00723e */ /* 0x001fc800000000ff */
[----:B------:R-:W-:Y:S01]  /*42b0*/  PRMT R22, R0, 0x7610, R22 ;  /* 0x0000761000167816 */ /* 0x000fe20000000016 */
[----:B------:R-:W-:Y:S06]  /*42c0*/  BRA `(.L_x_15420) ;  /* 0x0000000000107947 */ /* 0x000fec0003800000 */
.L_x_15443:
[----:B------:R-:W2:Y:S02]  /*42d0*/  LDG.E R4, desc[UR36][R4.64] ;  /* 0x0000002404047981 */ /* 0x000ea4000c1e1900 */
[----:B--2---:R-:W-:-:S04]  /*42e0*/  I2FP.F32.U32 R0, R4 ;  /* 0x0000000400007245 */ /* 0x004fc80000201000 */
[----:B------:R-:W-:-:S04]  /*42f0*/  F2FP.F16.F32.PACK_AB R0, RZ, R0 ;  /* 0x00000000ff00723e */ /* 0x000fc800000000ff */
[----:B------:R-:W-:-:S07]  /*4300*/  PRMT R22, R0, 0x7610, R22 ;  /* 0x0000761000167816 */ /* 0x000fce0000000016 */
.L_x_15420:
        /* <DEDUP_REMOVED lines=19> */
.L_x_15452:
[----:B------:R-:W2:Y:S02]  /*4440*/  LDG.E.U8 R4, desc[UR36][R4.64] ;  /* 0x0000002404047981 */ /* 0x000ea4000c1e1100 */
[----:B--2---:R-:W-:Y:S01]  /*4450*/  I2FP.F32.U32 R23, R4 ;  /* 0x0000000400177245 */ /* 0x004fe20000201000 */
[----:B------:R-:W-:Y:S06]  /*4460*/  BRA `(.L_x_15454) ;  /* 0x0000000c002c7947 */ /* 0x000fec0003800000 */
.L_x_15451:
        /* <DEDUP_REMOVED lines=9> */
.L_x_15456:
[----:B------:R-:W2:Y:S02]  /*4500*/  LDG.E R4, desc[UR36][R4.64] ;  /* 0x0000002404047981 */ /* 0x000ea4000c1e1900 */
[----:B--2---:R-:W-:Y:S01]  /*4510*/  I2FP.F32.S32 R23, R4 ;  /* 0x0000000400177245 */ /* 0x004fe20000201400 */
[----:B------:R-:W-:Y:S06]  /*4520*/  BRA `(.L_x_15454) ;  /* 0x0000000800fc7947 */ /* 0x000fec0003800000 */
.L_x_15455:
[----:B------:R-:W2:Y:S02]  /*4530*/  LDG.E.U16 R4, desc[UR36][R4.64] ;  /* 0x0000002404047981 */ /* 0x000ea4000c1e1500 */
[----:B--2---:R2:W3:Y:S01]  /*4540*/  I2F.S16 R23, R4 ;  /* 0x0000000400177306 */ /* 0x0044e20000101400 */
[----:B------:R-:W-:Y:S05]  /*4550*/  BRA `(.L_x_15454) ;  /* 0x0000000800f07947 */ /* 0x000fea0003800000 */
.L_x_15450:
        /* <DEDUP_REMOVED lines=8> */
.L_x_15458:
[----:B------:R-:W2:Y:S02]  /*45e0*/  LDG.E.U16 R4, desc[UR36][R4.64] ;  /* 0x0000002404047981 */ /* 0x000ea4000c1e1500 */
[----:B--2---:R-:W-:Y:S01]  /*45f0*/  HADD2.F32 R23, -RZ, R4.H0_H0 ;  /* 0x20000004ff177230 */ /* 0x004fe20000004100 */
[----:B------:R-:W-:Y:S06]  /*4600*/  BRA `(.L_x_15454) ;  /* 0x0000000800c47947 */ /* 0x000fec0003800000 */
.L_x_15457:
        /* <DEDUP_REMOVED lines=8> */
.L_x_15460:
[----:B------:R-:W2:Y:S02]  /*4690*/  LDG.E.U16 R4, desc[UR36][R4.64] ;  /* 0x0000002404047981 */ /* 0x000ea4000c1e1500 */
[----:B--2---:R-:W-:Y:S01]  /*46a0*/  HADD2.F32 R23, -RZ, R4.H0_H0 ;  /* 0x20000004ff177230 */ /* 0x004fe20000004100 */
[----:B------:R-:W-:Y:S06]  /*46b0*/  BRA `(.L_x_15454) ;  /* 0x0000000800987947 */ /* 0x000fec0003800000 */
.L_x_15459:
[----:B------:R-:W2:Y:S01]  /*46c0*/  LDG.E.64 R4, desc[UR36][R4.64] ;  /* 0x0000002404047981 */ /* 0x000ea2000c1e1b00 */
[----:B------:R-:W-:Y:S01]  /*46d0*/  UMOV UR4, 0xf0000000 ;  /* 0xf000000000047882 */ /* 0x000fe20000000000 */
[----:B------:R-:W-:Y:S01]  /*46e0*/  UMOV UR5, 0x380fffff ;  /* 0x380fffff00057882 */ /* 0x000fe20000000000 */
[----:B--2---:R-:W0:Y:S01]  /*46f0*/  F2F.F32.F64 R23, R4 ;  /* 0x0000000400177310 */ /* 0x004e220000301000 */
[----:B------:R-:W-:-:S14]  /*4700*/  DSETP.GEU.AND P0, PT, |R4|, UR4, PT ;  /* 0x0000000404007e2a */ /* 0x000fdc000bf0e200 */
[----:B0-----:R-:W-:Y:S01]  /*4710*/  @!P0 FMUL R23, R23, 1.175494350822287508e-38 ;  /* 0x0080000017178820 */ /* 0x001fe20000400000 */
[----:B------:R-:W-:Y:S06]  /*4720*/  BRA `(.L_x_15454) ;  /* 0x00000008007c7947 */ /* 0x000fec0003800000 */
.L_x_15449:
        /* <DEDUP_REMOVED lines=12> */
.L_x_15463:
[----:B------:R-:W2:Y:S01]  /*47f0*/  LDG.E.64 R4, desc[UR36][R4.64] ;  /* 0x0000002404047981 */ /* 0x000ea2000c1e1b00 */
[----:B------:R-:W-:Y:S01]  /*4800*/  UMOV UR4, 0xf0000000 ;  /* 0xf000000000047882 */ /* 0x000fe20000000000 */
[----:B------:R-:W-:Y:S01]  /*4810*/  UMOV UR5, 0x380fffff ;  /* 0x380fffff00057882 */ /* 0x000fe20000000000 */
[----:B--2---:R-:W0:Y:S01]  /*4820*/  F2F.F32.F64 R23, R4 ;  /* 0x0000000400177310 */ /* 0x004e220000301000 */
[----:B------:R-:W-:-:S14]  /*4830*/  DSETP.GEU.AND P0, PT, |R4|, UR4, PT ;  /* 0x0000000404007e2a */ /* 0x000fdc000bf0e200 */
[----:B0-----:R-:W-:Y:S01]  /*4840*/  @!P0 FMUL R23, R23, 1.175494350822287508e-38 ;  /* 0x0080000017178820 */ /* 0x001fe20000400000 */
[----:B------:R-:W-:Y:S06]  /*4850*/  BRA `(.L_x_15454) ;  /* 0x0000000800307947 */ /* 0x000fec0003800000 */
.L_x_15462:
        /* <DEDUP_REMOVED lines=26> */
.L_x_15465:
        /* <DEDUP_REMOVED lines=13> */
.L_x_15464:
[----:B------:R-:W2:Y:S02]  /*4ad0*/  LDG.E.U16 R4, desc[UR36][R4.64] ;  /* 0x0000002404047981 */ /* 0x000ea4000c1e1500 */
[----:B--2---:R-:W-:Y:S01]  /*4ae0*/  IMAD.U32 R23, R4, 0x10000, RZ ;  /* 0x0001000004177824 */ /* 0x004fe200078e00ff */
[----:B------:R-:W-:Y:S06]  /*4af0*/  BRA `(.L_x_15454) ;  /* 0x0000000400887947 */ /* 0x000fec0003800000 */
.L_x_15461:
        /* <DEDUP_REMOVED lines=11> */
.L_x_15468:
        /* <DEDUP_REMOVED lines=20> */
.L_x_15470:
[----:B------:R-:W-:Y:S05]  /*4cf0*/  BSYNC B0 ;  /* 0x0000000000007941 */ /* 0x000fea0003800000 */
.L_x_15469:
[----:B------:R-:W-:Y:S01]  /*4d00*/  IMAD.SHL.U32 R3, R3, 0x100000, RZ ;  /* 0x0010000003037824 */ /* 0x000fe200078e00ff */
[----:B------:R-:W-:-:S04]  /*4d10*/  LEA R0, R0, 0x3b800000, 0x17 ;  /* 0x3b80000000007811 */ /* 0x000fc800078eb8ff */
[----:B------:R-:W-:Y:S01]  /*4d20*/  LOP3.LUT R23, R0, R3, R23, 0xfe, !PT ;  /* 0x0000000300177212 */ /* 0x000fe200078efe17 */
[----:B------:R-:W-:Y:S06]  /*4d30*/  BRA `(.L_x_15454) ;  /* 0x0000000000f87947 */ /* 0x000fec0003800000 */
.L_x_15467:
        /* <DEDUP_REMOVED lines=20> */
.L_x_15472:
[----:B------:R-:W-:Y:S05]  /*4e80*/  BSYNC B0 ;  /* 0x0000000000007941 */ /* 0x000fea0003800000 */
.L_x_15471:
[----:B------:R-:W-:Y:S01]  /*4e90*/  IMAD.SHL.U32 R3, R3, 0x200000, RZ ;  /* 0x0020000003037824 */ /* 0x000fe200078e00ff */
[----:B------:R-:W-:-:S04]  /*4ea0*/  LEA R0, R0, 0x37800000, 0x17 ;  /* 0x3780000000007811 */ /* 0x000fc800078eb8ff */
[----:B------:R-:W-:Y:S01]  /*4eb0*/  LOP3.LUT R23, R0, R3, R23, 0xfe, !PT ;  /* 0x0000000300177212 */ /* 0x000fe200078efe17 */
[----:B------:R-:W-:Y:S06]  /*4ec0*/  BRA `(.L_x_15454) ;  /* 0x0000000000947947 */ /* 0x000fec0003800000 */
.L_x_15466:
        /* <DEDUP_REMOVED lines=14> */
.L_x_15453:
        /* <DEDUP_REMOVED lines=16> */
.L_x_15475:
[----:B------:R-:W-:Y:S01]  /*50b0*/  IMAD.MOV.U32 R23, RZ, RZ, RZ ;  /* 0x000000ffff177224 */ /* 0x000fe200078e00ff */
[----:B------:R-:W-:Y:S06]  /*50c0*/  BRA `(.L_x_15454) ;  /* 0x0000000000147947 */ /* 0x000fec0003800000 */
.L_x_15474:
[----:B------:R-:W2:Y:S02]  /*50d0*/  LDG.E.64 R4, desc[UR36][R4.64] ;  /* 0x0000002404047981 */ /* 0x000ea4000c1e1b00 */
[----:B--2---:R0:W1:Y:S01]  /*50e0*/  I2F.U64 R23, R4 ;  /* 0x0000000400177312 */ /* 0x0040620000301000 */
[----:B------:R-:W-:Y:S05]  /*50f0*/  BRA `(.L_x_15454) ;  /* 0x0000000000087947 */ /* 0x000fea0003800000 */
.L_x_15473:
[----:B------:R-:W2:Y:S02]  /*5100*/  LDG.E R4, desc[UR36][R4.64] ;  /* 0x0000002404047981 */ /* 0x000ea4000c1e1900 */
[----:B--2---:R-:W-:-:S07]  /*5110*/  I2FP.F32.U32 R23, R4 ;  /* 0x0000000400177245 */ /* 0x004fce0000201000 */
.L_x_15454:
[----:B------:R-:W-:Y:S05]  /*5120*/  BSYNC B6 ;  /* 0x0000000000067941 */ /* 0x000fea0003800000 */
.L_x_15448:
        /* <DEDUP_REMOVED lines=19> */
.L_x_15480:
[----:B------:R-:W2:Y:S02]  /*5260*/  LDG.E.U8 R4, desc[UR36][R4.64] ;  /* 0x0000002404047981 */ /* 0x000ea4000c1e1100 */
[----:B--2---:R-:W-:Y:S01]  /*5270*/  I2FP.F32.U32 R19, R4 ;  /* 0x0000000400137245 */ /* 0x004fe20000201000 */
[----:B------:R-:W-:Y:S06]  /*5280*/  BRA `(.L_x_15482) ;  /* 0x0000000c002c7947 */ /* 0x000fec0003800000 */
.L_x_15479:
        /* <DEDUP_REMOVED lines=9> */
.L_x_15484:
[----:B------:R-:W2:Y:S02]  /*5320*/  LDG.E R4, desc[UR36][R4.64] ;  /* 0x0000002404047981 */ /* 0x000ea4000c1e1900 */
[----:B--2---:R-:W-:Y:S01]  /*5330*/  I2FP.F32.S32 R19, R4 ;  /* 0x0000000400137245 */ /* 0x004fe20000201400 */
[----:B------:R-:W-:Y:S06]  /*5340*/  BRA `(.L_x_15482) ;  /* 0x0000000800fc7947 */ /* 0x000fec0003800000 */
.L_x_15483:
[----:B------:R-:W2:Y:S02]  /*5350*/  LDG.E.U16 R4, desc[UR36][R4.64] ;  /* 0x0000002404047981 */ /* 0x000ea4000c1e1500 */
[----:B--2---:R0:W1:Y:S01]  /*5360*/  I2F.S16 R19, R4 ;  /* 0x0000000400137306 */ /* 0x0040620000101400 */
[----:B------:R-:W-:Y:S05]  /*5370*/  BRA `(.L_x_15482) ;  /* 0x0000000800f07947 */ /* 0x000fea0003800000 */
.L_x_15478:
        /* <DEDUP_REMOVED lines=8> */
.L_x_15486:
[----:B------:R-:W2:Y:S02]  /*5400*/  LDG.E.U16 R4, desc[UR36][R4.64] ;  /* 0x0000002404047981 */ /* 0x000ea4000c1e1500 */
[----:B--2---:R-:W-:Y:S01]  /*5410*/  HADD2.F32 R19, -RZ, R4.H0_H0 ;  /* 0x20000004ff137230 */ /* 0x004fe20000004100 */
[----:B------:R-:W-:Y:S06]  /*5420*/  BRA `(.L_x_15482) ;  /* 0x0000000800c47947 */ /* 0x000fec0003800000 */
.L_x_15485:
        /* <DEDUP_REMOVED lines=8> */
.L_x_15488:
[----:B------:R-:W2:Y:S02]  /*54b0*/  LDG.E.U16 R4, desc[UR36][R4.64] ;  /* 0x0000002404047981 */ /* 0x000ea4000c1e1500 */
[----:B--2---:R-:W-:Y:S01]  /*54c0*/  HADD2.F32 R19, -RZ, R4.H0_H0 ;  /* 0x20000004ff137230 */ /* 0x004fe20000004100 */
[----:B------:R-:W-:Y:S06]  /*54d0*/  BRA `(.L_x_15482) ;  /* 0x0000000800987947 */ /* 0x000fec0003800000 */
.L_x_15487:
[----:B------:R-:W2:Y:S01]  /*54e0*/  LDG.E.64 R4, desc[UR36][R4.64] ;  /* 0x0000002404047981 */ /* 0x000ea2000c1e1b00 */
[----:B------:R-:W-:Y:S01]  /*54f0*/  UMOV UR4, 0xf0000000 ;  /* 0xf000000000047882 */ /* 0x000fe20000000000 */
[----:B------:R-:W-:Y:S01]  /*5500*/  UMOV UR5, 0x380fffff ;  /* 0x380fffff00057882 */ /* 0x000fe20000000000 */
[----:B--2---:R-:W0:Y:S01]  /*5510*/  F2F.F32.F64 R19, R4 ;  /* 0x0000000400137310 */ /* 0x004e220000301000 */
[----:B------:R-:W-:-:S14]  /*5520*/  DSETP.GEU.AND P0, PT, |R4|, UR4, PT ;  /* 0x0000000404007e2a */ /* 0x000fdc000bf0e200 */
[----:B0-----:R-:W-:Y:S01]  /*5530*/  @!P0 FMUL R19, R19, 1.175494350822287508e-38 ;  /* 0x0080000013138820 */ /* 0x001fe20000400000 */
[----:B------:R-:W-:Y:S06]  /*5540*/  BRA `(.L_x_15482) ;  /* 0x00000008007c7947 */ /* 0x000fec0003800000 */
.L_x_15477:
        /* <DEDUP_REMOVED lines=12> */
.L_x_15491:
[----:B------:R-:W2:Y:S01]  /*5610*/  LDG.E.64 R4, desc[UR36][R4.64] ;  /* 0x0000002404047981 */ /* 0x000ea2000c1e1b00 */
[----:B------:R-:W-:Y:S01]  /*5620*/  UMOV UR4, 0xf0000000 ;  /* 0xf000000000047882 */ /* 0x000fe20000000000 */
[----:B------:R-:W-:Y:S01]  /*5630*/  UMOV UR5, 0x380fffff ;  /* 0x380fffff00057882 */ /* 0x000fe20000000000 */
[----:B--2---:R-:W0:Y:S01]  /*5640*/  F2F.F32.F64 R19, R4 ;  /* 0x0000000400137310 */ /* 0x004e220000301000 */
[----:B------:R-:W-:-:S14]  /*5650*/  DSETP.GEU.AND P0, PT, |R4|, UR4, PT ;  /* 0x0000000404007e2a */ /* 0x000fdc000bf0e200 */
[----:B0-----:R-:W-:Y:S01]  /*5660*/  @!P0 FMUL R19, R19, 1.175494350822287508e-38 ;  /* 0x0080000013138820 */ /* 0x001fe20000400000 */
[----:B------:R-:W-:Y:S06]  /*5670*/  BRA `(.L_x_15482) ;  /* 0x0000000800307947 */ /* 0x000fec0003800000 */
.L_x_15490:
        /* <DEDUP_REMOVED lines=26> */
.L_x_15493:
        /* <DEDUP_REMOVED lines=13> */
.L_x_15492:
[----:B------:R-:W2:Y:S02]  /*58f0*/  LDG.E.U16 R4, desc[UR36][R4.64] ;  /* 0x0000002404047981 */ /* 0x000ea4000c1e1500 */
[----:B--2---:R-:W-:Y:S01]  /*5900*/  IMAD.U32 R19, R4, 0x10000, RZ ;  /* 0x0001000004137824 */ /* 0x004fe200078e00ff */
[----:B------:R-:W-:Y:S06]  /*5910*/  BRA `(.L_x_15482) ;  /* 0x0000000400887947 */ /* 0x000fec0003800000 */
.L_x_15489:
        /* <DEDUP_REMOVED lines=11> */
.L_x_15496:
        /* <DEDUP_REMOVED lines=20> */
.L_x_15498:
[----:B------:R-:W-:Y:S05]  /*5b10*/  BSYNC B0 ;  /* 0x0000000000007941 */ /* 0x000fea0003800000 */
.L_x_15497:
[----:B------:R-:W-:Y:S01]  /*5b20*/  IMAD.SHL.U32 R3, R3, 0x100000, RZ ;  /* 0x0010000003037824 */ /* 0x000fe200078e00ff */
[----:B------:R-:W-:-:S04]  /*5b30*/  LEA R0, R0, 0x3b800000, 0x17 ;  /* 0x3b80000000007811 */ /* 0x000fc800078eb8ff */
[----:B------:R-:W-:Y:S01]  /*5b40*/  LOP3.LUT R19, R0, R3, R19, 0xfe, !PT ;  /* 0x0000000300137212 */ /* 0x000fe200078efe13 */
[----:B------:R-:W-:Y:S06]  /*5b50*/  BRA `(.L_x_15482) ;  /* 0x0000000000f87947 */ /* 0x000fec0003800000 */
.L_x_15495:
        /* <DEDUP_REMOVED lines=20> */
.L_x_15500:
[----:B------:R-:W-:Y:S05]  /*5ca0*/  BSYNC B0 ;  /* 0x0000000000007941 */ /* 0x000fea0003800000 */
.L_x_15499:
[----:B------:R-:W-:Y:S01]  /*5cb0*/  IMAD.SHL.U32 R3, R3, 0x200000, RZ ;  /* 0x0020000003037824 */ /* 0x000fe200078e00ff */
[----:B------:R-:W-:-:S04]  /*5cc0*/  LEA R0, R0, 0x37800000, 0x17 ;  /* 0x3780000000007811 */ /* 0x000fc800078eb8ff */
[----:B------:R-:W-:Y:S01]  /*5cd0*/  LOP3.LUT R19, R0, R3, R19, 0xfe, !PT ;  /* 0x0000000300137212 */ /* 0x000fe200078efe13 */
[----:B------:R-:W-:Y:S06]  /*5ce0*/  BRA `(.L_x_15482) ;  /* 0x0000000000947947 */ /* 0x000fec0003800000 */
.L_x_15494:
        /* <DEDUP_REMOVED lines=14> */
.L_x_15481:
        /* <DEDUP_REMOVED lines=16> */
.L_x_15503:
[----:B------:R-:W-:Y:S01]  /*5ed0*/  IMAD.MOV.U32 R19, RZ, RZ, RZ ;  /* 0x000000ffff137224 */ /* 0x000fe200078e00ff */
[----:B------:R-:W-:Y:S06]  /*5ee0*/  BRA `(.L_x_15482) ;  /* 0x0000000000147947 */ /* 0x000fec0003800000 */
.L_x_15502:
[----:B------:R-:W2:Y:S02]  /*5ef0*/  LDG.E.64 R4, desc[UR36][R4.64] ;  /* 0x0000002404047981 */ /* 0x000ea4000c1e1b00 */
[----:B--2---:R0:W1:Y:S01]  /*5f00*/  I2F.U64 R19, R4 ;  /* 0x0000000400137312 */ /* 0x0040620000301000 */
[----:B------:R-:W-:Y:S05]  /*5f10*/  BRA `(.L_x_15482) ;  /* 0x0000000000087947 */ /* 0x000fea0003800000 */
.L_x_15501:
[----:B------:R-:W2:Y:S02]  /*5f20*/  LDG.E R4, desc[UR36][R4.64] ;  /* 0x0000002404047981 */ /* 0x000ea4000c1e1900 */
[----:B--2---:R-:W-:-:S07]  /*5f30*/  I2FP.F32.U32 R19, R4 ;  /* 0x0000000400137245 */ /* 0x004fce0000201000 */
.L_x_15482:
[----:B------:R-:W-:Y:S05]  /*5f40*/  BSYNC B6 ;  /* 0x0000000000067941 */ /* 0x000fea0003800000 */
.L_x_15476:
        /* <DEDUP_REMOVED lines=19> */
.L_x_15508:
[----:B------:R-:W2:Y:S02]  /*6080*/  LDG.E.U8 R4, desc[UR36][R4.64] ;  /* 0x0000002404047981 */ /* 0x000ea4000c1e1100 */
[----:B--2---:R-:W-:Y:S01]  /*6090*/  I2FP.F32.U32 R18, R4 ;  /* 0x0000000400127245 */ /* 0x004fe20000201000 */
[----:B------:R-:W-:Y:S06]  /*60a0*/  BRA `(.L_x_15510) ;  /* 0x0000000c002c7947 */ /* 0x000fec0003800000 */
.L_x_15507:
        /* <DEDUP_REMOVED lines=9> */
.L_x_15512:
[----:B------:R-:W2:Y:S02]  /*6140*/  LDG.E R4, desc[UR36][R4.64] ;  /* 0x0000002404047981 */ /* 0x000ea4000c1e1900 */
[----:B--2---:R-:W-:Y:S01]  /*6150*/  I2FP.F32.S32 R18, R4 ;  /* 0x0000000400127245 */ /* 0x004fe20000201400 */
[----:B------:R-:W-:Y:S06]  /*6160*/  BRA `(.L_x_15510) ;  /* 0x0000000800fc7947 */ /* 0x000fec0003800000 */
.L_x_15511:
[----:B------:R-:W2:Y:S02]  /*6170*/  LDG.E.U16 R4, desc[UR36][R4.64] ;  /* 0x0000002404047981 */ /* 0x000ea4000c1e1500 */
[----:B--2---:R0:W2:Y:S01]  /*6180*/  I2F.S16 R18, R4 ;  /* 0x0000000400127306 */ /* 0x0040a20000101400 */
[----:B------:R-:W-:Y:S05]  /*6190*/  BRA `(.L_x_15510) ;  /* 0x0000000800f07947 */ /* 0x000fea0003800000 */
.L_x_15506:
        /* <DEDUP_REMOVED lines=8> */
.L_x_15514:
[----:B------:R-:W2:Y:S02]  /*6220*/  LDG.E.U16 R4, desc[UR36][R4.64] ;  /* 0x0000002404047981 */ /* 0x000ea4000c1e1500 */
[----:B--2---:R-:W-:Y:S01]  /*6230*/  HADD2.F32 R18, -RZ, R4.H0_H0 ;  /* 0x20000004ff127230 */ /* 0x004fe20000004100 */
[----:B------:R-:W-:Y:S06]  /*6240*/  BRA `(.L_x_15510) ;  /* 0x0000000800c47947 */ /* 0x000fec0003800000 */
.L_x_15513:
        /* <DEDUP_REMOVED lines=8> */
.L_x_15516:
[----:B------:R-:W2:Y:S02]  /*62d0*/  LDG.E.U16 R4, desc[UR36][R4.64] ;  /* 0x0000002404047981 */ /* 0x000ea4000c1e1500 */
[----:B--2---:R-:W-:Y:S01]  /*62e0*/  HADD2.F32 R18, -RZ, R4.H0_H0 ;  /* 0x20000004ff127230 */ /* 0x004fe20000004100 */
[----:B------:R-:W-:Y:S06]  /*62f0*/  BRA `(.L_x_15510) ;  /* 0x0000000800987947 */ /* 0x000fec0003800000 */
.L_x_15515:
[----:B------:R-:W2:Y:S01]  /*6300*/  LDG.E.64 R4, desc[UR36][R4.64] ;  /* 0x0000002404047981 */ /* 0x000ea2000c1e1b00 */
[----:B------:R-:W-:Y:S01]  /*6310*/  UMOV UR4, 0xf0000000 ;  /* 0xf000000000047882 */ /* 0x000fe20000000000 */
[----:B------:R-:W-:Y:S01]  /*6320*/  UMOV UR5, 0x380fffff ;  /* 0x380fffff00057882 */ /* 0x000fe20000000000 */
[----:B--2---:R-:W0:Y:S01]  /*6330*/  F2F.F32.F64 R18, R4 ;  /* 0x0000000400127310 */ /* 0x004e220000301000 */
[----:B------:R-:W-:-:S14]  /*6340*/  DSETP.GEU.AND P0, PT, |R4|, UR4, PT ;  /* 0x0000000404007e2a */ /* 0x000fdc000bf0e200 */
[----:B0-----:R-:W-:Y:S01]  /*6350*/  @!P0 FMUL R18, R18, 1.175494350822287508e-38 ;  /* 0x0080000012128820 */ /* 0x001fe20000400000 */
[----:B------:R-:W-:Y:S06]  /*6360*/  BRA `(.L_x_15510) ;  /* 0x00000008007c7947 */ /* 0x000fec0003800000 */
.L_x_15505:
        /* <DEDUP_REMOVED lines=12> */
.L_x_15519:
[----:B------:R-:W2:Y:S01]  /*6430*/  LDG.E.64 R4, desc[UR36][R4.64] ;  /* 0x0000002404047981 */ /* 0x000ea2000c1e1b00 */
[----:B------:R-:W-:Y:S01]  /*6440*/  UMOV UR4, 0xf0000000 ;  /* 0xf000000000047882 */ /* 0x000fe20000000000 */
[----:B------:R-:W-:Y:S01]  /*6450*/  UMOV UR5, 0x380fffff ;  /* 0x380fffff00057882 */ /* 0x000fe20000000000 */
[----:B--2---:R-:W0:Y:S01]  /*6460*/  F2F.F32.F64 R18, R4 ;  /* 0x0000000400127310 */ /* 0x004e220000301000 */
[----:B------:R-:W-:-:S14]  /*6470*/  DSETP.GEU.AND P0, PT, |R4|, UR4, PT ;  /* 0x0000000404007e2a */ /* 0x000fdc000bf0e200 */
[----:B0-----:R-:W-:Y:S01]  /*6480*/  @!P0 FMUL R18, R18, 1.175494350822287508e-38 ;  /* 0x0080000012128820 */ /* 0x001fe20000400000 */
[----:B------:R-:W-:Y:S06]  /*6490*/  BRA `(.L_x_15510) ;  /* 0x0000000800307947 */ /* 0x000fec0003800000 */
.L_x_15518:
        /* <DEDUP_REMOVED lines=26> */
.L_x_15521:
        /* <DEDUP_REMOVED lines=13> */
.L_x_15520:
[----:B------:R-:W2:Y:S02]  /*6710*/  LDG.E.U16 R4, desc[UR36][R4.64] ;  /* 0x0000002404047981 */ /* 0x000ea4000c1e1500 */
[----:B--2---:R-:W-:Y:S01]  /*6720*/  IMAD.U32 R18, R4, 0x10000, RZ ;  /* 0x0001000004127824 */ /* 0x004fe200078e00ff */
[----:B------:R-:W-:Y:S06]  /*6730*/  BRA `(.L_x_15510) ;  /* 0x0000000400887947 */ /* 0x000fec0003800000 */
.L_x_15517:
        /* <DEDUP_REMOVED lines=11> */
.L_x_15524:
        /* <DEDUP_REMOVED lines=20> */
.L_x_15526:
[----:B------:R-:W-:Y:S05]  /*6930*/  BSYNC B0 ;  /* 0x0000000000007941 */ /* 0x000fea0003800000 */
.L_x_15525:
[----:B------:R-:W-:Y:S01]  /*6940*/  IMAD.SHL.U32 R3, R3, 0x100000, RZ ;  /* 0x0010000003037824 */ /* 0x000fe200078e00ff */
[----:B------:R-:W-:-:S04]  /*6950*/  LEA R5, R0, 0x3b800000, 0x17 ;  /* 0x3b80000000057811 */ /* 0x000fc800078eb8ff */
[----:B------:R-:W-:Y:S01]  /*6960*/  LOP3.LUT R18, R5, R3, R18, 0xfe, !PT ;  /* 0x0000000305127212 */ /* 0x000fe200078efe12 */
[----:B------:R-:W-:Y:S06]  /*6970*/  BRA `(.L_x_15510) ;  /* 0x0000000000f87947 */ /* 0x000fec0003800000 */
.L_x_15523:
        /* <DEDUP_REMOVED lines=20> */
.L_x_15528:
[----:B------:R-:W-:Y:S05]  /*6ac0*/  BSYNC B0 ;  /* 0x0000000000007941 */ /* 0x000fea0003800000 */
.L_x_15527:
[----:B------:R-:W-:Y:S01]  /*6ad0*/  IMAD.SHL.U32 R3, R3, 0x200000, RZ ;  /* 0x0020000003037824 */ /* 0x000fe200078e00ff */
[----:B------:R-:W-:-:S04]  /*6ae0*/  LEA R5, R0, 0x37800000, 0x17 ;  /* 0x3780000000057811 */ /* 0x000fc800078eb8ff */
[----:B------:R-:W-:Y:S01]  /*6af0*/  LOP3.LUT R18, R5, R3, R18, 0xfe, !PT ;  /* 0x0000000305127212 */ /* 0x000fe200078efe12 */
[----:B------:R-:W-:Y:S06]  /*6b00*/  BRA `(.L_x_15510) ;  /* 0x0000000000947947 */ /* 0x000fec0003800000 */
.L_x_15522:
        /* <DEDUP_REMOVED lines=14> */
.L_x_15509:
        /* <DEDUP_REMOVED lines=16> */
.L_x_15531:
[----:B------:R-:W-:Y:S01]  /*6cf0*/  IMAD.MOV.U32 R18, RZ, RZ, RZ ;  /* 0x000000ffff127224 */ /* 0x000fe200078e00ff */
[----:B------:R-:W-:Y:S06]  /*6d00*/  BRA `(.L_x_15510) ;  /* 0x0000000000147947 */ /* 0x000fec0003800000 */
.L_x_15530:
[----:B------:R-:W2:Y:S02]  /*6d10*/  LDG.E.64 R4, desc[UR36][R4.64] ;  /* 0x0000002404047981 */ /* 0x000ea4000c1e1b00 */
[----:B--2---:R0:W2:Y:S01]  /*6d20*/  I2F.U64 R18, R4 ;  /* 0x0000000400127312 */ /* 0x0040a20000301000 */
[----:B------:R-:W-:Y:S05]  /*6d30*/  BRA `(.L_x_15510) ;  /* 0x0000000000087947 */ /* 0x000fea0003800000 */
.L_x_15529:
[----:B------:R-:W2:Y:S02]  /*6d40*/  LDG.E R4, desc[UR36][R4.64] ;  /* 0x0000002404047981 */ /* 0x000ea4000c1e1900 */
[----:B--2---:R-:W-:-:S07]  /*6d50*/  I2FP.F32.U32 R18, R4 ;  /* 0x0000000400127245 */ /* 0x004fce0000201000 */
.L_x_15510:
[----:B------:R-:W-:Y:S05]  /*6d60*/  BSYNC B6 ;  /* 0x0000000000067941 */ /* 0x000fea0003800000 */
.L_x_15504:
        /* <DEDUP_REMOVED lines=19> */
.L_x_15536:
[----:B------:R-:W3:Y:S02]  /*6ea0*/  LDG.E.U8 R2, desc[UR36][R4.64] ;  /* 0x0000002404027981 */ /* 0x000ee4000c1e1100 */
[----:B---3--:R-:W-:Y:S01]  /*6eb0*/  I2FP.F32.U32 R2, R2 ;  /* 0x0000000200027245 */ /* 0x008fe20000201000 */
[----:B------:R-:W-:Y:S06]  /*6ec0*/  BRA `(.L_x_15538) ;  /* 0x0000000c002c7947 */ /* 0x000fec0003800000 */
.L_x_15535:
        /* <DEDUP_REMOVED lines=9> */
.L_x_15540:
[----:B------:R-:W3:Y:S02]  /*6f60*/  LDG.E R2, desc[UR36][R4.64] ;  /* 0x0000002404027981 */ /* 0x000ee4000c1e1900 */
[----:B---3--:R-:W-:Y:S01]  /*6f70*/  I2FP.F32.S32 R2, R2 ;  /* 0x0000000200027245 */ /* 0x008fe20000201400 */
[----:B------:R-:W-:Y:S06]  /*6f80*/  BRA `(.L_x_15538) ;  /* 0x0000000800fc7947 */ /* 0x000fec0003800000 */
.L_x_15539:
[----:B------:R-:W3:Y:S02]  /*6f90*/  LDG.E.U16 R2, desc[UR36][R4.64] ;  /* 0x0000002404027981 */ /* 0x000ee4000c1e1500 */
[----:B---3--:R-:W0:Y:S01]  /*6fa0*/  I2F.S16 R2, R2 ;  /* 0x0000000200027306 */ /* 0x008e220000101400 */
[----:B------:R-:W-:Y:S05]  /*6fb0*/  BRA `(.L_x_15538) ;  /* 0x0000000800f07947 */ /* 0x000fea0003800000 */
.L_x_15534:
        /* <DEDUP_REMOVED lines=8> */
.L_x_15542:
[----:B------:R-:W3:Y:S02]  /*7040*/  LDG.E.U16 R2, desc[UR36][R4.64] ;  /* 0x0000002404027981 */ /* 0x000ee4000c1e1500 */
[----:B---3--:R-:W-:Y:S01]  /*7050*/  HADD2.F32 R2, -RZ, R2.H0_H0 ;  /* 0x20000002ff027230 */ /* 0x008fe20000004100 */
[----:B------:R-:W-:Y:S06]  /*7060*/  BRA `(.L_x_15538) ;  /* 0x0000000800c47947 */ /* 0x000fec0003800000 */
.L_x_15541:
        /* <DEDUP_REMOVED lines=8> */
.L_x_15544:
[----:B------:R-:W3:Y:S02]  /*70f0*/  LDG.E.U16 R2, desc[UR36][R4.64] ;  /* 0x0000002404027981 */ /* 0x000ee4000c1e1500 */
[----:B---3--:R-:W-:Y:S01]  /*7100*/  HADD2.F32 R2, -RZ, R2.H0_H0 ;  /* 0x20000002ff027230 */ /* 0x008fe20000004100 */
[----:B------:R-:W-:Y:S06]  /*7110*/  BRA `(.L_x_15538) ;  /* 0x0000000800987947 */ /* 0x000fec0003800000 */
.L_x_15543:
[----:B------:R-:W3:Y:S01]  /*7120*/  LDG.E.64 R4, desc[UR36][R4.64] ;  /* 0x0000002404047981 */ /* 0x000ee2000c1e1b00 */
[----:B------:R-:W-:Y:S01]  /*7130*/  UMOV UR4, 0xf0000000 ;  /* 0xf000000000047882 */ /* 0x000fe20000000000 */
[----:B------:R-:W-:Y:S01]  /*7140*/  UMOV UR5, 0x380fffff ;  /* 0x380fffff00057882 */ /* 0x000fe20000000000 */
[----:B---3--:R-:W0:Y:S01]  /*7150*/  F2F.F32.F64 R2, R4 ;  /* 0x0000000400027310 */ /* 0x008e220000301000 */
[----:B------:R-:W-:-:S14]  /*7160*/  DSETP.GEU.AND P0, PT, |R4|, UR4, PT ;  /* 0x0000000404007e2a */ /* 0x000fdc000bf0e200 */
[----:B0-----:R-:W-:Y:S01]  /*7170*/  @!P0 FMUL R2, R2, 1.175494350822287508e-38 ;  /* 0x0080000002028820 */ /* 0x001fe20000400000 */
[----:B------:R-:W-:Y:S06]  /*7180*/  BRA `(.L_x_15538) ;  /* 0x00000008007c7947 */ /* 0x000fec0003800000 */
.L_x_15533:
        /* <DEDUP_REMOVED lines=12> */
.L_x_15547:
[----:B------:R-:W3:Y:S01]  /*7250*/  LDG.E.64 R4, desc[UR36][R4.64] ;  /* 0x0000002404047981 */ /* 0x000ee2000c1e1b00 */
[----:B------:R-:W-:Y:S01]  /*7260*/  UMOV UR4, 0xf0000000 ;  /* 0xf000000000047882 */ /* 0x000fe20000000000 */
[----:B------:R-:W-:Y:S01]  /*7270*/  UMOV UR5, 0x380fffff ;  /* 0x380fffff00057882 */ /* 0x000fe20000000000 */
[----:B---3--:R-:W0:Y:S01]  /*7280*/  F2F.F32.F64 R2, R4 ;  /* 0x0000000400027310 */ /* 0x008e220000301000 */
[----:B------:R-:W-:-:S14]  /*7290*/  DSETP.GEU.AND P0, PT, |R4|, UR4, PT ;  /* 0x0000000404007e2a */ /* 0x000fdc000bf0e200 */
[----:B0-----:R-:W-:Y:S01]  /*72a0*/  @!P0 FMUL R2, R2, 1.175494350822287508e-38 ;  /* 0x0080000002028820 */ /* 0x001fe20000400000 */
[----:B------:R-:W-:Y:S06]  /*72b0*/  BRA `(.L_x_15538) ;  /* 0x0000000800307947 */ /* 0x000fec0003800000 */
.L_x_15546:
        /* <DEDUP_REMOVED lines=26> */
.L_x_15549:
        /* <DEDUP_REMOVED lines=13> */
.L_x_15548:
[----:B------:R-:W3:Y:S02]  /*7530*/  LDG.E.U16 R2, desc[UR36][R4.64] ;  /* 0x0000002404027981 */ /* 0x000ee4000c1e1500 */
[----:B---3--:R-:W-:Y:S01]  /*7540*/  IMAD.U32 R2, R2, 0x10000, RZ ;  /* 0x0001000002027824 */ /* 0x008fe200078e00ff */
[----:B------:R-:W-:Y:S06]  /*7550*/  BRA `(.L_x_15538) ;  /* 0x0000000400887947 */ /* 0x000fec0003800000 */
.L_x_15545:
        /* <DEDUP_REMOVED lines=11> */
.L_x_15552:
        /* <DEDUP_REMOVED lines=20> */
.L_x_15554:
[----:B------:R-:W-:Y:S05]  /*7750*/  BSYNC B0 ;  /* 0x0000000000007941 */ /* 0x000fea0003800000 */
.L_x_15553:
[----:B------:R-:W-:Y:S01]  /*7760*/  IMAD.SHL.U32 R2, R2, 0x100000, RZ ;  /* 0x0010000002027824 */ /* 0x000fe200078e00ff */
[----:B------:R-:W-:-:S04]  /*7770*/  LEA R3, R0, 0x3b800000, 0x17 ;  /* 0x3b80000000037811 */ /* 0x000fc800078eb8ff */
[----:B------:R-:W-:Y:S01]  /*7780*/  LOP3.LUT R2, R3, R2, R4, 0xfe, !PT ;  /* 0x0000000203027212 */ /* 0x000fe200078efe04 */
[----:B------:R-:W-:Y:S06]  /*7790*/  BRA `(.L_x_15538) ;  /* 0x0000000000f87947 */ /* 0x000fec0003800000 */
.L_x_15551:
        /* <DEDUP_REMOVED lines=20> */
.L_x_15556:
[----:B------:R-:W-:Y:S05]  /*78e0*/  BSYNC B0 ;  /* 0x0000000000007941 */ /* 0x000fea0003800000 */
.L_x_15555:
[----:B------:R-:W-:Y:S01]  /*78f0*/  IMAD.SHL.U32 R2, R2, 0x200000, RZ ;  /* 0x0020000002027824 */ /* 0x000fe200078e00ff */
[----:B------:R-:W-:-:S04]  /*7900*/  LEA R3, R0, 0x37800000, 0x17 ;  /* 0x3780000000037811 */ /* 0x000fc800078eb8ff */
[----:B------:R-:W-:Y:S01]  /*7910*/  LOP3.LUT R2, R3, R2, R4, 0xfe, !PT ;  /* 0x0000000203027212 */ /* 0x000fe200078efe04 */
[----:B------:R-:W-:Y:S06]  /*7920*/  BRA `(.L_x_15538) ;  /* 0x0000000000947947 */ /* 0x000fec0003800000 */
.L_x_15550:
        /* <DEDUP_REMOVED lines=14> */
.L_x_15537:
        /* <DEDUP_REMOVED lines=16> */
.L_x_15559:
[----:B------:R-:W-:Y:S01]  /*7b10*/  IMAD.MOV.U32 R2, RZ, RZ, RZ ;  /* 0x000000ffff027224 */ /* 0x000fe200078e00ff */
[----:B------:R-:W-:Y:S06]  /*7b20*/  BRA `(.L_x_15538) ;  /* 0x0000000000147947 */ /* 0x000fec0003800000 */
.L_x_15558:
[----:B------:R-:W3:Y:S02]  /*7b30*/  LDG.E.64 R2, desc[UR36][R4.64] ;  /* 0x0000002404027981 */ /* 0x000ee4000c1e1b00 */
[----:B---3--:R0:W1:Y:S01]  /*7b40*/  I2F.U64 R2, R2 ;  /* 0x0000000200027312 */ /* 0x0080620000301000 */
[----:B------:R-:W-:Y:S05]  /*7b50*/  BRA `(.L_x_15538) ;  /* 0x0000000000087947 */ /* 0x000fea0003800000 */
.L_x_15557:
[----:B------:R-:W3:Y:S02]  /*7b60*/  LDG.E R2, desc[UR36][R4.64] ;  /* 0x0000002404027981 */ /* 0x000ee4000c1e1900 */
[----:B---3--:R-:W-:-:S07]  /*7b70*/  I2FP.F32.U32 R2, R2 ;  /* 0x0000000200027245 */ /* 0x008fce0000201000 */
.L_x_15538:
[----:B------:R-:W-:Y:S05]  /*7b80*/  BSYNC B6 ;  /* 0x0000000000067941 */ /* 0x000fea0003800000 */
.L_x_15532:
        /* <DEDUP_REMOVED lines=19> */
.L_x_15564:
[----:B------:R-:W3:Y:S02]  /*7cc0*/  LDG.E.U8 R0, desc[UR36][R4.64] ;  /* 0x0000002404007981 */ /* 0x000ee4000c1e1100 */
[----:B---3--:R-:W-:Y:S01]  /*7cd0*/  I2FP.F32.U32 R0, R0 ;  /* 0x0000000000007245 */ /* 0x008fe20000201000 */
[----:B------:R-:W-:Y:S06]  /*7ce0*/  BRA `(.L_x_15566) ;  /* 0x0000000c002c7947 */ /* 0x000fec0003800000 */
.L_x_15563:
        /* <DEDUP_REMOVED lines=9> */
.L_x_15568:
[----:B------:R-:W3:Y:S02]  /*7d80*/  LDG.E R0, desc[UR36][R4.64] ;  /* 0x0000002404007981 */ /* 0x000ee4000c1e1900 */
[----:B---3--:R-:W-:Y:S01]  /*7d90*/  I2FP.F32.S32 R0, R0 ;  /* 0x0000000000007245 */ /* 0x008fe20000201400 */
[----:B------:R-:W-:Y:S06]  /*7da0*/  BRA `(.L_x_15566) ;  /* 0x0000000800fc7947 */ /* 0x000fec0003800000 */
.L_x_15567:
[----:B------:R-:W3:Y:S02]  /*7db0*/  LDG.E.U16 R0, desc[UR36][R4.64] ;  /* 0x0000002404007981 */ /* 0x000ee4000c1e1500 */
[----:B---3--:R-:W0:Y:S01]  /*7dc0*/  I2F.S16 R0, R0 ;  /* 0x0000000000007306 */ /* 0x008e220000101400 */
[----:B------:R-:W-:Y:S05]  /*7dd0*/  BRA `(.L_x_15566) ;  /* 0x0000000800f07947 */ /* 0x000fea0003800000 */
.L_x_15562:
        /* <DEDUP_REMOVED lines=8> */
.L_x_15570:
[----:B------:R-:W3:Y:S02]  /*7e60*/  LDG.E.U16 R0, desc[UR36][R4.64] ;  /* 0x0000002404007981 */ /* 0x000ee4000c1e1500 */
[----:B---3--:R-:W-:Y:S01]  /*7e70*/  HADD2.F32 R0, -RZ, R0.H0_H0 ;  /* 0x20000000ff007230 */ /* 0x008fe20000004100 */
[----:B------:R-:W-:Y:S06]  /*7e80*/  BRA `(.L_x_15566) ;  /* 0x0000000800c47947 */ /* 0x000fec0003800000 */
.L_x_15569:
        /* <DEDUP_REMOVED lines=8> */
.L_x_15572:
[----:B------:R-:W3:Y:S02]  /*7f10*/  LDG.E.U16 R0, desc[UR36][R4.64] ;  /* 0x0000002404007981 */ /* 0x000ee4000c1e1500 */
[----:B---3--:R-:W-:Y:S01]  /*7f20*/  HADD2.F32 R0, -RZ, R0.H0_H0 ;  /* 0x20000000ff007230 */ /* 0x008fe20000004100 */
[----:B------:R-:W-:Y:S06]  /*7f30*/  BRA `(.L_x_15566) ;  /* 0x0000000800987947 */ /* 0x000fec0003800000 */
.L_x_15571:
[----:B------:R-:W3:Y:S01]  /*7f40*/  LDG.E.64 R4, desc[UR36][R4.64] ;  /* 0x0000002404047981 */ /* 0x000ee2000c1e1b00 */
[----:B------:R-:W-:Y:S01]  /*7f50*/  UMOV UR4, 0xf0000000 ;  /* 0xf000000000047882 */ /* 0x000fe20000000000 */
[----:B------:R-:W-:Y:S01]  /*7f60*/  UMOV UR5, 0x380fffff ;  /* 0x380fffff00057882 */ /* 0x000fe20000000000 */
[----:B---3--:R-:W0:Y:S01]  /*7f70*/  F2F.F32.F64 R0, R4 ;  /* 0x0000000400007310 */ /* 0x008e220000301000 */
[----:B------:R-:W-:-:S14]  /*7f80*/  DSETP.GEU.AND P0, PT, |R4|, UR4, PT ;  /* 0x0000000404007e2a */ /* 0x000fdc000bf0e200 */
[----:B0-----:R-:W-:Y:S01]  /*7f90*/  @!P0 FMUL R0, R0, 1.175494350822287508e-38 ;  /* 0x0080000000008820 */ /* 0x001fe20000400000 */
[----:B------:R-:W-:Y:S06]  /*7fa0*/  BRA `(.L_x_15566) ;  /* 0x00000008007c7947 */ /* 0x000fec0003800000 */
.L_x_15561:
        /* <DEDUP_REMOVED lines=12> */
.L_x_15575:
[----:B------:R-:W3:Y:S01]  /*8070*/  LDG.E.64 R4, desc[UR36][R4.64] ;  /* 0x0000002404047981 */ /* 0x000ee2000c1e1b00 */
[----:B------:R-:W-:Y:S01]  /*8080*/  UMOV UR4, 0xf0000000 ;  /* 0xf000000000047882 */ /* 0x000fe20000000000 */
[----:B------:R-:W-:Y:S01]  /*8090*/  UMOV UR5, 0x380fffff ;  /* 0x380fffff00057882 */ /* 0x000fe20000000000 */
[----:B---3--:R-:W0:Y:S01]  /*80a0*/  F2F.F32.F64 R0, R4 ;  /* 0x0000000400007310 */ /* 0x008e220000301000 */
[----:B------:R-:W-:-:S14]  /*80b0*/  DSETP.GEU.AND P0, PT, |R4|, UR4, PT ;  /* 0x0000000404007e2a */ /* 0x000fdc000bf0e200 */
[----:B0-----:R-:W-:Y:S01]  /*80c0*/  @!P0 FMUL R0, R0, 1.175494350822287508e-38 ;  /* 0x0080000000008820 */ /* 0x001fe20000400000 */
[----:B------:R-:W-:Y:S06]  /*80d0*/  BRA `(.L_x_15566) ;  /* 0x0000000800307947 */ /* 0x000fec0003800000 */
.L_x_15574:
        /* <DEDUP_REMOVED lines=26> */
.L_x_15577:
        /* <DEDUP_REMOVED lines=13> */
.L_x_15576:
[----:B------:R-:W3:Y:S02]  /*8350*/  LDG.E.U16 R0, desc[UR36][R4.64] ;  /* 0x0000002404007981 */ /* 0x000ee4000c1e1500 */
[----:B---3--:R-:W-:Y:S01]  /*8360*/  IMAD.U32 R0, R0, 0x10000, RZ ;  /* 0x0001000000007824 */ /* 0x008fe200078e00ff */
[----:B------:R-:W-:Y:S06]  /*8370*/  BRA `(.L_x_15566) ;  /* 0x0000000400887947 */ /* 0x000fec0003800000 */
.L_x_15573:
        /* <DEDUP_REMOVED lines=11> */
.L_x_15580:
        /* <DEDUP_REMOVED lines=20> */
.L_x_15582:
[----:B------:R-:W-:Y:S05]  /*8570*/  BSYNC B0 ;  /* 0x0000000000007941 */ /* 0x000fea0003800000 */
.L_x_15581:
[----:B------:R-:W-:Y:S01]  /*8580*/  LEA R5, R0, 0x3b800000, 0x17 ;  /* 0x3b80000000057811 */ /* 0x000fe200078eb8ff */
[----:B------:R-:W-:-:S05]  /*8590*/  IMAD.SHL.U32 R0, R3, 0x100000, RZ ;  /* 0x0010000003007824 */ /* 0x000fca00078e00ff */
[----:B------:R-:W-:Y:S01]  /*85a0*/  LOP3.LUT R0, R5, R0, R6, 0xfe, !PT ;  /* 0x0000000005007212 */ /* 0x000fe200078efe06 */
[----:B------:R-:W-:Y:S06]  /*85b0*/  BRA `(.L_x_15566) ;  /* 0x0000000000f87947 */ /* 0x000fec0003800000 */
.L_x_15579:
        /* <DEDUP_REMOVED lines=20> */
.L_x_15584:
[----:B------:R-:W-:Y:S05]  /*8700*/  BSYNC B0 ;  /* 0x0000000000007941 */ /* 0x000fea0003800000 */
.L_x_15583:
[----:B------:R-:W-:Y:S01]  /*8710*/  LEA R5, R0, 0x37800000, 0x17 ;  /* 0x3780000000057811 */ /* 0x000fe200078eb8ff */
[----:B------:R-:W-:-:S05]  /*8720*/  IMAD.SHL.U32 R0, R3, 0x200000, RZ ;  /* 0x0020000003007824 */ /* 0x000fca00078e00ff */
[----:B------:R-:W-:Y:S01]  /*8730*/  LOP3.LUT R0, R5, R0, R6, 0xfe, !PT ;  /* 0x0000000005007212 */ /* 0x000fe200078efe06 */
[----:B------:R-:W-:Y:S06]  /*8740*/  BRA `(.L_x_15566) ;  /* 0x0000000000947947 */ /* 0x000fec0003800000 */
.L_x_15578:
        /* <DEDUP_REMOVED lines=14> */
.L_x_15565:
        /* <DEDUP_REMOVED lines=16> */
.L_x_15587:
[----:B------:R-:W-:Y:S01]  /*8930*/  IMAD.MOV.U32 R0, RZ, RZ, RZ ;  /* 0x000000ffff007224 */ /* 0x000fe200078e00ff */
[----:B------:R-:W-:Y:S06]  /*8940*/  BRA `(.L_x_15566) ;  /* 0x0000000000147947 */ /* 0x000fec0003800000 */
.L_x_15586:
[----:B------:R-:W3:Y:S02]  /*8950*/  LDG.E.64 R4, desc[UR36][R4.64] ;  /* 0x0000002404047981 */ /* 0x000ee4000c1e1b00 */
[----:B---3--:R0:W3:Y:S01]  /*8960*/  I2F.U64 R0, R4 ;  /* 0x0000000400007312 */ /* 0x0080e20000301000 */
[----:B------:R-:W-:Y:S05]  /*8970*/  BRA `(.L_x_15566) ;  /* 0x0000000000087947 */ /* 0x000fea0003800000 */
.L_x_15585:
[----:B------:R-:W3:Y:S02]  /*8980*/  LDG.E R0, desc[UR36][R4.64] ;  /* 0x0000002404007981 */ /* 0x000ee4000c1e1900 */
[----:B---3--:R-:W-:-:S07]  /*8990*/  I2FP.F32.U32 R0, R0 ;  /* 0x0000000000007245 */ /* 0x008fce0000201000 */
.L_x_15566:
[----:B------:R-:W-:Y:S05]  /*89a0*/  BSYNC B6 ;  /* 0x0000000000067941 */ /* 0x000fea0003800000 */
.L_x_15560:
[----:B0--3--:R-:W0:Y:S01]  /*89b0*/  LDC.U8 R4, c[0x0][0x6b8] ;  /* 0x0001ae00ff047b82 */ /* 0x009e220000000000 */
[C---:B--2--5:R-:W-:Y:S01]  /*89c0*/  FMUL.FTZ R3, R18.reuse, R18 ;  /* 0x0000001212037220 */ /* 0x064fe20000410000 */
[----:B------:R-:W-:Y:S01]  /*89d0*/  HADD2.F32 R5, -RZ, R24.H0_H0 ;  /* 0x20000018ff057230 */ /* 0x000fe20000004100 */
[----:B------:R-:W-:Y:S01]  /*89e0*/  ULDC UR4, c[0x0][0x6a8] ;  /* 0x0001aa0000047ab9 */ /* 0x000fe20000000800 */
[----:B------:R-:W-:Y:S02]  /*89f0*/  HADD2.F32 R22, -RZ, R22.H0_H0 ;  /* 0x20000016ff167230 */ /* 0x000fe40000004100 */
[----:B-1----:R-:W-:Y:S01]  /*8a00*/  FMUL.FTZ R3, R3, R2 ;  /* 0x0000000203037220 */ /* 0x002fe20000410000 */
[----:B------:R-:W-:Y:S01]  /*8a10*/  FMUL.FTZ R23, R18, R23 ;  /* 0x0000001712177220 */ /* 0x000fe20000410000 */
[----:B------:R-:W-:Y:S01]  /*8a20*/  FFMA.FTZ R0, -R0, UR4, R5 ;  /* 0x0000000400007c23 */ /* 0x000fe20008010105 */
[----:B----4-:R-:W-:Y:S01]  /*8a30*/  FADD.FTZ R22, R22, -R19 ;  /* 0x8000001316167221 */ /* 0x010fe20000010000 */
[----:B------:R-:W-:-:S04]  /*8a40*/  FMUL.FTZ R3, R3, UR4 ;  /* 0x0000000403037c20 */ /* 0x000fc80008410000 */
[----:B------:R-:W-:-:S04]  /*8a50*/  FFMA.FTZ R0, -R3, R22, R0 ;  /* 0x0000001603007223 */ /* 0x000fc80000010100 */
[----:B------:R-:W-:-:S05]  /*8a60*/  FMUL.FTZ R0, R0, R23 ;  /* 0x0000001700007220 */ /* 0x000fca0000410000 */
        /* <DEDUP_REMOVED lines=16> */
.L_x_15591:
[----:B------:R-:W-:-:S06]  /*8b70*/  HADD2.F32 R3, -RZ, R0.H0_H0 ;  /* 0x20000000ff037230 */ /* 0x000fcc0000004100 */
[----:B------:R-:W0:Y:S02]  /*8b80*/  F2I.S64.TRUNC R2, R3 ;  /* 0x0000000300027311 */ /* 0x000e24000020d900 */
[----:B0-----:R0:W-:Y:S01]  /*8b90*/  STG.E.U8 desc[UR36][R16.64], R2 ;  /* 0x0000000210007986 */ /* 0x0011e2000c101124 */
[----:B------:R-:W-:Y:S05]  /*8ba0*/  BRA `(.L_x_15593) ;  /* 0x0000000c00847947 */ /* 0x000fea0003800000 */
.L_x_15590:
        /* <DEDUP_REMOVED lines=10> */
.L_x_15595:
[----:B------:R-:W-:-:S04]  /*8c50*/  HADD2.F32 R0, -RZ, R0.H0_H0 ;  /* 0x20000000ff007230 */ /* 0x000fc80000004100 */
[----:B------:R-:W0:Y:S02]  /*8c60*/  F2I.FTZ.TRUNC.NTZ R3, R0 ;  /* 0x0000000000037305 */ /* 0x000e24000021f100 */
[----:B0-----:R0:W-:Y:S01]  /*8c70*/  STG.E desc[UR36][R16.64], R3 ;  /* 0x0000000310007986 */ /* 0x0011e2000c101924 */
[----:B------:R-:W-:Y:S05]  /*8c80*/  BRA `(.L_x_15593) ;  /* 0x0000000c004c7947 */ /* 0x000fea0003800000 */
.L_x_15594:
[----:B------:R-:W-:-:S04]  /*8c90*/  HADD2.F32 R0, -RZ, R0.H0_H0 ;  /* 0x20000000ff007230 */ /* 0x000fc80000004100 */
[----:B------:R-:W0:Y:S02]  /*8ca0*/  F2I.FTZ.TRUNC.NTZ R3, R0 ;  /* 0x0000000000037305 */ /* 0x000e24000021f100 */
[----:B0-----:R0:W-:Y:S01]  /*8cb0*/  STG.E.U16 desc[UR36][R16.64], R3 ;  /* 0x0000000310007986 */ /* 0x0011e2000c101524 */
[----:B------:R-:W-:Y:S05]  /*8cc0*/  BRA `(.L_x_15593) ;  /* 0x0000000c003c7947 */ /* 0x000fea0003800000 */
.L_x_15589:
        /* <DEDUP_REMOVED lines=9> */
.L_x_15597:
[----:B------:R0:W-:Y:S01]  /*8d60*/  STG.E.U16 desc[UR36][R16.64], R0 ;  /* 0x0000000010007986 */ /* 0x0001e2000c101524 */
[----:B------:R-:W-:Y:S05]  /*8d70*/  BRA `(.L_x_15593) ;  /* 0x0000000c00107947 */ /* 0x000fea0003800000 */
.L_x_15596:
        /* <DEDUP_REMOVED lines=10> */
.L_x_15599:
[----:B------:R-:W-:-:S05]  /*8e20*/  HADD2.F32 R0, -RZ, R0.H0_H0 ;  /* 0x20000000ff007230 */ /* 0x000fca0000004100 */
[----:B------:R-:W-:-:S04]  /*8e30*/  F2FP.F16.F32.PACK_AB R0, RZ, R0 ;  /* 0x00000000ff00723e */ /* 0x000fc800000000ff */
[----:B------:R-:W-:-:S05]  /*8e40*/  PRMT R0, R0, 0x5410, RZ ;  /* 0x0000541000007816 */ /* 0x000fca00000000ff */
[----:B------:R0:W-:Y:S01]  /*8e50*/  STG.E desc[UR36][R16.64], R0 ;  /* 0x0000000010007986 */ /* 0x0001e2000c101924 */
[----:B------:R-:W-:Y:S05]  /*8e60*/  BRA `(.L_x_15593) ;  /* 0x0000000800d47947 */ /* 0x000fea0003800000 */
.L_x_15598:
[----:B------:R-:W-:-:S05]  /*8e70*/  HADD2.F32 R2, -RZ, R0.H0_H0 ;  /* 0x20000000ff027230 */ /* 0x000fca0000004100 */
[----:B------:R-:W-:-:S06]  /*8e80*/  FMUL.FTZ R2, R2, 1 ;  /* 0x3f80000002027820 */ /* 0x000fcc0000410000 */
[----:B------:R-:W0:Y:S02]  /*8e90*/  F2F.F64.F32 R2, R2 ;  /* 0x0000000200027310 */ /* 0x000e240000201800 */
[----:B0-----:R0:W-:Y:S01]  /*8ea0*/  STG.E.64 desc[UR36][R16.64], R2 ;  /* 0x0000000210007986 */ /* 0x0011e2000c101b24 */
[----:B------:R-:W-:Y:S05]  /*8eb0*/  BRA `(.L_x_15593) ;  /* 0x0000000800c07947 */ /* 0x000fea0003800000 */
.L_x_15588:
        /* <DEDUP_REMOVED lines=13> */
.L_x_15602:
[----:B------:R-:W-:Y:S01]  /*8f90*/  HADD2.F32 R0, -RZ, R0.H0_H0 ;  /* 0x20000000ff007230 */ /* 0x000fe20000004100 */
[----:B------:R-:W-:-:S04]  /*8fa0*/  CS2R R6, SRZ ;  /* 0x0000000000067805 */ /* 0x000fc8000001ff00 */
[----:B------:R-:W-:-:S04]  /*8fb0*/  FMUL.FTZ R0, R0, 1 ;  /* 0x3f80000000007820 */ /* 0x000fc80000410000 */
[----:B------:R-:W0:Y:S02]  /*8fc0*/  F2F.F64.F32 R4, R0 ;  /* 0x0000000000047310 */ /* 0x000e240000201800 */
[----:B0-----:R4:W-:Y:S01]  /*8fd0*/  STG.E.128 desc[UR36][R16.64], R4 ;  /* 0x0000000410007986 */ /* 0x0019e2000c101d24 */
[----:B------:R-:W-:Y:S05]  /*8fe0*/  BRA `(.L_x_15593) ;  /* 0x0000000800747947 */ /* 0x000fea0003800000 */
.L_x_15601:
        /* <DEDUP_REMOVED lines=21> */
.L_x_15606:
[----:B------:R-:W-:Y:S05]  /*9140*/  BSYNC B0 ;  /* 0x0000000000007941 */ /* 0x000fea0003800000 */
.L_x_15605:
[----:B------:R-:W-:-:S05]  /*9150*/  LOP3.LUT R3, R0, R3, RZ, 0xfc, !PT ;  /* 0x0000000300037212 */ /* 0x000fca00078efcff */
[----:B------:R1:W-:Y:S01]  /*9160*/  STG.E.U8 desc[UR36][R16.64], R3 ;  /* 0x0000000310007986 */ /* 0x0003e2000c101124 */
[----:B------:R-:W-:Y:S05]  /*9170*/  BRA `(.L_x_15593) ;  /* 0x0000000800107947 */ /* 0x000fea0003800000 */
.L_x_15604:
        /* <DEDUP_REMOVED lines=13> */
.L_x_15608:
[----:B------:R-:W-:Y:S01]  /*9250*/  IMAD.MOV.U32 R0, RZ, RZ, 0x7f ;  /* 0x0000007fff007424 */ /* 0x000fe200078e00ff */
[----:B------:R-:W-:-:S04]  /*9260*/  ISETP.GT.U32.AND P0, PT, R2, 0x7f800000, PT ;  /* 0x7f8000000200780c */ /* 0x000fc80003f04070 */
[----:B------:R-:W-:-:S09]  /*9270*/  SEL R0, R0, 0x7c, P0 ;  /* 0x0000007c00007807 */ /* 0x000fd20000000000 */
.L_x_15609:
[----:B------:R-:W-:Y:S05]  /*9280*/  BSYNC B0 ;  /* 0x0000000000007941 */ /* 0x000fea0003800000 */
.L_x_15607:
[----:B------:R-:W-:-:S04]  /*9290*/  LOP3.LUT R2, R3, 0x80000000, RZ, 0xc0, !PT ;  /* 0x8000000003027812 */ /* 0x000fc800078ec0ff */
[----:B------:R-:W-:-:S04]  /*92a0*/  SHF.R.U32.HI R3, RZ, 0x18, R2 ;  /* 0x00000018ff037819 */ /* 0x000fc80000011602 */
[----:B------:R-:W-:-:S05]  /*92b0*/  LOP3.LUT R3, R0, R3, RZ, 0xfc, !PT ;  /* 0x0000000300037212 */ /* 0x000fca00078efcff */
[----:B------:R2:W-:Y:S01]  /*92c0*/  STG.E.U8 desc[UR36][R16.64], R3 ;  /* 0x0000000310007986 */ /* 0x0005e2000c101124 */
[----:B------:R-:W-:Y:S05]  /*92d0*/  BRA `(.L_x_15593) ;  /* 0x0000000400b87947 */ /* 0x000fea0003800000 */
.L_x_15603:
[----:B------:R-:W-:-:S05]  /*92e0*/  HADD2.F32 R0, -RZ, R0.H0_H0 ;  /* 0x20000000ff007230 */ /* 0x000fca0000004100 */
[----:B------:R-:W-:-:S05]  /*92f0*/  F2FP.BF16.F32.PACK_AB R0, RZ, R0 ;  /* 0x00000000ff00723e */ /* 0x000fca00000010ff */
[----:B------:R0:W-:Y:S01]  /*9300*/  STG.E.U16 desc[UR36][R16.64], R0 ;  /* 0x0000000010007986 */ /* 0x0001e2000c101524 */
[----:B------:R-:W-:Y:S05]  /*9310*/  BRA `(.L_x_15593) ;  /* 0x0000000400a87947 */ /* 0x000fea0003800000 */
.L_x_15600:
        /* <DEDUP_REMOVED lines=12> */
.L_x_15612:
        /* <DEDUP_REMOVED lines=17> */
.L_x_15615:
[----:B------:R-:W-:-:S04]  /*94f0*/  LOP3.LUT R2, R3, 0x80000000, RZ, 0xc0, !PT ;  /* 0x8000000003027812 */ /* 0x000fc800078ec0ff */
[----:B------:R-:W-:-:S04]  /*9500*/  SHF.R.U32.HI R3, RZ, 0x18, R2 ;  /* 0x00000018ff037819 */ /* 0x000fc80000011602 */
[----:B------:R-:W-:-:S04]  /*9510*/  LOP3.LUT R0, R0, R3, RZ, 0xfc, !PT ;  /* 0x0000000300007212 */ /* 0x000fc800078efcff */
[----:B------:R-:W-:-:S07]  /*9520*/  PRMT R8, R0, 0x7610, R8 ;  /* 0x0000761000087816 */ /* 0x000fce0000000008 */
.L_x_15614:
[----:B------:R-:W-:Y:S05]  /*9530*/  BSYNC B0 ;  /* 0x0000000000007941 */ /* 0x000fea0003800000 */
.L_x_15613:
[----:B------:R0:W-:Y:S01]  /*9540*/  STG.E.U8 desc[UR36][R16.64], R8 ;  /* 0x0000000810007986 */ /* 0x0001e2000c101124 */
[----:B------:R-:W-:Y:S05]  /*9550*/  BRA `(.L_x_15593) ;  /* 0x0000000400187947 */ /* 0x000fea0003800000 */
.L_x_15611:
        /* <DEDUP_REMOVED lines=17> */
.L_x_15618:
[----:B------:R-:W-:-:S04]  /*9670*/  LOP3.LUT R2, R3, 0x80000000, RZ, 0xc0, !PT ;  /* 0x8000000003027812 */ /* 0x000fc800078ec0ff */
[----:B------:R-:W-:-:S04]  /*9680*/  SHF.R.U32.HI R3, RZ, 0x18, R2 ;  /* 0x00000018ff037819 */ /* 0x000fc80000011602 */
[----:B------:R-:W-:-:S04]  /*9690*/  LOP3.LUT R0, R0, R3, RZ, 0xfc, !PT ;  /* 0x0000000300007212 */ /* 0x000fc800078efcff */
[----:B------:R-:W-:-:S07]  /*96a0*/  PRMT R8, R0, 0x7610, R8 ;  /* 0x0000761000087816 */ /* 0x000fce0000000008 */
.L_x_15617:
[----:B------:R-:W-:Y:S05]  /*96b0*/  BSYNC B0 ;  /* 0x0000000000007941 */ /* 0x000fea0003800000 */
.L_x_15616:
[----:B------:R0:W-:Y:S01]  /*96c0*/  STG.E.U8 desc[UR36][R16.64], R8 ;  /* 0x0000000810007986 */ /* 0x0001e2000c101124 */
[----:B------:R-:W-:Y:S05]  /*96d0*/  BRA `(.L_x_15593) ;  /* 0x0000000000b87947 */ /* 0x000fea0003800000 */
.L_x_15610:
        /* <DEDUP_REMOVED lines=22> */
.L_x_15592:
        /* <DEDUP_REMOVED lines=16> */
.L_x_15621:
[----:B------:R-:W-:Y:S05]  /*9940*/  BRA `(.L_x_15593) ;  /* 0x00000000001c7947 */ /* 0x000fea0003800000 */
.L_x_15620:
[----:B------:R-:W-:-:S06]  /*9950*/  HADD2.F32 R2, -RZ, R0.H0_H0 ;  /* 0x20000000ff027230 */ /* 0x000fcc0000004100 */
[----:B------:R-:W0:Y:S02]  /*9960*/  F2I.U64.TRUNC R2, R2 ;  /* 0x0000000200027311 */ /* 0x000e24000020d800 */
[----:B0-----:R0:W-:Y:S01]  /*9970*/  STG.E.64 desc[UR36][R16.64], R2 ;  /* 0x0000000210007986 */ /* 0x0011e2000c101b24 */
[----:B------:R-:W-:Y:S05]  /*9980*/  BRA `(.L_x_15593) ;  /* 0x00000000000c7947 */ /* 0x000fea0003800000 */
.L_x_15619:
[----:B------:R-:W-:-:S04]  /*9990*/  HADD2.F32 R0, -RZ, R0.H0_H0 ;  /* 0x20000000ff007230 */ /* 0x000fc80000004100 */
[----:B------:R-:W0:Y:S02]  /*99a0*/  F2I.FTZ.U32.TRUNC.NTZ R3, R0 ;  /* 0x0000000000037305 */ /* 0x000e24000021f000 */
[----:B0-----:R0:W-:Y:S02]  /*99b0*/  STG.E desc[UR36][R16.64], R3 ;  /* 0x0000000310007986 */ /* 0x0011e4000c101924 */
.L_x_15593:
[----:B------:R-:W-:-:S04]  /*99c0*/  IMAD R25, R26, 0x200, R25 ;  /* 0x000002001a197824 */ /* 0x000fc800078e0219 */
[----:B------:R-:W-:-:S07]  /*99d0*/  VIADD R29, R25, 0x80 ;  /* 0x00000080191d7836 */ /* 0x000fce0000000000 */
.L_x_15380:
[----:B------:R-:W-:Y:S05]  /*99e0*/  BSYNC B7 ;  /* 0x0000000000077941 */ /* 0x000fea0003800000 */
.L_x_15379:
        /* <DEDUP_REMOVED lines=536> */
.L_x_15624:
        /* <DEDUP_REMOVED lines=23> */
.L_x_15628:
[----:B------:R-:W2:Y:S02]  /*bce0*/  LDG.E.U8 R4, desc[UR36][R4.64] ;  /* 0x0000002404047981 */ /* 0x000ea4000c1e1100 */
[----:B--2---:R-:W-:-:S04]  /*bcf0*/  I2FP.F32.U32 R0, R4 ;  /* 0x0000000400007245 */ /* 0x004fc80000201000 */
[----:B------:R-:W-:-:S04]  /*bd00*/  F2FP.F16.F32.PACK_AB R0, RZ, R0 ;  /* 0x00000000ff00723e */ /* 0x000fc800000000ff */
[----:B------:R-:W-:Y:S01]  /*bd10*/  PRMT R18, R0, 0x7610, R18 ;  /* 0x0000761000127816 */ /* 0x000fe20000000012 */
[----:B------:R-:W-:Y:S06]  /*bd20*/  BRA `(.L_x_15630) ;  /* 0x0000000c00bc7947 */ /* 0x000fec0003800000 */
.L_x_15627:
        /* <DEDUP_REMOVED lines=11> */
.L_x_15632:
[----:B------:R-:W2:Y:S02]  /*bde0*/  LDG.E R4, desc[UR36][R4.64] ;  /* 0x0000002404047981 */ /* 0x000ea4000c1e1900 */
[----:B--2---:R-:W-:-:S04]  /*bdf0*/  I2FP.F32.S32 R0, R4 ;  /* 0x0000000400007245 */ /* 0x004fc80000201400 */
[----:B------:R-:W-:-:S04]  /*be00*/  F2FP.F16.F32.PACK_AB R0, RZ, R0 ;  /* 0x00000000ff00723e */ /* 0x000fc800000000ff */
[----:B------:R-:W-:Y:S01]  /*be10*/  PRMT R18, R0, 0x7610, R18 ;  /* 0x0000761000127816 */ /* 0x000fe20000000012 */
[----:B------:R-:W-:Y:S06]  /*be20*/  BRA `(.L_x_15630) ;  /* 0x0000000c007c7947 */ /* 0x000fec0003800000 */
.L_x_15631:
[----:B------:R-:W2:Y:S02]  /*be30*/  LDG.E.U16 R4, desc[UR36][R4.64] ;  /* 0x0000002404047981 */ /* 0x000ea4000c1e1500 */
[----:B--2---:R-:W0:Y:S02]  /*be40*/  I2F.S16 R0, R4 ;  /* 0x0000000400007306 */ /* 0x004e240000101400 */
[----:B0-----:R-:W-:-:S04]  /*be50*/  F2FP.F16.F32.PACK_AB R0, RZ, R0 ;  /* 0x00000000ff00723e */ /* 0x001fc800000000ff */
[----:B------:R-:W-:Y:S01]  /*be60*/  PRMT R18, R0, 0x7610, R18 ;  /* 0x0000761000127816 */ /* 0x000fe20000000012 */
[----:B------:R-:W-:Y:S06]  /*be70*/  BRA `(.L_x_15630) ;  /* 0x0000000c00687947 */ /* 0x000fec0003800000 */
.L_x_15626:
        /* <DEDUP_REMOVED lines=9> */
.L_x_15634:
[----:B------:R0:W5:Y:S01]  /*bf10*/  LDG.E.U16 R18, desc[UR36][R4.64] ;  /* 0x0000002404127981 */ /* 0x000162000c1e1500 */
[----:B------:R-:W-:Y:S05]  /*bf20*/  BRA `(.L_x_15630) ;  /* 0x0000000c003c7947 */ /* 0x000fea0003800000 */
.L_x_15633:
        /* <DEDUP_REMOVED lines=9> */
.L_x_15636:
[----:B------:R1:W5:Y:S01]  /*bfc0*/  LDG.E.U16 R18, desc[UR36][R4.64] ;  /* 0x0000002404127981 */ /* 0x000362000c1e1500 */
[----:B------:R-:W-:Y:S05]  /*bfd0*/  BRA `(.L_x_15630) ;  /* 0x0000000c00107947 */ /* 0x000fea0003800000 */
.L_x_15635:
        /* <DEDUP_REMOVED lines=9> */
.L_x_15625:
        /* <DEDUP_REMOVED lines=14> */
.L_x_15639:
        /* <DEDUP_REMOVED lines=9> */
.L_x_15638:
        /* <DEDUP_REMOVED lines=28> */
.L_x_15641:
        /* <DEDUP_REMOVED lines=15> */
.L_x_15640:
[----:B------:R-:W2:Y:S02]  /*c490*/  LDG.E.U16 R0, desc[UR36][R4.64] ;  /* 0x0000002404007981 */ /* 0x000ea4000c1e1500 */
[----:B--2---:R-:W-:-:S05]  /*c4a0*/  IMAD.U32 R0, R0, 0x10000, RZ ;  /* 0x0001000000007824 */ /* 0x004fca00078e00ff */
[----:B------:R-:W-:-:S04]  /*c4b0*/  F2FP.F16.F32.PACK_AB R0, RZ, R0 ;  /* 0x00000000ff00723e */ /* 0x000fc800000000ff */
[----:B------:R-:W-:Y:S01]  /*c4c0*/  PRMT R18, R0, 0x7610, R18 ;  /* 0x0000761000127816 */ /* 0x000fe20000000012 */
[----:B------:R-:W-:Y:S06]  /*c4d0*/  BRA `(.L_x_15630) ;  /* 0x0000000400d07947 */ /* 0x000fec0003800000 */
.L_x_15637:
        /* <DEDUP_REMOVED lines=13> */
.L_x_15644:
        /* <DEDUP_REMOVED lines=21> */
.L_x_15648:
[----:B------:R-:W-:Y:S05]  /*c700*/  BSYNC B1 ;  /* 0x0000000000017941 */ /* 0x000fea0003800000 */
.L_x_15647:
[----:B------:R-:W-:Y:S01]  /*c710*/  LEA R5, R0, 0x3b800000, 0x17 ;  /* 0x3b80000000057811 */ /* 0x000fe200078eb8ff */
[----:B------:R-:W-:-:S05]  /*c720*/  IMAD.SHL.U32 R0, R3, 0x100000, RZ ;  /* 0x0010000003007824 */ /* 0x000fca00078e00ff */
[----:B------:R-:W-:-:S07]  /*c730*/  LOP3.LUT R0, R5, R0, R6, 0xfe, !PT ;  /* 0x0000000005007212 */ /* 0x000fce00078efe06 */
.L_x_15646:
[----:B------:R-:W-:Y:S05]  /*c740*/  BSYNC B0 ;  /* 0x0000000000007941 */ /* 0x000fea0003800000 */
.L_x_15645:
[----:B------:R-:W-:-:S04]  /*c750*/  F2FP.F16.F32.PACK_AB R0, RZ, R0 ;  /* 0x00000000ff00723e */ /* 0x000fc800000000ff */
[----:B------:R-:W-:Y:S01]  /*c760*/  PRMT R18, R0, 0x7610, R18 ;  /* 0x0000761000127816 */ /* 0x000fe20000000012 */
[----:B------:R-:W-:Y:S06]  /*c770*/  BRA `(.L_x_15630) ;  /* 0x0000000400287947 */ /* 0x000fec0003800000 */
.L_x_15643:
        /* <DEDUP_REMOVED lines=21> */
.L_x_15652:
[----:B------:R-:W-:Y:S05]  /*c8d0*/  BSYNC B1 ;  /* 0x0000000000017941 */ /* 0x000fea0003800000 */
.L_x_15651:
[----:B------:R-:W-:Y:S01]  /*c8e0*/  LEA R5, R0, 0x37800000, 0x17 ;  /* 0x3780000000057811 */ /* 0x000fe200078eb8ff */
[----:B------:R-:W-:-:S05]  /*c8f0*/  IMAD.SHL.U32 R0, R3, 0x200000, RZ ;  /* 0x0020000003007824 */ /* 0x000fca00078e00ff */
[----:B------:R-:W-:-:S07]  /*c900*/  LOP3.LUT R0, R5, R0, R6, 0xfe, !PT ;  /* 0x0000000005007212 */ /* 0x000fce00078efe06 */
.L_x_15650:
[----:B------:R-:W-:Y:S05]  /*c910*/  BSYNC B0 ;  /* 0x0000000000007941 */ /* 0x000fea0003800000 */
.L_x_15649:
[----:B------:R-:W-:-:S04]  /*c920*/  F2FP.F16.F32.PACK_AB R0, RZ, R0 ;  /* 0x00000000ff00723e */ /* 0x000fc800000000ff */
[----:B------:R-:W-:Y:S01]  /*c930*/  PRMT R18, R0, 0x7610, R18 ;  /* 0x0000761000127816 */ /* 0x000fe20000000012 */
[----:B------:R-:W-:Y:S06]  /*c940*/  BRA `(.L_x_15630) ;  /* 0x0000000000b47947 */ /* 0x000fec0003800000 */
.L_x_15642:
        /* <DEDUP_REMOVED lines=14> */
.L_x_15656:
[----:B------:R-:W-:Y:S05]  /*ca30*/  BSYNC B0 ;  /* 0x0000000000007941 */ /* 0x000fea0003800000 */
.L_x_15655:
[----:B------:R-:W-:-:S04]  /*ca40*/  F2FP.F16.F32.PACK_AB R0, RZ, R0 ;  /* 0x00000000ff00723e */ /* 0x000fc800000000ff */
[----:B------:R-:W-:Y:S01]  /*ca50*/  PRMT R18, R0, 0x7610, R18 ;  /* 0x0000761000127816 */ /* 0x000fe20000000012 */
[----:B------:R-:W-:Y:S06]  /*ca60*/  BRA `(.L_x_15630) ;  /* 0x00000000006c7947 */ /* 0x000fec0003800000 */
.L_x_15629:
        /* <DEDUP_REMOVED lines=16> */
.L_x_15657:
[----:B------:R-:W-:Y:S01]  /*cb70*/  PRMT R18, RZ, 0x7610, R18 ;  /* 0x00007610ff127816 */ /* 0x000fe20000000012 */
[----:B------:R-:W-:Y:S06]  /*cb80*/  BRA `(.L_x_15630) ;  /* 0x0000000000247947 */ /* 0x000fec0003800000 */
.L_x_15654:
[----:B------:R-:W2:Y:S02]  /*cb90*/  LDG.E.64 R4, desc[UR36][R4.64] ;  /* 0x0000002404047981 */ /* 0x000ea4000c1e1b00 */
[----:B--2---:R-:W0:Y:S02]  /*cba0*/  I2F.U64 R0, R4 ;  /* 0x0000000400007312 */ /* 0x004e240000301000 */
[----:B0-----:R-:W-:-:S04]  /*cbb0*/  F2FP.F16.F32.PACK_AB R0, RZ, R0 ;  /* 0x00000000ff00723e */ /* 0x001fc800000000ff */
[----:B------:R-:W-:Y:S01]  /*cbc0*/  PRMT R18, R0, 0x7610, R18 ;  /* 0x0000761000127816 */ /* 0x000fe20000000012 */
[----:B------:R-:W-:Y:S06]  /*cbd0*/  BRA `(.L_x_15630) ;  /* 0x0000000000107947 */ /* 0x000fec0003800000 */
.L_x_15653:
[----:B------:R-:W2:Y:S02]  /*cbe0*/  LDG.E R4, desc[UR36][R4.64] ;  /* 0x0000002404047981 */ /* 0x000ea4000c1e1900 */
[----:B--2---:R-:W-:-:S04]  /*cbf0*/  I2FP.F32.U32 R0, R4 ;  /* 0x0000000400007245 */ /* 0x004fc80000201000 */
[----:B------:R-:W-:-:S04]  /*cc00*/  F2FP.F16.F32.PACK_AB R0, RZ, R0 ;  /* 0x00000000ff00723e */ /* 0x000fc800000000ff */
[----:B------:R-:W-:-:S07]  /*cc10*/  PRMT R18, R0, 0x7610, R18 ;  /* 0x0000761000127816 */ /* 0x000fce0000000012 */
.L_x_15630:
        /* <DEDUP_REMOVED lines=20> */
.L_x_15661:
[----:B------:R-:W2:Y:S02]  /*cd60*/  LDG.E.U8 R4, desc[UR36][R4.64] ;  /* 0x0000002404047981 */ /* 0x000ea4000c1e1100 */
[----:B--2---:R-:W-:-:S04]  /*cd70*/  I2FP.F32.U32 R0, R4 ;  /* 0x0000000400007245 */ /* 0x004fc80000201000 */
[----:B------:R-:W-:-:S04]  /*cd80*/  F2FP.F16.F32.PACK_AB R0, RZ, R0 ;  /* 0x00000000ff00723e */ /* 0x000fc800000000ff */
[----:B------:R-:W-:Y:S01]  /*cd90*/  PRMT R19, R0, 0x7610, R19 ;  /* 0x0000761000137816 */ /* 0x000fe20000000013 */
[----:B------:R-:W-:Y:S06]  /*cda0*/  BRA `(.L_x_15663) ;  /* 0x0000000c00bc7947 */ /* 0x000fec0003800000 */
.L_x_15660:
        /* <DEDUP_REMOVED lines=11> */
.L_x_15665:
[----:B------:R-:W2:Y:S02]  /*ce60*/  LDG.E R4, desc[UR36][R4.64] ;  /* 0x0000002404047981 */ /* 0x000ea4000c1e1900 */
[----:B--2---:R-:W-:-:S04]  /*ce70*/  I2FP.F32.S32 R0, R4 ;  /* 0x0000000400007245 */ /* 0x004fc80000201400 */
[----:B------:R-:W-:-:S04]  /*ce80*/  F2FP.F16.F32.PACK_AB R0, RZ, R0 ;  /* 0x00000000ff00723e */ /* 0x000fc800000000ff */
[----:B------:R-:W-:Y:S01]  /*ce90*/  PRMT R19, R0, 0x7610, R19 ;  /* 0x0000761000137816 */ /* 0x000fe20000000013 */
[----:B------:R-:W-:Y:S06]  /*cea0*/  BRA `(.L_x_15663) ;  /* 0x0000000c007c7947 */ /* 0x000fec0003800000 */
.L_x_15664:
[----:B------:R-:W2:Y:S02]  /*ceb0*/  LDG.E.U16 R4, desc[UR36][R4.64] ;  /* 0x0000002404047981 */ /* 0x000ea4000c1e1500 */
[----:B--2---:R-:W0:Y:S02]  /*cec0*/  I2F.S16 R0, R4 ;  /* 0x0000000400007306 */ /* 0x004e240000101400 */
[----:B0-----:R-:W-:-:S04]  /*ced0*/  F2FP.F16.F32.PACK_AB R0, RZ, R0 ;  /* 0x00000000ff00723e */ /* 0x001fc800000000ff */
[----:B------:R-:W-:Y:S01]  /*cee0*/  PRMT R19, R0, 0x7610, R19 ;  /* 0x0000761000137816 */ /* 0x000fe20000000013 */
[----:B------:R-:W-:Y:S06]  /*cef0*/  BRA `(.L_x_15663) ;  /* 0x0000000c00687947 */ /* 0x000fec0003800000 */
.L_x_15659:
        /* <DEDUP_REMOVED lines=9> */
.L_x_15667:
[----:B------:R1:W5:Y:S01]  /*cf90*/  LDG.E.U16 R19, desc[UR36][R4.64] ;  /* 0x0000002404137981 */ /* 0x000362000c1e1500 */
[----:B------:R-:W-:Y:S05]  /*cfa0*/  BRA `(.L_x_15663) ;  /* 0x0000000c003c7947 */ /* 0x000fea0003800000 */
.L_x_15666:
        /* <DEDUP_REMOVED lines=9> */
.L_x_15669:
[----:B------:R0:W5:Y:S01]  /*d040*/  LDG.E.U16 R19, desc[UR36][R4.64] ;  /* 0x0000002404137981 */ /* 0x000162000c1e1500 */
[----:B------:R-:W-:Y:S05]  /*d050*/  BRA `(.L_x_15663) ;  /* 0x0000000c00107947 */ /* 0x000fea0003800000 */
.L_x_15668:
        /* <DEDUP_REMOVED lines=9> */
.L_x_15658:
        /* <DEDUP_REMOVED lines=14> */
.L_x_15672:
        /* <DEDUP_REMOVED lines=9> */
.L_x_15671:
        /* <DEDUP_REMOVED lines=28> */
.L_x_15674:
        /* <DEDUP_REMOVED lines=15> */
.L_x_15673:
[----:B------:R-:W2:Y:S02]  /*d510*/  LDG.E.U16 R0, desc[UR36][R4.64] ;  /* 0x0000002404007981 */ /* 0x000ea4000c1e1500 */
[----:B--2---:R-:W-:-:S05]  /*d520*/  IMAD.U32 R0, R0, 0x10000, RZ ;  /* 0x0001000000007824 */ /* 0x004fca00078e00ff */
[----:B------:R-:W-:-:S04]  /*d530*/  F2FP.F16.F32.PACK_AB R0, RZ, R0 ;  /* 0x00000000ff00723e */ /* 0x000fc800000000ff */
[----:B------:R-:W-:Y:S01]  /*d540*/  PRMT R19, R0, 0x7610, R19 ;  /* 0x0000761000137816 */ /* 0x000fe20000000013 */
[----:B------:R-:W-:Y:S06]  /*d550*/  BRA `(.L_x_15663) ;  /* 0x0000000400d07947 */ /* 0x000fec0003800000 */
.L_x_15670:
        /* <DEDUP_REMOVED lines=13> */
.L_x_15677:
        /* <DEDUP_REMOVED lines=21> */
.L_x_15681:
[----:B------:R-:W-:Y:S05]  /*d780*/  BSYNC B1 ;  /* 0x0000000000017941 */ /* 0x000fea0003800000 */
.L_x_15680:
[----:B------:R-:W-:Y:S01]  /*d790*/  LEA R5, R0, 0x3b800000, 0x17 ;  /* 0x3b80000000057811 */ /* 0x000fe200078eb8ff */
[----:B------:R-:W-:-:S05]  /*d7a0*/  IMAD.SHL.U32 R0, R3, 0x100000, RZ ;  /* 0x0010000003007824 */ /* 0x000fca00078e00ff */
[----:B------:R-:W-:-:S07]  /*d7b0*/  LOP3.LUT R0, R5, R0, R6, 0xfe, !PT ;  /* 0x0000000005007212 */ /* 0x000fce00078efe06 */
.L_x_15679:
[----:B------:R-:W-:Y:S05]  /*d7c0*/  BSYNC B0 ;  /* 0x0000000000007941 */ /* 0x000fea0003800000 */
.L_x_15678:
[----:B------:R-:W-:-:S04]  /*d7d0*/  F2FP.F16.F32.PACK_AB R0, RZ, R0 ;  /* 0x00000000ff00723e */ /* 0x000fc800000000ff */
[----:B------:R-:W-:Y:S01]  /*d7e0*/  PRMT R19, R0, 0x7610, R19 ;  /* 0x0000761000137816 */ /* 0x000fe20000000013 */
[----:B------:R-:W-:Y:S06]  /*d7f0*/  BRA `(.L_x_15663) ;  /* 0x0000000400287947 */ /* 0x000fec0003800000 */
.L_x_15676:
        /* <DEDUP_REMOVED lines=21> */
.L_x_15685:
[----:B------:R-:W-:Y:S05]  /*d950*/  BSYNC B1 ;  /* 0x0000000000017941 */ /* 0x000fea0003800000 */
.L_x_15684:
[----:B------:R-:W-:Y:S01]  /*d960*/  LEA R5, R0, 0x37800000, 0x17 ;  /* 0x3780000000057811 */ /* 0x000fe200078eb8ff */
[----:B------:R-:W-:-:S05]  /*d970*/  IMAD.SHL.U32 R0, R3, 0x200000, RZ ;  /* 0x0020000003007824 */ /* 0x000fca00078e00ff */
[----:B------:R-:W-:-:S07]  /*d980*/  LOP3.LUT R0, R5, R0, R6, 0xfe, !PT ;  /* 0x0000000005007212 */ /* 0x000fce00078efe06 */
.L_x_15683:
[----:B------:R-:W-:Y:S05]  /*d990*/  BSYNC B0 ;  /* 0x0000000000007941 */ /* 0x000fea0003800000 */
.L_x_15682:
[----:B------:R-:W-:-:S04]  /*d9a0*/  F2FP.F16.F32.PACK_AB R0, RZ, R0 ;  /* 0x00000000ff00723e */ /* 0x000fc800000000ff */
[----:B------:R-:W-:Y:S01]  /*d9b0*/  PRMT R19, R0, 0x7610, R19 ;  /* 0x0000761000137816 */ /* 0x000fe20000000013 */
[----:B------:R-:W-:Y:S06]  /*d9c0*/  BRA `(.L_x_15663) ;  /* 0x0000000000b47947 */ /* 0x000fec0003800000 */
.L_x_15675:
        /* <DEDUP_REMOVED lines=14> */
.L_x_15689:
[----:B------:R-:W-:Y:S05]  /*dab0*/  BSYNC B0 ;  /* 0x0000000000007941 */ /* 0x000fea0003800000 */
.L_x_15688:
[----:B------:R-:W-:-:S04]  /*dac0*/  F2FP.F16.F32.PACK_AB R0, RZ, R0 ;  /* 0x00000000ff00723e */ /* 0x000fc800000000ff */
[----:B------:R-:W-:Y:S01]  /*dad0*/  PRMT R19, R0, 0x7610, R19 ;  /* 0x0000761000137816 */ /* 0x000fe20000000013 */
[----:B------:R-:W-:Y:S06]  /*dae0*/  BRA `(.L_x_15663) ;  /* 0x00000000006c7947 */ /* 0x000fec0003800000 */
.L_x_15662:
        /* <DEDUP_REMOVED lines=16> */
.L_x_15690:
[----:B------:R-:W-:Y:S01]  /*dbf0*/  PRMT R19, RZ, 0x7610, R19 ;  /* 0x00007610ff137816 */ /* 0x000fe20000000013 */
[----:B------:R-:W-:Y:S06]  /*dc00*/  BRA `(.L_x_15663) ;  /* 0x0000000000247947 */ /* 0x000fec0003800000 */
.L_x_15687:
[----:B------:R-:W2:Y:S02]  /*dc10*/  LDG.E.64 R4, desc[UR36][R4.64] ;  /* 0x0000002404047981 */ /* 0x000ea4000c1e1b00 */
[----:B--2---:R-:W0:Y:S02]  /*dc20*/  I2F.U64 R0, R4 ;  /* 0x0000000400007312 */ /* 0x004e240000301000 */
[----:B0-----:R-:W-:-:S04]  /*dc30*/  F2FP.F16.F32.PACK_AB R0, RZ, R0 ;  /* 0x00000000ff00723e */ /* 0x001fc800000000ff */
[----:B------:R-:W-:Y:S01]  /*dc40*/  PRMT R19, R0, 0x7610, R19 ;  /* 0x0000761000137816 */ /* 0x000fe20000000013 */
[----:B------:R-:W-:Y:S06]  /*dc50*/  BRA `(.L_x_15663) ;  /* 0x0000000000107947 */ /* 0x000fec0003800000 */
.L_x_15686:
[----:B------:R-:W2:Y:S02]  /*dc60*/  LDG.E R4, desc[UR36][R4.64] ;  /* 0x0000002404047981 */ /* 0x000ea4000c1e1900 */
[----:B--2---:R-:W-:-:S04]  /*dc70*/  I2FP.F32.U32 R0, R4 ;  /* 0x0000000400007245 */ /* 0x004fc80000201000 */
[----:B------:R-:W-:-:S04]  /*dc80*/  F2FP.F16.F32.PACK_AB R0, RZ, R0 ;  /* 0x00000000ff00723e */ /* 0x000fc800000000ff */
[----:B------:R-:W-:-:S07]  /*dc90*/  PRMT R19, R0, 0x7610, R19 ;  /* 0x0000761000137816 */ /* 0x000fce0000000013 */
.L_x_15663:
        /* <DEDUP_REMOVED lines=19> */
.L_x_15695:
[----:B------:R-:W2:Y:S02]  /*ddd0*/  LDG.E.U8 R4, desc[UR36][R4.64] ;  /* 0x0000002404047981 */ /* 0x000ea4000c1e1100 */
[----:B--2---:R-:W-:Y:S01]  /*dde0*/  I2FP.F32.U32 R22, R4 ;  /* 0x0000000400167245 */ /* 0x004fe20000201000 */
[----:B------:R-:W-:Y:S06]  /*ddf0*/  BRA `(.L_x_15697) ;  /* 0x0000000c002c7947 */ /* 0x000fec0003800000 */
.L_x_15694:
        /* <DEDUP_REMOVED lines=9> */
.L_x_15699:
[----:B------:R-:W2:Y:S02]  /*de90*/  LDG.E R4, desc[UR36][R4.64] ;  /* 0x0000002404047981 */ /* 0x000ea4000c1e1900 */
[----:B--2---:R-:W-:Y:S01]  /*dea0*/  I2FP.F32.S32 R22, R4 ;  /* 0x0000000400167245 */ /* 0x004fe20000201400 */
[----:B------:R-:W-:Y:S06]  /*deb0*/  BRA `(.L_x_15697) ;  /* 0x0000000800fc7947 */ /* 0x000fec0003800000 */
.L_x_15698:
[----:B------:R-:W2:Y:S02]  /*dec0*/  LDG.E.U16 R4, desc[UR36][R4.64] ;  /* 0x0000002404047981 */ /* 0x000ea4000c1e1500 */
[----:B--2---:R2:W3:Y:S01]  /*ded0*/  I2F.S16 R22, R4 ;  /* 0x0000000400167306 */ /* 0x0044e20000101400 */
[----:B------:R-:W-:Y:S05]  /*dee0*/  BRA `(.L_x_15697) ;  /* 0x0000000800f07947 */ /* 0x000fea0003800000 */
.L_x_15693:
        /* <DEDUP_REMOVED lines=8> */
.L_x_15701:
[----:B------:R-:W2:Y:S02]  /*df70*/  LDG.E.U16 R4, desc[UR36][R4.64] ;  /* 0x0000002404047981 */ /* 0x000ea4000c1e1500 */
[----:B--2---:R-:W-:Y:S01]  /*df80*/  HADD2.F32 R22, -RZ, R4.H0_H0 ;  /* 0x20000004ff167230 */ /* 0x004fe20000004100 */
[----:B------:R-:W-:Y:S06]  /*df90*/  BRA `(.L_x_15697) ;  /* 0x0000000800c47947 */ /* 0x000fec0003800000 */
.L_x_15700:
        /* <DEDUP_REMOVED lines=8> */
.L_x_15703:
[----:B------:R-:W2:Y:S02]  /*e020*/  LDG.E.U16 R4, desc[UR36][R4.64] ;  /* 0x0000002404047981 */ /* 0x000ea4000c1e1500 */
[----:B--2---:R-:W-:Y:S01]  /*e030*/  HADD2.F32 R22, -RZ, R4.H0_H0 ;  /* 0x20000004ff167230 */ /* 0x004fe20000004100 */
[----:B------:R-:W-:Y:S06]  /*e040*/  BRA `(.L_x_15697) ;  /* 0x0000000800987947 */ /* 0x000fec0003800000 */
.L_x_15702:
[----:B------:R-:W2:Y:S01]  /*e050*/  LDG.E.64 R4, desc[UR36][R4.64] ;  /* 0x0000002404047981 */ /* 0x000ea2000c1e1b00 */
[----:B------:R-:W-:Y:S01]  /*e060*/  UMOV UR4, 0xf0000000 ;  /* 0xf000000000047882 */ /* 0x000fe20000000000 */
[----:B------:R-:W-:Y:S01]  /*e070*/  UMOV UR5, 0x380fffff ;  /* 0x380fffff00057882 */ /* 0x000fe20000000000 */
[----:B--2---:R-:W0:Y:S01]  /*e080*/  F2F.F32.F64 R22, R4 ;  /* 0x0000000400167310 */ /* 0x004e220000301000 */
[----:B------:R-:W-:-:S14]  /*e090*/  DSETP.GEU.AND P0, PT, |R4|, UR4, PT ;  /* 0x0000000404007e2a */ /* 0x000fdc000bf0e200 */
[----:B0-----:R-:W-:Y:S01]  /*e0a0*/  @!P0 FMUL R22, R22, 1.175494350822287508e-38 ;  /* 0x0080000016168820 */ /* 0x001fe20000400000 */
[----:B------:R-:W-:Y:S06]  /*e0b0*/  BRA `(.L_x_15697) ;  /* 0x00000008007c7947 */ /* 0x000fec0003800000 */
.L_x_15692:
        /* <DEDUP_REMOVED lines=12> */
.L_x_15706:
[----:B------:R-:W2:Y:S01]  /*e180*/  LDG.E.64 R4, desc[UR36][R4.64] ;  /* 0x0000002404047981 */ /* 0x000ea2000c1e1b00 */
[----:B------:R-:W-:Y:S01]  /*e190*/  UMOV UR4, 0xf0000000 ;  /* 0xf000000000047882 */ /* 0x000fe20000000000 */
[----:B------:R-:W-:Y:S01]  /*e1a0*/  UMOV UR5, 0x380fffff ;  /* 0x380fffff00057882 */ /* 0x000fe20000000000 */
[----:B--2---:R-:W0:Y:S01]  /*e1b0*/  F2F.F32.F64 R22, R4 ;  /* 0x0000000400167310 */ /* 0x004e220000301000 */
[----:B------:R-:W-:-:S14]  /*e1c0*/  DSETP.GEU.AND P0, PT, |R4|, UR4, PT ;  /* 0x0000000404007e2a */ /* 0x000fdc000bf0e200 */
[----:B0-----:R-:W-:Y:S01]  /*e1d0*/  @!P0 FMUL R22, R22, 1.175494350822287508e-38 ;  /* 0x0080000016168820 */ /* 0x001fe20000400000 */
[----:B------:R-:W-:Y:S06]  /*e1e0*/  BRA `(.L_x_15697) ;  /* 0x0000000800307947 */ /* 0x000fec0003800000 */
.L_x_15705:
        /* <DEDUP_REMOVED lines=26> */
.L_x_15708:
        /* <DEDUP_REMOVED lines=13> */
.L_x_15707:
[----:B------:R-:W2:Y:S02]  /*e460*/  LDG.E.U16 R4, desc[UR36][R4.64] ;  /* 0x0000002404047981 */ /* 0x000ea4000c1e1500 */
[----:B--2---:R-:W-:Y:S01]  /*e470*/  IMAD.U32 R22, R4, 0x10000, RZ ;  /* 0x0001000004167824 */ /* 0x004fe200078e00ff */
[----:B------:R-:W-:Y:S06]  /*e480*/  BRA `(.L_x_15697) ;  /* 0x0000000400887947 */ /* 0x000fec0003800000 */
.L_x_15704:
        /* <DEDUP_REMOVED lines=11> */
.L_x_15711:
        /* <DEDUP_REMOVED lines=20> */
.L_x_15713:
[----:B------:R-:W-:Y:S05]  /*e680*/  BSYNC B0 ;  /* 0x0000000000007941 */ /* 0x000fea0003800000 */
.L_x_15712:
[----:B------:R-:W-:Y:S01]  /*e690*/  IMAD.SHL.U32 R3, R3, 0x100000, RZ ;  /* 0x0010000003037824 */ /* 0x000fe200078e00ff */
[----:B------:R-:W-:-:S04]  /*e6a0*/  LEA R5, R0, 0x3b800000, 0x17 ;  /* 0x3b80000000057811 */ /* 0x000fc800078eb8ff */
[----:B------:R-:W-:Y:S01]  /*e6b0*/  LOP3.LUT R22, R5, R3, R22, 0xfe, !PT ;  /* 0x0000000305167212 */ /* 0x000fe200078efe16 */
[----:B------:R-:W-:Y:S06]  /*e6c0*/  BRA `(.L_x_15697) ;  /* 0x0000000000f87947 */ /* 0x000fec0003800000 */
.L_x_15710:
        /* <DEDUP_REMOVED lines=20> */
.L_x_15715:
[----:B------:R-:W-:Y:S05]  /*e810*/  BSYNC B0 ;  /* 0x0000000000007941 */ /* 0x000fea0003800000 */
.L_x_15714:
[----:B------:R-:W-:Y:S01]  /*e820*/  IMAD.SHL.U32 R3, R3, 0x200000, RZ ;  /* 0x0020000003037824 */ /* 0x000fe200078e00ff */
[----:B------:R-:W-:-:S04]  /*e830*/  LEA R5, R0, 0x37800000, 0x17 ;  /* 0x3780000000057811 */ /* 0x000fc800078eb8ff */
[----:B------:R-:W-:Y:S01]  /*e840*/  LOP3.LUT R22, R5, R3, R22, 0xfe, !PT ;  /* 0x0000000305167212 */ /* 0x000fe200078efe16 */
[----:B------:R-:W-:Y:S06]  /*e850*/  BRA `(.L_x_15697) ;  /* 0x0000000000947947 */ /* 0x000fec0003800000 */
.L_x_15709:
        /* <DEDUP_REMOVED lines=14> */
.L_x_15696:
        /* <DEDUP_REMOVED lines=16> */
.L_x_15718:
[----:B------:R-:W-:Y:S01]  /*ea40*/  IMAD.MOV.U32 R22, RZ, RZ, RZ ;  /* 0x000000ffff167224 */ /* 0x000fe200078e00ff */
[----:B------:R-:W-:Y:S06]  /*ea50*/  BRA `(.L_x_15697) ;  /* 0x0000000000147947 */ /* 0x000fec0003800000 */
.L_x_15717:
[----:B------:R-:W2:Y:S02]  /*ea60*/  LDG.E.64 R4, desc[UR36][R4.64] ;  /* 0x0000002404047981 */ /* 0x000ea4000c1e1b00 */
[----:B--2---:R0:W1:Y:S01]  /*ea70*/  I2F.U64 R22, R4 ;  /* 0x0000000400167312 */ /* 0x0040620000301000 */
[----:B------:R-:W-:Y:S05]  /*ea80*/  BRA `(.L_x_15697) ;  /* 0x0000000000087947 */ /* 0x000fea0003800000 */
.L_x_15716:
[----:B------:R-:W2:Y:S02]  /*ea90*/  LDG.E R4, desc[UR36][R4.64] ;  /* 0x0000002404047981 */ /* 0x000ea4000c1e1900 */
[----:B--2---:R-:W-:-:S07]  /*eaa0*/  I2FP.F32.U32 R22, R4 ;  /* 0x0000000400167245 */ /* 0x004fce0000201000 */
.L_x_15697:
[----:B------:R-:W-:Y:S05]  /*eab0*/  BSYNC B6 ;  /* 0x0000000000067941 */ /* 0x000fea0003800000 */
.L_x_15691:
        /* <DEDUP_REMOVED lines=19> */
.L_x_15723:
[----:B------:R-:W2:Y:S02]  /*ebf0*/  LDG.E.U8 R4, desc[UR36][R4.64] ;  /* 0x0000002404047981 */ /* 0x000ea4000c1e1100 */
[----:B--2---:R-:W-:Y:S01]  /*ec00*/  I2FP.F32.U32 R23, R4 ;  /* 0x0000000400177245 */ /* 0x004fe20000201000 */
[----:B------:R-:W-:Y:S06]  /*ec10*/  BRA `(.L_x_15725) ;  /* 0x0000000c002c7947 */ /* 0x000fec0003800000 */
.L_x_15722:
        /* <DEDUP_REMOVED lines=9> */
.L_x_15727:
[----:B------:R-:W2:Y:S02]  /*ecb0*/  LDG.E R4, desc[UR36][R4.64] ;  /* 0x0000002404047981 */ /* 0x000ea4000c1e1900 */
[----:B--2---:R-:W-:Y:S01]  /*ecc0*/  I2FP.F32.S32 R23, R4 ;  /* 0x0000000400177245 */ /* 0x004fe20000201400 */
[----:B------:R-:W-:Y:S06]  /*ecd0*/  BRA `(.L_x_15725) ;  /* 0x0000000800fc7947 */ /* 0x000fec0003800000 */
.L_x_15726:
[----:B------:R-:W2:Y:S02]  /*ece0*/  LDG.E.U16 R4, desc[UR36][R4.64] ;  /* 0x0000002404047981 */ /* 0x000ea4000c1e1500 */
[----:B--2---:R2:W3:Y:S01]  /*ecf0*/  I2F.S16 R23, R4 ;  /* 0x0000000400177306 */ /* 0x0044e20000101400 */
[----:B------:R-:W-:Y:S05]  /*ed00*/  BRA `(.L_x_15725) ;  /* 0x0000000800f07947 */ /* 0x000fea0003800000 */
.L_x_15721:
        /* <DEDUP_REMOVED lines=8> */
.L_x_15729:
[----:B------:R-:W2:Y:S02]  /*ed90*/  LDG.E.U16 R4, desc[UR36][R4.64] ;  /* 0x0000002404047981 */ /* 0x000ea4000c1e1500 */
[----:B--2---:R-:W-:Y:S01]  /*eda0*/  HADD2.F32 R23, -RZ, R4.H0_H0 ;  /* 0x20000004ff177230 */ /* 0x004fe20000004100 */
[----:B------:R-:W-:Y:S06]  /*edb0*/  BRA `(.L_x_15725) ;  /* 0x0000000800c47947 */ /* 0x000fec0003800000 */
.L_x_15728:
        /* <DEDUP_REMOVED lines=8> */
.L_x_15731:
[----:B------:R-:W2:Y:S02]  /*ee40*/  LDG.E.U16 R4, desc[UR36][R4.64] ;  /* 0x0000002404047981 */ /* 0x000ea4000c1e1500 */
[----:B--2---:R-:W-:Y:S01]  /*ee50*/  HADD2.F32 R23, -RZ, R4.H0_H0 ;  /* 0x20000004ff177230 */ /* 0x004fe20000004100 */
[----:B------:R-:W-:Y:S06]  /*ee60*/  BRA `(.L_x_15725) ;  /* 0x0000000800987947 */ /* 0x000fec0003800000 */
.L_x_15730:
[----:B------:R-:W2:Y:S01]  /*ee70*/  LDG.E.64 R4, desc[UR36][R4.64] ;  /* 0x0000002404047981 */ /* 0x000ea2000c1e1b00 */
[----:B------:R-:W-:Y:S01]  /*ee80*/  UMOV UR4, 0xf0000000 ;  /* 0xf000000000047882 */ /* 0x000fe20000000000 */
[----:B------:R-:W-:Y:S01]  /*ee90*/  UMOV UR5, 0x380fffff ;  /* 0x380fffff00057882 */ /* 0x000fe20000000000 */
[----:B--2---:R-:W0:Y:S01]  /*eea0*/  F2F.F32.F64 R23, R4 ;  /* 0x0000000400177310 */ /* 0x004e220000301000 */
[----:B------:R-:W-:-:S14]  /*eeb0*/  DSETP.GEU.AND P0, PT, |R4|, UR4, PT ;  /* 0x0000000404007e2a */ /* 0x000fdc000bf0e200 */
[----:B0-----:R-:W-:Y:S01]  /*eec0*/  @!P0 FMUL R23, R23, 1.175494350822287508e-38 ;  /* 0x0080000017178820 */ /* 0x001fe20000400000 */
[----:B------:R-:W-:Y:S06]  /*eed0*/  BRA `(.L_x_15725) ;  /* 0x00000008007c7947 */ /* 0x000fec0003800000 */
.L_x_15720:
        /* <DEDUP_REMOVED lines=12> */
.L_x_15734:
[----:B------:R-:W2:Y:S01]  /*efa0*/  LDG.E.64 R4, desc[UR36][R4.64] ;  /* 0x0000002404047981 */ /* 0x000ea2000c1e1b00 */
[----:B------:R-:W-:Y:S01]  /*efb0*/  UMOV UR4, 0xf0000000 ;  /* 0xf000000000047882 */ /* 0x000fe20000000000 */
[----:B------:R-:W-:Y:S01]  /*efc0*/  UMOV UR5, 0x380fffff ;  /* 0x380fffff00057882 */ /* 0x000fe20000000000 */
[----:B--2---:R-:W0:Y:S01]  /*efd0*/  F2F.F32.F64 R23, R4 ;  /* 0x0000000400177310 */ /* 0x004e220000301000 */
[----:B------:R-:W-:-:S14]  /*efe0*/  DSETP.GEU.AND P0, PT, |R4|, UR4, PT ;  /* 0x0000000404007e2a */ /* 0x000fdc000bf0e200 */
[----:B0-----:R-:W-:Y:S01]  /*eff0*/  @!P0 FMUL R23, R23, 1.175494350822287508e-38 ;  /* 0x0080000017178820 */ /* 0x001fe20000400000 */
[----:B------:R-:W-:Y:S06]  /*f000*/  BRA `(.L_x_15725) ;  /* 0x0000000800307947 */ /* 0x000fec0003800000 */
.L_x_15733:
        /* <DEDUP_REMOVED lines=26> */
.L_x_15736:
        /* <DEDUP_REMOVED lines=13> */
.L_x_15735:
[----:B------:R-:W2:Y:S02]  /*f280*/  LDG.E.U16 R4, desc[UR36][R4.64] ;  /* 0x0000002404047981 */ /* 0x000ea4000c1e1500 */
[----:B--2---:R-:W-:Y:S01]  /*f290*/  IMAD.U32 R23, R4, 0x10000, RZ ;  /* 0x0001000004177824 */ /* 0x004fe200078e00ff */
[----:B------:R-:W-:Y:S06]  /*f2a0*/  BRA `(.L_x_15725) ;  /* 0x0000000400887947 */ /* 0x000fec0003800000 */
.L_x_15732:
        /* <DEDUP_REMOVED lines=11> */
.L_x_15739:
        /* <DEDUP_REMOVED lines=20> */
.L_x_15741:
[----:B------:R-:W-:Y:S05]  /*f4a0*/  BSYNC B0 ;  /* 0x0000000000007941 */ /* 0x000fea0003800000 */
.L_x_15740:
[----:B------:R-:W-:Y:S01]  /*f4b0*/  IMAD.SHL.U32 R3, R3, 0x100000, RZ ;  /* 0x0010000003037824 */ /* 0x000fe200078e00ff */
[----:B------:R-:W-:-:S04]  /*f4c0*/  LEA R0, R0, 0x3b800000, 0x17 ;  /* 0x3b80000000007811 */ /* 0x000fc800078eb8ff */
[----:B------:R-:W-:Y:S01]  /*f4d0*/  LOP3.LUT R23, R0, R3, R23, 0xfe, !PT ;  /* 0x0000000300177212 */ /* 0x000fe200078efe17 */
[----:B------:R-:W-:Y:S06]  /*f4e0*/  BRA `(.L_x_15725) ;  /* 0x0000000000f87947 */ /* 0x000fec0003800000 */
.L_x_15738:
        /* <DEDUP_REMOVED lines=20> */
.L_x_15743:
[----:B------:R-:W-:Y:S05]  /*f630*/  BSYNC B0 ;  /* 0x0000000000007941 */ /* 0x000fea0003800000 */
.L_x_15742:
[----:B------:R-:W-:Y:S01]  /*f640*/  IMAD.SHL.U32 R3, R3, 0x200000, RZ ;  /* 0x0020000003037824 */ /* 0x000fe200078e00ff */
[----:B------:R-:W-:-:S04]  /*f650*/  LEA R0, R0, 0x37800000, 0x17 ;  /* 0x3780000000007811 */ /* 0x000fc800078eb8ff */
[----:B------:R-:W-:Y:S01]  /*f660*/  LOP3.LUT R23, R0, R3, R23, 0xfe, !PT ;  /* 0x0000000300177212 */ /* 0x000fe200078efe17 */
[----:B------:R-:W-:Y:S06]  /*f670*/  BRA `(.L_x_15725) ;  /* 0x0000000000947947 */ /* 0x000fec0003800000 */
.L_x_15737:
        /* <DEDUP_REMOVED lines=14> */
.L_x_15724:
        /* <DEDUP_REMOVED lines=16> */
.L_x_15746:
[----:B------:R-:W-:Y:S01]  /*f860*/  IMAD.MOV.U32 R23, RZ, RZ, RZ ;  /* 0x000000ffff177224 */ /* 0x000fe200078e00ff */
[----:B------:R-:W-:Y:S06]  /*f870*/  BRA `(.L_x_15725) ;  /* 0x0000000000147947 */ /* 0x000fec0003800000 */
.L_x_15745:
[----:B------:R-:W2:Y:S02]  /*f880*/  LDG.E.64 R4, desc[UR36][R4.64] ;  /* 0x0000002404047981 */ /* 0x000ea4000c1e1b00 */
[----:B--2---:R0:W1:Y:S01]  /*f890*/  I2F.U64 R23, R4 ;  /* 0x0000000400177312 */ /* 0x0040620000301000 */
[----:B------:R-:W-:Y:S05]  /*f8a0*/  BRA `(.L_x_15725) ;  /* 0x0000000000087947 */ /* 0x000fea0003800000 */
.L_x_15744:
[----:B------:R-:W2:Y:S02]  /*f8b0*/  LDG.E R4, desc[UR36][R4.64] ;  /* 0x0000002404047981 */ /* 0x000ea4000c1e1900 */
[----:B--2---:R-:W-:-:S07]  /*f8c0*/  I2FP.F32.U32 R23, R4 ;  /* 0x0000000400177245 */ /* 0x004fce0000201000 */
.L_x_15725:
[----:B------:R-:W-:Y:S05]  /*f8d0*/  BSYNC B6 ;  /* 0x0000000000067941 */ /* 0x000fea0003800000 */
.L_x_15719:
        /* <DEDUP_REMOVED lines=19> */
.L_x_15751:
[----:B------:R-:W2:Y:S02]  /*fa10*/  LDG.E.U8 R4, desc[UR36][R4.64] ;  /* 0x0000002404047981 */ /* 0x000ea4000c1e1100 */
[----:B--2---:R-:W-:Y:S01]  /*fa20*/  I2FP.F32.U32 R25, R4 ;  /* 0x0000000400197245 */ /* 0x004fe20000201000 */
[----:B------:R-:W-:Y:S06]  /*fa30*/  BRA `(.L_x_15753) ;  /* 0x0000000c002c7947 */ /* 0x000fec0003800000 */
.L_x_15750:
        /* <DEDUP_REMOVED lines=9> */
.L_x_15755:
[----:B------:R-:W2:Y:S02]  /*fad0*/  LDG.E R4, desc[UR36][R4.64] ;  /* 0x0000002404047981 */ /* 0x000ea4000c1e1900 */
[----:B--2---:R-:W-:Y:S01]  /*fae0*/  I2FP.F32.S32 R25, R4 ;  /* 0x0000000400197245 */ /* 0x004fe20000201400 */
[----:B------:R-:W-:Y:S06]  /*faf0*/  BRA `(.L_x_15753) ;  /* 0x0000000800fc7947 */ /* 0x000fec0003800000 */
.L_x_15754:
[----:B------:R-:W2:Y:S02]  /*fb00*/  LDG.E.U16 R4, desc[UR36][R4.64] ;  /* 0x0000002404047981 */ /* 0x000ea4000c1e1500 */
[----:B--2---:R2:W4:Y:S01]  /*fb10*/  I2F.S16 R25, R4 ;  /* 0x0000000400197306 */ /* 0x0045220000101400 */
[----:B------:R-:W-:Y:S05]  /*fb20*/  BRA `(.L_x_15753) ;  /* 0x0000000800f07947 */ /* 0x000fea0003800000 */
.L_x_15749:
        /* <DEDUP_REMOVED lines=8> */
.L_x_15757:
[----:B------:R-:W2:Y:S02]  /*fbb0*/  LDG.E.U16 R4, desc[UR36][R4.64] ;  /* 0x0000002404047981 */ /* 0x000ea4000c1e1500 */
[----:B--2---:R-:W-:Y:S01]  /*fbc0*/  HADD2.F32 R25, -RZ, R4.H0_H0 ;  /* 0x20000004ff197230 */ /* 0x004fe20000004100 */
[----:B------:R-:W-:Y:S06]  /*fbd0*/  BRA `(.L_x_15753) ;  /* 0x0000000800c47947 */ /* 0x000fec0003800000 */
.L_x_15756:
        /* <DEDUP_REMOVED lines=8> */
.L_x_15759:
[----:B------:R-:W2:Y:S02]  /*fc60*/  LDG.E.U16 R4, desc[UR36][R4.64] ;  /* 0x0000002404047981 */ /* 0x000ea4000c1e1500 */
[----:B--2---:R-:W-:Y:S01]  /*fc70*/  HADD2.F32 R25, -RZ, R4.H0_H0 ;  /* 0x20000004ff197230 */ /* 0x004fe20000004100 */
[----:B------:R-:W-:Y:S06]  /*fc80*/  BRA `(.L_x_15753) ;  /* 0x0000000800987947 */ /* 0x000fec0003800000 */
.L_x_15758:
[----:B------:R-:W2:Y:S01]  /*fc90*/  LDG.E.64 R4, desc[UR36][R4.64] ;  /* 0x0000002404047981 */ /* 0x000ea2000c1e1b00 */
[----:B------:R-:W-:Y:S01]  /*fca0*/  UMOV UR4, 0xf0000000 ;  /* 0xf000000000047882 */ /* 0x000fe20000000000 */
[----:B------:R-:W-:Y:S01]  /*fcb0*/  UMOV UR5, 0x380fffff ;  /* 0x380fffff00057882 */ /* 0x000fe20000000000 */
[----:B--2---:R-:W0:Y:S01]  /*fcc0*/  F2F.F32.F64 R25, R4 ;  /* 0x0000000400197310 */ /* 0x004e220000301000 */
[----:B------:R-:W-:-:S14]  /*fcd0*/  DSETP.GEU.AND P0, PT, |R4|, UR4, PT ;  /* 0x0000000404007e2a */ /* 0x000fdc000bf0e200 */
[----:B0-----:R-:W-:Y:S01]  /*fce0*/  @!P0 FMUL R25, R25, 1.175494350822287508e-38 ;  /* 0x0080000019198820 */ /* 0x001fe20000400000 */
[----:B------:R-:W-:Y:S06]  /*fcf0*/  BRA `(.L_x_15753) ;  /* 0x00000008007c7947 */ /* 0x000fec0003800000 */
.L_x_15748:
        /* <DEDUP_REMOVED lines=12> */
.L_x_15762:
[----:B------:R-:W2:Y:S01]  /*fdc0*/  LDG.E.64 R4, desc[UR36][R4.64] ;  /* 0x0000002404047981 */ /* 0x000ea2000c1e1b00 */
[----:B------:R-:W-:Y:S01]  /*fdd0*/  UMOV UR4, 0xf0000000 ;  /* 0xf000000000047882 */ /* 0x000fe20000000000 */
[----:B------:R-:W-:Y:S01]  /*fde0*/  UMOV UR5, 0x380fffff ;  /* 0x380fffff00057882 */ /* 0x000fe20000000000 */
[----:B--2---:R-:W0:Y:S01]  /*fdf0*/  F2F.F32.F64 R25, R4 ;  /* 0x0000000400197310 */ /* 0x004e220000301000 */
[----:B------:R-:W-:-:S14]  /*fe00*/  DSETP.GEU.AND P0, PT, |R4|, UR4, PT ;  /* 0x0000000404007e2a */ /* 0x000fdc000bf0e200 */
[----:B0-----:R-:W-:Y:S01]  /*fe10*/  @!P0 FMUL R25, R25, 1.175494350822287508e-38 ;  /* 0x0080000019198820 */ /* 0x001fe20000400000 */
[----:B------:R-:W-:Y:S06]  /*fe20*/  BRA `(.L_x_15753) ;  /* 0x0000000800307947 */ /* 0x000fec0003800000 */
.L_x_15761:
        /* <DEDUP_REMOVED lines=26> */
.L_x_15764:
        /* <DEDUP_REMOVED lines=13> */
.L_x_15763:
[----:B------:R-:W2:Y:S02]  /*100a0*/  LDG.E.U16 R4, desc[UR36][R4.64] ;  /* 0x0000002404047981 */ /* 0x000ea4000c1e1500 */
[----:B--2---:R-:W-:Y:S01]  /*100b0*/  IMAD.U32 R25, R4, 0x10000, RZ ;  /* 0x0001000004197824 */ /* 0x004fe200078e00ff */
[----:B------:R-:W-:Y:S06]  /*100c0*/  BRA `(.L_x_15753) ;  /* 0x0000000400887947 */ /* 0x000fec0003800000 */
.L_x_15760:
        /* <DEDUP_REMOVED lines=11> */
.L_x_15767:
        /* <DEDUP_REMOVED lines=20> */
.L_x_15769:
[----:B------:R-:W-:Y:S05]  /*102c0*/  BSYNC B0 ;  /* 0x0000000000007941 */ /* 0x000fea0003800000 */
.L_x_15768:
[----:B------:R-:W-:Y:S01]  /*102d0*/  IMAD.SHL.U32 R3, R3, 0x100000, RZ ;  /* 0x0010000003037824 */ /* 0x000fe200078e00ff */
[----:B------:R-:W-:-:S04]  /*102e0*/  LEA R0, R0, 0x3b800000, 0x17 ;  /* 0x3b80000000007811 */ /* 0x000fc800078eb8ff */
[----:B------:R-:W-:Y:S01]  /*102f0*/  LOP3.LUT R25, R0, R3, R25, 0xfe, !PT ;  /* 0x0000000300197212 */ /* 0x000fe200078efe19 */
[----:B------:R-:W-:Y:S06]  /*10300*/  BRA `(.L_x_15753) ;  /* 0x0000000000f87947 */ /* 0x000fec0003800000 */
.L_x_15766:
        /* <DEDUP_REMOVED lines=20> */
.L_x_15771:
[----:B------:R-:W-:Y:S05]  /*10450*/  BSYNC B0 ;  /* 0x0000000000007941 */ /* 0x000fea0003800000 */
.L_x_15770:
[----:B------:R-:W-:Y:S01]  /*10460*/  IMAD.SHL.U32 R3, R3, 0x200000, RZ ;  /* 0x0020000003037824 */ /* 0x000fe200078e00ff */
[----:B------:R-:W-:-:S04]  /*10470*/  LEA R0, R0, 0x37800000, 0x17 ;  /* 0x3780000000007811 */ /* 0x000fc800078eb8ff */
[----:B------:R-:W-:Y:S01]  /*10480*/  LOP3.LUT R25, R0, R3, R25, 0xfe, !PT ;  /* 0x0000000300197212 */ /* 0x000fe200078efe19 */
[----:B------:R-:W-:Y:S06]  /*10490*/  BRA `(.L_x_15753) ;  /* 0x0000000000947947 */ /* 0x000fec0003800000 */
.L_x_15765:
        /* <DEDUP_REMOVED lines=14> */
.L_x_15752:
        /* <DEDUP_REMOVED lines=16> */
.L_x_15774:
[----:B------:R-:W-:Y:S01]  /*10680*/  IMAD.MOV.U32 R25, RZ, RZ, RZ ;  /* 0x000000ffff197224 */ /* 0x000fe200078e00ff */
[----:B------:R-:W-:Y:S06]  /*10690*/  BRA `(.L_x_15753) ;  /* 0x0000000000147947 */ /* 0x000fec0003800000 */
.L_x_15773:
[----:B------:R-:W2:Y:S02]  /*106a0*/  LDG.E.64 R4, desc[UR36][R4.64] ;  /* 0x0000002404047981 */ /* 0x000ea4000c1e1b00 */
[----:B--2---:R0:W1:Y:S01]  /*106b0*/  I2F.U64 R25, R4 ;  /* 0x0000000400197312 */ /* 0x0040620000301000 */
[----:B------:R-:W-:Y:S05]  /*106c0*/  BRA `(.L_x_15753) ;  /* 0x0000000000087947 */ /* 0x000fea0003800000 */
.L_x_15772:
[----:B------:R-:W2:Y:S02]  /*106d0*/  LDG.E R4, desc[UR36][R4.64] ;  /* 0x0000002404047981 */ /* 0x000ea4000c1e1900 */
[----:B--2---:R-:W-:-:S07]  /*106e0*/  I2FP.F32.U32 R25, R4 ;  /* 0x0000000400197245 */ /* 0x004fce0000201000 */
.L_x_15753:
[----:B------:R-:W-:Y:S05]  /*106f0*/  BSYNC B6 ;  /* 0x0000000000067941 */ /* 0x000fea0003800000 */
.L_x_15747:
        /* <DEDUP_REMOVED lines=19> */
.L_x_15779:
[----:B------:R-:W2:Y:S02]  /*10830*/  LDG.E.U8 R4, desc[UR36][R4.64] ;  /* 0x0000002404047981 */ /* 0x000ea4000c1e1100 */
[----:B--2---:R-:W-:Y:S01]  /*10840*/  I2FP.F32.U32 R24, R4 ;  /* 0x0000000400187245 */ /* 0x004fe20000201000 */
[----:B------:R-:W-:Y:S06]  /*10850*/  BRA `(.L_x_15781) ;  /* 0x0000000c002c7947 */ /* 0x000fec0003800000 */
.L_x_15778:
        /* <DEDUP_REMOVED lines=9> */
.L_x_15783:
[----:B------:R-:W2:Y:S02]  /*108f0*/  LDG.E R4, desc[UR36][R4.64] ;  /* 0x0000002404047981 */ /* 0x000ea4000c1e1900 */
[----:B--2---:R-:W-:Y:S01]  /*10900*/  I2FP.F32.S32 R24, R4 ;  /* 0x0000000400187245 */ /* 0x004fe20000201400 */
[----:B------:R-:W-:Y:S06]  /*10910*/  BRA `(.L_x_15781) ;  /* 0x0000000800fc7947 */ /* 0x000fec0003800000 */
.L_x_15782:
[----:B------:R-:W2:Y:S02]  /*10920*/  LDG.E.U16 R4, desc[UR36][R4.64] ;  /* 0x0000002404047981 */ /* 0x000ea4000c1e1500 */
[----:B--2---:R0:W2:Y:S01]  /*10930*/  I2F.S16 R24, R4 ;  /* 0x0000000400187306 */ /* 0x0040a20000101400 */
[----:B------:R-:W-:Y:S05]  /*10940*/  BRA `(.L_x_15781) ;  /* 0x0000000800f07947 */ /* 0x000fea0003800000 */
.L_x_15777:
        /* <DEDUP_REMOVED lines=8> */
.L_x_15785:
[----:B------:R-:W2:Y:S02]  /*109d0*/  LDG.E.U16 R4, desc[UR36][R4.64] ;  /* 0x0000002404047981 */ /* 0x000ea4000c1e1500 */
[----:B--2---:R-:W-:Y:S01]  /*109e0*/  HADD2.F32 R24, -RZ, R4.H0_H0 ;  /* 0x20000004ff187230 */ /* 0x004fe20000004100 */
[----:B------:R-:W-:Y:S06]  /*109f0*/  BRA `(.L_x_15781) ;  /* 0x0000000800c47947 */ /* 0x000fec0003800000 */
.L_x_15784:
        /* <DEDUP_REMOVED lines=8> */
.L_x_15787:
[----:B------:R-:W2:Y:S02]  /*10a80*/  LDG.E.U16 R4, desc[UR36][R4.64] ;  /* 0x0000002404047981 */ /* 0x000ea4000c1e1500 */
[----:B--2---:R-:W-:Y:S01]  /*10a90*/  HADD2.F32 R24, -RZ, R4.H0_H0 ;  /* 0x20000004ff187230 */ /* 0x004fe20000004100 */
[----:B------:R-:W-:Y:S06]  /*10aa0*/  BRA `(.L_x_15781) ;  /* 0x0000000800987947 */ /* 0x000fec0003800000 */
.L_x_15786:
[----:B------:R-:W2:Y:S01]  /*10ab0*/  LDG.E.64 R4, desc[UR36][R4.64] ;  /* 0x0000002404047981 */ /* 0x000ea2000c1e1b00 */
[----:B------:R-:W-:Y:S01]  /*10ac0*/  UMOV UR4, 0xf0000000 ;  /* 0xf000000000047882 */ /* 0x000fe20000000000 */
[----:B------:R-:W-:Y:S01]  /*10ad0*/  UMOV UR5, 0x380fffff ;  /* 0x380fffff00057882 */ /* 0x000fe20000000000 */
[----:B--2---:R-:W0:Y:S01]  /*10ae0*/  F2F.F32.F64 R24, R4 ;  /* 0x0000000400187310 */ /* 0x004e220000301000 */
[----:B------:R-:W-:-:S14]  /*10af0*/  DSETP.GEU.AND P0, PT, |R4|, UR4, PT ;  /* 0x0000000404007e2a */ /* 0x000fdc000bf0e200 */
[----:B0-----:R-:W-:Y:S01]  /*10b00*/  @!P0 FMUL R24, R24, 1.175494350822287508e-38 ;  /* 0x0080000018188820 */ /* 0x001fe20000400000 */
[----:B------:R-:W-:Y:S06]  /*10b10*/  BRA `(.L_x_15781) ;  /* 0x00000008007c7947 */ /* 0x000fec0003800000 */
.L_x_15776:
        /* <DEDUP_REMOVED lines=12> */
.L_x_15790:
[----:B------:R-:W2:Y:S01]  /*10be0*/  LDG.E.64 R4, desc[UR36][R4.64] ;  /* 0x0000002404047981 */ /* 0x000ea2000c1e1b00 */
[----:B------:R-:W-:Y:S01]  /*10bf0*/  UMOV UR4, 0xf0000000 ;  /* 0xf000000000047882 */ /* 0x000fe20000000000 */
[----:B------:R-:W-:Y:S01]  /*10c00*/  UMOV UR5, 0x380fffff ;  /* 0x380fffff00057882 */ /* 0x000fe20000000000 */
[----:B--2---:R-:W0:Y:S01]  /*10c10*/  F2F.F32.F64 R24, R4 ;  /* 0x0000000400187310 */ /* 0x004e220000301000 */
[----:B------:R-:W-:-:S14]  /*10c20*/  DSETP.GEU.AND P0, PT, |R4|, UR4, PT ;  /* 0x0000000404007e2a */ /* 0x000fdc000bf0e200 */
[----:B0-----:R-:W-:Y:S01]  /*10c30*/  @!P0 FMUL R24, R24, 1.175494350822287508e-38 ;  /* 0x0080000018188820 */ /* 0x001fe20000400000 */
[----:B------:R-:W-:Y:S06]  /*10c40*/  BRA `(.L_x_15781) ;  /* 0x0000000800307947 */ /* 0x000fec0003800000 */
.L_x_15789:
        /* <DEDUP_REMOVED lines=26> */
.L_x_15792:
        /* <DEDUP_REMOVED lines=13> */
.L_x_15791:
[----:B------:R-:W2:Y:S02]  /*10ec0*/  LDG.E.U16 R4, desc[UR36][R4.64] ;  /* 0x0000002404047981 */ /* 0x000ea4000c1e1500 */
[----:B--2---:R-:W-:Y:S01]  /*10ed0*/  IMAD.U32 R24, R4, 0x10000, RZ ;  /* 0x0001000004187824 */ /* 0x004fe200078e00ff */
[----:B------:R-:W-:Y:S06]  /*10ee0*/  BRA `(.L_x_15781) ;  /* 0x0000000400887947 */ /* 0x000fec0003800000 */
.L_x_15788:
        /* <DEDUP_REMOVED lines=11> */
.L_x_15795:
        /* <DEDUP_REMOVED lines=20> */
.L_x_15797:
[----:B------:R-:W-:Y:S05]  /*110e0*/  BSYNC B0 ;  /* 0x0000000000007941 */ /* 0x000fea0003800000 */
.L_x_15796:
[----:B------:R-:W-:Y:S01]  /*110f0*/  IMAD.SHL.U32 R3, R3, 0x100000, RZ ;  /* 0x0010000003037824 */ /* 0x000fe200078e00ff */
[----:B------:R-:W-:-:S04]  /*11100*/  LEA R5, R0, 0x3b800000, 0x17 ;  /* 0x3b80000000057811 */ /* 0x000fc800078eb8ff */
[----:B------:R-:W-:Y:S01]  /*11110*/  LOP3.LUT R24, R5, R3, R24, 0xfe, !PT ;  /* 0x0000000305187212 */ /* 0x000fe200078efe18 */
[----:B------:R-:W-:Y:S06]  /*11120*/  BRA `(.L_x_15781) ;  /* 0x0000000000f87947 */ /* 0x000fec0003800000 */
.L_x_15794:
        /* <DEDUP_REMOVED lines=20> */
.L_x_15799:
[----:B------:R-:W-:Y:S05]  /*11270*/  BSYNC B0 ;  /* 0x0000000000007941 */ /* 0x000fea0003800000 */
.L_x_15798:
[----:B------:R-:W-:Y:S01]  /*11280*/  IMAD.SHL.U32 R3, R3, 0x200000, RZ ;  /* 0x0020000003037824 */ /* 0x000fe200078e00ff */
[----:B------:R-:W-:-:S04]  /*11290*/  LEA R5, R0, 0x37800000, 0x17 ;  /* 0x3780000000057811 */ /* 0x000fc800078eb8ff */
[----:B------:R-:W-:Y:S01]  /*112a0*/  LOP3.LUT R24, R5, R3, R24, 0xfe, !PT ;  /* 0x0000000305187212 */ /* 0x000fe200078efe18 */
[----:B------:R-:W-:Y:S06]  /*112b0*/  BRA `(.L_x_15781) ;  /* 0x0000000000947947 */ /* 0x000fec0003800000 */
.L_x_15793:
        /* <DEDUP_REMOVED lines=14> */
.L_x_15780:
        /* <DEDUP_REMOVED lines=16> */
.L_x_15802:
[----:B------:R-:W-:Y:S01]  /*114a0*/  IMAD.MOV.U32 R24, RZ, RZ, RZ ;  /* 0x000000ffff187224 */ /* 0x000fe200078e00ff */
[----:B------:R-:W-:Y:S06]  /*114b0*/  BRA `(.L_x_15781) ;  /* 0x0000000000147947 */ /* 0x000fec0003800000 */
.L_x_15801:
[----:B------:R-:W2:Y:S02]  /*114c0*/  LDG.E.64 R4, desc[UR36][R4.64] ;  /* 0x0000002404047981 */ /* 0x000ea4000c1e1b00 */
[----:B--2---:R0:W2:Y:S01]  /*114d0*/  I2F.U64 R24, R4 ;  /* 0x0000000400187312 */ /* 0x0040a20000301000 */
[----:B------:R-:W-:Y:S05]  /*114e0*/  BRA `(.L_x_15781) ;  /* 0x0000000000087947 */ /* 0x000fea0003800000 */
.L_x_15800:
[----:B------:R-:W2:Y:S02]  /*114f0*/  LDG.E R4, desc[UR36][R4.64] ;  /* 0x0000002404047981 */ /* 0x000ea4000c1e1900 */
[----:B--2---:R-:W-:-:S07]  /*11500*/  I2FP.F32.U32 R24, R4 ;  /* 0x0000000400187245 */ /* 0x004fce0000201000 */
.L_x_15781:
[----:B------:R-:W-:Y:S05]  /*11510*/  BSYNC B6 ;  /* 0x0000000000067941 */ /* 0x000fea0003800000 */
.L_x_15775:
        /* <DEDUP_REMOVED lines=19> */
.L_x_15807:
[----:B------:R-:W3:Y:S02]  /*11650*/  LDG.E.U8 R0, desc[UR36][R2.64] ;  /* 0x0000002402007981 */ /* 0x000ee4000c1e1100 */
[----:B---3--:R-:W-:Y:S01]  /*11660*/  I2FP.F32.U32 R0, R0 ;  /* 0x0000000000007245 */ /* 0x008fe20000201000 */
[----:B------:R-:W-:Y:S06]  /*11670*/  BRA `(.L_x_15809) ;  /* 0x0000000c002c7947 */ /* 0x000fec0003800000 */
.L_x_15806:
        /* <DEDUP_REMOVED lines=9> */
.L_x_15811:
[----:B------:R-:W3:Y:S02]  /*11710*/  LDG.E R0, desc[UR36][R2.64] ;  /* 0x0000002402007981 */ /* 0x000ee4000c1e1900 */
[----:B---3--:R-:W-:Y:S01]  /*11720*/  I2FP.F32.S32 R0, R0 ;  /* 0x0000000000007245 */ /* 0x008fe20000201400 */
[----:B------:R-:W-:Y:S06]  /*11730*/  BRA `(.L_x_15809) ;  /* 0x0000000800fc7947 */ /* 0x000fec0003800000 */
.L_x_15810:
[----:B------:R-:W3:Y:S02]  /*11740*/  LDG.E.U16 R0, desc[UR36][R2.64] ;  /* 0x0000002402007981 */ /* 0x000ee4000c1e1500 */
[----:B---3--:R-:W0:Y:S01]  /*11750*/  I2F.S16 R0, R0 ;  /* 0x0000000000007306 */ /* 0x008e220000101400 */
[----:B------:R-:W-:Y:S05]  /*11760*/  BRA `(.L_x_15809) ;  /* 0x0000000800f07947 */ /* 0x000fea0003800000 */
.L_x_15805:
        /* <DEDUP_REMOVED lines=8> */
.L_x_15813:
[----:B------:R-:W3:Y:S02]  /*117f0*/  LDG.E.U16 R0, desc[UR36][R2.64] ;  /* 0x0000002402007981 */ /* 0x000ee4000c1e1500 */
[----:B---3--:R-:W-:Y:S01]  /*11800*/  HADD2.F32 R0, -RZ, R0.H0_H0 ;  /* 0x20000000ff007230 */ /* 0x008fe20000004100 */
[----:B------:R-:W-:Y:S06]  /*11810*/  BRA `(.L_x_15809) ;  /* 0x0000000800c47947 */ /* 0x000fec0003800000 */
.L_x_15812:
        /* <DEDUP_REMOVED lines=8> */
.L_x_15815:
[----:B------:R-:W3:Y:S02]  /*118a0*/  LDG.E.U16 R0, desc[UR36][R2.64] ;  /* 0x0000002402007981 */ /* 0x000ee4000c1e1500 */
[----:B---3--:R-:W-:Y:S01]  /*118b0*/  HADD2.F32 R0, -RZ, R0.H0_H0 ;  /* 0x20000000ff007230 */ /* 0x008fe20000004100 */
[----:B------:R-:W-:Y:S06]  /*118c0*/  BRA `(.L_x_15809) ;  /* 0x0000000800987947 */ /* 0x000fec0003800000 */
.L_x_15814:
[----:B------:R-:W3:Y:S01]  /*118d0*/  LDG.E.64 R2, desc[UR36][R2.64] ;  /* 0x0000002402027981 */ /* 0x000ee2000c1e1b00 */
[----:B------:R-:W-:Y:S01]  /*118e0*/  UMOV UR4, 0xf0000000 ;  /* 0xf000000000047882 */ /* 0x000fe20000000000 */
[----:B------:R-:W-:Y:S01]  /*118f0*/  UMOV UR5, 0x380fffff ;  /* 0x380fffff00057882 */ /* 0x000fe20000000000 */
[----:B---3--:R-:W0:Y:S01]  /*11900*/  F2F.F32.F64 R0, R2 ;  /* 0x0000000200007310 */ /* 0x008e220000301000 */
[----:B------:R-:W-:-:S14]  /*11910*/  DSETP.GEU.AND P0, PT, |R2|, UR4, PT ;  /* 0x0000000402007e2a */ /* 0x000fdc000bf0e200 */
[----:B0-----:R-:W-:Y:S01]  /*11920*/  @!P0 FMUL R0, R0, 1.175494350822287508e-38 ;  /* 0x0080000000008820 */ /* 0x001fe20000400000 */
[----:B------:R-:W-:Y:S06]  /*11930*/  BRA `(.L_x_15809) ;  /* 0x00000008007c7947 */ /* 0x000fec0003800000 */
.L_x_15804:
        /* <DEDUP_REMOVED lines=12> */
.L_x_15818:
[----:B------:R-:W3:Y:S01]  /*11a00*/  LDG.E.64 R2, desc[UR36][R2.64] ;  /* 0x0000002402027981 */ /* 0x000ee2000c1e1b00 */
[----:B------:R-:W-:Y:S01]  /*11a10*/  UMOV UR4, 0xf0000000 ;  /* 0xf000000000047882 */ /* 0x000fe20000000000 */
[----:B------:R-:W-:Y:S01]  /*11a20*/  UMOV UR5, 0x380fffff ;  /* 0x380fffff00057882 */ /* 0x000fe20000000000 */
[----:B---3--:R-:W0:Y:S01]  /*11a30*/  F2F.F32.F64 R0, R2 ;  /* 0x0000000200007310 */ /* 0x008e220000301000 */
[----:B------:R-:W-:-:S14]  /*11a40*/  DSETP.GEU.AND P0, PT, |R2|, UR4, PT ;  /* 0x0000000402007e2a */ /* 0x000fdc000bf0e200 */
[----:B0-----:R-:W-:Y:S01]  /*11a50*/  @!P0 FMUL R0, R0, 1.175494350822287508e-38 ;  /* 0x0080000000008820 */ /* 0x001fe20000400000 */
[----:B------:R-:W-:Y:S06]  /*11a60*/  BRA `(.L_x_15809) ;  /* 0x0000000800307947 */ /* 0x000fec0003800000 */
.L_x_15817:
        /* <DEDUP_REMOVED lines=26> */
.L_x_15820:
        /* <DEDUP_REMOVED lines=13> */
.L_x_15819:
[----:B------:R-:W3:Y:S02]  /*11ce0*/  LDG.E.U16 R0, desc[UR36][R2.64] ;  /* 0x0000002402007981 */ /* 0x000ee4000c1e1500 */
[----:B---3--:R-:W-:Y:S01]  /*11cf0*/  IMAD.U32 R0, R0, 0x10000, RZ ;  /* 0x0001000000007824 */ /* 0x008fe200078e00ff */
[----:B------:R-:W-:Y:S06]  /*11d00*/  BRA `(.L_x_15809) ;  /* 0x0000000400887947 */ /* 0x000fec0003800000 */
.L_x_15816:
        /* <DEDUP_REMOVED lines=11> */
.L_x_15823:
        /* <DEDUP_REMOVED lines=20> */
.L_x_15825:
[----:B------:R-:W-:Y:S05]  /*11f00*/  BSYNC B0 ;  /* 0x0000000000007941 */ /* 0x000fea0003800000 */
.L_x_15824:
[----:B------:R-:W-:Y:S01]  /*11f10*/  LEA R3, R0, 0x3b800000, 0x17 ;  /* 0x3b80000000037811 */ /* 0x000fe200078eb8ff */
[----:B------:R-:W-:-:S05]  /*11f20*/  IMAD.SHL.U32 R0, R2, 0x100000, RZ ;  /* 0x0010000002007824 */ /* 0x000fca00078e00ff */
[----:B------:R-:W-:Y:S01]  /*11f30*/  LOP3.LUT R0, R3, R0, R4, 0xfe, !PT ;  /* 0x0000000003007212 */ /* 0x000fe200078efe04 */
[----:B------:R-:W-:Y:S06]  /*11f40*/  BRA `(.L_x_15809) ;  /* 0x0000000000f87947 */ /* 0x000fec0003800000 */
.L_x_15822:
        /* <DEDUP_REMOVED lines=20> */
.L_x_15827:
[----:B------:R-:W-:Y:S05]  /*12090*/  BSYNC B0 ;  /* 0x0000000000007941 */ /* 0x000fea0003800000 */
.L_x_15826:
[----:B------:R-:W-:Y:S01]  /*120a0*/  LEA R3, R0, 0x37800000, 0x17 ;  /* 0x3780000000037811 */ /* 0x000fe200078eb8ff */
[----:B------:R-:W-:-:S05]  /*120b0*/  IMAD.SHL.U32 R0, R2, 0x200000, RZ ;  /* 0x0020000002007824 */ /* 0x000fca00078e00ff */
[----:B------:R-:W-:Y:S01]  /*120c0*/  LOP3.LUT R0, R3, R0, R4, 0xfe, !PT ;  /* 0x0000000003007212 */ /* 0x000fe200078efe04 */
[----:B------:R-:W-:Y:S06]  /*120d0*/  BRA `(.L_x_15809) ;  /* 0x0000000000947947 */ /* 0x000fec0003800000 */
.L_x_15821:
        /* <DEDUP_REMOVED lines=14> */
.L_x_15808:
        /* <DEDUP_REMOVED lines=16> */
.L_x_15830:
[----:B------:R-:W-:Y:S01]  /*122c0*/  IMAD.MOV.U32 R0, RZ, RZ, RZ ;  /* 0x000000ffff007224 */ /* 0x000fe200078e00ff */
[----:B------:R-:W-:Y:S06]  /*122d0*/  BRA `(.L_x_15809) ;  /* 0x0000000000147947 */ /* 0x000fec0003800000 */
.L_x_15829:
[----:B------:R-:W3:Y:S02]  /*122e0*/  LDG.E.64 R2, desc[UR36][R2.64] ;  /* 0x0000002402027981 */ /* 0x000ee4000c1e1b00 */
[----:B---3--:R0:W3:Y:S01]  /*122f0*/  I2F.U64 R0, R2 ;  /* 0x0000000200007312 */ /* 0x0080e20000301000 */
[----:B------:R-:W-:Y:S05]  /*12300*/  BRA `(.L_x_15809) ;  /* 0x0000000000087947 */ /* 0x000fea0003800000 */
.L_x_15828:
[----:B------:R-:W3:Y:S02]  /*12310*/  LDG.E R0, desc[UR36][R2.64] ;  /* 0x0000002402007981 */ /* 0x000ee4000c1e1900 */
[----:B---3--:R-:W-:-:S07]  /*12320*/  I2FP.F32.U32 R0, R0 ;  /* 0x0000000000007245 */ /* 0x008fce0000201000 */
.L_x_15809:
[----:B------:R-:W-:Y:S05]  /*12330*/  BSYNC B6 ;  /* 0x0000000000067941 */ /* 0x000fea0003800000 */
.L_x_15803:
[----:B------:R-:W3:Y:S01]  /*12340*/  LDC.U8 R6, c[0x0][0x6b8] ;  /* 0x0001ae00ff067b82 */ /* 0x000ee20000000000 */
[----:B01--45:R-:W-:Y:S01]  /*12350*/  FMUL.FTZ R3, R25, R25 ;  /* 0x0000001919037220 */ /* 0x033fe20000410000 */
[----:B------:R-:W-:Y:S01]  /*12360*/  HADD2.F32 R5, -RZ, R18.H0_H0 ;  /* 0x20000012ff057230 */ /* 0x000fe20000004100 */
[----:B------:R-:W-:Y:S01]  /*12370*/  ULDC UR4, c[0x0][0x6a8] ;  /* 0x0001aa0000047ab9 */ /* 0x000fe20000000800 */
[----:B------:R-:W-:Y:S02]  /*12380*/  HADD2.F32 R2, -RZ, R19.H0_H0 ;  /* 0x20000013ff027230 */ /* 0x000fe40000004100 */
[----:B--2---:R-:W-:Y:S01]  /*12390*/  FMUL.FTZ R3, R3, R24 ;  /* 0x0000001803037220 */ /* 0x004fe20000410000 */
[----:B------:R-:W-:Y:S01]  /*123a0*/  FMUL.FTZ R25, R25, R22 ;  /* 0x0000001619197220 */ /* 0x000fe20000410000 */
[----:B---3--:R-:W-:Y:S01]  /*123b0*/  FFMA.FTZ R0, -R0, UR4, R5 ;  /* 0x0000000400007c23 */ /* 0x008fe20008010105 */
[----:B------:R-:W-:Y:S01]  /*123c0*/  FADD.FTZ R2, R2, -R23 ;  /* 0x8000001702027221 */ /* 0x000fe20000010000 */
[----:B------:R-:W-:-:S04]  /*123d0*/  FMUL.FTZ R3, R3, UR4 ;  /* 0x0000000403037c20 */ /* 0x000fc80008410000 */
[----:B------:R-:W-:-:S04]  /*123e0*/  FFMA.FTZ R0, -R3, R2, R0 ;  /* 0x0000000203007223 */ /* 0x000fc80000010100 */
        /* <DEDUP_REMOVED lines=17> */
.L_x_15834:
[----:B------:R-:W-:-:S06]  /*12500*/  HADD2.F32 R3, -RZ, R0.H0_H0 ;  /* 0x20000000ff037230 */ /* 0x000fcc0000004100 */
[----:B------:R-:W0:Y:S02]  /*12510*/  F2I.S64.TRUNC R2, R3 ;  /* 0x0000000300027311 */ /* 0x000e24000020d900 */
[----:B0-----:R0:W-:Y:S01]  /*12520*/  STG.E.U8 desc[UR36][R16.64], R2 ;  /* 0x0000000210007986 */ /* 0x0011e2000c101124 */
[----:B------:R-:W-:Y:S05]  /*12530*/  BRA `(.L_x_15836) ;  /* 0x0000000c00847947 */ /* 0x000fea0003800000 */
.L_x_15833:
        /* <DEDUP_REMOVED lines=10> */
.L_x_15838:
[----:B------:R-:W-:-:S04]  /*125e0*/  HADD2.F32 R0, -RZ, R0.H0_H0 ;  /* 0x20000000ff007230 */ /* 0x000fc80000004100 */
[----:B------:R-:W0:Y:S02]  /*125f0*/  F2I.FTZ.TRUNC.NTZ R3, R0 ;  /* 0x0000000000037305 */ /* 0x000e24000021f100 */
[----:B0-----:R0:W-:Y:S01]  /*12600*/  STG.E desc[UR36][R16.64], R3 ;  /* 0x0000000310007986 */ /* 0x0011e2000c101924 */
[----:B------:R-:W-:Y:S05]  /*12610*/  BRA `(.L_x_15836) ;  /* 0x0000000c004c7947 */ /* 0x000fea0003800000 */
.L_x_15837:
[----:B------:R-:W-:-:S04]  /*12620*/  HADD2.F32 R0, -RZ, R0.H0_H0 ;  /* 0x20000000ff007230 */ /* 0x000fc80000004100 */
[----:B------:R-:W0:Y:S02]  /*12630*/  F2I.FTZ.TRUNC.NTZ R3, R0 ;  /* 0x0000000000037305 */ /* 0x000e24000021f100 */
[----:B0-----:R0:W-:Y:S01]  /*12640*/  STG.E.U16 desc[UR36][R16.64], R3 ;  /* 0x0000000310007986 */ /* 0x0011e2000c101524 */
[----:B------:R-:W-:Y:S05]  /*12650*/  BRA `(.L_x_15836) ;  /* 0x0000000c003c7947 */ /* 0x000fea0003800000 */
.L_x_15832:
        /* <DEDUP_REMOVED lines=9> */
.L_x_15840:
[----:B------:R0:W-:Y:S01]  /*126f0*/  STG.E.U16 desc[UR36][R16.64], R0 ;  /* 0x0000000010007986 */ /* 0x0001e2000c101524 */
[----:B------:R-:W-:Y:S05]  /*12700*/  BRA `(.L_x_15836) ;  /* 0x0000000c00107947 */ /* 0x000fea0003800000 */
.L_x_15839:
        /* <DEDUP_REMOVED lines=10> */
.L_x_15842:
[----:B------:R-:W-:-:S05]  /*127b0*/  HADD2.F32 R0, -RZ, R0.H0_H0 ;  /* 0x20000000ff007230 */ /* 0x000fca0000004100 */
[----:B------:R-:W-:-:S04]  /*127c0*/  F2FP.F16.F32.PACK_AB R0, RZ, R0 ;  /* 0x00000000ff00723e */ /* 0x000fc800000000ff */
[----:B------:R-:W-:-:S05]  /*127d0*/  PRMT R0, R0, 0x5410, RZ ;  /* 0x0000541000007816 */ /* 0x000fca00000000ff */
[----:B------:R0:W-:Y:S01]  /*127e0*/  STG.E desc[UR36][R16.64], R0 ;  /* 0x0000000010007986 */ /* 0x0001e2000c101924 */
[----:B------:R-:W-:Y:S05]  /*127f0*/  BRA `(.L_x_15836) ;  /* 0x0000000800d47947 */ /* 0x000fea0003800000 */
.L_x_15841:
[----:B------:R-:W-:-:S05]  /*12800*/  HADD2.F32 R2, -RZ, R0.H0_H0 ;  /* 0x20000000ff027230 */ /* 0x000fca0000004100 */
[----:B------:R-:W-:-:S06]  /*12810*/  FMUL.FTZ R2, R2, 1 ;  /* 0x3f80000002027820 */ /* 0x000fcc0000410000 */
[----:B------:R-:W0:Y:S02]  /*12820*/  F2F.F64.F32 R2, R2 ;  /* 0x0000000200027310 */ /* 0x000e240000201800 */
[----:B0-----:R0:W-:Y:S01]  /*12830*/  STG.E.64 desc[UR36][R16.64], R2 ;  /* 0x0000000210007986 */ /* 0x0011e2000c101b24 */
[----:B------:R-:W-:Y:S05]  /*12840*/  BRA `(.L_x_15836) ;  /* 0x0000000800c07947 */ /* 0x000fea0003800000 */
.L_x_15831:
        /* <DEDUP_REMOVED lines=13> */
.L_x_15845:
[----:B------:R-:W-:Y:S01]  /*12920*/  HADD2.F32 R0, -RZ, R0.H0_H0 ;  /* 0x20000000ff007230 */ /* 0x000fe20000004100 */
[----:B------:R-:W-:-:S04]  /*12930*/  CS2R R6, SRZ ;  /* 0x0000000000067805 */ /* 0x000fc8000001ff00 */
[----:B------:R-:W-:-:S04]  /*12940*/  FMUL.FTZ R0, R0, 1 ;  /* 0x3f80000000007820 */ /* 0x000fc80000410000 */
[----:B------:R-:W0:Y:S02]  /*12950*/  F2F.F64.F32 R4, R0 ;  /* 0x0000000000047310 */ /* 0x000e240000201800 */
[----:B0-----:R0:W-:Y:S01]  /*12960*/  STG.E.128 desc[UR36][R16.64], R4 ;  /* 0x0000000410007986 */ /* 0x0011e2000c101d24 */
[----:B------:R-:W-:Y:S05]  /*12970*/  BRA `(.L_x_15836) ;  /* 0x0000000800747947 */ /* 0x000fea0003800000 */
.L_x_15844:
        /* <DEDUP_REMOVED lines=21> */
.L_x_15849:
[----:B------:R-:W-:Y:S05]  /*12ad0*/  BSYNC B0 ;  /* 0x0000000000007941 */ /* 0x000fea0003800000 */
.L_x_15848:
[----:B------:R-:W-:-:S05]  /*12ae0*/  LOP3.LUT R3, R0, R3, RZ, 0xfc, !PT ;  /* 0x0000000300037212 */ /* 0x000fca00078efcff */
[----:B------:R0:W-:Y:S01]  /*12af0*/  STG.E.U8 desc[UR36][R16.64], R3 ;  /* 0x0000000310007986 */ /* 0x0001e2000c101124 */
[----:B------:R-:W-:Y:S05]  /*12b00*/  BRA `(.L_x_15836) ;  /* 0x0000000800107947 */ /* 0x000fea0003800000 */
.L_x_15847:
        /* <DEDUP_REMOVED lines=13> */
.L_x_15851:
[----:B------:R-:W-:Y:S01]  /*12be0*/  IMAD.MOV.U32 R0, RZ, RZ, 0x7f ;  /* 0x0000007fff007424 */ /* 0x000fe200078e00ff */
[----:B------:R-:W-:-:S04]  /*12bf0*/  ISETP.GT.U32.AND P0, PT, R2, 0x7f800000, PT ;  /* 0x7f8000000200780c */ /* 0x000fc80003f04070 */
[----:B------:R-:W-:-:S09]  /*12c00*/  SEL R0, R0, 0x7c, P0 ;  /* 0x0000007c00007807 */ /* 0x000fd20000000000 */
.L_x_15852:
[----:B------:R-:W-:Y:S05]  /*12c10*/  BSYNC B0 ;  /* 0x0000000000007941 */ /* 0x000fea0003800000 */
.L_x_15850:
[----:B------:R-:W-:-:S04]  /*12c20*/  LOP3.LUT R2, R3, 0x80000000, RZ, 0xc0, !PT ;  /* 0x8000000003027812 */ /* 0x000fc800078ec0ff */
[----:B------:R-:W-:-:S04]  /*12c30*/  SHF.R.U32.HI R3, RZ, 0x18, R2 ;  /* 0x00000018ff037819 */ /* 0x000fc80000011602 */
[----:B------:R-:W-:-:S05]  /*12c40*/  LOP3.LUT R3, R0, R3, RZ, 0xfc, !PT ;  /* 0x0000000300037212 */ /* 0x000fca00078efcff */
[----:B------:R0:W-:Y:S01]  /*12c50*/  STG.E.U8 desc[UR36][R16.64], R3 ;  /* 0x0000000310007986 */ /* 0x0001e2000c101124 */
[----:B------:R-:W-:Y:S05]  /*12c60*/  BRA `(.L_x_15836) ;  /* 0x0000000400b87947 */ /* 0x000fea0003800000 */
.L_x_15846:
[----:B------:R-:W-:-:S05]  /*12c70*/  HADD2.F32 R0, -RZ, R0.H0_H0 ;  /* 0x20000000ff007230 */ /* 0x000fca0000004100 */
[----:B------:R-:W-:-:S05]  /*12c80*/  F2FP.BF16.F32.PACK_AB R0, RZ, R0 ;  /* 0x00000000ff00723e */ /* 0x000fca00000010ff */
[----:B------:R0:W-:Y:S01]  /*12c90*/  STG.E.U16 desc[UR36][R16.64], R0 ;  /* 0x0000000010007986 */ /* 0x0001e2000c101524 */
[----:B------:R-:W-:Y:S05]  /*12ca0*/  BRA `(.L_x_15836) ;  /* 0x0000000400a87947 */ /* 0x000fea0003800000 */
.L_x_15843:
        /* <DEDUP_REMOVED lines=12> */
.L_x_15855:
        /* <DEDUP_REMOVED lines=17> */
.L_x_15858:
[----:B------:R-:W-:-:S04]  /*12e80*/  LOP3.LUT R2, R3, 0x80000000, RZ, 0xc0, !PT ;  /* 0x8000000003027812 */ /* 0x000fc800078ec0ff */
[----:B------:R-:W-:-:S04]  /*12e90*/  SHF.R.U32.HI R3, RZ, 0x18, R2 ;  /* 0x00000018ff037819 */ /* 0x000fc80000011602 */
[----:B------:R-:W-:-:S04]  /*12ea0*/  LOP3.LUT R0, R0, R3, RZ, 0xfc, !PT ;  /* 0x0000000300007212 */ /* 0x000fc800078efcff */
[----:B------:R-:W-:-:S07]  /*12eb0*/  PRMT R8, R0, 0x7610, R8 ;  /* 0x0000761000087816 */ /* 0x000fce0000000008 */
.L_x_15857:
[----:B------:R-:W-:Y:S05]  /*12ec0*/  BSYNC B0 ;  /* 0x0000000000007941 */ /* 0x000fea0003800000 */
.L_x_15856:
[----:B------:R0:W-:Y:S01]  /*12ed0*/  STG.E.U8 desc[UR36][R16.64], R8 ;  /* 0x0000000810007986 */ /* 0x0001e2000c101124 */
[----:B------:R-:W-:Y:S05]  /*12ee0*/  BRA `(.L_x_15836) ;  /* 0x0000000400187947 */ /* 0x000fea0003800000 */
.L_x_15854:
        /* <DEDUP_REMOVED lines=17> */
.L_x_15861:
[----:B------:R-:W-:-:S04]  /*13000*/  LOP3.LUT R2, R3, 0x80000000, RZ, 0xc0, !PT ;  /* 0x8000000003027812 */ /* 0x000fc800078ec0ff */
[----:B------:R-:W-:-:S04]  /*13010*/  SHF.R.U32.HI R3, RZ, 0x18, R2 ;  /* 0x00000018ff037819 */ /* 0x000fc80000011602 */
[----:B------:R-:W-:-:S04]  /*13020*/  LOP3.LUT R0, R0, R3, RZ, 0xfc, !PT ;  /* 0x0000000300007212 */ /* 0x000fc800078efcff */
[----:B------:R-:W-:-:S07]  /*13030*/  PRMT R8, R0, 0x7610, R8 ;  /* 0x0000761000087816 */ /* 0x000fce0000000008 */
.L_x_15860:
[----:B------:R-:W-:Y:S05]  /*13040*/  BSYNC B0 ;  /* 0x0000000000007941 */ /* 0x000fea0003800000 */
.L_x_15859:
[----:B------:R3:W-:Y:S01]  /*13050*/  STG.E.U8 desc[UR36][R16.64], R8 ;  /* 0x0000000810007986 */ /* 0x0007e2000c101124 */
[----:B------:R-:W-:Y:S05]  /*13060*/  BRA `(.L_x_15836) ;  /* 0x0000000000b87947 */ /* 0x000fea0003800000 */
.L_x_15853:
        /* <DEDUP_REMOVED lines=22> */
.L_x_15835:
        /* <DEDUP_REMOVED lines=16> */
.L_x_15864:
[----:B------:R-:W-:Y:S05]  /*132d0*/  BRA `(.L_x_15836) ;  /* 0x00000000001c7947 */ /* 0x000fea0003800000 */
.L_x_15863:
[----:B------:R-:W-:-:S06]  /*132e0*/  HADD2.F32 R2, -RZ, R0.H0_H0 ;  /* 0x20000000ff027230 */ /* 0x000fcc0000004100 */
[----:B------:R-:W0:Y:S02]  /*132f0*/  F2I.U64.TRUNC R2, R2 ;  /* 0x0000000200027311 */ /* 0x000e24000020d800 */
[----:B0-----:R2:W-:Y:S01]  /*13300*/  STG.E.64 desc[UR36][R16.64], R2 ;  /* 0x0000000210007986 */ /* 0x0015e2000c101b24 */
[----:B------:R-:W-:Y:S05]  /*13310*/  BRA `(.L_x_15836) ;  /* 0x00000000000c7947 */ /* 0x000fea0003800000 */
.L_x_15862:
[----:B------:R-:W-:-:S04]  /*13320*/  HADD2.F32 R0, -RZ, R0.H0_H0 ;  /* 0x20000000ff007230 */ /* 0x000fc80000004100 */
[----:B------:R-:W0:Y:S02]  /*13330*/  F2I.FTZ.U32.TRUNC.NTZ R3, R0 ;  /* 0x0000000000037305 */ /* 0x000e24000021f000 */
[----:B0-----:R0:W-:Y:S02]  /*13340*/  STG.E desc[UR36][R16.64], R3 ;  /* 0x0000000310007986 */ /* 0x0011e4000c101924 */
.L_x_15836:
[----:B------:R-:W-:-:S07]  /*13350*/  VIADD R29, R29, 0x80 ;  /* 0x000000801d1d7836 */ /* 0x000fce0000000000 */
.L_x_15623:
[----:B------:R-:W-:Y:S05]  /*13360*/  BSYNC B7 ;  /* 0x0000000000077941 */ /* 0x000fea0003800000 */
.L_x_15622:
        /* <DEDUP_REMOVED lines=536> */
.L_x_15867:
        /* <DEDUP_REMOVED lines=23> */
.L_x_15871:
[----:B------:R-:W2:Y:S02]  /*15660*/  LDG.E.U8 R4, desc[UR36][R4.64] ;  /* 0x0000002404047981 */ /* 0x000ea4000c1e1100 */
[----:B--2---:R-:W-:-:S04]  /*15670*/  I2FP.F32.U32 R0, R4 ;  /* 0x0000000400007245 */ /* 0x004fc80000201000 */
[----:B------:R-:W-:-:S04]  /*15680*/  F2FP.F16.F32.PACK_AB R0, RZ, R0 ;  /* 0x00000000ff00723e */ /* 0x000fc800000000ff */
[----:B------:R-:W-:Y:S01]  /*15690*/  PRMT R18, R0, 0x7610, R18 ;  /* 0x0000761000127816 */ /* 0x000fe20000000012 */
[----:B------:R-:W-:Y:S06]  /*156a0*/  BRA `(.L_x_15873) ;  /* 0x0000000c00bc7947 */ /* 0x000fec0003800000 */
.L_x_15870:
        /* <DEDUP_REMOVED lines=11> */
.L_x_15875:
[----:B------:R-:W2:Y:S02]  /*15760*/  LDG.E R4, desc[UR36][R4.64] ;  /* 0x0000002404047981 */ /* 0x000ea4000c1e1900 */
[----:B--2---:R-:W-:-:S04]  /*15770*/  I2FP.F32.S32 R0, R4 ;  /* 0x0000000400007245 */ /* 0x004fc80000201400 */
[----:B------:R-:W-:-:S04]  /*15780*/  F2FP.F16.F32.PACK_AB R0, RZ, R0 ;  /* 0x00000000ff00723e */ /* 0x000fc800000000ff */
[----:B------:R-:W-:Y:S01]  /*15790*/  PRMT R18, R0, 0x7610, R18 ;  /* 0x0000761000127816 */ /* 0x000fe20000000012 */
[----:B------:R-:W-:Y:S06]  /*157a0*/  BRA `(.L_x_15873) ;  /* 0x0000000c007c7947 */ /* 0x000fec0003800000 */
.L_x_15874:
[----:B------:R-:W2:Y:S02]  /*157b0*/  LDG.E.U16 R4, desc[UR36][R4.64] ;  /* 0x0000002404047981 */ /* 0x000ea4000c1e1500 */
[----:B--2---:R-:W0:Y:S02]  /*157c0*/  I2F.S16 R0, R4 ;  /* 0x0000000400007306 */ /* 0x004e240000101400 */
[----:B0-----:R-:W-:-:S04]  /*157d0*/  F2FP.F16.F32.PACK_AB R0, RZ, R0 ;  /* 0x00000000ff00723e */ /* 0x001fc800000000ff */
[----:B------:R-:W-:Y:S01]  /*157e0*/  PRMT R18, R0, 0x7610, R18 ;  /* 0x0000761000127816 */ /* 0x000fe20000000012 */
[----:B------:R-:W-:Y:S06]  /*157f0*/  BRA `(.L_x_15873) ;  /* 0x0000000c00687947 */ /* 0x000fec0003800000 */
.L_x_15869:
        /* <DEDUP_REMOVED lines=9> */
.L_x_15877:
[----:B------:R1:W5:Y:S01]  /*15890*/  LDG.E.U16 R18, desc[UR36][R4.64] ;  /* 0x0000002404127981 */ /* 0x000362000c1e1500 */
[----:B------:R-:W-:Y:S05]  /*158a0*/  BRA `(.L_x_15873) ;  /* 0x0000000c003c7947 */ /* 0x000fea0003800000 */
.L_x_15876:
        /* <DEDUP_REMOVED lines=9> */
.L_x_15879:
[----:B------:R0:W5:Y:S01]  /*15940*/  LDG.E.U16 R18, desc[UR36][R4.64] ;  /* 0x0000002404127981 */ /* 0x000162000c1e1500 */
[----:B------:R-:W-:Y:S05]  /*15950*/  BRA `(.L_x_15873) ;  /* 0x0000000c00107947 */ /* 0x000fea0003800000 */
.L_x_15878:
        /* <DEDUP_REMOVED lines=9> */
.L_x_15868:
        /* <DEDUP_REMOVED lines=14> */
.L_x_15882:
        /* <DEDUP_REMOVED lines=9> */
.L_x_15881:
        /* <DEDUP_REMOVED lines=28> */
.L_x_15884:
        /* <DEDUP_REMOVED lines=15> */
.L_x_15883:
[----:B------:R-:W2:Y:S02]  /*15e10*/  LDG.E.U16 R0, desc[UR36][R4.64] ;  /* 0x0000002404007981 */ /* 0x000ea4000c1e1500 */
[----:B--2---:R-:W-:-:S05]  /*15e20*/  IMAD.U32 R0, R0, 0x10000, RZ ;  /* 0x0001000000007824 */ /* 0x004fca00078e00ff */
[----:B------:R-:W-:-:S04]  /*15e30*/  F2FP.F16.F32.PACK_AB R0, RZ, R0 ;  /* 0x00000000ff00723e */ /* 0x000fc800000000ff */
[----:B------:R-:W-:Y:S01]  /*15e40*/  PRMT R18, R0, 0x7610, R18 ;  /* 0x0000761000127816 */ /* 0x000fe20000000012 */
[----:B------:R-:W-:Y:S06]  /*15e50*/  BRA `(.L_x_15873) ;  /* 0x0000000400d07947 */ /* 0x000fec0003800000 */
.L_x_15880:
        /* <DEDUP_REMOVED lines=13> */
.L_x_15887:
        /* <DEDUP_REMOVED lines=21> */
.L_x_15891:
[----:B------:R-:W-:Y:S05]  /*16080*/  BSYNC B1 ;  /* 0x0000000000017941 */ /* 0x000fea0003800000 */
.L_x_15890:
[----:B------:R-:W-:Y:S01]  /*16090*/  LEA R5, R0, 0x3b800000, 0x17 ;  /* 0x3b80000000057811 */ /* 0x000fe200078eb8ff */
[----:B------:R-:W-:-:S05]  /*160a0*/  IMAD.SHL.U32 R0, R3, 0x100000, RZ ;  /* 0x0010000003007824 */ /* 0x000fca00078e00ff */
[----:B------:R-:W-:-:S07]  /*160b0*/  LOP3.LUT R0, R5, R0, R6, 0xfe, !PT ;  /* 0x0000000005007212 */ /* 0x000fce00078efe06 */
.L_x_15889:
[----:B------:R-:W-:Y:S05]  /*160c0*/  BSYNC B0 ;  /* 0x0000000000007941 */ /* 0x000fea0003800000 */
.L_x_15888:
[----:B------:R-:W-:-:S04]  /*160d0*/  F2FP.F16.F32.PACK_AB R0, RZ, R0 ;  /* 0x00000000ff00723e */ /* 0x000fc800000000ff */
[----:B------:R-:W-:Y:S01]  /*160e0*/  PRMT R18, R0, 0x7610, R18 ;  /* 0x0000761000127816 */ /* 0x000fe20000000012 */
[----:B------:R-:W-:Y:S06]  /*160f0*/  BRA `(.L_x_15873) ;  /* 0x0000000400287947 */ /* 0x000fec0003800000 */
.L_x_15886:
        /* <DEDUP_REMOVED lines=21> */
.L_x_15895:
[----:B------:R-:W-:Y:S05]  /*16250*/  BSYNC B1 ;  /* 0x0000000000017941 */ /* 0x000fea0003800000 */
.L_x_15894:
[----:B------:R-:W-:Y:S01]  /*16260*/  LEA R5, R0, 0x37800000, 0x17 ;  /* 0x3780000000057811 */ /* 0x000fe200078eb8ff */
[----:B------:R-:W-:-:S05]  /*16270*/  IMAD.SHL.U32 R0, R3, 0x200000, RZ ;  /* 0x0020000003007824 */ /* 0x000fca00078e00ff */
[----:B------:R-:W-:-:S07]  /*16280*/  LOP3.LUT R0, R5, R0, R6, 0xfe, !PT ;  /* 0x0000000005007212 */ /* 0x000fce00078efe06 */
.L_x_15893:
[----:B------:R-:W-:Y:S05]  /*16290*/  BSYNC B0 ;  /* 0x0000000000007941 */ /* 0x000fea0003800000 */
.L_x_15892:
[----:B------:R-:W-:-:S04]  /*162a0*/  F2FP.F16.F32.PACK_AB R0, RZ, R0 ;  /* 0x00000000ff00723e */ /* 0x000fc800000000ff */
[----:B------:R-:W-:Y:S01]  /*162b0*/  PRMT R18, R0, 0x7610, R18 ;  /* 0x0000761000127816 */ /* 0x000fe20000000012 */
[----:B------:R-:W-:Y:S06]  /*162c0*/  BRA `(.L_x_15873) ;  /* 0x0000000000b47947 */ /* 0x000fec0003800000 */
.L_x_15885:
        /* <DEDUP_REMOVED lines=14> */
.L_x_15899:
[----:B------:R-:W-:Y:S05]  /*163b0*/  BSYNC B0 ;  /* 0x0000000000007941 */ /* 0x000fea0003800000 */
.L_x_15898:
[----:B------:R-:W-:-:S04]  /*163c0*/  F2FP.F16.F32.PACK_AB R0, RZ, R0 ;  /* 0x00000000ff00723e */ /* 0x000fc800000000ff */
[----:B------:R-:W-:Y:S01]  /*163d0*/  PRMT R18, R0, 0x7610, R18 ;  /* 0x0000761000127816 */ /* 0x000fe20000000012 */
[----:B------:R-:W-:Y:S06]  /*163e0*/  BRA `(.L_x_15873) ;  /* 0x00000000006c7947 */ /* 0x000fec0003800000 */
.L_x_15872:
        /* <DEDUP_REMOVED lines=16> */
.L_x_15900:
[----:B------:R-:W-:Y:S01]  /*164f0*/  PRMT R18, RZ, 0x7610, R18 ;  /* 0x00007610ff127816 */ /* 0x000fe20000000012 */
[----:B------:R-:W-:Y:S06]  /*16500*/  BRA `(.L_x_15873) ;  /* 0x0000000000247947 */ /* 0x000fec0003800000 */
.L_x_15897:
[----:B------:R-:W2:Y:S02]  /*16510*/  LDG.E.64 R4, desc[UR36][R4.64] ;  /* 0x0000002404047981 */ /* 0x000ea4000c1e1b00 */
[----:B--2---:R-:W0:Y:S02]  /*16520*/  I2F.U64 R0, R4 ;  /* 0x0000000400007312 */ /* 0x004e240000301000 */
[----:B0-----:R-:W-:-:S04]  /*16530*/  F2FP.F16.F32.PACK_AB R0, RZ, R0 ;  /* 0x00000000ff00723e */ /* 0x001fc800000000ff */
[----:B------:R-:W-:Y:S01]  /*16540*/  PRMT R18, R0, 0x7610, R18 ;  /* 0x0000761000127816 */ /* 0x000fe20000000012 */
[----:B------:R-:W-:Y:S06]  /*16550*/  BRA `(.L_x_15873) ;  /* 0x0000000000107947 */ /* 0x000fec0003800000 */
.L_x_15896:
[----:B------:R-:W2:Y:S02]  /*16560*/  LDG.E R4, desc[UR36][R4.64] ;  /* 0x0000002404047981 */ /* 0x000ea4000c1e1900 */
[----:B--2---:R-:W-:-:S04]  /*16570*/  I2FP.F32.U32 R0, R4 ;  /* 0x0000000400007245 */ /* 0x004fc80000201000 */
[----:B------:R-:W-:-:S04]  /*16580*/  F2FP.F16.F32.PACK_AB R0, RZ, R0 ;  /* 0x00000000ff00723e */ /* 0x000fc800000000ff */
[----:B------:R-:W-:-:S07]  /*16590*/  PRMT R18, R0, 0x7610, R18 ;  /* 0x0000761000127816 */ /* 0x000fce0000000012 */
.L_x_15873:
        /* <DEDUP_REMOVED lines=20> */
.L_x_15904:
[----:B------:R-:W2:Y:S02]  /*166e0*/  LDG.E.U8 R4, desc[UR36][R4.64] ;  /* 0x0000002404047981 */ /* 0x000ea4000c1e1100 */
[----:B--2---:R-:W-:-:S04]  /*166f0*/  I2FP.F32.U32 R0, R4 ;  /* 0x0000000400007245 */ /* 0x004fc80000201000 */
[----:B------:R-:W-:-:S04]  /*16700*/  F2FP.F16.F32.PACK_AB R0, RZ, R0 ;  /* 0x00000000ff00723e */ /* 0x000fc800000000ff */
[----:B------:R-:W-:Y:S01]  /*16710*/  PRMT R19, R0, 0x7610, R19 ;  /* 0x0000761000137816 */ /* 0x000fe20000000013 */
[----:B------:R-:W-:Y:S06]  /*16720*/  BRA `(.L_x_15906) ;  /* 0x0000000c00bc7947 */ /* 0x000fec0003800000 */
.L_x_15903:
        /* <DEDUP_REMOVED lines=11> */
.L_x_15908:
[----:B------:R-:W2:Y:S02]  /*167e0*/  LDG.E R4, desc[UR36][R4.64] ;  /* 0x0000002404047981 */ /* 0x000ea4000c1e1900 */
[----:B--2---:R-:W-:-:S04]  /*167f0*/  I2FP.F32.S32 R0, R4 ;  /* 0x0000000400007245 */ /* 0x004fc80000201400 */
[----:B------:R-:W-:-:S04]  /*16800*/  F2FP.F16.F32.PACK_AB R0, RZ, R0 ;  /* 0x00000000ff00723e */ /* 0x000fc800000000ff */
[----:B------:R-:W-:Y:S01]  /*16810*/  PRMT R19, R0, 0x7610, R19 ;  /* 0x0000761000137816 */ /* 0x000fe20000000013 */
[----:B------:R-:W-:Y:S06]  /*16820*/  BRA `(.L_x_15906) ;  /* 0x0000000c007c7947 */ /* 0x000fec0003800000 */
.L_x_15907:
[----:B------:R-:W2:Y:S02]  /*16830*/  LDG.E.U16 R4, desc[UR36][R4.64] ;  /* 0x0000002404047981 */ /* 0x000ea4000c1e1500 */
[----:B--2---:R-:W0:Y:S02]  /*16840*/  I2F.S16 R0, R4 ;  /* 0x0000000400007306 */ /* 0x004e240000101400 */
[----:B0-----:R-:W-:-:S04]  /*16850*/  F2FP.F16.F32.PACK_AB R0, RZ, R0 ;  /* 0x00000000ff00723e */ /* 0x001fc800000000ff */
[----:B------:R-:W-:Y:S01]  /*16860*/  PRMT R19, R0, 0x7610, R19 ;  /* 0x0000761000137816 */ /* 0x000fe20000000013 */
[----:B------:R-:W-:Y:S06]  /*16870*/  BRA `(.L_x_15906) ;  /* 0x0000000c00687947 */ /* 0x000fec0003800000 */
.L_x_15902:
        /* <DEDUP_REMOVED lines=9> */
.L_x_15910:
[----:B------:R0:W5:Y:S01]  /*16910*/  LDG.E.U16 R19, desc[UR36][R4.64] ;  /* 0x0000002404137981 */ /* 0x000162000c1e1500 */
[----:B------:R-:W-:Y:S05]  /*16920*/  BRA `(.L_x_15906) ;  /* 0x0000000c003c7947 */ /* 0x000fea0003800000 */
.L_x_15909:
        /* <DEDUP_REMOVED lines=9> */
.L_x_15912:
[----:B------:R1:W5:Y:S01]  /*169c0*/  LDG.E.U16 R19, desc[UR36][R4.64] ;  /* 0x0000002404137981 */ /* 0x000362000c1e1500 */
[----:B------:R-:W-:Y:S05]  /*169d0*/  BRA `(.L_x_15906) ;  /* 0x0000000c00107947 */ /* 0x000fea0003800000 */
.L_x_15911:
        /* <DEDUP_REMOVED lines=9> */
.L_x_15901:
        /* <DEDUP_REMOVED lines=14> */
.L_x_15915:
        /* <DEDUP_REMOVED lines=9> */
.L_x_15914:
        /* <DEDUP_REMOVED lines=28> */
.L_x_15917:
        /* <DEDUP_REMOVED lines=15> */
.L_x_15916:
[----:B------:R-:W2:Y:S02]  /*16e90*/  LDG.E.U16 R0, desc[UR36][R4.64] ;  /* 0x0000002404007981 */ /* 0x000ea4000c1e1500 */
[----:B--2---:R-:W-:-:S05]  /*16ea0*/  IMAD.U32 R0, R0, 0x10000, RZ ;  /* 0x0001000000007824 */ /* 0x004fca00078e00ff */
[----:B------:R-:W-:-:S04]  /*16eb0*/  F2FP.F16.F32.PACK_AB R0, RZ, R0 ;  /* 0x00000000ff00723e */ /* 0x000fc800000000ff */
[----:B------:R-:W-:Y:S01]  /*16ec0*/  PRMT R19, R0, 0x7610, R19 ;  /* 0x0000761000137816 */ /* 0x000fe20000000013 */
[----:B------:R-:W-:Y:S06]  /*16ed0*/  BRA `(.L_x_15906) ;  /* 0x0000000400d07947 */ /* 0x000fec0003800000 */
.L_x_15913:
        /* <DEDUP_REMOVED lines=13> */
.L_x_15920:
        /* <DEDUP_REMOVED lines=21> */
.L_x_15924:
[----:B------:R-:W-:Y:S05]  /*17100*/  BSYNC B1 ;  /* 0x0000000000017941 */ /* 0x000fea0003800000 */
.L_x_15923:
[----:B------:R-:W-:Y:S01]  /*17110*/  LEA R5, R0, 0x3b800000, 0x17 ;  /* 0x3b80000000057811 */ /* 0x000fe200078eb8ff */
[----:B------:R-:W-:-:S05]  /*17120*/  IMAD.SHL.U32 R0, R3, 0x100000, RZ ;  /* 0x0010000003007824 */ /* 0x000fca00078e00ff */
[----:B------:R-:W-:-:S07]  /*17130*/  LOP3.LUT R0, R5, R0, R6, 0xfe, !PT ;  /* 0x0000000005007212 */ /* 0x000fce00078efe06 */
.L_x_15922:
[----:B------:R-:W-:Y:S05]  /*17140*/  BSYNC B0 ;  /* 0x0000000000007941 */ /* 0x000fea0003800000 */
.L_x_15921:
[----:B------:R-:W-:-:S04]  /*17150*/  F2FP.F16.F32.PACK_AB R0, RZ, R0 ;  /* 0x00000000ff00723e */ /* 0x000fc800000000ff */
[----:B------:R-:W-:Y:S01]  /*17160*/  PRMT R19, R0, 0x7610, R19 ;  /* 0x0000761000137816 */ /* 0x000fe20000000013 */
[----:B------:R-:W-:Y:S06]  /*17170*/  BRA `(.L_x_15906) ;  /* 0x0000000400287947 */ /* 0x000fec0003800000 */
.L_x_15919:
        /* <DEDUP_REMOVED lines=21> */
.L_x_15928:
[----:B------:R-:W-:Y:S05]  /*172d0*/  BSYNC B1 ;  /* 0x0000000000017941 */ /* 0x000fea0003800000 */
.L_x_15927:
[----:B------:R-:W-:Y:S01]  /*172e0*/  LEA R5, R0, 0x37800000, 0x17 ;  /* 0x3780000000057811 */ /* 0x000fe200078eb8ff */
[----:B------:R-:W-:-:S05]  /*172f0*/  IMAD.SHL.U32 R0, R3, 0x200000, RZ ;  /* 0x0020000003007824 */ /* 0x000fca00078e00ff */
[----:B------:R-:W-:-:S07]  /*17300*/  LOP3.LUT R0, R5, R0, R6, 0xfe, !PT ;  /* 0x0000000005007212 */ /* 0x000fce00078efe06 */
.L_x_15926:
[----:B------:R-:W-:Y:S05]  /*17310*/  BSYNC B0 ;  /* 0x0000000000007941 */ /* 0x000fea0003800000 */
.L_x_15925:
[----:B------:R-:W-:-:S04]  /*17320*/  F2FP.F16.F32.PACK_AB R0, RZ, R0 ;  /* 0x00000000ff00723e */ /* 0x000fc800000000ff */
[----:B------:R-:W-:Y:S01]  /*17330*/  PRMT R19, R0, 0x7610, R19 ;  /* 0x0000761000137816 */ /* 0x000fe20000000013 */
[----:B------:R-:W-:Y:S06]  /*17340*/  BRA `(.L_x_15906) ;  /* 0x0000000000b47947 */ /* 0x000fec0003800000 */
.L_x_15918:
        /* <DEDUP_REMOVED lines=14> */
.L_x_15932:
[----:B------:R-:W-:Y:S05]  /*17430*/  BSYNC B0 ;  /* 0x0000000000007941 */ /* 0x000fea0003800000 */
.L_x_15931:
[----:B------:R-:W-:-:S04]  /*17440*/  F2FP.F16.F32.PACK_AB R0, RZ, R0 ;  /* 0x00000000ff00723e */ /* 0x000fc800000000ff */
[----:B------:R-:W-:Y:S01]  /*17450*/  PRMT R19, R0, 0x7610, R19 ;  /* 0x0000761000137816 */ /* 0x000fe20000000013 */
[----:B------:R-:W-:Y:S06]  /*17460*/  BRA `(.L_x_15906) ;  /* 0x00000000006c7947 */ /* 0x000fec0003800000 */
.L_x_15905:
        /* <DEDUP_REMOVED lines=16> */
.L_x_15933:
[----:B------:R-:W-:Y:S01]  /*17570*/  PRMT R19, RZ, 0x7610, R19 ;  /* 0x00007610ff137816 */ /* 0x000fe20000000013 */
[----:B------:R-:W-:Y:S06]  /*17580*/  BRA `(.L_x_15906) ;  /* 0x0000000000247947 */ /* 0x000fec0003800000 */
.L_x_15930:
[----:B------:R-:W2:Y:S02]  /*17590*/  LDG.E.64 R4, desc[UR36][R4.64] ;  /* 0x0000002404047981 */ /* 0x000ea4000c1e1b00 */
[----:B--2---:R-:W0:Y:S02]  /*175a0*/  I2F.U64 R0, R4 ;  /* 0x0000000400007312 */ /* 0x004e240000301000 */
[----:B0-----:R-:W-:-:S04]  /*175b0*/  F2FP.F16.F32.PACK_AB R0, RZ, R0 ;  /* 0x00000000ff00723e */ /* 0x001fc800000000ff */
[----:B------:R-:W-:Y:S01]  /*175c0*/  PRMT R19, R0, 0x7610, R19 ;  /* 0x0000761000137816 */ /* 0x000fe20000000013 */
[----:B------:R-:W-:Y:S06]  /*175d0*/  BRA `(.L_x_15906) ;  /* 0x0000000000107947 */ /* 0x000fec0003800000 */
.L_x_15929:
[----:B------:R-:W2:Y:S02]  /*175e0*/  LDG.E R4, desc[UR36][R4.64] ;  /* 0x0000002404047981 */ /* 0x000ea4000c1e1900 */
[----:B--2---:R-:W-:-:S04]  /*175f0*/  I2FP.F32.U32 R0, R4 ;  /* 0x0000000400007245 */ /* 0x004fc80000201000 */
[----:B------:R-:W-:-:S04]  /*17600*/  F2FP.F16.F32.PACK_AB R0, RZ, R0 ;  /* 0x00000000ff00723e */ /* 0x000fc800000000ff */
[----:B------:R-:W-:-:S07]  /*17610*/  PRMT R19, R0, 0x7610, R19 ;  /* 0x0000761000137816 */ /* 0x000fce0000000013 */
.L_x_15906:
        /* <DEDUP_REMOVED lines=19> */
.L_x_15938:
[----:B------:R-:W2:Y:S02]  /*17750*/  LDG.E.U8 R4, desc[UR36][R4.64] ;  /* 0x0000002404047981 */ /* 0x000ea4000c1e1100 */
[----:B--2---:R-:W-:Y:S01]  /*17760*/  I2FP.F32.U32 R22, R4 ;  /* 0x0000000400167245 */ /* 0x004fe20000201000 */
[----:B------:R-:W-:Y:S06]  /*17770*/  BRA `(.L_x_15940) ;  /* 0x0000000c002c7947 */ /* 0x000fec0003800000 */
.L_x_15937:
        /* <DEDUP_REMOVED lines=9> */
.L_x_15942:
[----:B------:R-:W2:Y:S02]  /*17810*/  LDG.E R4, desc[UR36][R4.64] ;  /* 0x0000002404047981 */ /* 0x000ea4000c1e1900 */
[----:B--2---:R-:W-:Y:S01]  /*17820*/  I2FP.F32.S32 R22, R4 ;  /* 0x0000000400167245 */ /* 0x004fe20000201400 */
[----:B------:R-:W-:Y:S06]  /*17830*/  BRA `(.L_x_15940) ;  /* 0x0000000800fc7947 */ /* 0x000fec0003800000 */
.L_x_15941:
[----:B------:R-:W2:Y:S02]  /*17840*/  LDG.E.U16 R4, desc[UR36][R4.64] ;  /* 0x0000002404047981 */ /* 0x000ea4000c1e1500 */
[----:B--2---:R0:W1:Y:S01]  /*17850*/  I2F.S16 R22, R4 ;  /* 0x0000000400167306 */ /* 0x0040620000101400 */
[----:B------:R-:W-:Y:S05]  /*17860*/  BRA `(.L_x_15940) ;  /* 0x0000000800f07947 */ /* 0x000fea0003800000 */
.L_x_15936:
        /* <DEDUP_REMOVED lines=8> */
.L_x_15944:
[----:B------:R-:W2:Y:S02]  /*178f0*/  LDG.E.U16 R4, desc[UR36][R4.64] ;  /* 0x0000002404047981 */ /* 0x000ea4000c1e1500 */
[----:B--2---:R-:W-:Y:S01]  /*17900*/  HADD2.F32 R22, -RZ, R4.H0_H0 ;  /* 0x20000004ff167230 */ /* 0x004fe20000004100 */
[----:B------:R-:W-:Y:S06]  /*17910*/  BRA `(.L_x_15940) ;  /* 0x0000000800c47947 */ /* 0x000fec0003800000 */
.L_x_15943:
        /* <DEDUP_REMOVED lines=8> */
.L_x_15946:
[----:B------:R-:W2:Y:S02]  /*179a0*/  LDG.E.U16 R4, desc[UR36][R4.64] ;  /* 0x0000002404047981 */ /* 0x000ea4000c1e1500 */
[----:B--2---:R-:W-:Y:S01]  /*179b0*/  HADD2.F32 R22, -RZ, R4.H0_H0 ;  /* 0x20000004ff167230 */ /* 0x004fe20000004100 */
[----:B------:R-:W-:Y:S06]  /*179c0*/  BRA `(.L_x_15940) ;  /* 0x0000000800987947 */ /* 0x000fec0003800000 */
.L_x_15945:
[----:B------:R-:W2:Y:S01]  /*179d0*/  LDG.E.64 R4, desc[UR36][R4.64] ;  /* 0x0000002404047981 */ /* 0x000ea2000c1e1b00 */
[----:B------:R-:W-:Y:S01]  /*179e0*/  UMOV UR4, 0xf0000000 ;  /* 0xf000000000047882 */ /* 0x000fe20000000000 */
[----:B------:R-:W-:Y:S01]  /*179f0*/  UMOV UR5, 0x380fffff ;  /* 0x380fffff00057882 */ /* 0x000fe20000000000 */
[----:B--2---:R-:W0:Y:S01]  /*17a00*/  F2F.F32.F64 R22, R4 ;  /* 0x0000000400167310 */ /* 0x004e220000301000 */
[----:B------:R-:W-:-:S14]  /*17a10*/  DSETP.GEU.AND P0, PT, |R4|, UR4, PT ;  /* 0x0000000404007e2a */ /* 0x000fdc000bf0e200 */
[----:B0-----:R-:W-:Y:S01]  /*17a20*/  @!P0 FMUL R22, R22, 1.175494350822287508e-38 ;  /* 0x0080000016168820 */ /* 0x001fe20000400000 */
[----:B------:R-:W-:Y:S06]  /*17a30*/  BRA `(.L_x_15940) ;  /* 0x00000008007c7947 */ /* 0x000fec0003800000 */
.L_x_15935:
        /* <DEDUP_REMOVED lines=12> */
.L_x_15949:
[----:B------:R-:W2:Y:S01]  /*17b00*/  LDG.E.64 R4, desc[UR36][R4.64] ;  /* 0x0000002404047981 */ /* 0x000ea2000c1e1b00 */
[----:B------:R-:W-:Y:S01]  /*17b10*/  UMOV UR4, 0xf0000000 ;  /* 0xf000000000047882 */ /* 0x000fe20000000000 */
[----:B------:R-:W-:Y:S01]  /*17b20*/  UMOV UR5, 0x380fffff ;  /* 0x380fffff00057882 */ /* 0x000fe20000000000 */
[----:B--2---:R-:W0:Y:S01]  /*17b30*/  F2F.F32.F64 R22, R4 ;  /* 0x0000000400167310 */ /* 0x004e220000301000 */
[----:B------:R-:W-:-:S14]  /*17b40*/  DSETP.GEU.AND P0, PT, |R4|, UR4, PT ;  /* 0x0000000404007e2a */ /* 0x000fdc000bf0e200 */
[----:B0-----:R-:W-:Y:S01]  /*17b50*/  @!P0 FMUL R22, R22, 1.175494350822287508e-38 ;  /* 0x0080000016168820 */ /* 0x001fe20000400000 */
[----:B------:R-:W-:Y:S06]  /*17b60*/  BRA `(.L_x_15940) ;  /* 0x0000000800307947 */ /* 0x000fec0003800000 */
.L_x_15948:
        /* <DEDUP_REMOVED lines=26> */
.L_x_15951:
        /* <DEDUP_REMOVED lines=13> */
.L_x_15950:
[----:B------:R-:W2:Y:S02]  /*17de0*/  LDG.E.U16 R4, desc[UR36][R4.64] ;  /* 0x0000002404047981 */ /* 0x000ea4000c1e1500 */
[----:B--2---:R-:W-:Y:S01]  /*17df0*/  IMAD.U32 R22, R4, 0x10000, RZ ;  /* 0x0001000004167824 */ /* 0x004fe200078e00ff */
[----:B------:R-:W-:Y:S06]  /*17e00*/  BRA `(.L_x_15940) ;  /* 0x0000000400887947 */ /* 0x000fec0003800000 */
.L_x_15947:
        /* <DEDUP_REMOVED lines=11> */
.L_x_15954:
        /* <DEDUP_REMOVED lines=20> */
.L_x_15956:
[----:B------:R-:W-:Y:S05]  /*18000*/  BSYNC B0 ;  /* 0x0000000000007941 */ /* 0x000fea0003800000 */
.L_x_15955:
[----:B------:R-:W-:Y:S01]  /*18010*/  IMAD.SHL.U32 R3, R3, 0x100000, RZ ;  /* 0x0010000003037824 */ /* 0x000fe200078e00ff */
[----:B------:R-:W-:-:S04]  /*18020*/  LEA R5, R0, 0x3b800000, 0x17 ;  /* 0x3b80000000057811 */ /* 0x000fc800078eb8ff */
[----:B------:R-:W-:Y:S01]  /*18030*/  LOP3.LUT R22, R5, R3, R22, 0xfe, !PT ;  /* 0x0000000305167212 */ /* 0x000fe200078efe16 */
[----:B------:R-:W-:Y:S06]  /*18040*/  BRA `(.L_x_15940) ;  /* 0x0000000000f87947 */ /* 0x000fec0003800000 */
.L_x_15953:
        /* <DEDUP_REMOVED lines=20> */
.L_x_15958:
[----:B------:R-:W-:Y:S05]  /*18190*/  BSYNC B0 ;  /* 0x0000000000007941 */ /* 0x000fea0003800000 */
.L_x_15957:
[----:B------:R-:W-:Y:S01]  /*181a0*/  IMAD.SHL.U32 R3, R3, 0x200000, RZ ;  /* 0x0020000003037824 */ /* 0x000fe200078e00ff */
[----:B------:R-:W-:-:S04]  /*181b0*/  LEA R5, R0, 0x37800000, 0x17 ;  /* 0x3780000000057811 */ /* 0x000fc800078eb8ff */
[----:B------:R-:W-:Y:S01]  /*181c0*/  LOP3.LUT R22, R5, R3, R22, 0xfe, !PT ;  /* 0x0000000305167212 */ /* 0x000fe200078efe16 */
[----:B------:R-:W-:Y:S06]  /*181d0*/  BRA `(.L_x_15940) ;  /* 0x0000000000947947 */ /* 0x000fec0003800000 */
.L_x_15952:
        /* <DEDUP_REMOVED lines=14> */
.L_x_15939:
        /* <DEDUP_REMOVED lines=16> */
.L_x_15961:
[----:B------:R-:W-:Y:S01]  /*183c0*/  IMAD.MOV.U32 R22, RZ, RZ, RZ ;  /* 0x000000ffff167224 */ /* 0x000fe200078e00ff */
[----:B------:R-:W-:Y:S06]  /*183d0*/  BRA `(.L_x_15940) ;  /* 0x0000000000147947 */ /* 0x000fec0003800000 */
.L_x_15960:
[----:B------:R-:W2:Y:S02]  /*183e0*/  LDG.E.64 R4, desc[UR36][R4.64] ;  /* 0x0000002404047981 */ /* 0x000ea4000c1e1b00 */
[----:B--2---:R0:W1:Y:S01]  /*183f0*/  I2F.U64 R22, R4 ;  /* 0x0000000400167312 */ /* 0x0040620000301000 */
[----:B------:R-:W-:Y:S05]  /*18400*/  BRA `(.L_x_15940) ;  /* 0x0000000000087947 */ /* 0x000fea0003800000 */
.L_x_15959:
[----:B------:R-:W2:Y:S02]  /*18410*/  LDG.E R4, desc[UR36][R4.64] ;  /* 0x0000002404047981 */ /* 0x000ea4000c1e1900 */
[----:B--2---:R-:W-:-:S07]  /*18420*/  I2FP.F32.U32 R22, R4 ;  /* 0x0000000400167245 */ /* 0x004fce0000201000 */
.L_x_15940:
[----:B------:R-:W-:Y:S05]  /*18430*/  BSYNC B6 ;  /* 0x0000000000067941 */ /* 0x000fea0003800000 */
.L_x_15934:
        /* <DEDUP_REMOVED lines=19> */
.L_x_15966:
[----:B------:R-:W2:Y:S02]  /*18570*/  LDG.E.U8 R4, desc[UR36][R4.64] ;  /* 0x0000002404047981 */ /* 0x000ea4000c1e1100 */
[----:B--2---:R-:W-:Y:S01]  /*18580*/  I2FP.F32.U32 R23, R4 ;  /* 0x0000000400177245 */ /* 0x004fe20000201000 */
[----:B------:R-:W-:Y:S06]  /*18590*/  BRA `(.L_x_15968) ;  /* 0x0000000c002c7947 */ /* 0x000fec0003800000 */
.L_x_15965:
        /* <DEDUP_REMOVED lines=9> */
.L_x_15970:
[----:B------:R-:W2:Y:S02]  /*18630*/  LDG.E R4, desc[UR36][R4.64] ;  /* 0x0000002404047981 */ /* 0x000ea4000c1e1900 */
[----:B--2---:R-:W-:Y:S01]  /*18640*/  I2FP.F32.S32 R23, R4 ;  /* 0x0000000400177245 */ /* 0x004fe20000201400 */
[----:B------:R-:W-:Y:S06]  /*18650*/  BRA `(.L_x_15968) ;  /* 0x0000000800fc7947 */ /* 0x000fec0003800000 */
.L_x_15969:
[----:B------:R-:W2:Y:S02]  /*18660*/  LDG.E.U16 R4, desc[UR36][R4.64] ;  /* 0x0000002404047981 */ /* 0x000ea4000c1e1500 */
[----:B--2---:R0:W1:Y:S01]  /*18670*/  I2F.S16 R23, R4 ;  /* 0x0000000400177306 */ /* 0x0040620000101400 */
[----:B------:R-:W-:Y:S05]  /*18680*/  BRA `(.L_x_15968) ;  /* 0x0000000800f07947 */ /* 0x000fea0003800000 */
.L_x_15964:
        /* <DEDUP_REMOVED lines=8> */
.L_x_15972:
[----:B------:R-:W2:Y:S02]  /*18710*/  LDG.E.U16 R4, desc[UR36][R4.64] ;  /* 0x0000002404047981 */ /* 0x000ea4000c1e1500 */
[----:B--2---:R-:W-:Y:S01]  /*18720*/  HADD2.F32 R23, -RZ, R4.H0_H0 ;  /* 0x20000004ff177230 */ /* 0x004fe20000004100 */
[----:B------:R-:W-:Y:S06]  /*18730*/  BRA `(.L_x_15968) ;  /* 0x0000000800c47947 */ /* 0x000fec0003800000 */
.L_x_15971:
        /* <DEDUP_REMOVED lines=8> */
.L_x_15974:
[----:B------:R-:W2:Y:S02]  /*187c0*/  LDG.E.U16 R4, desc[UR36][R4.64] ;  /* 0x0000002404047981 */ /* 0x000ea4000c1e1500 */
[----:B--2---:R-:W-:Y:S01]  /*187d0*/  HADD2.F32 R23, -RZ, R4.H0_H0 ;  /* 0x20000004ff177230 */ /* 0x004fe20000004100 */
[----:B------:R-:W-:Y:S06]  /*187e0*/  BRA `(.L_x_15968) ;  /* 0x0000000800987947 */ /* 0x000fec0003800000 */
.L_x_15973:
[----:B------:R-:W2:Y:S01]  /*187f0*/  LDG.E.64 R4, desc[UR36][R4.64] ;  /* 0x0000002404047981 */ /* 0x000ea2000c1e1b00 */
[----:B------:R-:W-:Y:S01]  /*18800*/  UMOV UR4, 0xf0000000 ;  /* 0xf000000000047882 */ /* 0x000fe20000000000 */
[----:B------:R-:W-:Y:S01]  /*18810*/  UMOV UR5, 0x380fffff ;  /* 0x380fffff00057882 */ /* 0x000fe20000000000 */
[----:B--2---:R-:W0:Y:S01]  /*18820*/  F2F.F32.F64 R23, R4 ;  /* 0x0000000400177310 */ /* 0x004e220000301000 */
[----:B------:R-:W-:-:S14]  /*18830*/  DSETP.GEU.AND P0, PT, |R4|, UR4, PT ;  /* 0x0000000404007e2a */ /* 0x000fdc000bf0e200 */
[----:B0-----:R-:W-:Y:S01]  /*18840*/  @!P0 FMUL R23, R23, 1.175494350822287508e-38 ;  /* 0x0080000017178820 */ /* 0x001fe20000400000 */
[----:B------:R-:W-:Y:S06]  /*18850*/  BRA `(.L_x_15968) ;  /* 0x00000008007c7947 */ /* 0x000fec0003800000 */
.L_x_15963:
        /* <DEDUP_REMOVED lines=12> */
.L_x_15977:
[----:B------:R-:W2:Y:S01]  /*18920*/  LDG.E.64 R4, desc[UR36][R4.64] ;  /* 0x0000002404047981 */ /* 0x000ea2000c1e1b00 */
[----:B------:R-:W-:Y:S01]  /*18930*/  UMOV UR4, 0xf0000000 ;  /* 0xf000000000047882 */ /* 0x000fe20000000000 */
[----:B------:R-:W-:Y:S01]  /*18940*/  UMOV UR5, 0x380fffff ;  /* 0x380fffff00057882 */ /* 0x000fe20000000000 */
[----:B--2---:R-:W0:Y:S01]  /*18950*/  F2F.F32.F64 R23, R4 ;  /* 0x0000000400177310 */ /* 0x004e220000301000 */
[----:B------:R-:W-:-:S14]  /*18960*/  DSETP.GEU.AND P0, PT, |R4|, UR4, PT ;  /* 0x0000000404007e2a */ /* 0x000fdc000bf0e200 */
[----:B0-----:R-:W-:Y:S01]  /*18970*/  @!P0 FMUL R23, R23, 1.175494350822287508e-38 ;  /* 0x0080000017178820 */ /* 0x001fe20000400000 */
[----:B------:R-:W-:Y:S06]  /*18980*/  BRA `(.L_x_15968) ;  /* 0x0000000800307947 */ /* 0x000fec0003800000 */
.L_x_15976:
        /* <DEDUP_REMOVED lines=26> */
.L_x_15979:
        /* <DEDUP_REMOVED lines=13> */
.L_x_15978:
[----:B------:R-:W2:Y:S02]  /*18c00*/  LDG.E.U16 R4, desc[UR36][R4.64] ;  /* 0x0000002404047981 */ /* 0x000ea4000c1e1500 */
[----:B--2---:R-:W-:Y:S01]  /*18c10*/  IMAD.U32 R23, R4, 0x10000, RZ ;  /* 0x0001000004177824 */ /* 0x004fe200078e00ff */
[----:B------:R-:W-:Y:S06]  /*18c20*/  BRA `(.L_x_15968) ;  /* 0x0000000400887947 */ /* 0x000fec0003800000 */
.L_x_15975:
        /* <DEDUP_REMOVED lines=11> */
.L_x_15982:
        /* <DEDUP_REMOVED lines=20> */
.L_x_15984:
[----:B------:R-:W-:Y:S05]  /*18e20*/  BSYNC B0 ;  /* 0x0000000000007941 */ /* 0x000fea0003800000 */
.L_x_15983:
[----:B------:R-:W-:Y:S01]  /*18e30*/  IMAD.SHL.U32 R3, R3, 0x100000, RZ ;  /* 0x0010000003037824 */ /* 0x000fe200078e00ff */
[----:B------:R-:W-:-:S04]  /*18e40*/  LEA R0, R0, 0x3b800000, 0x17 ;  /* 0x3b80000000007811 */ /* 0x000fc800078eb8ff */
[----:B------:R-:W-:Y:S01]  /*18e50*/  LOP3.LUT R23, R0, R3, R23, 0xfe, !PT ;  /* 0x0000000300177212 */ /* 0x000fe200078efe17 */
[----:B------:R-:W-:Y:S06]  /*18e60*/  BRA `(.L_x_15968) ;  /* 0x0000000000f87947 */ /* 0x000fec0003800000 */
.L_x_15981:
        /* <DEDUP_REMOVED lines=20> */
.L_x_15986:
[----:B------:R-:W-:Y:S05]  /*18fb0*/  BSYNC B0 ;  /* 0x0000000000007941 */ /* 0x000fea0003800000 */
.L_x_15985:
[----:B------:R-:W-:Y:S01]  /*18fc0*/  IMAD.SHL.U32 R3, R3, 0x200000, RZ ;  /* 0x0020000003037824 */ /* 0x000fe200078e00ff */
[----:B------:R-:W-:-:S04]  /*18fd0*/  LEA R0, R0, 0x37800000, 0x17 ;  /* 0x3780000000007811 */ /* 0x000fc800078eb8ff */
[----:B------:R-:W-:Y:S01]  /*18fe0*/  LOP3.LUT R23, R0, R3, R23, 0xfe, !PT ;  /* 0x0000000300177212 */ /* 0x000fe200078efe17 */
[----:B------:R-:W-:Y:S06]  /*18ff0*/  BRA `(.L_x_15968) ;  /* 0x0000000000947947 */ /* 0x000fec0003800000 */
.L_x_15980:
        /* <DEDUP_REMOVED lines=14> */
.L_x_15967:
        /* <DEDUP_REMOVED lines=16> */
.L_x_15989:
[----:B------:R-:W-:Y:S01]  /*191e0*/  IMAD.MOV.U32 R23, RZ, RZ, RZ ;  /* 0x000000ffff177224 */ /* 0x000fe200078e00ff */
[----:B------:R-:W-:Y:S06]  /*191f0*/  BRA `(.L_x_15968) ;  /* 0x0000000000147947 */ /* 0x000fec0003800000 */
.L_x_15988:
[----:B------:R-:W2:Y:S02]  /*19200*/  LDG.E.64 R4, desc[UR36][R4.64] ;  /* 0x0000002404047981 */ /* 0x000ea4000c1e1b00 */
[----:B--2---:R0:W1:Y:S01]  /*19210*/  I2F.U64 R23, R4 ;  /* 0x0000000400177312 */ /* 0x0040620000301000 */
[----:B------:R-:W-:Y:S05]  /*19220*/  BRA `(.L_x_15968) ;  /* 0x0000000000087947 */ /* 0x000fea0003800000 */
.L_x_15987:
[----:B------:R-:W2:Y:S02]  /*19230*/  LDG.E R4, desc[UR36][R4.64] ;  /* 0x0000002404047981 */ /* 0x000ea4000c1e1900 */
[----:B--2---:R-:W-:-:S07]  /*19240*/  I2FP.F32.U32 R23, R4 ;  /* 0x0000000400177245 */ /* 0x004fce0000201000 */
.L_x_15968:
[----:B------:R-:W-:Y:S05]  /*19250*/  BSYNC B6 ;  /* 0x0000000000067941 */ /* 0x000fea0003800000 */
.L_x_15962:
        /* <DEDUP_REMOVED lines=19> */
.L_x_15994:
[----:B------:R-:W2:Y:S02]  /*19390*/  LDG.E.U8 R4, desc[UR36][R4.64] ;  /* 0x0000002404047981 */ /* 0x000ea4000c1e1100 */
[----:B--2---:R-:W-:Y:S01]  /*193a0*/  I2FP.F32.U32 R25, R4 ;  /* 0x0000000400197245 */ /* 0x004fe20000201000 */
[----:B------:R-:W-:Y:S06]  /*193b0*/  BRA `(.L_x_15996) ;  /* 0x0000000c002c7947 */ /* 0x000fec0003800000 */
.L_x_15993:
        /* <DEDUP_REMOVED lines=9> */
.L_x_15998:
[----:B------:R-:W2:Y:S02]  /*19450*/  LDG.E R4, desc[UR36][R4.64] ;  /* 0x0000002404047981 */ /* 0x000ea4000c1e1900 */
[----:B--2---:R-:W-:Y:S01]  /*19460*/  I2FP.F32.S32 R25, R4 ;  /* 0x0000000400197245 */ /* 0x004fe20000201400 */
[----:B------:R-:W-:Y:S06]  /*19470*/  BRA `(.L_x_15996) ;  /* 0x0000000800fc7947 */ /* 0x000fec0003800000 */
.L_x_15997:
[----:B------:R-:W2:Y:S02]  /*19480*/  LDG.E.U16 R4, desc[UR36][R4.64] ;  /* 0x0000002404047981 */ /* 0x000ea4000c1e1500 */
[----:B--2---:R3:W4:Y:S01]  /*19490*/  I2F.S16 R25, R4 ;  /* 0x0000000400197306 */ /* 0x0047220000101400 */
[----:B------:R-:W-:Y:S05]  /*194a0*/  BRA `(.L_x_15996) ;  /* 0x0000000800f07947 */ /* 0x000fea0003800000 */
.L_x_15992:
        /* <DEDUP_REMOVED lines=8> */
.L_x_16000:
[----:B------:R-:W2:Y:S02]  /*19530*/  LDG.E.U16 R4, desc[UR36][R4.64] ;  /* 0x0000002404047981 */ /* 0x000ea4000c1e1500 */
[----:B--2---:R-:W-:Y:S01]  /*19540*/  HADD2.F32 R25, -RZ, R4.H0_H0 ;  /* 0x20000004ff197230 */ /* 0x004fe20000004100 */
[----:B------:R-:W-:Y:S06]  /*19550*/  BRA `(.L_x_15996) ;  /* 0x0000000800c47947 */ /* 0x000fec0003800000 */
.L_x_15999:
        /* <DEDUP_REMOVED lines=8> */
.L_x_16002:
[----:B------:R-:W2:Y:S02]  /*195e0*/  LDG.E.U16 R4, desc[UR36][R4.64] ;  /* 0x0000002404047981 */ /* 0x000ea4000c1e1500 */
[----:B--2---:R-:W-:Y:S01]  /*195f0*/  HADD2.F32 R25, -RZ, R4.H0_H0 ;  /* 0x20000004ff197230 */ /* 0x004fe20000004100 */
[----:B------:R-:W-:Y:S06]  /*19600*/  BRA `(.L_x_15996) ;  /* 0x0000000800987947 */ /* 0x000fec0003800000 */
.L_x_16001:
[----:B------:R-:W2:Y:S01]  /*19610*/  LDG.E.64 R4, desc[UR36][R4.64] ;  /* 0x0000002404047981 */ /* 0x000ea2000c1e1b00 */
[----:B------:R-:W-:Y:S01]  /*19620*/  UMOV UR4, 0xf0000000 ;  /* 0xf000000000047882 */ /* 0x000fe20000000000 */
[----:B------:R-:W-:Y:S01]  /*19630*/  UMOV UR5, 0x380fffff ;  /* 0x380fffff00057882 */ /* 0x000fe20000000000 */
[----:B--2---:R-:W0:Y:S01]  /*19640*/  F2F.F32.F64 R25, R4 ;  /* 0x0000000400197310 */ /* 0x004e220000301000 */
[----:B------:R-:W-:-:S14]  /*19650*/  DSETP.GEU.AND P0, PT, |R4|, UR4, PT ;  /* 0x0000000404007e2a */ /* 0x000fdc000bf0e200 */
[----:B0-----:R-:W-:Y:S01]  /*19660*/  @!P0 FMUL R25, R25, 1.175494350822287508e-38 ;  /* 0x0080000019198820 */ /* 0x001fe20000400000 */
[----:B------:R-:W-:Y:S06]  /*19670*/  BRA `(.L_x_15996) ;  /* 0x00000008007c7947 */ /* 0x000fec0003800000 */
.L_x_15991:
        /* <DEDUP_REMOVED lines=12> */
.L_x_16005:
[----:B------:R-:W2:Y:S01]  /*19740*/  LDG.E.64 R4, desc[UR36][R4.64] ;  /* 0x0000002404047981 */ /* 0x000ea2000c1e1b00 */
[----:B------:R-:W-:Y:S01]  /*19750*/  UMOV UR4, 0xf0000000 ;  /* 0xf000000000047882 */ /* 0x000fe20000000000 */
[----:B------:R-:W-:Y:S01]  /*19760*/  UMOV UR5, 0x380fffff ;  /* 0x380fffff00057882 */ /* 0x000fe20000000000 */
[----:B--2---:R-:W0:Y:S01]  /*19770*/  F2F.F32.F64 R25, R4 ;  /* 0x0000000400197310 */ /* 0x004e220000301000 */
[----:B------:R-:W-:-:S14]  /*19780*/  DSETP.GEU.AND P0, PT, |R4|, UR4, PT ;  /* 0x0000000404007e2a */ /* 0x000fdc000bf0e200 */
[----:B0-----:R-:W-:Y:S01]  /*19790*/  @!P0 FMUL R25, R25, 1.175494350822287508e-38 ;  /* 0x0080000019198820 */ /* 0x001fe20000400000 */
[----:B------:R-:W-:Y:S06]  /*197a0*/  BRA `(.L_x_15996) ;  /* 0x0000000800307947 */ /* 0x000fec0003800000 */
.L_x_16004:
        /* <DEDUP_REMOVED lines=26> */
.L_x_16007:
        /* <DEDUP_REMOVED lines=13> */
.L_x_16006:
[----:B------:R-:W2:Y:S02]  /*19a20*/  LDG.E.U16 R4, desc[UR36][R4.64] ;  /* 0x0000002404047981 */ /* 0x000ea4000c1e1500 */
[----:B--2---:R-:W-:Y:S01]  /*19a30*/  IMAD.U32 R25, R4, 0x10000, RZ ;  /* 0x0001000004197824 */ /* 0x004fe200078e00ff */
[----:B------:R-:W-:Y:S06]  /*19a40*/  BRA `(.L_x_15996) ;  /* 0x0000000400887947 */ /* 0x000fec0003800000 */
.L_x_16003:
        /* <DEDUP_REMOVED lines=11> */
.L_x_16010:
        /* <DEDUP_REMOVED lines=20> */
.L_x_16012:
[----:B------:R-:W-:Y:S05]  /*19c40*/  BSYNC B0 ;  /* 0x0000000000007941 */ /* 0x000fea0003800000 */
.L_x_16011:
[----:B------:R-:W-:Y:S01]  /*19c50*/  IMAD.SHL.U32 R3, R3, 0x100000, RZ ;  /* 0x0010000003037824 */ /* 0x000fe200078e00ff */
[----:B------:R-:W-:-:S04]  /*19c60*/  LEA R0, R0, 0x3b800000, 0x17 ;  /* 0x3b80000000007811 */ /* 0x000fc800078eb8ff */
[----:B------:R-:W-:Y:S01]  /*19c70*/  LOP3.LUT R25, R0, R3, R25, 0xfe, !PT ;  /* 0x0000000300197212 */ /* 0x000fe200078efe19 */
[----:B------:R-:W-:Y:S06]  /*19c80*/  BRA `(.L_x_15996) ;  /* 0x0000000000f87947 */ /* 0x000fec0003800000 */
.L_x_16009:
        /* <DEDUP_REMOVED lines=20> */
.L_x_16014:
[----:B------:R-:W-:Y:S05]  /*19dd0*/  BSYNC B0 ;  /* 0x0000000000007941 */ /* 0x000fea0003800000 */
.L_x_16013:
[----:B------:R-:W-:Y:S01]  /*19de0*/  IMAD.SHL.U32 R3, R3, 0x200000, RZ ;  /* 0x0020000003037824 */ /* 0x000fe200078e00ff */
[----:B------:R-:W-:-:S04]  /*19df0*/  LEA R0, R0, 0x37800000, 0x17 ;  /* 0x3780000000007811 */ /* 0x000fc800078eb8ff */
[----:B------:R-:W-:Y:S01]  /*19e00*/  LOP3.LUT R25, R0, R3, R25, 0xfe, !PT ;  /* 0x0000000300197212 */ /* 0x000fe200078efe19 */
[----:B------:R-:W-:Y:S06]  /*19e10*/  BRA `(.L_x_15996) ;  /* 0x0000000000947947 */ /* 0x000fec0003800000 */
.L_x_16008:
        /* <DEDUP_REMOVED lines=14> */
.L_x_15995:
        /* <DEDUP_REMOVED lines=16> */
.L_x_16017:
[----:B------:R-:W-:Y:S01]  /*1a000*/  IMAD.MOV.U32 R25, RZ, RZ, RZ ;  /* 0x000000ffff197224 */ /* 0x000fe200078e00ff */
[----:B------:R-:W-:Y:S06]  /*1a010*/  BRA `(.L_x_15996) ;  /* 0x0000000000147947 */ /* 0x000fec0003800000 */
.L_x_16016:
[----:B------:R-:W2:Y:S02]  /*1a020*/  LDG.E.64 R4, desc[UR36][R4.64] ;  /* 0x0000002404047981 */ /* 0x000ea4000c1e1b00 */
[----:B--2---:R0:W2:Y:S01]  /*1a030*/  I2F.U64 R25, R4 ;  /* 0x0000000400197312 */ /* 0x0040a20000301000 */
[----:B------:R-:W-:Y:S05]  /*1a040*/  BRA `(.L_x_15996) ;  /* 0x0000000000087947 */ /* 0x000fea0003800000 */
.L_x_16015:
[----:B------:R-:W2:Y:S02]  /*1a050*/  LDG.E R4, desc[UR36][R4.64] ;  /* 0x0000002404047981 */ /* 0x000ea4000c1e1900 */
[----:B--2---:R-:W-:-:S07]  /*1a060*/  I2FP.F32.U32 R25, R4 ;  /* 0x0000000400197245 */ /* 0x004fce0000201000 */
.L_x_15996:
[----:B------:R-:W-:Y:S05]  /*1a070*/  BSYNC B6 ;  /* 0x0000000000067941 */ /* 0x000fea0003800000 */
.L_x_15990:
        /* <DEDUP_REMOVED lines=19> */
.L_x_16022:
[----:B------:R-:W3:Y:S02]  /*1a1b0*/  LDG.E.U8 R4, desc[UR36][R4.64] ;  /* 0x0000002404047981 */ /* 0x000ee4000c1e1100 */
[----:B---3--:R-:W-:Y:S01]  /*1a1c0*/  I2FP.F32.U32 R24, R4 ;  /* 0x0000000400187245 */ /* 0x008fe20000201000 */
[----:B------:R-:W-:Y:S06]  /*1a1d0*/  BRA `(.L_x_16024) ;  /* 0x0000000c002c7947 */ /* 0x000fec0003800000 */
.L_x_16021:
        /* <DEDUP_REMOVED lines=9> */
.L_x_16026:
[----:B------:R-:W3:Y:S02]  /*1a270*/  LDG.E R4, desc[UR36][R4.64] ;  /* 0x0000002404047981 */ /* 0x000ee4000c1e1900 */
[----:B---3--:R-:W-:Y:S01]  /*1a280*/  I2FP.F32.S32 R24, R4 ;  /* 0x0000000400187245 */ /* 0x008fe20000201400 */
[----:B------:R-:W-:Y:S06]  /*1a290*/  BRA `(.L_x_16024) ;  /* 0x0000000800fc7947 */ /* 0x000fec0003800000 */
.L_x_16025:
[----:B------:R-:W3:Y:S02]  /*1a2a0*/  LDG.E.U16 R4, desc[UR36][R4.64] ;  /* 0x0000002404047981 */ /* 0x000ee4000c1e1500 */
[----:B---3--:R3:W0:Y:S01]  /*1a2b0*/  I2F.S16 R24, R4 ;  /* 0x0000000400187306 */ /* 0x0086220000101400 */
[----:B------:R-:W-:Y:S05]  /*1a2c0*/  BRA `(.L_x_16024) ;  /* 0x0000000800f07947 */ /* 0x000fea0003800000 */
.L_x_16020:
        /* <DEDUP_REMOVED lines=8> */
.L_x_16028:
[----:B------:R-:W3:Y:S02]  /*1a350*/  LDG.E.U16 R4, desc[UR36][R4.64] ;  /* 0x0000002404047981 */ /* 0x000ee4000c1e1500 */
[----:B---3--:R-:W-:Y:S01]  /*1a360*/  HADD2.F32 R24, -RZ, R4.H0_H0 ;  /* 0x20000004ff187230 */ /* 0x008fe20000004100 */
[----:B------:R-:W-:Y:S06]  /*1a370*/  BRA `(.L_x_16024) ;  /* 0x0000000800c47947 */ /* 0x000fec0003800000 */
.L_x_16027:
        /* <DEDUP_REMOVED lines=8> */
.L_x_16030:
[----:B------:R-:W3:Y:S02]  /*1a400*/  LDG.E.U16 R4, desc[UR36][R4.64] ;  /* 0x0000002404047981 */ /* 0x000ee4000c1e1500 */
[----:B---3--:R-:W-:Y:S01]  /*1a410*/  HADD2.F32 R24, -RZ, R4.H0_H0 ;  /* 0x20000004ff187230 */ /* 0x008fe20000004100 */
[----:B------:R-:W-:Y:S06]  /*1a420*/  BRA `(.L_x_16024) ;  /* 0x0000000800987947 */ /* 0x000fec0003800000 */
.L_x_16029:
[----:B------:R-:W3:Y:S01]  /*1a430*/  LDG.E.64 R4, desc[UR36][R4.64] ;  /* 0x0000002404047981 */ /* 0x000ee2000c1e1b00 */
[----:B------:R-:W-:Y:S01]  /*1a440*/  UMOV UR4, 0xf0000000 ;  /* 0xf000000000047882 */ /* 0x000fe20000000000 */
[----:B------:R-:W-:Y:S01]  /*1a450*/  UMOV UR5, 0x380fffff ;  /* 0x380fffff00057882 */ /* 0x000fe20000000000 */
[----:B---3--:R-:W0:Y:S01]  /*1a460*/  F2F.F32.F64 R24, R4 ;  /* 0x0000000400187310 */ /* 0x008e220000301000 */
[----:B------:R-:W-:-:S14]  /*1a470*/  DSETP.GEU.AND P0, PT, |R4|, UR4, PT ;  /* 0x0000000404007e2a */ /* 0x000fdc000bf0e200 */
[----:B0-----:R-:W-:Y:S01]  /*1a480*/  @!P0 FMUL R24, R24, 1.175494350822287508e-38 ;  /* 0x0080000018188820 */ /* 0x001fe20000400000 */
[----:B------:R-:W-:Y:S06]  /*1a490*/  BRA `(.L_x_16024) ;  /* 0x00000008007c7947 */ /* 0x000fec0003800000 */
.L_x_16019:
        /* <DEDUP_REMOVED lines=12> */
.L_x_16033:
[----:B------:R-:W3:Y:S01]  /*1a560*/  LDG.E.64 R4, desc[UR36][R4.64] ;  /* 0x0000002404047981 */ /* 0x000ee2000c1e1b00 */
[----:B------:R-:W-:Y:S01]  /*1a570*/  UMOV UR4, 0xf0000000 ;  /* 0xf000000000047882 */ /* 0x000fe20000000000 */
[----:B------:R-:W-:Y:S01]  /*1a580*/  UMOV UR5, 0x380fffff ;  /* 0x380fffff00057882 */ /* 0x000fe20000000000 */
[----:B---3--:R-:W0:Y:S01]  /*1a590*/  F2F.F32.F64 R24, R4 ;  /* 0x0000000400187310 */ /* 0x008e220000301000 */
[----:B------:R-:W-:-:S14]  /*1a5a0*/  DSETP.GEU.AND P0, PT, |R4|, UR4, PT ;  /* 0x0000000404007e2a */ /* 0x000fdc000bf0e200 */
[----:B0-----:R-:W-:Y:S01]  /*1a5b0*/  @!P0 FMUL R24, R24, 1.175494350822287508e-38 ;  /* 0x0080000018188820 */ /* 0x001fe20000400000 */
[----:B------:R-:W-:Y:S06]  /*1a5c0*/  BRA `(.L_x_16024) ;  /* 0x0000000800307947 */ /* 0x000fec0003800000 */
.L_x_16032:
        /* <DEDUP_REMOVED lines=26> */
.L_x_16035:
        /* <DEDUP_REMOVED lines=13> */
.L_x_16034:
[----:B------:R-:W3:Y:S02]  /*1a840*/  LDG.E.U16 R4, desc[UR36][R4.64] ;  /* 0x0000002404047981 */ /* 0x000ee4000c1e1500 */
[----:B---3--:R-:W-:Y:S01]  /*1a850*/  IMAD.U32 R24, R4, 0x10000, RZ ;  /* 0x0001000004187824 */ /* 0x008fe200078e00ff */
[----:B------:R-:W-:Y:S06]  /*1a860*/  BRA `(.L_x_16024) ;  /* 0x0000000400887947 */ /* 0x000fec0003800000 */
.L_x_16031:
        /* <DEDUP_REMOVED lines=11> */
.L_x_16038:
        /* <DEDUP_REMOVED lines=20> */
.L_x_16040:
[----:B------:R-:W-:Y:S05]  /*1aa60*/  BSYNC B0 ;  /* 0x0000000000007941 */ /* 0x000fea0003800000 */
.L_x_16039:
[----:B------:R-:W-:Y:S01]  /*1aa70*/  IMAD.SHL.U32 R3, R3, 0x100000, RZ ;  /* 0x0010000003037824 */ /* 0x000fe200078e00ff */
[----:B------:R-:W-:-:S04]  /*1aa80*/  LEA R5, R0, 0x3b800000, 0x17 ;  /* 0x3b80000000057811 */ /* 0x000fc800078eb8ff */
[----:B------:R-:W-:Y:S01]  /*1aa90*/  LOP3.LUT R24, R5, R3, R24, 0xfe, !PT ;  /* 0x0000000305187212 */ /* 0x000fe200078efe18 */
[----:B------:R-:W-:Y:S06]  /*1aaa0*/  BRA `(.L_x_16024) ;  /* 0x0000000000f87947 */ /* 0x000fec0003800000 */
.L_x_16037:
        /* <DEDUP_REMOVED lines=20> */
.L_x_16042:
[----:B------:R-:W-:Y:S05]  /*1abf0*/  BSYNC B0 ;  /* 0x0000000000007941 */ /* 0x000fea0003800000 */
.L_x_16041:
[----:B------:R-:W-:Y:S01]  /*1ac00*/  IMAD.SHL.U32 R3, R3, 0x200000, RZ ;  /* 0x0020000003037824 */ /* 0x000fe200078e00ff */
[----:B------:R-:W-:-:S04]  /*1ac10*/  LEA R5, R0, 0x37800000, 0x17 ;  /* 0x3780000000057811 */ /* 0x000fc800078eb8ff */
[----:B------:R-:W-:Y:S01]  /*1ac20*/  LOP3.LUT R24, R5, R3, R24, 0xfe, !PT ;  /* 0x0000000305187212 */ /* 0x000fe200078efe18 */
[----:B------:R-:W-:Y:S06]  /*1ac30*/  BRA `(.L_x_16024) ;  /* 0x0000000000947947 */ /* 0x000fec0003800000 */
.L_x_16036:
        /* <DEDUP_REMOVED lines=14> */
.L_x_16023:
        /* <DEDUP_REMOVED lines=16> */
.L_x_16045:
[----:B------:R-:W-:Y:S01]  /*1ae20*/  IMAD.MOV.U32 R24, RZ, RZ, RZ ;  /* 0x000000ffff187224 */ /* 0x000fe200078e00ff */
[----:B------:R-:W-:Y:S06]  /*1ae30*/  BRA `(.L_x_16024) ;  /* 0x0000000000147947 */ /* 0x000fec0003800000 */
.L_x_16044:
[----:B------:R-:W3:Y:S02]  /*1ae40*/  LDG.E.64 R4, desc[UR36][R4.64] ;  /* 0x0000002404047981 */ /* 0x000ee4000c1e1b00 */
[----:B---3--:R0:W1:Y:S01]  /*1ae50*/  I2F.U64 R24, R4 ;  /* 0x0000000400187312 */ /* 0x0080620000301000 */
[----:B------:R-:W-:Y:S05]  /*1ae60*/  BRA `(.L_x_16024) ;  /* 0x0000000000087947 */ /* 0x000fea0003800000 */
.L_x_16043:
[----:B------:R-:W3:Y:S02]  /*1ae70*/  LDG.E R4, desc[UR36][R4.64] ;  /* 0x0000002404047981 */ /* 0x000ee4000c1e1900 */
[----:B---3--:R-:W-:-:S07]  /*1ae80*/  I2FP.F32.U32 R24, R4 ;  /* 0x0000000400187245 */ /* 0x008fce0000201000 */
.L_x_16024:
[----:B------:R-:W-:Y:S05]  /*1ae90*/  BSYNC B6 ;  /* 0x0000000000067941 */ /* 0x000fea0003800000 */
.L_x_16018:
        /* <DEDUP_REMOVED lines=19> */
.L_x_16050:
[----:B------:R-:W3:Y:S02]  /*1afd0*/  LDG.E.U8 R0, desc[UR36][R2.64] ;  /* 0x0000002402007981 */ /* 0x000ee4000c1e1100 */
[----:B---3--:R-:W-:Y:S01]  /*1afe0*/  I2FP.F32.U32 R0, R0 ;  /* 0x0000000000007245 */ /* 0x008fe20000201000 */
[----:B------:R-:W-:Y:S06]  /*1aff0*/  BRA `(.L_x_16052) ;  /* 0x0000000c002c7947 */ /* 0x000fec0003800000 */
.L_x_16049:
        /* <DEDUP_REMOVED lines=9> */
.L_x_16054:
[----:B------:R-:W3:Y:S02]  /*1b090*/  LDG.E R0, desc[UR36][R2.64] ;  /* 0x0000002402007981 */ /* 0x000ee4000c1e1900 */
[----:B---3--:R-:W-:Y:S01]  /*1b0a0*/  I2FP.F32.S32 R0, R0 ;  /* 0x0000000000007245 */ /* 0x008fe20000201400 */
[----:B------:R-:W-:Y:S06]  /*1b0b0*/  BRA `(.L_x_16052) ;  /* 0x0000000800fc7947 */ /* 0x000fec0003800000 */
.L_x_16053:
[----:B------:R-:W3:Y:S02]  /*1b0c0*/  LDG.E.U16 R0, desc[UR36][R2.64] ;  /* 0x0000002402007981 */ /* 0x000ee4000c1e1500 */
[----:B---3--:R-:W0:Y:S01]  /*1b0d0*/  I2F.S16 R0, R0 ;  /* 0x0000000000007306 */ /* 0x008e220000101400 */
[----:B------:R-:W-:Y:S05]  /*1b0e0*/  BRA `(.L_x_16052) ;  /* 0x0000000800f07947 */ /* 0x000fea0003800000 */
.L_x_16048:
        /* <DEDUP_REMOVED lines=8> */
.L_x_16056:
[----:B------:R-:W3:Y:S02]  /*1b170*/  LDG.E.U16 R0, desc[UR36][R2.64] ;  /* 0x0000002402007981 */ /* 0x000ee4000c1e1500 */
[----:B---3--:R-:W-:Y:S01]  /*1b180*/  HADD2.F32 R0, -RZ, R0.H0_H0 ;  /* 0x20000000ff007230 */ /* 0x008fe20000004100 */
[----:B------:R-:W-:Y:S06]  /*1b190*/  BRA `(.L_x_16052) ;  /* 0x0000000800c47947 */ /* 0x000fec0003800000 */
.L_x_16055:
        /* <DEDUP_REMOVED lines=8> */
.L_x_16058:
[----:B------:R-:W3:Y:S02]  /*1b220*/  LDG.E.U16 R0, desc[UR36][R2.64] ;  /* 0x0000002402007981 */ /* 0x000ee4000c1e1500 */
[----:B---3--:R-:W-:Y:S01]  /*1b230*/  HADD2.F32 R0, -RZ, R0.H0_H0 ;  /* 0x20000000ff007230 */ /* 0x008fe20000004100 */
[----:B------:R-:W-:Y:S06]  /*1b240*/  BRA `(.L_x_16052) ;  /* 0x0000000800987947 */ /* 0x000fec0003800000 */
.L_x_16057:
[----:B------:R-:W3:Y:S01]  /*1b250*/  LDG.E.64 R2, desc[UR36][R2.64] ;  /* 0x0000002402027981 */ /* 0x000ee2000c1e1b00 */
[----:B------:R-:W-:Y:S01]  /*1b260*/  UMOV UR4, 0xf0000000 ;  /* 0xf000000000047882 */ /* 0x000fe20000000000 */
[----:B------:R-:W-:Y:S01]  /*1b270*/  UMOV UR5, 0x380fffff ;  /* 0x380fffff00057882 */ /* 0x000fe20000000000 */
[----:B---3--:R-:W0:Y:S01]  /*1b280*/  F2F.F32.F64 R0, R2 ;  /* 0x0000000200007310 */ /* 0x008e220000301000 */
[----:B------:R-:W-:-:S14]  /*1b290*/  DSETP.GEU.AND P0, PT, |R2|, UR4, PT ;  /* 0x0000000402007e2a */ /* 0x000fdc000bf0e200 */
[----:B0-----:R-:W-:Y:S01]  /*1b2a0*/  @!P0 FMUL R0, R0, 1.175494350822287508e-38 ;  /* 0x0080000000008820 */ /* 0x001fe20000400000 */
[----:B------:R-:W-:Y:S06]  /*1b2b0*/  BRA `(.L_x_16052) ;  /* 0x00000008007c7947 */ /* 0x000fec0003800000 */
.L_x_16047:
        /* <DEDUP_REMOVED lines=12> */
.L_x_16061:
[----:B------:R-:W3:Y:S01]  /*1b380*/  LDG.E.64 R2, desc[UR36][R2.64] ;  /* 0x0000002402027981 */ /* 0x000ee2000c1e1b00 */
[----:B------:R-:W-:Y:S01]  /*1b390*/  UMOV UR4, 0xf0000000 ;  /* 0xf000000000047882 */ /* 0x000fe20000000000 */
[----:B------:R-:W-:Y:S01]  /*1b3a0*/  UMOV UR5, 0x380fffff ;  /* 0x380fffff00057882 */ /* 0x000fe20000000000 */
[----:B---3--:R-:W0:Y:S01]  /*1b3b0*/  F2F.F32.F64 R0, R2 ;  /* 0x0000000200007310 */ /* 0x008e220000301000 */
[----:B------:R-:W-:-:S14]  /*1b3c0*/  DSETP.GEU.AND P0, PT, |R2|, UR4, PT ;  /* 0x0000000402007e2a */ /* 0x000fdc000bf0e200 */
[----:B0-----:R-:W-:Y:S01]  /*1b3d0*/  @!P0 FMUL R0, R0, 1.175494350822287508e-38 ;  /* 0x0080000000008820 */ /* 0x001fe20000400000 */
[----:B------:R-:W-:Y:S06]  /*1b3e0*/  BRA `(.L_x_16052) ;  /* 0x0000000800307947 */ /* 0x000fec0003800000 */
.L_x_16060:
        /* <DEDUP_REMOVED lines=26> */
.L_x_16063:
        /* <DEDUP_REMOVED lines=13> */
.L_x_16062:
[----:B------:R-:W3:Y:S02]  /*1b660*/  LDG.E.U16 R0, desc[UR36][R2.64] ;  /* 0x0000002402007981 */ /* 0x000ee4000c1e1500 */
[----:B---3--:R-:W-:Y:S01]  /*1b670*/  IMAD.U32 R0, R0, 0x10000, RZ ;  /* 0x0001000000007824 */ /* 0x008fe200078e00ff */
[----:B------:R-:W-:Y:S06]  /*1b680*/  BRA `(.L_x_16052) ;  /* 0x0000000400887947 */ /* 0x000fec0003800000 */
.L_x_16059:
        /* <DEDUP_REMOVED lines=11> */
.L_x_16066:
        /* <DEDUP_REMOVED lines=20> */
.L_x_16068:
[----:B------:R-:W-:Y:S05]  /*1b880*/  BSYNC B0 ;  /* 0x0000000000007941 */ /* 0x000fea0003800000 */
.L_x_16067:
[----:B------:R-:W-:Y:S01]  /*1b890*/  LEA R3, R0, 0x3b800000, 0x17 ;  /* 0x3b80000000037811 */ /* 0x000fe200078eb8ff */
[----:B------:R-:W-:-:S05]  /*1b8a0*/  IMAD.SHL.U32 R0, R2, 0x100000, RZ ;  /* 0x0010000002007824 */ /* 0x000fca00078e00ff */
[----:B------:R-:W-:Y:S01]  /*1b8b0*/  LOP3.LUT R0, R3, R0, R4, 0xfe, !PT ;  /* 0x0000000003007212 */ /* 0x000fe200078efe04 */
[----:B------:R-:W-:Y:S06]  /*1b8c0*/  BRA `(.L_x_16052) ;  /* 0x0000000000f87947 */ /* 0x000fec0003800000 */
.L_x_16065:
        /* <DEDUP_REMOVED lines=20> */
.L_x_16070:
[----:B------:R-:W-:Y:S05]  /*1ba10*/  BSYNC B0 ;  /* 0x0000000000007941 */ /* 0x000fea0003800000 */
.L_x_16069:
[----:B------:R-:W-:Y:S01]  /*1ba20*/  LEA R3, R0, 0x37800000, 0x17 ;  /* 0x3780000000037811 */ /* 0x000fe200078eb8ff */
[----:B------:R-:W-:-:S05]  /*1ba30*/  IMAD.SHL.U32 R0, R2, 0x200000, RZ ;  /* 0x0020000002007824 */ /* 0x000fca00078e00ff */
[----:B------:R-:W-:Y:S01]  /*1ba40*/  LOP3.LUT R0, R3, R0, R4, 0xfe, !PT ;  /* 0x0000000003007212 */ /* 0x000fe200078efe04 */
[----:B------:R-:W-:Y:S06]  /*1ba50*/  BRA `(.L_x_16052) ;  /* 0x0000000000947947 */ /* 0x000fec0003800000 */
.L_x_16064:
        /* <DEDUP_REMOVED lines=14> */
.L_x_16051:
        /* <DEDUP_REMOVED lines=16> */
.L_x_16073:
[----:B------:R-:W-:Y:S01]  /*1bc40*/  IMAD.MOV.U32 R0, RZ, RZ, RZ ;  /* 0x000000ffff007224 */ /* 0x000fe200078e00ff */
[----:B------:R-:W-:Y:S06]  /*1bc50*/  BRA `(.L_x_16052) ;  /* 0x0000000000147947 */ /* 0x000fec0003800000 */
.L_x_16072:
[----:B------:R-:W3:Y:S02]  /*1bc60*/  LDG.E.64 R2, desc[UR36][R2.64] ;  /* 0x0000002402027981 */ /* 0x000ee4000c1e1b00 */
[----:B---3--:R0:W3:Y:S01]  /*1bc70*/  I2F.U64 R0, R2 ;  /* 0x0000000200007312 */ /* 0x0080e20000301000 */
[----:B------:R-:W-:Y:S05]  /*1bc80*/  BRA `(.L_x_16052) ;  /* 0x0000000000087947 */ /* 0x000fea0003800000 */
.L_x_16071:
[----:B------:R-:W3:Y:S02]  /*1bc90*/  LDG.E R0, desc[UR36][R2.64] ;  /* 0x0000002402007981 */ /* 0x000ee4000c1e1900 */
[----:B---3--:R-:W-:-:S07]  /*1bca0*/  I2FP.F32.U32 R0, R0 ;  /* 0x0000000000007245 */ /* 0x008fce0000201000 */
.L_x_16052:
[----:B------:R-:W-:Y:S05]  /*1bcb0*/  BSYNC B6 ;  /* 0x0000000000067941 */ /* 0x000fea0003800000 */
.L_x_16046:
[----:B------:R-:W1:Y:S01]  /*1bcc0*/  LDC.U8 R6, c[0x0][0x6b8] ;  /* 0x0001ae00ff067b82 */ /* 0x000e620000000000 */
[----:B0-2345:R-:W-:Y:S01]  /*1bcd0*/  FMUL.FTZ R3, R25, R25 ;  /* 0x0000001919037220 */ /* 0x03dfe20000410000 */
[----:B------:R-:W-:Y:S01]  /*1bce0*/  HADD2.F32 R5, -RZ, R18.H0_H0 ;  /* 0x20000012ff057230 */ /* 0x000fe20000004100 */
[----:B------:R-:W-:Y:S01]  /*1bcf0*/  ULDC UR4, c[0x0][0x6a8] ;  /* 0x0001aa0000047ab9 */ /* 0x000fe20000000800 */
[----:B------:R-:W-:Y:S02]  /*1bd00*/  HADD2.F32 R2, -RZ, R19.H0_H0 ;  /* 0x20000013ff027230 */ /* 0x000fe40000004100 */
[----:B-1----:R-:W-:Y:S01]  /*1bd10*/  FMUL.FTZ R3, R3, R24 ;  /* 0x0000001803037220 */ /* 0x002fe20000410000 */
[----:B------:R-:W-:Y:S01]  /*1bd20*/  FMUL.FTZ R25, R25, R22 ;  /* 0x0000001619197220 */ /* 0x000fe20000410000 */
[----:B------:R-:W-:Y:S01]  /*1bd30*/  FFMA.FTZ R0, -R0, UR4, R5 ;  /* 0x0000000400007c23 */ /* 0x000fe20008010105 */
        /* <DEDUP_REMOVED lines=20> */
.L_x_16077:
[----:B------:R-:W-:-:S06]  /*1be80*/  HADD2.F32 R3, -RZ, R0.H0_H0 ;  /* 0x20000000ff037230 */ /* 0x000fcc0000004100 */
[----:B------:R-:W0:Y:S02]  /*1be90*/  F2I.S64.TRUNC R2, R3 ;  /* 0x0000000300027311 */ /* 0x000e24000020d900 */
[----:B0-----:R0:W-:Y:S01]  /*1bea0*/  STG.E.U8 desc[UR36][R16.64], R2 ;  /* 0x0000000210007986 */ /* 0x0011e2000c101124 */
[----:B------:R-:W-:Y:S05]  /*1beb0*/  BRA `(.L_x_16079) ;  /* 0x0000000c00847947 */ /* 0x000fea0003800000 */
.L_x_16076:
        /* <DEDUP_REMOVED lines=10> */
.L_x_16081:
[----:B------:R-:W-:-:S04]  /*1bf60*/  HADD2.F32 R0, -RZ, R0.H0_H0 ;  /* 0x20000000ff007230 */ /* 0x000fc80000004100 */
[----:B------:R-:W0:Y:S02]  /*1bf70*/  F2I.FTZ.TRUNC.NTZ R3, R0 ;  /* 0x0000000000037305 */ /* 0x000e24000021f100 */
[----:B0-----:R0:W-:Y:S01]  /*1bf80*/  STG.E desc[UR36][R16.64], R3 ;  /* 0x0000000310007986 */ /* 0x0011e2000c101924 */
[----:B------:R-:W-:Y:S05]  /*1bf90*/  BRA `(.L_x_16079) ;  /* 0x0000000c004c7947 */ /* 0x000fea0003800000 */
.L_x_16080:
[----:B------:R-:W-:-:S04]  /*1bfa0*/  HADD2.F32 R0, -RZ, R0.H0_H0 ;  /* 0x20000000ff007230 */ /* 0x000fc80000004100 */
[----:B------:R-:W0:Y:S02]  /*1bfb0*/  F2I.FTZ.TRUNC.NTZ R3, R0 ;  /* 0x0000000000037305 */ /* 0x000e24000021f100 */
[----:B0-----:R0:W-:Y:S01]  /*1bfc0*/  STG.E.U16 desc[UR36][R16.64], R3 ;  /* 0x0000000310007986 */ /* 0x0011e2000c101524 */
[----:B------:R-:W-:Y:S05]  /*1bfd0*/  BRA `(.L_x_16079) ;  /* 0x0000000c003c7947 */ /* 0x000fea0003800000 */
.L_x_16075:
        /* <DEDUP_REMOVED lines=9> */
.L_x_16083:
[----:B------:R0:W-:Y:S01]  /*1c070*/  STG.E.U16 desc[UR36][R16.64], R0 ;  /* 0x0000000010007986 */ /* 0x0001e2000c101524 */
[----:B------:R-:W-:Y:S05]  /*1c080*/  BRA `(.L_x_16079) ;  /* 0x0000000c00107947 */ /* 0x000fea0003800000 */
.L_x_16082:
        /* <DEDUP_REMOVED lines=10> */
.L_x_16085:
[----:B------:R-:W-:-:S05]  /*1c130*/  HADD2.F32 R0, -RZ, R0.H0_H0 ;  /* 0x20000000ff007230 */ /* 0x000fca0000004100 */
[----:B------:R-:W-:-:S04]  /*1c140*/  F2FP.F16.F32.PACK_AB R0, RZ, R0 ;  /* 0x00000000ff00723e */ /* 0x000fc800000000ff */
[----:B------:R-:W-:-:S05]  /*1c150*/  PRMT R0, R0, 0x5410, RZ ;  /* 0x0000541000007816 */ /* 0x000fca00000000ff */
[----:B------:R0:W-:Y:S01]  /*1c160*/  STG.E desc[UR36][R16.64], R0 ;  /* 0x0000000010007986 */ /* 0x0001e2000c101924 */
[----:B------:R-:W-:Y:S05]  /*1c170*/  BRA `(.L_x_16079) ;  /* 0x0000000800d47947 */ /* 0x000fea0003800000 */
.L_x_16084:
[----:B------:R-:W-:-:S05]  /*1c180*/  HADD2.F32 R2, -RZ, R0.H0_H0 ;  /* 0x20000000ff027230 */ /* 0x000fca0000004100 */
[----:B------:R-:W-:-:S06]  /*1c190*/  FMUL.FTZ R2, R2, 1 ;  /* 0x3f80000002027820 */ /* 0x000fcc0000410000 */
[----:B------:R-:W0:Y:S02]  /*1c1a0*/  F2F.F64.F32 R2, R2 ;  /* 0x0000000200027310 */ /* 0x000e240000201800 */
[----:B0-----:R0:W-:Y:S01]  /*1c1b0*/  STG.E.64 desc[UR36][R16.64], R2 ;  /* 0x0000000210007986 */ /* 0x0011e2000c101b24 */
[----:B------:R-:W-:Y:S05]  /*1c1c0*/  BRA `(.L_x_16079) ;  /* 0x0000000800c07947 */ /* 0x000fea0003800000 */
.L_x_16074:
        /* <DEDUP_REMOVED lines=13> */
.L_x_16088:
[----:B------:R-:W-:Y:S01]  /*1c2a0*/  HADD2.F32 R0, -RZ, R0.H0_H0 ;  /* 0x20000000ff007230 */ /* 0x000fe20000004100 */
[----:B------:R-:W-:-:S04]  /*1c2b0*/  CS2R R6, SRZ ;  /* 0x0000000000067805 */ /* 0x000fc8000001ff00 */
[----:B------:R-:W-:-:S04]  /*1c2c0*/  FMUL.FTZ R0, R0, 1 ;  /* 0x3f80000000007820 */ /* 0x000fc80000410000 */
[----:B------:R-:W0:Y:S02]  /*1c2d0*/  F2F.F64.F32 R4, R0 ;  /* 0x0000000000047310 */ /* 0x000e240000201800 */
[----:B0-----:R0:W-:Y:S01]  /*1c2e0*/  STG.E.128 desc[UR36][R16.64], R4 ;  /* 0x0000000410007986 */ /* 0x0011e2000c101d24 */
[----:B------:R-:W-:Y:S05]  /*1c2f0*/  BRA `(.L_x_16079) ;  /* 0x0000000800747947 */ /* 0x000fea0003800000 */
.L_x_16087:
        /* <DEDUP_REMOVED lines=21> */
.L_x_16092:
[----:B------:R-:W-:Y:S05]  /*1c450*/  BSYNC B0 ;  /* 0x0000000000007941 */ /* 0x000fea0003800000 */
.L_x_16091:
[----:B------:R-:W-:-:S05]  /*1c460*/  LOP3.LUT R3, R0, R3, RZ, 0xfc, !PT ;  /* 0x0000000300037212 */ /* 0x000fca00078efcff */
[----:B------:R3:W-:Y:S01]  /*1c470*/  STG.E.U8 desc[UR36][R16.64], R3 ;  /* 0x0000000310007986 */ /* 0x0007e2000c101124 */
[----:B------:R-:W-:Y:S05]  /*1c480*/  BRA `(.L_x_16079) ;  /* 0x0000000800107947 */ /* 0x000fea0003800000 */
.L_x_16090:
        /* <DEDUP_REMOVED lines=13> */
.L_x_16094:
[----:B------:R-:W-:Y:S01]  /*1c560*/  IMAD.MOV.U32 R0, RZ, RZ, 0x7f ;  /* 0x0000007fff007424 */ /* 0x000fe200078e00ff */
[----:B------:R-:W-:-:S04]  /*1c570*/  ISETP.GT.U32.AND P0, PT, R2, 0x7f800000, PT ;  /* 0x7f8000000200780c */ /* 0x000fc80003f04070 */
[----:B------:R-:W-:-:S09]  /*1c580*/  SEL R0, R0, 0x7c, P0 ;  /* 0x0000007c00007807 */ /* 0x000fd20000000000 */
.L_x_16095:
[----:B------:R-:W-:Y:S05]  /*1c590*/  BSYNC B0 ;  /* 0x0000000000007941 */ /* 0x000fea0003800000 */
.L_x_16093:
[----:B------:R-:W-:-:S04]  /*1c5a0*/  LOP3.LUT R2, R3, 0x80000000, RZ, 0xc0, !PT ;  /* 0x8000000003027812 */ /* 0x000fc800078ec0ff */
[----:B------:R-:W-:-:S04]  /*1c5b0*/  SHF.R.U32.HI R3, RZ, 0x18, R2 ;  /* 0x00000018ff037819 */ /* 0x000fc80000011602 */
[----:B------:R-:W-:-:S05]  /*1c5c0*/  LOP3.LUT R3, R0, R3, RZ, 0xfc, !PT ;  /* 0x0000000300037212 */ /* 0x000fca00078efcff */
[----:B------:R4:W-:Y:S01]  /*1c5d0*/  STG.E.U8 desc[UR36][R16.64], R3 ;  /* 0x0000000310007986 */ /* 0x0009e2000c101124 */
[----:B------:R-:W-:Y:S05]  /*1c5e0*/  BRA `(.L_x_16079) ;  /* 0x0000000400b87947 */ /* 0x000fea0003800000 */
.L_x_16089:
[----:B------:R-:W-:-:S05]  /*1c5f0*/  HADD2.F32 R0, -RZ, R0.H0_H0 ;  /* 0x20000000ff007230 */ /* 0x000fca0000004100 */
[----:B------:R-:W-:-:S05]  /*1c600*/  F2FP.BF16.F32.PACK_AB R0, RZ, R0 ;  /* 0x00000000ff00723e */ /* 0x000fca00000010ff */
[----:B------:R2:W-:Y:S01]  /*1c610*/  STG.E.U16 desc[UR36][R16.64], R0 ;  /* 0x0000000010007986 */ /* 0x0005e2000c101524 */
[----:B------:R-:W-:Y:S05]  /*1c620*/  BRA `(.L_x_16079) ;  /* 0x0000000400a87947 */ /* 0x000fea0003800000 */
.L_x_16086:
        /* <DEDUP_REMOVED lines=12> */
.L_x_16098:
        /* <DEDUP_REMOVED lines=17> */
.L_x_16101:
[----:B------:R-:W-:-:S04]  /*1c800*/  LOP3.LUT R2, R3, 0x80000000, RZ, 0xc0, !PT ;  /* 0x8000000003027812 */ /* 0x000fc800078ec0ff */
[----:B------:R-:W-:-:S04]  /*1c810*/  SHF.R.U32.HI R3, RZ, 0x18, R2 ;  /* 0x00000018ff037819 */ /* 0x000fc80000011602 */
[----:B------:R-:W-:-:S04]  /*1c820*/  LOP3.LUT R0, R0, R3, RZ, 0xfc, !PT ;  /* 0x0000000300007212 */ /* 0x000fc800078efcff */
[----:B------:R-:W-:-:S07]  /*1c830*/  PRMT R8, R0, 0x7610, R8 ;  /* 0x0000761000087816 */ /* 0x000fce0000000008 */
.L_x_16100:
[----:B------:R-:W-:Y:S05]  /*1c840*/  BSYNC B0 ;  /* 0x0000000000007941 */ /* 0x000fea0003800000 */
.L_x_16099:
[----:B------:R0:W-:Y:S01]  /*1c850*/  STG.E.U8 desc[UR36][R16.64], R8 ;  /* 0x0000000810007986 */ /* 0x0001e2000c101124 */
[----:B------:R-:W-:Y:S05]  /*1c860*/  BRA `(.L_x_16079) ;  /* 0x0000000400187947 */ /* 0x000fea0003800000 */
.L_x_16097:
        /* <DEDUP_REMOVED lines=17> */
.L_x_16104:
[----:B------:R-:W-:-:S04]  /*1c980*/  LOP3.LUT R2, R3, 0x80000000, RZ, 0xc0, !PT ;  /* 0x8000000003027812 */ /* 0x000fc800078ec0ff */
[----:B------:R-:W-:-:S04]  /*1c990*/  SHF.R.U32.HI R3, RZ, 0x18, R2 ;  /* 0x00000018ff037819 */ /* 0x000fc80000011602 */
[----:B------:R-:W-:-:S04]  /*1c9a0*/  LOP3.LUT R0, R0, R3, RZ, 0xfc, !PT ;  /* 0x0000000300007212 */ /* 0x000fc800078efcff */
[----:B------:R-:W-:-:S07]  /*1c9b0*/  PRMT R8, R0, 0x7610, R8 ;  /* 0x0000761000087816 */ /* 0x000fce0000000008 */
.L_x_16103:
[----:B------:R-:W-:Y:S05]  /*1c9c0*/  BSYNC B0 ;  /* 0x0000000000007941 */ /* 0x000fea0003800000 */
.L_x_16102:
[----:B------:R0:W-:Y:S01]  /*1c9d0*/  STG.E.U8 desc[UR36][R16.64], R8 ;  /* 0x0000000810007986 */ /* 0x0001e2000c101124 */
[----:B------:R-:W-:Y:S05]  /*1c9e0*/  BRA `(.L_x_16079) ;  /* 0x0000000000b87947 */ /* 0x000fea0003800000 */
.L_x_16096:
        /* <DEDUP_REMOVED lines=22> */
.L_x_16078:
        /* <DEDUP_REMOVED lines=16> */
.L_x_16107:
[----:B------:R-:W-:Y:S05]  /*1cc50*/  BRA `(.L_x_16079) ;  /* 0x00000000001c7947 */ /* 0x000fea0003800000 */
.L_x_16106:
[----:B------:R-:W-:-:S06]  /*1cc60*/  HADD2.F32 R2, -RZ, R0.H0_H0 ;  /* 0x20000000ff027230 */ /* 0x000fcc0000004100 */
[----:B------:R-:W0:Y:S02]  /*1cc70*/  F2I.U64.TRUNC R2, R2 ;  /* 0x0000000200027311 */ /* 0x000e24000020d800 */
[----:B0-----:R0:W-:Y:S01]  /*1cc80*/  STG.E.64 desc[UR36][R16.64], R2 ;  /* 0x0000000210007986 */ /* 0x0011e2000c101b24 */
[----:B------:R-:W-:Y:S05]  /*1cc90*/  BRA `(.L_x_16079) ;  /* 0x00000000000c7947 */ /* 0x000fea0003800000 */
.L_x_16105:
[----:B------:R-:W-:-:S04]  /*1cca0*/  HADD2.F32 R0, -RZ, R0.H0_H0 ;  /* 0x20000000ff007230 */ /* 0x000fc80000004100 */
[----:B------:R-:W0:Y:S02]  /*1ccb0*/  F2I.FTZ.U32.TRUNC.NTZ R3, R0 ;  /* 0x0000000000037305 */ /* 0x000e24000021f000 */
[----:B0-----:R0:W-:Y:S02]  /*1ccc0*/  STG.E desc[UR36][R16.64], R3 ;  /* 0x0000000310007986 */ /* 0x0011e4000c101924 */
.L_x_16079:
[----:B------:R-:W-:-:S07]  /*1ccd0*/  VIADD R29, R29, 0x80 ;  /* 0x000000801d1d7836 */ /* 0x000fce0000000000 */
.L_x_15866:
[----:B------:R-:W-:Y:S05]  /*1cce0*/  BSYNC B7 ;  /* 0x0000000000077941 */ /* 0x000fea0003800000 */
.L_x_15865:
[----:B------:R-:W-:Y:S02]  /*1ccf0*/  ULDC UR4, c[0x0][0x210] ;  /* 0x0000840000047ab9 */ /* 0x000fe40000000800 */
[----:B------:R-:W-:-:S13]  /*1cd00*/  ISETP.GE.AND P0, PT, R29, UR4, PT ;  /* 0x000000041d007c0c */ /* 0x000fda000bf06270 */
[----:B------:R-:W-:Y:S05]  /*1cd10*/  @P0 EXIT ;  /* 0x000000000000094d */ /* 0x000fea0003800000 */
[----:B0---4-:R-:W0:Y:S01]  /*1cd20*/  LDC R6, c[0x0][0x218] ;  /* 0x00008600ff067b82 */ /* 0x011e220000000800 */
[----:B------:R-:W-:Y:S02]  /*1cd30*/  CS2R R24, SRZ ;  /* 0x0000000000187805 */ /* 0x000fe4000001ff00 */
[----:B------:R-:W-:Y:S02]  /*1cd40*/  CS2R R22, SRZ ;  /* 0x0000000000167805 */ /* 0x000fe4000001ff00 */
[----:B------:R-:W-:Y:S01]  /*1cd50*/  CS2R R18, SRZ ;  /* 0x0000000000127805 */ /* 0x000fe2000001ff00 */
        /* <DEDUP_REMOVED lines=527> */
.L_x_16108:
        /* <DEDUP_REMOVED lines=23> */
.L_x_16112:
[----:B------:R-:W2:Y:S02]  /*1efc0*/  LDG.E.U8 R2, desc[UR36][R2.64] ;  /* 0x0000002402027981 */ /* 0x000ea4000c1e1100 */
[----:B--2---:R-:W-:-:S04]  /*1efd0*/  I2FP.F32.U32 R0, R2 ;  /* 0x0000000200007245 */ /* 0x004fc80000201000 */
[----:B------:R-:W-:-:S04]  /*1efe0*/  F2FP.F16.F32.PACK_AB R0, RZ, R0 ;  /* 0x00000000ff00723e */ /* 0x000fc800000000ff */
[----:B------:R-:W-:Y:S01]  /*1eff0*/  PRMT R26, R0, 0x7610, R26 ;  /* 0x00007610001a7816 */ /* 0x000fe2000000001a */
[----:B------:R-:W-:Y:S06]  /*1f000*/  BRA `(.L_x_16114) ;  /* 0x0000000c00bc7947 */ /* 0x000fec0003800000 */
.L_x_16111:
        /* <DEDUP_REMOVED lines=11> */
.L_x_16116:
[----:B------:R-:W2:Y:S02]  /*1f0c0*/  LDG.E R2, desc[UR36][R2.64] ;  /* 0x0000002402027981 */ /* 0x000ea4000c1e1900 */
[----:B--2---:R-:W-:-:S04]  /*1f0d0*/  I2FP.F32.S32 R0, R2 ;  /* 0x0000000200007245 */ /* 0x004fc80000201400 */
[----:B------:R-:W-:-:S04]  /*1f0e0*/  F2FP.F16.F32.PACK_AB R0, RZ, R0 ;  /* 0x00000000ff00723e */ /* 0x000fc800000000ff */
[----:B------:R-:W-:Y:S01]  /*1f0f0*/  PRMT R26, R0, 0x7610, R26 ;  /* 0x00007610001a7816 */ /* 0x000fe2000000001a */
[----:B------:R-:W-:Y:S06]  /*1f100*/  BRA `(.L_x_16114) ;  /* 0x0000000c007c7947 */ /* 0x000fec0003800000 */
.L_x_16115:
[----:B------:R-:W2:Y:S02]  /*1f110*/  LDG.E.U16 R2, desc[UR36][R2.64] ;  /* 0x0000002402027981 */ /* 0x000ea4000c1e1500 */
[----:B--2---:R-:W0:Y:S02]  /*1f120*/  I2F.S16 R0, R2 ;  /* 0x0000000200007306 */ /* 0x004e240000101400 */
[----:B0-----:R-:W-:-:S04]  /*1f130*/  F2FP.F16.F32.PACK_AB R0, RZ, R0 ;  /* 0x00000000ff00723e */ /* 0x001fc800000000ff */
[----:B------:R-:W-:Y:S01]  /*1f140*/  PRMT R26, R0, 0x7610, R26 ;  /* 0x00007610001a7816 */ /* 0x000fe2000000001a */
[----:B------:R-:W-:Y:S06]  /*1f150*/  BRA `(.L_x_16114) ;  /* 0x0000000c00687947 */ /* 0x000fec0003800000 */
.L_x_16110:
        /* <DEDUP_REMOVED lines=9> */
.L_x_16118:
[----:B------:R1:W5:Y:S01]  /*1f1f0*/  LDG.E.U16 R26, desc[UR36][R2.64] ;  /* 0x00000024021a7981 */ /* 0x000362000c1e1500 */
[----:B------:R-:W-:Y:S05]  /*1f200*/  BRA `(.L_x_16114) ;  /* 0x0000000c003c7947 */ /* 0x000fea0003800000 */
.L_x_16117:
        /* <DEDUP_REMOVED lines=9> */
.L_x_16120:
[----:B------:R0:W5:Y:S01]  /*1f2a0*/  LDG.E.U16 R26, desc[UR36][R2.64] ;  /* 0x00000024021a7981 */ /* 0x000162000c1e1500 */
[----:B------:R-:W-:Y:S05]  /*1f2b0*/  BRA `(.L_x_16114) ;  /* 0x0000000c00107947 */ /* 0x000fea0003800000 */
.L_x_16119:
        /* <DEDUP_REMOVED lines=9> */
.L_x_16109:
        /* <DEDUP_REMOVED lines=14> */
.L_x_16123:
        /* <DEDUP_REMOVED lines=9> */
.L_x_16122:
        /* <DEDUP_REMOVED lines=28> */
.L_x_16125:
        /* <DEDUP_REMOVED lines=15> */
.L_x_16124:
[----:B------:R-:W2:Y:S02]  /*1f770*/  LDG.E.U16 R0, desc[UR36][R2.64] ;  /* 0x0000002402007981 */ /* 0x000ea4000c1e1500 */
[----:B--2---:R-:W-:-:S05]  /*1f780*/  IMAD.U32 R0, R0, 0x10000, RZ ;  /* 0x0001000000007824 */ /* 0x004fca00078e00ff */
[----:B------:R-:W-:-:S04]  /*1f790*/  F2FP.F16.F32.PACK_AB R0, RZ, R0 ;  /* 0x00000000ff00723e */ /* 0x000fc800000000ff */
[----:B------:R-:W-:Y:S01]  /*1f7a0*/  PRMT R26, R0, 0x7610, R26 ;  /* 0x00007610001a7816 */ /* 0x000fe2000000001a */
[----:B------:R-:W-:Y:S06]  /*1f7b0*/  BRA `(.L_x_16114) ;  /* 0x0000000400d07947 */ /* 0x000fec0003800000 */
.L_x_16121:
        /* <DEDUP_REMOVED lines=13> */
.L_x_16128:
        /* <DEDUP_REMOVED lines=21> */
.L_x_16132:
[----:B------:R-:W-:Y:S05]  /*1f9e0*/  BSYNC B1 ;  /* 0x0000000000017941 */ /* 0x000fea0003800000 */
.L_x_16131:
[----:B------:R-:W-:Y:S01]  /*1f9f0*/  LEA R3, R0, 0x3b800000, 0x17 ;  /* 0x3b80000000037811 */ /* 0x000fe200078eb8ff */
[----:B------:R-:W-:-:S05]  /*1fa00*/  IMAD.SHL.U32 R0, R2, 0x100000, RZ ;  /* 0x0010000002007824 */ /* 0x000fca00078e00ff */
[----:B------:R-:W-:-:S07]  /*1fa10*/  LOP3.LUT R0, R3, R0, R4, 0xfe, !PT ;  /* 0x0000000003007212 */ /* 0x000fce00078efe04 */
.L_x_16130:
[----:B------:R-:W-:Y:S05]  /*1fa20*/  BSYNC B0 ;  /* 0x0000000000007941 */ /* 0x000fea0003800000 */
.L_x_16129:
[----:B------:R-:W-:-:S04]  /*1fa30*/  F2FP.F16.F32.PACK_AB R0, RZ, R0 ;  /* 0x00000000ff00723e */ /* 0x000fc800000000ff */
[----:B------:R-:W-:Y:S01]  /*1fa40*/  PRMT R26, R0, 0x7610, R26 ;  /* 0x00007610001a7816 */ /* 0x000fe2000000001a */
[----:B------:R-:W-:Y:S06]  /*1fa50*/  BRA `(.L_x_16114) ;  /* 0x0000000400287947 */ /* 0x000fec0003800000 */
.L_x_16127:
        /* <DEDUP_REMOVED lines=21> */
.L_x_16136:
[----:B------:R-:W-:Y:S05]  /*1fbb0*/  BSYNC B1 ;  /* 0x0000000000017941 */ /* 0x000fea0003800000 */
.L_x_16135:
[----:B------:R-:W-:Y:S01]  /*1fbc0*/  LEA R3, R0, 0x37800000, 0x17 ;  /* 0x3780000000037811 */ /* 0x000fe200078eb8ff */
[----:B------:R-:W-:-:S05]  /*1fbd0*/  IMAD.SHL.U32 R0, R2, 0x200000, RZ ;  /* 0x0020000002007824 */ /* 0x000fca00078e00ff */
[----:B------:R-:W-:-:S07]  /*1fbe0*/  LOP3.LUT R0, R3, R0, R4, 0xfe, !PT ;  /* 0x0000000003007212 */ /* 0x000fce00078efe04 */
.L_x_16134:
[----:B------:R-:W-:Y:S05]  /*1fbf0*/  BSYNC B0 ;  /* 0x0000000000007941 */ /* 0x000fea0003800000 */
.L_x_16133:
[----:B------:R-:W-:-:S04]  /*1fc00*/  F2FP.F16.F32.PACK_AB R0, RZ, R0 ;  /* 0x00000000ff00723e */ /* 0x000fc800000000ff */
[----:B------:R-:W-:Y:S01]  /*1fc10*/  PRMT R26, R0, 0x7610, R26 ;  /* 0x00007610001a7816 */ /* 0x000fe2000000001a */
[----:B------:R-:W-:Y:S06]  /*1fc20*/  BRA `(.L_x_16114) ;  /* 0x0000000000b47947 */ /* 0x000fec0003800000 */
.L_x_16126:
        /* <DEDUP_REMOVED lines=14> */
.L_x_16140:
[----:B------:R-:W-:Y:S05]  /*1fd10*/  BSYNC B0 ;  /* 0x0000000000007941 */ /* 0x000fea0003800000 */
.L_x_16139:
[----:B------:R-:W-:-:S04]  /*1fd20*/  F2FP.F16.F32.PACK_AB R0, RZ, R0 ;  /* 0x00000000ff00723e */ /* 0x000fc800000000ff */
[----:B------:R-:W-:Y:S01]  /*1fd30*/  PRMT R26, R0, 0x7610, R26 ;  /* 0x00007610001a7816 */ /* 0x000fe2000000001a */
[----:B------:R-:W-:Y:S06]  /*1fd40*/  BRA `(.L_x_16114) ;  /* 0x00000000006c7947 */ /* 0x000fec0003800000 */
.L_x_16113:
        /* <DEDUP_REMOVED lines=16> */
.L_x_16141:
[----:B------:R-:W-:Y:S01]  /*1fe50*/  PRMT R26, RZ, 0x7610, R26 ;  /* 0x00007610ff1a7816 */ /* 0x000fe2000000001a */
[----:B------:R-:W-:Y:S06]  /*1fe60*/  BRA `(.L_x_16114) ;  /* 0x0000000000247947 */ /* 0x000fec0003800000 */
.L_x_16138:
[----:B------:R-:W2:Y:S02]  /*1fe70*/  LDG.E.64 R2, desc[UR36][R2.64] ;  /* 0x0000002402027981 */ /* 0x000ea4000c1e1b00 */
[----:B--2---:R-:W0:Y:S02]  /*1fe80*/  I2F.U64 R0, R2 ;  /* 0x0000000200007312 */ /* 0x004e240000301000 */
[----:B0-----:R-:W-:-:S04]  /*1fe90*/  F2FP.F16.F32.PACK_AB R0, RZ, R0 ;  /* 0x00000000ff00723e */ /* 0x001fc800000000ff */
[----:B------:R-:W-:Y:S01]  /*1fea0*/  PRMT R26, R0, 0x7610, R26 ;  /* 0x00007610001a7816 */ /* 0x000fe2000000001a */
[----:B------:R-:W-:Y:S06]  /*1feb0*/  BRA `(.L_x_16114) ;  /* 0x0000000000107947 */ /* 0x000fec0003800000 */
.L_x_16137:
[----:B------:R-:W2:Y:S02]  /*1fec0*/  LDG.E R2, desc[UR36][R2.64] ;  /* 0x0000002402027981 */ /* 0x000ea4000c1e1900 */
[----:B--2---:R-:W-:-:S04]  /*1fed0*/  I2FP.F32.U32 R0, R2 ;  /* 0x0000000200007245 */ /* 0x004fc80000201000 */
[----:B------:R-:W-:-:S04]  /*1fee0*/  F2FP.F16.F32.PACK_AB R0, RZ, R0 ;  /* 0x00000000ff00723e */ /* 0x000fc800000000ff */
[----:B------:R-:W-:-:S07]  /*1fef0*/  PRMT R26, R0, 0x7610, R26 ;  /* 0x00007610001a7816 */ /* 0x000fce000000001a */
.L_x_16114:
        /* <DEDUP_REMOVED lines=20> */
.L_x_16145:
[----:B------:R-:W2:Y:S02]  /*20040*/  LDG.E.U8 R2, desc[UR36][R2.64] ;  /* 0x0000002402027981 */ /* 0x000ea4000c1e1100 */
[----:B--2---:R-:W-:-:S04]  /*20050*/  I2FP.F32.U32 R0, R2 ;  /* 0x0000000200007245 */ /* 0x004fc80000201000 */
[----:B------:R-:W-:-:S04]  /*20060*/  F2FP.F16.F32.PACK_AB R0, RZ, R0 ;  /* 0x00000000ff00723e */ /* 0x000fc800000000ff */
[----:B------:R-:W-:Y:S01]  /*20070*/  PRMT R25, R0, 0x7610, R25 ;  /* 0x0000761000197816 */ /* 0x000fe20000000019 */
[----:B------:R-:W-:Y:S06]  /*20080*/  BRA `(.L_x_16147) ;  /* 0x0000000c00bc7947 */ /* 0x000fec0003800000 */
.L_x_16144:
        /* <DEDUP_REMOVED lines=11> */
.L_x_16149:
[----:B------:R-:W2:Y:S02]  /*20140*/  LDG.E R2, desc[UR36][R2.64] ;  /* 0x0000002402027981 */ /* 0x000ea4000c1e1900 */
[----:B--2---:R-:W-:-:S04]  /*20150*/  I2FP.F32.S32 R0, R2 ;  /* 0x0000000200007245 */ /* 0x004fc80000201400 */
[----:B------:R-:W-:-:S04]  /*20160*/  F2FP.F16.F32.PACK_AB R0, RZ, R0 ;  /* 0x00000000ff00723e */ /* 0x000fc800000000ff */
[----:B------:R-:W-:Y:S01]  /*20170*/  PRMT R25, R0, 0x7610, R25 ;  /* 0x0000761000197816 */ /* 0x000fe20000000019 */
[----:B------:R-:W-:Y:S06]  /*20180*/  BRA `(.L_x_16147) ;  /* 0x0000000c007c7947 */ /* 0x000fec0003800000 */
.L_x_16148:
[----:B------:R-:W2:Y:S02]  /*20190*/  LDG.E.U16 R2, desc[UR36][R2.64] ;  /* 0x0000002402027981 */ /* 0x000ea4000c1e1500 */
[----:B--2---:R-:W0:Y:S02]  /*201a0*/  I2F.S16 R0, R2 ;  /* 0x0000000200007306 */ /* 0x004e240000101400 */
[----:B0-----:R-:W-:-:S04]  /*201b0*/  F2FP.F16.F32.PACK_AB R0, RZ, R0 ;  /* 0x00000000ff00723e */ /* 0x001fc800000000ff */
[----:B------:R-:W-:Y:S01]  /*201c0*/  PRMT R25, R0, 0x7610, R25 ;  /* 0x0000761000197816 */ /* 0x000fe20000000019 */
[----:B------:R-:W-:Y:S06]  /*201d0*/  BRA `(.L_x_16147) ;  /* 0x0000000c00687947 */ /* 0x000fec0003800000 */
.L_x_16143:
        /* <DEDUP_REMOVED lines=9> */
.L_x_16151:
[----:B------:R0:W5:Y:S01]  /*20270*/  LDG.E.U16 R25, desc[UR36][R2.64] ;  /* 0x0000002402197981 */ /* 0x000162000c1e1500 */
[----:B------:R-:W-:Y:S05]  /*20280*/  BRA `(.L_x_16147) ;  /* 0x0000000c003c7947 */ /* 0x000fea0003800000 */
.L_x_16150:
        /* <DEDUP_REMOVED lines=9> */
.L_x_16153:
[----:B------:R1:W5:Y:S01]  /*20320*/  LDG.E.U16 R25, desc[UR36][R2.64] ;  /* 0x0000002402197981 */ /* 0x000362000c1e1500 */
[----:B------:R-:W-:Y:S05]  /*20330*/  BRA `(.L_x_16147) ;  /* 0x0000000c00107947 */ /* 0x000fea0003800000 */
.L_x_16152:
        /* <DEDUP_REMOVED lines=9> */
.L_x_16142:
        /* <DEDUP_REMOVED lines=14> */
.L_x_16156:
        /* <DEDUP_REMOVED lines=9> */
.L_x_16155:
        /* <DEDUP_REMOVED lines=28> */
.L_x_16158:
        /* <DEDUP_REMOVED lines=15> */
.L_x_16157:
[----:B------:R-:W2:Y:S02]  /*207f0*/  LDG.E.U16 R0, desc[UR36][R2.64] ;  /* 0x0000002402007981 */ /* 0x000ea4000c1e1500 */
[----:B--2---:R-:W-:-:S05]  /*20800*/  IMAD.U32 R0, R0, 0x10000, RZ ;  /* 0x0001000000007824 */ /* 0x004fca00078e00ff */
[----:B------:R-:W-:-:S04]  /*20810*/  F2FP.F16.F32.PACK_AB R0, RZ, R0 ;  /* 0x00000000ff00723e */ /* 0x000fc800000000ff */
[----:B------:R-:W-:Y:S01]  /*20820*/  PRMT R25, R0, 0x7610, R25 ;  /* 0x0000761000197816 */ /* 0x000fe20000000019 */
[----:B------:R-:W-:Y:S06]  /*20830*/  BRA `(.L_x_16147) ;  /* 0x0000000400d07947 */ /* 0x000fec0003800000 */
.L_x_16154:
        /* <DEDUP_REMOVED lines=13> */
.L_x_16161:
        /* <DEDUP_REMOVED lines=21> */
.L_x_16165:
[----:B------:R-:W-:Y:S05]  /*20a60*/  BSYNC B1 ;  /* 0x0000000000017941 */ /* 0x000fea0003800000 */
.L_x_16164:
[----:B------:R-:W-:Y:S01]  /*20a70*/  LEA R3, R0, 0x3b800000, 0x17 ;  /* 0x3b80000000037811 */ /* 0x000fe200078eb8ff */
[----:B------:R-:W-:-:S05]  /*20a80*/  IMAD.SHL.U32 R0, R2, 0x100000, RZ ;  /* 0x0010000002007824 */ /* 0x000fca00078e00ff */
[----:B------:R-:W-:-:S07]  /*20a90*/  LOP3.LUT R0, R3, R0, R4, 0xfe, !PT ;  /* 0x0000000003007212 */ /* 0x000fce00078efe04 */
.L_x_16163:
[----:B------:R-:W-:Y:S05]  /*20aa0*/  BSYNC B0 ;  /* 0x0000000000007941 */ /* 0x000fea0003800000 */
.L_x_16162:
[----:B------:R-:W-:-:S04]  /*20ab0*/  F2FP.F16.F32.PACK_AB R0, RZ, R0 ;  /* 0x00000000ff00723e */ /* 0x000fc800000000ff */
[----:B------:R-:W-:Y:S01]  /*20ac0*/  PRMT R25, R0, 0x7610, R25 ;  /* 0x0000761000197816 */ /* 0x000fe20000000019 */
[----:B------:R-:W-:Y:S06]  /*20ad0*/  BRA `(.L_x_16147) ;  /* 0x0000000400287947 */ /* 0x000fec0003800000 */
.L_x_16160:
        /* <DEDUP_REMOVED lines=21> */
.L_x_16169:
[----:B------:R-:W-:Y:S05]  /*20c30*/  BSYNC B1 ;  /* 0x0000000000017941 */ /* 0x000fea0003800000 */
.L_x_16168:
[----:B------:R-:W-:Y:S01]  /*20c40*/  LEA R3, R0, 0x37800000, 0x17 ;  /* 0x3780000000037811 */ /* 0x000fe200078eb8ff */
[----:B------:R-:W-:-:S05]  /*20c50*/  IMAD.SHL.U32 R0, R2, 0x200000, RZ ;  /* 0x0020000002007824 */ /* 0x000fca00078e00ff */
[----:B------:R-:W-:-:S07]  /*20c60*/  LOP3.LUT R0, R3, R0, R4, 0xfe, !PT ;  /* 0x0000000003007212 */ /* 0x000fce00078efe04 */
.L_x_16167:
[----:B------:R-:W-:Y:S05]  /*20c70*/  BSYNC B0 ;  /* 0x0000000000007941 */ /* 0x000fea0003800000 */
.L_x_16166:
[----:B------:R-:W-:-:S04]  /*20c80*/  F2FP.F16.F32.PACK_AB R0, RZ, R0 ;  /* 0x00000000ff00723e */ /* 0x000fc800000000ff */
[----:B------:R-:W-:Y:S01]  /*20c90*/  PRMT R25, R0, 0x7610, R25 ;  /* 0x0000761000197816 */ /* 0x000fe20000000019 */
[----:B------:R-:W-:Y:S06]  /*20ca0*/  BRA `(.L_x_16147) ;  /* 0x0000000000b47947 */ /* 0x000fec0003800000 */
.L_x_16159:
        /* <DEDUP_REMOVED lines=14> */
.L_x_16173:
[----:B------:R-:W-:Y:S05]  /*20d90*/  BSYNC B0 ;  /* 0x0000000000007941 */ /* 0x000fea0003800000 */
.L_x_16172:
[----:B------:R-:W-:-:S04]  /*20da0*/  F2FP.F16.F32.PACK_AB R0, RZ, R0 ;  /* 0x00000000ff00723e */ /* 0x000fc800000000ff */
[----:B------:R-:W-:Y:S01]  /*20db0*/  PRMT R25, R0, 0x7610, R25 ;  /* 0x0000761000197816 */ /* 0x000fe20000000019 */
[----:B------:R-:W-:Y:S06]  /*20dc0*/  BRA `(.L_x_16147) ;  /* 0x00000000006c7947 */ /* 0x000fec0003800000 */
.L_x_16146:
        /* <DEDUP_REMOVED lines=16> */
.L_x_16174:
[----:B------:R-:W-:Y:S01]  /*20ed0*/  PRMT R25, RZ, 0x7610, R25 ;  /* 0x00007610ff197816 */ /* 0x000fe20000000019 */
[----:B------:R-:W-:Y:S06]  /*20ee0*/  BRA `(.L_x_16147) ;  /* 0x0000000000247947 */ /* 0x000fec0003800000 */
.L_x_16171:
[----:B------:R-:W2:Y:S02]  /*20ef0*/  LDG.E.64 R2, desc[UR36][R2.64] ;  /* 0x0000002402027981 */ /* 0x000ea4000c1e1b00 */
[----:B--2---:R-:W0:Y:S02]  /*20f00*/  I2F.U64 R0, R2 ;  /* 0x0000000200007312 */ /* 0x004e240000301000 */
[----:B0-----:R-:W-:-:S04]  /*20f10*/  F2FP.F16.F32.PACK_AB R0, RZ, R0 ;  /* 0x00000000ff00723e */ /* 0x001fc800000000ff */
[----:B------:R-:W-:Y:S01]  /*20f20*/  PRMT R25, R0, 0x7610, R25 ;  /* 0x0000761000197816 */ /* 0x000fe20000000019 */
[----:B------:R-:W-:Y:S06]  /*20f30*/  BRA `(.L_x_16147) ;  /* 0x0000000000107947 */ /* 0x000fec0003800000 */
.L_x_16170:
[----:B------:R-:W2:Y:S02]  /*20f40*/  LDG.E R2, desc[UR36][R2.64] ;  /* 0x0000002402027981 */ /* 0x000ea4000c1e1900 */
[----:B--2---:R-:W-:-:S04]  /*20f50*/  I2FP.F32.U32 R0, R2 ;  /* 0x0000000200007245 */ /* 0x004fc80000201000 */
[----:B------:R-:W-:-:S04]  /*20f60*/  F2FP.F16.F32.PACK_AB R0, RZ, R0 ;  /* 0x00000000ff00723e */ /* 0x000fc800000000ff */
[----:B------:R-:W-:-:S07]  /*20f70*/  PRMT R25, R0, 0x7610, R25 ;  /* 0x0000761000197816 */ /* 0x000fce0000000019 */
.L_x_16147:
        /* <DEDUP_REMOVED lines=19> */
.L_x_16179:
[----:B------:R-:W2:Y:S02]  /*210b0*/  LDG.E.U8 R2, desc[UR36][R2.64] ;  /* 0x0000002402027981 */ /* 0x000ea4000c1e1100 */
[----:B--2---:R-:W-:Y:S01]  /*210c0*/  I2FP.F32.U32 R18, R2 ;  /* 0x0000000200127245 */ /* 0x004fe20000201000 */
[----:B------:R-:W-:Y:S06]  /*210d0*/  BRA `(.L_x_16181) ;  /* 0x0000000c002c7947 */ /* 0x000fec0003800000 */
.L_x_16178:
        /* <DEDUP_REMOVED lines=9> */
.L_x_16183:
[----:B------:R-:W2:Y:S02]  /*21170*/  LDG.E R2, desc[UR36][R2.64] ;  /* 0x0000002402027981 */ /* 0x000ea4000c1e1900 */
[----:B--2---:R-:W-:Y:S01]  /*21180*/  I2FP.F32.S32 R18, R2 ;  /* 0x0000000200127245 */ /* 0x004fe20000201400 */
[----:B------:R-:W-:Y:S06]  /*21190*/  BRA `(.L_x_16181) ;  /* 0x0000000800fc7947 */ /* 0x000fec0003800000 */
.L_x_16182:
[----:B------:R-:W2:Y:S02]  /*211a0*/  LDG.E.U16 R2, desc[UR36][R2.64] ;  /* 0x0000002402027981 */ /* 0x000ea4000c1e1500 */
[----:B--2---:R4:W0:Y:S01]  /*211b0*/  I2F.S16 R18, R2 ;  /* 0x0000000200127306 */ /* 0x0048220000101400 */
[----:B------:R-:W-:Y:S05]  /*211c0*/  BRA `(.L_x_16181) ;  /* 0x0000000800f07947 */ /* 0x000fea0003800000 */
.L_x_16177:
        /* <DEDUP_REMOVED lines=8> */
.L_x_16185:
[----:B------:R-:W2:Y:S02]  /*21250*/  LDG.E.U16 R2, desc[UR36][R2.64] ;  /* 0x0000002402027981 */ /* 0x000ea4000c1e1500 */
[----:B--2---:R-:W-:Y:S01]  /*21260*/  HADD2.F32 R18, -RZ, R2.H0_H0 ;  /* 0x20000002ff127230 */ /* 0x004fe20000004100 */
[----:B------:R-:W-:Y:S06]  /*21270*/  BRA `(.L_x_16181) ;  /* 0x0000000800c47947 */ /* 0x000fec0003800000 */
.L_x_16184:
        /* <DEDUP_REMOVED lines=8> */
.L_x_16187:
[----:B------:R-:W2:Y:S02]  /*21300*/  LDG.E.U16 R2, desc[UR36][R2.64] ;  /* 0x0000002402027981 */ /* 0x000ea4000c1e1500 */
[----:B--2---:R-:W-:Y:S01]  /*21310*/  HADD2.F32 R18, -RZ, R2.H0_H0 ;  /* 0x20000002ff127230 */ /* 0x004fe20000004100 */
[----:B------:R-:W-:Y:S06]  /*21320*/  BRA `(.L_x_16181) ;  /* 0x0000000800987947 */ /* 0x000fec0003800000 */
.L_x_16186:
[----:B------:R-:W2:Y:S01]  /*21330*/  LDG.E.64 R2, desc[UR36][R2.64] ;  /* 0x0000002402027981 */ /* 0x000ea2000c1e1b00 */
[----:B------:R-:W-:Y:S01]  /*21340*/  UMOV UR4, 0xf0000000 ;  /* 0xf000000000047882 */ /* 0x000fe20000000000 */
[----:B------:R-:W-:Y:S01]  /*21350*/  UMOV UR5, 0x380fffff ;  /* 0x380fffff00057882 */ /* 0x000fe20000000000 */
[----:B--2---:R-:W0:Y:S01]  /*21360*/  F2F.F32.F64 R18, R2 ;  /* 0x0000000200127310 */ /* 0x004e220000301000 */
[----:B------:R-:W-:-:S14]  /*21370*/  DSETP.GEU.AND P0, PT, |R2|, UR4, PT ;  /* 0x0000000402007e2a */ /* 0x000fdc000bf0e200 */
[----:B0-----:R-:W-:Y:S01]  /*21380*/  @!P0 FMUL R18, R18, 1.175494350822287508e-38 ;  /* 0x0080000012128820 */ /* 0x001fe20000400000 */
[----:B------:R-:W-:Y:S06]  /*21390*/  BRA `(.L_x_16181) ;  /* 0x00000008007c7947 */ /* 0x000fec0003800000 */
.L_x_16176:
        /* <DEDUP_REMOVED lines=12> */
.L_x_16190:
[----:B------:R-:W2:Y:S01]  /*21460*/  LDG.E.64 R2, desc[UR36][R2.64] ;  /* 0x0000002402027981 */ /* 0x000ea2000c1e1b00 */
[----:B------:R-:W-:Y:S01]  /*21470*/  UMOV UR4, 0xf0000000 ;  /* 0xf000000000047882 */ /* 0x000fe20000000000 */
[----:B------:R-:W-:Y:S01]  /*21480*/  UMOV UR5, 0x380fffff ;  /* 0x380fffff00057882 */ /* 0x000fe20000000000 */
[----:B--2---:R-:W0:Y:S01]  /*21490*/  F2F.F32.F64 R18, R2 ;  /* 0x0000000200127310 */ /* 0x004e220000301000 */
[----:B------:R-:W-:-:S14]  /*214a0*/  DSETP.GEU.AND P0, PT, |R2|, UR4, PT ;  /* 0x0000000402007e2a */ /* 0x000fdc000bf0e200 */
[----:B0-----:R-:W-:Y:S01]  /*214b0*/  @!P0 FMUL R18, R18, 1.175494350822287508e-38 ;  /* 0x0080000012128820 */ /* 0x001fe20000400000 */
[----:B------:R-:W-:Y:S06]  /*214c0*/  BRA `(.L_x_16181) ;  /* 0x0000000800307947 */ /* 0x000fec0003800000 */
.L_x_16189:
        /* <DEDUP_REMOVED lines=26> */
.L_x_16192:
        /* <DEDUP_REMOVED lines=13> */
.L_x_16191:
[----:B------:R-:W2:Y:S02]  /*21740*/  LDG.E.U16 R2, desc[UR36][R2.64] ;  /* 0x0000002402027981 */ /* 0x000ea4000c1e1500 */
[----:B--2---:R-:W-:Y:S01]  /*21750*/  IMAD.U32 R18, R2, 0x10000, RZ ;  /* 0x0001000002127824 */ /* 0x004fe200078e00ff */
[----:B------:R-:W-:Y:S06]  /*21760*/  BRA `(.L_x_16181) ;  /* 0x0000000400887947 */ /* 0x000fec0003800000 */
.L_x_16188:
        /* <DEDUP_REMOVED lines=11> */
.L_x_16195:
        /* <DEDUP_REMOVED lines=20> */
.L_x_16197:
[----:B------:R-:W-:Y:S05]  /*21960*/  BSYNC B0 ;  /* 0x0000000000007941 */ /* 0x000fea0003800000 */
.L_x_16196:
[----:B------:R-:W-:Y:S01]  /*21970*/  IMAD.SHL.U32 R2, R2, 0x100000, RZ ;  /* 0x0010000002027824 */ /* 0x000fe200078e00ff */
[----:B------:R-:W-:-:S04]  /*21980*/  LEA R3, R0, 0x3b800000, 0x17 ;  /* 0x3b80000000037811 */ /* 0x000fc800078eb8ff */
[----:B------:R-:W-:Y:S01]  /*21990*/  LOP3.LUT R18, R3, R2, R18, 0xfe, !PT ;  /* 0x0000000203127212 */ /* 0x000fe200078efe12 */
[----:B------:R-:W-:Y:S06]  /*219a0*/  BRA `(.L_x_16181) ;  /* 0x0000000000f87947 */ /* 0x000fec0003800000 */
.L_x_16194:
        /* <DEDUP_REMOVED lines=20> */
.L_x_16199:
[----:B------:R-:W-:Y:S05]  /*21af0*/  BSYNC B0 ;  /* 0x0000000000007941 */ /* 0x000fea0003800000 */
.L_x_16198:
[----:B------:R-:W-:Y:S01]  /*21b00*/  IMAD.SHL.U32 R2, R2, 0x200000, RZ ;  /* 0x0020000002027824 */ /* 0x000fe200078e00ff */
[----:B------:R-:W-:-:S04]  /*21b10*/  LEA R3, R0, 0x37800000, 0x17 ;  /* 0x3780000000037811 */ /* 0x000fc800078eb8ff */
[----:B------:R-:W-:Y:S01]  /*21b20*/  LOP3.LUT R18, R3, R2, R18, 0xfe, !PT ;  /* 0x0000000203127212 */ /* 0x000fe200078efe12 */
[----:B------:R-:W-:Y:S06]  /*21b30*/  BRA `(.L_x_16181) ;  /* 0x0000000000947947 */ /* 0x000fec0003800000 */
.L_x_16193:
        /* <DEDUP_REMOVED lines=14> */
.L_x_16180:
        /* <DEDUP_REMOVED lines=16> */
.L_x_16202:
[----:B------:R-:W-:Y:S01]  /*21d20*/  IMAD.MOV.U32 R18, RZ, RZ, RZ ;  /* 0x000000ffff127224 */ /* 0x000fe200078e00ff */
[----:B------:R-:W-:Y:S06]  /*21d30*/  BRA `(.L_x_16181) ;  /* 0x0000000000147947 */ /* 0x000fec0003800000 */
.L_x_16201:
[----:B------:R-:W2:Y:S02]  /*21d40*/  LDG.E.64 R2, desc[UR36][R2.64] ;  /* 0x0000002402027981 */ /* 0x000ea4000c1e1b00 */
[----:B--2---:R0:W1:Y:S01]  /*21d50*/  I2F.U64 R18, R2 ;  /* 0x0000000200127312 */ /* 0x0040620000301000 */
[----:B------:R-:W-:Y:S05]  /*21d60*/  BRA `(.L_x_16181) ;  /* 0x0000000000087947 */ /* 0x000fea0003800000 */
.L_x_16200:
[----:B------:R-:W2:Y:S02]  /*21d70*/  LDG.E R2, desc[UR36][R2.64] ;  /* 0x0000002402027981 */ /* 0x000ea4000c1e1900 */
[----:B--2---:R-:W-:-:S07]  /*21d80*/  I2FP.F32.U32 R18, R2 ;  /* 0x0000000200127245 */ /* 0x004fce0000201000 */
.L_x_16181:
[----:B------:R-:W-:Y:S05]  /*21d90*/  BSYNC B6 ;  /* 0x0000000000067941 */ /* 0x000fea0003800000 */
.L_x_16175:
        /* <DEDUP_REMOVED lines=19> */
.L_x_16207:
[----:B------:R-:W2:Y:S02]  /*21ed0*/  LDG.E.U8 R2, desc[UR36][R2.64] ;  /* 0x0000002402027981 */ /* 0x000ea4000c1e1100 */
[----:B--2---:R-:W-:Y:S01]  /*21ee0*/  I2FP.F32.U32 R19, R2 ;  /* 0x0000000200137245 */ /* 0x004fe20000201000 */
[----:B------:R-:W-:Y:S06]  /*21ef0*/  BRA `(.L_x_16209) ;  /* 0x0000000c002c7947 */ /* 0x000fec0003800000 */
.L_x_16206:
        /* <DEDUP_REMOVED lines=9> */
.L_x_16211:
[----:B------:R-:W2:Y:S02]  /*21f90*/  LDG.E R2, desc[UR36][R2.64] ;  /* 0x0000002402027981 */ /* 0x000ea4000c1e1900 */
[----:B--2---:R-:W-:Y:S01]  /*21fa0*/  I2FP.F32.S32 R19, R2 ;  /* 0x0000000200137245 */ /* 0x004fe20000201400 */
[----:B------:R-:W-:Y:S06]  /*21fb0*/  BRA `(.L_x_16209) ;  /* 0x0000000800fc7947 */ /* 0x000fec0003800000 */
.L_x_16210:
[----:B------:R-:W2:Y:S02]  /*21fc0*/  LDG.E.U16 R2, desc[UR36][R2.64] ;  /* 0x0000002402027981 */ /* 0x000ea4000c1e1500 */
[----:B--2---:R2:W4:Y:S01]  /*21fd0*/  I2F.S16 R19, R2 ;  /* 0x0000000200137306 */ /* 0x0045220000101400 */
[----:B------:R-:W-:Y:S05]  /*21fe0*/  BRA `(.L_x_16209) ;  /* 0x0000000800f07947 */ /* 0x000fea0003800000 */
.L_x_16205:
        /* <DEDUP_REMOVED lines=8> */
.L_x_16213:
[----:B------:R-:W2:Y:S02]  /*22070*/  LDG.E.U16 R2, desc[UR36][R2.64] ;  /* 0x0000002402027981 */ /* 0x000ea4000c1e1500 */
[----:B--2---:R-:W-:Y:S01]  /*22080*/  HADD2.F32 R19, -RZ, R2.H0_H0 ;  /* 0x20000002ff137230 */ /* 0x004fe20000004100 */
[----:B------:R-:W-:Y:S06]  /*22090*/  BRA `(.L_x_16209) ;  /* 0x0000000800c47947 */ /* 0x000fec0003800000 */
.L_x_16212:
        /* <DEDUP_REMOVED lines=8> */
.L_x_16215:
[----:B------:R-:W2:Y:S02]  /*22120*/  LDG.E.U16 R2, desc[UR36][R2.64] ;  /* 0x0000002402027981 */ /* 0x000ea4000c1e1500 */
[----:B--2---:R-:W-:Y:S01]  /*22130*/  HADD2.F32 R19, -RZ, R2.H0_H0 ;  /* 0x20000002ff137230 */ /* 0x004fe20000004100 */
[----:B------:R-:W-:Y:S06]  /*22140*/  BRA `(.L_x_16209) ;  /* 0x0000000800987947 */ /* 0x000fec0003800000 */
.L_x_16214:
[----:B------:R-:W2:Y:S01]  /*22150*/  LDG.E.64 R2, desc[UR36][R2.64] ;  /* 0x0000002402027981 */ /* 0x000ea2000c1e1b00 */
[----:B------:R-:W-:Y:S01]  /*22160*/  UMOV UR4, 0xf0000000 ;  /* 0xf000000000047882 */ /* 0x000fe20000000000 */
[----:B------:R-:W-:Y:S01]  /*22170*/  UMOV UR5, 0x380fffff ;  /* 0x380fffff00057882 */ /* 0x000fe20000000000 */
[----:B--2---:R-:W0:Y:S01]  /*22180*/  F2F.F32.F64 R19, R2 ;  /* 0x0000000200137310 */ /* 0x004e220000301000 */
[----:B------:R-:W-:-:S14]  /*22190*/  DSETP.GEU.AND P0, PT, |R2|, UR4, PT ;  /* 0x0000000402007e2a */ /* 0x000fdc000bf0e200 */
[----:B0-----:R-:W-:Y:S01]  /*221a0*/  @!P0 FMUL R19, R19, 1.175494350822287508e-38 ;  /* 0x0080000013138820 */ /* 0x001fe20000400000 */
[----:B------:R-:W-:Y:S06]  /*221b0*/  BRA `(.L_x_16209) ;  /* 0x00000008007c7947 */ /* 0x000fec0003800000 */
.L_x_16204:
        /* <DEDUP_REMOVED lines=12> */
.L_x_16218:
[----:B------:R-:W2:Y:S01]  /*22280*/  LDG.E.64 R2, desc[UR36][R2.64] ;  /* 0x0000002402027981 */ /* 0x000ea2000c1e1b00 */
[----:B------:R-:W-:Y:S01]  /*22290*/  UMOV UR4, 0xf0000000 ;  /* 0xf000000000047882 */ /* 0x000fe20000000000 */
[----:B------:R-:W-:Y:S01]  /*222a0*/  UMOV UR5, 0x380fffff ;  /* 0x380fffff00057882 */ /* 0x000fe20000000000 */
[----:B--2---:R-:W0:Y:S01]  /*222b0*/  F2F.F32.F64 R19, R2 ;  /* 0x0000000200137310 */ /* 0x004e220000301000 */
[----:B------:R-:W-:-:S14]  /*222c0*/  DSETP.GEU.AND P0, PT, |R2|, UR4, PT ;  /* 0x0000000402007e2a */ /* 0x000fdc000bf0e200 */
[----:B0-----:R-:W-:Y:S01]  /*222d0*/  @!P0 FMUL R19, R19, 1.175494350822287508e-38 ;  /* 0x0080000013138820 */ /* 0x001fe20000400000 */
[----:B------:R-:W-:Y:S06]  /*222e0*/  BRA `(.L_x_16209) ;  /* 0x0000000800307947 */ /* 0x000fec0003800000 */
.L_x_16217:
        /* <DEDUP_REMOVED lines=26> */
.L_x_16220:
        /* <DEDUP_REMOVED lines=13> */
.L_x_16219:
[----:B------:R-:W2:Y:S02]  /*22560*/  LDG.E.U16 R2, desc[UR36][R2.64] ;  /* 0x0000002402027981 */ /* 0x000ea4000c1e1500 */
[----:B--2---:R-:W-:Y:S01]  /*22570*/  IMAD.U32 R19, R2, 0x10000, RZ ;  /* 0x0001000002137824 */ /* 0x004fe200078e00ff */
[----:B------:R-:W-:Y:S06]  /*22580*/  BRA `(.L_x_16209) ;  /* 0x0000000400887947 */ /* 0x000fec0003800000 */
.L_x_16216:
        /* <DEDUP_REMOVED lines=11> */
.L_x_16223:
        /* <DEDUP_REMOVED lines=20> */
.L_x_16225:
[----:B------:R-:W-:Y:S05]  /*22780*/  BSYNC B0 ;  /* 0x0000000000007941 */ /* 0x000fea0003800000 */
.L_x_16224:
[----:B------:R-:W-:Y:S01]  /*22790*/  IMAD.SHL.U32 R2, R2, 0x100000, RZ ;  /* 0x0010000002027824 */ /* 0x000fe200078e00ff */
[----:B------:R-:W-:-:S04]  /*227a0*/  LEA R0, R0, 0x3b800000, 0x17 ;  /* 0x3b80000000007811 */ /* 0x000fc800078eb8ff */
[----:B------:R-:W-:Y:S01]  /*227b0*/  LOP3.LUT R19, R0, R2, R19, 0xfe, !PT ;  /* 0x0000000200137212 */ /* 0x000fe200078efe13 */
[----:B------:R-:W-:Y:S06]  /*227c0*/  BRA `(.L_x_16209) ;  /* 0x0000000000f87947 */ /* 0x000fec0003800000 */
.L_x_16222:
        /* <DEDUP_REMOVED lines=20> */
.L_x_16227:
[----:B------:R-:W-:Y:S05]  /*22910*/  BSYNC B0 ;  /* 0x0000000000007941 */ /* 0x000fea0003800000 */
.L_x_16226:
[----:B------:R-:W-:Y:S01]  /*22920*/  IMAD.SHL.U32 R2, R2, 0x200000, RZ ;  /* 0x0020000002027824 */ /* 0x000fe200078e00ff */
[----:B------:R-:W-:-:S04]  /*22930*/  LEA R0, R0, 0x37800000, 0x17 ;  /* 0x3780000000007811 */ /* 0x000fc800078eb8ff */
[----:B------:R-:W-:Y:S01]  /*22940*/  LOP3.LUT R19, R0, R2, R19, 0xfe, !PT ;  /* 0x0000000200137212 */ /* 0x000fe200078efe13 */
[----:B------:R-:W-:Y:S06]  /*22950*/  BRA `(.L_x_16209) ;  /* 0x0000000000947947 */ /* 0x000fec0003800000 */
.L_x_16221:
        /* <DEDUP_REMOVED lines=14> */
.L_x_16208:
        /* <DEDUP_REMOVED lines=16> */
.L_x_16230:
[----:B------:R-:W-:Y:S01]  /*22b40*/  IMAD.MOV.U32 R19, RZ, RZ, RZ ;  /* 0x000000ffff137224 */ /* 0x000fe200078e00ff */
[----:B------:R-:W-:Y:S06]  /*22b50*/  BRA `(.L_x_16209) ;  /* 0x0000000000147947 */ /* 0x000fec0003800000 */
.L_x_16229:
[----:B------:R-:W2:Y:S02]  /*22b60*/  LDG.E.64 R2, desc[UR36][R2.64] ;  /* 0x0000002402027981 */ /* 0x000ea4000c1e1b00 */
[----:B--2---:R0:W1:Y:S01]  /*22b70*/  I2F.U64 R19, R2 ;  /* 0x0000000200137312 */ /* 0x0040620000301000 */
[----:B------:R-:W-:Y:S05]  /*22b80*/  BRA `(.L_x_16209) ;  /* 0x0000000000087947 */ /* 0x000fea0003800000 */
.L_x_16228:
[----:B------:R-:W2:Y:S02]  /*22b90*/  LDG.E R2, desc[UR36][R2.64] ;  /* 0x0000002402027981 */ /* 0x000ea4000c1e1900 */
[----:B--2---:R-:W-:-:S07]  /*22ba0*/  I2FP.F32.U32 R19, R2 ;  /* 0x0000000200137245 */ /* 0x004fce0000201000 */
.L_x_16209:
[----:B------:R-:W-:Y:S05]  /*22bb0*/  BSYNC B6 ;  /* 0x0000000000067941 */ /* 0x000fea0003800000 */
.L_x_16203:
        /* <DEDUP_REMOVED lines=19> */
.L_x_16235:
[----:B------:R-:W2:Y:S02]  /*22cf0*/  LDG.E.U8 R2, desc[UR36][R2.64] ;  /* 0x0000002402027981 */ /* 0x000ea4000c1e1100 */
[----:B--2---:R-:W-:Y:S01]  /*22d00*/  I2FP.F32.U32 R27, R2 ;  /* 0x00000002001b7245 */ /* 0x004fe20000201000 */
[----:B------:R-:W-:Y:S06]  /*22d10*/  BRA `(.L_x_16237) ;  /* 0x0000000c002c7947 */ /* 0x000fec0003800000 */
.L_x_16234:
        /* <DEDUP_REMOVED lines=9> */
.L_x_16239:
[----:B------:R-:W2:Y:S02]  /*22db0*/  LDG.E R2, desc[UR36][R2.64] ;  /* 0x0000002402027981 */ /* 0x000ea4000c1e1900 */
[----:B--2---:R-:W-:Y:S01]  /*22dc0*/  I2FP.F32.S32 R27, R2 ;  /* 0x00000002001b7245 */ /* 0x004fe20000201400 */
[----:B------:R-:W-:Y:S06]  /*22dd0*/  BRA `(.L_x_16237) ;  /* 0x0000000800fc7947 */ /* 0x000fec0003800000 */
.L_x_16238:
[----:B------:R-:W2:Y:S02]  /*22de0*/  LDG.E.U16 R2, desc[UR36][R2.64] ;  /* 0x0000002402027981 */ /* 0x000ea4000c1e1500 */
[----:B--2---:R0:W2:Y:S01]  /*22df0*/  I2F.S16 R27, R2 ;  /* 0x00000002001b7306 */ /* 0x0040a20000101400 */
[----:B------:R-:W-:Y:S05]  /*22e00*/  BRA `(.L_x_16237) ;  /* 0x0000000800f07947 */ /* 0x000fea0003800000 */
.L_x_16233:
        /* <DEDUP_REMOVED lines=8> */
.L_x_16241:
[----:B------:R-:W2:Y:S02]  /*22e90*/  LDG.E.U16 R2, desc[UR36][R2.64] ;  /* 0x0000002402027981 */ /* 0x000ea4000c1e1500 */
[----:B--2---:R-:W-:Y:S01]  /*22ea0*/  HADD2.F32 R27, -RZ, R2.H0_H0 ;  /* 0x20000002ff1b7230 */ /* 0x004fe20000004100 */
[----:B------:R-:W-:Y:S06]  /*22eb0*/  BRA `(.L_x_16237) ;  /* 0x0000000800c47947 */ /* 0x000fec0003800000 */
.L_x_16240:
        /* <DEDUP_REMOVED lines=8> */
.L_x_16243:
[----:B------:R-:W2:Y:S02]  /*22f40*/  LDG.E.U16 R2, desc[UR36][R2.64] ;  /* 0x0000002402027981 */ /* 0x000ea4000c1e1500 */
[----:B--2---:R-:W-:Y:S01]  /*22f50*/  HADD2.F32 R27, -RZ, R2.H0_H0 ;  /* 0x20000002ff1b7230 */ /* 0x004fe20000004100 */
[----:B------:R-:W-:Y:S06]  /*22f60*/  BRA `(.L_x_16237) ;  /* 0x0000000800987947 */ /* 0x000fec0003800000 */
.L_x_16242:
[----:B------:R-:W2:Y:S01]  /*22f70*/  LDG.E.64 R2, desc[UR36][R2.64] ;  /* 0x0000002402027981 */ /* 0x000ea2000c1e1b00 */
[----:B------:R-:W-:Y:S01]  /*22f80*/  UMOV UR4, 0xf0000000 ;  /* 0xf000000000047882 */ /* 0x000fe20000000000 */
[----:B------:R-:W-:Y:S01]  /*22f90*/  UMOV UR5, 0x380fffff ;  /* 0x380fffff00057882 */ /* 0x000fe20000000000 */
[----:B--2---:R-:W0:Y:S01]  /*22fa0*/  F2F.F32.F64 R27, R2 ;  /* 0x00000002001b7310 */ /* 0x004e220000301000 */
[----:B------:R-:W-:-:S14]  /*22fb0*/  DSETP.GEU.AND P0, PT, |R2|, UR4, PT ;  /* 0x0000000402007e2a */ /* 0x000fdc000bf0e200 */
[----:B0-----:R-:W-:Y:S01]  /*22fc0*/  @!P0 FMUL R27, R27, 1.175494350822287508e-38 ;  /* 0x008000001b1b8820 */ /* 0x001fe20000400000 */
[----:B------:R-:W-:Y:S06]  /*22fd0*/  BRA `(.L_x_16237) ;  /* 0x00000008007c7947 */ /* 0x000fec0003800000 */
.L_x_16232:
        /* <DEDUP_REMOVED lines=12> */
.L_x_16246:
[----:B------:R-:W2:Y:S01]  /*230a0*/  LDG.E.64 R2, desc[UR36][R2.64] ;  /* 0x0000002402027981 */ /* 0x000ea2000c1e1b00 */
[----:B------:R-:W-:Y:S01]  /*230b0*/  UMOV UR4, 0xf0000000 ;  /* 0xf000000000047882 */ /* 0x000fe20000000000 */
[----:B------:R-:W-:Y:S01]  /*230c0*/  UMOV UR5, 0x380fffff ;  /* 0x380fffff00057882 */ /* 0x000fe20000000000 */
[----:B--2---:R-:W0:Y:S01]  /*230d0*/  F2F.F32.F64 R27, R2 ;  /* 0x00000002001b7310 */ /* 0x004e220000301000 */
[----:B------:R-:W-:-:S14]  /*230e0*/  DSETP.GEU.AND P0, PT, |R2|, UR4, PT ;  /* 0x0000000402007e2a */ /* 0x000fdc000bf0e200 */
[----:B0-----:R-:W-:Y:S01]  /*230f0*/  @!P0 FMUL R27, R27, 1.175494350822287508e-38 ;  /* 0x008000001b1b8820 */ /* 0x001fe20000400000 */
[----:B------:R-:W-:Y:S06]  /*23100*/  BRA `(.L_x_16237) ;  /* 0x0000000800307947 */ /* 0x000fec0003800000 */
.L_x_16245:
        /* <DEDUP_REMOVED lines=26> */
.L_x_16248:
        /* <DEDUP_REMOVED lines=13> */
.L_x_16247:
[----:B------:R-:W2:Y:S02]  /*23380*/  LDG.E.U16 R2, desc[UR36][R2.64] ;  /* 0x0000002402027981 */ /* 0x000ea4000c1e1500 */
[----:B--2---:R-:W-:Y:S01]  /*23390*/  IMAD.U32 R27, R2, 0x10000, RZ ;  /* 0x00010000021b7824 */ /* 0x004fe200078e00ff */
[----:B------:R-:W-:Y:S06]  /*233a0*/  BRA `(.L_x_16237) ;  /* 0x0000000400887947 */ /* 0x000fec0003800000 */
.L_x_16244:
        /* <DEDUP_REMOVED lines=11> */
.L_x_16251:
        /* <DEDUP_REMOVED lines=20> */
.L_x_16253:
[----:B------:R-:W-:Y:S05]  /*235a0*/  BSYNC B0 ;  /* 0x0000000000007941 */ /* 0x000fea0003800000 */
.L_x_16252:
[----:B------:R-:W-:Y:S01]  /*235b0*/  IMAD.SHL.U32 R2, R2, 0x100000, RZ ;  /* 0x0010000002027824 */ /* 0x000fe200078e00ff */
[----:B------:R-:W-:-:S04]  /*235c0*/  LEA R0, R0, 0x3b800000, 0x17 ;  /* 0x3b80000000007811 */ /* 0x000fc800078eb8ff */
[----:B------:R-:W-:Y:S01]  /*235d0*/  LOP3.LUT R27, R0, R2, R27, 0xfe, !PT ;  /* 0x00000002001b7212 */ /* 0x000fe200078efe1b */
[----:B------:R-:W-:Y:S06]  /*235e0*/  BRA `(.L_x_16237) ;  /* 0x0000000000f87947 */ /* 0x000fec0003800000 */
.L_x_16250:
        /* <DEDUP_REMOVED lines=20> */
.L_x_16255:
[----:B------:R-:W-:Y:S05]  /*23730*/  BSYNC B0 ;  /* 0x0000000000007941 */ /* 0x000fea0003800000 */
.L_x_16254:
[----:B------:R-:W-:Y:S01]  /*23740*/  IMAD.SHL.U32 R2, R2, 0x200000, RZ ;  /* 0x0020000002027824 */ /* 0x000fe200078e00ff */
[----:B------:R-:W-:-:S04]  /*23750*/  LEA R0, R0, 0x37800000, 0x17 ;  /* 0x3780000000007811 */ /* 0x000fc800078eb8ff */
[----:B------:R-:W-:Y:S01]  /*23760*/  LOP3.LUT R27, R0, R2, R27, 0xfe, !PT ;  /* 0x00000002001b7212 */ /* 0x000fe200078efe1b */
[----:B------:R-:W-:Y:S06]  /*23770*/  BRA `(.L_x_16237) ;  /* 0x0000000000947947 */ /* 0x000fec0003800000 */
.L_x_16249:
        /* <DEDUP_REMOVED lines=14> */
.L_x_16236:
        /* <DEDUP_REMOVED lines=16> */
.L_x_16258:
[----:B------:R-:W-:Y:S01]  /*23960*/  IMAD.MOV.U32 R27, RZ, RZ, RZ ;  /* 0x000000ffff1b7224 */ /* 0x000fe200078e00ff */
[----:B------:R-:W-:Y:S06]  /*23970*/  BRA `(.L_x_16237) ;  /* 0x0000000000147947 */ /* 0x000fec0003800000 */
.L_x_16257:
[----:B------:R-:W2:Y:S02]  /*23980*/  LDG.E.64 R2, desc[UR36][R2.64] ;  /* 0x0000002402027981 */ /* 0x000ea4000c1e1b00 */
[----:B--2---:R0:W2:Y:S01]  /*23990*/  I2F.U64 R27, R2 ;  /* 0x00000002001b7312 */ /* 0x0040a20000301000 */
[----:B------:R-:W-:Y:S05]  /*239a0*/  BRA `(.L_x_16237) ;  /* 0x0000000000087947 */ /* 0x000fea0003800000 */
.L_x_16256:
[----:B------:R-:W2:Y:S02]  /*239b0*/  LDG.E R2, desc[UR36][R2.64] ;  /* 0x0000002402027981 */ /* 0x000ea4000c1e1900 */
[----:B--2---:R-:W-:-:S07]  /*239c0*/  I2FP.F32.U32 R27, R2 ;  /* 0x00000002001b7245 */ /* 0x004fce0000201000 */
.L_x_16237:
[----:B------:R-:W-:Y:S05]  /*239d0*/  BSYNC B6 ;  /* 0x0000000000067941 */ /* 0x000fea0003800000 */
.L_x_16231:
        /* <DEDUP_REMOVED lines=19> */
.L_x_16263:
[----:B------:R-:W3:Y:S02]  /*23b10*/  LDG.E.U8 R2, desc[UR36][R2.64] ;  /* 0x0000002402027981 */ /* 0x000ee4000c1e1100 */
[----:B---3--:R-:W-:Y:S01]  /*23b20*/  I2FP.F32.U32 R22, R2 ;  /* 0x0000000200167245 */ /* 0x008fe20000201000 */
[----:B------:R-:W-:Y:S06]  /*23b30*/  BRA `(.L_x_16265) ;  /* 0x0000000c002c7947 */ /* 0x000fec0003800000 */
.L_x_16262:
        /* <DEDUP_REMOVED lines=9> */
.L_x_16267:
[----:B------:R-:W3:Y:S02]  /*23bd0*/  LDG.E R2, desc[UR36][R2.64] ;  /* 0x0000002402027981 */ /* 0x000ee4000c1e1900 */
[----:B---3--:R-:W-:Y:S01]  /*23be0*/  I2FP.F32.S32 R22, R2 ;  /* 0x0000000200167245 */ /* 0x008fe20000201400 */
[----:B------:R-:W-:Y:S06]  /*23bf0*/  BRA `(.L_x_16265) ;  /* 0x0000000800fc7947 */ /* 0x000fec0003800000 */
.L_x_16266:
[----:B------:R-:W3:Y:S02]  /*23c00*/  LDG.E.U16 R2, desc[UR36][R2.64] ;  /* 0x0000002402027981 */ /* 0x000ee4000c1e1500 */
[----:B---3--:R0:W1:Y:S01]  /*23c10*/  I2F.S16 R22, R2 ;  /* 0x0000000200167306 */ /* 0x0080620000101400 */
[----:B------:R-:W-:Y:S05]  /*23c20*/  BRA `(.L_x_16265) ;  /* 0x0000000800f07947 */ /* 0x000fea0003800000 */
.L_x_16261:
        /* <DEDUP_REMOVED lines=8> */
.L_x_16269:
[----:B------:R-:W3:Y:S02]  /*23cb0*/  LDG.E.U16 R2, desc[UR36][R2.64] ;  /* 0x0000002402027981 */ /* 0x000ee4000c1e1500 */
[----:B---3--:R-:W-:Y:S01]  /*23cc0*/  HADD2.F32 R22, -RZ, R2.H0_H0 ;  /* 0x20000002ff167230 */ /* 0x008fe20000004100 */
[----:B------:R-:W-:Y:S06]  /*23cd0*/  BRA `(.L_x_16265) ;  /* 0x0000000800c47947 */ /* 0x000fec0003800000 */
.L_x_16268:
        /* <DEDUP_REMOVED lines=8> */
.L_x_16271:
[----:B------:R-:W3:Y:S02]  /*23d60*/  LDG.E.U16 R2, desc[UR36][R2.64] ;  /* 0x0000002402027981 */ /* 0x000ee4000c1e1500 */
[----:B---3--:R-:W-:Y:S01]  /*23d70*/  HADD2.F32 R22, -RZ, R2.H0_H0 ;  /* 0x20000002ff167230 */ /* 0x008fe20000004100 */
[----:B------:R-:W-:Y:S06]  /*23d80*/  BRA `(.L_x_16265) ;  /* 0x0000000800987947 */ /* 0x000fec0003800000 */
.L_x_16270:
[----:B------:R-:W3:Y:S01]  /*23d90*/  LDG.E.64 R2, desc[UR36][R2.64] ;  /* 0x0000002402027981 */ /* 0x000ee2000c1e1b00 */
[----:B------:R-:W-:Y:S01]  /*23da0*/  UMOV UR4, 0xf0000000 ;  /* 0xf000000000047882 */ /* 0x000fe20000000000 */
[----:B------:R-:W-:Y:S01]  /*23db0*/  UMOV UR5, 0x380fffff ;  /* 0x380fffff00057882 */ /* 0x000fe20000000000 */
[----:B---3--:R-:W0:Y:S01]  /*23dc0*/  F2F.F32.F64 R22, R2 ;  /* 0x0000000200167310 */ /* 0x008e220000301000 */
[----:B------:R-:W-:-:S14]  /*23dd0*/  DSETP.GEU.AND P0, PT, |R2|, UR4, PT ;  /* 0x0000000402007e2a */ /* 0x000fdc000bf0e200 */
[----:B0-----:R-:W-:Y:S01]  /*23de0*/  @!P0 FMUL R22, R22, 1.175494350822287508e-38 ;  /* 0x0080000016168820 */ /* 0x001fe20000400000 */
[----:B------:R-:W-:Y:S06]  /*23df0*/  BRA `(.L_x_16265) ;  /* 0x00000008007c7947 */ /* 0x000fec0003800000 */
.L_x_16260:
        /* <DEDUP_REMOVED lines=12> */
.L_x_16274:
[----:B------:R-:W3:Y:S01]  /*23ec0*/  LDG.E.64 R2, desc[UR36][R2.64] ;  /* 0x0000002402027981 */ /* 0x000ee2000c1e1b00 */
[----:B------:R-:W-:Y:S01]  /*23ed0*/  UMOV UR4, 0xf0000000 ;  /* 0xf000000000047882 */ /* 0x000fe20000000000 */
[----:B------:R-:W-:Y:S01]  /*23ee0*/  UMOV UR5, 0x380fffff ;  /* 0x380fffff00057882 */ /* 0x000fe20000000000 */
[----:B---3--:R-:W0:Y:S01]  /*23ef0*/  F2F.F32.F64 R22, R2 ;  /* 0x0000000200167310 */ /* 0x008e220000301000 */
[----:B------:R-:W-:-:S14]  /*23f00*/  DSETP.GEU.AND P0, PT, |R2|, UR4, PT ;  /* 0x0000000402007e2a */ /* 0x000fdc000bf0e200 */
[----:B0-----:R-:W-:Y:S01]  /*23f10*/  @!P0 FMUL R22, R22, 1.175494350822287508e-38 ;  /* 0x0080000016168820 */ /* 0x001fe20000400000 */
[----:B------:R-:W-:Y:S06]  /*23f20*/  BRA `(.L_x_16265) ;  /* 0x0000000800307947 */ /* 0x000fec0003800000 */
.L_x_16273:
        /* <DEDUP_REMOVED lines=26> */
.L_x_16276:
        /* <DEDUP_REMOVED lines=13> */
.L_x_16275:
[----:B------:R-:W3:Y:S02]  /*241a0*/  LDG.E.U16 R2, desc[UR36][R2.64] ;  /* 0x0000002402027981 */ /* 0x000ee4000c1e1500 */
[----:B---3--:R-:W-:Y:S01]  /*241b0*/  IMAD.U32 R22, R2, 0x10000, RZ ;  /* 0x0001000002167824 */ /* 0x008fe200078e00ff */
[----:B------:R-:W-:Y:S06]  /*241c0*/  BRA `(.L_x_16265) ;  /* 0x0000000400887947 */ /* 0x000fec0003800000 */
.L_x_16272:
        /* <DEDUP_REMOVED lines=11> */
.L_x_16279:
        /* <DEDUP_REMOVED lines=20> */
.L_x_16281:
[----:B------:R-:W-:Y:S05]  /*243c0*/  BSYNC B0 ;  /* 0x0000000000007941 */ /* 0x000fea0003800000 */
.L_x_16280:
[----:B------:R-:W-:Y:S01]  /*243d0*/  IMAD.SHL.U32 R2, R2, 0x100000, RZ ;  /* 0x0010000002027824 */ /* 0x000fe200078e00ff */
[----:B------:R-:W-:-:S04]  /*243e0*/  LEA R3, R0, 0x3b800000, 0x17 ;  /* 0x3b80000000037811 */ /* 0x000fc800078eb8ff */
[----:B------:R-:W-:Y:S01]  /*243f0*/  LOP3.LUT R22, R3, R2, R22, 0xfe, !PT ;  /* 0x0000000203167212 */ /* 0x000fe200078efe16 */
[----:B------:R-:W-:Y:S06]  /*24400*/  BRA `(.L_x_16265) ;  /* 0x0000000000f87947 */ /* 0x000fec0003800000 */
.L_x_16278:
        /* <DEDUP_REMOVED lines=20> */
.L_x_16283:
[----:B------:R-:W-:Y:S05]  /*24550*/  BSYNC B0 ;  /* 0x0000000000007941 */ /* 0x000fea0003800000 */
.L_x_16282:
[----:B------:R-:W-:Y:S01]  /*24560*/  IMAD.SHL.U32 R2, R2, 0x200000, RZ ;  /* 0x0020000002027824 */ /* 0x000fe200078e00ff */
[----:B------:R-:W-:-:S04]  /*24570*/  LEA R3, R0, 0x37800000, 0x17 ;  /* 0x3780000000037811 */ /* 0x000fc800078eb8ff */
[----:B------:R-:W-:Y:S01]  /*24580*/  LOP3.LUT R22, R3, R2, R22, 0xfe, !PT ;  /* 0x0000000203167212 */ /* 0x000fe200078efe16 */
[----:B------:R-:W-:Y:S06]  /*24590*/  BRA `(.L_x_16265) ;  /* 0x0000000000947947 */ /* 0x000fec0003800000 */
.L_x_16277:
        /* <DEDUP_REMOVED lines=14> */
.L_x_16264:
        /* <DEDUP_REMOVED lines=16> */
.L_x_16286:
[----:B------:R-:W-:Y:S01]  /*24780*/  IMAD.MOV.U32 R22, RZ, RZ, RZ ;  /* 0x000000ffff167224 */ /* 0x000fe200078e00ff */
[----:B------:R-:W-:Y:S06]  /*24790*/  BRA `(.L_x_16265) ;  /* 0x0000000000147947 */ /* 0x000fec0003800000 */
.L_x_16285:
[----:B------:R-:W3:Y:S02]  /*247a0*/  LDG.E.64 R22, desc[UR36][R2.64] ;  /* 0x0000002402167981 */ /* 0x000ee4000c1e1b00 */
[----:B---3--:R0:W1:Y:S01]  /*247b0*/  I2F.U64 R22, R22 ;  /* 0x0000001600167312 */ /* 0x0080620000301000 */
[----:B------:R-:W-:Y:S05]  /*247c0*/  BRA `(.L_x_16265) ;  /* 0x0000000000087947 */ /* 0x000fea0003800000 */
.L_x_16284:
[----:B------:R-:W3:Y:S02]  /*247d0*/  LDG.E R2, desc[UR36][R2.64] ;  /* 0x0000002402027981 */ /* 0x000ee4000c1e1900 */
[----:B---3--:R-:W-:-:S07]  /*247e0*/  I2FP.F32.U32 R22, R2 ;  /* 0x0000000200167245 */ /* 0x008fce0000201000 */
.L_x_16265:
[----:B------:R-:W-:Y:S05]  /*247f0*/  BSYNC B6 ;  /* 0x0000000000067941 */ /* 0x000fea0003800000 */
.L_x_16259:
        /* <DEDUP_REMOVED lines=19> */
.L_x_16291:
[----:B------:R-:W2:Y:S02]  /*24930*/  LDG.E.U8 R0, desc[UR36][R2.64] ;  /* 0x0000002402007981 */ /* 0x000ea4000c1e1100 */
[----:B--2---:R-:W-:Y:S01]  /*24940*/  I2FP.F32.U32 R0, R0 ;  /* 0x0000000000007245 */ /* 0x004fe20000201000 */
[----:B------:R-:W-:Y:S06]  /*24950*/  BRA `(.L_x_16293) ;  /* 0x0000000c002c7947 */ /* 0x000fec0003800000 */
.L_x_16290:
        /* <DEDUP_REMOVED lines=9> */
.L_x_16295:
[----:B------:R-:W2:Y:S02]  /*249f0*/  LDG.E R0, desc[UR36][R2.64] ;  /* 0x0000002402007981 */ /* 0x000ea4000c1e1900 */
[----:B--2---:R-:W-:Y:S01]  /*24a00*/  I2FP.F32.S32 R0, R0 ;  /* 0x0000000000007245 */ /* 0x004fe20000201400 */
[----:B------:R-:W-:Y:S06]  /*24a10*/  BRA `(.L_x_16293) ;  /* 0x0000000800fc7947 */ /* 0x000fec0003800000 */
.L_x_16294:
[----:B------:R-:W2:Y:S02]  /*24a20*/  LDG.E.U16 R0, desc[UR36][R2.64] ;  /* 0x0000002402007981 */ /* 0x000ea4000c1e1500 */
[----:B--2---:R-:W2:Y:S01]  /*24a30*/  I2F.S16 R0, R0 ;  /* 0x0000000000007306 */ /* 0x004ea20000101400 */
[----:B------:R-:W-:Y:S05]  /*24a40*/  BRA `(.L_x_16293) ;  /* 0x0000000800f07947 */ /* 0x000fea0003800000 */
.L_x_16289:
        /* <DEDUP_REMOVED lines=8> */
.L_x_16297:
[----:B------:R-:W2:Y:S02]  /*24ad0*/  LDG.E.U16 R0, desc[UR36][R2.64] ;  /* 0x0000002402007981 */ /* 0x000ea4000c1e1500 */
[----:B--2---:R-:W-:Y:S01]  /*24ae0*/  HADD2.F32 R0, -RZ, R0.H0_H0 ;  /* 0x20000000ff007230 */ /* 0x004fe20000004100 */
[----:B------:R-:W-:Y:S06]  /*24af0*/  BRA `(.L_x_16293) ;  /* 0x0000000800c47947 */ /* 0x000fec0003800000 */
.L_x_16296:
        /* <DEDUP_REMOVED lines=8> */
.L_x_16299:
[----:B------:R-:W2:Y:S02]  /*24b80*/  LDG.E.U16 R0, desc[UR36][R2.64] ;  /* 0x0000002402007981 */ /* 0x000ea4000c1e1500 */
[----:B--2---:R-:W-:Y:S01]  /*24b90*/  HADD2.F32 R0, -RZ, R0.H0_H0 ;  /* 0x20000000ff007230 */ /* 0x004fe20000004100 */
[----:B------:R-:W-:Y:S06]  /*24ba0*/  BRA `(.L_x_16293) ;  /* 0x0000000800987947 */ /* 0x000fec0003800000 */
.L_x_16298:
[----:B------:R-:W2:Y:S01]  /*24bb0*/  LDG.E.64 R2, desc[UR36][R2.64] ;  /* 0x0000002402027981 */ /* 0x000ea2000c1e1b00 */
[----:B------:R-:W-:Y:S01]  /*24bc0*/  UMOV UR4, 0xf0000000 ;  /* 0xf000000000047882 */ /* 0x000fe20000000000 */
[----:B------:R-:W-:Y:S01]  /*24bd0*/  UMOV UR5, 0x380fffff ;  /* 0x380fffff00057882 */ /* 0x000fe20000000000 */
[----:B--2---:R-:W0:Y:S01]  /*24be0*/  F2F.F32.F64 R0, R2 ;  /* 0x0000000200007310 */ /* 0x004e220000301000 */
[----:B------:R-:W-:-:S14]  /*24bf0*/  DSETP.GEU.AND P0, PT, |R2|, UR4, PT ;  /* 0x0000000402007e2a */ /* 0x000fdc000bf0e200 */
[----:B0-----:R-:W-:Y:S01]  /*24c00*/  @!P0 FMUL R0, R0, 1.175494350822287508e-38 ;  /* 0x0080000000008820 */ /* 0x001fe20000400000 */
[----:B------:R-:W-:Y:S06]  /*24c10*/  BRA `(.L_x_16293) ;  /* 0x00000008007c7947 */ /* 0x000fec0003800000 */
.L_x_16288:
        /* <DEDUP_REMOVED lines=12> */
.L_x_16302:
[----:B------:R-:W2:Y:S01]  /*24ce0*/  LDG.E.64 R2, desc[UR36][R2.64] ;  /* 0x0000002402027981 */ /* 0x000ea2000c1e1b00 */
[----:B------:R-:W-:Y:S01]  /*24cf0*/  UMOV UR4, 0xf0000000 ;  /* 0xf000000000047882 */ /* 0x000fe20000000000 */
[----:B------:R-:W-:Y:S01]  /*24d00*/  UMOV UR5, 0x380fffff ;  /* 0x380fffff00057882 */ /* 0x000fe20000000000 */
[----:B--2---:R-:W0:Y:S01]  /*24d10*/  F2F.F32.F64 R0, R2 ;  /* 0x0000000200007310 */ /* 0x004e220000301000 */
[----:B------:R-:W-:-:S14]  /*24d20*/  DSETP.GEU.AND P0, PT, |R2|, UR4, PT ;  /* 0x0000000402007e2a */ /* 0x000fdc000bf0e200 */
[----:B0-----:R-:W-:Y:S01]  /*24d30*/  @!P0 FMUL R0, R0, 1.175494350822287508e-38 ;  /* 0x0080000000008820 */ /* 0x001fe20000400000 */
[----:B------:R-:W-:Y:S06]  /*24d40*/  BRA `(.L_x_16293) ;  /* 0x0000000800307947 */ /* 0x000fec0003800000 */
.L_x_16301:
        /* <DEDUP_REMOVED lines=26> */
.L_x_16304:
        /* <DEDUP_REMOVED lines=13> */
.L_x_16303:
[----:B------:R-:W2:Y:S02]  /*24fc0*/  LDG.E.U16 R0, desc[UR36][R2.64] ;  /* 0x0000002402007981 */ /* 0x000ea4000c1e1500 */
[----:B--2---:R-:W-:Y:S01]  /*24fd0*/  IMAD.U32 R0, R0, 0x10000, RZ ;  /* 0x0001000000007824 */ /* 0x004fe200078e00ff */
[----:B------:R-:W-:Y:S06]  /*24fe0*/  BRA `(.L_x_16293) ;  /* 0x0000000400887947 */ /* 0x000fec0003800000 */
.L_x_16300:
        /* <DEDUP_REMOVED lines=11> */
.L_x_16307:
        /* <DEDUP_REMOVED lines=20> */
.L_x_16309:
[----:B------:R-:W-:Y:S05]  /*251e0*/  BSYNC B0 ;  /* 0x0000000000007941 */ /* 0x000fea0003800000 */
.L_x_16308:
[----:B------:R-:W-:Y:S01]  /*251f0*/  LEA R3, R0, 0x3b800000, 0x17 ;  /* 0x3b80000000037811 */ /* 0x000fe200078eb8ff */
[----:B------:R-:W-:-:S05]  /*25200*/  IMAD.SHL.U32 R0, R2, 0x100000, RZ ;  /* 0x0010000002007824 */ /* 0x000fca00078e00ff */
[----:B------:R-:W-:Y:S01]  /*25210*/  LOP3.LUT R0, R3, R0, R4, 0xfe, !PT ;  /* 0x0000000003007212 */ /* 0x000fe200078efe04 */
[----:B------:R-:W-:Y:S06]  /*25220*/  BRA `(.L_x_16293) ;  /* 0x0000000000f87947 */ /* 0x000fec0003800000 */
.L_x_16306:
        /* <DEDUP_REMOVED lines=20> */
.L_x_16311:
[----:B------:R-:W-:Y:S05]  /*25370*/  BSYNC B0 ;  /* 0x0000000000007941 */ /* 0x000fea0003800000 */
.L_x_16310:
[----:B------:R-:W-:Y:S01]  /*25380*/  LEA R3, R0, 0x37800000, 0x17 ;  /* 0x3780000000037811 */ /* 0x000fe200078eb8ff */
[----:B------:R-:W-:-:S05]  /*25390*/  IMAD.SHL.U32 R0, R2, 0x200000, RZ ;  /* 0x0020000002007824 */ /* 0x000fca00078e00ff */
[----:B------:R-:W-:Y:S01]  /*253a0*/  LOP3.LUT R0, R3, R0, R4, 0xfe, !PT ;  /* 0x0000000003007212 */ /* 0x000fe200078efe04 */
[----:B------:R-:W-:Y:S06]  /*253b0*/  BRA `(.L_x_16293) ;  /* 0x0000000000947947 */ /* 0x000fec0003800000 */
.L_x_16305:
        /* <DEDUP_REMOVED lines=14> */
.L_x_16292:
        /* <DEDUP_REMOVED lines=16> */
.L_x_16314:
[----:B------:R-:W-:Y:S01]  /*255a0*/  IMAD.MOV.U32 R0, RZ, RZ, RZ ;  /* 0x000000ffff007224 */ /* 0x000fe200078e00ff */
[----:B------:R-:W-:Y:S06]  /*255b0*/  BRA `(.L_x_16293) ;  /* 0x0000000000147947 */ /* 0x000fec0003800000 */
.L_x_16313:
[----:B------:R-:W2:Y:S02]  /*255c0*/  LDG.E.64 R2, desc[UR36][R2.64] ;  /* 0x0000002402027981 */ /* 0x000ea4000c1e1b00 */
[----:B--2---:R0:W2:Y:S01]  /*255d0*/  I2F.U64 R0, R2 ;  /* 0x0000000200007312 */ /* 0x0040a20000301000 */
[----:B------:R-:W-:Y:S05]  /*255e0*/  BRA `(.L_x_16293) ;  /* 0x0000000000087947 */ /* 0x000fea0003800000 */
.L_x_16312:
[----:B------:R-:W2:Y:S02]  /*255f0*/  LDG.E R0, desc[UR36][R2.64] ;  /* 0x0000002402007981 */ /* 0x000ea4000c1e1900 */
[----:B--2---:R-:W-:-:S07]  /*25600*/  I2FP.F32.U32 R0, R0 ;  /* 0x0000000000007245 */ /* 0x004fce0000201000 */
.L_x_16293:
[----:B------:R-:W-:Y:S05]  /*25610*/  BSYNC B6 ;  /* 0x0000000000067941 */ /* 0x000fea0003800000 */
.L_x_16287:
[----:B------:R-:W4:Y:S01]  /*25620*/  LDC.U8 R6, c[0x0][0x6b8] ;  /* 0x0001ae00ff067b82 */ /* 0x000f220000000000 */
[----:B0--3-5:R-:W-:Y:S01]  /*25630*/  FMUL.FTZ R3, R27, R27 ;  /* 0x0000001b1b037220 */ /* 0x029fe20000410000 */
[----:B------:R-:W-:Y:S01]  /*25640*/  HADD2.F32 R5, -RZ, R26.H0_H0 ;  /* 0x2000001aff057230 */ /* 0x000fe20000004100 */
[----:B------:R-:W-:Y:S01]  /*25650*/  ULDC UR4, c[0x0][0x6a8] ;  /* 0x0001aa0000047ab9 */ /* 0x000fe20000000800 */
[----:B------:R-:W-:Y:S02]  /*25660*/  HADD2.F32 R2, -RZ, R25.H0_H0 ;  /* 0x20000019ff027230 */ /* 0x000fe40000004100 */
[----:B-1----:R-:W-:Y:S01]  /*25670*/  FMUL.FTZ R3, R3, R22 ;  /* 0x0000001603037220 */ /* 0x002fe20000410000 */
[----:B------:R-:W-:Y:S01]  /*25680*/  FMUL.FTZ R27, R27, R18 ;  /* 0x000000121b1b7220 */ /* 0x000fe20000410000 */
[----:B--2---:R-:W-:Y:S01]  /*25690*/  FFMA.FTZ R0, -R0, UR4, R5 ;  /* 0x0000000400007c23 */ /* 0x004fe20008010105 */
[----:B----4-:R-:W-:Y:S01]  /*256a0*/  FADD.FTZ R2, R2, -R19 ;  /* 0x8000001302027221 */ /* 0x010fe20000010000 */
        /* <DEDUP_REMOVED lines=19> */
.L_x_16318:
[----:B------:R-:W-:-:S06]  /*257e0*/  HADD2.F32 R3, -RZ, R0.H0_H0 ;  /* 0x20000000ff037230 */ /* 0x000fcc0000004100 */
[----:B------:R-:W0:Y:S02]  /*257f0*/  F2I.S64.TRUNC R2, R3 ;  /* 0x0000000300027311 */ /* 0x000e24000020d900 */
[----:B0-----:R-:W-:Y:S01]  /*25800*/  STG.E.U8 desc[UR36][R16.64], R2 ;  /* 0x0000000210007986 */ /* 0x001fe2000c101124 */
[----:B------:R-:W-:Y:S05]  /*25810*/  EXIT ;  /* 0x000000000000794d */ /* 0x000fea0003800000 */
.L_x_16317:
        /* <DEDUP_REMOVED lines=10> */
.L_x_16321:
[----:B------:R-:W-:-:S04]  /*258c0*/  HADD2.F32 R0, -RZ, R0.H0_H0 ;  /* 0x20000000ff007230 */ /* 0x000fc80000004100 */
[----:B------:R-:W0:Y:S02]  /*258d0*/  F2I.FTZ.TRUNC.NTZ R3, R0 ;  /* 0x0000000000037305 */ /* 0x000e24000021f100 */
[----:B0-----:R-:W-:Y:S01]  /*258e0*/  STG.E desc[UR36][R16.64], R3 ;  /* 0x0000000310007986 */ /* 0x001fe2000c101924 */
[----:B------:R-:W-:Y:S05]  /*258f0*/  EXIT ;  /* 0x000000000000794d */ /* 0x000fea0003800000 */
.L_x_16320:
[----:B------:R-:W-:-:S04]  /*25900*/  HADD2.F32 R0, -RZ, R0.H0_H0 ;  /* 0x20000000ff007230 */ /* 0x000fc80000004100 */
[----:B------:R-:W0:Y:S02]  /*25910*/  F2I.FTZ.TRUNC.NTZ R3, R0 ;  /* 0x0000000000037305 */ /* 0x000e24000021f100 */
[----:B0-----:R-:W-:Y:S01]  /*25920*/  STG.E.U16 desc[UR36][R16.64], R3 ;  /* 0x0000000310007986 */ /* 0x001fe2000c101524 */
[----:B------:R-:W-:Y:S05]  /*25930*/  EXIT ;  /* 0x000000000000794d */ /* 0x000fea0003800000 */
.L_x_16316:
        /* <DEDUP_REMOVED lines=9> */
.L_x_16323:
[----:B------:R-:W-:Y:S01]  /*259d0*/  STG.E.U16 desc[UR36][R16.64], R0 ;  /* 0x0000000010007986 */ /* 0x000fe2000c101524 */
[----:B------:R-:W-:Y:S05]  /*259e0*/  EXIT ;  /* 0x000000000000794d */ /* 0x000fea0003800000 */
.L_x_16322:
        /* <DEDUP_REMOVED lines=10> */
.L_x_16325:
[----:B------:R-:W-:-:S05]  /*25a90*/  HADD2.F32 R0, -RZ, R0.H0_H0 ;  /* 0x20000000ff007230 */ /* 0x000fca0000004100 */
[----:B------:R-:W-:-:S04]  /*25aa0*/  F2FP.F16.F32.PACK_AB R0, RZ, R0 ;  /* 0x00000000ff00723e */ /* 0x000fc800000000ff */
[----:B------:R-:W-:-:S05]  /*25ab0*/  PRMT R0, R0, 0x5410, RZ ;  /* 0x0000541000007816 */ /* 0x000fca00000000ff */
[----:B------:R-:W-:Y:S01]  /*25ac0*/  STG.E desc[UR36][R16.64], R0 ;  /* 0x0000000010007986 */ /* 0x000fe2000c101924 */
[----:B------:R-:W-:Y:S05]  /*25ad0*/  EXIT ;  /* 0x000000000000794d */ /* 0x000fea0003800000 */
.L_x_16324:
[----:B------:R-:W-:-:S05]  /*25ae0*/  HADD2.F32 R2, -RZ, R0.H0_H0 ;  /* 0x20000000ff027230 */ /* 0x000fca0000004100 */
[----:B------:R-:W-:-:S06]  /*25af0*/  FMUL.FTZ R2, R2, 1 ;  /* 0x3f80000002027820 */ /* 0x000fcc0000410000 */
[----:B------:R-:W0:Y:S02]  /*25b00*/  F2F.F64.F32 R2, R2 ;  /* 0x0000000200027310 */ /* 0x000e240000201800 */
[----:B0-----:R-:W-:Y:S01]  /*25b10*/  STG.E.64 desc[UR36][R16.64], R2 ;  /* 0x0000000210007986 */ /* 0x001fe2000c101b24 */
[----:B------:R-:W-:Y:S05]  /*25b20*/  EXIT ;  /* 0x000000000000794d */ /* 0x000fea0003800000 */
.L_x_16315:
        /* <DEDUP_REMOVED lines=13> */
.L_x_16328:
[----:B------:R-:W-:Y:S01]  /*25c00*/  HADD2.F32 R0, -RZ, R0.H0_H0 ;  /* 0x20000000ff007230 */ /* 0x000fe20000004100 */
[----:B------:R-:W-:-:S04]  /*25c10*/  CS2R R6, SRZ ;  /* 0x0000000000067805 */ /* 0x000fc8000001ff00 */
[----:B------:R-:W-:-:S04]  /*25c20*/  FMUL.FTZ R0, R0, 1 ;  /* 0x3f80000000007820 */ /* 0x000fc80000410000 */
[----:B------:R-:W0:Y:S02]  /*25c30*/  F2F.F64.F32 R4, R0 ;  /* 0x0000000000047310 */ /* 0x000e240000201800 */
[----:B0-----:R-:W-:Y:S01]  /*25c40*/  STG.E.128 desc[UR36][R16.64], R4 ;  /* 0x0000000410007986 */ /* 0x001fe2000c101d24 */
[----:B------:R-:W-:Y:S05]  /*25c50*/  EXIT ;  /* 0x000000000000794d */ /* 0x000fea0003800000 */
.L_x_16327:
        /* <DEDUP_REMOVED lines=21> */
.L_x_16332:
[----:B------:R-:W-:Y:S05]  /*25db0*/  BSYNC B0 ;  /* 0x0000000000007941 */ /* 0x000fea0003800000 */
.L_x_16331:
[----:B------:R-:W-:-:S05]  /*25dc0*/  LOP3.LUT R3, R0, R3, RZ, 0xfc, !PT ;  /* 0x0000000300037212 */ /* 0x000fca00078efcff */
[----:B------:R-:W-:Y:S01]  /*25dd0*/  STG.E.U8 desc[UR36][R16.64], R3 ;  /* 0x0000000310007986 */ /* 0x000fe2000c101124 */
[----:B------:R-:W-:Y:S05]  /*25de0*/  EXIT ;  /* 0x000000000000794d */ /* 0x000fea0003800000 */
.L_x_16330:
        /* <DEDUP_REMOVED lines=13> */
.L_x_16334:
[----:B------:R-:W-:Y:S01]  /*25ec0*/  IMAD.MOV.U32 R0, RZ, RZ, 0x7f ;  /* 0x0000007fff007424 */ /* 0x000fe200078e00ff */
[----:B------:R-:W-:-:S04]  /*25ed0*/  ISETP.GT.U32.AND P0, PT, R2, 0x7f800000, PT ;  /* 0x7f8000000200780c */ /* 0x000fc80003f04070 */
[----:B------:R-:W-:-:S09]  /*25ee0*/  SEL R0, R0, 0x7c, P0 ;  /* 0x0000007c00007807 */ /* 0x000fd20000000000 */
.L_x_16335:
[----:B------:R-:W-:Y:S05]  /*25ef0*/  BSYNC B0 ;  /* 0x0000000000007941 */ /* 0x000fea0003800000 */
.L_x_16333:
[----:B------:R-:W-:-:S04]  /*25f00*/  LOP3.LUT R2, R3, 0x80000000, RZ, 0xc0, !PT ;  /* 0x8000000003027812 */ /* 0x000fc800078ec0ff */
[----:B------:R-:W-:-:S04]  /*25f10*/  SHF.R.U32.HI R3, RZ, 0x18, R2 ;  /* 0x00000018ff037819 */ /* 0x000fc80000011602 */
[----:B------:R-:W-:-:S05]  /*25f20*/  LOP3.LUT R3, R0, R3, RZ, 0xfc, !PT ;  /* 0x0000000300037212 */ /* 0x000fca00078efcff */
[----:B------:R-:W-:Y:S01]  /*25f30*/  STG.E.U8 desc[UR36][R16.64], R3 ;  /* 0x0000000310007986 */ /* 0x000fe2000c101124 */
[----:B------:R-:W-:Y:S05]  /*25f40*/  EXIT ;  /* 0x000000000000794d */ /* 0x000fea0003800000 */
.L_x_16329:
[----:B------:R-:W-:-:S05]  /*25f50*/  HADD2.F32 R0, -RZ, R0.H0_H0 ;  /* 0x20000000ff007230 */ /* 0x000fca0000004100 */
[----:B------:R-:W-:-:S05]  /*25f60*/  F2FP.BF16.F32.PACK_AB R0, RZ, R0 ;  /* 0x00000000ff00723e */ /* 0x000fca00000010ff */
[----:B------:R-:W-:Y:S01]  /*25f70*/  STG.E.U16 desc[UR36][R16.64], R0 ;  /* 0x0000000010007986 */ /* 0x000fe2000c101524 */
[----:B------:R-:W-:Y:S05]  /*25f80*/  EXIT ;  /* 0x000000000000794d */ /* 0x000fea0003800000 */
.L_x_16326:
        /* <DEDUP_REMOVED lines=12> */
.L_x_16338:
        /* <DEDUP_REMOVED lines=17> */
.L_x_16341:
[----:B------:R-:W-:-:S04]  /*26160*/  LOP3.LUT R2, R3, 0x80000000, RZ, 0xc0, !PT ;  /* 0x8000000003027812 */ /* 0x000fc800078ec0ff */
[----:B------:R-:W-:-:S04]  /*26170*/  SHF.R.U32.HI R3, RZ, 0x18, R2 ;  /* 0x00000018ff037819 */ /* 0x000fc80000011602 */
[----:B------:R-:W-:-:S04]  /*26180*/  LOP3.LUT R0, R0, R3, RZ, 0xfc, !PT ;  /* 0x0000000300007212 */ /* 0x000fc800078efcff */
[----:B------:R-:W-:-:S07]  /*26190*/  PRMT R8, R0, 0x7610, R8 ;  /* 0x0000761000087816 */ /* 0x000fce0000000008 */
.L_x_16340:
[----:B------:R-:W-:Y:S05]  /*261a0*/  BSYNC B0 ;  /* 0x0000000000007941 */ /* 0x000fea0003800000 */
.L_x_16339:
[----:B------:R-:W-:Y:S01]  /*261b0*/  STG.E.U8 desc[UR36][R16.64], R8 ;  /* 0x0000000810007986 */ /* 0x000fe2000c101124 */
[----:B------:R-:W-:Y:S05]  /*261c0*/  EXIT ;  /* 0x000000000000794d */ /* 0x000fea0003800000 */
.L_x_16337:
        /* <DEDUP_REMOVED lines=17> */
.L_x_16344:
[----:B------:R-:W-:-:S04]  /*262e0*/  LOP3.LUT R2, R3, 0x80000000, RZ, 0xc0, !PT ;  /* 0x8000000003027812 */ /* 0x000fc800078ec0ff */
[----:B------:R-:W-:-:S04]  /*262f0*/  SHF.R.U32.HI R3, RZ, 0x18, R2 ;  /* 0x00000018ff037819 */ /* 0x000fc80000011602 */
[----:B------:R-:W-:-:S04]  /*26300*/  LOP3.LUT R0, R0, R3, RZ, 0xfc, !PT ;  /* 0x0000000300007212 */ /* 0x000fc800078efcff */
[----:B------:R-:W-:-:S07]  /*26310*/  PRMT R8, R0, 0x7610, R8 ;  /* 0x0000761000087816 */ /* 0x000fce0000000008 */
.L_x_16343:
[----:B------:R-:W-:Y:S05]  /*26320*/  BSYNC B0 ;  /* 0x0000000000007941 */ /* 0x000fea0003800000 */
.L_x_16342:
[----:B------:R-:W-:Y:S01]  /*26330*/  STG.E.U8 desc[UR36][R16.64], R8 ;  /* 0x0000000810007986 */ /* 0x000fe2000c101124 */
[----:B------:R-:W-:Y:S05]  /*26340*/  EXIT ;  /* 0x000000000000794d */ /* 0x000fea0003800000 */
.L_x_16336:
        /* <DEDUP_REMOVED lines=22> */
.L_x_16319:
        /* <DEDUP_REMOVED lines=16> */
.L_x_16347:
[----:B------:R-:W-:Y:S05]  /*265b0*/  EXIT ;  /* 0x000000000000794d */ /* 0x000fea0003800000 */
.L_x_16346:
[----:B------:R-:W-:-:S06]  /*265c0*/  HADD2.F32 R2, -RZ, R0.H0_H0 ;  /* 0x20000000ff027230 */ /* 0x000fcc0000004100 */
[----:B------:R-:W0:Y:S02]  /*265d0*/  F2I.U64.TRUNC R2, R2 ;  /* 0x0000000200027311 */ /* 0x000e24000020d800 */
[----:B0-----:R-:W-:Y:S01]  /*265e0*/  STG.E.64 desc[UR36][R16.64], R2 ;  /* 0x0000000210007986 */ /* 0x001fe2000c101b24 */
[----:B------:R-:W-:Y:S05]  /*265f0*/  EXIT ;  /* 0x000000000000794d */ /* 0x000fea0003800000 */
.L_x_16345:
[----:B------:R-:W-:-:S04]  /*26600*/  HADD2.F32 R0, -RZ, R0.H0_H0 ;  /* 0x20000000ff007230 */ /* 0x000fc80000004100 */
[----:B------:R-:W0:Y:S02]  /*26610*/  F2I.FTZ.U32.TRUNC.NTZ R3, R0 ;  /* 0x0000000000037305 */ /* 0x000e24000021f000 */
[----:B0-----:R-:W-:Y:S01]  /*26620*/  STG.E desc[UR36][R16.64], R3 ;  /* 0x0000000310007986 */ /* 0x001fe2000c101924 */
[----:B------:R-:W-:Y:S05]  /*26630*/  EXIT ;  /* 0x000000000000794d */ /* 0x000fea0003800000 */
.L_x_16348:
        /* <DEDUP_REMOVED lines=12> */
.L_x_28425:


//--------------------- .text._ZN2at6native27unrolled_elementwise_kernelIZZZNS0_49_GLOBAL__N__b919a28f_16_Normalization_cu_5c38458737batch_norm_elementwise_backward_trainERKNS_6TensorES5_S5_S5_S5_S5_S5_ENKUlvE0_clEvENKUlvE1_clEvEUlN3c104HalfES9_fffffE_St5arrayIPcLm8EELi4E23TrivialOffsetCalculatorILi7EjESE_ILi1EjENS0_6memory12LoadWithCastILi7EEENSH_13StoreWithCastILi1EEEEEviT_T0_T2_T3_T4_T5_ --------------------------
	.section	.text._ZN2at6native27unrolled_elementwise_kernelIZZZNS0_49_GLOBAL__N__b919a28f_16_Normalization_cu_5c38458737batch_norm_elementwise_backward_trainERKNS_6TensorES5_S5_S5_S5_S5_S5_ENKUlvE0_clEvENKUlvE1_clEvEUlN3c104HalfES9_fffffE_St5arrayIPcLm8EELi4E23TrivialOffsetCalculatorILi7EjESE_ILi1EjENS0_6memory12LoadWithCastILi7EEENSH_13StoreWithCastILi1EEEEEviT_T0_T2_T3_T4_T5_,"ax",@progbits
	.align	128
        .global         _ZN2at6native27unrolled_elementwise_kernelIZZZNS0_49_GLOBAL__N__b919a28f_16_Normalization_cu_5c38458737batch_norm_elementwise_backward_trainERKNS_6TensorES5_S5_S5_S5_S5_S5_ENKUlvE0_clEvENKUlvE1_clEvEUlN3c104HalfES9_fffffE_St5arrayIPcLm8EELi4E23TrivialOffsetCalculatorILi7EjESE_ILi1EjENS0_6memory12LoadWithCastILi7EEENSH_13StoreWithCastILi1EEEEEviT_T0_T2_T3_T4_T5_
        .type           _ZN2at6native27unrolled_elementwise_kernelIZZZNS0_49_GLOBAL__N__b919a28f_16_Normalization_cu_5c38458737batch_norm_elementwise_backward_trainERKNS_6TensorES5_S5_S5_S5_S5_S5_ENKUlvE0_clEvENKUlvE1_clEvEUlN3c104HalfES9_fffffE_St5arrayIPcLm8EELi4E23TrivialOffsetCalculatorILi7EjESE_ILi1EjENS0_6memory12LoadWithCastILi7EEENSH_13StoreWithCastILi1EEEEEviT_T0_T2_T3_T4_T5_,@function
        .size           _ZN2at6native27unrolled_elementwise_kernelIZZZNS0_49_GLOBAL__N__b919a28f_16_Normalization_cu_5c38458737batch_norm_elementwise_backward_trainERKNS_6TensorES5_S5_S5_S5_S5_S5_ENKUlvE0_clEvENKUlvE1_clEvEUlN3c104HalfES9_fffffE_St5arrayIPcLm8EELi4E23TrivialOffsetCalculatorILi7EjESE_ILi1EjENS0_6memory12LoadWithCastILi7EEENSH_13StoreWithCastILi1EEEEEviT_T0_T2_T3_T4_T5_,(.L_x_28426 - _ZN2at6native27unrolled_elementwise_kernelIZZZNS0_49_GLOBAL__N__b919a28f_16_Normalization_cu_5c38458737batch_norm_elementwise_backward_trainERKNS_6TensorES5_S5_S5_S5_S5_S5_ENKUlvE0_clEvENKUlvE1_clEvEUlN3c104HalfES9_fffffE_St5arrayIPcLm8EELi4E23TrivialOffsetCalculatorILi7EjESE_ILi1EjENS0_6memory12LoadWithCastILi7EEENSH_13StoreWithCastILi1EEEEEviT_T0_T2_T3_T4_T5_)
        .other          _ZN2at6native27unrolled_elementwise_kernelIZZZNS0_49_GLOBAL__N__b919a28f_16_Normalization_cu_5c38458737batch_norm_elementwise_backward_trainERKNS_6TensorES5_S5_S5_S5_S5_S5_ENKUlvE0_clEvENKUlvE1_clEvEUlN3c104HalfES9_fffffE_St5arrayIPcLm8EELi4E23TrivialOffsetCalculatorILi7EjESE_ILi1EjENS0_6memory12LoadWithCastILi7EEENSH_13StoreWithCastILi1EEEEEviT_T0_T2_T3_T4_T5_,@"STO_CUDA_ENTRY STV_DEFAULT"
_ZN2at6native27unrolled_elementwise_kernelIZZZNS0_49_GLOBAL__N__b919a28f_16_Normalization_cu_5c38458737batch_norm_elementwise_backward_trainERKNS_6TensorES5_S5_S5_S5_S5_S5_ENKUlvE0_clEvENKUlvE1_clEvEUlN3c104HalfES9_fffffE_St5arrayIPcLm8EELi4E23TrivialOffsetCalculatorILi7EjESE_ILi1EjENS0_6memory12LoadWithCastILi7EEENSH_13StoreWithCastILi1EEEEEviT_T0_T2_T3_T4_T5_:
.text._ZN2at6native27unrolled_elementwise_kernelIZZZNS0_49_GLOBAL__N__b919a28f_16_Normalization_cu_5c38458737batch_norm_elementwise_backward_trainERKNS_6TensorES5_S5_S5_S5_S5_S5_ENKUlvE0_clEvENKUlvE1_clEvEUlN3c104HalfES9_fffffE_St5arrayIPcLm8EELi4E23TrivialOffsetCalculatorILi7EjESE_ILi1EjENS0_6memory12LoadWithCastILi7EEENSH_13StoreWithCastILi1EEEEEviT_T0_T2_T3_T4_T5_:
        /* <DEDUP_REMOVED lines=45> */
.L_x_16354:
[----:B------:R-:W3:Y:S02]  /*02d0*/  LDG.E.U8 R4, desc[UR36][R4.64] ;  /* 0x0000002404047981 */ /* 0x000ee4000c1e1100 */
[----:B---3--:R-:W-:-:S04]  /*02e0*/  I2FP.F32.U32 R0, R4 ;  /* 0x0000000400007245 */ /* 0x008fc80000201000 */
[----:B------:R-:W-:-:S04]  /*02f0*/  F2FP.F16.F32.PACK_AB R0, RZ, R0 ;  /* 0x00000000ff00723e */ /* 0x000fc800000000ff */
[----:B------:R-:W-:Y:S01]  /*0300*/  PRMT R17, R0, 0x7610, R17 ;  /* 0x0000761000117816 */ /* 0x000fe20000000011 */
[----:B------:R-:W-:Y:S06]  /*0310*/  BRA `(.L_x_16356) ;  /* 0x0000000c00bc7947 */ /* 0x000fec0003800000 */
.L_x_16353:
        /* <DEDUP_REMOVED lines=11> */
.L_x_16358:
[----:B------:R-:W3:Y:S02]  /*03d0*/  LDG.E R4, desc[UR36][R4.64] ;  /* 0x0000002404047981 */ /* 0x000ee4000c1e1900 */
[----:B---3--:R-:W-:-:S04]  /*03e0*/  I2FP.F32.S32 R0, R4 ;  /* 0x0000000400007245 */ /* 0x008fc80000201400 */
[----:B------:R-:W-:-:S04]  /*03f0*/  F2FP.F16.F32.PACK_AB R0, RZ, R0 ;  /* 0x00000000ff00723e */ /* 0x000fc800000000ff */
[----:B------:R-:W-:Y:S01]  /*0400*/  PRMT R17, R0, 0x7610, R17 ;  /* 0x0000761000117816 */ /* 0x000fe20000000011 */
[----:B------:R-:W-:Y:S06]  /*0410*/  BRA `(.L_x_16356) ;  /* 0x0000000c007c7947 */ /* 0x000fec0003800000 */
.L_x_16357:
[----:B------:R-:W3:Y:S02]  /*0420*/  LDG.E.U16 R4, desc[UR36][R4.64] ;  /* 0x0000002404047981 */ /* 0x000ee4000c1e1500 */
[----:B---3--:R-:W0:Y:S02]  /*0430*/  I2F.S16 R0, R4 ;  /* 0x0000000400007306 */ /* 0x008e240000101400 */
[----:B0-----:R-:W-:-:S04]  /*0440*/  F2FP.F16.F32.PACK_AB R0, RZ, R0 ;  /* 0x00000000ff00723e */ /* 0x001fc800000000ff */
[----:B------:R-:W-:Y:S01]  /*0450*/  PRMT R17, R0, 0x7610, R17 ;  /* 0x0000761000117816 */ /* 0x000fe20000000011 */
[----:B------:R-:W-:Y:S06]  /*0460*/  BRA `(.L_x_16356) ;  /* 0x0000000c00687947 */ /* 0x000fec0003800000 */
.L_x_16352:
        /* <DEDUP_REMOVED lines=9> */
.L_x_16360:
[----:B------:R3:W5:Y:S01]  /*0500*/  LDG.E.U16 R17, desc[UR36][R4.64] ;  /* 0x0000002404117981 */ /* 0x000762000c1e1500 */
[----:B------:R-:W-:Y:S05]  /*0510*/  BRA `(.L_x_16356) ;  /* 0x0000000c003c7947 */ /* 0x000fea0003800000 */
.L_x_16359:
        /* <DEDUP_REMOVED lines=9> */
.L_x_16362:
[----:B------:R0:W5:Y:S01]  /*05b0*/  LDG.E.U16 R17, desc[UR36][R4.64] ;  /* 0x0000002404117981 */ /* 0x000162000c1e1500 */
[----:B------:R-:W-:Y:S05]  /*05c0*/  BRA `(.L_x_16356) ;  /* 0x0000000c00107947 */ /* 0x000fea0003800000 */
.L_x_16361:
        /* <DEDUP_REMOVED lines=9> */
.L_x_16351:
        /* <DEDUP_REMOVED lines=14> */
.L_x_16365:
        /* <DEDUP_REMOVED lines=9> */
.L_x_16364:
        /* <DEDUP_REMOVED lines=28> */
.L_x_16367:
        /* <DEDUP_REMOVED lines=15> */
.L_x_16366:
[----:B------:R-:W3:Y:S02]  /*0a80*/  LDG.E.U16 R0, desc[UR36][R4.64] ;  /* 0x0000002404007981 */ /* 0x000ee4000c1e1500 */
[----:B---3--:R-:W-:-:S05]  /*0a90*/  IMAD.U32 R0, R0, 0x10000, RZ ;  /* 0x0001000000007824 */ /* 0x008fca00078e00ff */
[----:B------:R-:W-:-:S04]  /*0aa0*/  F2FP.F16.F32.PACK_AB R0, RZ, R0 ;  /* 0x00000000ff00723e */ /* 0x000fc800000000ff */
[----:B------:R-:W-:Y:S01]  /*0ab0*/  PRMT R17, R0, 0x7610, R17 ;  /* 0x0000761000117816 */ /* 0x000fe20000000011 */
[----:B------:R-:W-:Y:S06]  /*0ac0*/  BRA `(.L_x_16356) ;  /* 0x0000000400d07947 */ /* 0x000fec0003800000 */
.L_x_16363:
        /* <DEDUP_REMOVED lines=13> */
.L_x_16370:
        /* <DEDUP_REMOVED lines=21> */
.L_x_16374:
[----:B------:R-:W-:Y:S05]  /*0cf0*/  BSYNC B1 ;  /* 0x0000000000017941 */ /* 0x000fea0003800000 */
.L_x_16373:
[----:B------:R-:W-:Y:S01]  /*0d00*/  LEA R5, R0, 0x3b800000, 0x17 ;  /* 0x3b80000000057811 */ /* 0x000fe200078eb8ff */
[----:B------:R-:W-:-:S05]  /*0d10*/  IMAD.SHL.U32 R0, R3, 0x100000, RZ ;  /* 0x0010000003007824 */ /* 0x000fca00078e00ff */
[----:B------:R-:W-:-:S07]  /*0d20*/  LOP3.LUT R0, R5, R0, R6, 0xfe, !PT ;  /* 0x0000000005007212 */ /* 0x000fce00078efe06 */
.L_x_16372:
[----:B------:R-:W-:Y:S05]  /*0d30*/  BSYNC B0 ;  /* 0x0000000000007941 */ /* 0x000fea0003800000 */
.L_x_16371:
[----:B------:R-:W-:-:S04]  /*0d40*/  F2FP.F16.F32.PACK_AB R0, RZ, R0 ;  /* 0x00000000ff00723e */ /* 0x000fc800000000ff */
[----:B------:R-:W-:Y:S01]  /*0d50*/  PRMT R17, R0, 0x7610, R17 ;  /* 0x0000761000117816 */ /* 0x000fe20000000011 */
[----:B------:R-:W-:Y:S06]  /*0d60*/  BRA `(.L_x_16356) ;  /* 0x0000000400287947 */ /* 0x000fec0003800000 */
.L_x_16369:
        /* <DEDUP_REMOVED lines=21> */
.L_x_16378:
[----:B------:R-:W-:Y:S05]  /*0ec0*/  BSYNC B1 ;  /* 0x0000000000017941 */ /* 0x000fea0003800000 */
.L_x_16377:
[----:B------:R-:W-:Y:S01]  /*0ed0*/  LEA R5, R0, 0x37800000, 0x17 ;  /* 0x3780000000057811 */ /* 0x000fe200078eb8ff */
[----:B------:R-:W-:-:S05]  /*0ee0*/  IMAD.SHL.U32 R0, R3, 0x200000, RZ ;  /* 0x0020000003007824 */ /* 0x000fca00078e00ff */
[----:B------:R-:W-:-:S07]  /*0ef0*/  LOP3.LUT R0, R5, R0, R6, 0xfe, !PT ;  /* 0x0000000005007212 */ /* 0x000fce00078efe06 */
.L_x_16376:
[----:B------:R-:W-:Y:S05]  /*0f00*/  BSYNC B0 ;  /* 0x0000000000007941 */ /* 0x000fea0003800000 */
.L_x_16375:
[----:B------:R-:W-:-:S04]  /*0f10*/  F2FP.F16.F32.PACK_AB R0, RZ, R0 ;  /* 0x00000000ff00723e */ /* 0x000fc800000000ff */
[----:B------:R-:W-:Y:S01]  /*0f20*/  PRMT R17, R0, 0x7610, R17 ;  /* 0x0000761000117816 */ /* 0x000fe20000000011 */
[----:B------:R-:W-:Y:S06]  /*0f30*/  BRA `(.L_x_16356) ;  /* 0x0000000000b47947 */ /* 0x000fec0003800000 */
.L_x_16368:
        /* <DEDUP_REMOVED lines=14> */
.L_x_16382:
[----:B------:R-:W-:Y:S05]  /*1020*/  BSYNC B0 ;  /* 0x0000000000007941 */ /* 0x000fea0003800000 */
.L_x_16381:
[----:B------:R-:W-:-:S04]  /*1030*/  F2FP.F16.F32.PACK_AB R0, RZ, R0 ;  /* 0x00000000ff00723e */ /* 0x000fc800000000ff */
[----:B------:R-:W-:Y:S01]  /*1040*/  PRMT R17, R0, 0x7610, R17 ;  /* 0x0000761000117816 */ /* 0x000fe20000000011 */
[----:B------:R-:W-:Y:S06]  /*1050*/  BRA `(.L_x_16356) ;  /* 0x00000000006c7947 */ /* 0x000fec0003800000 */
.L_x_16355:
        /* <DEDUP_REMOVED lines=16> */
.L_x_16383:
[----:B------:R-:W-:Y:S01]  /*1160*/  PRMT R17, RZ, 0x7610, R17 ;  /* 0x00007610ff117816 */ /* 0x000fe20000000011 */
[----:B------:R-:W-:Y:S06]  /*1170*/  BRA `(.L_x_16356) ;  /* 0x0000000000247947 */ /* 0x000fec0003800000 */
.L_x_16380:
[----:B------:R-:W3:Y:S02]  /*1180*/  LDG.E.64 R4, desc[UR36][R4.64] ;  /* 0x0000002404047981 */ /* 0x000ee4000c1e1b00 */
[----:B---3--:R-:W0:Y:S02]  /*1190*/  I2F.U64 R0, R4 ;  /* 0x0000000400007312 */ /* 0x008e240000301000 */
[----:B0-----:R-:W-:-:S04]  /*11a0*/  F2FP.F16.F32.PACK_AB R0, RZ, R0 ;  /* 0x00000000ff00723e */ /* 0x001fc800000000ff */
[----:B------:R-:W-:Y:S01]  /*11b0*/  PRMT R17, R0, 0x7610, R17 ;  /* 0x0000761000117816 */ /* 0x000fe20000000011 */
[----:B------:R-:W-:Y:S06]  /*11c0*/  BRA `(.L_x_16356) ;  /* 0x0000000000107947 */ /* 0x000fec0003800000 */
.L_x_16379:
[----:B------:R-:W3:Y:S02]  /*11d0*/  LDG.E R4, desc[UR36][R4.64] ;  /* 0x0000002404047981 */ /* 0x000ee4000c1e1900 */
[----:B---3--:R-:W-:-:S04]  /*11e0*/  I2FP.F32.U32 R0, R4 ;  /* 0x0000000400007245 */ /* 0x008fc80000201000 */
[----:B------:R-:W-:-:S04]  /*11f0*/  F2FP.F16.F32.PACK_AB R0, RZ, R0 ;  /* 0x00000000ff00723e */ /* 0x000fc800000000ff */
[----:B------:R-:W-:-:S07]  /*1200*/  PRMT R17, R0, 0x7610, R17 ;  /* 0x0000761000117816 */ /* 0x000fce0000000011 */
.L_x_16356:
[----:B0--3--:R-:W0:Y:S01]  /*1210*/  LDC.64 R4, c[0x0][0x238] ;  /* 0x00008e00ff047b82 */ /* 0x009e220000000a00 */
        /* <DEDUP_REMOVED lines=20> */
.L_x_16387:
[----:B------:R-:W3:Y:S02]  /*1360*/  LDG.E.U8 R4, desc[UR36][R4.64] ;  /* 0x0000002404047981 */ /* 0x000ee4000c1e1100 */
[----:B---3--:R-:W-:-:S04]  /*1370*/  I2FP.F32.U32 R0, R4 ;  /* 0x0000000400007245 */ /* 0x008fc80000201000 */
[----:B------:R-:W-:-:S04]  /*1380*/  F2FP.F16.F32.PACK_AB R0, RZ, R0 ;  /* 0x00000000ff00723e */ /* 0x000fc800000000ff */
[----:B------:R-:W-:Y:S01]  /*1390*/  PRMT R18, R0, 0x7610, R18 ;  /* 0x0000761000127816 */ /* 0x000fe20000000012 */
[----:B------:R-:W-:Y:S06]  /*13a0*/  BRA `(.L_x_16389) ;  /* 0x0000000c00bc7947 */ /* 0x000fec0003800000 */
.L_x_16386:
        /* <DEDUP_REMOVED lines=11> */
.L_x_16391:
[----:B------:R-:W3:Y:S02]  /*1460*/  LDG.E R4, desc[UR36][R4.64] ;  /* 0x0000002404047981 */ /* 0x000ee4000c1e1900 */
[----:B---3--:R-:W-:-:S04]  /*1470*/  I2FP.F32.S32 R0, R4 ;  /* 0x0000000400007245 */ /* 0x008fc80000201400 */
[----:B------:R-:W-:-:S04]  /*1480*/  F2FP.F16.F32.PACK_AB R0, RZ, R0 ;  /* 0x00000000ff00723e */ /* 0x000fc800000000ff */
[----:B------:R-:W-:Y:S01]  /*1490*/  PRMT R18, R0, 0x7610, R18 ;  /* 0x0000761000127816 */ /* 0x000fe20000000012 */
[----:B------:R-:W-:Y:S06]  /*14a0*/  BRA `(.L_x_16389) ;  /* 0x0000000c007c7947 */ /* 0x000fec0003800000 */
.L_x_16390:
[----:B------:R-:W3:Y:S02]  /*14b0*/  LDG.E.U16 R4, desc[UR36][R4.64] ;  /* 0x0000002404047981 */ /* 0x000ee4000c1e1500 */
[----:B---3--:R-:W0:Y:S02]  /*14c0*/  I2F.S16 R0, R4 ;  /* 0x0000000400007306 */ /* 0x008e240000101400 */
[----:B0-----:R-:W-:-:S04]  /*14d0*/  F2FP.F16.F32.PACK_AB R0, RZ, R0 ;  /* 0x00000000ff00723e */ /* 0x001fc800000000ff */
[----:B------:R-:W-:Y:S01]  /*14e0*/  PRMT R18, R0, 0x7610, R18 ;  /* 0x0000761000127816 */ /* 0x000fe20000000012 */
[----:B------:R-:W-:Y:S06]  /*14f0*/  BRA `(.L_x_16389) ;  /* 0x0000000c00687947 */ /* 0x000fec0003800000 */
.L_x_16385:
        /* <DEDUP_REMOVED lines=9> */
.L_x_16393:
[----:B------:R1:W5:Y:S01]  /*1590*/  LDG.E.U16 R18, desc[UR36][R4.64] ;  /* 0x0000002404127981 */ /* 0x000362000c1e1500 */
[----:B------:R-:W-:Y:S05]  /*15a0*/  BRA `(.L_x_16389) ;  /* 0x0000000c003c7947 */ /* 0x000fea0003800000 */
.L_x_16392:
        /* <DEDUP_REMOVED lines=9> */
.L_x_16395:
[----:B------:R0:W5:Y:S01]  /*1640*/  LDG.E.U16 R18, desc[UR36][R4.64] ;  /* 0x0000002404127981 */ /* 0x000162000c1e1500 */
[----:B------:R-:W-:Y:S05]  /*1650*/  BRA `(.L_x_16389) ;  /* 0x0000000c00107947 */ /* 0x000fea0003800000 */
.L_x_16394:
        /* <DEDUP_REMOVED lines=9> */
.L_x_16384:
        /* <DEDUP_REMOVED lines=14> */
.L_x_16398:
        /* <DEDUP_REMOVED lines=9> */
.L_x_16397:
        /* <DEDUP_REMOVED lines=28> */
.L_x_16400:
        /* <DEDUP_REMOVED lines=15> */
.L_x_16399:
[----:B------:R-:W3:Y:S02]  /*1b10*/  LDG.E.U16 R0, desc[UR36][R4.64] ;  /* 0x0000002404007981 */ /* 0x000ee4000c1e1500 */
[----:B---3--:R-:W-:-:S05]  /*1b20*/  IMAD.U32 R0, R0, 0x10000, RZ ;  /* 0x0001000000007824 */ /* 0x008fca00078e00ff */
[----:B------:R-:W-:-:S04]  /*1b30*/  F2FP.F16.F32.PACK_AB R0, RZ, R0 ;  /* 0x00000000ff00723e */ /* 0x000fc800000000ff */
[----:B------:R-:W-:Y:S01]  /*1b40*/  PRMT R18, R0, 0x7610, R18 ;  /* 0x0000761000127816 */ /* 0x000fe20000000012 */
[----:B------:R-:W-:Y:S06]  /*1b50*/  BRA `(.L_x_16389) ;  /* 0x0000000400d07947 */ /* 0x000fec0003800000 */
.L_x_16396:
        /* <DEDUP_REMOVED lines=13> */
.L_x_16403:
        /* <DEDUP_REMOVED lines=21> */
.L_x_16407:
[----:B------:R-:W-:Y:S05]  /*1d80*/  BSYNC B1 ;  /* 0x0000000000017941 */ /* 0x000fea0003800000 */
.L_x_16406:
[----:B------:R-:W-:Y:S01]  /*1d90*/  LEA R5, R0, 0x3b800000, 0x17 ;  /* 0x3b80000000057811 */ /* 0x000fe200078eb8ff */
[----:B------:R-:W-:-:S05]  /*1da0*/  IMAD.SHL.U32 R0, R3, 0x100000, RZ ;  /* 0x0010000003007824 */ /* 0x000fca00078e00ff */
[----:B------:R-:W-:-:S07]  /*1db0*/  LOP3.LUT R0, R5, R0, R6, 0xfe, !PT ;  /* 0x0000000005007212 */ /* 0x000fce00078efe06 */
.L_x_16405:
[----:B------:R-:W-:Y:S05]  /*1dc0*/  BSYNC B0 ;  /* 0x0000000000007941 */ /* 0x000fea0003800000 */
.L_x_16404:
[----:B------:R-:W-:-:S04]  /*1dd0*/  F2FP.F16.F32.PACK_AB R0, RZ, R0 ;  /* 0x00000000ff00723e */ /* 0x000fc800000000ff */
[----:B------:R-:W-:Y:S01]  /*1de0*/  PRMT R18, R0, 0x7610, R18 ;  /* 0x0000761000127816 */ /* 0x000fe20000000012 */
[----:B------:R-:W-:Y:S06]  /*1df0*/  BRA `(.L_x_16389) ;  /* 0x0000000400287947 */ /* 0x000fec0003800000 */
.L_x_16402:
        /* <DEDUP_REMOVED lines=21> */
.L_x_16411:
[----:B------:R-:W-:Y:S05]  /*1f50*/  BSYNC B1 ;  /* 0x0000000000017941 */ /* 0x000fea0003800000 */
.L_x_16410:
[----:B------:R-:W-:Y:S01]  /*1f60*/  LEA R5, R0, 0x37800000, 0x17 ;  /* 0x3780000000057811 */ /* 0x000fe200078eb8ff */
[----:B------:R-:W-:-:S05]  /*1f70*/  IMAD.SHL.U32 R0, R3, 0x200000, RZ ;  /* 0x0020000003007824 */ /* 0x000fca00078e00ff */
[----:B------:R-:W-:-:S07]  /*1f80*/  LOP3.LUT R0, R5, R0, R6, 0xfe, !PT ;  /* 0x0000000005007212 */ /* 0x000fce00078efe06 */
.L_x_16409:
[----:B------:R-:W-:Y:S05]  /*1f90*/  BSYNC B0 ;  /* 0x0000000000007941 */ /* 0x000fea0003800000 */
.L_x_16408:
[----:B------:R-:W-:-:S04]  /*1fa0*/  F2FP.F16.F32.PACK_AB R0, RZ, R0 ;  /* 0x00000000ff00723e */ /* 0x000fc800000000ff */
[----:B------:R-:W-:Y:S01]  /*1fb0*/  PRMT R18, R0, 0x7610, R18 ;  /* 0x0000761000127816 */ /* 0x000fe20000000012 */
[----:B------:R-:W-:Y:S06]  /*1fc0*/  BRA `(.L_x_16389) ;  /* 0x0000000000b47947 */ /* 0x000fec0003800000 */
.L_x_16401:
        /* <DEDUP_REMOVED lines=14> */
.L_x_16415:
[----:B------:R-:W-:Y:S05]  /*20b0*/  BSYNC B0 ;  /* 0x0000000000007941 */ /* 0x000fea0003800000 */
.L_x_16414:
[----:B------:R-:W-:-:S04]  /*20c0*/  F2FP.F16.F32.PACK_AB R0, RZ, R0 ;  /* 0x00000000ff00723e */ /* 0x000fc800000000ff */
[----:B------:R-:W-:Y:S01]  /*20d0*/  PRMT R18, R0, 0x7610, R18 ;  /* 0x0000761000127816 */ /* 0x000fe20000000012 */
[----:B------:R-:W-:Y:S06]  /*20e0*/  BRA `(.L_x_16389) ;  /* 0x00000000006c7947 */ /* 0x000fec0003800000 */
.L_x_16388:
        /* <DEDUP_REMOVED lines=16> */
.L_x_16416:
[----:B------:R-:W-:Y:S01]  /*21f0*/  PRMT R18, RZ, 0x7610, R18 ;  /* 0x00007610ff127816 */ /* 0x000fe20000000012 */
[----:B------:R-:W-:Y:S06]  /*2200*/  BRA `(.L_x_16389) ;  /* 0x0000000000247947 */ /* 0x000fec0003800000 */
.L_x_16413:
[----:B------:R-:W3:Y:S02]  /*2210*/  LDG.E.64 R4, desc[UR36][R4.64] ;  /* 0x0000002404047981 */ /* 0x000ee4000c1e1b00 */
[----:B---3--:R-:W0:Y:S02]  /*2220*/  I2F.U64 R0, R4 ;  /* 0x0000000400007312 */ /* 0x008e240000301000 */
[----:B0-----:R-:W-:-:S04]  /*2230*/  F2FP.F16.F32.PACK_AB R0, RZ, R0 ;  /* 0x00000000ff00723e */ /* 0x001fc800000000ff */
[----:B------:R-:W-:Y:S01]  /*2240*/  PRMT R18, R0, 0x7610, R18 ;  /* 0x0000761000127816 */ /* 0x000fe20000000012 */
[----:B------:R-:W-:Y:S06]  /*2250*/  BRA `(.L_x_16389) ;  /* 0x0000000000107947 */ /* 0x000fec0003800000 */
.L_x_16412:
[----:B------:R-:W3:Y:S02]  /*2260*/  LDG.E R4, desc[UR36][R4.64] ;  /* 0x0000002404047981 */ /* 0x000ee4000c1e1900 */
[----:B---3--:R-:W-:-:S04]  /*2270*/  I2FP.F32.U32 R0, R4 ;  /* 0x0000000400007245 */ /* 0x008fc80000201000 */
[----:B------:R-:W-:-:S04]  /*2280*/  F2FP.F16.F32.PACK_AB R0, RZ, R0 ;  /* 0x00000000ff00723e */ /* 0x000fc800000000ff */
[----:B------:R-:W-:-:S07]  /*2290*/  PRMT R18, R0, 0x7610, R18 ;  /* 0x0000761000127816 */ /* 0x000fce0000000012 */
.L_x_16389:
[----:B01----:R-:W0:Y:S01]  /*22a0*/  LDC.64 R4, c[0x0][0x240] ;  /* 0x00009000ff047b82 */ /* 0x003e220000000a00 */
        /* <DEDUP_REMOVED lines=19> */
.L_x_16421:
[----:B------:R-:W2:Y:S02]  /*23e0*/  LDG.E.U8 R4, desc[UR36][R4.64] ;  /* 0x0000002404047981 */ /* 0x000ea4000c1e1100 */
[----:B--2---:R-:W-:Y:S01]  /*23f0*/  I2FP.F32.U32 R19, R4 ;  /* 0x0000000400137245 */ /* 0x004fe20000201000 */
[----:B------:R-:W-:Y:S06]  /*2400*/  BRA `(.L_x_16423) ;  /* 0x0000000c002c7947 */ /* 0x000fec0003800000 */
.L_x_16420:
        /* <DEDUP_REMOVED lines=9> */
.L_x_16425:
[----:B------:R-:W2:Y:S02]  /*24a0*/  LDG.E R4, desc[UR36][R4.64] ;  /* 0x0000002404047981 */ /* 0x000ea4000c1e1900 */
[----:B--2---:R-:W-:Y:S01]  /*24b0*/  I2FP.F32.S32 R19, R4 ;  /* 0x0000000400137245 */ /* 0x004fe20000201400 */
[----:B------:R-:W-:Y:S06]  /*24c0*/  BRA `(.L_x_16423) ;  /* 0x0000000800fc7947 */ /* 0x000fec0003800000 */
.L_x_16424:
[----:B------:R-:W2:Y:S02]  /*24d0*/  LDG.E.U16 R4, desc[UR36][R4.64] ;  /* 0x0000002404047981 */ /* 0x000ea4000c1e1500 */
[----:B--2---:R4:W0:Y:S01]  /*24e0*/  I2F.S16 R19, R4 ;  /* 0x0000000400137306 */ /* 0x0048220000101400 */
[----:B------:R-:W-:Y:S05]  /*24f0*/  BRA `(.L_x_16423) ;  /* 0x0000000800f07947 */ /* 0x000fea0003800000 */
.L_x_16419:
        /* <DEDUP_REMOVED lines=8> */
.L_x_16427:
[----:B------:R-:W2:Y:S02]  /*2580*/  LDG.E.U16 R4, desc[UR36][R4.64] ;  /* 0x0000002404047981 */ /* 0x000ea4000c1e1500 */
[----:B--2---:R-:W-:Y:S01]  /*2590*/  HADD2.F32 R19, -RZ, R4.H0_H0 ;  /* 0x20000004ff137230 */ /* 0x004fe20000004100 */
[----:B------:R-:W-:Y:S06]  /*25a0*/  BRA `(.L_x_16423) ;  /* 0x0000000800c47947 */ /* 0x000fec0003800000 */
.L_x_16426:
        /* <DEDUP_REMOVED lines=8> */
.L_x_16429:
[----:B------:R-:W2:Y:S02]  /*2630*/  LDG.E.U16 R4, desc[UR36][R4.64] ;  /* 0x0000002404047981 */ /* 0x000ea4000c1e1500 */
[----:B--2---:R-:W-:Y:S01]  /*2640*/  HADD2.F32 R19, -RZ, R4.H0_H0 ;  /* 0x20000004ff137230 */ /* 0x004fe20000004100 */
[----:B------:R-:W-:Y:S06]  /*2650*/  BRA `(.L_x_16423) ;  /* 0x0000000800987947 */ /* 0x000fec0003800000 */
.L_x_16428:
[----:B------:R-:W2:Y:S01]  /*2660*/  LDG.E.64 R4, desc[UR36][R4.64] ;  /* 0x0000002404047981 */ /* 0x000ea2000c1e1b00 */
[----:B------:R-:W-:Y:S01]  /*2670*/  UMOV UR4, 0xf0000000 ;  /* 0xf000000000047882 */ /* 0x000fe20000000000 */
[----:B------:R-:W-:Y:S01]  /*2680*/  UMOV UR5, 0x380fffff ;  /* 0x380fffff00057882 */ /* 0x000fe20000000000 */
[----:B--2---:R-:W0:Y:S01]  /*2690*/  F2F.F32.F64 R19, R4 ;  /* 0x0000000400137310 */ /* 0x004e220000301000 */
[----:B------:R-:W-:-:S14]  /*26a0*/  DSETP.GEU.AND P0, PT, |R4|, UR4, PT ;  /* 0x0000000404007e2a */ /* 0x000fdc000bf0e200 */
[----:B0-----:R-:W-:Y:S01]  /*26b0*/  @!P0 FMUL R19, R19, 1.175494350822287508e-38 ;  /* 0x0080000013138820 */ /* 0x001fe20000400000 */
[----:B------:R-:W-:Y:S06]  /*26c0*/  BRA `(.L_x_16423) ;  /* 0x00000008007c7947 */ /* 0x000fec0003800000 */
.L_x_16418:
        /* <DEDUP_REMOVED lines=12> */
.L_x_16432:
[----:B------:R-:W2:Y:S01]  /*2790*/  LDG.E.64 R4, desc[UR36][R4.64] ;  /* 0x0000002404047981 */ /* 0x000ea2000c1e1b00 */
[----:B------:R-:W-:Y:S01]  /*27a0*/  UMOV UR4, 0xf0000000 ;  /* 0xf000000000047882 */ /* 0x000fe20000000000 */
[----:B------:R-:W-:Y:S01]  /*27b0*/  UMOV UR5, 0x380fffff ;  /* 0x380fffff00057882 */ /* 0x000fe20000000000 */
[----:B--2---:R-:W0:Y:S01]  /*27c0*/  F2F.F32.F64 R19, R4 ;  /* 0x0000000400137310 */ /* 0x004e220000301000 */
[----:B------:R-:W-:-:S14]  /*27d0*/  DSETP.GEU.AND P0, PT, |R4|, UR4, PT ;  /* 0x0000000404007e2a */ /* 0x000fdc000bf0e200 */
[----:B0-----:R-:W-:Y:S01]  /*27e0*/  @!P0 FMUL R19, R19, 1.175494350822287508e-38 ;  /* 0x0080000013138820 */ /* 0x001fe20000400000 */
[----:B------:R-:W-:Y:S06]  /*27f0*/  BRA `(.L_x_16423) ;  /* 0x0000000800307947 */ /* 0x000fec0003800000 */
.L_x_16431:
        /* <DEDUP_REMOVED lines=26> */
.L_x_16434:
        /* <DEDUP_REMOVED lines=13> */
.L_x_16433:
[----:B------:R-:W2:Y:S02]  /*2a70*/  LDG.E.U16 R4, desc[UR36][R4.64] ;  /* 0x0000002404047981 */ /* 0x000ea4000c1e1500 */
[----:B--2---:R-:W-:Y:S01]  /*2a80*/  IMAD.U32 R19, R4, 0x10000, RZ ;  /* 0x0001000004137824 */ /* 0x004fe200078e00ff */
[----:B------:R-:W-:Y:S06]  /*2a90*/  BRA `(.L_x_16423) ;  /* 0x0000000400887947 */ /* 0x000fec0003800000 */
.L_x_16430:
        /* <DEDUP_REMOVED lines=11> */
.L_x_16437:
        /* <DEDUP_REMOVED lines=20> */
.L_x_16439:
[----:B------:R-:W-:Y:S05]  /*2c90*/  BSYNC B0 ;  /* 0x0000000000007941 */ /* 0x000fea0003800000 */
.L_x_16438:
[----:B------:R-:W-:Y:S01]  /*2ca0*/  IMAD.SHL.U32 R3, R3, 0x100000, RZ ;  /* 0x0010000003037824 */ /* 0x000fe200078e00ff */
[----:B------:R-:W-:-:S04]  /*2cb0*/  LEA R0, R0, 0x3b800000, 0x17 ;  /* 0x3b80000000007811 */ /* 0x000fc800078eb8ff */
[----:B------:R-:W-:Y:S01]  /*2cc0*/  LOP3.LUT R19, R0, R3, R19, 0xfe, !PT ;  /* 0x0000000300137212 */ /* 0x000fe200078efe13 */
[----:B------:R-:W-:Y:S06]  /*2cd0*/  BRA `(.L_x_16423) ;  /* 0x0000000000f87947 */ /* 0x000fec0003800000 */
.L_x_16436:
        /* <DEDUP_REMOVED lines=20> */
.L_x_16441:
[----:B------:R-:W-:Y:S05]  /*2e20*/  BSYNC B0 ;  /* 0x0000000000007941 */ /* 0x000fea0003800000 */
.L_x_16440:
[----:B------:R-:W-:Y:S01]  /*2e30*/  IMAD.SHL.U32 R3, R3, 0x200000, RZ ;  /* 0x0020000003037824 */ /* 0x000fe200078e00ff */
[----:B------:R-:W-:-:S04]  /*2e40*/  LEA R0, R0, 0x37800000, 0x17 ;  /* 0x3780000000007811 */ /* 0x000fc800078eb8ff */
[----:B------:R-:W-:Y:S01]  /*2e50*/  LOP3.LUT R19, R0, R3, R19, 0xfe, !PT ;  /* 0x0000000300137212 */ /* 0x000fe200078efe13 */
[----:B------:R-:W-:Y:S06]  /*2e60*/  BRA `(.L_x_16423) ;  /* 0x0000000000947947 */ /* 0x000fec0003800000 */
.L_x_16435:
        /* <DEDUP_REMOVED lines=14> */
.L_x_16422:
        /* <DEDUP_REMOVED lines=16> */
.L_x_16444:
[----:B------:R-:W-:Y:S01]  /*3050*/  IMAD.MOV.U32 R19, RZ, RZ, RZ ;  /* 0x000000ffff137224 */ /* 0x000fe200078e00ff */
[----:B------:R-:W-:Y:S06]  /*3060*/  BRA `(.L_x_16423) ;  /* 0x0000000000147947 */ /* 0x000fec0003800000 */
.L_x_16443:
[----:B------:R-:W2:Y:S02]  /*3070*/  LDG.E.64 R4, desc[UR36][R4.64] ;  /* 0x0000002404047981 */ /* 0x000ea4000c1e1b00 */
[----:B--2---:R0:W1:Y:S01]  /*3080*/  I2F.U64 R19, R4 ;  /* 0x0000000400137312 */ /* 0x0040620000301000 */
[----:B------:R-:W-:Y:S05]  /*3090*/  BRA `(.L_x_16423) ;  /* 0x0000000000087947 */ /* 0x000fea0003800000 */
.L_x_16442:
[----:B------:R-:W2:Y:S02]  /*30a0*/  LDG.E R4, desc[UR36][R4.64] ;  /* 0x0000002404047981 */ /* 0x000ea4000c1e1900 */
[----:B--2---:R-:W-:-:S07]  /*30b0*/  I2FP.F32.U32 R19, R4 ;  /* 0x0000000400137245 */ /* 0x004fce0000201000 */
.L_x_16423:
[----:B------:R-:W-:Y:S05]  /*30c0*/  BSYNC B6 ;  /* 0x0000000000067941 */ /* 0x000fea0003800000 */
.L_x_16417:
        /* <DEDUP_REMOVED lines=20> */
.L_x_16449:
[----:B------:R-:W2:Y:S02]  /*3210*/  LDG.E.U8 R4, desc[UR36][R4.64] ;  /* 0x0000002404047981 */ /* 0x000ea4000c1e1100 */
[----:B--2---:R-:W-:Y:S01]  /*3220*/  I2FP.F32.U32 R22, R4 ;  /* 0x0000000400167245 */ /* 0x004fe20000201000 */
[----:B------:R-:W-:Y:S06]  /*3230*/  BRA `(.L_x_16451) ;  /* 0x0000000c002c7947 */ /* 0x000fec0003800000 */
.L_x_16448:
        /* <DEDUP_REMOVED lines=9> */
.L_x_16453:
[----:B------:R-:W2:Y:S02]  /*32d0*/  LDG.E R4, desc[UR36][R4.64] ;  /* 0x0000002404047981 */ /* 0x000ea4000c1e1900 */
[----:B--2---:R-:W-:Y:S01]  /*32e0*/  I2FP.F32.S32 R22, R4 ;  /* 0x0000000400167245 */ /* 0x004fe20000201400 */
[----:B------:R-:W-:Y:S06]  /*32f0*/  BRA `(.L_x_16451) ;  /* 0x0000000800fc7947 */ /* 0x000fec0003800000 */
.L_x_16452:
[----:B------:R-:W2:Y:S02]  /*3300*/  LDG.E.U16 R4, desc[UR36][R4.64] ;  /* 0x0000002404047981 */ /* 0x000ea4000c1e1500 */
[----:B--2---:R0:W1:Y:S01]  /*3310*/  I2F.S16 R22, R4 ;  /* 0x0000000400167306 */ /* 0x0040620000101400 */
[----:B------:R-:W-:Y:S05]  /*3320*/  BRA `(.L_x_16451) ;  /* 0x0000000800f07947 */ /* 0x000fea0003800000 */
.L_x_16447:
        /* <DEDUP_REMOVED lines=8> */
.L_x_16455:
[----:B------:R-:W2:Y:S02]  /*33b0*/  LDG.E.U16 R4, desc[UR36][R4.64] ;  /* 0x0000002404047981 */ /* 0x000ea4000c1e1500 */
[----:B--2---:R-:W-:Y:S01]  /*33c0*/  HADD2.F32 R22, -RZ, R4.H0_H0 ;  /* 0x20000004ff167230 */ /* 0x004fe20000004100 */
[----:B------:R-:W-:Y:S06]  /*33d0*/  BRA `(.L_x_16451) ;  /* 0x0000000800c47947 */ /* 0x000fec0003800000 */
.L_x_16454:
        /* <DEDUP_REMOVED lines=8> */
.L_x_16457:
[----:B------:R-:W2:Y:S02]  /*3460*/  LDG.E.U16 R4, desc[UR36][R4.64] ;  /* 0x0000002404047981 */ /* 0x000ea4000c1e1500 */
[----:B--2---:R-:W-:Y:S01]  /*3470*/  HADD2.F32 R22, -RZ, R4.H0_H0 ;  /* 0x20000004ff167230 */ /* 0x004fe20000004100 */
[----:B------:R-:W-:Y:S06]  /*3480*/  BRA `(.L_x_16451) ;  /* 0x0000000800987947 */ /* 0x000fec0003800000 */
.L_x_16456:
[----:B------:R-:W2:Y:S01]  /*3490*/  LDG.E.64 R4, desc[UR36][R4.64] ;  /* 0x0000002404047981 */ /* 0x000ea2000c1e1b00 */
[----:B------:R-:W-:Y:S01]  /*34a0*/  UMOV UR4, 0xf0000000 ;  /* 0xf000000000047882 */ /* 0x000fe20000000000 */
[----:B------:R-:W-:Y:S01]  /*34b0*/  UMOV UR5, 0x380fffff ;  /* 0x380fffff00057882 */ /* 0x000fe20000000000 */
[----:B--2---:R-:W0:Y:S01]  /*34c0*/  F2F.F32.F64 R22, R4 ;  /* 0x0000000400167310 */ /* 0x004e220000301000 */
[----:B------:R-:W-:-:S14]  /*34d0*/  DSETP.GEU.AND P0, PT, |R4|, UR4, PT ;  /* 0x0000000404007e2a */ /* 0x000fdc000bf0e200 */
[----:B0-----:R-:W-:Y:S01]  /*34e0*/  @!P0 FMUL R22, R22, 1.175494350822287508e-38 ;  /* 0x0080000016168820 */ /* 0x001fe20000400000 */
[----:B------:R-:W-:Y:S06]  /*34f0*/  BRA `(.L_x_16451) ;  /* 0x00000008007c7947 */ /* 0x000fec0003800000 */
.L_x_16446:
        /* <DEDUP_REMOVED lines=12> */
.L_x_16460:
[----:B------:R-:W2:Y:S01]  /*35c0*/  LDG.E.64 R4, desc[UR36][R4.64] ;  /* 0x0000002404047981 */ /* 0x000ea2000c1e1b00 */
[----:B------:R-:W-:Y:S01]  /*35d0*/  UMOV UR4, 0xf0000000 ;  /* 0xf000000000047882 */ /* 0x000fe20000000000 */
[----:B------:R-:W-:Y:S01]  /*35e0*/  UMOV UR5, 0x380fffff ;  /* 0x380fffff00057882 */ /* 0x000fe20000000000 */
[----:B--2---:R-:W0:Y:S01]  /*35f0*/  F2F.F32.F64 R22, R4 ;  /* 0x0000000400167310 */ /* 0x004e220000301000 */
[----:B------:R-:W-:-:S14]  /*3600*/  DSETP.GEU.AND P0, PT, |R4|, UR4, PT ;  /* 0x0000000404007e2a */ /* 0x000fdc000bf0e200 */
[----:B0-----:R-:W-:Y:S01]  /*3610*/  @!P0 FMUL R22, R22, 1.175494350822287508e-38 ;  /* 0x0080000016168820 */ /* 0x001fe20000400000 */
[----:B------:R-:W-:Y:S06]  /*3620*/  BRA `(.L_x_16451) ;  /* 0x0000000800307947 */ /* 0x000fec0003800000 */
.L_x_16459:
        /* <DEDUP_REMOVED lines=26> */
.L_x_16462:
        /* <DEDUP_REMOVED lines=13> */
.L_x_16461:
[----:B------:R-:W2:Y:S02]  /*38a0*/  LDG.E.U16 R4, desc[UR36][R4.64] ;  /* 0x0000002404047981 */ /* 0x000ea4000c1e1500 */
[----:B--2---:R-:W-:Y:S01]  /*38b0*/  IMAD.U32 R22, R4, 0x10000, RZ ;  /* 0x0001000004167824 */ /* 0x004fe200078e00ff */
[----:B------:R-:W-:Y:S06]  /*38c0*/  BRA `(.L_x_16451) ;  /* 0x0000000400887947 */ /* 0x000fec0003800000 */
.L_x_16458:
        /* <DEDUP_REMOVED lines=11> */
.L_x_16465:
        /* <DEDUP_REMOVED lines=20> */
.L_x_16467:
[----:B------:R-:W-:Y:S05]  /*3ac0*/  BSYNC B0 ;  /* 0x0000000000007941 */ /* 0x000fea0003800000 */
.L_x_16466:
[----:B------:R-:W-:Y:S01]  /*3ad0*/  IMAD.SHL.U32 R3, R3, 0x100000, RZ ;  /* 0x0010000003037824 */ /* 0x000fe200078e00ff */
[----:B------:R-:W-:-:S04]  /*3ae0*/  LEA R5, R0, 0x3b800000, 0x17 ;  /* 0x3b80000000057811 */ /* 0x000fc800078eb8ff */
[----:B------:R-:W-:Y:S01]  /*3af0*/  LOP3.LUT R22, R5, R3, R22, 0xfe, !PT ;  /* 0x0000000305167212 */ /* 0x000fe200078efe16 */
[----:B------:R-:W-:Y:S06]  /*3b00*/  BRA `(.L_x_16451) ;  /* 0x0000000000f87947 */ /* 0x000fec0003800000 */
.L_x_16464:
        /* <DEDUP_REMOVED lines=20> */
.L_x_16469:
[----:B------:R-:W-:Y:S05]  /*3c50*/  BSYNC B0 ;  /* 0x0000000000007941 */ /* 0x000fea0003800000 */
.L_x_16468:
[----:B------:R-:W-:Y:S01]  /*3c60*/  IMAD.SHL.U32 R3, R3, 0x200000, RZ ;  /* 0x0020000003037824 */ /* 0x000fe200078e00ff */
[----:B------:R-:W-:-:S04]  /*3c70*/  LEA R5, R0, 0x37800000, 0x17 ;  /* 0x3780000000057811 */ /* 0x000fc800078eb8ff */
[----:B------:R-:W-:Y:S01]  /*3c80*/  LOP3.LUT R22, R5, R3, R22, 0xfe, !PT ;  /* 0x0000000305167212 */ /* 0x000fe200078efe16 */
[----:B------:R-:W-:Y:S06]  /*3c90*/  BRA `(.L_x_16451) ;  /* 0x0000000000947947 */ /* 0x000fec0003800000 */
.L_x_16463:
        /* <DEDUP_REMOVED lines=14> */
.L_x_16450:
        /* <DEDUP_REMOVED lines=16> */
.L_x_16472:
[----:B------:R-:W-:Y:S01]  /*3e80*/  IMAD.MOV.U32 R22, RZ, RZ, RZ ;  /* 0x000000ffff167224 */ /* 0x000fe200078e00ff */
[----:B------:R-:W-:Y:S06]  /*3e90*/  BRA `(.L_x_16451) ;  /* 0x0000000000147947 */ /* 0x000fec0003800000 */
.L_x_16471:
[----:B------:R-:W2:Y:S02]  /*3ea0*/  LDG.E.64 R22, desc[UR36][R4.64] ;  /* 0x0000002404167981 */ /* 0x000ea4000c1e1b00 */
[----:B--2---:R0:W1:Y:S01]  /*3eb0*/  I2F.U64 R22, R22 ;  /* 0x0000001600167312 */ /* 0x0040620000301000 */
[----:B------:R-:W-:Y:S05]  /*3ec0*/  BRA `(.L_x_16451) ;  /* 0x0000000000087947 */ /* 0x000fea0003800000 */
.L_x_16470:
[----:B------:R-:W2:Y:S02]  /*3ed0*/  LDG.E R4, desc[UR36][R4.64] ;  /* 0x0000002404047981 */ /* 0x000ea4000c1e1900 */
[----:B--2---:R-:W-:-:S07]  /*3ee0*/  I2FP.F32.U32 R22, R4 ;  /* 0x0000000400167245 */ /* 0x004fce0000201000 */
.L_x_16451:
[----:B------:R-:W-:Y:S05]  /*3ef0*/  BSYNC B6 ;  /* 0x0000000000067941 */ /* 0x000fea0003800000 */
.L_x_16445:
        /* <DEDUP_REMOVED lines=20> */
.L_x_16477:
[----:B------:R-:W2:Y:S02]  /*4040*/  LDG.E.U8 R4, desc[UR36][R4.64] ;  /* 0x0000002404047981 */ /* 0x000ea4000c1e1100 */
[----:B--2---:R-:W-:Y:S01]  /*4050*/  I2FP.F32.U32 R24, R4 ;  /* 0x0000000400187245 */ /* 0x004fe20000201000 */
[----:B------:R-:W-:Y:S06]  /*4060*/  BRA `(.L_x_16479) ;  /* 0x0000000c002c7947 */ /* 0x000fec0003800000 */
.L_x_16476:
        /* <DEDUP_REMOVED lines=9> */
.L_x_16481:
[----:B------:R-:W2:Y:S02]  /*4100*/  LDG.E R4, desc[UR36][R4.64] ;  /* 0x0000002404047981 */ /* 0x000ea4000c1e1900 */
[----:B--2---:R-:W-:Y:S01]  /*4110*/  I2FP.F32.S32 R24, R4 ;  /* 0x0000000400187245 */ /* 0x004fe20000201400 */
[----:B------:R-:W-:Y:S06]  /*4120*/  BRA `(.L_x_16479) ;  /* 0x0000000800fc7947 */ /* 0x000fec0003800000 */
.L_x_16480:
[----:B------:R-:W2:Y:S02]  /*4130*/  LDG.E.U16 R4, desc[UR36][R4.64] ;  /* 0x0000002404047981 */ /* 0x000ea4000c1e1500 */
[----:B--2---:R0:W2:Y:S01]  /*4140*/  I2F.S16 R24, R4 ;  /* 0x0000000400187306 */ /* 0x0040a20000101400 */
[----:B------:R-:W-:Y:S05]  /*4150*/  BRA `(.L_x_16479) ;  /* 0x0000000800f07947 */ /* 0x000fea0003800000 */
.L_x_16475:
        /* <DEDUP_REMOVED lines=8> */
.L_x_16483:
[----:B------:R-:W2:Y:S02]  /*41e0*/  LDG.E.U16 R4, desc[UR36][R4.64] ;  /* 0x0000002404047981 */ /* 0x000ea4000c1e1500 */
[----:B--2---:R-:W-:Y:S01]  /*41f0*/  HADD2.F32 R24, -RZ, R4.H0_H0 ;  /* 0x20000004ff187230 */ /* 0x004fe20000004100 */
[----:B------:R-:W-:Y:S06]  /*4200*/  BRA `(.L_x_16479) ;  /* 0x0000000800c47947 */ /* 0x000fec0003800000 */
.L_x_16482:
        /* <DEDUP_REMOVED lines=8> */
.L_x_16485:
[----:B------:R-:W2:Y:S02]  /*4290*/  LDG.E.U16 R4, desc[UR36][R4.64] ;  /* 0x0000002404047981 */ /* 0x000ea4000c1e1500 */
[----:B--2---:R-:W-:Y:S01]  /*42a0*/  HADD2.F32 R24, -RZ, R4.H0_H0 ;  /* 0x20000004ff187230 */ /* 0x004fe20000004100 */
[----:B------:R-:W-:Y:S06]  /*42b0*/  BRA `(.L_x_16479) ;  /* 0x0000000800987947 */ /* 0x000fec0003800000 */
.L_x_16484:
[----:B------:R-:W2:Y:S01]  /*42c0*/  LDG.E.64 R4, desc[UR36][R4.64] ;  /* 0x0000002404047981 */ /* 0x000ea2000c1e1b00 */
[----:B------:R-:W-:Y:S01]  /*42d0*/  UMOV UR4, 0xf0000000 ;  /* 0xf000000000047882 */ /* 0x000fe20000000000 */
[----:B------:R-:W-:Y:S01]  /*42e0*/  UMOV UR5, 0x380fffff ;  /* 0x380fffff00057882 */ /* 0x000fe20000000000 */
[----:B--2---:R-:W0:Y:S01]  /*42f0*/  F2F.F32.F64 R24, R4 ;  /* 0x0000000400187310 */ /* 0x004e220000301000 */
[----:B------:R-:W-:-:S14]  /*4300*/  DSETP.GEU.AND P0, PT, |R4|, UR4, PT ;  /* 0x0000000404007e2a */ /* 0x000fdc000bf0e200 */
[----:B0-----:R-:W-:Y:S01]  /*4310*/  @!P0 FMUL R24, R24, 1.175494350822287508e-38 ;  /* 0x0080000018188820 */ /* 0x001fe20000400000 */
[----:B------:R-:W-:Y:S06]  /*4320*/  BRA `(.L_x_16479) ;  /* 0x00000008007c7947 */ /* 0x000fec0003800000 */
.L_x_16474:
        /* <DEDUP_REMOVED lines=12> */
.L_x_16488:
[----:B------:R-:W2:Y:S01]  /*43f0*/  LDG.E.64 R4, desc[UR36][R4.64] ;  /* 0x0000002404047981 */ /* 0x000ea2000c1e1b00 */
[----:B------:R-:W-:Y:S01]  /*4400*/  UMOV UR4, 0xf0000000 ;  /* 0xf000000000047882 */ /* 0x000fe20000000000 */
[----:B------:R-:W-:Y:S01]  /*4410*/  UMOV UR5, 0x380fffff ;  /* 0x380fffff00057882 */ /* 0x000fe20000000000 */
[----:B--2---:R-:W0:Y:S01]  /*4420*/  F2F.F32.F64 R24, R4 ;  /* 0x0000000400187310 */ /* 0x004e220000301000 */
[----:B------:R-:W-:-:S14]  /*4430*/  DSETP.GEU.AND P0, PT, |R4|, UR4, PT ;  /* 0x0000000404007e2a */ /* 0x000fdc000bf0e200 */
[----:B0-----:R-:W-:Y:S01]  /*4440*/  @!P0 FMUL R24, R24, 1.175494350822287508e-38 ;  /* 0x0080000018188820 */ /* 0x001fe20000400000 */
[----:B------:R-:W-:Y:S06]  /*4450*/  BRA `(.L_x_16479) ;  /* 0x0000000800307947 */ /* 0x000fec0003800000 */
.L_x_16487:
        /* <DEDUP_REMOVED lines=26> */
.L_x_16490:
        /* <DEDUP_REMOVED lines=13> */
.L_x_16489:
[----:B------:R-:W2:Y:S02]  /*46d0*/  LDG.E.U16 R4, desc[UR36][R4.64] ;  /* 0x0000002404047981 */ /* 0x000ea4000c1e1500 */
[----:B--2---:R-:W-:Y:S01]  /*46e0*/  IMAD.U32 R24, R4, 0x10000, RZ ;  /* 0x0001000004187824 */ /* 0x004fe200078e00ff */
[----:B------:R-:W-:Y:S06]  /*46f0*/  BRA `(.L_x_16479) ;  /* 0x0000000400887947 */ /* 0x000fec0003800000 */
.L_x_16486:
        /* <DEDUP_REMOVED lines=11> */
.L_x_16493:
        /* <DEDUP_REMOVED lines=20> */
.L_x_16495:
[----:B------:R-:W-:Y:S05]  /*48f0*/  BSYNC B0 ;  /* 0x0000000000007941 */ /* 0x000fea0003800000 */
.L_x_16494:
[----:B------:R-:W-:Y:S01]  /*4900*/  IMAD.SHL.U32 R3, R3, 0x100000, RZ ;  /* 0x0010000003037824 */ /* 0x000fe200078e00ff */
[----:B------:R-:W-:-:S04]  /*4910*/  LEA R5, R0, 0x3b800000, 0x17 ;  /* 0x3b80000000057811 */ /* 0x000fc800078eb8ff */
[----:B------:R-:W-:Y:S01]  /*4920*/  LOP3.LUT R24, R5, R3, R24, 0xfe, !PT ;  /* 0x0000000305187212 */ /* 0x000fe200078efe18 */
[----:B------:R-:W-:Y:S06]  /*4930*/  BRA `(.L_x_16479) ;  /* 0x0000000000f87947 */ /* 0x000fec0003800000 */
.L_x_16492:
        /* <DEDUP_REMOVED lines=20> */
.L_x_16497:
[----:B------:R-:W-:Y:S05]  /*4a80*/  BSYNC B0 ;  /* 0x0000000000007941 */ /* 0x000fea0003800000 */
.L_x_16496:
[----:B------:R-:W-:Y:S01]  /*4a90*/  IMAD.SHL.U32 R3, R3, 0x200000, RZ ;  /* 0x0020000003037824 */ /* 0x000fe200078e00ff */
[----:B------:R-:W-:-:S04]  /*4aa0*/  LEA R5, R0, 0x37800000, 0x17 ;  /* 0x3780000000057811 */ /* 0x000fc800078eb8ff */
[----:B------:R-:W-:Y:S01]  /*4ab0*/  LOP3.LUT R24, R5, R3, R24, 0xfe, !PT ;  /* 0x0000000305187212 */ /* 0x000fe200078efe18 */
[----:B------:R-:W-:Y:S06]  /*4ac0*/  BRA `(.L_x_16479) ;  /* 0x0000000000947947 */ /* 0x000fec0003800000 */
.L_x_16491:
        /* <DEDUP_REMOVED lines=14> */
.L_x_16478:
        /* <DEDUP_REMOVED lines=16> */
.L_x_16500:
[----:B------:R-:W-:Y:S01]  /*4cb0*/  IMAD.MOV.U32 R24, RZ, RZ, RZ ;  /* 0x000000ffff187224 */ /* 0x000fe200078e00ff */
[----:B------:R-:W-:Y:S06]  /*4cc0*/  BRA `(.L_x_16479) ;  /* 0x0000000000147947 */ /* 0x000fec0003800000 */
.L_x_16499:
[----:B------:R-:W2:Y:S02]  /*4cd0*/  LDG.E.64 R4, desc[UR36][R4.64] ;  /* 0x0000002404047981 */ /* 0x000ea4000c1e1b00 */
[----:B--2---:R0:W2:Y:S01]  /*4ce0*/  I2F.U64 R24, R4 ;  /* 0x0000000400187312 */ /* 0x0040a20000301000 */
[----:B------:R-:W-:Y:S05]  /*4cf0*/  BRA `(.L_x_16479) ;  /* 0x0000000000087947 */ /* 0x000fea0003800000 */
.L_x_16498:
[----:B------:R-:W2:Y:S02]  /*4d00*/  LDG.E R4, desc[UR36][R4.64] ;  /* 0x0000002404047981 */ /* 0x000ea4000c1e1900 */
[----:B--2---:R-:W-:-:S07]  /*4d10*/  I2FP.F32.U32 R24, R4 ;  /* 0x0000000400187245 */ /* 0x004fce0000201000 */
.L_x_16479:
[----:B------:R-:W-:Y:S05]  /*4d20*/  BSYNC B6 ;  /* 0x0000000000067941 */ /* 0x000fea0003800000 */
.L_x_16473:
        /* <DEDUP_REMOVED lines=20> */
.L_x_16505:
[----:B------:R-:W4:Y:S02]  /*4e70*/  LDG.E.U8 R4, desc[UR36][R4.64] ;  /* 0x0000002404047981 */ /* 0x000f24000c1e1100 */
[----:B----4-:R-:W-:Y:S01]  /*4e80*/  I2FP.F32.U32 R23, R4 ;  /* 0x0000000400177245 */ /* 0x010fe20000201000 */
[----:B------:R-:W-:Y:S06]  /*4e90*/  BRA `(.L_x_16507) ;  /* 0x0000000c002c7947 */ /* 0x000fec0003800000 */
.L_x_16504:
        /* <DEDUP_REMOVED lines=9> */
.L_x_16509:
[----:B------:R-:W4:Y:S02]  /*4f30*/  LDG.E R4, desc[UR36][R4.64] ;  /* 0x0000002404047981 */ /* 0x000f24000c1e1900 */
[----:B----4-:R-:W-:Y:S01]  /*4f40*/  I2FP.F32.S32 R23, R4 ;  /* 0x0000000400177245 */ /* 0x010fe20000201400 */
[----:B------:R-:W-:Y:S06]  /*4f50*/  BRA `(.L_x_16507) ;  /* 0x0000000800fc7947 */ /* 0x000fec0003800000 */
.L_x_16508:
[----:B------:R-:W4:Y:S02]  /*4f60*/  LDG.E.U16 R4, desc[UR36][R4.64] ;  /* 0x0000002404047981 */ /* 0x000f24000c1e1500 */
[----:B----4-:R0:W4:Y:S01]  /*4f70*/  I2F.S16 R23, R4 ;  /* 0x0000000400177306 */ /* 0x0101220000101400 */
[----:B------:R-:W-:Y:S05]  /*4f80*/  BRA `(.L_x_16507) ;  /* 0x0000000800f07947 */ /* 0x000fea0003800000 */
.L_x_16503:
        /* <DEDUP_REMOVED lines=8> */
.L_x_16511:
[----:B------:R-:W4:Y:S02]  /*5010*/  LDG.E.U16 R4, desc[UR36][R4.64] ;  /* 0x0000002404047981 */ /* 0x000f24000c1e1500 */
[----:B----4-:R-:W-:Y:S01]  /*5020*/  HADD2.F32 R23, -RZ, R4.H0_H0 ;  /* 0x20000004ff177230 */ /* 0x010fe20000004100 */
[----:B------:R-:W-:Y:S06]  /*5030*/  BRA `(.L_x_16507) ;  /* 0x0000000800c47947 */ /* 0x000fec0003800000 */
.L_x_16510:
        /* <DEDUP_REMOVED lines=8> */
.L_x_16513:
[----:B------:R-:W4:Y:S02]  /*50c0*/  LDG.E.U16 R4, desc[UR36][R4.64] ;  /* 0x0000002404047981 */ /* 0x000f24000c1e1500 */
[----:B----4-:R-:W-:Y:S01]  /*50d0*/  HADD2.F32 R23, -RZ, R4.H0_H0 ;  /* 0x20000004ff177230 */ /* 0x010fe20000004100 */
[----:B------:R-:W-:Y:S06]  /*50e0*/  BRA `(.L_x_16507) ;  /* 0x0000000800987947 */ /* 0x000fec0003800000 */
.L_x_16512:
[----:B------:R-:W4:Y:S01]  /*50f0*/  LDG.E.64 R4, desc[UR36][R4.64] ;  /* 0x0000002404047981 */ /* 0x000f22000c1e1b00 */
[----:B------:R-:W-:Y:S01]  /*5100*/  UMOV UR4, 0xf0000000 ;  /* 0xf000000000047882 */ /* 0x000fe20000000000 */
[----:B------:R-:W-:Y:S01]  /*5110*/  UMOV UR5, 0x380fffff ;  /* 0x380fffff00057882 */ /* 0x000fe20000000000 */
[----:B----4-:R-:W0:Y:S01]  /*5120*/  F2F.F32.F64 R23, R4 ;  /* 0x0000000400177310 */ /* 0x010e220000301000 */
[----:B------:R-:W-:-:S14]  /*5130*/  DSETP.GEU.AND P0, PT, |R4|, UR4, PT ;  /* 0x0000000404007e2a */ /* 0x000fdc000bf0e200 */
[----:B0-----:R-:W-:Y:S01]  /*5140*/  @!P0 FMUL R23, R23, 1.175494350822287508e-38 ;  /* 0x0080000017178820 */ /* 0x001fe20000400000 */
[----:B------:R-:W-:Y:S06]  /*5150*/  BRA `(.L_x_16507) ;  /* 0x00000008007c7947 */ /* 0x000fec0003800000 */
.L_x_16502:
        /* <DEDUP_REMOVED lines=12> */
.L_x_16516:
[----:B------:R-:W4:Y:S01]  /*5220*/  LDG.E.64 R4, desc[UR36][R4.64] ;  /* 0x0000002404047981 */ /* 0x000f22000c1e1b00 */
[----:B------:R-:W-:Y:S01]  /*5230*/  UMOV UR4, 0xf0000000 ;  /* 0xf000000000047882 */ /* 0x000fe20000000000 */
[----:B------:R-:W-:Y:S01]  /*5240*/  UMOV UR5, 0x380fffff ;  /* 0x380fffff00057882 */ /* 0x000fe20000000000 */
[----:B----4-:R-:W0:Y:S01]  /*5250*/  F2F.F32.F64 R23, R4 ;  /* 0x0000000400177310 */ /* 0x010e220000301000 */
[----:B------:R-:W-:-:S14]  /*5260*/  DSETP.GEU.AND P0, PT, |R4|, UR4, PT ;  /* 0x0000000404007e2a */ /* 0x000fdc000bf0e200 */
[----:B0-----:R-:W-:Y:S01]  /*5270*/  @!P0 FMUL R23, R23, 1.175494350822287508e-38 ;  /* 0x0080000017178820 */ /* 0x001fe20000400000 */
[----:B------:R-:W-:Y:S06]  /*5280*/  BRA `(.L_x_16507) ;  /* 0x0000000800307947 */ /* 0x000fec0003800000 */
.L_x_16515:
        /* <DEDUP_REMOVED lines=26> */
.L_x_16518:
        /* <DEDUP_REMOVED lines=13> */
.L_x_16517:
[----:B------:R-:W4:Y:S02]  /*5500*/  LDG.E.U16 R4, desc[UR36][R4.64] ;  /* 0x0000002404047981 */ /* 0x000f24000c1e1500 */
[----:B----4-:R-:W-:Y:S01]  /*5510*/  IMAD.U32 R23, R4, 0x10000, RZ ;  /* 0x0001000004177824 */ /* 0x010fe200078e00ff */
[----:B------:R-:W-:Y:S06]  /*5520*/  BRA `(.L_x_16507) ;  /* 0x0000000400887947 */ /* 0x000fec0003800000 */
.L_x_16514:
        /* <DEDUP_REMOVED lines=11> */
.L_x_16521:
        /* <DEDUP_REMOVED lines=20> */
.L_x_16523:
[----:B------:R-:W-:Y:S05]  /*5720*/  BSYNC B0 ;  /* 0x0000000000007941 */ /* 0x000fea0003800000 */
.L_x_16522:
[----:B------:R-:W-:Y:S01]  /*5730*/  IMAD.SHL.U32 R3, R3, 0x100000, RZ ;  /* 0x0010000003037824 */ /* 0x000fe200078e00ff */
[----:B------:R-:W-:-:S04]  /*5740*/  LEA R0, R0, 0x3b800000, 0x17 ;  /* 0x3b80000000007811 */ /* 0x000fc800078eb8ff */
[----:B------:R-:W-:Y:S01]  /*5750*/  LOP3.LUT R23, R0, R3, R23, 0xfe, !PT ;  /* 0x0000000300177212 */ /* 0x000fe200078efe17 */
[----:B------:R-:W-:Y:S06]  /*5760*/  BRA `(.L_x_16507) ;  /* 0x0000000000f87947 */ /* 0x000fec0003800000 */
.L_x_16520:
        /* <DEDUP_REMOVED lines=20> */
.L_x_16525:
[----:B------:R-:W-:Y:S05]  /*58b0*/  BSYNC B0 ;  /* 0x0000000000007941 */ /* 0x000fea0003800000 */
.L_x_16524:
[----:B------:R-:W-:Y:S01]  /*58c0*/  IMAD.SHL.U32 R3, R3, 0x200000, RZ ;  /* 0x0020000003037824 */ /* 0x000fe200078e00ff */
[----:B------:R-:W-:-:S04]  /*58d0*/  LEA R0, R0, 0x37800000, 0x17 ;  /* 0x3780000000007811 */ /* 0x000fc800078eb8ff */
[----:B------:R-:W-:Y:S01]  /*58e0*/  LOP3.LUT R23, R0, R3, R23, 0xfe, !PT ;  /* 0x0000000300177212 */ /* 0x000fe200078efe17 */
[----:B------:R-:W-:Y:S06]  /*58f0*/  BRA `(.L_x_16507) ;  /* 0x0000000000947947 */ /* 0x000fec0003800000 */
.L_x_16519:
        /* <DEDUP_REMOVED lines=14> */
.L_x_16506:
        /* <DEDUP_REMOVED lines=16> */
.L_x_16528:
[----:B------:R-:W-:Y:S01]  /*5ae0*/  IMAD.MOV.U32 R23, RZ, RZ, RZ ;  /* 0x000000ffff177224 */ /* 0x000fe200078e00ff */
[----:B------:R-:W-:Y:S06]  /*5af0*/  BRA `(.L_x_16507) ;  /* 0x0000000000147947 */ /* 0x000fec0003800000 */
.L_x_16527:
[----:B------:R-:W4:Y:S02]  /*5b00*/  LDG.E.64 R4, desc[UR36][R4.64] ;  /* 0x0000002404047981 */ /* 0x000f24000c1e1b00 */
[----:B----4-:R0:W4:Y:S01]  /*5b10*/  I2F.U64 R23, R4 ;  /* 0x0000000400177312 */ /* 0x0101220000301000 */
[----:B------:R-:W-:Y:S05]  /*5b20*/  BRA `(.L_x_16507) ;  /* 0x0000000000087947 */ /* 0x000fea0003800000 */
.L_x_16526:
[----:B------:R-:W4:Y:S02]  /*5b30*/  LDG.E R4, desc[UR36][R4.64] ;  /* 0x0000002404047981 */ /* 0x000f24000c1e1900 */
[----:B----4-:R-:W-:-:S07]  /*5b40*/  I2FP.F32.U32 R23, R4 ;  /* 0x0000000400177245 */ /* 0x010fce0000201000 */
.L_x_16507:
[----:B------:R-:W-:Y:S05]  /*5b50*/  BSYNC B6 ;  /* 0x0000000000067941 */ /* 0x000fea0003800000 */
.L_x_16501:
        /* <DEDUP_REMOVED lines=20> */
.L_x_16533:
[----:B------:R-:W2:Y:S02]  /*5ca0*/  LDG.E.U8 R4, desc[UR36][R4.64] ;  /* 0x0000002404047981 */ /* 0x000ea4000c1e1100 */
[----:B--2---:R-:W-:Y:S01]  /*5cb0*/  I2FP.F32.U32 R25, R4 ;  /* 0x0000000400197245 */ /* 0x004fe20000201000 */
[----:B------:R-:W-:Y:S06]  /*5cc0*/  BRA `(.L_x_16535) ;  /* 0x0000000c002c7947 */ /* 0x000fec0003800000 */
.L_x_16532:
        /* <DEDUP_REMOVED lines=9> */
.L_x_16537:
[----:B------:R-:W2:Y:S02]  /*5d60*/  LDG.E R4, desc[UR36][R4.64] ;  /* 0x0000002404047981 */ /* 0x000ea4000c1e1900 */
[----:B--2---:R-:W-:Y:S01]  /*5d70*/  I2FP.F32.S32 R25, R4 ;  /* 0x0000000400197245 */ /* 0x004fe20000201400 */
[----:B------:R-:W-:Y:S06]  /*5d80*/  BRA `(.L_x_16535) ;  /* 0x0000000800fc7947 */ /* 0x000fec0003800000 */
.L_x_16536:
[----:B------:R-:W2:Y:S02]  /*5d90*/  LDG.E.U16 R4, desc[UR36][R4.64] ;  /* 0x0000002404047981 */ /* 0x000ea4000c1e1500 */
[----:B--2---:R0:W2:Y:S01]  /*5da0*/  I2F.S16 R25, R4 ;  /* 0x0000000400197306 */ /* 0x0040a20000101400 */
[----:B------:R-:W-:Y:S05]  /*5db0*/  BRA `(.L_x_16535) ;  /* 0x0000000800f07947 */ /* 0x000fea0003800000 */
.L_x_16531:
        /* <DEDUP_REMOVED lines=8> */
.L_x_16539:
[----:B------:R-:W2:Y:S02]  /*5e40*/  LDG.E.U16 R4, desc[UR36][R4.64] ;  /* 0x0000002404047981 */ /* 0x000ea4000c1e1500 */
[----:B--2---:R-:W-:Y:S01]  /*5e50*/  HADD2.F32 R25, -RZ, R4.H0_H0 ;  /* 0x20000004ff197230 */ /* 0x004fe20000004100 */
[----:B------:R-:W-:Y:S06]  /*5e60*/  BRA `(.L_x_16535) ;  /* 0x0000000800c47947 */ /* 0x000fec0003800000 */
.L_x_16538:
        /* <DEDUP_REMOVED lines=8> */
.L_x_16541:
[----:B------:R-:W2:Y:S02]  /*5ef0*/  LDG.E.U16 R4, desc[UR36][R4.64] ;  /* 0x0000002404047981 */ /* 0x000ea4000c1e1500 */
[----:B--2---:R-:W-:Y:S01]  /*5f00*/  HADD2.F32 R25, -RZ, R4.H0_H0 ;  /* 0x20000004ff197230 */ /* 0x004fe20000004100 */
[----:B------:R-:W-:Y:S06]  /*5f10*/  BRA `(.L_x_16535) ;  /* 0x0000000800987947 */ /* 0x000fec0003800000 */
.L_x_16540:
[----:B------:R-:W2:Y:S01]  /*5f20*/  LDG.E.64 R4, desc[UR36][R4.64] ;  /* 0x0000002404047981 */ /* 0x000ea2000c1e1b00 */
[----:B------:R-:W-:Y:S01]  /*5f30*/  UMOV UR4, 0xf0000000 ;  /* 0xf000000000047882 */ /* 0x000fe20000000000 */
[----:B------:R-:W-:Y:S01]  /*5f40*/  UMOV UR5, 0x380fffff ;  /* 0x380fffff00057882 */ /* 0x000fe20000000000 */
[----:B--2---:R-:W0:Y:S01]  /*5f50*/  F2F.F32.F64 R25, R4 ;  /* 0x0000000400197310 */ /* 0x004e220000301000 */
[----:B------:R-:W-:-:S14]  /*5f60*/  DSETP.GEU.AND P0, PT, |R4|, UR4, PT ;  /* 0x0000000404007e2a */ /* 0x000fdc000bf0e200 */
[----:B0-----:R-:W-:Y:S01]  /*5f70*/  @!P0 FMUL R25, R25, 1.175494350822287508e-38 ;  /* 0x0080000019198820 */ /* 0x001fe20000400000 */
[----:B------:R-:W-:Y:S06]  /*5f80*/  BRA `(.L_x_16535) ;  /* 0x00000008007c7947 */ /* 0x000fec0003800000 */
.L_x_16530:
        /* <DEDUP_REMOVED lines=12> */
.L_x_16544:
[----:B------:R-:W2:Y:S01]  /*6050*/  LDG.E.64 R4, desc[UR36][R4.64] ;  /* 0x0000002404047981 */ /* 0x000ea2000c1e1b00 */
[----:B------:R-:W-:Y:S01]  /*6060*/  UMOV UR4, 0xf0000000 ;  /* 0xf000000000047882 */ /* 0x000fe20000000000 */
[----:B------:R-:W-:Y:S01]  /*6070*/  UMOV UR5, 0x380fffff ;  /* 0x380fffff00057882 */ /* 0x000fe20000000000 */
[----:B--2---:R-:W0:Y:S01]  /*6080*/  F2F.F32.F64 R25, R4 ;  /* 0x0000000400197310 */ /* 0x004e220000301000 */
[----:B------:R-:W-:-:S14]  /*6090*/  DSETP.GEU.AND P0, PT, |R4|, UR4, PT ;  /* 0x0000000404007e2a */ /* 0x000fdc000bf0e200 */
[----:B0-----:R-:W-:Y:S01]  /*60a0*/  @!P0 FMUL R25, R25, 1.175494350822287508e-38 ;  /* 0x0080000019198820 */ /* 0x001fe20000400000 */
[----:B------:R-:W-:Y:S06]  /*60b0*/  BRA `(.L_x_16535) ;  /* 0x0000000800307947 */ /* 0x000fec0003800000 */
.L_x_16543:
        /* <DEDUP_REMOVED lines=26> */
.L_x_16546:
        /* <DEDUP_REMOVED lines=13> */
.L_x_16545:
[----:B------:R-:W2:Y:S02]  /*6330*/  LDG.E.U16 R4, desc[UR36][R4.64] ;  /* 0x0000002404047981 */ /* 0x000ea4000c1e1500 */
[----:B--2---:R-:W-:Y:S01]  /*6340*/  IMAD.U32 R25, R4, 0x10000, RZ ;  /* 0x0001000004197824 */ /* 0x004fe200078e00ff */
[----:B------:R-:W-:Y:S06]  /*6350*/  BRA `(.L_x_16535) ;  /* 0x0000000400887947 */ /* 0x000fec0003800000 */
.L_x_16542:
        /* <DEDUP_REMOVED lines=11> */
.L_x_16549:
        /* <DEDUP_REMOVED lines=20> */
.L_x_16551:
[----:B------:R-:W-:Y:S05]  /*6550*/  BSYNC B0 ;  /* 0x0000000000007941 */ /* 0x000fea0003800000 */
.L_x_16550:
[----:B------:R-:W-:Y:S01]  /*6560*/  IMAD.SHL.U32 R3, R3, 0x100000, RZ ;  /* 0x0010000003037824 */ /* 0x000fe200078e00ff */
[----:B------:R-:W-:-:S04]  /*6570*/  LEA R0, R0, 0x3b800000, 0x17 ;  /* 0x3b80000000007811 */ /* 0x000fc800078eb8ff */
[----:B------:R-:W-:Y:S01]  /*6580*/  LOP3.LUT R25, R0, R3, R25, 0xfe, !PT ;  /* 0x0000000300197212 */ /* 0x000fe200078efe19 */
[----:B------:R-:W-:Y:S06]  /*6590*/  BRA `(.L_x_16535) ;  /* 0x0000000000f87947 */ /* 0x000fec0003800000 */
.L_x_16548:
        /* <DEDUP_REMOVED lines=20> */
.L_x_16553:
[----:B------:R-:W-:Y:S05]  /*66e0*/  BSYNC B0 ;  /* 0x0000000000007941 */ /* 0x000fea0003800000 */
.L_x_16552:
[----:B------:R-:W-:Y:S01]  /*66f0*/  IMAD.SHL.U32 R3, R3, 0x200000, RZ ;  /* 0x0020000003037824 */ /* 0x000fe200078e00ff */
[----:B------:R-:W-:-:S04]  /*6700*/  LEA R0, R0, 0x37800000, 0x17 ;  /* 0x3780000000007811 */ /* 0x000fc800078eb8ff */
[----:B------:R-:W-:Y:S01]  /*6710*/  LOP3.LUT R25, R0, R3, R25, 0xfe, !PT ;  /* 0x0000000300197212 */ /* 0x000fe200078efe19 */
[----:B------:R-:W-:Y:S06]  /*6720*/  BRA `(.L_x_16535) ;  /* 0x0000000000947947 */ /* 0x000fec0003800000 */
.L_x_16547:
        /* <DEDUP_REMOVED lines=14> */
.L_x_16534:
        /* <DEDUP_REMOVED lines=16> */
.L_x_16556:
[----:B------:R-:W-:Y:S01]  /*6910*/  IMAD.MOV.U32 R25, RZ, RZ, RZ ;  /* 0x000000ffff197224 */ /* 0x000fe200078e00ff */
[----:B------:R-:W-:Y:S06]  /*6920*/  BRA `(.L_x_16535) ;  /* 0x0000000000147947 */ /* 0x000fec0003800000 */
.L_x_16555:
[----:B------:R-:W2:Y:S02]  /*6930*/  LDG.E.64 R4, desc[UR36][R4.64] ;  /* 0x0000002404047981 */ /* 0x000ea4000c1e1b00 */
[----:B--2---:R0:W2:Y:S01]  /*6940*/  I2F.U64 R25, R4 ;  /* 0x0000000400197312 */ /* 0x0040a20000301000 */
[----:B------:R-:W-:Y:S05]  /*6950*/  BRA `(.L_x_16535) ;  /* 0x0000000000087947 */ /* 0x000fea0003800000 */
.L_x_16554:
[----:B------:R-:W2:Y:S02]  /*6960*/  LDG.E R4, desc[UR36][R4.64] ;  /* 0x0000002404047981 */ /* 0x000ea4000c1e1900 */
[----:B--2---:R-:W-:-:S07]  /*6970*/  I2FP.F32.U32 R25, R4 ;  /* 0x0000000400197245 */ /* 0x004fce0000201000 */
.L_x_16535:
[----:B------:R-:W-:Y:S05]  /*6980*/  BSYNC B6 ;  /* 0x0000000000067941 */ /* 0x000fea0003800000 */
.L_x_16529:
[----:B------:R-:W-:-:S07]  /*6990*/  VIADD R43, R43, 0x80 ;  /* 0x000000802b2b7836 */ /* 0x000fce0000000000 */
.L_x_16350:
[----:B------:R-:W-:Y:S05]  /*69a0*/  BSYNC B7 ;  /* 0x0000000000077941 */ /* 0x000fea0003800000 */
.L_x_16349:
        /* <DEDUP_REMOVED lines=29> */
.L_x_16562:
[----:B------:R-:W2:Y:S02]  /*6b80*/  LDG.E.U8 R4, desc[UR36][R4.64] ;  /* 0x0000002404047981 */ /* 0x000ea4000c1e1100 */
[----:B--2---:R-:W-:-:S04]  /*6b90*/  I2FP.F32.U32 R0, R4 ;  /* 0x0000000400007245 */ /* 0x004fc80000201000 */
[----:B------:R-:W-:-:S04]  /*6ba0*/  F2FP.F16.F32.PACK_AB R0, RZ, R0 ;  /* 0x00000000ff00723e */ /* 0x000fc800000000ff */
[----:B------:R-:W-:Y:S01]  /*6bb0*/  PRMT R16, R0, 0x7610, R16 ;  /* 0x0000761000107816 */ /* 0x000fe20000000010 */
[----:B------:R-:W-:Y:S06]  /*6bc0*/  BRA `(.L_x_16564) ;  /* 0x0000000c00bc7947 */ /* 0x000fec0003800000 */
.L_x_16561:
        /* <DEDUP_REMOVED lines=11> */
.L_x_16566:
[----:B------:R-:W2:Y:S02]  /*6c80*/  LDG.E R4, desc[UR36][R4.64] ;  /* 0x0000002404047981 */ /* 0x000ea4000c1e1900 */
[----:B--2---:R-:W-:-:S04]  /*6c90*/  I2FP.F32.S32 R0, R4 ;  /* 0x0000000400007245 */ /* 0x004fc80000201400 */
[----:B------:R-:W-:-:S04]  /*6ca0*/  F2FP.F16.F32.PACK_AB R0, RZ, R0 ;  /* 0x00000000ff00723e */ /* 0x000fc800000000ff */
[----:B------:R-:W-:Y:S01]  /*6cb0*/  PRMT R16, R0, 0x7610, R16 ;  /* 0x0000761000107816 */ /* 0x000fe20000000010 */
[----:B------:R-:W-:Y:S06]  /*6cc0*/  BRA `(.L_x_16564) ;  /* 0x0000000c007c7947 */ /* 0x000fec0003800000 */
.L_x_16565:
[----:B------:R-:W2:Y:S02]  /*6cd0*/  LDG.E.U16 R4, desc[UR36][R4.64] ;  /* 0x0000002404047981 */ /* 0x000ea4000c1e1500 */
[----:B--2---:R-:W0:Y:S02]  /*6ce0*/  I2F.S16 R0, R4 ;  /* 0x0000000400007306 */ /* 0x004e240000101400 */
[----:B0-----:R-:W-:-:S04]  /*6cf0*/  F2FP.F16.F32.PACK_AB R0, RZ, R0 ;  /* 0x00000000ff00723e */ /* 0x001fc800000000ff */
[----:B------:R-:W-:Y:S01]  /*6d00*/  PRMT R16, R0, 0x7610, R16 ;  /* 0x0000761000107816 */ /* 0x000fe20000000010 */
[----:B------:R-:W-:Y:S06]  /*6d10*/  BRA `(.L_x_16564) ;  /* 0x0000000c00687947 */ /* 0x000fec0003800000 */
.L_x_16560:
        /* <DEDUP_REMOVED lines=9> */
.L_x_16568:
[----:B------:R0:W5:Y:S01]  /*6db0*/  LDG.E.U16 R16, desc[UR36][R4.64] ;  /* 0x0000002404107981 */ /* 0x000162000c1e1500 */
[----:B------:R-:W-:Y:S05]  /*6dc0*/  BRA `(.L_x_16564) ;  /* 0x0000000c003c7947 */ /* 0x000fea0003800000 */
.L_x_16567:
        /* <DEDUP_REMOVED lines=9> */
.L_x_16570:
[----:B------:R0:W5:Y:S01]  /*6e60*/  LDG.E.U16 R16, desc[UR36][R4.64] ;  /* 0x0000002404107981 */ /* 0x000162000c1e1500 */
[----:B------:R-:W-:Y:S05]  /*6e70*/  BRA `(.L_x_16564) ;  /* 0x0000000c00107947 */ /* 0x000fea0003800000 */
.L_x_16569:
        /* <DEDUP_REMOVED lines=9> */
.L_x_16559:
        /* <DEDUP_REMOVED lines=14> */
.L_x_16573:
        /* <DEDUP_REMOVED lines=9> */
.L_x_16572:
        /* <DEDUP_REMOVED lines=28> */
.L_x_16575:
        /* <DEDUP_REMOVED lines=15> */
.L_x_16574:
[----:B------:R-:W2:Y:S02]  /*7330*/  LDG.E.U16 R0, desc[UR36][R4.64] ;  /* 0x0000002404007981 */ /* 0x000ea4000c1e1500 */
[----:B--2---:R-:W-:-:S05]  /*7340*/  IMAD.U32 R0, R0, 0x10000, RZ ;  /* 0x0001000000007824 */ /* 0x004fca00078e00ff */
[----:B------:R-:W-:-:S04]  /*7350*/  F2FP.F16.F32.PACK_AB R0, RZ, R0 ;  /* 0x00000000ff00723e */ /* 0x000fc800000000ff */
[----:B------:R-:W-:Y:S01]  /*7360*/  PRMT R16, R0, 0x7610, R16 ;  /* 0x0000761000107816 */ /* 0x000fe20000000010 */
[----:B------:R-:W-:Y:S06]  /*7370*/  BRA `(.L_x_16564) ;  /* 0x0000000400d07947 */ /* 0x000fec0003800000 */
.L_x_16571:
        /* <DEDUP_REMOVED lines=13> */
.L_x_16578:
        /* <DEDUP_REMOVED lines=21> */
.L_x_16582:
[----:B------:R-:W-:Y:S05]  /*75a0*/  BSYNC B1 ;  /* 0x0000000000017941 */ /* 0x000fea0003800000 */
.L_x_16581:
[----:B------:R-:W-:Y:S01]  /*75b0*/  LEA R5, R0, 0x3b800000, 0x17 ;  /* 0x3b80000000057811 */ /* 0x000fe200078eb8ff */
[----:B------:R-:W-:-:S05]  /*75c0*/  IMAD.SHL.U32 R0, R3, 0x100000, RZ ;  /* 0x0010000003007824 */ /* 0x000fca00078e00ff */
[----:B------:R-:W-:-:S07]  /*75d0*/  LOP3.LUT R0, R5, R0, R6, 0xfe, !PT ;  /* 0x0000000005007212 */ /* 0x000fce00078efe06 */
.L_x_16580:
[----:B------:R-:W-:Y:S05]  /*75e0*/  BSYNC B0 ;  /* 0x0000000000007941 */ /* 0x000fea0003800000 */
.L_x_16579:
[----:B------:R-:W-:-:S04]  /*75f0*/  F2FP.F16.F32.PACK_AB R0, RZ, R0 ;  /* 0x00000000ff00723e */ /* 0x000fc800000000ff */
[----:B------:R-:W-:Y:S01]  /*7600*/  PRMT R16, R0, 0x7610, R16 ;  /* 0x0000761000107816 */ /* 0x000fe20000000010 */
[----:B------:R-:W-:Y:S06]  /*7610*/  BRA `(.L_x_16564) ;  /* 0x0000000400287947 */ /* 0x000fec0003800000 */
.L_x_16577:
        /* <DEDUP_REMOVED lines=21> */
.L_x_16586:
[----:B------:R-:W-:Y:S05]  /*7770*/  BSYNC B1 ;  /* 0x0000000000017941 */ /* 0x000fea0003800000 */
.L_x_16585:
[----:B------:R-:W-:Y:S01]  /*7780*/  LEA R5, R0, 0x37800000, 0x17 ;  /* 0x3780000000057811 */ /* 0x000fe200078eb8ff */
[----:B------:R-:W-:-:S05]  /*7790*/  IMAD.SHL.U32 R0, R3, 0x200000, RZ ;  /* 0x0020000003007824 */ /* 0x000fca00078e00ff */
[----:B------:R-:W-:-:S07]  /*77a0*/  LOP3.LUT R0, R5, R0, R6, 0xfe, !PT ;  /* 0x0000000005007212 */ /* 0x000fce00078efe06 */
.L_x_16584:
[----:B------:R-:W-:Y:S05]  /*77b0*/  BSYNC B0 ;  /* 0x0000000000007941 */ /* 0x000fea0003800000 */
.L_x_16583:
[----:B------:R-:W-:-:S04]  /*77c0*/  F2FP.F16.F32.PACK_AB R0, RZ, R0 ;  /* 0x00000000ff00723e */ /* 0x000fc800000000ff */
[----:B------:R-:W-:Y:S01]  /*77d0*/  PRMT R16, R0, 0x7610, R16 ;  /* 0x0000761000107816 */ /* 0x000fe20000000010 */
[----:B------:R-:W-:Y:S06]  /*77e0*/  BRA `(.L_x_16564) ;  /* 0x0000000000b47947 */ /* 0x000fec0003800000 */
.L_x_16576:
        /* <DEDUP_REMOVED lines=14> */
.L_x_16590:
[----:B------:R-:W-:Y:S05]  /*78d0*/  BSYNC B0 ;  /* 0x0000000000007941 */ /* 0x000fea0003800000 */
.L_x_16589:
[----:B------:R-:W-:-:S04]  /*78e0*/  F2FP.F16.F32.PACK_AB R0, RZ, R0 ;  /* 0x00000000ff00723e */ /* 0x000fc800000000ff */
[----:B------:R-:W-:Y:S01]  /*78f0*/  PRMT R16, R0, 0x7610, R16 ;  /* 0x0000761000107816 */ /* 0x000fe20000000010 */
[----:B------:R-:W-:Y:S06]  /*7900*/  BRA `(.L_x_16564) ;  /* 0x00000000006c7947 */ /* 0x000fec0003800000 */
.L_x_16563:
        /* <DEDUP_REMOVED lines=16> */
.L_x_16591:
[----:B------:R-:W-:Y:S01]  /*7a10*/  PRMT R16, RZ, 0x7610, R16 ;  /* 0x00007610ff107816 */ /* 0x000fe20000000010 */
[----:B------:R-:W-:Y:S06]  /*7a20*/  BRA `(.L_x_16564) ;  /* 0x0000000000247947 */ /* 0x000fec0003800000 */
.L_x_16588:
[----:B------:R-:W2:Y:S02]  /*7a30*/  LDG.E.64 R4, desc[UR36][R4.64] ;  /* 0x0000002404047981 */ /* 0x000ea4000c1e1b00 */
[----:B--2---:R-:W0:Y:S02]  /*7a40*/  I2F.U64 R0, R4 ;  /* 0x0000000400007312 */ /* 0x004e240000301000 */
[----:B0-----:R-:W-:-:S04]  /*7a50*/  F2FP.F16.F32.PACK_AB R0, RZ, R0 ;  /* 0x00000000ff00723e */ /* 0x001fc800000000ff */
[----:B------:R-:W-:Y:S01]  /*7a60*/  PRMT R16, R0, 0x7610, R16 ;  /* 0x0000761000107816 */ /* 0x000fe20000000010 */
[----:B------:R-:W-:Y:S06]  /*7a70*/  BRA `(.L_x_16564) ;  /* 0x0000000000107947 */ /* 0x000fec0003800000 */
.L_x_16587:
[----:B------:R-:W2:Y:S02]  /*7a80*/  LDG.E R4, desc[UR36][R4.64] ;  /* 0x0000002404047981 */ /* 0x000ea4000c1e1900 */
[----:B--2---:R-:W-:-:S04]  /*7a90*/  I2FP.F32.U32 R0, R4 ;  /* 0x0000000400007245 */ /* 0x004fc80000201000 */
[----:B------:R-:W-:-:S04]  /*7aa0*/  F2FP.F16.F32.PACK_AB R0, RZ, R0 ;  /* 0x00000000ff00723e */ /* 0x000fc800000000ff */
[----:B------:R-:W-:-:S07]  /*7ab0*/  PRMT R16, R0, 0x7610, R16 ;  /* 0x0000761000107816 */ /* 0x000fce0000000010 */
.L_x_16564:
        /* <DEDUP_REMOVED lines=21> */
.L_x_16595:
[----:B------:R-:W2:Y:S02]  /*7c10*/  LDG.E.U8 R4, desc[UR36][R4.64] ;  /* 0x0000002404047981 */ /* 0x000ea4000c1e1100 */
[----:B--2---:R-:W-:-:S04]  /*7c20*/  I2FP.F32.U32 R0, R4 ;  /* 0x0000000400007245 */ /* 0x004fc80000201000 */
[----:B------:R-:W-:-:S04]  /*7c30*/  F2FP.F16.F32.PACK_AB R0, RZ, R0 ;  /* 0x00000000ff00723e */ /* 0x000fc800000000ff */
[----:B------:R-:W-:Y:S01]  /*7c40*/  PRMT R26, R0, 0x7610, R26 ;  /* 0x00007610001a7816 */ /* 0x000fe2000000001a */
[----:B------:R-:W-:Y:S06]  /*7c50*/  BRA `(.L_x_16597) ;  /* 0x0000000c00bc7947 */ /* 0x000fec0003800000 */
.L_x_16594:
        /* <DEDUP_REMOVED lines=11> */
.L_x_16599:
[----:B------:R-:W2:Y:S02]  /*7d10*/  LDG.E R4, desc[UR36][R4.64] ;  /* 0x0000002404047981 */ /* 0x000ea4000c1e1900 */
[----:B--2---:R-:W-:-:S04]  /*7d20*/  I2FP.F32.S32 R0, R4 ;  /* 0x0000000400007245 */ /* 0x004fc80000201400 */
[----:B------:R-:W-:-:S04]  /*7d30*/  F2FP.F16.F32.PACK_AB R0, RZ, R0 ;  /* 0x00000000ff00723e */ /* 0x000fc800000000ff */
[----:B------:R-:W-:Y:S01]  /*7d40*/  PRMT R26, R0, 0x7610, R26 ;  /* 0x00007610001a7816 */ /* 0x000fe2000000001a */
[----:B------:R-:W-:Y:S06]  /*7d50*/  BRA `(.L_x_16597) ;  /* 0x0000000c007c7947 */ /* 0x000fec0003800000 */
.L_x_16598:
[----:B------:R-:W2:Y:S02]  /*7d60*/  LDG.E.U16 R4, desc[UR36][R4.64] ;  /* 0x0000002404047981 */ /* 0x000ea4000c1e1500 */
[----:B--2---:R-:W0:Y:S02]  /*7d70*/  I2F.S16 R0, R4 ;  /* 0x0000000400007306 */ /* 0x004e240000101400 */
[----:B0-----:R-:W-:-:S04]  /*7d80*/  F2FP.F16.F32.PACK_AB R0, RZ, R0 ;  /* 0x00000000ff00723e */ /* 0x001fc800000000ff */
[----:B------:R-:W-:Y:S01]  /*7d90*/  PRMT R26, R0, 0x7610, R26 ;  /* 0x00007610001a7816 */ /* 0x000fe2000000001a */
[----:B------:R-:W-:Y:S06]  /*7da0*/  BRA `(.L_x_16597) ;  /* 0x0000000c00687947 */ /* 0x000fec0003800000 */
.L_x_16593:
        /* <DEDUP_REMOVED lines=9> */
.L_x_16601:
[----:B------:R1:W5:Y:S01]  /*7e40*/  LDG.E.U16 R26, desc[UR36][R4.64] ;  /* 0x00000024041a7981 */ /* 0x000362000c1e1500 */
[----:B------:R-:W-:Y:S05]  /*7e50*/  BRA `(.L_x_16597) ;  /* 0x0000000c003c7947 */ /* 0x000fea0003800000 */
.L_x_16600:
        /* <DEDUP_REMOVED lines=9> */
.L_x_16603:
[----:B------:R0:W5:Y:S01]  /*7ef0*/  LDG.E.U16 R26, desc[UR36][R4.64] ;  /* 0x00000024041a7981 */ /* 0x000162000c1e1500 */
[----:B------:R-:W-:Y:S05]  /*7f00*/  BRA `(.L_x_16597) ;  /* 0x0000000c00107947 */ /* 0x000fea0003800000 */
.L_x_16602:
        /* <DEDUP_REMOVED lines=9> */
.L_x_16592:
        /* <DEDUP_REMOVED lines=14> */
.L_x_16606:
        /* <DEDUP_REMOVED lines=9> */
.L_x_16605:
        /* <DEDUP_REMOVED lines=28> */
.L_x_16608:
        /* <DEDUP_REMOVED lines=15> */
.L_x_16607:
[----:B------:R-:W2:Y:S02]  /*83c0*/  LDG.E.U16 R0, desc[UR36][R4.64] ;  /* 0x0000002404007981 */ /* 0x000ea4000c1e1500 */
[----:B--2---:R-:W-:-:S05]  /*83d0*/  IMAD.U32 R0, R0, 0x10000, RZ ;  /* 0x0001000000007824 */ /* 0x004fca00078e00ff */
[----:B------:R-:W-:-:S04]  /*83e0*/  F2FP.F16.F32.PACK_AB R0, RZ, R0 ;  /* 0x00000000ff00723e */ /* 0x000fc800000000ff */
[----:B------:R-:W-:Y:S01]  /*83f0*/  PRMT R26, R0, 0x7610, R26 ;  /* 0x00007610001a7816 */ /* 0x000fe2000000001a */
[----:B------:R-:W-:Y:S06]  /*8400*/  BRA `(.L_x_16597) ;  /* 0x0000000400d07947 */ /* 0x000fec0003800000 */
.L_x_16604:
        /* <DEDUP_REMOVED lines=13> */
.L_x_16611:
        /* <DEDUP_REMOVED lines=21> */
.L_x_16615:
[----:B------:R-:W-:Y:S05]  /*8630*/  BSYNC B1 ;  /* 0x0000000000017941 */ /* 0x000fea0003800000 */
.L_x_16614:
[----:B------:R-:W-:Y:S01]  /*8640*/  LEA R5, R0, 0x3b800000, 0x17 ;  /* 0x3b80000000057811 */ /* 0x000fe200078eb8ff */
[----:B------:R-:W-:-:S05]  /*8650*/  IMAD.SHL.U32 R0, R3, 0x100000, RZ ;  /* 0x0010000003007824 */ /* 0x000fca00078e00ff */
[----:B------:R-:W-:-:S07]  /*8660*/  LOP3.LUT R0, R5, R0, R6, 0xfe, !PT ;  /* 0x0000000005007212 */ /* 0x000fce00078efe06 */
.L_x_16613:
[----:B------:R-:W-:Y:S05]  /*8670*/  BSYNC B0 ;  /* 0x0000000000007941 */ /* 0x000fea0003800000 */
.L_x_16612:
[----:B------:R-:W-:-:S04]  /*8680*/  F2FP.F16.F32.PACK_AB R0, RZ, R0 ;  /* 0x00000000ff00723e */ /* 0x000fc800000000ff */
[----:B------:R-:W-:Y:S01]  /*8690*/  PRMT R26, R0, 0x7610, R26 ;  /* 0x00007610001a7816 */ /* 0x000fe2000000001a */
[----:B------:R-:W-:Y:S06]  /*86a0*/  BRA `(.L_x_16597) ;  /* 0x0000000400287947 */ /* 0x000fec0003800000 */
.L_x_16610:
        /* <DEDUP_REMOVED lines=21> */
.L_x_16619:
[----:B------:R-:W-:Y:S05]  /*8800*/  BSYNC B1 ;  /* 0x0000000000017941 */ /* 0x000fea0003800000 */
.L_x_16618:
[----:B------:R-:W-:Y:S01]  /*8810*/  LEA R5, R0, 0x37800000, 0x17 ;  /* 0x3780000000057811 */ /* 0x000fe200078eb8ff */
[----:B------:R-:W-:-:S05]  /*8820*/  IMAD.SHL.U32 R0, R3, 0x200000, RZ ;  /* 0x0020000003007824 */ /* 0x000fca00078e00ff */
[----:B------:R-:W-:-:S07]  /*8830*/  LOP3.LUT R0, R5, R0, R6, 0xfe, !PT ;  /* 0x0000000005007212 */ /* 0x000fce00078efe06 */
.L_x_16617:
[----:B------:R-:W-:Y:S05]  /*8840*/  BSYNC B0 ;  /* 0x0000000000007941 */ /* 0x000fea0003800000 */
.L_x_16616:
[----:B------:R-:W-:-:S04]  /*8850*/  F2FP.F16.F32.PACK_AB R0, RZ, R0 ;  /* 0x00000000ff00723e */ /* 0x000fc800000000ff */
[----:B------:R-:W-:Y:S01]  /*8860*/  PRMT R26, R0, 0x7610, R26 ;  /* 0x00007610001a7816 */ /* 0x000fe2000000001a */
[----:B------:R-:W-:Y:S06]  /*8870*/  BRA `(.L_x_16597) ;  /* 0x0000000000b47947 */ /* 0x000fec0003800000 */
.L_x_16609:
        /* <DEDUP_REMOVED lines=14> */
.L_x_16623:
[----:B------:R-:W-:Y:S05]  /*8960*/  BSYNC B0 ;  /* 0x0000000000007941 */ /* 0x000fea0003800000 */
.L_x_16622:
[----:B------:R-:W-:-:S04]  /*8970*/  F2FP.F16.F32.PACK_AB R0, RZ, R0 ;  /* 0x00000000ff00723e */ /* 0x000fc800000000ff */
[----:B------:R-:W-:Y:S01]  /*8980*/  PRMT R26, R0, 0x7610, R26 ;  /* 0x00007610001a7816 */ /* 0x000fe2000000001a */
[----:B------:R-:W-:Y:S06]  /*8990*/  BRA `(.L_x_16597) ;  /* 0x00000000006c7947 */ /* 0x000fec0003800000 */
.L_x_16596:
        /* <DEDUP_REMOVED lines=16> */
.L_x_16624:
[----:B------:R-:W-:Y:S01]  /*8aa0*/  PRMT R26, RZ, 0x7610, R26 ;  /* 0x00007610ff1a7816 */ /* 0x000fe2000000001a */
[----:B------:R-:W-:Y:S06]  /*8ab0*/  BRA `(.L_x_16597) ;  /* 0x0000000000247947 */ /* 0x000fec0003800000 */
.L_x_16621:
[----:B------:R-:W2:Y:S02]  /*8ac0*/  LDG.E.64 R4, desc[UR36][R4.64] ;  /* 0x0000002404047981 */ /* 0x000ea4000c1e1b00 */
[----:B--2---:R-:W0:Y:S02]  /*8ad0*/  I2F.U64 R0, R4 ;  /* 0x0000000400007312 */ /* 0x004e240000301000 */
[----:B0-----:R-:W-:-:S04]  /*8ae0*/  F2FP.F16.F32.PACK_AB R0, RZ, R0 ;  /* 0x00000000ff00723e */ /* 0x001fc800000000ff */
[----:B------:R-:W-:Y:S01]  /*8af0*/  PRMT R26, R0, 0x7610, R26 ;  /* 0x00007610001a7816 */ /* 0x000fe2000000001a */
[----:B------:R-:W-:Y:S06]  /*8b00*/  BRA `(.L_x_16597) ;  /* 0x0000000000107947 */ /* 0x000fec0003800000 */
.L_x_16620:
[----:B------:R-:W2:Y:S02]  /*8b10*/  LDG.E R4, desc[UR36][R4.64] ;  /* 0x0000002404047981 */ /* 0x000ea4000c1e1900 */
[----:B--2---:R-:W-:-:S04]  /*8b20*/  I2FP.F32.U32 R0, R4 ;  /* 0x0000000400007245 */ /* 0x004fc80000201000 */
[----:B------:R-:W-:-:S04]  /*8b30*/  F2FP.F16.F32.PACK_AB R0, RZ, R0 ;  /* 0x00000000ff00723e */ /* 0x000fc800000000ff */
[----:B------:R-:W-:-:S07]  /*8b40*/  PRMT R26, R0, 0x7610, R26 ;  /* 0x00007610001a7816 */ /* 0x000fce000000001a */
.L_x_16597:
        /* <DEDUP_REMOVED lines=20> */
.L_x_16629:
[----:B------:R-:W2:Y:S02]  /*8c90*/  LDG.E.U8 R4, desc[UR36][R4.64] ;  /* 0x0000002404047981 */ /* 0x000ea4000c1e1100 */
[----:B--2---:R-:W-:Y:S01]  /*8ca0*/  I2FP.F32.U32 R37, R4 ;  /* 0x0000000400257245 */ /* 0x004fe20000201000 */
[----:B------:R-:W-:Y:S06]  /*8cb0*/  BRA `(.L_x_16631) ;  /* 0x0000000c002c7947 */ /* 0x000fec0003800000 */
.L_x_16628:
        /* <DEDUP_REMOVED lines=9> */
.L_x_16633:
[----:B------:R-:W2:Y:S02]  /*8d50*/  LDG.E R4, desc[UR36][R4.64] ;  /* 0x0000002404047981 */ /* 0x000ea4000c1e1900 */
[----:B--2---:R-:W-:Y:S01]  /*8d60*/  I2FP.F32.S32 R37, R4 ;  /* 0x0000000400257245 */ /* 0x004fe20000201400 */
[----:B------:R-:W-:Y:S06]  /*8d70*/  BRA `(.L_x_16631) ;  /* 0x0000000800fc7947 */ /* 0x000fec0003800000 */
.L_x_16632:
[----:B------:R-:W2:Y:S02]  /*8d80*/  LDG.E.U16 R4, desc[UR36][R4.64] ;  /* 0x0000002404047981 */ /* 0x000ea4000c1e1500 */
[----:B--2---:R2:W0:Y:S01]  /*8d90*/  I2F.S16 R37, R4 ;  /* 0x0000000400257306 */ /* 0x0044220000101400 */
[----:B------:R-:W-:Y:S05]  /*8da0*/  BRA `(.L_x_16631) ;  /* 0x0000000800f07947 */ /* 0x000fea0003800000 */
.L_x_16627:
        /* <DEDUP_REMOVED lines=8> */
.L_x_16635:
[----:B------:R-:W2:Y:S02]  /*8e30*/  LDG.E.U16 R4, desc[UR36][R4.64] ;  /* 0x0000002404047981 */ /* 0x000ea4000c1e1500 */
[----:B--2---:R-:W-:Y:S01]  /*8e40*/  HADD2.F32 R37, -RZ, R4.H0_H0 ;  /* 0x20000004ff257230 */ /* 0x004fe20000004100 */
[----:B------:R-:W-:Y:S06]  /*8e50*/  BRA `(.L_x_16631) ;  /* 0x0000000800c47947 */ /* 0x000fec0003800000 */
.L_x_16634:
        /* <DEDUP_REMOVED lines=8> */
.L_x_16637:
[----:B------:R-:W2:Y:S02]  /*8ee0*/  LDG.E.U16 R4, desc[UR36][R4.64] ;  /* 0x0000002404047981 */ /* 0x000ea4000c1e1500 */
[----:B--2---:R-:W-:Y:S01]  /*8ef0*/  HADD2.F32 R37, -RZ, R4.H0_H0 ;  /* 0x20000004ff257230 */ /* 0x004fe20000004100 */
[----:B------:R-:W-:Y:S06]  /*8f00*/  BRA `(.L_x_16631) ;  /* 0x0000000800987947 */ /* 0x000fec0003800000 */
.L_x_16636:
[----:B------:R-:W2:Y:S01]  /*8f10*/  LDG.E.64 R4, desc[UR36][R4.64] ;  /* 0x0000002404047981 */ /* 0x000ea2000c1e1b00 */
[----:B------:R-:W-:Y:S01]  /*8f20*/  UMOV UR4, 0xf0000000 ;  /* 0xf000000000047882 */ /* 0x000fe20000000000 */
[----:B------:R-:W-:Y:S01]  /*8f30*/  UMOV UR5, 0x380fffff ;  /* 0x380fffff00057882 */ /* 0x000fe20000000000 */
[----:B--2---:R-:W0:Y:S01]  /*8f40*/  F2F.F32.F64 R37, R4 ;  /* 0x0000000400257310 */ /* 0x004e220000301000 */
[----:B------:R-:W-:-:S14]  /*8f50*/  DSETP.GEU.AND P0, PT, |R4|, UR4, PT ;  /* 0x0000000404007e2a */ /* 0x000fdc000bf0e200 */
[----:B0-----:R-:W-:Y:S01]  /*8f60*/  @!P0 FMUL R37, R37, 1.175494350822287508e-38 ;  /* 0x0080000025258820 */ /* 0x001fe20000400000 */
[----:B------:R-:W-:Y:S06]  /*8f70*/  BRA `(.L_x_16631) ;  /* 0x00000008007c7947 */ /* 0x000fec0003800000 */
.L_x_16626:
        /* <DEDUP_REMOVED lines=12> */
.L_x_16640:
[----:B------:R-:W2:Y:S01]  /*9040*/  LDG.E.64 R4, desc[UR36][R4.64] ;  /* 0x0000002404047981 */ /* 0x000ea2000c1e1b00 */
[----:B------:R-:W-:Y:S01]  /*9050*/  UMOV UR4, 0xf0000000 ;  /* 0xf000000000047882 */ /* 0x000fe20000000000 */
[----:B------:R-:W-:Y:S01]  /*9060*/  UMOV UR5, 0x380fffff ;  /* 0x380fffff00057882 */ /* 0x000fe20000000000 */
[----:B--2---:R-:W0:Y:S01]  /*9070*/  F2F.F32.F64 R37, R4 ;  /* 0x0000000400257310 */ /* 0x004e220000301000 */
[----:B------:R-:W-:-:S14]  /*9080*/  DSETP.GEU.AND P0, PT, |R4|, UR4, PT ;  /* 0x0000000404007e2a */ /* 0x000fdc000bf0e200 */
[----:B0-----:R-:W-:Y:S01]  /*9090*/  @!P0 FMUL R37, R37, 1.175494350822287508e-38 ;  /* 0x0080000025258820 */ /* 0x001fe20000400000 */
[----:B------:R-:W-:Y:S06]  /*90a0*/  BRA `(.L_x_16631) ;  /* 0x0000000800307947 */ /* 0x000fec0003800000 */
.L_x_16639:
        /* <DEDUP_REMOVED lines=26> */
.L_x_16642:
        /* <DEDUP_REMOVED lines=13> */
.L_x_16641:
[----:B------:R-:W2:Y:S02]  /*9320*/  LDG.E.U16 R4, desc[UR36][R4.64] ;  /* 0x0000002404047981 */ /* 0x000ea4000c1e1500 */
[----:B--2---:R-:W-:Y:S01]  /*9330*/  IMAD.U32 R37, R4, 0x10000, RZ ;  /* 0x0001000004257824 */ /* 0x004fe200078e00ff */
[----:B------:R-:W-:Y:S06]  /*9340*/  BRA `(.L_x_16631) ;  /* 0x0000000400887947 */ /* 0x000fec0003800000 */
.L_x_16638:
        /* <DEDUP_REMOVED lines=11> */
.L_x_16645:
        /* <DEDUP_REMOVED lines=20> */
.L_x_16647:
[----:B------:R-:W-:Y:S05]  /*9540*/  BSYNC B0 ;  /* 0x0000000000007941 */ /* 0x000fea0003800000 */
.L_x_16646:
[----:B------:R-:W-:Y:S01]  /*9550*/  IMAD.SHL.U32 R3, R3, 0x100000, RZ ;  /* 0x0010000003037824 */ /* 0x000fe200078e00ff */
[----:B------:R-:W-:-:S04]  /*9560*/  LEA R0, R0, 0x3b800000, 0x17 ;  /* 0x3b80000000007811 */ /* 0x000fc800078eb8ff */
[----:B------:R-:W-:Y:S01]  /*9570*/  LOP3.LUT R37, R0, R3, R37, 0xfe, !PT ;  /* 0x0000000300257212 */ /* 0x000fe200078efe25 */
[----:B------:R-:W-:Y:S06]  /*9580*/  BRA `(.L_x_16631) ;  /* 0x0000000000f87947 */ /* 0x000fec0003800000 */
.L_x_16644:
        /* <DEDUP_REMOVED lines=20> */
.L_x_16649:
[----:B------:R-:W-:Y:S05]  /*96d0*/  BSYNC B0 ;  /* 0x0000000000007941 */ /* 0x000fea0003800000 */
.L_x_16648:
[----:B------:R-:W-:Y:S01]  /*96e0*/  IMAD.SHL.U32 R3, R3, 0x200000, RZ ;  /* 0x0020000003037824 */ /* 0x000fe200078e00ff */
[----:B------:R-:W-:-:S04]  /*96f0*/  LEA R0, R0, 0x37800000, 0x17 ;  /* 0x3780000000007811 */ /* 0x000fc800078eb8ff */
[----:B------:R-:W-:Y:S01]  /*9700*/  LOP3.LUT R37, R0, R3, R37, 0xfe, !PT ;  /* 0x0000000300257212 */ /* 0x000fe200078efe25 */
[----:B------:R-:W-:Y:S06]  /*9710*/  BRA `(.L_x_16631) ;  /* 0x0000000000947947 */ /* 0x000fec0003800000 */
.L_x_16643:
        /* <DEDUP_REMOVED lines=14> */
.L_x_16630:
        /* <DEDUP_REMOVED lines=16> */
.L_x_16652:
[----:B------:R-:W-:Y:S01]  /*9900*/  IMAD.MOV.U32 R37, RZ, RZ, RZ ;  /* 0x000000ffff257224 */ /* 0x000fe200078e00ff */
[----:B------:R-:W-:Y:S06]  /*9910*/  BRA `(.L_x_16631) ;  /* 0x0000000000147947 */ /* 0x000fec0003800000 */
.L_x_16651:
[----:B------:R-:W2:Y:S02]  /*9920*/  LDG.E.64 R4, desc[UR36][R4.64] ;  /* 0x0000002404047981 */ /* 0x000ea4000c1e1b00 */
[----:B--2---:R0:W1:Y:S01]  /*9930*/  I2F.U64 R37, R4 ;  /* 0x0000000400257312 */ /* 0x0040620000301000 */
[----:B------:R-:W-:Y:S05]  /*9940*/  BRA `(.L_x_16631) ;  /* 0x0000000000087947 */ /* 0x000fea0003800000 */
.L_x_16650:
[----:B------:R-:W2:Y:S02]  /*9950*/  LDG.E R4, desc[UR36][R4.64] ;  /* 0x0000002404047981 */ /* 0x000ea4000c1e1900 */
[----:B--2---:R-:W-:-:S07]  /*9960*/  I2FP.F32.U32 R37, R4 ;  /* 0x0000000400257245 */ /* 0x004fce0000201000 */
.L_x_16631:
[----:B------:R-:W-:Y:S05]  /*9970*/  BSYNC B6 ;  /* 0x0000000000067941 */ /* 0x000fea0003800000 */
.L_x_16625:
        /* <DEDUP_REMOVED lines=20> */
.L_x_16657:
[----:B------:R-:W2:Y:S02]  /*9ac0*/  LDG.E.U8 R4, desc[UR36][R4.64] ;  /* 0x0000002404047981 */ /* 0x000ea4000c1e1100 */
[----:B--2---:R-:W-:Y:S01]  /*9ad0*/  I2FP.F32.U32 R27, R4 ;  /* 0x00000004001b7245 */ /* 0x004fe20000201000 */
[----:B------:R-:W-:Y:S06]  /*9ae0*/  BRA `(.L_x_16659) ;  /* 0x0000000c002c7947 */ /* 0x000fec0003800000 */
.L_x_16656:
        /* <DEDUP_REMOVED lines=9> */
.L_x_16661:
[----:B------:R-:W2:Y:S02]  /*9b80*/  LDG.E R4, desc[UR36][R4.64] ;  /* 0x0000002404047981 */ /* 0x000ea4000c1e1900 */
[----:B--2---:R-:W-:Y:S01]  /*9b90*/  I2FP.F32.S32 R27, R4 ;  /* 0x00000004001b7245 */ /* 0x004fe20000201400 */
[----:B------:R-:W-:Y:S06]  /*9ba0*/  BRA `(.L_x_16659) ;  /* 0x0000000800fc7947 */ /* 0x000fec0003800000 */
.L_x_16660:
[----:B------:R-:W2:Y:S02]  /*9bb0*/  LDG.E.U16 R4, desc[UR36][R4.64] ;  /* 0x0000002404047981 */ /* 0x000ea4000c1e1500 */
[----:B--2---:R0:W1:Y:S01]  /*9bc0*/  I2F.S16 R27, R4 ;  /* 0x00000004001b7306 */ /* 0x0040620000101400 */
[----:B------:R-:W-:Y:S05]  /*9bd0*/  BRA `(.L_x_16659) ;  /* 0x0000000800f07947 */ /* 0x000fea0003800000 */
.L_x_16655:
        /* <DEDUP_REMOVED lines=8> */
.L_x_16663:
[----:B------:R-:W2:Y:S02]  /*9c60*/  LDG.E.U16 R4, desc[UR36][R4.64] ;  /* 0x0000002404047981 */ /* 0x000ea4000c1e1500 */
[----:B--2---:R-:W-:Y:S01]  /*9c70*/  HADD2.F32 R27, -RZ, R4.H0_H0 ;  /* 0x20000004ff1b7230 */ /* 0x004fe20000004100 */
[----:B------:R-:W-:Y:S06]  /*9c80*/  BRA `(.L_x_16659) ;  /* 0x0000000800c47947 */ /* 0x000fec0003800000 */
.L_x_16662:
        /* <DEDUP_REMOVED lines=8> */
.L_x_16665:
[----:B------:R-:W2:Y:S02]  /*9d10*/  LDG.E.U16 R4, desc[UR36][R4.64] ;  /* 0x0000002404047981 */ /* 0x000ea4000c1e1500 */
[----:B--2---:R-:W-:Y:S01]  /*9d20*/  HADD2.F32 R27, -RZ, R4.H0_H0 ;  /* 0x20000004ff1b7230 */ /* 0x004fe20000004100 */
[----:B------:R-:W-:Y:S06]  /*9d30*/  BRA `(.L_x_16659) ;  /* 0x0000000800987947 */ /* 0x000fec0003800000 */
.L_x_16664:
[----:B------:R-:W2:Y:S01]  /*9d40*/  LDG.E.64 R4, desc[UR36][R4.64] ;  /* 0x0000002404047981 */ /* 0x000ea2000c1e1b00 */
[----:B------:R-:W-:Y:S01]  /*9d50*/  UMOV UR4, 0xf0000000 ;  /* 0xf000000000047882 */ /* 0x000fe20000000000 */
[----:B------:R-:W-:Y:S01]  /*9d60*/  UMOV UR5, 0x380fffff ;  /* 0x380fffff00057882 */ /* 0x000fe20000000000 */
[----:B--2---:R-:W0:Y:S01]  /*9d70*/  F2F.F32.F64 R27, R4 ;  /* 0x00000004001b7310 */ /* 0x004e220000301000 */
[----:B------:R-:W-:-:S14]  /*9d80*/  DSETP.GEU.AND P0, PT, |R4|, UR4, PT ;  /* 0x0000000404007e2a */ /* 0x000fdc000bf0e200 */
[----:B0-----:R-:W-:Y:S01]  /*9d90*/  @!P0 FMUL R27, R27, 1.175494350822287508e-38 ;  /* 0x008000001b1b8820 */ /* 0x001fe20000400000 */
[----:B------:R-:W-:Y:S06]  /*9da0*/  BRA `(.L_x_16659) ;  /* 0x00000008007c7947 */ /* 0x000fec0003800000 */
.L_x_16654:
        /* <DEDUP_REMOVED lines=12> */
.L_x_16668:
[----:B------:R-:W2:Y:S01]  /*9e70*/  LDG.E.64 R4, desc[UR36][R4.64] ;  /* 0x0000002404047981 */ /* 0x000ea2000c1e1b00 */
[----:B------:R-:W-:Y:S01]  /*9e80*/  UMOV UR4, 0xf0000000 ;  /* 0xf000000000047882 */ /* 0x000fe20000000000 */
[----:B------:R-:W-:Y:S01]  /*9e90*/  UMOV UR5, 0x380fffff ;  /* 0x380fffff00057882 */ /* 0x000fe20000000000 */
[----:B--2---:R-:W0:Y:S01]  /*9ea0*/  F2F.F32.F64 R27, R4 ;  /* 0x00000004001b7310 */ /* 0x004e220000301000 */
[----:B------:R-:W-:-:S14]  /*9eb0*/  DSETP.GEU.AND P0, PT, |R4|, UR4, PT ;  /* 0x0000000404007e2a */ /* 0x000fdc000bf0e200 */
[----:B0-----:R-:W-:Y:S01]  /*9ec0*/  @!P0 FMUL R27, R27, 1.175494350822287508e-38 ;  /* 0x008000001b1b8820 */ /* 0x001fe20000400000 */
[----:B------:R-:W-:Y:S06]  /*9ed0*/  BRA `(.L_x_16659) ;  /* 0x0000000800307947 */ /* 0x000fec0003800000 */
.L_x_16667:
        /* <DEDUP_REMOVED lines=26> */
.L_x_16670:
        /* <DEDUP_REMOVED lines=13> */
.L_x_16669:
[----:B------:R-:W2:Y:S02]  /*a150*/  LDG.E.U16 R4, desc[UR36][R4.64] ;  /* 0x0000002404047981 */ /* 0x000ea4000c1e1500 */
[----:B--2---:R-:W-:Y:S01]  /*a160*/  IMAD.U32 R27, R4, 0x10000, RZ ;  /* 0x00010000041b7824 */ /* 0x004fe200078e00ff */
[----:B------:R-:W-:Y:S06]  /*a170*/  BRA `(.L_x_16659) ;  /* 0x0000000400887947 */ /* 0x000fec0003800000 */
.L_x_16666:
        /* <DEDUP_REMOVED lines=11> */
.L_x_16673:
        /* <DEDUP_REMOVED lines=20> */
.L_x_16675:
[----:B------:R-:W-:Y:S05]  /*a370*/  BSYNC B0 ;  /* 0x0000000000007941 */ /* 0x000fea0003800000 */
.L_x_16674:
[----:B------:R-:W-:Y:S01]  /*a380*/  IMAD.SHL.U32 R3, R3, 0x100000, RZ ;  /* 0x0010000003037824 */ /* 0x000fe200078e00ff */
[----:B------:R-:W-:-:S04]  /*a390*/  LEA R0, R0, 0x3b800000, 0x17 ;  /* 0x3b80000000007811 */ /* 0x000fc800078eb8ff */
[----:B------:R-:W-:Y:S01]  /*a3a0*/  LOP3.LUT R27, R0, R3, R27, 0xfe, !PT ;  /* 0x00000003001b7212 */ /* 0x000fe200078efe1b */
[----:B------:R-:W-:Y:S06]  /*a3b0*/  BRA `(.L_x_16659) ;  /* 0x0000000000f87947 */ /* 0x000fec0003800000 */
.L_x_16672:
        /* <DEDUP_REMOVED lines=20> */
.L_x_16677:
[----:B------:R-:W-:Y:S05]  /*a500*/  BSYNC B0 ;  /* 0x0000000000007941 */ /* 0x000fea0003800000 */
.L_x_16676:
[----:B------:R-:W-:Y:S01]  /*a510*/  IMAD.SHL.U32 R3, R3, 0x200000, RZ ;  /* 0x0020000003037824 */ /* 0x000fe200078e00ff */
[----:B------:R-:W-:-:S04]  /*a520*/  LEA R0, R0, 0x37800000, 0x17 ;  /* 0x3780000000007811 */ /* 0x000fc800078eb8ff */
[----:B------:R-:W-:Y:S01]  /*a530*/  LOP3.LUT R27, R0, R3, R27, 0xfe, !PT ;  /* 0x00000003001b7212 */ /* 0x000fe200078efe1b */
[----:B------:R-:W-:Y:S06]  /*a540*/  BRA `(.L_x_16659) ;  /* 0x0000000000947947 */ /* 0x000fec0003800000 */
.L_x_16671:
        /* <DEDUP_REMOVED lines=14> */
.L_x_16658:
        /* <DEDUP_REMOVED lines=16> */
.L_x_16680:
[----:B------:R-:W-:Y:S01]  /*a730*/  IMAD.MOV.U32 R27, RZ, RZ, RZ ;  /* 0x000000ffff1b7224 */ /* 0x000fe200078e00ff */
[----:B------:R-:W-:Y:S06]  /*a740*/  BRA `(.L_x_16659) ;  /* 0x0000000000147947 */ /* 0x000fec0003800000 */
.L_x_16679:
[----:B------:R-:W2:Y:S02]  /*a750*/  LDG.E.64 R4, desc[UR36][R4.64] ;  /* 0x0000002404047981 */ /* 0x000ea4000c1e1b00 */
[----:B--2---:R0:W1:Y:S01]  /*a760*/  I2F.U64 R27, R4 ;  /* 0x00000004001b7312 */ /* 0x0040620000301000 */
[----:B------:R-:W-:Y:S05]  /*a770*/  BRA `(.L_x_16659) ;  /* 0x0000000000087947 */ /* 0x000fea0003800000 */
.L_x_16678:
[----:B------:R-:W2:Y:S02]  /*a780*/  LDG.E R4, desc[UR36][R4.64] ;  /* 0x0000002404047981 */ /* 0x000ea4000c1e1900 */
[----:B--2---:R-:W-:-:S07]  /*a790*/  I2FP.F32.U32 R27, R4 ;  /* 0x00000004001b7245 */ /* 0x004fce0000201000 */
.L_x_16659:
[----:B------:R-:W-:Y:S05]  /*a7a0*/  BSYNC B6 ;  /* 0x0000000000067941 */ /* 0x000fea0003800000 */
.L_x_16653:
        /* <DEDUP_REMOVED lines=20> */
.L_x_16685:
[----:B------:R-:W2:Y:S02]  /*a8f0*/  LDG.E.U8 R4, desc[UR36][R4.64] ;  /* 0x0000002404047981 */ /* 0x000ea4000c1e1100 */
[----:B--2---:R-:W-:Y:S01]  /*a900*/  I2FP.F32.U32 R28, R4 ;  /* 0x00000004001c7245 */ /* 0x004fe20000201000 */
[----:B------:R-:W-:Y:S06]  /*a910*/  BRA `(.L_x_16687) ;  /* 0x0000000c002c7947 */ /* 0x000fec0003800000 */
.L_x_16684:
        /* <DEDUP_REMOVED lines=9> */
.L_x_16689:
[----:B------:R-:W2:Y:S02]  /*a9b0*/  LDG.E R4, desc[UR36][R4.64] ;  /* 0x0000002404047981 */ /* 0x000ea4000c1e1900 */
[----:B--2---:R-:W-:Y:S01]  /*a9c0*/  I2FP.F32.S32 R28, R4 ;  /* 0x00000004001c7245 */ /* 0x004fe20000201400 */
[----:B------:R-:W-:Y:S06]  /*a9d0*/  BRA `(.L_x_16687) ;  /* 0x0000000800fc7947 */ /* 0x000fec0003800000 */
.L_x_16688:
[----:B------:R-:W2:Y:S02]  /*a9e0*/  LDG.E.U16 R4, desc[UR36][R4.64] ;  /* 0x0000002404047981 */ /* 0x000ea4000c1e1500 */
[----:B--2---:R0:W2:Y:S01]  /*a9f0*/  I2F.S16 R28, R4 ;  /* 0x00000004001c7306 */ /* 0x0040a20000101400 */
[----:B------:R-:W-:Y:S05]  /*aa00*/  BRA `(.L_x_16687) ;  /* 0x0000000800f07947 */ /* 0x000fea0003800000 */
.L_x_16683:
        /* <DEDUP_REMOVED lines=8> */
.L_x_16691:
[----:B------:R-:W2:Y:S02]  /*aa90*/  LDG.E.U16 R4, desc[UR36][R4.64] ;  /* 0x0000002404047981 */ /* 0x000ea4000c1e1500 */
[----:B--2---:R-:W-:Y:S01]  /*aaa0*/  HADD2.F32 R28, -RZ, R4.H0_H0 ;  /* 0x20000004ff1c7230 */ /* 0x004fe20000004100 */
[----:B------:R-:W-:Y:S06]  /*aab0*/  BRA `(.L_x_16687) ;  /* 0x0000000800c47947 */ /* 0x000fec0003800000 */
.L_x_16690:
        /* <DEDUP_REMOVED lines=8> */
.L_x_16693:
[----:B------:R-:W2:Y:S02]  /*ab40*/  LDG.E.U16 R4, desc[UR36][R4.64] ;  /* 0x0000002404047981 */ /* 0x000ea4000c1e1500 */
[----:B--2---:R-:W-:Y:S01]  /*ab50*/  HADD2.F32 R28, -RZ, R4.H0_H0 ;  /* 0x20000004ff1c7230 */ /* 0x004fe20000004100 */
[----:B------:R-:W-:Y:S06]  /*ab60*/  BRA `(.L_x_16687) ;  /* 0x0000000800987947 */ /* 0x000fec0003800000 */
.L_x_16692:
[----:B------:R-:W2:Y:S01]  /*ab70*/  LDG.E.64 R4, desc[UR36][R4.64] ;  /* 0x0000002404047981 */ /* 0x000ea2000c1e1b00 */
[----:B------:R-:W-:Y:S01]  /*ab80*/  UMOV UR4, 0xf0000000 ;  /* 0xf000000000047882 */ /* 0x000fe20000000000 */
[----:B------:R-:W-:Y:S01]  /*ab90*/  UMOV UR5, 0x380fffff ;  /* 0x380fffff00057882 */ /* 0x000fe20000000000 */
[----:B--2---:R-:W0:Y:S01]  /*aba0*/  F2F.F32.F64 R28, R4 ;  /* 0x00000004001c7310 */ /* 0x004e220000301000 */
[----:B------:R-:W-:-:S14]  /*abb0*/  DSETP.GEU.AND P0, PT, |R4|, UR4, PT ;  /* 0x0000000404007e2a */ /* 0x000fdc000bf0e200 */
[----:B0-----:R-:W-:Y:S01]  /*abc0*/  @!P0 FMUL R28, R28, 1.175494350822287508e-38 ;  /* 0x008000001c1c8820 */ /* 0x001fe20000400000 */
[----:B------:R-:W-:Y:S06]  /*abd0*/  BRA `(.L_x_16687) ;  /* 0x00000008007c7947 */ /* 0x000fec0003800000 */
.L_x_16682:
        /* <DEDUP_REMOVED lines=12> */
.L_x_16696:
[----:B------:R-:W2:Y:S01]  /*aca0*/  LDG.E.64 R4, desc[UR36][R4.64] ;  /* 0x0000002404047981 */ /* 0x000ea2000c1e1b00 */
[----:B------:R-:W-:Y:S01]  /*acb0*/  UMOV UR4, 0xf0000000 ;  /* 0xf000000000047882 */ /* 0x000fe20000000000 */
[----:B------:R-:W-:Y:S01]  /*acc0*/  UMOV UR5, 0x380fffff ;  /* 0x380fffff00057882 */ /* 0x000fe20000000000 */
[----:B--2---:R-:W0:Y:S01]  /*acd0*/  F2F.F32.F64 R28, R4 ;  /* 0x00000004001c7310 */ /* 0x004e220000301000 */
[----:B------:R-:W-:-:S14]  /*ace0*/  DSETP.GEU.AND P0, PT, |R4|, UR4, PT ;  /* 0x0000000404007e2a */ /* 0x000fdc000bf0e200 */
[----:B0-----:R-:W-:Y:S01]  /*acf0*/  @!P0 FMUL R28, R28, 1.175494350822287508e-38 ;  /* 0x008000001c1c8820 */ /* 0x001fe20000400000 */
[----:B------:R-:W-:Y:S06]  /*ad00*/  BRA `(.L_x_16687) ;  /* 0x0000000800307947 */ /* 0x000fec0003800000 */
.L_x_16695:
        /* <DEDUP_REMOVED lines=26> */
.L_x_16698:
        /* <DEDUP_REMOVED lines=13> */
.L_x_16697:
[----:B------:R-:W2:Y:S02]  /*af80*/  LDG.E.U16 R4, desc[UR36][R4.64] ;  /* 0x0000002404047981 */ /* 0x000ea4000c1e1500 */
[----:B--2---:R-:W-:Y:S01]  /*af90*/  IMAD.U32 R28, R4, 0x10000, RZ ;  /* 0x00010000041c7824 */ /* 0x004fe200078e00ff */
[----:B------:R-:W-:Y:S06]  /*afa0*/  BRA `(.L_x_16687) ;  /* 0x0000000400887947 */ /* 0x000fec0003800000 */
.L_x_16694:
        /* <DEDUP_REMOVED lines=11> */
.L_x_16701:
        /* <DEDUP_REMOVED lines=20> */
.L_x_16703:
[----:B------:R-:W-:Y:S05]  /*b1a0*/  BSYNC B0 ;  /* 0x0000000000007941 */ /* 0x000fea0003800000 */
.L_x_16702:
[----:B------:R-:W-:Y:S01]  /*b1b0*/  IMAD.SHL.U32 R3, R3, 0x100000, RZ ;  /* 0x0010000003037824 */ /* 0x000fe200078e00ff */
[----:B------:R-:W-:-:S04]  /*b1c0*/  LEA R5, R0, 0x3b800000, 0x17 ;  /* 0x3b80000000057811 */ /* 0x000fc800078eb8ff */
[----:B------:R-:W-:Y:S01]  /*b1d0*/  LOP3.LUT R28, R5, R3, R28, 0xfe, !PT ;  /* 0x00000003051c7212 */ /* 0x000fe200078efe1c */
[----:B------:R-:W-:Y:S06]  /*b1e0*/  BRA `(.L_x_16687) ;  /* 0x0000000000f87947 */ /* 0x000fec0003800000 */
.L_x_16700:
        /* <DEDUP_REMOVED lines=20> */
.L_x_16705:
[----:B------:R-:W-:Y:S05]  /*b330*/  BSYNC B0 ;  /* 0x0000000000007941 */ /* 0x000fea0003800000 */
.L_x_16704:
[----:B------:R-:W-:Y:S01]  /*b340*/  IMAD.SHL.U32 R3, R3, 0x200000, RZ ;  /* 0x0020000003037824 */ /* 0x000fe200078e00ff */
[----:B------:R-:W-:-:S04]  /*b350*/  LEA R5, R0, 0x37800000, 0x17 ;  /* 0x3780000000057811 */ /* 0x000fc800078eb8ff */
[----:B------:R-:W-:Y:S01]  /*b360*/  LOP3.LUT R28, R5, R3, R28, 0xfe, !PT ;  /* 0x00000003051c7212 */ /* 0x000fe200078efe1c */
[----:B------:R-:W-:Y:S06]  /*b370*/  BRA `(.L_x_16687) ;  /* 0x0000000000947947 */ /* 0x000fec0003800000 */
.L_x_16699:
        /* <DEDUP_REMOVED lines=14> */
.L_x_16686:
        /* <DEDUP_REMOVED lines=16> */
.L_x_16708:
[----:B------:R-:W-:Y:S01]  /*b560*/  IMAD.MOV.U32 R28, RZ, RZ, RZ ;  /* 0x000000ffff1c7224 */ /* 0x000fe200078e00ff */
[----:B------:R-:W-:Y:S06]  /*b570*/  BRA `(.L_x_16687) ;  /* 0x0000000000147947 */ /* 0x000fec0003800000 */
.L_x_16707:
[----:B------:R-:W2:Y:S02]  /*b580*/  LDG.E.64 R4, desc[UR36][R4.64] ;  /* 0x0000002404047981 */ /* 0x000ea4000c1e1b00 */
[----:B--2---:R0:W2:Y:S01]  /*b590*/  I2F.U64 R28, R4 ;  /* 0x00000004001c7312 */ /* 0x0040a20000301000 */
[----:B------:R-:W-:Y:S05]  /*b5a0*/  BRA `(.L_x_16687) ;  /* 0x0000000000087947 */ /* 0x000fea0003800000 */
.L_x_16706:
[----:B------:R-:W2:Y:S02]  /*b5b0*/  LDG.E R4, desc[UR36][R4.64] ;  /* 0x0000002404047981 */ /* 0x000ea4000c1e1900 */
[----:B--2---:R-:W-:-:S07]  /*b5c0*/  I2FP.F32.U32 R28, R4 ;  /* 0x00000004001c7245 */ /* 0x004fce0000201000 */
.L_x_16687:
[----:B------:R-:W-:Y:S05]  /*b5d0*/  BSYNC B6 ;  /* 0x0000000000067941 */ /* 0x000fea0003800000 */
.L_x_16681:
        /* <DEDUP_REMOVED lines=20> */
.L_x_16713:
[----:B------:R-:W2:Y:S02]  /*b720*/  LDG.E.U8 R4, desc[UR36][R4.64] ;  /* 0x0000002404047981 */ /* 0x000ea4000c1e1100 */
[----:B--2---:R-:W-:Y:S01]  /*b730*/  I2FP.F32.U32 R29, R4 ;  /* 0x00000004001d7245 */ /* 0x004fe20000201000 */
[----:B------:R-:W-:Y:S06]  /*b740*/  BRA `(.L_x_16715) ;  /* 0x0000000c002c7947 */ /* 0x000fec0003800000 */
.L_x_16712:
        /* <DEDUP_REMOVED lines=9> */
.L_x_16717:
[----:B------:R-:W2:Y:S02]  /*b7e0*/  LDG.E R4, desc[UR36][R4.64] ;  /* 0x0000002404047981 */ /* 0x000ea4000c1e1900 */
[----:B--2---:R-:W-:Y:S01]  /*b7f0*/  I2FP.F32.S32 R29, R4 ;  /* 0x00000004001d7245 */ /* 0x004fe20000201400 */
[----:B------:R-:W-:Y:S06]  /*b800*/  BRA `(.L_x_16715) ;  /* 0x0000000800fc7947 */ /* 0x000fec0003800000 */
.L_x_16716:
[----:B------:R-:W2:Y:S02]  /*b810*/  LDG.E.U16 R4, desc[UR36][R4.64] ;  /* 0x0000002404047981 */ /* 0x000ea4000c1e1500 */
[----:B--2---:R0:W2:Y:S01]  /*b820*/  I2F.S16 R29, R4 ;  /* 0x00000004001d7306 */ /* 0x0040a20000101400 */
[----:B------:R-:W-:Y:S05]  /*b830*/  BRA `(.L_x_16715) ;  /* 0x0000000800f07947 */ /* 0x000fea0003800000 */
.L_x_16711:
        /* <DEDUP_REMOVED lines=8> */
.L_x_16719:
[----:B------:R-:W2:Y:S02]  /*b8c0*/  LDG.E.U16 R4, desc[UR36][R4.64] ;  /* 0x0000002404047981 */ /* 0x000ea4000c1e1500 */
[----:B--2---:R-:W-:Y:S01]  /*b8d0*/  HADD2.F32 R29, -RZ, R4.H0_H0 ;  /* 0x20000004ff1d7230 */ /* 0x004fe20000004100 */
[----:B------:R-:W-:Y:S06]  /*b8e0*/  BRA `(.L_x_16715) ;  /* 0x0000000800c47947 */ /* 0x000fec0003800000 */
.L_x_16718:
        /* <DEDUP_REMOVED lines=8> */
.L_x_16721:
[----:B------:R-:W2:Y:S02]  /*b970*/  LDG.E.U16 R4, desc[UR36][R4.64] ;  /* 0x0000002404047981 */ /* 0x000ea4000c1e1500 */
[----:B--2---:R-:W-:Y:S01]  /*b980*/  HADD2.F32 R29, -RZ, R4.H0_H0 ;  /* 0x20000004ff1d7230 */ /* 0x004fe20000004100 */
[----:B------:R-:W-:Y:S06]  /*b990*/  BRA `(.L_x_16715) ;  /* 0x0000000800987947 */ /* 0x000fec0003800000 */
.L_x_16720:
[----:B------:R-:W2:Y:S01]  /*b9a0*/  LDG.E.64 R4, desc[UR36][R4.64] ;  /* 0x0000002404047981 */ /* 0x000ea2000c1e1b00 */
[----:B------:R-:W-:Y:S01]  /*b9b0*/  UMOV UR4, 0xf0000000 ;  /* 0xf000000000047882 */ /* 0x000fe20000000000 */
[----:B------:R-:W-:Y:S01]  /*b9c0*/  UMOV UR5, 0x380fffff ;  /* 0x380fffff00057882 */ /* 0x000fe20000000000 */
[----:B--2---:R-:W0:Y:S01]  /*b9d0*/  F2F.F32.F64 R29, R4 ;  /* 0x00000004001d7310 */ /* 0x004e220000301000 */
[----:B------:R-:W-:-:S14]  /*b9e0*/  DSETP.GEU.AND P0, PT, |R4|, UR4, PT ;  /* 0x0000000404007e2a */ /* 0x000fdc000bf0e200 */
[----:B0-----:R-:W-:Y:S01]  /*b9f0*/  @!P0 FMUL R29, R29, 1.175494350822287508e-38 ;  /* 0x008000001d1d8820 */ /* 0x001fe20000400000 */
[----:B------:R-:W-:Y:S06]  /*ba00*/  BRA `(.L_x_16715) ;  /* 0x00000008007c7947 */ /* 0x000fec0003800000 */
.L_x_16710:
        /* <DEDUP_REMOVED lines=12> */
.L_x_16724:
[----:B------:R-:W2:Y:S01]  /*bad0*/  LDG.E.64 R4, desc[UR36][R4.64] ;  /* 0x0000002404047981 */ /* 0x000ea2000c1e1b00 */
[----:B------:R-:W-:Y:S01]  /*bae0*/  UMOV UR4, 0xf0000000 ;  /* 0xf000000000047882 */ /* 0x000fe20000000000 */
[----:B------:R-:W-:Y:S01]  /*baf0*/  UMOV UR5, 0x380fffff ;  /* 0x380fffff00057882 */ /* 0x000fe20000000000 */
[----:B--2---:R-:W0:Y:S01]  /*bb00*/  F2F.F32.F64 R29, R4 ;  /* 0x00000004001d7310 */ /* 0x004e220000301000 */
[----:B------:R-:W-:-:S14]  /*bb10*/  DSETP.GEU.AND P0, PT, |R4|, UR4, PT ;  /* 0x0000000404007e2a */ /* 0x000fdc000bf0e200 */
[----:B0-----:R-:W-:Y:S01]  /*bb20*/  @!P0 FMUL R29, R29, 1.175494350822287508e-38 ;  /* 0x008000001d1d8820 */ /* 0x001fe20000400000 */
[----:B------:R-:W-:Y:S06]  /*bb30*/  BRA `(.L_x_16715) ;  /* 0x0000000800307947 */ /* 0x000fec0003800000 */
.L_x_16723:
        /* <DEDUP_REMOVED lines=26> */
.L_x_16726:
        /* <DEDUP_REMOVED lines=13> */
.L_x_16725:
[----:B------:R-:W2:Y:S02]  /*bdb0*/  LDG.E.U16 R4, desc[UR36][R4.64] ;  /* 0x0000002404047981 */ /* 0x000ea4000c1e1500 */
[----:B--2---:R-:W-:Y:S01]  /*bdc0*/  IMAD.U32 R29, R4, 0x10000, RZ ;  /* 0x00010000041d7824 */ /* 0x004fe200078e00ff */
[----:B------:R-:W-:Y:S06]  /*bdd0*/  BRA `(.L_x_16715) ;  /* 0x0000000400887947 */ /* 0x000fec0003800000 */
.L_x_16722:
        /* <DEDUP_REMOVED lines=11> */
.L_x_16729:
        /* <DEDUP_REMOVED lines=20> */
.L_x_16731:
[----:B------:R-:W-:Y:S05]  /*bfd0*/  BSYNC B0 ;  /* 0x0000000000007941 */ /* 0x000fea0003800000 */
.L_x_16730:
[----:B------:R-:W-:Y:S01]  /*bfe0*/  IMAD.SHL.U32 R3, R3, 0x100000, RZ ;  /* 0x0010000003037824 */ /* 0x000fe200078e00ff */
[----:B------:R-:W-:-:S04]  /*bff0*/  LEA R0, R0, 0x3b800000, 0x17 ;  /* 0x3b80000000007811 */ /* 0x000fc800078eb8ff */
[----:B------:R-:W-:Y:S01]  /*c000*/  LOP3.LUT R29, R0, R3, R29, 0xfe, !PT ;  /* 0x00000003001d7212 */ /* 0x000fe200078efe1d */
[----:B------:R-:W-:Y:S06]  /*c010*/  BRA `(.L_x_16715) ;  /* 0x0000000000f87947 */ /* 0x000fec0003800000 */
.L_x_16728:
        /* <DEDUP_REMOVED lines=20> */
.L_x_16733:
[----:B------:R-:W-:Y:S05]  /*c160*/  BSYNC B0 ;  /* 0x0000000000007941 */ /* 0x000fea0003800000 */
.L_x_16732:
[----:B------:R-:W-:Y:S01]  /*c170*/  IMAD.SHL.U32 R3, R3, 0x200000, RZ ;  /* 0x0020000003037824 */ /* 0x000fe200078e00ff */
[----:B------:R-:W-:-:S04]  /*c180*/  LEA R0, R0, 0x37800000, 0x17 ;  /* 0x3780000000007811 */ /* 0x000fc800078eb8ff */
[----:B------:R-:W-:Y:S01]  /*c190*/  LOP3.LUT R29, R0, R3, R29, 0xfe, !PT ;  /* 0x00000003001d7212 */ /* 0x000fe200078efe1d */
[----:B------:R-:W-:Y:S06]  /*c1a0*/  BRA `(.L_x_16715) ;  /* 0x0000000000947947 */ /* 0x000fec0003800000 */
.L_x_16727:
        /* <DEDUP_REMOVED lines=14> */
.L_x_16714:
        /* <DEDUP_REMOVED lines=16> */
.L_x_16736:
[----:B------:R-:W-:Y:S01]  /*c390*/  IMAD.MOV.U32 R29, RZ, RZ, RZ ;  /* 0x000000ffff1d7224 */ /* 0x000fe200078e00ff */
[----:B------:R-:W-:Y:S06]  /*c3a0*/  BRA `(.L_x_16715) ;  /* 0x0000000000147947 */ /* 0x000fec0003800000 */
.L_x_16735:
[----:B------:R-:W2:Y:S02]  /*c3b0*/  LDG.E.64 R4, desc[UR36][R4.64] ;  /* 0x0000002404047981 */ /* 0x000ea4000c1e1b00 */
[----:B--2---:R0:W2:Y:S01]  /*c3c0*/  I2F.U64 R29, R4 ;  /* 0x00000004001d7312 */ /* 0x0040a20000301000 */
[----:B------:R-:W-:Y:S05]  /*c3d0*/  BRA `(.L_x_16715) ;  /* 0x0000000000087947 */ /* 0x000fea0003800000 */
.L_x_16734:
[----:B------:R-:W2:Y:S02]  /*c3e0*/  LDG.E R4, desc[UR36][R4.64] ;  /* 0x0000002404047981 */ /* 0x000ea4000c1e1900 */
[----:B--2---:R-:W-:-:S07]  /*c3f0*/  I2FP.F32.U32 R29, R4 ;  /* 0x00000004001d7245 */ /* 0x004fce0000201000 */
.L_x_16715:
[----:B------:R-:W-:Y:S05]  /*c400*/  BSYNC B6 ;  /* 0x0000000000067941 */ /* 0x000fea0003800000 */
.L_x_16709:
        /* <DEDUP_REMOVED lines=20> */
.L_x_16741:
[----:B------:R-:W2:Y:S02]  /*c550*/  LDG.E.U8 R4, desc[UR36][R4.64] ;  /* 0x0000002404047981 */ /* 0x000ea4000c1e1100 */
[----:B--2---:R-:W-:Y:S01]  /*c560*/  I2FP.F32.U32 R30, R4 ;  /* 0x00000004001e7245 */ /* 0x004fe20000201000 */
[----:B------:R-:W-:Y:S06]  /*c570*/  BRA `(.L_x_16743) ;  /* 0x0000000c002c7947 */ /* 0x000fec0003800000 */
.L_x_16740:
        /* <DEDUP_REMOVED lines=9> */
.L_x_16745:
[----:B------:R-:W2:Y:S02]  /*c610*/  LDG.E R4, desc[UR36][R4.64] ;  /* 0x0000002404047981 */ /* 0x000ea4000c1e1900 */
[----:B--2---:R-:W-:Y:S01]  /*c620*/  I2FP.F32.S32 R30, R4 ;  /* 0x00000004001e7245 */ /* 0x004fe20000201400 */
[----:B------:R-:W-:Y:S06]  /*c630*/  BRA `(.L_x_16743) ;  /* 0x0000000800fc7947 */ /* 0x000fec0003800000 */
.L_x_16744:
[----:B------:R-:W2:Y:S02]  /*c640*/  LDG.E.U16 R4, desc[UR36][R4.64] ;  /* 0x0000002404047981 */ /* 0x000ea4000c1e1500 */
[----:B--2---:R0:W2:Y:S01]  /*c650*/  I2F.S16 R30, R4 ;  /* 0x00000004001e7306 */ /* 0x0040a20000101400 */
[----:B------:R-:W-:Y:S05]  /*c660*/  BRA `(.L_x_16743) ;  /* 0x0000000800f07947 */ /* 0x000fea0003800000 */
.L_x_16739:
        /* <DEDUP_REMOVED lines=8> */
.L_x_16747:
[----:B------:R-:W2:Y:S02]  /*c6f0*/  LDG.E.U16 R4, desc[UR36][R4.64] ;  /* 0x0000002404047981 */ /* 0x000ea4000c1e1500 */
[----:B--2---:R-:W-:Y:S01]  /*c700*/  HADD2.F32 R30, -RZ, R4.H0_H0 ;  /* 0x20000004ff1e7230 */ /* 0x004fe20000004100 */
[----:B------:R-:W-:Y:S06]  /*c710*/  BRA `(.L_x_16743) ;  /* 0x0000000800c47947 */ /* 0x000fec0003800000 */
.L_x_16746:
        /* <DEDUP_REMOVED lines=8> */
.L_x_16749:
[----:B------:R-:W2:Y:S02]  /*c7a0*/  LDG.E.U16 R4, desc[UR36][R4.64] ;  /* 0x0000002404047981 */ /* 0x000ea4000c1e1500 */
[----:B--2---:R-:W-:Y:S01]  /*c7b0*/  HADD2.F32 R30, -RZ, R4.H0_H0 ;  /* 0x20000004ff1e7230 */ /* 0x004fe20000004100 */
[----:B------:R-:W-:Y:S06]  /*c7c0*/  BRA `(.L_x_16743) ;  /* 0x0000000800987947 */ /* 0x000fec0003800000 */
.L_x_16748:
[----:B------:R-:W2:Y:S01]  /*c7d0*/  LDG.E.64 R4, desc[UR36][R4.64] ;  /* 0x0000002404047981 */ /* 0x000ea2000c1e1b00 */
[----:B------:R-:W-:Y:S01]  /*c7e0*/  UMOV UR4, 0xf0000000 ;  /* 0xf000000000047882 */ /* 0x000fe20000000000 */
[----:B------:R-:W-:Y:S01]  /*c7f0*/  UMOV UR5, 0x380fffff ;  /* 0x380fffff00057882 */ /* 0x000fe20000000000 */
[----:B--2---:R-:W0:Y:S01]  /*c800*/  F2F.F32.F64 R30, R4 ;  /* 0x00000004001e7310 */ /* 0x004e220000301000 */
[----:B------:R-:W-:-:S14]  /*c810*/  DSETP.GEU.AND P0, PT, |R4|, UR4, PT ;  /* 0x0000000404007e2a */ /* 0x000fdc000bf0e200 */
[----:B0-----:R-:W-:Y:S01]  /*c820*/  @!P0 FMUL R30, R30, 1.175494350822287508e-38 ;  /* 0x008000001e1e8820 */ /* 0x001fe20000400000 */
[----:B------:R-:W-:Y:S06]  /*c830*/  BRA `(.L_x_16743) ;  /* 0x00000008007c7947 */ /* 0x000fec0003800000 */
.L_x_16738:
        /* <DEDUP_REMOVED lines=12> */
.L_x_16752:
[----:B------:R-:W2:Y:S01]  /*c900*/  LDG.E.64 R4, desc[UR36][R4.64] ;  /* 0x0000002404047981 */ /* 0x000ea2000c1e1b00 */
[----:B------:R-:W-:Y:S01]  /*c910*/  UMOV UR4, 0xf0000000 ;  /* 0xf000000000047882 */ /* 0x000fe20000000000 */
[----:B------:R-:W-:Y:S01]  /*c920*/  UMOV UR5, 0x380fffff ;  /* 0x380fffff00057882 */ /* 0x000fe20000000000 */
[----:B--2---:R-:W0:Y:S01]  /*c930*/  F2F.F32.F64 R30, R4 ;  /* 0x00000004001e7310 */ /* 0x004e220000301000 */
[----:B------:R-:W-:-:S14]  /*c940*/  DSETP.GEU.AND P0, PT, |R4|, UR4, PT ;  /* 0x0000000404007e2a */ /* 0x000fdc000bf0e200 */
[----:B0-----:R-:W-:Y:S01]  /*c950*/  @!P0 FMUL R30, R30, 1.175494350822287508e-38 ;  /* 0x008000001e1e8820 */ /* 0x001fe20000400000 */
[----:B------:R-:W-:Y:S06]  /*c960*/  BRA `(.L_x_16743) ;  /* 0x0000000800307947 */ /* 0x000fec0003800000 */
.L_x_16751:
        /* <DEDUP_REMOVED lines=26> */
.L_x_16754:
        /* <DEDUP_REMOVED lines=13> */
.L_x_16753:
[----:B------:R-:W2:Y:S02]  /*cbe0*/  LDG.E.U16 R4, desc[UR36][R4.64] ;  /* 0x0000002404047981 */ /* 0x000ea4000c1e1500 */
[----:B--2---:R-:W-:Y:S01]  /*cbf0*/  IMAD.U32 R30, R4, 0x10000, RZ ;  /* 0x00010000041e7824 */ /* 0x004fe200078e00ff */
[----:B------:R-:W-:Y:S06]  /*cc00*/  BRA `(.L_x_16743) ;  /* 0x0000000400887947 */ /* 0x000fec0003800000 */
.L_x_16750:
        /* <DEDUP_REMOVED lines=11> */
.L_x_16757:
        /* <DEDUP_REMOVED lines=20> */
.L_x_16759:
[----:B------:R-:W-:Y:S05]  /*ce00*/  BSYNC B0 ;  /* 0x0000000000007941 */ /* 0x000fea0003800000 */
.L_x_16758:
[----:B------:R-:W-:Y:S01]  /*ce10*/  IMAD.SHL.U32 R3, R3, 0x100000, RZ ;  /* 0x0010000003037824 */ /* 0x000fe200078e00ff */
[----:B------:R-:W-:-:S04]  /*ce20*/  LEA R5, R0, 0x3b800000, 0x17 ;  /* 0x3b80000000057811 */ /* 0x000fc800078eb8ff */
[----:B------:R-:W-:Y:S01]  /*ce30*/  LOP3.LUT R30, R5, R3, R30, 0xfe, !PT ;  /* 0x00000003051e7212 */ /* 0x000fe200078efe1e */
[----:B------:R-:W-:Y:S06]  /*ce40*/  BRA `(.L_x_16743) ;  /* 0x0000000000f87947 */ /* 0x000fec0003800000 */
.L_x_16756:
        /* <DEDUP_REMOVED lines=20> */
.L_x_16761:
[----:B------:R-:W-:Y:S05]  /*cf90*/  BSYNC B0 ;  /* 0x0000000000007941 */ /* 0x000fea0003800000 */
.L_x_16760:
[----:B------:R-:W-:Y:S01]  /*cfa0*/  IMAD.SHL.U32 R3, R3, 0x200000, RZ ;  /* 0x0020000003037824 */ /* 0x000fe200078e00ff */
[----:B------:R-:W-:-:S04]  /*cfb0*/  LEA R5, R0, 0x37800000, 0x17 ;  /* 0x3780000000057811 */ /* 0x000fc800078eb8ff */
[----:B------:R-:W-:Y:S01]  /*cfc0*/  LOP3.LUT R30, R5, R3, R30, 0xfe, !PT ;  /* 0x00000003051e7212 */ /* 0x000fe200078efe1e */
[----:B------:R-:W-:Y:S06]  /*cfd0*/  BRA `(.L_x_16743) ;  /* 0x0000000000947947 */ /* 0x000fec0003800000 */
.L_x_16755:
        /* <DEDUP_REMOVED lines=14> */
.L_x_16742:
        /* <DEDUP_REMOVED lines=16> */
.L_x_16764:
[----:B------:R-:W-:Y:S01]  /*d1c0*/  IMAD.MOV.U32 R30, RZ, RZ, RZ ;  /* 0x000000ffff1e7224 */ /* 0x000fe200078e00ff */
[----:B------:R-:W-:Y:S06]  /*d1d0*/  BRA `(.L_x_16743) ;  /* 0x0000000000147947 */ /* 0x000fec0003800000 */
.L_x_16763:
[----:B------:R-:W2:Y:S02]  /*d1e0*/  LDG.E.64 R4, desc[UR36][R4.64] ;  /* 0x0000002404047981 */ /* 0x000ea4000c1e1b00 */
[----:B--2---:R0:W2:Y:S01]  /*d1f0*/  I2F.U64 R30, R4 ;  /* 0x00000004001e7312 */ /* 0x0040a20000301000 */
[----:B------:R-:W-:Y:S05]  /*d200*/  BRA `(.L_x_16743) ;  /* 0x0000000000087947 */ /* 0x000fea0003800000 */
.L_x_16762:
[----:B------:R-:W2:Y:S02]  /*d210*/  LDG.E R4, desc[UR36][R4.64] ;  /* 0x0000002404047981 */ /* 0x000ea4000c1e1900 */
[----:B--2---:R-:W-:-:S07]  /*d220*/  I2FP.F32.U32 R30, R4 ;  /* 0x00000004001e7245 */ /* 0x004fce0000201000 */
.L_x_16743:
[----:B------:R-:W-:Y:S05]  /*d230*/  BSYNC B6 ;  /* 0x0000000000067941 */ /* 0x000fea0003800000 */
.L_x_16737:
[----:B------:R-:W-:-:S07]  /*d240*/  VIADD R43, R43, 0x80 ;  /* 0x000000802b2b7836 */ /* 0x000fce0000000000 */
.L_x_16558:
[----:B------:R-:W-:Y:S05]  /*d250*/  BSYNC B7 ;  /* 0x0000000000077941 */ /* 0x000fea0003800000 */
.L_x_16557:
        /* <DEDUP_REMOVED lines=34> */
.L_x_16770:
[----:B------:R-:W2:Y:S02]  /*d480*/  LDG.E.U8 R4, desc[UR36][R4.64] ;  /* 0x0000002404047981 */ /* 0x000ea4000c1e1100 */
[----:B--2---:R-:W-:-:S04]  /*d490*/  I2FP.F32.U32 R0, R4 ;  /* 0x0000000400007245 */ /* 0x004fc80000201000 */
[----:B------:R-:W-:-:S04]  /*d4a0*/  F2FP.F16.F32.PACK_AB R0, RZ, R0 ;  /* 0x00000000ff00723e */ /* 0x000fc800000000ff */
[----:B------:R-:W-:Y:S01]  /*d4b0*/  PRMT R33, R0, 0x7610, R33 ;  /* 0x0000761000217816 */ /* 0x000fe20000000021 */
[----:B------:R-:W-:Y:S06]  /*d4c0*/  BRA `(.L_x_16772) ;  /* 0x0000000c00bc7947 */ /* 0x000fec0003800000 */
.L_x_16769:
        /* <DEDUP_REMOVED lines=11> */
.L_x_16774:
[----:B------:R-:W2:Y:S02]  /*d580*/  LDG.E R4, desc[UR36][R4.64] ;  /* 0x0000002404047981 */ /* 0x000ea4000c1e1900 */
[----:B--2---:R-:W-:-:S04]  /*d590*/  I2FP.F32.S32 R0, R4 ;  /* 0x0000000400007245 */ /* 0x004fc80000201400 */
[----:B------:R-:W-:-:S04]  /*d5a0*/  F2FP.F16.F32.PACK_AB R0, RZ, R0 ;  /* 0x00000000ff00723e */ /* 0x000fc800000000ff */
[----:B------:R-:W-:Y:S01]  /*d5b0*/  PRMT R33, R0, 0x7610, R33 ;  /* 0x0000761000217816 */ /* 0x000fe20000000021 */
[----:B------:R-:W-:Y:S06]  /*d5c0*/  BRA `(.L_x_16772) ;  /* 0x0000000c007c7947 */ /* 0x000fec0003800000 */
.L_x_16773:
[----:B------:R-:W2:Y:S02]  /*d5d0*/  LDG.E.U16 R4, desc[UR36][R4.64] ;  /* 0x0000002404047981 */ /* 0x000ea4000c1e1500 */
[----:B--2---:R-:W0:Y:S02]  /*d5e0*/  I2F.S16 R0, R4 ;  /* 0x0000000400007306 */ /* 0x004e240000101400 */
[----:B0-----:R-:W-:-:S04]  /*d5f0*/  F2FP.F16.F32.PACK_AB R0, RZ, R0 ;  /* 0x00000000ff00723e */ /* 0x001fc800000000ff */
[----:B------:R-:W-:Y:S01]  /*d600*/  PRMT R33, R0, 0x7610, R33 ;  /* 0x0000761000217816 */ /* 0x000fe20000000021 */
[----:B------:R-:W-:Y:S06]  /*d610*/  BRA `(.L_x_16772) ;  /* 0x0000000c00687947 */ /* 0x000fec0003800000 */
.L_x_16768:
        /* <DEDUP_REMOVED lines=9> */
.L_x_16776:
[----:B------:R0:W5:Y:S01]  /*d6b0*/  LDG.E.U16 R33, desc[UR36][R4.64] ;  /* 0x0000002404217981 */ /* 0x000162000c1e1500 */
[----:B------:R-:W-:Y:S05]  /*d6c0*/  BRA `(.L_x_16772) ;  /* 0x0000000c003c7947 */ /* 0x000fea0003800000 */
.L_x_16775:
        /* <DEDUP_REMOVED lines=9> */
.L_x_16778:
[----:B------:R0:W5:Y:S01]  /*d760*/  LDG.E.U16 R33, desc[UR36][R4.64] ;  /* 0x0000002404217981 */ /* 0x000162000c1e1500 */
[----:B------:R-:W-:Y:S05]  /*d770*/  BRA `(.L_x_16772) ;  /* 0x0000000c00107947 */ /* 0x000fea0003800000 */
.L_x_16777:
        /* <DEDUP_REMOVED lines=9> */
.L_x_16767:
        /* <DEDUP_REMOVED lines=14> */
.L_x_16781:
        /* <DEDUP_REMOVED lines=9> */
.L_x_16780:
        /* <DEDUP_REMOVED lines=28> */
.L_x_16783:
        /* <DEDUP_REMOVED lines=15> */
.L_x_16782:
[----:B------:R-:W2:Y:S02]  /*dc30*/  LDG.E.U16 R0, desc[UR36][R4.64] ;  /* 0x0000002404007981 */ /* 0x000ea4000c1e1500 */
[----:B--2---:R-:W-:-:S05]  /*dc40*/  IMAD.U32 R0, R0, 0x10000, RZ ;  /* 0x0001000000007824 */ /* 0x004fca00078e00ff */
[----:B------:R-:W-:-:S04]  /*dc50*/  F2FP.F16.F32.PACK_AB R0, RZ, R0 ;  /* 0x00000000ff00723e */ /* 0x000fc800000000ff */
[----:B------:R-:W-:Y:S01]  /*dc60*/  PRMT R33, R0, 0x7610, R33 ;  /* 0x0000761000217816 */ /* 0x000fe20000000021 */
[----:B------:R-:W-:Y:S06]  /*dc70*/  BRA `(.L_x_16772) ;  /* 0x0000000400d07947 */ /* 0x000fec0003800000 */
.L_x_16779:
        /* <DEDUP_REMOVED lines=13> */
.L_x_16786:
        /* <DEDUP_REMOVED lines=21> */
.L_x_16790:
[----:B------:R-:W-:Y:S05]  /*dea0*/  BSYNC B1 ;  /* 0x0000000000017941 */ /* 0x000fea0003800000 */
.L_x_16789:
[----:B------:R-:W-:Y:S01]  /*deb0*/  LEA R5, R0, 0x3b800000, 0x17 ;  /* 0x3b80000000057811 */ /* 0x000fe200078eb8ff */
[----:B------:R-:W-:-:S05]  /*dec0*/  IMAD.SHL.U32 R0, R3, 0x100000, RZ ;  /* 0x0010000003007824 */ /* 0x000fca00078e00ff */
[----:B------:R-:W-:-:S07]  /*ded0*/  LOP3.LUT R0, R5, R0, R6, 0xfe, !PT ;  /* 0x0000000005007212 */ /* 0x000fce00078efe06 */
.L_x_16788:
[----:B------:R-:W-:Y:S05]  /*dee0*/  BSYNC B0 ;  /* 0x0000000000007941 */ /* 0x000fea0003800000 */
.L_x_16787:
[----:B------:R-:W-:-:S04]  /*def0*/  F2FP.F16.F32.PACK_AB R0, RZ, R0 ;  /* 0x00000000ff00723e */ /* 0x000fc800000000ff */
[----:B------:R-:W-:Y:S01]  /*df00*/  PRMT R33, R0, 0x7610, R33 ;  /* 0x0000761000217816 */ /* 0x000fe20000000021 */
[----:B------:R-:W-:Y:S06]  /*df10*/  BRA `(.L_x_16772) ;  /* 0x0000000400287947 */ /* 0x000fec0003800000 */
.L_x_16785:
        /* <DEDUP_REMOVED lines=21> */
.L_x_16794:
[----:B------:R-:W-:Y:S05]  /*e070*/  BSYNC B1 ;  /* 0x0000000000017941 */ /* 0x000fea0003800000 */
.L_x_16793:
[----:B------:R-:W-:Y:S01]  /*e080*/  LEA R5, R0, 0x37800000, 0x17 ;  /* 0x3780000000057811 */ /* 0x000fe200078eb8ff */
[----:B------:R-:W-:-:S05]  /*e090*/  IMAD.SHL.U32 R0, R3, 0x200000, RZ ;  /* 0x0020000003007824 */ /* 0x000fca00078e00ff */
[----:B------:R-:W-:-:S07]  /*e0a0*/  LOP3.LUT R0, R5, R0, R6, 0xfe, !PT ;  /* 0x0000000005007212 */ /* 0x000fce00078efe06 */
.L_x_16792:
[----:B------:R-:W-:Y:S05]  /*e0b0*/  BSYNC B0 ;  /* 0x0000000000007941 */ /* 0x000fea0003800000 */
.L_x_16791:
[----:B------:R-:W-:-:S04]  /*e0c0*/  F2FP.F16.F32.PACK_AB R0, RZ, R0 ;  /* 0x00000000ff00723e */ /* 0x000fc800000000ff */
[----:B------:R-:W-:Y:S01]  /*e0d0*/  PRMT R33, R0, 0x7610, R33 ;  /* 0x0000761000217816 */ /* 0x000fe20000000021 */
[----:B------:R-:W-:Y:S06]  /*e0e0*/  BRA `(.L_x_16772) ;  /* 0x0000000000b47947 */ /* 0x000fec0003800000 */
.L_x_16784:
        /* <DEDUP_REMOVED lines=14> */
.L_x_16798:
[----:B------:R-:W-:Y:S05]  /*e1d0*/  BSYNC B0 ;  /* 0x0000000000007941 */ /* 0x000fea0003800000 */
.L_x_16797:
[----:B------:R-:W-:-:S04]  /*e1e0*/  F2FP.F16.F32.PACK_AB R0, RZ, R0 ;  /* 0x00000000ff00723e */ /* 0x000fc800000000ff */
[----:B------:R-:W-:Y:S01]  /*e1f0*/  PRMT R33, R0, 0x7610, R33 ;  /* 0x0000761000217816 */ /* 0x000fe20000000021 */
[----:B------:R-:W-:Y:S06]  /*e200*/  BRA `(.L_x_16772) ;  /* 0x00000000006c7947 */ /* 0x000fec0003800000 */
.L_x_16771:
        /* <DEDUP_REMOVED lines=16> */
.L_x_16799:
[----:B------:R-:W-:Y:S01]  /*e310*/  PRMT R33, RZ, 0x7610, R33 ;  /* 0x00007610ff217816 */ /* 0x000fe20000000021 */
[----:B------:R-:W-:Y:S06]  /*e320*/  BRA `(.L_x_16772) ;  /* 0x0000000000247947 */ /* 0x000fec0003800000 */
.L_x_16796:
[----:B------:R-:W2:Y:S02]  /*e330*/  LDG.E.64 R4, desc[UR36][R4.64] ;  /* 0x0000002404047981 */ /* 0x000ea4000c1e1b00 */
[----:B--2---:R-:W0:Y:S02]  /*e340*/  I2F.U64 R0, R4 ;  /* 0x0000000400007312 */ /* 0x004e240000301000 */
[----:B0-----:R-:W-:-:S04]  /*e350*/  F2FP.F16.F32.PACK_AB R0, RZ, R0 ;  /* 0x00000000ff00723e */ /* 0x001fc800000000ff */
[----:B------:R-:W-:Y:S01]  /*e360*/  PRMT R33, R0, 0x7610, R33 ;  /* 0x0000761000217816 */ /* 0x000fe20000000021 */
[----:B------:R-:W-:Y:S06]  /*e370*/  BRA `(.L_x_16772) ;  /* 0x0000000000107947 */ /* 0x000fec0003800000 */
.L_x_16795:
[----:B------:R-:W2:Y:S02]  /*e380*/  LDG.E R4, desc[UR36][R4.64] ;  /* 0x0000002404047981 */ /* 0x000ea4000c1e1900 */
[----:B--2---:R-:W-:-:S04]  /*e390*/  I2FP.F32.U32 R0, R4 ;  /* 0x0000000400007245 */ /* 0x004fc80000201000 */
[----:B------:R-:W-:-:S04]  /*e3a0*/  F2FP.F16.F32.PACK_AB R0, RZ, R0 ;  /* 0x00000000ff00723e */ /* 0x000fc800000000ff */
[----:B------:R-:W-:-:S07]  /*e3b0*/  PRMT R33, R0, 0x7610, R33 ;  /* 0x0000761000217816 */ /* 0x000fce0000000021 */
.L_x_16772:
        /* <DEDUP_REMOVED lines=21> */
.L_x_16803:
[----:B------:R-:W2:Y:S02]  /*e510*/  LDG.E.U8 R4, desc[UR36][R4.64] ;  /* 0x0000002404047981 */ /* 0x000ea4000c1e1100 */
[----:B--2---:R-:W-:-:S04]  /*e520*/  I2FP.F32.U32 R0, R4 ;  /* 0x0000000400007245 */ /* 0x004fc80000201000 */
[----:B------:R-:W-:-:S04]  /*e530*/  F2FP.F16.F32.PACK_AB R0, RZ, R0 ;  /* 0x00000000ff00723e */ /* 0x000fc800000000ff */
[----:B------:R-:W-:Y:S01]  /*e540*/  PRMT R34, R0, 0x7610, R34 ;  /* 0x0000761000227816 */ /* 0x000fe20000000022 */
[----:B------:R-:W-:Y:S06]  /*e550*/  BRA `(.L_x_16805) ;  /* 0x0000000c00bc7947 */ /* 0x000fec0003800000 */
.L_x_16802:
        /* <DEDUP_REMOVED lines=11> */
.L_x_16807:
[----:B------:R-:W2:Y:S02]  /*e610*/  LDG.E R4, desc[UR36][R4.64] ;  /* 0x0000002404047981 */ /* 0x000ea4000c1e1900 */
[----:B--2---:R-:W-:-:S04]  /*e620*/  I2FP.F32.S32 R0, R4 ;  /* 0x0000000400007245 */ /* 0x004fc80000201400 */
[----:B------:R-:W-:-:S04]  /*e630*/  F2FP.F16.F32.PACK_AB R0, RZ, R0 ;  /* 0x00000000ff00723e */ /* 0x000fc800000000ff */
[----:B------:R-:W-:Y:S01]  /*e640*/  PRMT R34, R0, 0x7610, R34 ;  /* 0x0000761000227816 */ /* 0x000fe20000000022 */
[----:B------:R-:W-:Y:S06]  /*e650*/  BRA `(.L_x_16805) ;  /* 0x0000000c007c7947 */ /* 0x000fec0003800000 */
.L_x_16806:
[----:B------:R-:W2:Y:S02]  /*e660*/  LDG.E.U16 R4, desc[UR36][R4.64] ;  /* 0x0000002404047981 */ /* 0x000ea4000c1e1500 */
[----:B--2---:R-:W0:Y:S02]  /*e670*/  I2F.S16 R0, R4 ;  /* 0x0000000400007306 */ /* 0x004e240000101400 */
[----:B0-----:R-:W-:-:S04]  /*e680*/  F2FP.F16.F32.PACK_AB R0, RZ, R0 ;  /* 0x00000000ff00723e */ /* 0x001fc800000000ff */
[----:B------:R-:W-:Y:S01]  /*e690*/  PRMT R34, R0, 0x7610, R34 ;  /* 0x0000761000227816 */ /* 0x000fe20000000022 */
[----:B------:R-:W-:Y:S06]  /*e6a0*/  BRA `(.L_x_16805) ;  /* 0x0000000c00687947 */ /* 0x000fec0003800000 */
.L_x_16801:
        /* <DEDUP_REMOVED lines=9> */
.L_x_16809:
[----:B------:R0:W5:Y:S01]  /*e740*/  LDG.E.U16 R34, desc[UR36][R4.64] ;  /* 0x0000002404227981 */ /* 0x000162000c1e1500 */
[----:B------:R-:W-:Y:S05]  /*e750*/  BRA `(.L_x_16805) ;  /* 0x0000000c003c7947 */ /* 0x000fea0003800000 */
.L_x_16808:
        /* <DEDUP_REMOVED lines=9> */
.L_x_16811:
[----:B------:R1:W5:Y:S01]  /*e7f0*/  LDG.E.U16 R34, desc[UR36][R4.64] ;  /* 0x0000002404227981 */ /* 0x000362000c1e1500 */
[----:B------:R-:W-:Y:S05]  /*e800*/  BRA `(.L_x_16805) ;  /* 0x0000000c00107947 */ /* 0x000fea0003800000 */
.L_x_16810:
        /* <DEDUP_REMOVED lines=9> */
.L_x_16800:
        /* <DEDUP_REMOVED lines=14> */
.L_x_16814:
        /* <DEDUP_REMOVED lines=9> */
.L_x_16813:
        /* <DEDUP_REMOVED lines=28> */
.L_x_16816:
        /* <DEDUP_REMOVED lines=15> */
.L_x_16815:
[----:B------:R-:W2:Y:S02]  /*ecc0*/  LDG.E.U16 R0, desc[UR36][R4.64] ;  /* 0x0000002404007981 */ /* 0x000ea4000c1e1500 */
[----:B--2---:R-:W-:-:S05]  /*ecd0*/  IMAD.U32 R0, R0, 0x10000, RZ ;  /* 0x0001000000007824 */ /* 0x004fca00078e00ff */
[----:B------:R-:W-:-:S04]  /*ece0*/  F2FP.F16.F32.PACK_AB R0, RZ, R0 ;  /* 0x00000000ff00723e */ /* 0x000fc800000000ff */
[----:B------:R-:W-:Y:S01]  /*ecf0*/  PRMT R34, R0, 0x7610, R34 ;  /* 0x0000761000227816 */ /* 0x000fe20000000022 */
[----:B------:R-:W-:Y:S06]  /*ed00*/  BRA `(.L_x_16805) ;  /* 0x0000000400d07947 */ /* 0x000fec0003800000 */
.L_x_16812:
        /* <DEDUP_REMOVED lines=13> */
.L_x_16819:
        /* <DEDUP_REMOVED lines=21> */
.L_x_16823:
[----:B------:R-:W-:Y:S05]  /*ef30*/  BSYNC B1 ;  /* 0x0000000000017941 */ /* 0x000fea0003800000 */
.L_x_16822:
[----:B------:R-:W-:Y:S01]  /*ef40*/  LEA R5, R0, 0x3b800000, 0x17 ;  /* 0x3b80000000057811 */ /* 0x000fe200078eb8ff */
[----:B------:R-:W-:-:S05]  /*ef50*/  IMAD.SHL.U32 R0, R3, 0x100000, RZ ;  /* 0x0010000003007824 */ /* 0x000fca00078e00ff */
[----:B------:R-:W-:-:S07]  /*ef60*/  LOP3.LUT R0, R5, R0, R6, 0xfe, !PT ;  /* 0x0000000005007212 */ /* 0x000fce00078efe06 */
.L_x_16821:
[----:B------:R-:W-:Y:S05]  /*ef70*/  BSYNC B0 ;  /* 0x0000000000007941 */ /* 0x000fea0003800000 */
.L_x_16820:
[----:B------:R-:W-:-:S04]  /*ef80*/  F2FP.F16.F32.PACK_AB R0, RZ, R0 ;  /* 0x00000000ff00723e */ /* 0x000fc800000000ff */
[----:B------:R-:W-:Y:S01]  /*ef90*/  PRMT R34, R0, 0x7610, R34 ;  /* 0x0000761000227816 */ /* 0x000fe20000000022 */
[----:B------:R-:W-:Y:S06]  /*efa0*/  BRA `(.L_x_16805) ;  /* 0x0000000400287947 */ /* 0x000fec0003800000 */
.L_x_16818:
        /* <DEDUP_REMOVED lines=21> */
.L_x_16827:
[----:B------:R-:W-:Y:S05]  /*f100*/  BSYNC B1 ;  /* 0x0000000000017941 */ /* 0x000fea0003800000 */
.L_x_16826:
[----:B------:R-:W-:Y:S01]  /*f110*/  LEA R5, R0, 0x37800000, 0x17 ;  /* 0x3780000000057811 */ /* 0x000fe200078eb8ff */
[----:B------:R-:W-:-:S05]  /*f120*/  IMAD.SHL.U32 R0, R3, 0x200000, RZ ;  /* 0x0020000003007824 */ /* 0x000fca00078e00ff */
[----:B------:R-:W-:-:S07]  /*f130*/  LOP3.LUT R0, R5, R0, R6, 0xfe, !PT ;  /* 0x0000000005007212 */ /* 0x000fce00078efe06 */
.L_x_16825:
[----:B------:R-:W-:Y:S05]  /*f140*/  BSYNC B0 ;  /* 0x0000000000007941 */ /* 0x000fea0003800000 */
.L_x_16824:
[----:B------:R-:W-:-:S04]  /*f150*/  F2FP.F16.F32.PACK_AB R0, RZ, R0 ;  /* 0x00000000ff00723e */ /* 0x000fc800000000ff */
[----:B------:R-:W-:Y:S01]  /*f160*/  PRMT R34, R0, 0x7610, R34 ;  /* 0x0000761000227816 */ /* 0x000fe20000000022 */
[----:B------:R-:W-:Y:S06]  /*f170*/  BRA `(.L_x_16805) ;  /* 0x0000000000b47947 */ /* 0x000fec0003800000 */
.L_x_16817:
        /* <DEDUP_REMOVED lines=14> */
.L_x_16831:
[----:B------:R-:W-:Y:S05]  /*f260*/  BSYNC B0 ;  /* 0x0000000000007941 */ /* 0x000fea0003800000 */
.L_x_16830:
[----:B------:R-:W-:-:S04]  /*f270*/  F2FP.F16.F32.PACK_AB R0, RZ, R0 ;  /* 0x00000000ff00723e */ /* 0x000fc800000000ff */
[----:B------:R-:W-:Y:S01]  /*f280*/  PRMT R34, R0, 0x7610, R34 ;  /* 0x0000761000227816 */ /* 0x000fe20000000022 */
[----:B------:R-:W-:Y:S06]  /*f290*/  BRA `(.L_x_16805) ;  /* 0x00000000006c7947 */ /* 0x000fec0003800000 */
.L_x_16804:
        /* <DEDUP_REMOVED lines=16> */
.L_x_16832:
[----:B------:R-:W-:Y:S01]  /*f3a0*/  PRMT R34, RZ, 0x7610, R34 ;  /* 0x00007610ff227816 */ /* 0x000fe20000000022 */
[----:B------:R-:W-:Y:S06]  /*f3b0*/  BRA `(.L_x_16805) ;  /* 0x0000000000247947 */ /* 0x000fec0003800000 */
.L_x_16829:
[----:B------:R-:W2:Y:S02]  /*f3c0*/  LDG.E.64 R4, desc[UR36][R4.64] ;  /* 0x0000002404047981 */ /* 0x000ea4000c1e1b00 */
[----:B--2---:R-:W0:Y:S02]  /*f3d0*/  I2F.U64 R0, R4 ;  /* 0x0000000400007312 */ /* 0x004e240000301000 */
[----:B0-----:R-:W-:-:S04]  /*f3e0*/  F2FP.F16.F32.PACK_AB R0, RZ, R0 ;  /* 0x00000000ff00723e */ /* 0x001fc800000000ff */
[----:B------:R-:W-:Y:S01]  /*f3f0*/  PRMT R34, R0, 0x7610, R34 ;  /* 0x0000761000227816 */ /* 0x000fe20000000022 */
[----:B------:R-:W-:Y:S06]  /*f400*/  BRA `(.L_x_16805) ;  /* 0x0000000000107947 */ /* 0x000fec0003800000 */
.L_x_16828:
[----:B------:R-:W2:Y:S02]  /*f410*/  LDG.E R4, desc[UR36][R4.64] ;  /* 0x0000002404047981 */ /* 0x000ea4000c1e1900 */
[----:B--2---:R-:W-:-:S04]  /*f420*/  I2FP.F32.U32 R0, R4 ;  /* 0x0000000400007245 */ /* 0x004fc80000201000 */
[----:B------:R-:W-:-:S04]  /*f430*/  F2FP.F16.F32.PACK_AB R0, RZ, R0 ;  /* 0x00000000ff00723e */ /* 0x000fc800000000ff */
[----:B------:R-:W-:-:S07]  /*f440*/  PRMT R34, R0, 0x7610, R34 ;  /* 0x0000761000227816 */ /* 0x000fce0000000022 */
.L_x_16805:
        /* <DEDUP_REMOVED lines=20> */
.L_x_16837:
[----:B------:R-:W2:Y:S02]  /*f590*/  LDG.E.U8 R4, desc[UR36][R4.64] ;  /* 0x0000002404047981 */ /* 0x000ea4000c1e1100 */
[----:B--2---:R-:W-:Y:S01]  /*f5a0*/  I2FP.F32.U32 R35, R4 ;  /* 0x0000000400237245 */ /* 0x004fe20000201000 */
[----:B------:R-:W-:Y:S06]  /*f5b0*/  BRA `(.L_x_16839) ;  /* 0x0000000c002c7947 */ /* 0x000fec0003800000 */
.L_x_16836:
        /* <DEDUP_REMOVED lines=9> */
.L_x_16841:
[----:B------:R-:W2:Y:S02]  /*f650*/  LDG.E R4, desc[UR36][R4.64] ;  /* 0x0000002404047981 */ /* 0x000ea4000c1e1900 */
[----:B--2---:R-:W-:Y:S01]  /*f660*/  I2FP.F32.S32 R35, R4 ;  /* 0x0000000400237245 */ /* 0x004fe20000201400 */
[----:B------:R-:W-:Y:S06]  /*f670*/  BRA `(.L_x_16839) ;  /* 0x0000000800fc7947 */ /* 0x000fec0003800000 */
.L_x_16840:
[----:B------:R-:W2:Y:S02]  /*f680*/  LDG.E.U16 R4, desc[UR36][R4.64] ;  /* 0x0000002404047981 */ /* 0x000ea4000c1e1500 */
[----:B--2---:R2:W0:Y:S01]  /*f690*/  I2F.S16 R35, R4 ;  /* 0x0000000400237306 */ /* 0x0044220000101400 */
[----:B------:R-:W-:Y:S05]  /*f6a0*/  BRA `(.L_x_16839) ;  /* 0x0000000800f07947 */ /* 0x000fea0003800000 */
.L_x_16835:
        /* <DEDUP_REMOVED lines=8> */
.L_x_16843:
[----:B------:R-:W2:Y:S02]  /*f730*/  LDG.E.U16 R4, desc[UR36][R4.64] ;  /* 0x0000002404047981 */ /* 0x000ea4000c1e1500 */
[----:B--2---:R-:W-:Y:S01]  /*f740*/  HADD2.F32 R35, -RZ, R4.H0_H0 ;  /* 0x20000004ff237230 */ /* 0x004fe20000004100 */
[----:B------:R-:W-:Y:S06]  /*f750*/  BRA `(.L_x_16839) ;  /* 0x0000000800c47947 */ /* 0x000fec0003800000 */
.L_x_16842:
        /* <DEDUP_REMOVED lines=8> */
.L_x_16845:
[----:B------:R-:W2:Y:S02]  /*f7e0*/  LDG.E.U16 R4, desc[UR36][R4.64] ;  /* 0x0000002404047981 */ /* 0x000ea4000c1e1500 */
[----:B--2---:R-:W-:Y:S01]  /*f7f0*/  HADD2.F32 R35, -RZ, R4.H0_H0 ;  /* 0x20000004ff237230 */ /* 0x004fe20000004100 */
[----:B------:R-:W-:Y:S06]  /*f800*/  BRA `(.L_x_16839) ;  /* 0x0000000800987947 */ /* 0x000fec0003800000 */
.L_x_16844:
[----:B------:R-:W2:Y:S01]  /*f810*/  LDG.E.64 R4, desc[UR36][R4.64] ;  /* 0x0000002404047981 */ /* 0x000ea2000c1e1b00 */
[----:B------:R-:W-:Y:S01]  /*f820*/  UMOV UR4, 0xf0000000 ;  /* 0xf000000000047882 */ /* 0x000fe20000000000 */
[----:B------:R-:W-:Y:S01]  /*f830*/  UMOV UR5, 0x380fffff ;  /* 0x380fffff00057882 */ /* 0x000fe20000000000 */
[----:B--2---:R-:W0:Y:S01]  /*f840*/  F2F.F32.F64 R35, R4 ;  /* 0x0000000400237310 */ /* 0x004e220000301000 */
[----:B------:R-:W-:-:S14]  /*f850*/  DSETP.GEU.AND P0, PT, |R4|, UR4, PT ;  /* 0x0000000404007e2a */ /* 0x000fdc000bf0e200 */
[----:B0-----:R-:W-:Y:S01]  /*f860*/  @!P0 FMUL R35, R35, 1.175494350822287508e-38 ;  /* 0x0080000023238820 */ /* 0x001fe20000400000 */
[----:B------:R-:W-:Y:S06]  /*f870*/  BRA `(.L_x_16839) ;  /* 0x00000008007c7947 */ /* 0x000fec0003800000 */
.L_x_16834:
        /* <DEDUP_REMOVED lines=12> */
.L_x_16848:
[----:B------:R-:W2:Y:S01]  /*f940*/  LDG.E.64 R4, desc[UR36][R4.64] ;  /* 0x0000002404047981 */ /* 0x000ea2000c1e1b00 */
[----:B------:R-:W-:Y:S01]  /*f950*/  UMOV UR4, 0xf0000000 ;  /* 0xf000000000047882 */ /* 0x000fe20000000000 */
[----:B------:R-:W-:Y:S01]  /*f960*/  UMOV UR5, 0x380fffff ;  /* 0x380fffff00057882 */ /* 0x000fe20000000000 */
[----:B--2---:R-:W0:Y:S01]  /*f970*/  F2F.F32.F64 R35, R4 ;  /* 0x0000000400237310 */ /* 0x004e220000301000 */
[----:B------:R-:W-:-:S14]  /*f980*/  DSETP.GEU.AND P0, PT, |R4|, UR4, PT ;  /* 0x0000000404007e2a */ /* 0x000fdc000bf0e200 */
[----:B0-----:R-:W-:Y:S01]  /*f990*/  @!P0 FMUL R35, R35, 1.175494350822287508e-38 ;  /* 0x0080000023238820 */ /* 0x001fe20000400000 */
[----:B------:R-:W-:Y:S06]  /*f9a0*/  BRA `(.L_x_16839) ;  /* 0x0000000800307947 */ /* 0x000fec0003800000 */
.L_x_16847:
        /* <DEDUP_REMOVED lines=26> */
.L_x_16850:
        /* <DEDUP_REMOVED lines=13> */
.L_x_16849:
[----:B------:R-:W2:Y:S02]  /*fc20*/  LDG.E.U16 R4, desc[UR36][R4.64] ;  /* 0x0000002404047981 */ /* 0x000ea4000c1e1500 */
[----:B--2---:R-:W-:Y:S01]  /*fc30*/  IMAD.U32 R35, R4, 0x10000, RZ ;  /* 0x0001000004237824 */ /* 0x004fe200078e00ff */
[----:B------:R-:W-:Y:S06]  /*fc40*/  BRA `(.L_x_16839) ;  /* 0x0000000400887947 */ /* 0x000fec0003800000 */
.L_x_16846:
        /* <DEDUP_REMOVED lines=11> */
.L_x_16853:
        /* <DEDUP_REMOVED lines=20> */
.L_x_16855:
[----:B------:R-:W-:Y:S05]  /*fe40*/  BSYNC B0 ;  /* 0x0000000000007941 */ /* 0x000fea0003800000 */
.L_x_16854:
[----:B------:R-:W-:Y:S01]  /*fe50*/  IMAD.SHL.U32 R3, R3, 0x100000, RZ ;  /* 0x0010000003037824 */ /* 0x000fe200078e00ff */
[----:B------:R-:W-:-:S04]  /*fe60*/  LEA R0, R0, 0x3b800000, 0x17 ;  /* 0x3b80000000007811 */ /* 0x000fc800078eb8ff */
[----:B------:R-:W-:Y:S01]  /*fe70*/  LOP3.LUT R35, R0, R3, R35, 0xfe, !PT ;  /* 0x0000000300237212 */ /* 0x000fe200078efe23 */
[----:B------:R-:W-:Y:S06]  /*fe80*/  BRA `(.L_x_16839) ;  /* 0x0000000000f87947 */ /* 0x000fec0003800000 */
.L_x_16852:
        /* <DEDUP_REMOVED lines=20> */
.L_x_16857:
[----:B------:R-:W-:Y:S05]  /*ffd0*/  BSYNC B0 ;  /* 0x0000000000007941 */ /* 0x000fea0003800000 */
.L_x_16856:
[----:B------:R-:W-:Y:S01]  /*ffe0*/  IMAD.SHL.U32 R3, R3, 0x200000, RZ ;  /* 0x0020000003037824 */ /* 0x000fe200078e00ff */
[----:B------:R-:W-:-:S04]  /*fff0*/  LEA R0, R0, 0x37800000, 0x17 ;  /* 0x3780000000007811 */ /* 0x000fc800078eb8ff */
[----:B------:R-:W-:Y:S01]  /*10000*/  LOP3.LUT R35, R0, R3, R35, 0xfe, !PT ;  /* 0x0000000300237212 */ /* 0x000fe200078efe23 */
[----:B------:R-:W-:Y:S06]  /*10010*/  BRA `(.L_x_16839) ;  /* 0x0000000000947947 */ /* 0x000fec0003800000 */
.L_x_16851:
        /* <DEDUP_REMOVED lines=14> */
.L_x_16838:
        /* <DEDUP_REMOVED lines=16> */
.L_x_16860:
[----:B------:R-:W-:Y:S01]  /*10200*/  IMAD.MOV.U32 R35, RZ, RZ, RZ ;  /* 0x000000ffff237224 */ /* 0x000fe200078e00ff */
[----:B------:R-:W-:Y:S06]  /*10210*/  BRA `(.L_x_16839) ;  /* 0x0000000000147947 */ /* 0x000fec0003800000 */
.L_x_16859:
[----:B------:R-:W2:Y:S02]  /*10220*/  LDG.E.64 R4, desc[UR36][R4.64] ;  /* 0x0000002404047981 */ /* 0x000ea4000c1e1b00 */
[----:B--2---:R0:W1:Y:S01]  /*10230*/  I2F.U64 R35, R4 ;  /* 0x0000000400237312 */ /* 0x0040620000301000 */
[----:B------:R-:W-:Y:S05]  /*10240*/  BRA `(.L_x_16839) ;  /* 0x0000000000087947 */ /* 0x000fea0003800000 */
.L_x_16858:
[----:B------:R-:W2:Y:S02]  /*10250*/  LDG.E R4, desc[UR36][R4.64] ;  /* 0x0000002404047981 */ /* 0x000ea4000c1e1900 */
[----:B--2---:R-:W-:-:S07]  /*10260*/  I2FP.F32.U32 R35, R4 ;  /* 0x0000000400237245 */ /* 0x004fce0000201000 */
.L_x_16839:
[----:B------:R-:W-:Y:S05]  /*10270*/  BSYNC B6 ;  /* 0x0000000000067941 */ /* 0x000fea0003800000 */
.L_x_16833:
        /* <DEDUP_REMOVED lines=20> */
.L_x_16865:
[----:B------:R-:W2:Y:S02]  /*103c0*/  LDG.E.U8 R4, desc[UR36][R4.64] ;  /* 0x0000002404047981 */ /* 0x000ea4000c1e1100 */
[----:B--2---:R-:W-:Y:S01]  /*103d0*/  I2FP.F32.U32 R36, R4 ;  /* 0x0000000400247245 */ /* 0x004fe20000201000 */
[----:B------:R-:W-:Y:S06]  /*103e0*/  BRA `(.L_x_16867) ;  /* 0x0000000c002c7947 */ /* 0x000fec0003800000 */
.L_x_16864:
        /* <DEDUP_REMOVED lines=9> */
.L_x_16869:
[----:B------:R-:W2:Y:S02]  /*10480*/  LDG.E R4, desc[UR36][R4.64] ;  /* 0x0000002404047981 */ /* 0x000ea4000c1e1900 */
[----:B--2---:R-:W-:Y:S01]  /*10490*/  I2FP.F32.S32 R36, R4 ;  /* 0x0000000400247245 */ /* 0x004fe20000201400 */
[----:B------:R-:W-:Y:S06]  /*104a0*/  BRA `(.L_x_16867) ;  /* 0x0000000800fc7947 */ /* 0x000fec0003800000 */
.L_x_16868:
[----:B------:R-:W2:Y:S02]  /*104b0*/  LDG.E.U16 R4, desc[UR36][R4.64] ;  /* 0x0000002404047981 */ /* 0x000ea4000c1e1500 */
[----:B--2---:R0:W2:Y:S01]  /*104c0*/  I2F.S16 R36, R4 ;  /* 0x0000000400247306 */ /* 0x0040a20000101400 */
[----:B------:R-:W-:Y:S05]  /*104d0*/  BRA `(.L_x_16867) ;  /* 0x0000000800f07947 */ /* 0x000fea0003800000 */
.L_x_16863:
        /* <DEDUP_REMOVED lines=8> */
.L_x_16871:
[----:B------:R-:W2:Y:S02]  /*10560*/  LDG.E.U16 R4, desc[UR36][R4.64] ;  /* 0x0000002404047981 */ /* 0x000ea4000c1e1500 */
[----:B--2---:R-:W-:Y:S01]  /*10570*/  HADD2.F32 R36, -RZ, R4.H0_H0 ;  /* 0x20000004ff247230 */ /* 0x004fe20000004100 */
[----:B------:R-:W-:Y:S06]  /*10580*/  BRA `(.L_x_16867) ;  /* 0x0000000800c47947 */ /* 0x000fec0003800000 */
.L_x_16870:
        /* <DEDUP_REMOVED lines=8> */
.L_x_16873:
[----:B------:R-:W2:Y:S02]  /*10610*/  LDG.E.U16 R4, desc[UR36][R4.64] ;  /* 0x0000002404047981 */ /* 0x000ea4000c1e1500 */
[----:B--2---:R-:W-:Y:S01]  /*10620*/  HADD2.F32 R36, -RZ, R4.H0_H0 ;  /* 0x20000004ff247230 */ /* 0x004fe20000004100 */
[----:B------:R-:W-:Y:S06]  /*10630*/  BRA `(.L_x_16867) ;  /* 0x0000000800987947 */ /* 0x000fec0003800000 */
.L_x_16872:
[----:B------:R-:W2:Y:S01]  /*10640*/  LDG.E.64 R4, desc[UR36][R4.64] ;  /* 0x0000002404047981 */ /* 0x000ea2000c1e1b00 */
[----:B------:R-:W-:Y:S01]  /*10650*/  UMOV UR4, 0xf0000000 ;  /* 0xf000000000047882 */ /* 0x000fe20000000000 */
[----:B------:R-:W-:Y:S01]  /*10660*/  UMOV UR5, 0x380fffff ;  /* 0x380fffff00057882 */ /* 0x000fe20000000000 */
[----:B--2---:R-:W0:Y:S01]  /*10670*/  F2F.F32.F64 R36, R4 ;  /* 0x0000000400247310 */ /* 0x004e220000301000 */
[----:B------:R-:W-:-:S14]  /*10680*/  DSETP.GEU.AND P0, PT, |R4|, UR4, PT ;  /* 0x0000000404007e2a */ /* 0x000fdc000bf0e200 */
[----:B0-----:R-:W-:Y:S01]  /*10690*/  @!P0 FMUL R36, R36, 1.175494350822287508e-38 ;  /* 0x0080000024248820 */ /* 0x001fe20000400000 */
[----:B------:R-:W-:Y:S06]  /*106a0*/  BRA `(.L_x_16867) ;  /* 0x00000008007c7947 */ /* 0x000fec0003800000 */
.L_x_16862:
        /* <DEDUP_REMOVED lines=12> */
.L_x_16876:
[----:B------:R-:W2:Y:S01]  /*10770*/  LDG.E.64 R4, desc[UR36][R4.64] ;  /* 0x0000002404047981 */ /* 0x000ea2000c1e1b00 */
[----:B------:R-:W-:Y:S01]  /*10780*/  UMOV UR4, 0xf0000000 ;  /* 0xf000000000047882 */ /* 0x000fe20000000000 */
[----:B------:R-:W-:Y:S01]  /*10790*/  UMOV UR5, 0x380fffff ;  /* 0x380fffff00057882 */ /* 0x000fe20000000000 */
[----:B--2---:R-:W0:Y:S01]  /*107a0*/  F2F.F32.F64 R36, R4 ;  /* 0x0000000400247310 */ /* 0x004e220000301000 */
[----:B------:R-:W-:-:S14]  /*107b0*/  DSETP.GEU.AND P0, PT, |R4|, UR4, PT ;  /* 0x0000000404007e2a */ /* 0x000fdc000bf0e200 */
[----:B0-----:R-:W-:Y:S01]  /*107c0*/  @!P0 FMUL R36, R36, 1.175494350822287508e-38 ;  /* 0x0080000024248820 */ /* 0x001fe20000400000 */
[----:B------:R-:W-:Y:S06]  /*107d0*/  BRA `(.L_x_16867) ;  /* 0x0000000800307947 */ /* 0x000fec0003800000 */
.L_x_16875:
        /* <DEDUP_REMOVED lines=26> */
.L_x_16878:
        /* <DEDUP_REMOVED lines=13> */
.L_x_16877:
[----:B------:R-:W2:Y:S02]  /*10a50*/  LDG.E.U16 R4, desc[UR36][R4.64] ;  /* 0x0000002404047981 */ /* 0x000ea4000c1e1500 */
[----:B--2---:R-:W-:Y:S01]  /*10a60*/  IMAD.U32 R36, R4, 0x10000, RZ ;  /* 0x0001000004247824 */ /* 0x004fe200078e00ff */
[----:B------:R-:W-:Y:S06]  /*10a70*/  BRA `(.L_x_16867) ;  /* 0x0000000400887947 */ /* 0x000fec0003800000 */
.L_x_16874:
        /* <DEDUP_REMOVED lines=11> */
.L_x_16881:
        /* <DEDUP_REMOVED lines=20> */
.L_x_16883:
[----:B------:R-:W-:Y:S05]  /*10c70*/  BSYNC B0 ;  /* 0x0000000000007941 */ /* 0x000fea0003800000 */
.L_x_16882:
[----:B------:R-:W-:Y:S01]  /*10c80*/  IMAD.SHL.U32 R3, R3, 0x100000, RZ ;  /* 0x0010000003037824 */ /* 0x000fe200078e00ff */
[----:B------:R-:W-:-:S04]  /*10c90*/  LEA R5, R0, 0x3b800000, 0x17 ;  /* 0x3b80000000057811 */ /* 0x000fc800078eb8ff */
[----:B------:R-:W-:Y:S01]  /*10ca0*/  LOP3.LUT R36, R5, R3, R36, 0xfe, !PT ;  /* 0x0000000305247212 */ /* 0x000fe200078efe24 */
[----:B------:R-:W-:Y:S06]  /*10cb0*/  BRA `(.L_x_16867) ;  /* 0x0000000000f87947 */ /* 0x000fec0003800000 */
.L_x_16880:
        /* <DEDUP_REMOVED lines=20> */
.L_x_16885:
[----:B------:R-:W-:Y:S05]  /*10e00*/  BSYNC B0 ;  /* 0x0000000000007941 */ /* 0x000fea0003800000 */
.L_x_16884:
[----:B------:R-:W-:Y:S01]  /*10e10*/  IMAD.SHL.U32 R3, R3, 0x200000, RZ ;  /* 0x0020000003037824 */ /* 0x000fe200078e00ff */
[----:B------:R-:W-:-:S04]  /*10e20*/  LEA R5, R0, 0x37800000, 0x17 ;  /* 0x3780000000057811 */ /* 0x000fc800078eb8ff */
[----:B------:R-:W-:Y:S01]  /*10e30*/  LOP3.LUT R36, R5, R3, R36, 0xfe, !PT ;  /* 0x0000000305247212 */ /* 0x000fe200078efe24 */
[----:B------:R-:W-:Y:S06]  /*10e40*/  BRA `(.L_x_16867) ;  /* 0x0000000000947947 */ /* 0x000fec0003800000 */
.L_x_16879:
        /* <DEDUP_REMOVED lines=14> */
.L_x_16866:
        /* <DEDUP_REMOVED lines=16> */
.L_x_16888:
[----:B------:R-:W-:Y:S01]  /*11030*/  IMAD.MOV.U32 R36, RZ, RZ, RZ ;  /* 0x000000ffff247224 */ /* 0x000fe200078e00ff */
[----:B------:R-:W-:Y:S06]  /*11040*/  BRA `(.L_x_16867) ;  /* 0x0000000000147947 */ /* 0x000fec0003800000 */
.L_x_16887:
[----:B------:R-:W2:Y:S02]  /*11050*/  LDG.E.64 R4, desc[UR36][R4.64] ;  /* 0x0000002404047981 */ /* 0x000ea4000c1e1b00 */
[----:B--2---:R0:W2:Y:S01]  /*11060*/  I2F.U64 R36, R4 ;  /* 0x0000000400247312 */ /* 0x0040a20000301000 */
[----:B------:R-:W-:Y:S05]  /*11070*/  BRA `(.L_x_16867) ;  /* 0x0000000000087947 */ /* 0x000fea0003800000 */
.L_x_16886:
[----:B------:R-:W2:Y:S02]  /*11080*/  LDG.E R4, desc[UR36][R4.64] ;  /* 0x0000002404047981 */ /* 0x000ea4000c1e1900 */
[----:B--2---:R-:W-:-:S07]  /*11090*/  I2FP.F32.U32 R36, R4 ;  /* 0x0000000400247245 */ /* 0x004fce0000201000 */
.L_x_16867:
[----:B------:R-:W-:Y:S05]  /*110a0*/  BSYNC B6 ;  /* 0x0000000000067941 */ /* 0x000fea0003800000 */
.L_x_16861:
        /* <DEDUP_REMOVED lines=20> */
.L_x_16893:
[----:B------:R-:W2:Y:S02]  /*111f0*/  LDG.E.U8 R4, desc[UR36][R4.64] ;  /* 0x0000002404047981 */ /* 0x000ea4000c1e1100 */
[----:B--2---:R-:W-:Y:S01]  /*11200*/  I2FP.F32.U32 R38, R4 ;  /* 0x0000000400267245 */ /* 0x004fe20000201000 */
[----:B------:R-:W-:Y:S06]  /*11210*/  BRA `(.L_x_16895) ;  /* 0x0000000c002c7947 */ /* 0x000fec0003800000 */
.L_x_16892:
        /* <DEDUP_REMOVED lines=9> */
.L_x_16897:
[----:B------:R-:W2:Y:S02]  /*112b0*/  LDG.E R4, desc[UR36][R4.64] ;  /* 0x0000002404047981 */ /* 0x000ea4000c1e1900 */
[----:B--2---:R-:W-:Y:S01]  /*112c0*/  I2FP.F32.S32 R38, R4 ;  /* 0x0000000400267245 */ /* 0x004fe20000201400 */
[----:B------:R-:W-:Y:S06]  /*112d0*/  BRA `(.L_x_16895) ;  /* 0x0000000800fc7947 */ /* 0x000fec0003800000 */
.L_x_16896:
[----:B------:R-:W2:Y:S02]  /*112e0*/  LDG.E.U16 R4, desc[UR36][R4.64] ;  /* 0x0000002404047981 */ /* 0x000ea4000c1e1500 */
[----:B--2---:R0:W2:Y:S01]  /*112f0*/  I2F.S16 R38, R4 ;  /* 0x0000000400267306 */ /* 0x0040a20000101400 */
[----:B------:R-:W-:Y:S05]  /*11300*/  BRA `(.L_x_16895) ;  /* 0x0000000800f07947 */ /* 0x000fea0003800000 */
.L_x_16891:
        /* <DEDUP_REMOVED lines=8> */
.L_x_16899:
[----:B------:R-:W2:Y:S02]  /*11390*/  LDG.E.U16 R4, desc[UR36][R4.64] ;  /* 0x0000002404047981 */ /* 0x000ea4000c1e1500 */
[----:B--2---:R-:W-:Y:S01]  /*113a0*/  HADD2.F32 R38, -RZ, R4.H0_H0 ;  /* 0x20000004ff267230 */ /* 0x004fe20000004100 */
[----:B------:R-:W-:Y:S06]  /*113b0*/  BRA `(.L_x_16895) ;  /* 0x0000000800c47947 */ /* 0x000fec0003800000 */
.L_x_16898:
        /* <DEDUP_REMOVED lines=8> */
.L_x_16901:
[----:B------:R-:W2:Y:S02]  /*11440*/  LDG.E.U16 R4, desc[UR36][R4.64] ;  /* 0x0000002404047981 */ /* 0x000ea4000c1e1500 */
[----:B--2---:R-:W-:Y:S01]  /*11450*/  HADD2.F32 R38, -RZ, R4.H0_H0 ;  /* 0x20000004ff267230 */ /* 0x004fe20000004100 */
[----:B------:R-:W-:Y:S06]  /*11460*/  BRA `(.L_x_16895) ;  /* 0x0000000800987947 */ /* 0x000fec0003800000 */
.L_x_16900:
[----:B------:R-:W2:Y:S01]  /*11470*/  LDG.E.64 R4, desc[UR36][R4.64] ;  /* 0x0000002404047981 */ /* 0x000ea2000c1e1b00 */
[----:B------:R-:W-:Y:S01]  /*11480*/  UMOV UR4, 0xf0000000 ;  /* 0xf000000000047882 */ /* 0x000fe20000000000 */
[----:B------:R-:W-:Y:S01]  /*11490*/  UMOV UR5, 0x380fffff ;  /* 0x380fffff00057882 */ /* 0x000fe20000000000 */
[----:B--2---:R-:W0:Y:S01]  /*114a0*/  F2F.F32.F64 R38, R4 ;  /* 0x0000000400267310 */ /* 0x004e220000301000 */
[----:B------:R-:W-:-:S14]  /*114b0*/  DSETP.GEU.AND P0, PT, |R4|, UR4, PT ;  /* 0x0000000404007e2a */ /* 0x000fdc000bf0e200 */
[----:B0-----:R-:W-:Y:S01]  /*114c0*/  @!P0 FMUL R38, R38, 1.175494350822287508e-38 ;  /* 0x0080000026268820 */ /* 0x001fe20000400000 */
[----:B------:R-:W-:Y:S06]  /*114d0*/  BRA `(.L_x_16895) ;  /* 0x00000008007c7947 */ /* 0x000fec0003800000 */
.L_x_16890:
        /* <DEDUP_REMOVED lines=12> */
.L_x_16904:
[----:B------:R-:W2:Y:S01]  /*115a0*/  LDG.E.64 R4, desc[UR36][R4.64] ;  /* 0x0000002404047981 */ /* 0x000ea2000c1e1b00 */
[----:B------:R-:W-:Y:S01]  /*115b0*/  UMOV UR4, 0xf0000000 ;  /* 0xf000000000047882 */ /* 0x000fe20000000000 */
[----:B------:R-:W-:Y:S01]  /*115c0*/  UMOV UR5, 0x380fffff ;  /* 0x380fffff00057882 */ /* 0x000fe20000000000 */
[----:B--2---:R-:W0:Y:S01]  /*115d0*/  F2F.F32.F64 R38, R4 ;  /* 0x0000000400267310 */ /* 0x004e220000301000 */
[----:B------:R-:W-:-:S14]  /*115e0*/  DSETP.GEU.AND P0, PT, |R4|, UR4, PT ;  /* 0x0000000404007e2a */ /* 0x000fdc000bf0e200 */
[----:B0-----:R-:W-:Y:S01]  /*115f0*/  @!P0 FMUL R38, R38, 1.175494350822287508e-38 ;  /* 0x0080000026268820 */ /* 0x001fe20000400000 */
[----:B------:R-:W-:Y:S06]  /*11600*/  BRA `(.L_x_16895) ;  /* 0x0000000800307947 */ /* 0x000fec0003800000 */
.L_x_16903:
        /* <DEDUP_REMOVED lines=26> */
.L_x_16906:
        /* <DEDUP_REMOVED lines=13> */
.L_x_16905:
[----:B------:R-:W2:Y:S02]  /*11880*/  LDG.E.U16 R4, desc[UR36][R4.64] ;  /* 0x0000002404047981 */ /* 0x000ea4000c1e1500 */
[----:B--2---:R-:W-:Y:S01]  /*11890*/  IMAD.U32 R38, R4, 0x10000, RZ ;  /* 0x0001000004267824 */ /* 0x004fe200078e00ff */
[----:B------:R-:W-:Y:S06]  /*118a0*/  BRA `(.L_x_16895) ;  /* 0x0000000400887947 */ /* 0x000fec0003800000 */
.L_x_16902:
        /* <DEDUP_REMOVED lines=11> */
.L_x_16909:
        /* <DEDUP_REMOVED lines=20> */
.L_x_16911:
[----:B------:R-:W-:Y:S05]  /*11aa0*/  BSYNC B0 ;  /* 0x0000000000007941 */ /* 0x000fea0003800000 */
.L_x_16910:
[----:B------:R-:W-:Y:S01]  /*11ab0*/  IMAD.SHL.U32 R3, R3, 0x100000, RZ ;  /* 0x0010000003037824 */ /* 0x000fe200078e00ff */
[----:B------:R-:W-:-:S04]  /*11ac0*/  LEA R5, R0, 0x3b800000, 0x17 ;  /* 0x3b80000000057811 */ /* 0x000fc800078eb8ff */
[----:B------:R-:W-:Y:S01]  /*11ad0*/  LOP3.LUT R38, R5, R3, R38, 0xfe, !PT ;  /* 0x0000000305267212 */ /* 0x000fe200078efe26 */
[----:B------:R-:W-:Y:S06]  /*11ae0*/  BRA `(.L_x_16895) ;  /* 0x0000000000f87947 */ /* 0x000fec0003800000 */
.L_x_16908:
        /* <DEDUP_REMOVED lines=20> */
.L_x_16913:
[----:B------:R-:W-:Y:S05]  /*11c30*/  BSYNC B0 ;  /* 0x0000000000007941 */ /* 0x000fea0003800000 */
.L_x_16912:
[----:B------:R-:W-:Y:S01]  /*11c40*/  IMAD.SHL.U32 R3, R3, 0x200000, RZ ;  /* 0x0020000003037824 */ /* 0x000fe200078e00ff */
[----:B------:R-:W-:-:S04]  /*11c50*/  LEA R5, R0, 0x37800000, 0x17 ;  /* 0x3780000000057811 */ /* 0x000fc800078eb8ff */
[----:B------:R-:W-:Y:S01]  /*11c60*/  LOP3.LUT R38, R5, R3, R38, 0xfe, !PT ;  /* 0x0000000305267212 */ /* 0x000fe200078efe26 */
[----:B------:R-:W-:Y:S06]  /*11c70*/  BRA `(.L_x_16895) ;  /* 0x0000000000947947 */ /* 0x000fec0003800000 */
.L_x_16907:
        /* <DEDUP_REMOVED lines=14> */
.L_x_16894:
        /* <DEDUP_REMOVED lines=16> */
.L_x_16916:
[----:B------:R-:W-:Y:S01]  /*11e60*/  IMAD.MOV.U32 R38, RZ, RZ, RZ ;  /* 0x000000ffff267224 */ /* 0x000fe200078e00ff */
[----:B------:R-:W-:Y:S06]  /*11e70*/  BRA `(.L_x_16895) ;  /* 0x0000000000147947 */ /* 0x000fec0003800000 */
.L_x_16915:
[----:B------:R-:W2:Y:S02]  /*11e80*/  LDG.E.64 R4, desc[UR36][R4.64] ;  /* 0x0000002404047981 */ /* 0x000ea4000c1e1b00 */
[----:B--2---:R0:W2:Y:S01]  /*11e90*/  I2F.U64 R38, R4 ;  /* 0x0000000400267312 */ /* 0x0040a20000301000 */
[----:B------:R-:W-:Y:S05]  /*11ea0*/  BRA `(.L_x_16895) ;  /* 0x0000000000087947 */ /* 0x000fea0003800000 */
.L_x_16914:
[----:B------:R-:W2:Y:S02]  /*11eb0*/  LDG.E R4, desc[UR36][R4.64] ;  /* 0x0000002404047981 */ /* 0x000ea4000c1e1900 */
[----:B--2---:R-:W-:-:S07]  /*11ec0*/  I2FP.F32.U32 R38, R4 ;  /* 0x0000000400267245 */ /* 0x004fce0000201000 */
.L_x_16895:
[----:B------:R-:W-:Y:S05]  /*11ed0*/  BSYNC B6 ;  /* 0x0000000000067941 */ /* 0x000fea0003800000 */
.L_x_16889:
        /* <DEDUP_REMOVED lines=20> */
.L_x_16921:
[----:B------:R-:W2:Y:S02]  /*12020*/  LDG.E.U8 R4, desc[UR36][R4.64] ;  /* 0x0000002404047981 */ /* 0x000ea4000c1e1100 */
[----:B--2---:R-:W-:Y:S01]  /*12030*/  I2FP.F32.U32 R40, R4 ;  /* 0x0000000400287245 */ /* 0x004fe20000201000 */
[----:B------:R-:W-:Y:S06]  /*12040*/  BRA `(.L_x_16923) ;  /* 0x0000000c002c7947 */ /* 0x000fec0003800000 */
.L_x_16920:
        /* <DEDUP_REMOVED lines=9> */
.L_x_16925:
[----:B------:R-:W2:Y:S02]  /*120e0*/  LDG.E R4, desc[UR36][R4.64] ;  /* 0x0000002404047981 */ /* 0x000ea4000c1e1900 */
[----:B--2---:R-:W-:Y:S01]  /*120f0*/  I2FP.F32.S32 R40, R4 ;  /* 0x0000000400287245 */ /* 0x004fe20000201400 */
[----:B------:R-:W-:Y:S06]  /*12100*/  BRA `(.L_x_16923) ;  /* 0x0000000800fc7947 */ /* 0x000fec0003800000 */
.L_x_16924:
[----:B------:R-:W2:Y:S02]  /*12110*/  LDG.E.U16 R4, desc[UR36][R4.64] ;  /* 0x0000002404047981 */ /* 0x000ea4000c1e1500 */
[----:B--2---:R0:W2:Y:S01]  /*12120*/  I2F.S16 R40, R4 ;  /* 0x0000000400287306 */ /* 0x0040a20000101400 */
[----:B------:R-:W-:Y:S05]  /*12130*/  BRA `(.L_x_16923) ;  /* 0x0000000800f07947 */ /* 0x000fea0003800000 */
.L_x_16919:
        /* <DEDUP_REMOVED lines=8> */
.L_x_16927:
[----:B------:R-:W2:Y:S02]  /*121c0*/  LDG.E.U16 R4, desc[UR36][R4.64] ;  /* 0x0000002404047981 */ /* 0x000ea4000c1e1500 */
[----:B--2---:R-:W-:Y:S01]  /*121d0*/  HADD2.F32 R40, -RZ, R4.H0_H0 ;  /* 0x20000004ff287230 */ /* 0x004fe20000004100 */
[----:B------:R-:W-:Y:S06]  /*121e0*/  BRA `(.L_x_16923) ;  /* 0x0000000800c47947 */ /* 0x000fec0003800000 */
.L_x_16926:
        /* <DEDUP_REMOVED lines=8> */
.L_x_16929:
[----:B------:R-:W2:Y:S02]  /*12270*/  LDG.E.U16 R4, desc[UR36][R4.64] ;  /* 0x0000002404047981 */ /* 0x000ea4000c1e1500 */
[----:B--2---:R-:W-:Y:S01]  /*12280*/  HADD2.F32 R40, -RZ, R4.H0_H0 ;  /* 0x20000004ff287230 */ /* 0x004fe20000004100 */
[----:B------:R-:W-:Y:S06]  /*12290*/  BRA `(.L_x_16923) ;  /* 0x0000000800987947 */ /* 0x000fec0003800000 */
.L_x_16928:
[----:B------:R-:W2:Y:S01]  /*122a0*/  LDG.E.64 R4, desc[UR36][R4.64] ;  /* 0x0000002404047981 */ /* 0x000ea2000c1e1b00 */
[----:B------:R-:W-:Y:S01]  /*122b0*/  UMOV UR4, 0xf0000000 ;  /* 0xf000000000047882 */ /* 0x000fe20000000000 */
[----:B------:R-:W-:Y:S01]  /*122c0*/  UMOV UR5, 0x380fffff ;  /* 0x380fffff00057882 */ /* 0x000fe20000000000 */
[----:B--2---:R-:W0:Y:S01]  /*122d0*/  F2F.F32.F64 R40, R4 ;  /* 0x0000000400287310 */ /* 0x004e220000301000 */
[----:B------:R-:W-:-:S14]  /*122e0*/  DSETP.GEU.AND P0, PT, |R4|, UR4, PT ;  /* 0x0000000404007e2a */ /* 0x000fdc000bf0e200 */
[----:B0-----:R-:W-:Y:S01]  /*122f0*/  @!P0 FMUL R40, R40, 1.175494350822287508e-38 ;  /* 0x0080000028288820 */ /* 0x001fe20000400000 */
[----:B------:R-:W-:Y:S06]  /*12300*/  BRA `(.L_x_16923) ;  /* 0x00000008007c7947 */ /* 0x000fec0003800000 */
.L_x_16918:
        /* <DEDUP_REMOVED lines=12> */
.L_x_16932:
[----:B------:R-:W2:Y:S01]  /*123d0*/  LDG.E.64 R4, desc[UR36][R4.64] ;  /* 0x0000002404047981 */ /* 0x000ea2000c1e1b00 */
[----:B------:R-:W-:Y:S01]  /*123e0*/  UMOV UR4, 0xf0000000 ;  /* 0xf000000000047882 */ /* 0x000fe20000000000 */
[----:B------:R-:W-:Y:S01]  /*123f0*/  UMOV UR5, 0x380fffff ;  /* 0x380fffff00057882 */ /* 0x000fe20000000000 */
[----:B--2---:R-:W0:Y:S01]  /*12400*/  F2F.F32.F64 R40, R4 ;  /* 0x0000000400287310 */ /* 0x004e220000301000 */
[----:B------:R-:W-:-:S14]  /*12410*/  DSETP.GEU.AND P0, PT, |R4|, UR4, PT ;  /* 0x0000000404007e2a */ /* 0x000fdc000bf0e200 */
[----:B0-----:R-:W-:Y:S01]  /*12420*/  @!P0 FMUL R40, R40, 1.175494350822287508e-38 ;  /* 0x0080000028288820 */ /* 0x001fe20000400000 */
[----:B------:R-:W-:Y:S06]  /*12430*/  BRA `(.L_x_16923) ;  /* 0x0000000800307947 */ /* 0x000fec0003800000 */
.L_x_16931:
        /* <DEDUP_REMOVED lines=26> */
.L_x_16934:
        /* <DEDUP_REMOVED lines=13> */
.L_x_16933:
[----:B------:R-:W2:Y:S02]  /*126b0*/  LDG.E.U16 R4, desc[UR36][R4.64] ;  /* 0x0000002404047981 */ /* 0x000ea4000c1e1500 */
[----:B--2---:R-:W-:Y:S01]  /*126c0*/  IMAD.U32 R40, R4, 0x10000, RZ ;  /* 0x0001000004287824 */ /* 0x004fe200078e00ff */
[----:B------:R-:W-:Y:S06]  /*126d0*/  BRA `(.L_x_16923) ;  /* 0x0000000400887947 */ /* 0x000fec0003800000 */
.L_x_16930:
        /* <DEDUP_REMOVED lines=11> */
.L_x_16937:
        /* <DEDUP_REMOVED lines=20> */
.L_x_16939:
[----:B------:R-:W-:Y:S05]  /*128d0*/  BSYNC B0 ;  /* 0x0000000000007941 */ /* 0x000fea0003800000 */
.L_x_16938:
[----:B------:R-:W-:Y:S01]  /*128e0*/  IMAD.SHL.U32 R3, R3, 0x100000, RZ ;  /* 0x0010000003037824 */ /* 0x000fe200078e00ff */
[----:B------:R-:W-:-:S04]  /*128f0*/  LEA R5, R0, 0x3b800000, 0x17 ;  /* 0x3b80000000057811 */ /* 0x000fc800078eb8ff */
[----:B------:R-:W-:Y:S01]  /*12900*/  LOP3.LUT R40, R5, R3, R40, 0xfe, !PT ;  /* 0x0000000305287212 */ /* 0x000fe200078efe28 */
[----:B------:R-:W-:Y:S06]  /*12910*/  BRA `(.L_x_16923) ;  /* 0x0000000000f87947 */ /* 0x000fec0003800000 */
.L_x_16936:
        /* <DEDUP_REMOVED lines=20> */
.L_x_16941:
[----:B------:R-:W-:Y:S05]  /*12a60*/  BSYNC B0 ;  /* 0x0000000000007941 */ /* 0x000fea0003800000 */
.L_x_16940:
[----:B------:R-:W-:Y:S01]  /*12a70*/  IMAD.SHL.U32 R3, R3, 0x200000, RZ ;  /* 0x0020000003037824 */ /* 0x000fe200078e00ff */
[----:B------:R-:W-:-:S04]  /*12a80*/  LEA R5, R0, 0x37800000, 0x17 ;  /* 0x3780000000057811 */ /* 0x000fc800078eb8ff */
[----:B------:R-:W-:Y:S01]  /*12a90*/  LOP3.LUT R40, R5, R3, R40, 0xfe, !PT ;  /* 0x0000000305287212 */ /* 0x000fe200078efe28 */
[----:B------:R-:W-:Y:S06]  /*12aa0*/  BRA `(.L_x_16923) ;  /* 0x0000000000947947 */ /* 0x000fec0003800000 */
.L_x_16935:
        /* <DEDUP_REMOVED lines=14> */
.L_x_16922:
        /* <DEDUP_REMOVED lines=16> */
.L_x_16944:
[----:B------:R-:W-:Y:S01]  /*12c90*/  IMAD.MOV.U32 R40, RZ, RZ, RZ ;  /* 0x000000ffff287224 */ /* 0x000fe200078e00ff */
[----:B------:R-:W-:Y:S06]  /*12ca0*/  BRA `(.L_x_16923) ;  /* 0x0000000000147947 */ /* 0x000fec0003800000 */
.L_x_16943:
[----:B------:R-:W2:Y:S02]  /*12cb0*/  LDG.E.64 R4, desc[UR36][R4.64] ;  /* 0x0000002404047981 */ /* 0x000ea4000c1e1b00 */
[----:B--2---:R0:W2:Y:S01]  /*12cc0*/  I2F.U64 R40, R4 ;  /* 0x0000000400287312 */ /* 0x0040a20000301000 */
[----:B------:R-:W-:Y:S05]  /*12cd0*/  BRA `(.L_x_16923) ;  /* 0x0000000000087947 */ /* 0x000fea0003800000 */
.L_x_16942:
[----:B------:R-:W2:Y:S02]  /*12ce0*/  LDG.E R4, desc[UR36][R4.64] ;  /* 0x0000002404047981 */ /* 0x000ea4000c1e1900 */
[----:B--2---:R-:W-:-:S07]  /*12cf0*/  I2FP.F32.U32 R40, R4 ;  /* 0x0000000400287245 */ /* 0x004fce0000201000 */
.L_x_16923:
[----:B------:R-:W-:Y:S05]  /*12d00*/  BSYNC B6 ;  /* 0x0000000000067941 */ /* 0x000fea0003800000 */
.L_x_16917:
        /* <DEDUP_REMOVED lines=20> */
.L_x_16949:
[----:B------:R-:W2:Y:S02]  /*12e50*/  LDG.E.U8 R4, desc[UR36][R4.64] ;  /* 0x0000002404047981 */ /* 0x000ea4000c1e1100 */
[----:B--2---:R-:W-:Y:S01]  /*12e60*/  I2FP.F32.U32 R42, R4 ;  /* 0x00000004002a7245 */ /* 0x004fe20000201000 */
[----:B------:R-:W-:Y:S06]  /*12e70*/  BRA `(.L_x_16951) ;  /* 0x0000000c002c7947 */ /* 0x000fec0003800000 */
.L_x_16948:
        /* <DEDUP_REMOVED lines=9> */
.L_x_16953:
[----:B------:R-:W2:Y:S02]  /*12f10*/  LDG.E R4, desc[UR36][R4.64] ;  /* 0x0000002404047981 */ /* 0x000ea4000c1e1900 */
[----:B--2---:R-:W-:Y:S01]  /*12f20*/  I2FP.F32.S32 R42, R4 ;  /* 0x00000004002a7245 */ /* 0x004fe20000201400 */
[----:B------:R-:W-:Y:S06]  /*12f30*/  BRA `(.L_x_16951) ;  /* 0x0000000800fc7947 */ /* 0x000fec0003800000 */
.L_x_16952:
[----:B------:R-:W2:Y:S02]  /*12f40*/  LDG.E.U16 R4, desc[UR36][R4.64] ;  /* 0x0000002404047981 */ /* 0x000ea4000c1e1500 */
[----:B--2---:R0:W2:Y:S01]  /*12f50*/  I2F.S16 R42, R4 ;  /* 0x00000004002a7306 */ /* 0x0040a20000101400 */
[----:B------:R-:W-:Y:S05]  /*12f60*/  BRA `(.L_x_16951) ;  /* 0x0000000800f07947 */ /* 0x000fea0003800000 */
.L_x_16947:
        /* <DEDUP_REMOVED lines=8> */
.L_x_16955:
[----:B------:R-:W2:Y:S02]  /*12ff0*/  LDG.E.U16 R4, desc[UR36][R4.64] ;  /* 0x0000002404047981 */ /* 0x000ea4000c1e1500 */
[----:B--2---:R-:W-:Y:S01]  /*13000*/  HADD2.F32 R42, -RZ, R4.H0_H0 ;  /* 0x20000004ff2a7230 */ /* 0x004fe20000004100 */
[----:B------:R-:W-:Y:S06]  /*13010*/  BRA `(.L_x_16951) ;  /* 0x0000000800c47947 */ /* 0x000fec0003800000 */
.L_x_16954:
        /* <DEDUP_REMOVED lines=8> */
.L_x_16957:
[----:B------:R-:W2:Y:S02]  /*130a0*/  LDG.E.U16 R4, desc[UR36][R4.64] ;  /* 0x0000002404047981 */ /* 0x000ea4000c1e1500 */
[----:B--2---:R-:W-:Y:S01]  /*130b0*/  HADD2.F32 R42, -RZ, R4.H0_H0 ;  /* 0x20000004ff2a7230 */ /* 0x004fe20000004100 */
[----:B------:R-:W-:Y:S06]  /*130c0*/  BRA `(.L_x_16951) ;  /* 0x0000000800987947 */ /* 0x000fec0003800000 */
.L_x_16956:
[----:B------:R-:W2:Y:S01]  /*130d0*/  LDG.E.64 R4, desc[UR36][R4.64] ;  /* 0x0000002404047981 */ /* 0x000ea2000c1e1b00 */
[----:B------:R-:W-:Y:S01]  /*130e0*/  UMOV UR4, 0xf0000000 ;  /* 0xf000000000047882 */ /* 0x000fe20000000000 */
[----:B------:R-:W-:Y:S01]  /*130f0*/  UMOV UR5, 0x380fffff ;  /* 0x380fffff00057882 */ /* 0x000fe20000000000 */
[----:B--2---:R-:W0:Y:S01]  /*13100*/  F2F.F32.F64 R42, R4 ;  /* 0x00000004002a7310 */ /* 0x004e220000301000 */
[----:B------:R-:W-:-:S14]  /*13110*/  DSETP.GEU.AND P0, PT, |R4|, UR4, PT ;  /* 0x0000000404007e2a */ /* 0x000fdc000bf0e200 */
[----:B0-----:R-:W-:Y:S01]  /*13120*/  @!P0 FMUL R42, R42, 1.175494350822287508e-38 ;  /* 0x008000002a2a8820 */ /* 0x001fe20000400000 */
[----:B------:R-:W-:Y:S06]  /*13130*/  BRA `(.L_x_16951) ;  /* 0x00000008007c7947 */ /* 0x000fec0003800000 */
.L_x_16946:
        /* <DEDUP_REMOVED lines=12> */
.L_x_16960:
[----:B------:R-:W2:Y:S01]  /*13200*/  LDG.E.64 R4, desc[UR36][R4.64] ;  /* 0x0000002404047981 */ /* 0x000ea2000c1e1b00 */
[----:B------:R-:W-:Y:S01]  /*13210*/  UMOV UR4, 0xf0000000 ;  /* 0xf000000000047882 */ /* 0x000fe20000000000 */
[----:B------:R-:W-:Y:S01]  /*13220*/  UMOV UR5, 0x380fffff ;  /* 0x380fffff00057882 */ /* 0x000fe20000000000 */
[----:B--2---:R-:W0:Y:S01]  /*13230*/  F2F.F32.F64 R42, R4 ;  /* 0x00000004002a7310 */ /* 0x004e220000301000 */
[----:B------:R-:W-:-:S14]  /*13240*/  DSETP.GEU.AND P0, PT, |R4|, UR4, PT ;  /* 0x0000000404007e2a */ /* 0x000fdc000bf0e200 */
[----:B0-----:R-:W-:Y:S01]  /*13250*/  @!P0 FMUL R42, R42, 1.175494350822287508e-38 ;  /* 0x008000002a2a8820 */ /* 0x001fe20000400000 */
[----:B------:R-:W-:Y:S06]  /*13260*/  BRA `(.L_x_16951) ;  /* 0x0000000800307947 */ /* 0x000fec0003800000 */
.L_x_16959:
        /* <DEDUP_REMOVED lines=26> */
.L_x_16962:
        /* <DEDUP_REMOVED lines=13> */
.L_x_16961:
[----:B------:R-:W2:Y:S02]  /*134e0*/  LDG.E.U16 R4, desc[UR36][R4.64] ;  /* 0x0000002404047981 */ /* 0x000ea4000c1e1500 */
[----:B--2---:R-:W-:Y:S01]  /*134f0*/  IMAD.U32 R42, R4, 0x10000, RZ ;  /* 0x00010000042a7824 */ /* 0x004fe200078e00ff */
[----:B------:R-:W-:Y:S06]  /*13500*/  BRA `(.L_x_16951) ;  /* 0x0000000400887947 */ /* 0x000fec0003800000 */
.L_x_16958:
        /* <DEDUP_REMOVED lines=11> */
.L_x_16965:
        /* <DEDUP_REMOVED lines=20> */
.L_x_16967:
[----:B------:R-:W-:Y:S05]  /*13700*/  BSYNC B0 ;  /* 0x0000000000007941 */ /* 0x000fea0003800000 */
.L_x_16966:
[----:B------:R-:W-:Y:S01]  /*13710*/  IMAD.SHL.U32 R3, R3, 0x100000, RZ ;  /* 0x0010000003037824 */ /* 0x000fe200078e00ff */
[----:B------:R-:W-:-:S04]  /*13720*/  LEA R5, R0, 0x3b800000, 0x17 ;  /* 0x3b80000000057811 */ /* 0x000fc800078eb8ff */
[----:B------:R-:W-:Y:S01]  /*13730*/  LOP3.LUT R42, R5, R3, R42, 0xfe, !PT ;  /* 0x00000003052a7212 */ /* 0x000fe200078efe2a */
[----:B------:R-:W-:Y:S06]  /*13740*/  BRA `(.L_x_16951) ;  /* 0x0000000000f87947 */ /* 0x000fec0003800000 */
.L_x_16964:
        /* <DEDUP_REMOVED lines=20> */
.L_x_16969:
[----:B------:R-:W-:Y:S05]  /*13890*/  BSYNC B0 ;  /* 0x0000000000007941 */ /* 0x000fea0003800000 */
.L_x_16968:
[----:B------:R-:W-:Y:S01]  /*138a0*/  IMAD.SHL.U32 R3, R3, 0x200000, RZ ;  /* 0x0020000003037824 */ /* 0x000fe200078e00ff */
[----:B------:R-:W-:-:S04]  /*138b0*/  LEA R5, R0, 0x37800000, 0x17 ;  /* 0x3780000000057811 */ /* 0x000fc800078eb8ff */
[----:B------:R-:W-:Y:S01]  /*138c0*/  LOP3.LUT R42, R5, R3, R42, 0xfe, !PT ;  /* 0x00000003052a7212 */ /* 0x000fe200078efe2a */
[----:B------:R-:W-:Y:S06]  /*138d0*/  BRA `(.L_x_16951) ;  /* 0x0000000000947947 */ /* 0x000fec0003800000 */
.L_x_16963:
        /* <DEDUP_REMOVED lines=14> */
.L_x_16950:
        /* <DEDUP_REMOVED lines=16> */
.L_x_16972:
[----:B------:R-:W-:Y:S01]  /*13ac0*/  IMAD.MOV.U32 R42, RZ, RZ, RZ ;  /* 0x000000ffff2a7224 */ /* 0x000fe200078e00ff */
[----:B------:R-:W-:Y:S06]  /*13ad0*/  BRA `(.L_x_16951) ;  /* 0x0000000000147947 */ /* 0x000fec0003800000 */
.L_x_16971:
[----:B------:R-:W2:Y:S02]  /*13ae0*/  LDG.E.64 R4, desc[UR36][R4.64] ;  /* 0x0000002404047981 */ /* 0x000ea4000c1e1b00 */
[----:B--2---:R0:W2:Y:S01]  /*13af0*/  I2F.U64 R42, R4 ;  /* 0x00000004002a7312 */ /* 0x0040a20000301000 */
[----:B------:R-:W-:Y:S05]  /*13b00*/  BRA `(.L_x_16951) ;  /* 0x0000000000087947 */ /* 0x000fea0003800000 */
.L_x_16970:
[----:B------:R-:W2:Y:S02]  /*13b10*/  LDG.E R4, desc[UR36][R4.64] ;  /* 0x0000002404047981 */ /* 0x000ea4000c1e1900 */
[----:B--2---:R-:W-:-:S07]  /*13b20*/  I2FP.F32.U32 R42, R4 ;  /* 0x00000004002a7245 */ /* 0x004fce0000201000 */
.L_x_16951:
[----:B------:R-:W-:Y:S05]  /*13b30*/  BSYNC B6 ;  /* 0x0000000000067941 */ /* 0x000fea0003800000 */
.L_x_16945:
[----:B------:R-:W-:-:S07]  /*13b40*/  VIADD R43, R43, 0x80 ;  /* 0x000000802b2b7836 */ /* 0x000fce0000000000 */
.L_x_16766:
[----:B------:R-:W-:Y:S05]  /*13b50*/  BSYNC B7 ;  /* 0x0000000000077941 */ /* 0x000fea0003800000 */
.L_x_16765:
        /* <DEDUP_REMOVED lines=29> */
.L_x_16978:
[----:B------:R-:W2:Y:S02]  /*13d30*/  LDG.E.U8 R4, desc[UR36][R4.64] ;  /* 0x0000002404047981 */ /* 0x000ea4000c1e1100 */
[----:B--2---:R-:W-:-:S04]  /*13d40*/  I2FP.F32.U32 R0, R4 ;  /* 0x0000000400007245 */ /* 0x004fc80000201000 */
[----:B------:R-:W-:-:S04]  /*13d50*/  F2FP.F16.F32.PACK_AB R0, RZ, R0 ;  /* 0x00000000ff00723e */ /* 0x000fc800000000ff */
[----:B------:R-:W-:Y:S01]  /*13d60*/  PRMT R32, R0, 0x7610, R32 ;  /* 0x0000761000207816 */ /* 0x000fe20000000020 */
[----:B------:R-:W-:Y:S06]  /*13d70*/  BRA `(.L_x_16980) ;  /* 0x0000000c00bc7947 */ /* 0x000fec0003800000 */
.L_x_16977:
        /* <DEDUP_REMOVED lines=11> */
.L_x_16982:
[----:B------:R-:W2:Y:S02]  /*13e30*/  LDG.E R4, desc[UR36][R4.64] ;  /* 0x0000002404047981 */ /* 0x000ea4000c1e1900 */
[----:B--2---:R-:W-:-:S04]  /*13e40*/  I2FP.F32.S32 R0, R4 ;  /* 0x0000000400007245 */ /* 0x004fc80000201400 */
[----:B------:R-:W-:-:S04]  /*13e50*/  F2FP.F16.F32.PACK_AB R0, RZ, R0 ;  /* 0x00000000ff00723e */ /* 0x000fc800000000ff */
[----:B------:R-:W-:Y:S01]  /*13e60*/  PRMT R32, R0, 0x7610, R32 ;  /* 0x0000761000207816 */ /* 0x000fe20000000020 */
[----:B------:R-:W-:Y:S06]  /*13e70*/  BRA `(.L_x_16980) ;  /* 0x0000000c007c7947 */ /* 0x000fec0003800000 */
.L_x_16981:
[----:B------:R-:W2:Y:S02]  /*13e80*/  LDG.E.U16 R4, desc[UR36][R4.64] ;  /* 0x0000002404047981 */ /* 0x000ea4000c1e1500 */
[----:B--2---:R-:W0:Y:S02]  /*13e90*/  I2F.S16 R0, R4 ;  /* 0x0000000400007306 */ /* 0x004e240000101400 */
[----:B0-----:R-:W-:-:S04]  /*13ea0*/  F2FP.F16.F32.PACK_AB R0, RZ, R0 ;  /* 0x00000000ff00723e */ /* 0x001fc800000000ff */
[----:B------:R-:W-:Y:S01]  /*13eb0*/  PRMT R32, R0, 0x7610, R32 ;  /* 0x0000761000207816 */ /* 0x000fe20000000020 */
[----:B------:R-:W-:Y:S06]  /*13ec0*/  BRA `(.L_x_16980) ;  /* 0x0000000c00687947 */ /* 0x000fec0003800000 */
.L_x_16976:
        /* <DEDUP_REMOVED lines=9> */
.L_x_16984:
[----:B------:R0:W5:Y:S01]  /*13f60*/  LDG.E.U16 R32, desc[UR36][R4.64] ;  /* 0x0000002404207981 */ /* 0x000162000c1e1500 */
[----:B------:R-:W-:Y:S05]  /*13f70*/  BRA `(.L_x_16980) ;  /* 0x0000000c003c7947 */ /* 0x000fea0003800000 */
.L_x_16983:
        /* <DEDUP_REMOVED lines=9> */
.L_x_16986:
[----:B------:R2:W5:Y:S01]  /*14010*/  LDG.E.U16 R32, desc[UR36][R4.64] ;  /* 0x0000002404207981 */ /* 0x000562000c1e1500 */
[----:B------:R-:W-:Y:S05]  /*14020*/  BRA `(.L_x_16980) ;  /* 0x0000000c00107947 */ /* 0x000fea0003800000 */
.L_x_16985:
        /* <DEDUP_REMOVED lines=9> */
.L_x_16975:
        /* <DEDUP_REMOVED lines=14> */
.L_x_16989:
        /* <DEDUP_REMOVED lines=9> */
.L_x_16988:
        /* <DEDUP_REMOVED lines=28> */
.L_x_16991:
        /* <DEDUP_REMOVED lines=15> */
.L_x_16990:
[----:B------:R-:W2:Y:S02]  /*144e0*/  LDG.E.U16 R0, desc[UR36][R4.64] ;  /* 0x0000002404007981 */ /* 0x000ea4000c1e1500 */
[----:B--2---:R-:W-:-:S05]  /*144f0*/  IMAD.U32 R0, R0, 0x10000, RZ ;  /* 0x0001000000007824 */ /* 0x004fca00078e00ff */
[----:B------:R-:W-:-:S04]  /*14500*/  F2FP.F16.F32.PACK_AB R0, RZ, R0 ;  /* 0x00000000ff00723e */ /* 0x000fc800000000ff */
[----:B------:R-:W-:Y:S01]  /*14510*/  PRMT R32, R0, 0x7610, R32 ;  /* 0x0000761000207816 */ /* 0x000fe20000000020 */
[----:B------:R-:W-:Y:S06]  /*14520*/  BRA `(.L_x_16980) ;  /* 0x0000000400d07947 */ /* 0x000fec0003800000 */
.L_x_16987:
        /* <DEDUP_REMOVED lines=13> */
.L_x_16994:
        /* <DEDUP_REMOVED lines=21> */
.L_x_16998:
[----:B------:R-:W-:Y:S05]  /*14750*/  BSYNC B1 ;  /* 0x0000000000017941 */ /* 0x000fea0003800000 */
.L_x_16997:
[----:B------:R-:W-:Y:S01]  /*14760*/  LEA R5, R0, 0x3b800000, 0x17 ;  /* 0x3b80000000057811 */ /* 0x000fe200078eb8ff */
[----:B------:R-:W-:-:S05]  /*14770*/  IMAD.SHL.U32 R0, R3, 0x100000, RZ ;  /* 0x0010000003007824 */ /* 0x000fca00078e00ff */
[----:B------:R-:W-:-:S07]  /*14780*/  LOP3.LUT R0, R5, R0, R6, 0xfe, !PT ;  /* 0x0000000005007212 */ /* 0x000fce00078efe06 */
.L_x_16996:
[----:B------:R-:W-:Y:S05]  /*14790*/  BSYNC B0 ;  /* 0x0000000000007941 */ /* 0x000fea0003800000 */
.L_x_16995:
[----:B------:R-:W-:-:S04]  /*147a0*/  F2FP.F16.F32.PACK_AB R0, RZ, R0 ;  /* 0x00000000ff00723e */ /* 0x000fc800000000ff */
[----:B------:R-:W-:Y:S01]  /*147b0*/  PRMT R32, R0, 0x7610, R32 ;  /* 0x0000761000207816 */ /* 0x000fe20000000020 */
[----:B------:R-:W-:Y:S06]  /*147c0*/  BRA `(.L_x_16980) ;  /* 0x0000000400287947 */ /* 0x000fec0003800000 */
.L_x_16993:
        /* <DEDUP_REMOVED lines=21> */
.L_x_17002:
[----:B------:R-:W-:Y:S05]  /*14920*/  BSYNC B1 ;  /* 0x0000000000017941 */ /* 0x000fea0003800000 */
.L_x_17001:
[----:B------:R-:W-:Y:S01]  /*14930*/  LEA R5, R0, 0x37800000, 0x17 ;  /* 0x3780000000057811 */ /* 0x000fe200078eb8ff */
[----:B------:R-:W-:-:S05]  /*14940*/  IMAD.SHL.U32 R0, R3, 0x200000, RZ ;  /* 0x0020000003007824 */ /* 0x000fca00078e00ff */
[----:B------:R-:W-:-:S07]  /*14950*/  LOP3.LUT R0, R5, R0, R6, 0xfe, !PT ;  /* 0x0000000005007212 */ /* 0x000fce00078efe06 */
.L_x_17000:
[----:B------:R-:W-:Y:S05]  /*14960*/  BSYNC B0 ;  /* 0x0000000000007941 */ /* 0x000fea0003800000 */
.L_x_16999:
[----:B------:R-:W-:-:S04]  /*14970*/  F2FP.F16.F32.PACK_AB R0, RZ, R0 ;  /* 0x00000000ff00723e */ /* 0x000fc800000000ff */
[----:B------:R-:W-:Y:S01]  /*14980*/  PRMT R32, R0, 0x7610, R32 ;  /* 0x0000761000207816 */ /* 0x000fe20000000020 */
[----:B------:R-:W-:Y:S06]  /*14990*/  BRA `(.L_x_16980) ;  /* 0x0000000000b47947 */ /* 0x000fec0003800000 */
.L_x_16992:
        /* <DEDUP_REMOVED lines=14> */
.L_x_17006:
[----:B------:R-:W-:Y:S05]  /*14a80*/  BSYNC B0 ;  /* 0x0000000000007941 */ /* 0x000fea0003800000 */
.L_x_17005:
[----:B------:R-:W-:-:S04]  /*14a90*/  F2FP.F16.F32.PACK_AB R0, RZ, R0 ;  /* 0x00000000ff00723e */ /* 0x000fc800000000ff */
[----:B------:R-:W-:Y:S01]  /*14aa0*/  PRMT R32, R0, 0x7610, R32 ;  /* 0x0000761000207816 */ /* 0x000fe20000000020 */
[----:B------:R-:W-:Y:S06]  /*14ab0*/  BRA `(.L_x_16980) ;  /* 0x00000000006c7947 */ /* 0x000fec0003800000 */
.L_x_16979:
        /* <DEDUP_REMOVED lines=16> */
.L_x_17007:
[----:B------:R-:W-:Y:S01]  /*14bc0*/  PRMT R32, RZ, 0x7610, R32 ;  /* 0x00007610ff207816 */ /* 0x000fe20000000020 */
[----:B------:R-:W-:Y:S06]  /*14bd0*/  BRA `(.L_x_16980) ;  /* 0x0000000000247947 */ /* 0x000fec0003800000 */
.L_x_17004:
[----:B------:R-:W2:Y:S02]  /*14be0*/  LDG.E.64 R4, desc[UR36][R4.64] ;  /* 0x0000002404047981 */ /* 0x000ea4000c1e1b00 */
[----:B--2---:R-:W0:Y:S02]  /*14bf0*/  I2F.U64 R0, R4 ;  /* 0x0000000400007312 */ /* 0x004e240000301000 */
[----:B0-----:R-:W-:-:S04]  /*14c00*/  F2FP.F16.F32.PACK_AB R0, RZ, R0 ;  /* 0x00000000ff00723e */ /* 0x001fc800000000ff */
[----:B------:R-:W-:Y:S01]  /*14c10*/  PRMT R32, R0, 0x7610, R32 ;  /* 0x0000761000207816 */ /* 0x000fe20000000020 */
[----:B------:R-:W-:Y:S06]  /*14c20*/  BRA `(.L_x_16980) ;  /* 0x0000000000107947 */ /* 0x000fec0003800000 */
.L_x_17003:
[----:B------:R-:W2:Y:S02]  /*14c30*/  LDG.E R4, desc[UR36][R4.64] ;  /* 0x0000002404047981 */ /* 0x000ea4000c1e1900 */
[----:B--2---:R-:W-:-:S04]  /*14c40*/  I2FP.F32.U32 R0, R4 ;  /* 0x0000000400007245 */ /* 0x004fc80000201000 */
[----:B------:R-:W-:-:S04]  /*14c50*/  F2FP.F16.F32.PACK_AB R0, RZ, R0 ;  /* 0x00000000ff00723e */ /* 0x000fc800000000ff */
[----:B------:R-:W-:-:S07]  /*14c60*/  PRMT R32, R0, 0x7610, R32 ;  /* 0x0000761000207816 */ /* 0x000fce0000000020 */
.L_x_16980:
[----:B------:R-:W1:Y:S01]  /*14c70*/  LDC.U8 R6, c[0x0][0x26d] ;  /* 0x00009b40ff067b82 */ /* 0x000e620000000000 */
[----:B------:R-:W-:Y:S02]  /*14c80*/  ULDC UR4, c[0x0][0x278] ;  /* 0x00009e0000047ab9 */ /* 0x000fe40000000800 */
        /* <DEDUP_REMOVED lines=20> */
.L_x_17011:
[----:B------:R-:W2:Y:S02]  /*14dd0*/  LDG.E.U8 R4, desc[UR36][R4.64] ;  /* 0x0000002404047981 */ /* 0x000ea4000c1e1100 */
[----:B--2---:R-:W-:-:S04]  /*14de0*/  I2FP.F32.U32 R0, R4 ;  /* 0x0000000400007245 */ /* 0x004fc80000201000 */
[----:B------:R-:W-:-:S04]  /*14df0*/  F2FP.F16.F32.PACK_AB R0, RZ, R0 ;  /* 0x00000000ff00723e */ /* 0x000fc800000000ff */
[----:B------:R-:W-:Y:S01]  /*14e00*/  PRMT R44, R0, 0x7610, R44 ;  /* 0x00007610002c7816 */ /* 0x000fe2000000002c */
[----:B------:R-:W-:Y:S06]  /*14e10*/  BRA `(.L_x_17013) ;  /* 0x0000000c00bc7947 */ /* 0x000fec0003800000 */
.L_x_17010:
        /* <DEDUP_REMOVED lines=11> */
.L_x_17015:
[----:B------:R-:W2:Y:S02]  /*14ed0*/  LDG.E R4, desc[UR36][R4.64] ;  /* 0x0000002404047981 */ /* 0x000ea4000c1e1900 */
[----:B--2---:R-:W-:-:S04]  /*14ee0*/  I2FP.F32.S32 R0, R4 ;  /* 0x0000000400007245 */ /* 0x004fc80000201400 */
[----:B------:R-:W-:-:S04]  /*14ef0*/  F2FP.F16.F32.PACK_AB R0, RZ, R0 ;  /* 0x00000000ff00723e */ /* 0x000fc800000000ff */
[----:B------:R-:W-:Y:S01]  /*14f00*/  PRMT R44, R0, 0x7610, R44 ;  /* 0x00007610002c7816 */ /* 0x000fe2000000002c */
[----:B------:R-:W-:Y:S06]  /*14f10*/  BRA `(.L_x_17013) ;  /* 0x0000000c007c7947 */ /* 0x000fec0003800000 */
.L_x_17014:
[----:B------:R-:W2:Y:S02]  /*14f20*/  LDG.E.U16 R4, desc[UR36][R4.64] ;  /* 0x0000002404047981 */ /* 0x000ea4000c1e1500 */
[----:B--2---:R-:W0:Y:S02]  /*14f30*/  I2F.S16 R0, R4 ;  /* 0x0000000400007306 */ /* 0x004e240000101400 */
[----:B0-----:R-:W-:-:S04]  /*14f40*/  F2FP.F16.F32.PACK_AB R0, RZ, R0 ;  /* 0x00000000ff00723e */ /* 0x001fc800000000ff */
[----:B------:R-:W-:Y:S01]  /*14f50*/  PRMT R44, R0, 0x7610, R44 ;  /* 0x00007610002c7816 */ /* 0x000fe2000000002c */
[----:B------:R-:W-:Y:S06]  /*14f60*/  BRA `(.L_x_17013) ;  /* 0x0000000c00687947 */ /* 0x000fec0003800000 */
.L_x_17009:
        /* <DEDUP_REMOVED lines=9> */
.L_x_17017:
[----:B------:R1:W5:Y:S01]  /*15000*/  LDG.E.U16 R44, desc[UR36][R4.64] ;  /* 0x00000024042c7981 */ /* 0x000362000c1e1500 */
[----:B------:R-:W-:Y:S05]  /*15010*/  BRA `(.L_x_17013) ;  /* 0x0000000c003c7947 */ /* 0x000fea0003800000 */
.L_x_17016:
        /* <DEDUP_REMOVED lines=9> */
.L_x_17019:
[----:B------:R0:W5:Y:S01]  /*150b0*/  LDG.E.U16 R44, desc[UR36][R4.64] ;  /* 0x00000024042c7981 */ /* 0x000162000c1e1500 */
[----:B------:R-:W-:Y:S05]  /*150c0*/  BRA `(.L_x_17013) ;  /* 0x0000000c00107947 */ /* 0x000fea0003800000 */
.L_x_17018:
        /* <DEDUP_REMOVED lines=9> */
.L_x_17008:
        /* <DEDUP_REMOVED lines=14> */
.L_x_17022:
        /* <DEDUP_REMOVED lines=9> */
.L_x_17021:
        /* <DEDUP_REMOVED lines=28> */
.L_x_17024:
        /* <DEDUP_REMOVED lines=15> */
.L_x_17023:
[----:B------:R-:W2:Y:S02]  /*15580*/  LDG.E.U16 R0, desc[UR36][R4.64] ;  /* 0x0000002404007981 */ /* 0x000ea4000c1e1500 */
[----:B--2---:R-:W-:-:S05]  /*15590*/  IMAD.U32 R0, R0, 0x10000, RZ ;  /* 0x0001000000007824 */ /* 0x004fca00078e00ff */
[----:B------:R-:W-:-:S04]  /*155a0*/  F2FP.F16.F32.PACK_AB R0, RZ, R0 ;  /* 0x00000000ff00723e */ /* 0x000fc800000000ff */
[----:B------:R-:W-:Y:S01]  /*155b0*/  PRMT R44, R0, 0x7610, R44 ;  /* 0x00007610002c7816 */ /* 0x000fe2000000002c */
[----:B------:R-:W-:Y:S06]  /*155c0*/  BRA `(.L_x_17013) ;  /* 0x0000000400d07947 */ /* 0x000fec0003800000 */
.L_x_17020:
        /* <DEDUP_REMOVED lines=13> */
.L_x_17027:
        /* <DEDUP_REMOVED lines=21> */
.L_x_17031:
[----:B------:R-:W-:Y:S05]  /*157f0*/  BSYNC B1 ;  /* 0x0000000000017941 */ /* 0x000fea0003800000 */
.L_x_17030:
[----:B------:R-:W-:Y:S01]  /*15800*/  LEA R5, R0, 0x3b800000, 0x17 ;  /* 0x3b80000000057811 */ /* 0x000fe200078eb8ff */
[----:B------:R-:W-:-:S05]  /*15810*/  IMAD.SHL.U32 R0, R3, 0x100000, RZ ;  /* 0x0010000003007824 */ /* 0x000fca00078e00ff */
[----:B------:R-:W-:-:S07]  /*15820*/  LOP3.LUT R0, R5, R0, R6, 0xfe, !PT ;  /* 0x0000000005007212 */ /* 0x000fce00078efe06 */
.L_x_17029:
[----:B------:R-:W-:Y:S05]  /*15830*/  BSYNC B0 ;  /* 0x0000000000007941 */ /* 0x000fea0003800000 */
.L_x_17028:
[----:B------:R-:W-:-:S04]  /*15840*/  F2FP.F16.F32.PACK_AB R0, RZ, R0 ;  /* 0x00000000ff00723e */ /* 0x000fc800000000ff */
[----:B------:R-:W-:Y:S01]  /*15850*/  PRMT R44, R0, 0x7610, R44 ;  /* 0x00007610002c7816 */ /* 0x000fe2000000002c */
[----:B------:R-:W-:Y:S06]  /*15860*/  BRA `(.L_x_17013) ;  /* 0x0000000400287947 */ /* 0x000fec0003800000 */
.L_x_17026:
        /* <DEDUP_REMOVED lines=21> */
.L_x_17035:
[----:B------:R-:W-:Y:S05]  /*159c0*/  BSYNC B1 ;  /* 0x0000000000017941 */ /* 0x000fea0003800000 */
.L_x_17034:
[----:B------:R-:W-:Y:S01]  /*159d0*/  LEA R5, R0, 0x37800000, 0x17 ;  /* 0x3780000000057811 */ /* 0x000fe200078eb8ff */
[----:B------:R-:W-:-:S05]  /*159e0*/  IMAD.SHL.U32 R0, R3, 0x200000, RZ ;  /* 0x0020000003007824 */ /* 0x000fca00078e00ff */
[----:B------:R-:W-:-:S07]  /*159f0*/  LOP3.LUT R0, R5, R0, R6, 0xfe, !PT ;  /* 0x0000000005007212 */ /* 0x000fce00078efe06 */
.L_x_17033:
[----:B------:R-:W-:Y:S05]  /*15a00*/  BSYNC B0 ;  /* 0x0000000000007941 */ /* 0x000fea0003800000 */
.L_x_17032:
[----:B------:R-:W-:-:S04]  /*15a10*/  F2FP.F16.F32.PACK_AB R0, RZ, R0 ;  /* 0x00000000ff00723e */ /* 0x000fc800000000ff */
[----:B------:R-:W-:Y:S01]  /*15a20*/  PRMT R44, R0, 0x7610, R44 ;  /* 0x00007610002c7816 */ /* 0x000fe2000000002c */
[----:B------:R-:W-:Y:S06]  /*15a30*/  BRA `(.L_x_17013) ;  /* 0x0000000000b47947 */ /* 0x000fec0003800000 */
.L_x_17025:
        /* <DEDUP_REMOVED lines=14> */
.L_x_17039:
[----:B------:R-:W-:Y:S05]  /*15b20*/  BSYNC B0 ;  /* 0x0000000000007941 */ /* 0x000fea0003800000 */
.L_x_17038:
[----:B------:R-:W-:-:S04]  /*15b30*/  F2FP.F16.F32.PACK_AB R0, RZ, R0 ;  /* 0x00000000ff00723e */ /* 0x000fc800000000ff */
[----:B------:R-:W-:Y:S01]  /*15b40*/  PRMT R44, R0, 0x7610, R44 ;  /* 0x00007610002c7816 */ /* 0x000fe2000000002c */
[----:B------:R-:W-:Y:S06]  /*15b50*/  BRA `(.L_x_17013) ;  /* 0x00000000006c7947 */ /* 0x000fec0003800000 */
.L_x_17012:
        /* <DEDUP_REMOVED lines=16> */
.L_x_17040:
[----:B------:R-:W-:Y:S01]  /*15c60*/  PRMT R44, RZ, 0x7610, R44 ;  /* 0x00007610ff2c7816 */ /* 0x000fe2000000002c */
[----:B------:R-:W-:Y:S06]  /*15c70*/  BRA `(.L_x_17013) ;  /* 0x0000000000247947 */ /* 0x000fec0003800000 */
.L_x_17037:
[----:B------:R-:W2:Y:S02]  /*15c80*/  LDG.E.64 R4, desc[UR36][R4.64] ;  /* 0x0000002404047981 */ /* 0x000ea4000c1e1b00 */
[----:B--2---:R-:W0:Y:S02]  /*15c90*/  I2F.U64 R0, R4 ;  /* 0x0000000400007312 */ /* 0x004e240000301000 */
[----:B0-----:R-:W-:-:S04]  /*15ca0*/  F2FP.F16.F32.PACK_AB R0, RZ, R0 ;  /* 0x00000000ff00723e */ /* 0x001fc800000000ff */
[----:B------:R-:W-:Y:S01]  /*15cb0*/  PRMT R44, R0, 0x7610, R44 ;  /* 0x00007610002c7816 */ /* 0x000fe2000000002c */
[----:B------:R-:W-:Y:S06]  /*15cc0*/  BRA `(.L_x_17013) ;  /* 0x0000000000107947 */ /* 0x000fec0003800000 */
.L_x_17036:
[----:B------:R-:W2:Y:S02]  /*15cd0*/  LDG.E R4, desc[UR36][R4.64] ;  /* 0x0000002404047981 */ /* 0x000ea4000c1e1900 */
[----:B--2---:R-:W-:-:S04]  /*15ce0*/  I2FP.F32.U32 R0, R4 ;  /* 0x0000000400007245 */ /* 0x004fc80000201000 */
[----:B------:R-:W-:-:S04]  /*15cf0*/  F2FP.F16.F32.PACK_AB R0, RZ, R0 ;  /* 0x00000000ff00723e */ /* 0x000fc800000000ff */
[----:B------:R-:W-:-:S07]  /*15d00*/  PRMT R44, R0, 0x7610, R44 ;  /* 0x00007610002c7816 */ /* 0x000fce000000002c */
.L_x_17013:
[----:B------:R-:W2:Y:S01]  /*15d10*/  LDC.U8 R6, c[0x0][0x26e] ;  /* 0x00009b80ff067b82 */ /* 0x000ea20000000000 */
[----:B------:R-:W-:Y:S01]  /*15d20*/  ULDC UR4, c[0x0][0x27c] ;  /* 0x00009f0000047ab9 */ /* 0x000fe20000000800 */
[----:B------:R-:W-:Y:S01]  /*15d30*/  BSSY B6, `(.L_x_17041) ;  /* 0x00000e1000067945 */ /* 0x000fe20003800000 */
[----:B------:R-:W-:-:S05]  /*15d40*/  IMAD R3, R43, UR4, RZ ;  /* 0x000000042b037c24 */ /* 0x000fca000f8e02ff */
[----:B01----:R-:W0:Y:S01]  /*15d50*/  LDC.64 R4, c[0x0][0x240] ;  /* 0x00009000ff047b82 */ /* 0x003e220000000a00 */
        /* <DEDUP_REMOVED lines=16> */
.L_x_17045:
[----:B------:R-:W2:Y:S02]  /*15e60*/  LDG.E.U8 R4, desc[UR36][R4.64] ;  /* 0x0000002404047981 */ /* 0x000ea4000c1e1100 */
[----:B--2---:R-:W-:Y:S01]  /*15e70*/  I2FP.F32.U32 R45, R4 ;  /* 0x00000004002d7245 */ /* 0x004fe20000201000 */
[----:B------:R-:W-:Y:S06]  /*15e80*/  BRA `(.L_x_17047) ;  /* 0x0000000c002c7947 */ /* 0x000fec0003800000 */
.L_x_17044:
        /* <DEDUP_REMOVED lines=9> */
.L_x_17049:
[----:B------:R-:W2:Y:S02]  /*15f20*/  LDG.E R4, desc[UR36][R4.64] ;  /* 0x0000002404047981 */ /* 0x000ea4000c1e1900 */
[----:B--2---:R-:W-:Y:S01]  /*15f30*/  I2FP.F32.S32 R45, R4 ;  /* 0x00000004002d7245 */ /* 0x004fe20000201400 */
[----:B------:R-:W-:Y:S06]  /*15f40*/  BRA `(.L_x_17047) ;  /* 0x0000000800fc7947 */ /* 0x000fec0003800000 */
.L_x_17048:
[----:B------:R-:W2:Y:S02]  /*15f50*/  LDG.E.U16 R4, desc[UR36][R4.64] ;  /* 0x0000002404047981 */ /* 0x000ea4000c1e1500 */
[----:B--2---:R0:W1:Y:S01]  /*15f60*/  I2F.S16 R45, R4 ;  /* 0x00000004002d7306 */ /* 0x0040620000101400 */
[----:B------:R-:W-:Y:S05]  /*15f70*/  BRA `(.L_x_17047) ;  /* 0x0000000800f07947 */ /* 0x000fea0003800000 */
.L_x_17043:
        /* <DEDUP_REMOVED lines=8> */
.L_x_17051:
[----:B------:R-:W2:Y:S02]  /*16000*/  LDG.E.U16 R4, desc[UR36][R4.64] ;  /* 0x0000002404047981 */ /* 0x000ea4000c1e1500 */
[----:B--2---:R-:W-:Y:S01]  /*16010*/  HADD2.F32 R45, -RZ, R4.H0_H0 ;  /* 0x20000004ff2d7230 */ /* 0x004fe20000004100 */
[----:B------:R-:W-:Y:S06]  /*16020*/  BRA `(.L_x_17047) ;  /* 0x0000000800c47947 */ /* 0x000fec0003800000 */
.L_x_17050:
        /* <DEDUP_REMOVED lines=8> */
.L_x_17053:
[----:B------:R-:W2:Y:S02]  /*160b0*/  LDG.E.U16 R4, desc[UR36][R4.64] ;  /* 0x0000002404047981 */ /* 0x000ea4000c1e1500 */
[----:B--2---:R-:W-:Y:S01]  /*160c0*/  HADD2.F32 R45, -RZ, R4.H0_H0 ;  /* 0x20000004ff2d7230 */ /* 0x004fe20000004100 */
[----:B------:R-:W-:Y:S06]  /*160d0*/  BRA `(.L_x_17047) ;  /* 0x0000000800987947 */ /* 0x000fec0003800000 */
.L_x_17052:
[----:B------:R-:W2:Y:S01]  /*160e0*/  LDG.E.64 R4, desc[UR36][R4.64] ;  /* 0x0000002404047981 */ /* 0x000ea2000c1e1b00 */
[----:B------:R-:W-:Y:S01]  /*160f0*/  UMOV UR4, 0xf0000000 ;  /* 0xf000000000047882 */ /* 0x000fe20000000000 */
[----:B------:R-:W-:Y:S01]  /*16100*/  UMOV UR5, 0x380fffff ;  /* 0x380fffff00057882 */ /* 0x000fe20000000000 */
[----:B--2---:R-:W0:Y:S01]  /*16110*/  F2F.F32.F64 R45, R4 ;  /* 0x00000004002d7310 */ /* 0x004e220000301000 */
[----:B------:R-:W-:-:S14]  /*16120*/  DSETP.GEU.AND P0, PT, |R4|, UR4, PT ;  /* 0x0000000404007e2a */ /* 0x000fdc000bf0e200 */
[----:B0-----:R-:W-:Y:S01]  /*16130*/  @!P0 FMUL R45, R45, 1.175494350822287508e-38 ;  /* 0x008000002d2d8820 */ /* 0x001fe20000400000 */
[----:B------:R-:W-:Y:S06]  /*16140*/  BRA `(.L_x_17047) ;  /* 0x00000008007c7947 */ /* 0x000fec0003800000 */
.L_x_17042:
        /* <DEDUP_REMOVED lines=12> */
.L_x_17056:
[----:B------:R-:W2:Y:S01]  /*16210*/  LDG.E.64 R4, desc[UR36][R4.64] ;  /* 0x0000002404047981 */ /* 0x000ea2000c1e1b00 */
[----:B------:R-:W-:Y:S01]  /*16220*/  UMOV UR4, 0xf0000000 ;  /* 0xf000000000047882 */ /* 0x000fe20000000000 */
[----:B------:R-:W-:Y:S01]  /*16230*/  UMOV UR5, 0x380fffff ;  /* 0x380fffff00057882 */ /* 0x000fe20000000000 */
[----:B--2---:R-:W0:Y:S01]  /*16240*/  F2F.F32.F64 R45, R4 ;  /* 0x00000004002d7310 */ /* 0x004e220000301000 */
[----:B------:R-:W-:-:S14]  /*16250*/  DSETP.GEU.AND P0, PT, |R4|, UR4, PT ;  /* 0x0000000404007e2a */ /* 0x000fdc000bf0e200 */
[----:B0-----:R-:W-:Y:S01]  /*16260*/  @!P0 FMUL R45, R45, 1.175494350822287508e-38 ;  /* 0x008000002d2d8820 */ /* 0x001fe20000400000 */
[----:B------:R-:W-:Y:S06]  /*16270*/  BRA `(.L_x_17047) ;  /* 0x0000000800307947 */ /* 0x000fec0003800000 */
.L_x_17055:
        /* <DEDUP_REMOVED lines=26> */
.L_x_17058:
        /* <DEDUP_REMOVED lines=13> */
.L_x_17057:
[----:B------:R-:W2:Y:S02]  /*164f0*/  LDG.E.U16 R4, desc[UR36][R4.64] ;  /* 0x0000002404047981 */ /* 0x000ea4000c1e1500 */
[----:B--2---:R-:W-:Y:S01]  /*16500*/  IMAD.U32 R45, R4, 0x10000, RZ ;  /* 0x00010000042d7824 */ /* 0x004fe200078e00ff */
[----:B------:R-:W-:Y:S06]  /*16510*/  BRA `(.L_x_17047) ;  /* 0x0000000400887947 */ /* 0x000fec0003800000 */
.L_x_17054:
        /* <DEDUP_REMOVED lines=11> */
.L_x_17061:
        /* <DEDUP_REMOVED lines=20> */
.L_x_17063:
[----:B------:R-:W-:Y:S05]  /*16710*/  BSYNC B0 ;  /* 0x0000000000007941 */ /* 0x000fea0003800000 */
.L_x_17062:
[----:B------:R-:W-:Y:S01]  /*16720*/  IMAD.SHL.U32 R3, R3, 0x100000, RZ ;  /* 0x0010000003037824 */ /* 0x000fe200078e00ff */
[----:B------:R-:W-:-:S04]  /*16730*/  LEA R0, R0, 0x3b800000, 0x17 ;  /* 0x3b80000000007811 */ /* 0x000fc800078eb8ff */
[----:B------:R-:W-:Y:S01]  /*16740*/  LOP3.LUT R45, R0, R3, R45, 0xfe, !PT ;  /* 0x00000003002d7212 */ /* 0x000fe200078efe2d */
[----:B------:R-:W-:Y:S06]  /*16750*/  BRA `(.L_x_17047) ;  /* 0x0000000000f87947 */ /* 0x000fec0003800000 */
.L_x_17060:
        /* <DEDUP_REMOVED lines=20> */
.L_x_17065:
[----:B------:R-:W-:Y:S05]  /*168a0*/  BSYNC B0 ;  /* 0x0000000000007941 */ /* 0x000fea0003800000 */
.L_x_17064:
[----:B------:R-:W-:Y:S01]  /*168b0*/  IMAD.SHL.U32 R3, R3, 0x200000, RZ ;  /* 0x0020000003037824 */ /* 0x000fe200078e00ff */
[----:B------:R-:W-:-:S04]  /*168c0*/  LEA R0, R0, 0x37800000, 0x17 ;  /* 0x3780000000007811 */ /* 0x000fc800078eb8ff */
[----:B------:R-:W-:Y:S01]  /*168d0*/  LOP3.LUT R45, R0, R3, R45, 0xfe, !PT ;  /* 0x00000003002d7212 */ /* 0x000fe200078efe2d */
[----:B------:R-:W-:Y:S06]  /*168e0*/  BRA `(.L_x_17047) ;  /* 0x0000000000947947 */ /* 0x000fec0003800000 */
.L_x_17059:
        /* <DEDUP_REMOVED lines=14> */
.L_x_17046:
        /* <DEDUP_REMOVED lines=16> */
.L_x_17068:
[----:B------:R-:W-:Y:S01]  /*16ad0*/  IMAD.MOV.U32 R45, RZ, RZ, RZ ;  /* 0x000000ffff2d7224 */ /* 0x000fe200078e00ff */
[----:B------:R-:W-:Y:S06]  /*16ae0*/  BRA `(.L_x_17047) ;  /* 0x0000000000147947 */ /* 0x000fec0003800000 */
.L_x_17067:
[----:B------:R-:W2:Y:S02]  /*16af0*/  LDG.E.64 R4, desc[UR36][R4.64] ;  /* 0x0000002404047981 */ /* 0x000ea4000c1e1b00 */
[----:B--2---:R0:W1:Y:S01]  /*16b00*/  I2F.U64 R45, R4 ;  /* 0x00000004002d7312 */ /* 0x0040620000301000 */
[----:B------:R-:W-:Y:S05]  /*16b10*/  BRA `(.L_x_17047) ;  /* 0x0000000000087947 */ /* 0x000fea0003800000 */
.L_x_17066:
[----:B------:R-:W2:Y:S02]  /*16b20*/  LDG.E R4, desc[UR36][R4.64] ;  /* 0x0000002404047981 */ /* 0x000ea4000c1e1900 */
[----:B--2---:R-:W-:-:S07]  /*16b30*/  I2FP.F32.U32 R45, R4 ;  /* 0x00000004002d7245 */ /* 0x004fce0000201000 */
.L_x_17047:
[----:B------:R-:W-:Y:S05]  /*16b40*/  BSYNC B6 ;  /* 0x0000000000067941 */ /* 0x000fea0003800000 */
.L_x_17041:
        /* <DEDUP_REMOVED lines=21> */
.L_x_17073:
[----:B------:R-:W2:Y:S02]  /*16ca0*/  LDG.E.U8 R4, desc[UR36][R4.64] ;  /* 0x0000002404047981 */ /* 0x000ea4000c1e1100 */
[----:B--2---:R-:W-:Y:S01]  /*16cb0*/  I2FP.F32.U32 R46, R4 ;  /* 0x00000004002e7245 */ /* 0x004fe20000201000 */
[----:B------:R-:W-:Y:S06]  /*16cc0*/  BRA `(.L_x_17075) ;  /* 0x0000000c002c7947 */ /* 0x000fec0003800000 */
.L_x_17072:
        /* <DEDUP_REMOVED lines=9> */
.L_x_17077:
[----:B------:R-:W2:Y:S02]  /*16d60*/  LDG.E R4, desc[UR36][R4.64] ;  /* 0x0000002404047981 */ /* 0x000ea4000c1e1900 */
[----:B--2---:R-:W-:Y:S01]  /*16d70*/  I2FP.F32.S32 R46, R4 ;  /* 0x00000004002e7245 */ /* 0x004fe20000201400 */
[----:B------:R-:W-:Y:S06]  /*16d80*/  BRA `(.L_x_17075) ;  /* 0x0000000800fc7947 */ /* 0x000fec0003800000 */
.L_x_17076:
[----:B------:R-:W2:Y:S02]  /*16d90*/  LDG.E.U16 R4, desc[UR36][R4.64] ;  /* 0x0000002404047981 */ /* 0x000ea4000c1e1500 */
[----:B--2---:R0:W2:Y:S01]  /*16da0*/  I2F.S16 R46, R4 ;  /* 0x00000004002e7306 */ /* 0x0040a20000101400 */
[----:B------:R-:W-:Y:S05]  /*16db0*/  BRA `(.L_x_17075) ;  /* 0x0000000800f07947 */ /* 0x000fea0003800000 */
.L_x_17071:
        /* <DEDUP_REMOVED lines=8> */
.L_x_17079:
[----:B------:R-:W2:Y:S02]  /*16e40*/  LDG.E.U16 R4, desc[UR36][R4.64] ;  /* 0x0000002404047981 */ /* 0x000ea4000c1e1500 */
[----:B--2---:R-:W-:Y:S01]  /*16e50*/  HADD2.F32 R46, -RZ, R4.H0_H0 ;  /* 0x20000004ff2e7230 */ /* 0x004fe20000004100 */
[----:B------:R-:W-:Y:S06]  /*16e60*/  BRA `(.L_x_17075) ;  /* 0x0000000800c47947 */ /* 0x000fec0003800000 */
.L_x_17078:
        /* <DEDUP_REMOVED lines=8> */
.L_x_17081:
[----:B------:R-:W2:Y:S02]  /*16ef0*/  LDG.E.U16 R4, desc[UR36][R4.64] ;  /* 0x0000002404047981 */ /* 0x000ea4000c1e1500 */
[----:B--2---:R-:W-:Y:S01]  /*16f00*/  HADD2.F32 R46, -RZ, R4.H0_H0 ;  /* 0x20000004ff2e7230 */ /* 0x004fe20000004100 */
[----:B------:R-:W-:Y:S06]  /*16f10*/  BRA `(.L_x_17075) ;  /* 0x0000000800987947 */ /* 0x000fec0003800000 */
.L_x_17080:
[----:B------:R-:W2:Y:S01]  /*16f20*/  LDG.E.64 R4, desc[UR36][R4.64] ;  /* 0x0000002404047981 */ /* 0x000ea2000c1e1b00 */
[----:B------:R-:W-:Y:S01]  /*16f30*/  UMOV UR4, 0xf0000000 ;  /* 0xf000000000047882 */ /* 0x000fe20000000000 */
[----:B------:R-:W-:Y:S01]  /*16f40*/  UMOV UR5, 0x380fffff ;  /* 0x380fffff00057882 */ /* 0x000fe20000000000 */
[----:B--2---:R-:W0:Y:S01]  /*16f50*/  F2F.F32.F64 R46, R4 ;  /* 0x00000004002e7310 */ /* 0x004e220000301000 */
[----:B------:R-:W-:-:S14]  /*16f60*/  DSETP.GEU.AND P0, PT, |R4|, UR4, PT ;  /* 0x0000000404007e2a */ /* 0x000fdc000bf0e200 */
[----:B0-----:R-:W-:Y:S01]  /*16f70*/  @!P0 FMUL R46, R46, 1.175494350822287508e-38 ;  /* 0x008000002e2e8820 */ /* 0x001fe20000400000 */
[----:B------:R-:W-:Y:S06]  /*16f80*/  BRA `(.L_x_17075) ;  /* 0x00000008007c7947 */ /* 0x000fec0003800000 */
.L_x_17070:
        /* <DEDUP_REMOVED lines=12> */
.L_x_17084:
[----:B------:R-:W2:Y:S01]  /*17050*/  LDG.E.64 R4, desc[UR36][R4.64] ;  /* 0x0000002404047981 */ /* 0x000ea2000c1e1b00 */
[----:B------:R-:W-:Y:S01]  /*17060*/  UMOV UR4, 0xf0000000 ;  /* 0xf000000000047882 */ /* 0x000fe20000000000 */
[----:B------:R-:W-:Y:S01]  /*17070*/  UMOV UR5, 0x380fffff ;  /* 0x380fffff00057882 */ /* 0x000fe20000000000 */
[----:B--2---:R-:W0:Y:S01]  /*17080*/  F2F.F32.F64 R46, R4 ;  /* 0x00000004002e7310 */ /* 0x004e220000301000 */
[----:B------:R-:W-:-:S14]  /*17090*/  DSETP.GEU.AND P0, PT, |R4|, UR4, PT ;  /* 0x0000000404007e2a */ /* 0x000fdc000bf0e200 */
[----:B0-----:R-:W-:Y:S01]  /*170a0*/  @!P0 FMUL R46, R46, 1.175494350822287508e-38 ;  /* 0x008000002e2e8820 */ /* 0x001fe20000400000 */
[----:B------:R-:W-:Y:S06]  /*170b0*/  BRA `(.L_x_17075) ;  /* 0x0000000800307947 */ /* 0x000fec0003800000 */
.L_x_17083:
        /* <DEDUP_REMOVED lines=26> */
.L_x_17086:
        /* <DEDUP_REMOVED lines=13> */
.L_x_17085:
[----:B------:R-:W2:Y:S02]  /*17330*/  LDG.E.U16 R4, desc[UR36][R4.64] ;  /* 0x0000002404047981 */ /* 0x000ea4000c1e1500 */
[----:B--2---:R-:W-:Y:S01]  /*17340*/  IMAD.U32 R46, R4, 0x10000, RZ ;  /* 0x00010000042e7824 */ /* 0x004fe200078e00ff */
[----:B------:R-:W-:Y:S06]  /*17350*/  BRA `(.L_x_17075) ;  /* 0x0000000400887947 */ /* 0x000fec0003800000 */
.L_x_17082:
        /* <DEDUP_REMOVED lines=11> */
.L_x_17089:
        /* <DEDUP_REMOVED lines=20> */
.L_x_17091:
[----:B------:R-:W-:Y:S05]  /*17550*/  BSYNC B0 ;  /* 0x0000000000007941 */ /* 0x000fea0003800000 */
.L_x_17090:
[----:B------:R-:W-:Y:S01]  /*17560*/  IMAD.SHL.U32 R3, R3, 0x100000, RZ ;  /* 0x0010000003037824 */ /* 0x000fe200078e00ff */
[----:B------:R-:W-:-:S04]  /*17570*/  LEA R5, R0, 0x3b800000, 0x17 ;  /* 0x3b80000000057811 */ /* 0x000fc800078eb8ff */
[----:B------:R-:W-:Y:S01]  /*17580*/  LOP3.LUT R46, R5, R3, R46, 0xfe, !PT ;  /* 0x00000003052e7212 */ /* 0x000fe200078efe2e */
[----:B------:R-:W-:Y:S06]  /*17590*/  BRA `(.L_x_17075) ;  /* 0x0000000000f87947 */ /* 0x000fec0003800000 */
.L_x_17088:
        /* <DEDUP_REMOVED lines=20> */
.L_x_17093:
[----:B------:R-:W-:Y:S05]  /*176e0*/  BSYNC B0 ;  /* 0x0000000000007941 */ /* 0x000fea0003800000 */
.L_x_17092:
[----:B------:R-:W-:Y:S01]  /*176f0*/  IMAD.SHL.U32 R3, R3, 0x200000, RZ ;  /* 0x0020000003037824 */ /* 0x000fe200078e00ff */
[----:B------:R-:W-:-:S04]  /*17700*/  LEA R5, R0, 0x37800000, 0x17 ;  /* 0x3780000000057811 */ /* 0x000fc800078eb8ff */
[----:B------:R-:W-:Y:S01]  /*17710*/  LOP3.LUT R46, R5, R3, R46, 0xfe, !PT ;  /* 0x00000003052e7212 */ /* 0x000fe200078efe2e */
[----:B------:R-:W-:Y:S06]  /*17720*/  BRA `(.L_x_17075) ;  /* 0x0000000000947947 */ /* 0x000fec0003800000 */
.L_x_17087:
        /* <DEDUP_REMOVED lines=14> */
.L_x_17074:
        /* <DEDUP_REMOVED lines=16> */
.L_x_17096:
[----:B------:R-:W-:Y:S01]  /*17910*/  IMAD.MOV.U32 R46, RZ, RZ, RZ ;  /* 0x000000ffff2e7224 */ /* 0x000fe200078e00ff */
[----:B------:R-:W-:Y:S06]  /*17920*/  BRA `(.L_x_17075) ;  /* 0x0000000000147947 */ /* 0x000fec0003800000 */
.L_x_17095:
[----:B------:R-:W2:Y:S02]  /*17930*/  LDG.E.64 R4, desc[UR36][R4.64] ;  /* 0x0000002404047981 */ /* 0x000ea4000c1e1b00 */
[----:B--2---:R0:W2:Y:S01]  /*17940*/  I2F.U64 R46, R4 ;  /* 0x00000004002e7312 */ /* 0x0040a20000301000 */
[----:B------:R-:W-:Y:S05]  /*17950*/  BRA `(.L_x_17075) ;  /* 0x0000000000087947 */ /* 0x000fea0003800000 */
.L_x_17094:
[----:B------:R-:W2:Y:S02]  /*17960*/  LDG.E R4, desc[UR36][R4.64] ;  /* 0x0000002404047981 */ /* 0x000ea4000c1e1900 */
[----:B--2---:R-:W-:-:S07]  /*17970*/  I2FP.F32.U32 R46, R4 ;  /* 0x00000004002e7245 */ /* 0x004fce0000201000 */
.L_x_17075:
[----:B------:R-:W-:Y:S05]  /*17980*/  BSYNC B6 ;  /* 0x0000000000067941 */ /* 0x000fea0003800000 */
.L_x_17069:
        /* <DEDUP_REMOVED lines=20> */
.L_x_17101:
[----:B------:R-:W3:Y:S02]  /*17ad0*/  LDG.E.U8 R4, desc[UR36][R4.64] ;  /* 0x0000002404047981 */ /* 0x000ee4000c1e1100 */
[----:B---3--:R-:W-:Y:S01]  /*17ae0*/  I2FP.F32.U32 R48, R4 ;  /* 0x0000000400307245 */ /* 0x008fe20000201000 */
[----:B------:R-:W-:Y:S06]  /*17af0*/  BRA `(.L_x_17103) ;  /* 0x0000000c002c7947 */ /* 0x000fec0003800000 */
.L_x_17100:
        /* <DEDUP_REMOVED lines=9> */
.L_x_17105:
[----:B------:R-:W3:Y:S02]  /*17b90*/  LDG.E R4, desc[UR36][R4.64] ;  /* 0x0000002404047981 */ /* 0x000ee4000c1e1900 */
[----:B---3--:R-:W-:Y:S01]  /*17ba0*/  I2FP.F32.S32 R48, R4 ;  /* 0x0000000400307245 */ /* 0x008fe20000201400 */
[----:B------:R-:W-:Y:S06]  /*17bb0*/  BRA `(.L_x_17103) ;  /* 0x0000000800fc7947 */ /* 0x000fec0003800000 */
.L_x_17104:
[----:B------:R-:W3:Y:S02]  /*17bc0*/  LDG.E.U16 R4, desc[UR36][R4.64] ;  /* 0x0000002404047981 */ /* 0x000ee4000c1e1500 */
[----:B---3--:R0:W3:Y:S01]  /*17bd0*/  I2F.S16 R48, R4 ;  /* 0x0000000400307306 */ /* 0x0080e20000101400 */
[----:B------:R-:W-:Y:S05]  /*17be0*/  BRA `(.L_x_17103) ;  /* 0x0000000800f07947 */ /* 0x000fea0003800000 */
.L_x_17099:
        /* <DEDUP_REMOVED lines=8> */
.L_x_17107:
[----:B------:R-:W3:Y:S02]  /*17c70*/  LDG.E.U16 R4, desc[UR36][R4.64] ;  /* 0x0000002404047981 */ /* 0x000ee4000c1e1500 */
[----:B---3--:R-:W-:Y:S01]  /*17c80*/  HADD2.F32 R48, -RZ, R4.H0_H0 ;  /* 0x20000004ff307230 */ /* 0x008fe20000004100 */
[----:B------:R-:W-:Y:S06]  /*17c90*/  BRA `(.L_x_17103) ;  /* 0x0000000800c47947 */ /* 0x000fec0003800000 */
.L_x_17106:
        /* <DEDUP_REMOVED lines=8> */
.L_x_17109:
[----:B------:R-:W3:Y:S02]  /*17d20*/  LDG.E.U16 R4, desc[UR36][R4.64] ;  /* 0x0000002404047981 */ /* 0x000ee4000c1e1500 */
[----:B---3--:R-:W-:Y:S01]  /*17d30*/  HADD2.F32 R48, -RZ, R4.H0_H0 ;  /* 0x20000004ff307230 */ /* 0x008fe20000004100 */
[----:B------:R-:W-:Y:S06]  /*17d40*/  BRA `(.L_x_17103) ;  /* 0x0000000800987947 */ /* 0x000fec0003800000 */
.L_x_17108:
[----:B------:R-:W3:Y:S01]  /*17d50*/  LDG.E.64 R4, desc[UR36][R4.64] ;  /* 0x0000002404047981 */ /* 0x000ee2000c1e1b00 */
[----:B------:R-:W-:Y:S01]  /*17d60*/  UMOV UR4, 0xf0000000 ;  /* 0xf000000000047882 */ /* 0x000fe20000000000 */
[----:B------:R-:W-:Y:S01]  /*17d70*/  UMOV UR5, 0x380fffff ;  /* 0x380fffff00057882 */ /* 0x000fe20000000000 */
[----:B---3--:R-:W0:Y:S01]  /*17d80*/  F2F.F32.F64 R48, R4 ;  /* 0x0000000400307310 */ /* 0x008e220000301000 */
[----:B------:R-:W-:-:S14]  /*17d90*/  DSETP.GEU.AND P0, PT, |R4|, UR4, PT ;  /* 0x0000000404007e2a */ /* 0x000fdc000bf0e200 */
[----:B0-----:R-:W-:Y:S01]  /*17da0*/  @!P0 FMUL R48, R48, 1.175494350822287508e-38 ;  /* 0x0080000030308820 */ /* 0x001fe20000400000 */
[----:B------:R-:W-:Y:S06]  /*17db0*/  BRA `(.L_x_17103) ;  /* 0x00000008007c7947 */ /* 0x000fec0003800000 */
.L_x_17098:
        /* <DEDUP_REMOVED lines=12> */
.L_x_17112:
[----:B------:R-:W3:Y:S01]  /*17e80*/  LDG.E.64 R4, desc[UR36][R4.64] ;  /* 0x0000002404047981 */ /* 0x000ee2000c1e1b00 */
[----:B------:R-:W-:Y:S01]  /*17e90*/  UMOV UR4, 0xf0000000 ;  /* 0xf000000000047882 */ /* 0x000fe20000000000 */
[----:B------:R-:W-:Y:S01]  /*17ea0*/  UMOV UR5, 0x380fffff ;  /* 0x380fffff00057882 */ /* 0x000fe20000000000 */
[----:B---3--:R-:W0:Y:S01]  /*17eb0*/  F2F.F32.F64 R48, R4 ;  /* 0x0000000400307310 */ /* 0x008e220000301000 */
[----:B------:R-:W-:-:S14]  /*17ec0*/  DSETP.GEU.AND P0, PT, |R4|, UR4, PT ;  /* 0x0000000404007e2a */ /* 0x000fdc000bf0e200 */
[----:B0-----:R-:W-:Y:S01]  /*17ed0*/  @!P0 FMUL R48, R48, 1.175494350822287508e-38 ;  /* 0x0080000030308820 */ /* 0x001fe20000400000 */
[----:B------:R-:W-:Y:S06]  /*17ee0*/  BRA `(.L_x_17103) ;  /* 0x0000000800307947 */ /* 0x000fec0003800000 */
.L_x_17111:
        /* <DEDUP_REMOVED lines=26> */
.L_x_17114:
        /* <DEDUP_REMOVED lines=13> */
.L_x_17113:
[----:B------:R-:W3:Y:S02]  /*18160*/  LDG.E.U16 R4, desc[UR36][R4.64] ;  /* 0x0000002404047981 */ /* 0x000ee4000c1e1500 */
[----:B---3--:R-:W-:Y:S01]  /*18170*/  IMAD.U32 R48, R4, 0x10000, RZ ;  /* 0x0001000004307824 */ /* 0x008fe200078e00ff */
[----:B------:R-:W-:Y:S06]  /*18180*/  BRA `(.L_x_17103) ;  /* 0x0000000400887947 */ /* 0x000fec0003800000 */
.L_x_17110:
        /* <DEDUP_REMOVED lines=11> */
.L_x_17117:
        /* <DEDUP_REMOVED lines=20> */
.L_x_17119:
[----:B------:R-:W-:Y:S05]  /*18380*/  BSYNC B0 ;  /* 0x0000000000007941 */ /* 0x000fea0003800000 */
.L_x_17118:
[----:B------:R-:W-:Y:S01]  /*18390*/  IMAD.SHL.U32 R3, R3, 0x100000, RZ ;  /* 0x0010000003037824 */ /* 0x000fe200078e00ff */
[----:B------:R-:W-:-:S04]  /*183a0*/  LEA R5, R0, 0x3b800000, 0x17 ;  /* 0x3b80000000057811 */ /* 0x000fc800078eb8ff */
[----:B------:R-:W-:Y:S01]  /*183b0*/  LOP3.LUT R48, R5, R3, R48, 0xfe, !PT ;  /* 0x0000000305307212 */ /* 0x000fe200078efe30 */
[----:B------:R-:W-:Y:S06]  /*183c0*/  BRA `(.L_x_17103) ;  /* 0x0000000000f87947 */ /* 0x000fec0003800000 */
.L_x_17116:
        /* <DEDUP_REMOVED lines=20> */
.L_x_17121:
[----:B------:R-:W-:Y:S05]  /*18510*/  BSYNC B0 ;  /* 0x0000000000007941 */ /* 0x000fea0003800000 */
.L_x_17120:
[----:B------:R-:W-:Y:S01]  /*18520*/  IMAD.SHL.U32 R3, R3, 0x200000, RZ ;  /* 0x0020000003037824 */ /* 0x000fe200078e00ff */
[----:B------:R-:W-:-:S04]  /*18530*/  LEA R5, R0, 0x37800000, 0x17 ;  /* 0x3780000000057811 */ /* 0x000fc800078eb8ff */
[----:B------:R-:W-:Y:S01]  /*18540*/  LOP3.LUT R48, R5, R3, R48, 0xfe, !PT ;  /* 0x0000000305307212 */ /* 0x000fe200078efe30 */
[----:B------:R-:W-:Y:S06]  /*18550*/  BRA `(.L_x_17103) ;  /* 0x0000000000947947 */ /* 0x000fec0003800000 */
.L_x_17115:
        /* <DEDUP_REMOVED lines=14> */
.L_x_17102:
        /* <DEDUP_REMOVED lines=16> */
.L_x_17124:
[----:B------:R-:W-:Y:S01]  /*18740*/  IMAD.MOV.U32 R48, RZ, RZ, RZ ;  /* 0x000000ffff307224 */ /* 0x000fe200078e00ff */
[----:B------:R-:W-:Y:S06]  /*18750*/  BRA `(.L_x_17103) ;  /* 0x0000000000147947 */ /* 0x000fec0003800000 */
.L_x_17123:
[----:B------:R-:W3:Y:S02]  /*18760*/  LDG.E.64 R4, desc[UR36][R4.64] ;  /* 0x0000002404047981 */ /* 0x000ee4000c1e1b00 */
[----:B---3--:R0:W3:Y:S01]  /*18770*/  I2F.U64 R48, R4 ;  /* 0x0000000400307312 */ /* 0x0080e20000301000 */
[----:B------:R-:W-:Y:S05]  /*18780*/  BRA `(.L_x_17103) ;  /* 0x0000000000087947 */ /* 0x000fea0003800000 */
.L_x_17122:
[----:B------:R-:W3:Y:S02]  /*18790*/  LDG.E R4, desc[UR36][R4.64] ;  /* 0x0000002404047981 */ /* 0x000ee4000c1e1900 */
[----:B---3--:R-:W-:-:S07]  /*187a0*/  I2FP.F32.U32 R48, R4 ;  /* 0x0000000400307245 */ /* 0x008fce0000201000 */
.L_x_17103:
[----:B------:R-:W-:Y:S05]  /*187b0*/  BSYNC B6 ;  /* 0x0000000000067941 */ /* 0x000fea0003800000 */
.L_x_17097:
        /* <DEDUP_REMOVED lines=21> */
.L_x_17129:
[----:B------:R-:W3:Y:S02]  /*18910*/  LDG.E.U8 R4, desc[UR36][R4.64] ;  /* 0x0000002404047981 */ /* 0x000ee4000c1e1100 */
[----:B---3--:R-:W-:Y:S01]  /*18920*/  I2FP.F32.U32 R47, R4 ;  /* 0x00000004002f7245 */ /* 0x008fe20000201000 */
[----:B------:R-:W-:Y:S06]  /*18930*/  BRA `(.L_x_17131) ;  /* 0x0000000c002c7947 */ /* 0x000fec0003800000 */
.L_x_17128:
        /* <DEDUP_REMOVED lines=9> */
.L_x_17133:
[----:B------:R-:W3:Y:S02]  /*189d0*/  LDG.E R4, desc[UR36][R4.64] ;  /* 0x0000002404047981 */ /* 0x000ee4000c1e1900 */
[----:B---3--:R-:W-:Y:S01]  /*189e0*/  I2FP.F32.S32 R47, R4 ;  /* 0x00000004002f7245 */ /* 0x008fe20000201400 */
[----:B------:R-:W-:Y:S06]  /*189f0*/  BRA `(.L_x_17131) ;  /* 0x0000000800fc7947 */ /* 0x000fec0003800000 */
.L_x_17132:
[----:B------:R-:W3:Y:S02]  /*18a00*/  LDG.E.U16 R4, desc[UR36][R4.64] ;  /* 0x0000002404047981 */ /* 0x000ee4000c1e1500 */
[----:B---3--:R0:W1:Y:S01]  /*18a10*/  I2F.S16 R47, R4 ;  /* 0x00000004002f7306 */ /* 0x0080620000101400 */
[----:B------:R-:W-:Y:S05]  /*18a20*/  BRA `(.L_x_17131) ;  /* 0x0000000800f07947 */ /* 0x000fea0003800000 */
.L_x_17127:
        /* <DEDUP_REMOVED lines=8> */
.L_x_17135:
[----:B------:R-:W3:Y:S02]  /*18ab0*/  LDG.E.U16 R4, desc[UR36][R4.64] ;  /* 0x0000002404047981 */ /* 0x000ee4000c1e1500 */
[----:B---3--:R-:W-:Y:S01]  /*18ac0*/  HADD2.F32 R47, -RZ, R4.H0_H0 ;  /* 0x20000004ff2f7230 */ /* 0x008fe20000004100 */
[----:B------:R-:W-:Y:S06]  /*18ad0*/  BRA `(.L_x_17131) ;  /* 0x0000000800c47947 */ /* 0x000fec0003800000 */
.L_x_17134:
        /* <DEDUP_REMOVED lines=8> */
.L_x_17137:
[----:B------:R-:W3:Y:S02]  /*18b60*/  LDG.E.U16 R4, desc[UR36][R4.64] ;  /* 0x0000002404047981 */ /* 0x000ee4000c1e1500 */
[----:B---3--:R-:W-:Y:S01]  /*18b70*/  HADD2.F32 R47, -RZ, R4.H0_H0 ;  /* 0x20000004ff2f7230 */ /* 0x008fe20000004100 */
[----:B------:R-:W-:Y:S06]  /*18b80*/  BRA `(.L_x_17131) ;  /* 0x0000000800987947 */ /* 0x000fec0003800000 */
.L_x_17136:
[----:B------:R-:W3:Y:S01]  /*18b90*/  LDG.E.64 R4, desc[UR36][R4.64] ;  /* 0x0000002404047981 */ /* 0x000ee2000c1e1b00 */
[----:B------:R-:W-:Y:S01]  /*18ba0*/  UMOV UR4, 0xf0000000 ;  /* 0xf000000000047882 */ /* 0x000fe20000000000 */
[----:B------:R-:W-:Y:S01]  /*18bb0*/  UMOV UR5, 0x380fffff ;  /* 0x380fffff00057882 */ /* 0x000fe20000000000 */
[----:B---3--:R-:W0:Y:S01]  /*18bc0*/  F2F.F32.F64 R47, R4 ;  /* 0x00000004002f7310 */ /* 0x008e220000301000 */
[----:B------:R-:W-:-:S14]  /*18bd0*/  DSETP.GEU.AND P0, PT, |R4|, UR4, PT ;  /* 0x0000000404007e2a */ /* 0x000fdc000bf0e200 */
[----:B0-----:R-:W-:Y:S01]  /*18be0*/  @!P0 FMUL R47, R47, 1.175494350822287508e-38 ;  /* 0x008000002f2f8820 */ /* 0x001fe20000400000 */
[----:B------:R-:W-:Y:S06]  /*18bf0*/  BRA `(.L_x_17131) ;  /* 0x00000008007c7947 */ /* 0x000fec0003800000 */
.L_x_17126:
        /* <DEDUP_REMOVED lines=12> */
.L_x_17140:
[----:B------:R-:W3:Y:S01]  /*18cc0*/  LDG.E.64 R4, desc[UR36][R4.64] ;  /* 0x0000002404047981 */ /* 0x000ee2000c1e1b00 */
[----:B------:R-:W-:Y:S01]  /*18cd0*/  UMOV UR4, 0xf0000000 ;  /* 0xf000000000047882 */ /* 0x000fe20000000000 */
[----:B------:R-:W-:Y:S01]  /*18ce0*/  UMOV UR5, 0x380fffff ;  /* 0x380fffff00057882 */ /* 0x000fe20000000000 */
[----:B---3--:R-:W0:Y:S01]  /*18cf0*/  F2F.F32.F64 R47, R4 ;  /* 0x00000004002f7310 */ /* 0x008e220000301000 */
[----:B------:R-:W-:-:S14]  /*18d00*/  DSETP.GEU.AND P0, PT, |R4|, UR4, PT ;  /* 0x0000000404007e2a */ /* 0x000fdc000bf0e200 */
[----:B0-----:R-:W-:Y:S01]  /*18d10*/  @!P0 FMUL R47, R47, 1.175494350822287508e-38 ;  /* 0x008000002f2f8820 */ /* 0x001fe20000400000 */
[----:B------:R-:W-:Y:S06]  /*18d20*/  BRA `(.L_x_17131) ;  /* 0x0000000800307947 */ /* 0x000fec0003800000 */
.L_x_17139:
        /* <DEDUP_REMOVED lines=26> */
.L_x_17142:
        /* <DEDUP_REMOVED lines=13> */
.L_x_17141:
[----:B------:R-:W3:Y:S02]  /*18fa0*/  LDG.E.U16 R4, desc[UR36][R4.64] ;  /* 0x0000002404047981 */ /* 0x000ee4000c1e1500 */
[----:B---3--:R-:W-:Y:S01]  /*18fb0*/  IMAD.U32 R47, R4, 0x10000, RZ ;  /* 0x00010000042f7824 */ /* 0x008fe200078e00ff */
[----:B------:R-:W-:Y:S06]  /*18fc0*/  BRA `(.L_x_17131) ;  /* 0x0000000400887947 */ /* 0x000fec0003800000 */
.L_x_17138:
        /* <DEDUP_REMOVED lines=11> */
.L_x_17145:
        /* <DEDUP_REMOVED lines=20> */
.L_x_17147:
[----:B------:R-:W-:Y:S05]  /*191c0*/  BSYNC B0 ;  /* 0x0000000000007941 */ /* 0x000fea0003800000 */
.L_x_17146:
[----:B------:R-:W-:Y:S01]  /*191d0*/  IMAD.SHL.U32 R3, R3, 0x100000, RZ ;  /* 0x0010000003037824 */ /* 0x000fe200078e00ff */
[----:B------:R-:W-:-:S04]  /*191e0*/  LEA R0, R0, 0x3b800000, 0x17 ;  /* 0x3b80000000007811 */ /* 0x000fc800078eb8ff */
[----:B------:R-:W-:Y:S01]  /*191f0*/  LOP3.LUT R47, R0, R3, R47, 0xfe, !PT ;  /* 0x00000003002f7212 */ /* 0x000fe200078efe2f */
[----:B------:R-:W-:Y:S06]  /*19200*/  BRA `(.L_x_17131) ;  /* 0x0000000000f87947 */ /* 0x000fec0003800000 */
.L_x_17144:
        /* <DEDUP_REMOVED lines=20> */
.L_x_17149:
[----:B------:R-:W-:Y:S05]  /*19350*/  BSYNC B0 ;  /* 0x0000000000007941 */ /* 0x000fea0003800000 */
.L_x_17148:
[----:B------:R-:W-:Y:S01]  /*19360*/  IMAD.SHL.U32 R3, R3, 0x200000, RZ ;  /* 0x0020000003037824 */ /* 0x000fe200078e00ff */
[----:B------:R-:W-:-:S04]  /*19370*/  LEA R0, R0, 0x37800000, 0x17 ;  /* 0x3780000000007811 */ /* 0x000fc800078eb8ff */
[----:B------:R-:W-:Y:S01]  /*19380*/  LOP3.LUT R47, R0, R3, R47, 0xfe, !PT ;  /* 0x00000003002f7212 */ /* 0x000fe200078efe2f */
[----:B------:R-:W-:Y:S06]  /*19390*/  BRA `(.L_x_17131) ;  /* 0x0000000000947947 */ /* 0x000fec0003800000 */
.L_x_17143:
        /* <DEDUP_REMOVED lines=14> */
.L_x_17130:
        /* <DEDUP_REMOVED lines=16> */
.L_x_17152:
[----:B------:R-:W-:Y:S01]  /*19580*/  IMAD.MOV.U32 R47, RZ, RZ, RZ ;  /* 0x000000ffff2f7224 */ /* 0x000fe200078e00ff */
[----:B------:R-:W-:Y:S06]  /*19590*/  BRA `(.L_x_17131) ;  /* 0x0000000000147947 */ /* 0x000fec0003800000 */
.L_x_17151:
[----:B------:R-:W3:Y:S02]  /*195a0*/  LDG.E.64 R4, desc[UR36][R4.64] ;  /* 0x0000002404047981 */ /* 0x000ee4000c1e1b00 */
[----:B---3--:R0:W1:Y:S01]  /*195b0*/  I2F.U64 R47, R4 ;  /* 0x00000004002f7312 */ /* 0x0080620000301000 */
[----:B------:R-:W-:Y:S05]  /*195c0*/  BRA `(.L_x_17131) ;  /* 0x0000000000087947 */ /* 0x000fea0003800000 */
.L_x_17150:
[----:B------:R-:W3:Y:S02]  /*195d0*/  LDG.E R4, desc[UR36][R4.64] ;  /* 0x0000002404047981 */ /* 0x000ee4000c1e1900 */
[----:B---3--:R-:W-:-:S07]  /*195e0*/  I2FP.F32.U32 R47, R4 ;  /* 0x00000004002f7245 */ /* 0x008fce0000201000 */
.L_x_17131:
[----:B------:R-:W-:Y:S05]  /*195f0*/  BSYNC B6 ;  /* 0x0000000000067941 */ /* 0x000fea0003800000 */
.L_x_17125:
        /* <DEDUP_REMOVED lines=20> */
.L_x_17156:
[----:B------:R-:W2:Y:S02]  /*19740*/  LDG.E.U8 R4, desc[UR36][R4.64] ;  /* 0x0000002404047981 */ /* 0x000ea4000c1e1100 */
[----:B--2---:R-:W-:Y:S01]  /*19750*/  I2FP.F32.U32 R31, R4 ;  /* 0x00000004001f7245 */ /* 0x004fe20000201000 */
[----:B------:R-:W-:Y:S06]  /*19760*/  BRA `(.L_x_16974) ;  /* 0x0000000c00207947 */ /* 0x000fec0003800000 */
.L_x_17155:
        /* <DEDUP_REMOVED lines=9> */
.L_x_17159:
[----:B------:R-:W2:Y:S02]  /*19800*/  LDG.E R4, desc[UR36][R4.64] ;  /* 0x0000002404047981 */ /* 0x000ea4000c1e1900 */
[----:B--2---:R-:W-:Y:S01]  /*19810*/  I2FP.F32.S32 R31, R4 ;  /* 0x00000004001f7245 */ /* 0x004fe20000201400 */
[----:B------:R-:W-:Y:S06]  /*19820*/  BRA `(.L_x_16974) ;  /* 0x0000000800f07947 */ /* 0x000fec0003800000 */
.L_x_17158:
[----:B------:R-:W2:Y:S02]  /*19830*/  LDG.E.U16 R4, desc[UR36][R4.64] ;  /* 0x0000002404047981 */ /* 0x000ea4000c1e1500 */
[----:B--2---:R0:W2:Y:S01]  /*19840*/  I2F.S16 R31, R4 ;  /* 0x00000004001f7306 */ /* 0x0040a20000101400 */
[----:B------:R-:W-:Y:S05]  /*19850*/  BRA `(.L_x_16974) ;  /* 0x0000000800e47947 */ /* 0x000fea0003800000 */
.L_x_17154:
        /* <DEDUP_REMOVED lines=8> */
.L_x_17161:
[----:B------:R-:W2:Y:S02]  /*198e0*/  LDG.E.U16 R4, desc[UR36][R4.64] ;  /* 0x0000002404047981 */ /* 0x000ea4000c1e1500 */
[----:B--2---:R-:W-:Y:S01]  /*198f0*/  HADD2.F32 R31, -RZ, R4.H0_H0 ;  /* 0x20000004ff1f7230 */ /* 0x004fe20000004100 */
[----:B------:R-:W-:Y:S06]  /*19900*/  BRA `(.L_x_16974) ;  /* 0x0000000800b87947 */ /* 0x000fec0003800000 */
.L_x_17160:
        /* <DEDUP_REMOVED lines=8> */
.L_x_17163:
[----:B------:R-:W2:Y:S02]  /*19990*/  LDG.E.U16 R4, desc[UR36][R4.64] ;  /* 0x0000002404047981 */ /* 0x000ea4000c1e1500 */
[----:B--2---:R-:W-:Y:S01]  /*199a0*/  HADD2.F32 R31, -RZ, R4.H0_H0 ;  /* 0x20000004ff1f7230 */ /* 0x004fe20000004100 */
[----:B------:R-:W-:Y:S06]  /*199b0*/  BRA `(.L_x_16974) ;  /* 0x00000008008c7947 */ /* 0x000fec0003800000 */
.L_x_17162:
[----:B------:R-:W2:Y:S01]  /*199c0*/  LDG.E.64 R4, desc[UR36][R4.64] ;  /* 0x0000002404047981 */ /* 0x000ea2000c1e1b00 */
[----:B------:R-:W-:Y:S01]  /*199d0*/  UMOV UR4, 0xf0000000 ;  /* 0xf000000000047882 */ /* 0x000fe20000000000 */
[----:B------:R-:W-:Y:S01]  /*199e0*/  UMOV UR5, 0x380fffff ;  /* 0x380fffff00057882 */ /* 0x000fe20000000000 */
[----:B--2---:R-:W0:Y:S01]  /*199f0*/  F2F.F32.F64 R31, R4 ;  /* 0x00000004001f7310 */ /* 0x004e220000301000 */
[----:B------:R-:W-:-:S14]  /*19a00*/  DSETP.GEU.AND P0, PT, |R4|, UR4, PT ;  /* 0x0000000404007e2a */ /* 0x000fdc000bf0e200 */
[----:B0-----:R-:W-:Y:S01]  /*19a10*/  @!P0 FMUL R31, R31, 1.175494350822287508e-38 ;  /* 0x008000001f1f8820 */ /* 0x001fe20000400000 */
[----:B------:R-:W-:Y:S06]  /*19a20*/  BRA `(.L_x_16974) ;  /* 0x0000000800707947 */ /* 0x000fec0003800000 */
.L_x_17153:
        /* <DEDUP_REMOVED lines=12> */
.L_x_17166:
[----:B------:R-:W2:Y:S01]  /*19af0*/  LDG.E.64 R4, desc[UR36][R4.64] ;  /* 0x0000002404047981 */ /* 0x000ea2000c1e1b00 */
[----:B------:R-:W-:Y:S01]  /*19b00*/  UMOV UR4, 0xf0000000 ;  /* 0xf000000000047882 */ /* 0x000fe20000000000 */
[----:B------:R-:W-:Y:S01]  /*19b10*/  UMOV UR5, 0x380fffff ;  /* 0x380fffff00057882 */ /* 0x000fe20000000000 */
[----:B--2---:R-:W0:Y:S01]  /*19b20*/  F2F.F32.F64 R31, R4 ;  /* 0x00000004001f7310 */ /* 0x004e220000301000 */
[----:B------:R-:W-:-:S14]  /*19b30*/  DSETP.GEU.AND P0, PT, |R4|, UR4, PT ;  /* 0x0000000404007e2a */ /* 0x000fdc000bf0e200 */
[----:B0-----:R-:W-:Y:S01]  /*19b40*/  @!P0 FMUL R31, R31, 1.175494350822287508e-38 ;  /* 0x008000001f1f8820 */ /* 0x001fe20000400000 */
[----:B------:R-:W-:Y:S06]  /*19b50*/  BRA `(.L_x_16974) ;  /* 0x0000000800247947 */ /* 0x000fec0003800000 */
.L_x_17165:
        /* <DEDUP_REMOVED lines=26> */
.L_x_17168:
        /* <DEDUP_REMOVED lines=13> */
.L_x_17167:
[----:B------:R-:W2:Y:S02]  /*19dd0*/  LDG.E.U16 R4, desc[UR36][R4.64] ;  /* 0x0000002404047981 */ /* 0x000ea4000c1e1500 */
[----:B--2---:R-:W-:Y:S01]  /*19de0*/  IMAD.U32 R31, R4, 0x10000, RZ ;  /* 0x00010000041f7824 */ /* 0x004fe200078e00ff */
[----:B------:R-:W-:Y:S06]  /*19df0*/  BRA `(.L_x_16974) ;  /* 0x00000004007c7947 */ /* 0x000fec0003800000 */
.L_x_17164:
        /* <DEDUP_REMOVED lines=11> */
.L_x_17171:
        /* <DEDUP_REMOVED lines=19> */
.L_x_17173:
[----:B------:R-:W-:Y:S05]  /*19fe0*/  BSYNC B0 ;  /* 0x0000000000007941 */ /* 0x000fea0003800000 */
.L_x_17172:
[----:B------:R-:W-:Y:S01]  /*19ff0*/  IMAD.SHL.U32 R3, R3, 0x100000, RZ ;  /* 0x0010000003037824 */ /* 0x000fe200078e00ff */
[----:B------:R-:W-:-:S04]  /*1a000*/  LEA R0, R0, 0x3b800000, 0x17 ;  /* 0x3b80000000007811 */ /* 0x000fc800078eb8ff */
[----:B------:R-:W-:Y:S01]  /*1a010*/  LOP3.LUT R31, R0, R3, R31, 0xfe, !PT ;  /* 0x00000003001f7212 */ /* 0x000fe200078efe1f */
[----:B------:R-:W-:Y:S06]  /*1a020*/  BRA `(.L_x_16974) ;  /* 0x0000000000f07947 */ /* 0x000fec0003800000 */
.L_x_17170:
        /* <DEDUP_REMOVED lines=19> */
.L_x_17175:
[----:B------:R-:W-:Y:S05]  /*1a160*/  BSYNC B0 ;  /* 0x0000000000007941 */ /* 0x000fea0003800000 */
.L_x_17174:
[----:B------:R-:W-:Y:S01]  /*1a170*/  IMAD.SHL.U32 R3, R3, 0x200000, RZ ;  /* 0x0020000003037824 */ /* 0x000fe200078e00ff */
[----:B------:R-:W-:-:S04]  /*1a180*/  LEA R0, R0, 0x37800000, 0x17 ;  /* 0x3780000000007811 */ /* 0x000fc800078eb8ff */
[----:B------:R-:W-:Y:S01]  /*1a190*/  LOP3.LUT R31, R0, R3, R31, 0xfe, !PT ;  /* 0x00000003001f7212 */ /* 0x000fe200078efe1f */
[----:B------:R-:W-:Y:S06]  /*1a1a0*/  BRA `(.L_x_16974) ;  /* 0x0000000000907947 */ /* 0x000fec0003800000 */
.L_x_17169:
        /* <DEDUP_REMOVED lines=14> */
.L_x_17157:
        /* <DEDUP_REMOVED lines=16> */
.L_x_17178:
[----:B------:R-:W-:Y:S05]  /*1a390*/  BRA `(.L_x_16974) ;  /* 0x0000000000147947 */ /* 0x000fea0003800000 */
.L_x_17177:
[----:B------:R-:W2:Y:S02]  /*1a3a0*/  LDG.E.64 R4, desc[UR36][R4.64] ;  /* 0x0000002404047981 */ /* 0x000ea4000c1e1b00 */
[----:B--2---:R0:W2:Y:S01]  /*1a3b0*/  I2F.U64 R31, R4 ;  /* 0x00000004001f7312 */ /* 0x0040a20000301000 */
[----:B------:R-:W-:Y:S05]  /*1a3c0*/  BRA `(.L_x_16974) ;  /* 0x0000000000087947 */ /* 0x000fea0003800000 */
.L_x_17176:
[----:B------:R-:W2:Y:S02]  /*1a3d0*/  LDG.E R4, desc[UR36][R4.64] ;  /* 0x0000002404047981 */ /* 0x000ea4000c1e1900 */
[----:B--2---:R-:W-:-:S07]  /*1a3e0*/  I2FP.F32.U32 R31, R4 ;  /* 0x00000004001f7245 */ /* 0x004fce0000201000 */
.L_x_16974:
[----:B------:R-:W-:Y:S05]  /*1a3f0*/  BSYNC B7 ;  /* 0x0000000000077941 */ /* 0x000fea0003800000 */
.L_x_16973:
        /* <DEDUP_REMOVED lines=14> */
[----:B------:R-:W-:Y:S01]  /*1a4e0*/  HADD2.F32 R4, -RZ, R17.H0_H0 ;  /* 0x20000011ff047230 */ /* 0x000fe20000004100 */
[----:B------:R-:W-:Y:S01]  /*1a4f0*/  ULDC UR4, c[0x0][0x218] ;  /* 0x0000860000047ab9 */ /* 0x000fe20000000800 */
[----:B------:R-:W-:Y:S02]  /*1a500*/  HADD2.F32 R3, -RZ, R18.H0_H0 ;  /* 0x20000012ff037230 */ /* 0x000fe40000004100 */
[----:B----4-:R-:W-:Y:S01]  /*1a510*/  FMUL.FTZ R0, R0, R23 ;  /* 0x0000001700007220 */ /* 0x010fe20000410000 */
[----:B---3--:R-:W-:Y:S01]  /*1a520*/  FMUL.FTZ R19, R24, R19 ;  /* 0x0000001318137220 */ /* 0x008fe20000410000 */
[----:B------:R-:W-:Y:S01]  /*1a530*/  FFMA.FTZ R25, -R25, UR4, R4 ;  /* 0x0000000419197c23 */ /* 0x000fe20008010104 */
[----:B------:R-:W-:Y:S01]  /*1a540*/  FADD.FTZ R3, R3, -R22 ;  /* 0x8000001603037221 */ /* 0x000fe20000010000 */
[----:B------:R-:W-:-:S04]  /*1a550*/  FMUL.FTZ R0, R0, UR4 ;  /* 0x0000000400007c20 */ /* 0x000fc80008410000 */
[----:B------:R-:W-:-:S04]  /*1a560*/  FFMA.FTZ R0, -R0, R3, R25 ;  /* 0x0000000300007223 */ /* 0x000fc80000010119 */
[----:B------:R-:W-:-:S05]  /*1a570*/  FMUL.FTZ R0, R0, R19 ;  /* 0x0000001300007220 */ /* 0x000fca0000410000 */
[----:B------:R-:W-:-:S07]  /*1a580*/  F2FP.F16.F32.PACK_AB R0, RZ, R0 ;  /* 0x00000000ff00723e */ /* 0x000fce00000000ff */
.L_x_17180:
[----:B------:R-:W-:Y:S05]  /*1a590*/  BSYNC B0 ;  /* 0x0000000000007941 */ /* 0x000fea0003800000 */
.L_x_17179:
[----:B------:R-:W-:Y:S04]  /*1a5a0*/  BSSY B0, `(.L_x_17181) ;  /* 0x000000e000007945 */ /* 0x000fe80003800000 */
[----:B------:R-:W-:Y:S05]  /*1a5b0*/  @P0 BRA `(.L_x_17182) ;  /* 0x0000000000300947 */ /* 0x000fea0003800000 */
[----:B-----5:R-:W-:Y:S01]  /*1a5c0*/  FMUL.FTZ R4, R28, R28 ;  /* 0x0000001c1c047220 */ /* 0x020fe20000410000 */
[----:B------:R-:W-:Y:S01]  /*1a5d0*/  HADD2.F32 R3, -RZ, R16.H0_H0 ;  /* 0x20000010ff037230 */ /* 0x000fe20000004100 */
[----:B------:R-:W-:Y:S01]  /*1a5e0*/  ULDC UR4, c[0x0][0x218] ;  /* 0x0000860000047ab9 */ /* 0x000fe20000000800 */
[----:B------:R-:W-:Y:S02]  /*1a5f0*/  HADD2.F32 R26, -RZ, R26.H0_H0 ;  /* 0x2000001aff1a7230 */ /* 0x000fe40000004100 */
[----:B------:R-:W-:Y:S01]  /*1a600*/  FMUL.FTZ R4, R4, R29 ;  /* 0x0000001d04047220 */ /* 0x000fe20000410000 */
[----:B------:R-:W-:Y:S01]  /*1a610*/  FMUL.FTZ R28, R28, R37 ;  /* 0x000000251c1c7220 */ /* 0x000fe20000410000 */
[----:B------:R-:W-:Y:S01]  /*1a620*/  FFMA.FTZ R3, -R30, UR4, R3 ;  /* 0x000000041e037c23 */ /* 0x000fe20008010103 */
[----:B------:R-:W-:Y:S01]  /*1a630*/  FADD.FTZ R26, R26, -R27 ;  /* 0x8000001b1a1a7221 */ /* 0x000fe20000010000 */
[----:B------:R-:W-:-:S04]  /*1a640*/  FMUL.FTZ R4, R4, UR4 ;  /* 0x0000000404047c20 */ /* 0x000fc80008410000 */
[----:B------:R-:W-:-:S04]  /*1a650*/  FFMA.FTZ R3, -R4, R26, R3 ;  /* 0x0000001a04037223 */ /* 0x000fc80000010103 */
[----:B------:R-:W-:-:S05]  /*1a660*/  FMUL.FTZ R16, R3, R28 ;  /* 0x0000001c03107220 */ /* 0x000fca0000410000 */
[----:B------:R-:W-:-:S07]  /*1a670*/  F2FP.F16.F32.PACK_AB R16, RZ, R16 ;  /* 0x00000010ff10723e */ /* 0x000fce00000000ff */
.L_x_17182:
[----:B------:R-:W-:Y:S05]  /*1a680*/  BSYNC B0 ;  /* 0x0000000000007941 */ /* 0x000fea0003800000 */
.L_x_17181:
[----:B------:R-:W-:Y:S04]  /*1a690*/  BSSY B0, `(.L_x_17183) ;  /* 0x000000e000007945 */ /* 0x000fe80003800000 */
[----:B------:R-:W-:Y:S05]  /*1a6a0*/  @P1 BRA `(.L_x_17184) ;  /* 0x0000000000301947 */ /* 0x000fea0003800000 */
[C---:B-----5:R-:W-:Y:S01]  /*1a6b0*/  FMUL.FTZ R3, R38.reuse, R38 ;  /* 0x0000002626037220 */ /* 0x060fe20000410000 */
        /* <DEDUP_REMOVED lines=11> */
.L_x_17184:
[----:B------:R-:W-:Y:S05]  /*1a770*/  BSYNC B0 ;  /* 0x0000000000007941 */ /* 0x000fea0003800000 */
.L_x_17183:
        /* <DEDUP_REMOVED lines=14> */
.L_x_17186:
[----:B------:R-:W-:Y:S05]  /*1a860*/  BSYNC B0 ;  /* 0x0000000000007941 */ /* 0x000fea0003800000 */
.L_x_17185:
[----:B------:R-:W-:Y:S04]  /*1a870*/  BSSY B6, `(.L_x_17187) ;  /* 0x0000110000067945 */ /* 0x000fe80003800000 */
        /* <DEDUP_REMOVED lines=23> */
.L_x_17192:
[----:B------:R-:W-:Y:S02]  /*1a9f0*/  HADD2.F32 R7, -RZ, R0.H0_H0 ;  /* 0x20000000ff077230 */ /* 0x000fe40000004100 */
[----:B------:R-:W-:-:S04]  /*1aa00*/  IMAD.MOV.U32 R43, RZ, RZ, R50 ;  /* 0x000000ffff2b7224 */ /* 0x000fc800078e0032 */
[----:B------:R-:W0:Y:S02]  /*1aa10*/  F2I.S64.TRUNC R6, R7 ;  /* 0x0000000700067311 */ /* 0x000e24000020d900 */
[----:B0-----:R0:W-:Y:S01]  /*1aa20*/  STG.E.U8 desc[UR36][R4.64], R6 ;  /* 0x0000000604007986 */ /* 0x0011e2000c101124 */
[----:B------:R-:W-:Y:S05]  /*1aa30*/  BRA `(.L_x_17188) ;  /* 0x0000000c00cc7947 */ /* 0x000fea0003800000 */
.L_x_17191:
        /* <DEDUP_REMOVED lines=11> */
.L_x_17195:
[----:B------:R-:W-:Y:S02]  /*1aaf0*/  HADD2.F32 R0, -RZ, R0.H0_H0 ;  /* 0x20000000ff007230 */ /* 0x000fe40000004100 */
[----:B------:R-:W-:Y:S02]  /*1ab00*/  IMAD.MOV.U32 R43, RZ, RZ, R50 ;  /* 0x000000ffff2b7224 */ /* 0x000fe400078e0032 */
[----:B------:R-:W0:Y:S02]  /*1ab10*/  F2I.FTZ.TRUNC.NTZ R3, R0 ;  /* 0x0000000000037305 */ /* 0x000e24000021f100 */
[----:B0-----:R0:W-:Y:S01]  /*1ab20*/  STG.E desc[UR36][R4.64], R3 ;  /* 0x0000000304007986 */ /* 0x0011e2000c101924 */
[----:B------:R-:W-:Y:S05]  /*1ab30*/  BRA `(.L_x_17188) ;  /* 0x0000000c008c7947 */ /* 0x000fea0003800000 */
.L_x_17194:
[----:B------:R-:W-:Y:S02]  /*1ab40*/  HADD2.F32 R0, -RZ, R0.H0_H0 ;  /* 0x20000000ff007230 */ /* 0x000fe40000004100 */
[----:B------:R-:W-:Y:S02]  /*1ab50*/  IMAD.MOV.U32 R43, RZ, RZ, R50 ;  /* 0x000000ffff2b7224 */ /* 0x000fe400078e0032 */
[----:B------:R-:W0:Y:S02]  /*1ab60*/  F2I.FTZ.TRUNC.NTZ R3, R0 ;  /* 0x0000000000037305 */ /* 0x000e24000021f100 */
[----:B0-----:R0:W-:Y:S01]  /*1ab70*/  STG.E.U16 desc[UR36][R4.64], R3 ;  /* 0x0000000304007986 */ /* 0x0011e2000c101524 */
[----:B------:R-:W-:Y:S05]  /*1ab80*/  BRA `(.L_x_17188) ;  /* 0x0000000c00787947 */ /* 0x000fea0003800000 */
.L_x_17190:
        /* <DEDUP_REMOVED lines=10> */
.L_x_17197:
[----:B------:R0:W-:Y:S01]  /*1ac30*/  STG.E.U16 desc[UR36][R4.64], R0 ;  /* 0x0000000004007986 */ /* 0x0001e2000c101524 */
[----:B------:R-:W-:Y:S01]  /*1ac40*/  IMAD.MOV.U32 R43, RZ, RZ, R50 ;  /* 0x000000ffff2b7224 */ /* 0x000fe200078e0032 */
[----:B------:R-:W-:Y:S06]  /*1ac50*/  BRA `(.L_x_17188) ;  /* 0x0000000c00447947 */ /* 0x000fec0003800000 */
.L_x_17196:
        /* <DEDUP_REMOVED lines=11> */
.L_x_17199:
[----:B------:R-:W-:Y:S02]  /*1ad10*/  HADD2.F32 R0, -RZ, R0.H0_H0 ;  /* 0x20000000ff007230 */ /* 0x000fe40000004100 */
[----:B------:R-:W-:-:S03]  /*1ad20*/  IMAD.MOV.U32 R43, RZ, RZ, R50 ;  /* 0x000000ffff2b7224 */ /* 0x000fc600078e0032 */
[----:B------:R-:W-:-:S04]  /*1ad30*/  F2FP.F16.F32.PACK_AB R0, RZ, R0 ;  /* 0x00000000ff00723e */ /* 0x000fc800000000ff */
[----:B------:R-:W-:-:S05]  /*1ad40*/  PRMT R0, R0, 0x5410, RZ ;  /* 0x0000541000007816 */ /* 0x000fca00000000ff */
[----:B------:R0:W-:Y:S01]  /*1ad50*/  STG.E desc[UR36][R4.64], R0 ;  /* 0x0000000004007986 */ /* 0x0001e2000c101924 */
[----:B------:R-:W-:Y:S05]  /*1ad60*/  BRA `(.L_x_17188) ;  /* 0x0000000c00007947 */ /* 0x000fea0003800000 */
.L_x_17198:
[----:B------:R-:W-:Y:S02]  /*1ad70*/  HADD2.F32 R6, -RZ, R0.H0_H0 ;  /* 0x20000000ff067230 */ /* 0x000fe40000004100 */
[----:B------:R-:W-:-:S03]  /*1ad80*/  IMAD.MOV.U32 R43, RZ, RZ, R50 ;  /* 0x000000ffff2b7224 */ /* 0x000fc600078e0032 */
[----:B------:R-:W-:-:S06]  /*1ad90*/  FMUL.FTZ R6, R6, 1 ;  /* 0x3f80000006067820 */ /* 0x000fcc0000410000 */
[----:B------:R-:W0:Y:S02]  /*1ada0*/  F2F.F64.F32 R6, R6 ;  /* 0x0000000600067310 */ /* 0x000e240000201800 */
[----:B0-----:R0:W-:Y:S01]  /*1adb0*/  STG.E.64 desc[UR36][R4.64], R6 ;  /* 0x0000000604007986 */ /* 0x0011e2000c101b24 */
[----:B------:R-:W-:Y:S05]  /*1adc0*/  BRA `(.L_x_17188) ;  /* 0x0000000800e87947 */ /* 0x000fea0003800000 */
.L_x_17189:
        /* <DEDUP_REMOVED lines=14> */
.L_x_17202:
[----:B------:R-:W-:Y:S01]  /*1aeb0*/  HADD2.F32 R0, -RZ, R0.H0_H0 ;  /* 0x20000000ff007230 */ /* 0x000fe20000004100 */
[----:B------:R-:W-:Y:S01]  /*1aec0*/  CS2R R10, SRZ ;  /* 0x00000000000a7805 */ /* 0x000fe2000001ff00 */
[----:B------:R-:W-:-:S03]  /*1aed0*/  IMAD.MOV.U32 R43, RZ, RZ, R50 ;  /* 0x000000ffff2b7224 */ /* 0x000fc600078e0032 */
[----:B------:R-:W-:-:S04]  /*1aee0*/  FMUL.FTZ R0, R0, 1 ;  /* 0x3f80000000007820 */ /* 0x000fc80000410000 */
[----:B------:R-:W0:Y:S02]  /*1aef0*/  F2F.F64.F32 R8, R0 ;  /* 0x0000000000087310 */ /* 0x000e240000201800 */
[----:B0-----:R1:W-:Y:S01]  /*1af00*/  STG.E.128 desc[UR36][R4.64], R8 ;  /* 0x0000000804007986 */ /* 0x0013e2000c101d24 */
[----:B------:R-:W-:Y:S05]  /*1af10*/  BRA `(.L_x_17188) ;  /* 0x0000000800947947 */ /* 0x000fea0003800000 */
.L_x_17201:
        /* <DEDUP_REMOVED lines=21> */
.L_x_17206:
[----:B------:R-:W-:Y:S05]  /*1b070*/  BSYNC B0 ;  /* 0x0000000000007941 */ /* 0x000fea0003800000 */
.L_x_17205:
[----:B------:R-:W-:Y:S01]  /*1b080*/  LOP3.LUT R7, R0, R7, RZ, 0xfc, !PT ;  /* 0x0000000700077212 */ /* 0x000fe200078efcff */
[----:B------:R-:W-:-:S04]  /*1b090*/  IMAD.MOV.U32 R43, RZ, RZ, R50 ;  /* 0x000000ffff2b7224 */ /* 0x000fc800078e0032 */
[----:B------:R2:W-:Y:S01]  /*1b0a0*/  STG.E.U8 desc[UR36][R4.64], R7 ;  /* 0x0000000704007986 */ /* 0x0005e2000c101124 */
[----:B------:R-:W-:Y:S05]  /*1b0b0*/  BRA `(.L_x_17188) ;  /* 0x00000008002c7947 */ /* 0x000fea0003800000 */
.L_x_17204:
        /* <DEDUP_REMOVED lines=13> */
.L_x_17208:
[----:B------:R-:W-:Y:S01]  /*1b190*/  IMAD.MOV.U32 R0, RZ, RZ, 0x7f ;  /* 0x0000007fff007424 */ /* 0x000fe200078e00ff */
[----:B------:R-:W-:-:S04]  /*1b1a0*/  ISETP.GT.U32.AND P0, PT, R3, 0x7f800000, PT ;  /* 0x7f8000000300780c */ /* 0x000fc80003f04070 */
[----:B------:R-:W-:-:S09]  /*1b1b0*/  SEL R0, R0, 0x7c, P0 ;  /* 0x0000007c00007807 */ /* 0x000fd20000000000 */
.L_x_17209:
[----:B------:R-:W-:Y:S05]  /*1b1c0*/  BSYNC B0 ;  /* 0x0000000000007941 */ /* 0x000fea0003800000 */
.L_x_17207:
[----:B------:R-:W-:Y:S01]  /*1b1d0*/  LOP3.LUT R3, R7, 0x80000000, RZ, 0xc0, !PT ;  /* 0x8000000007037812 */ /* 0x000fe200078ec0ff */
[----:B------:R-:W-:-:S03]  /*1b1e0*/  IMAD.MOV.U32 R43, RZ, RZ, R50 ;  /* 0x000000ffff2b7224 */ /* 0x000fc600078e0032 */
[----:B------:R-:W-:-:S04]  /*1b1f0*/  SHF.R.U32.HI R3, RZ, 0x18, R3 ;  /* 0x00000018ff037819 */ /* 0x000fc80000011603 */
[----:B------:R-:W-:-:S05]  /*1b200*/  LOP3.LUT R3, R0, R3, RZ, 0xfc, !PT ;  /* 0x0000000300037212 */ /* 0x000fca00078efcff */
[----:B------:R0:W-:Y:S01]  /*1b210*/  STG.E.U8 desc[UR36][R4.64], R3 ;  /* 0x0000000304007986 */ /* 0x0001e2000c101124 */
[----:B------:R-:W-:Y:S05]  /*1b220*/  BRA `(.L_x_17188) ;  /* 0x0000000400d07947 */ /* 0x000fea0003800000 */
.L_x_17203:
[----:B------:R-:W-:Y:S02]  /*1b230*/  HADD2.F32 R0, -RZ, R0.H0_H0 ;  /* 0x20000000ff007230 */ /* 0x000fe40000004100 */
[----:B------:R-:W-:-:S03]  /*1b240*/  IMAD.MOV.U32 R43, RZ, RZ, R50 ;  /* 0x000000ffff2b7224 */ /* 0x000fc600078e0032 */
[----:B------:R-:W-:-:S05]  /*1b250*/  F2FP.BF16.F32.PACK_AB R0, RZ, R0 ;  /* 0x00000000ff00723e */ /* 0x000fca00000010ff */
[----:B------:R0:W-:Y:S01]  /*1b260*/  STG.E.U16 desc[UR36][R4.64], R0 ;  /* 0x0000000004007986 */ /* 0x0001e2000c101524 */
[----:B------:R-:W-:Y:S05]  /*1b270*/  BRA `(.L_x_17188) ;  /* 0x0000000400bc7947 */ /* 0x000fea0003800000 */
.L_x_17200:
        /* <DEDUP_REMOVED lines=13> */
.L_x_17212:
        /* <DEDUP_REMOVED lines=17> */
.L_x_17215:
[----:B------:R-:W-:-:S04]  /*1b460*/  LOP3.LUT R0, R7, 0x80000000, RZ, 0xc0, !PT ;  /* 0x8000000007007812 */ /* 0x000fc800078ec0ff */
[----:B------:R-:W-:-:S04]  /*1b470*/  SHF.R.U32.HI R0, RZ, 0x18, R0 ;  /* 0x00000018ff007819 */ /* 0x000fc80000011600 */
[----:B------:R-:W-:-:S07]  /*1b480*/  LOP3.LUT R0, R3, R0, RZ, 0xfc, !PT ;  /* 0x0000000003007212 */ /* 0x000fce00078efcff */
.L_x_17214:
[----:B------:R-:W-:Y:S05]  /*1b490*/  BSYNC B0 ;  /* 0x0000000000007941 */ /* 0x000fea0003800000 */
.L_x_17213:
[----:B------:R0:W-:Y:S01]  /*1b4a0*/  STG.E.U8 desc[UR36][R4.64], R0 ;  /* 0x0000000004007986 */ /* 0x0001e2000c101124 */
[----:B------:R-:W-:Y:S01]  /*1b4b0*/  IMAD.MOV.U32 R43, RZ, RZ, R50 ;  /* 0x000000ffff2b7224 */ /* 0x000fe200078e0032 */
[----:B------:R-:W-:Y:S06]  /*1b4c0*/  BRA `(.L_x_17188) ;  /* 0x0000000400287947 */ /* 0x000fec0003800000 */
.L_x_17211:
        /* <DEDUP_REMOVED lines=17> */
.L_x_17218:
[----:B------:R-:W-:-:S04]  /*1b5e0*/  LOP3.LUT R0, R7, 0x80000000, RZ, 0xc0, !PT ;  /* 0x8000000007007812 */ /* 0x000fc800078ec0ff */
[----:B------:R-:W-:-:S04]  /*1b5f0*/  SHF.R.U32.HI R0, RZ, 0x18, R0 ;  /* 0x00000018ff007819 */ /* 0x000fc80000011600 */
[----:B------:R-:W-:-:S07]  /*1b600*/  LOP3.LUT R0, R3, R0, RZ, 0xfc, !PT ;  /* 0x0000000003007212 */ /* 0x000fce00078efcff */
.L_x_17217:
[----:B------:R-:W-:Y:S05]  /*1b610*/  BSYNC B0 ;  /* 0x0000000000007941 */ /* 0x000fea0003800000 */
.L_x_17216:
[----:B------:R0:W-:Y:S01]  /*1b620*/  STG.E.U8 desc[UR36][R4.64], R0 ;  /* 0x0000000004007986 */ /* 0x0001e2000c101124 */
[----:B------:R-:W-:Y:S01]  /*1b630*/  IMAD.MOV.U32 R43, RZ, RZ, R50 ;  /* 0x000000ffff2b7224 */ /* 0x000fe200078e0032 */
[----:B------:R-:W-:Y:S06]  /*1b640*/  BRA `(.L_x_17188) ;  /* 0x0000000000c87947 */ /* 0x000fec0003800000 */
.L_x_17210:
        /* <DEDUP_REMOVED lines=23> */
.L_x_17193:
        /* <DEDUP_REMOVED lines=16> */
.L_x_17221:
[----:B------:R-:W-:Y:S01]  /*1b8c0*/  IMAD.MOV.U32 R43, RZ, RZ, R50 ;  /* 0x000000ffff2b7224 */ /* 0x000fe200078e0032 */
[----:B------:R-:W-:Y:S06]  /*1b8d0*/  BRA `(.L_x_17188) ;  /* 0x0000000000247947 */ /* 0x000fec0003800000 */
.L_x_17220:
[----:B------:R-:W-:Y:S02]  /*1b8e0*/  HADD2.F32 R6, -RZ, R0.H0_H0 ;  /* 0x20000000ff067230 */ /* 0x000fe40000004100 */
[----:B------:R-:W-:-:S04]  /*1b8f0*/  IMAD.MOV.U32 R43, RZ, RZ, R50 ;  /* 0x000000ffff2b7224 */ /* 0x000fc800078e0032 */
[----:B------:R-:W0:Y:S02]  /*1b900*/  F2I.U64.TRUNC R6, R6 ;  /* 0x0000000600067311 */ /* 0x000e24000020d800 */
[----:B0-----:R0:W-:Y:S01]  /*1b910*/  STG.E.64 desc[UR36][R4.64], R6 ;  /* 0x0000000604007986 */ /* 0x0011e2000c101b24 */
[----:B------:R-:W-:Y:S05]  /*1b920*/  BRA `(.L_x_17188) ;  /* 0x0000000000107947 */ /* 0x000fea0003800000 */
.L_x_17219:
[----:B------:R-:W-:Y:S02]  /*1b930*/  HADD2.F32 R0, -RZ, R0.H0_H0 ;  /* 0x20000000ff007230 */ /* 0x000fe40000004100 */
[----:B------:R-:W-:Y:S02]  /*1b940*/  IMAD.MOV.U32 R43, RZ, RZ, R50 ;  /* 0x000000ffff2b7224 */ /* 0x000fe400078e0032 */
[----:B------:R-:W0:Y:S02]  /*1b950*/  F2I.FTZ.U32.TRUNC.NTZ R3, R0 ;  /* 0x0000000000037305 */ /* 0x000e24000021f000 */
[----:B0-----:R0:W-:Y:S03]  /*1b960*/  STG.E desc[UR36][R4.64], R3 ;  /* 0x0000000304007986 */ /* 0x0011e6000c101924 */
.L_x_17188:
[----:B------:R-:W-:Y:S05]  /*1b970*/  BSYNC B6 ;  /* 0x0000000000067941 */ /* 0x000fea0003800000 */
.L_x_17187:
[----:B------:R-:W-:Y:S01]  /*1b980*/  ISETP.GE.AND P0, PT, R43, R39, PT ;  /* 0x000000272b00720c */ /* 0x000fe20003f06270 */
[----:B------:R-:W-:-:S12]  /*1b990*/  BSSY B6, `(.L_x_17222) ;  /* 0x00001f8000067945 */ /* 0x000fd80003800000 */
        /* <DEDUP_REMOVED lines=19> */
[----:B-----5:R-:W-:-:S04]  /*1bad0*/  HADD2.F32 R16, -RZ, R16.H0_H0 ;  /* 0x20000010ff107230 */ /* 0x020fc80000004100 */
[----:B------:R-:W0:Y:S02]  /*1bae0*/  F2I.FTZ.TRUNC.NTZ R3, R16 ;  /* 0x0000001000037305 */ /* 0x000e24000021f100 */
[----:B0-----:R0:W-:Y:S01]  /*1baf0*/  STG.E.U8 desc[UR36][R4.64], R3 ;  /* 0x0000000304007986 */ /* 0x0011e2000c101124 */
[----:B------:R-:W-:Y:S05]  /*1bb00*/  BRA `(.L_x_17229) ;  /* 0x0000000c008c7947 */ /* 0x000fea0003800000 */
.L_x_17227:
[----:B-----5:R-:W-:-:S06]  /*1bb10*/  HADD2.F32 R7, -RZ, R16.H0_H0 ;  /* 0x20000010ff077230 */ /* 0x020fcc0000004100 */
[----:B------:R-:W0:Y:S02]  /*1bb20*/  F2I.S64.TRUNC R6, R7 ;  /* 0x0000000700067311 */ /* 0x000e24000020d900 */
[----:B0-----:R0:W-:Y:S01]  /*1bb30*/  STG.E.U8 desc[UR36][R4.64], R6 ;  /* 0x0000000604007986 */ /* 0x0011e2000c101124 */
[----:B------:R-:W-:Y:S05]  /*1bb40*/  BRA `(.L_x_17229) ;  /* 0x0000000c007c7947 */ /* 0x000fea0003800000 */
.L_x_17226:
[----:B------:R-:W-:-:S13]  /*1bb50*/  ISETP.NE.AND P0, PT, R0, 0x2, PT ;  /* 0x000000020000780c */ /* 0x000fda0003f05270 */
[----:B------:R-:W-:Y:S05]  /*1bb60*/  @!P0 BRA `(.L_x_17230) ;  /* 0x0000000000308947 */ /* 0x000fea0003800000 */
[----:B------:R-:W-:-:S13]  /*1bb70*/  ISETP.NE.AND P0, PT, R0, 0x3, PT ;  /* 0x000000030000780c */ /* 0x000fda0003f05270 */
[----:B------:R-:W-:Y:S05]  /*1bb80*/  @!P0 BRA `(.L_x_17231) ;  /* 0x0000000000188947 */ /* 0x000fea0003800000 */
[----:B------:R-:W-:-:S13]  /*1bb90*/  ISETP.NE.AND P0, PT, R0, 0x4, PT ;  /* 0x000000040000780c */ /* 0x000fda0003f05270 */
[----:B------:R-:W-:Y:S05]  /*1bba0*/  @P0 BRA `(.L_x_17228) ;  /* 0x0000000c00040947 */ /* 0x000fea0003800000 */
[----:B-----5:R-:W-:-:S06]  /*1bbb0*/  HADD2.F32 R6, -RZ, R16.H0_H0 ;  /* 0x20000010ff067230 */ /* 0x020fcc0000004100 */
[----:B------:R-:W0:Y:S02]  /*1bbc0*/  F2I.S64.TRUNC R6, R6 ;  /* 0x0000000600067311 */ /* 0x000e24000020d900 */
[----:B0-----:R0:W-:Y:S01]  /*1bbd0*/  STG.E.64 desc[UR36][R4.64], R6 ;  /* 0x0000000604007986 */ /* 0x0011e2000c101b24 */
[----:B------:R-:W-:Y:S05]  /*1bbe0*/  BRA `(.L_x_17229) ;  /* 0x0000000c00547947 */ /* 0x000fea0003800000 */
.L_x_17231:
[----:B-----5:R-:W-:-:S04]  /*1bbf0*/  HADD2.F32 R16, -RZ, R16.H0_H0 ;  /* 0x20000010ff107230 */ /* 0x020fc80000004100 */
[----:B------:R-:W0:Y:S02]  /*1bc00*/  F2I.FTZ.TRUNC.NTZ R3, R16 ;  /* 0x0000001000037305 */ /* 0x000e24000021f100 */
[----:B0-----:R0:W-:Y:S01]  /*1bc10*/  STG.E desc[UR36][R4.64], R3 ;  /* 0x0000000304007986 */ /* 0x0011e2000c101924 */
[----:B------:R-:W-:Y:S05]  /*1bc20*/  BRA `(.L_x_17229) ;  /* 0x0000000c00447947 */ /* 0x000fea0003800000 */
.L_x_17230:
[----:B-----5:R-:W-:-:S04]  /*1bc30*/  HADD2.F32 R16, -RZ, R16.H0_H0 ;  /* 0x20000010ff107230 */ /* 0x020fc80000004100 */
[----:B------:R-:W0:Y:S02]  /*1bc40*/  F2I.FTZ.TRUNC.NTZ R3, R16 ;  /* 0x0000001000037305 */ /* 0x000e24000021f100 */
[----:B0-----:R0:W-:Y:S01]  /*1bc50*/  STG.E.U16 desc[UR36][R4.64], R3 ;  /* 0x0000000304007986 */ /* 0x0011e2000c101524 */
[----:B------:R-:W-:Y:S05]  /*1bc60*/  BRA `(.L_x_17229) ;  /* 0x0000000c00347947 */ /* 0x000fea0003800000 */
.L_x_17225:
[----:B------:R-:W-:-:S13]  /*1bc70*/  ISETP.GT.AND P0, PT, R0, 0x6, PT ;  /* 0x000000060000780c */ /* 0x000fda0003f04270 */
[----:B------:R-:W-:Y:S05]  /*1bc80*/  @P0 BRA `(.L_x_17232) ;  /* 0x0000000000240947 */ /* 0x000fea0003800000 */
[----:B------:R-:W-:-:S13]  /*1bc90*/  ISETP.NE.AND P0, PT, R0, 0x5, PT ;  /* 0x000000050000780c */ /* 0x000fda0003f05270 */
[----:B------:R-:W-:Y:S05]  /*1bca0*/  @!P0 BRA `(.L_x_17233) ;  /* 0x0000000000148947 */ /* 0x000fea0003800000 */
[----:B------:R-:W-:-:S13]  /*1bcb0*/  ISETP.NE.AND P0, PT, R0, 0x6, PT ;  /* 0x000000060000780c */ /* 0x000fda0003f05270 */
[----:B------:R-:W-:Y:S05]  /*1bcc0*/  @P0 BRA `(.L_x_17228) ;  /* 0x0000000800bc0947 */ /* 0x000fea0003800000 */
[----:B-----5:R-:W-:-:S05]  /*1bcd0*/  HADD2.F32 R3, -RZ, R16.H0_H0 ;  /* 0x20000010ff037230 */ /* 0x020fca0000004100 */
[----:B------:R0:W-:Y:S01]  /*1bce0*/  STG.E desc[UR36][R4.64], R3 ;  /* 0x0000000304007986 */ /* 0x0001e2000c101924 */
[----:B------:R-:W-:Y:S05]  /*1bcf0*/  BRA `(.L_x_17229) ;  /* 0x0000000c00107947 */ /* 0x000fea0003800000 */
.L_x_17233:
[----:B-----5:R0:W-:Y:S01]  /*1bd00*/  STG.E.U16 desc[UR36][R4.64], R16 ;  /* 0x0000001004007986 */ /* 0x0201e2000c101524 */
[----:B------:R-:W-:Y:S05]  /*1bd10*/  BRA `(.L_x_17229) ;  /* 0x0000000c00087947 */ /* 0x000fea0003800000 */
.L_x_17232:
[----:B------:R-:W-:-:S13]  /*1bd20*/  ISETP.NE.AND P0, PT, R0, 0x7, PT ;  /* 0x000000070000780c */ /* 0x000fda0003f05270 */
[----:B------:R-:W-:Y:S05]  /*1bd30*/  @!P0 BRA `(.L_x_17234) ;  /* 0x0000000000348947 */ /* 0x000fea0003800000 */
[----:B------:R-:W-:-:S13]  /*1bd40*/  ISETP.NE.AND P0, PT, R0, 0x8, PT ;  /* 0x000000080000780c */ /* 0x000fda0003f05270 */
[----:B------:R-:W-:Y:S05]  /*1bd50*/  @!P0 BRA `(.L_x_17235) ;  /* 0x0000000000188947 */ /* 0x000fea0003800000 */
[----:B------:R-:W-:-:S13]  /*1bd60*/  ISETP.NE.AND P0, PT, R0, 0x9, PT ;  /* 0x000000090000780c */ /* 0x000fda0003f05270 */
[----:B------:R-:W-:Y:S05]  /*1bd70*/  @P0 BRA `(.L_x_17228) ;  /* 0x0000000800900947 */ /* 0x000fea0003800000 */
[----:B-----5:R-:W-:Y:S02]  /*1bd80*/  HADD2.F32 R6, -RZ, R16.H0_H0 ;  /* 0x20000010ff067230 */ /* 0x020fe40000004100 */
[----:B------:R-:W-:-:S05]  /*1bd90*/  IMAD.MOV.U32 R7, RZ, RZ, RZ ;  /* 0x000000ffff077224 */ /* 0x000fca00078e00ff */
[----:B------:R0:W-:Y:S01]  /*1bda0*/  STG.E.64 desc[UR36][R4.64], R6 ;  /* 0x0000000604007986 */ /* 0x0001e2000c101b24 */
[----:B------:R-:W-:Y:S05]  /*1bdb0*/  BRA `(.L_x_17229) ;  /* 0x0000000800e07947 */ /* 0x000fea0003800000 */
.L_x_17235:
[----:B-----5:R-:W-:-:S05]  /*1bdc0*/  HADD2.F32 R0, -RZ, R16.H0_H0 ;  /* 0x20000010ff007230 */ /* 0x020fca0000004100 */
[----:B------:R-:W-:-:S04]  /*1bdd0*/  F2FP.F16.F32.PACK_AB R0, RZ, R0 ;  /* 0x00000000ff00723e */ /* 0x000fc800000000ff */
[----:B------:R-:W-:-:S05]  /*1bde0*/  PRMT R0, R0, 0x5410, RZ ;  /* 0x0000541000007816 */ /* 0x000fca00000000ff */
[----:B------:R0:W-:Y:S01]  /*1bdf0*/  STG.E desc[UR36][R4.64], R0 ;  /* 0x0000000004007986 */ /* 0x0001e2000c101924 */
[----:B------:R-:W-:Y:S05]  /*1be00*/  BRA `(.L_x_17229) ;  /* 0x0000000800cc7947 */ /* 0x000fea0003800000 */
.L_x_17234:
[----:B-----5:R-:W-:-:S05]  /*1be10*/  HADD2.F32 R6, -RZ, R16.H0_H0 ;  /* 0x20000010ff067230 */ /* 0x020fca0000004100 */
[----:B------:R-:W-:-:S06]  /*1be20*/  FMUL.FTZ R6, R6, 1 ;  /* 0x3f80000006067820 */ /* 0x000fcc0000410000 */
[----:B------:R-:W0:Y:S02]  /*1be30*/  F2F.F64.F32 R6, R6 ;  /* 0x0000000600067310 */ /* 0x000e240000201800 */
[----:B0-----:R0:W-:Y:S01]  /*1be40*/  STG.E.64 desc[UR36][R4.64], R6 ;  /* 0x0000000604007986 */ /* 0x0011e2000c101b24 */
[----:B------:R-:W-:Y:S05]  /*1be50*/  BRA `(.L_x_17229) ;  /* 0x0000000800b87947 */ /* 0x000fea0003800000 */
.L_x_17224:
        /* <DEDUP_REMOVED lines=8> */
[----:B-----5:R-:W-:-:S05]  /*1bee0*/  HADD2.F32 R16, -RZ, R16.H0_H0 ;  /* 0x20000010ff107230 */ /* 0x020fca0000004100 */
[----:B------:R-:W-:-:S04]  /*1bef0*/  FSETP.NEU.FTZ.AND P0, PT, R16, RZ, PT ;  /* 0x000000ff1000720b */ /* 0x000fc80003f1d000 */
[----:B------:R-:W-:-:S05]  /*1bf00*/  SEL R3, RZ, 0x1, !P0 ;  /* 0x00000001ff037807 */ /* 0x000fca0004000000 */
[----:B------:R0:W-:Y:S01]  /*1bf10*/  STG.E.U8 desc[UR36][R4.64], R3 ;  /* 0x0000000304007986 */ /* 0x0001e2000c101124 */
[----:B------:R-:W-:Y:S05]  /*1bf20*/  BRA `(.L_x_17229) ;  /* 0x0000000800847947 */ /* 0x000fea0003800000 */
.L_x_17238:
[----:B-----5:R-:W-:Y:S01]  /*1bf30*/  HADD2.F32 R16, -RZ, R16.H0_H0 ;  /* 0x20000010ff107230 */ /* 0x020fe20000004100 */
[----:B------:R-:W-:-:S04]  /*1bf40*/  CS2R R10, SRZ ;  /* 0x00000000000a7805 */ /* 0x000fc8000001ff00 */
[----:B------:R-:W-:-:S06]  /*1bf50*/  FMUL.FTZ R8, R16, 1 ;  /* 0x3f80000010087820 */ /* 0x000fcc0000410000 */
[----:B------:R-:W0:Y:S02]  /*1bf60*/  F2F.F64.F32 R8, R8 ;  /* 0x0000000800087310 */ /* 0x000e240000201800 */
[----:B0-----:R1:W-:Y:S01]  /*1bf70*/  STG.E.128 desc[UR36][R4.64], R8 ;  /* 0x0000000804007986 */ /* 0x0013e2000c101d24 */
[----:B------:R-:W-:Y:S05]  /*1bf80*/  BRA `(.L_x_17229) ;  /* 0x00000008006c7947 */ /* 0x000fea0003800000 */
.L_x_17237:
[----:B------:R-:W-:-:S13]  /*1bf90*/  ISETP.NE.AND P0, PT, R0, 0xf, PT ;  /* 0x0000000f0000780c */ /* 0x000fda0003f05270 */
[----:B------:R-:W-:Y:S05]  /*1bfa0*/  @!P0 BRA `(.L_x_17239) ;  /* 0x0000000000b48947 */ /* 0x000fea0003800000 */
[----:B------:R-:W-:-:S13]  /*1bfb0*/  ISETP.NE.AND P0, PT, R0, 0x17, PT ;  /* 0x000000170000780c */ /* 0x000fda0003f05270 */
[----:B------:R-:W-:Y:S05]  /*1bfc0*/  @!P0 BRA `(.L_x_17240) ;  /* 0x0000000000548947 */ /* 0x000fea0003800000 */
[----:B------:R-:W-:-:S13]  /*1bfd0*/  ISETP.NE.AND P0, PT, R0, 0x18, PT ;  /* 0x000000180000780c */ /* 0x000fda0003f05270 */
[----:B------:R-:W-:Y:S05]  /*1bfe0*/  @P0 BRA `(.L_x_17228) ;  /* 0x0000000400f40947 */ /* 0x000fea0003800000 */
[----:B-----5:R-:W-:Y:S01]  /*1bff0*/  HADD2.F32 R9, -RZ, R16.H0_H0 ;  /* 0x20000010ff097230 */ /* 0x020fe20000004100 */
        /* <DEDUP_REMOVED lines=14> */
.L_x_17242:
[----:B------:R-:W-:Y:S05]  /*1c0e0*/  BSYNC B0 ;  /* 0x0000000000007941 */ /* 0x000fea0003800000 */
.L_x_17241:
[----:B------:R-:W-:-:S05]  /*1c0f0*/  LOP3.LUT R7, R0, R7, RZ, 0xfc, !PT ;  /* 0x0000000700077212 */ /* 0x000fca00078efcff */
[----:B------:R2:W-:Y:S01]  /*1c100*/  STG.E.U8 desc[UR36][R4.64], R7 ;  /* 0x0000000704007986 */ /* 0x0005e2000c101124 */
[----:B------:R-:W-:Y:S05]  /*1c110*/  BRA `(.L_x_17229) ;  /* 0x0000000800087947 */ /* 0x000fea0003800000 */
.L_x_17240:
[----:B-----5:R-:W-:Y:S01]  /*1c120*/  HADD2.F32 R7, -RZ, R16.H0_H0 ;  /* 0x20000010ff077230 */ /* 0x020fe20000004100 */
        /* <DEDUP_REMOVED lines=12> */
.L_x_17244:
[----:B------:R-:W-:Y:S01]  /*1c1f0*/  IMAD.MOV.U32 R0, RZ, RZ, 0x7f ;  /* 0x0000007fff007424 */ /* 0x000fe200078e00ff */
[----:B------:R-:W-:-:S04]  /*1c200*/  ISETP.GT.U32.AND P0, PT, R3, 0x7f800000, PT ;  /* 0x7f8000000300780c */ /* 0x000fc80003f04070 */
[----:B------:R-:W-:-:S09]  /*1c210*/  SEL R0, R0, 0x7c, P0 ;  /* 0x0000007c00007807 */ /* 0x000fd20000000000 */
.L_x_17245:
[----:B------:R-:W-:Y:S05]  /*1c220*/  BSYNC B0 ;  /* 0x0000000000007941 */ /* 0x000fea0003800000 */
.L_x_17243:
[----:B------:R-:W-:-:S04]  /*1c230*/  LOP3.LUT R3, R7, 0x80000000, RZ, 0xc0, !PT ;  /* 0x8000000007037812 */ /* 0x000fc800078ec0ff */
[----:B------:R-:W-:-:S04]  /*1c240*/  SHF.R.U32.HI R3, RZ, 0x18, R3 ;  /* 0x00000018ff037819 */ /* 0x000fc80000011603 */
[----:B------:R-:W-:-:S05]  /*1c250*/  LOP3.LUT R3, R0, R3, RZ, 0xfc, !PT ;  /* 0x0000000300037212 */ /* 0x000fca00078efcff */
[----:B------:R0:W-:Y:S01]  /*1c260*/  STG.E.U8 desc[UR36][R4.64], R3 ;  /* 0x0000000304007986 */ /* 0x0001e2000c101124 */
[----:B------:R-:W-:Y:S05]  /*1c270*/  BRA `(.L_x_17229) ;  /* 0x0000000400b07947 */ /* 0x000fea0003800000 */
.L_x_17239:
[----:B-----5:R-:W-:-:S05]  /*1c280*/  HADD2.F32 R0, -RZ, R16.H0_H0 ;  /* 0x20000010ff007230 */ /* 0x020fca0000004100 */
[----:B------:R-:W-:-:S05]  /*1c290*/  F2FP.BF16.F32.PACK_AB R0, RZ, R0 ;  /* 0x00000000ff00723e */ /* 0x000fca00000010ff */
[----:B------:R0:W-:Y:S01]  /*1c2a0*/  STG.E.U16 desc[UR36][R4.64], R0 ;  /* 0x0000000004007986 */ /* 0x0001e2000c101524 */
[----:B------:R-:W-:Y:S05]  /*1c2b0*/  BRA `(.L_x_17229) ;  /* 0x0000000400a07947 */ /* 0x000fea0003800000 */
.L_x_17236:
        /* <DEDUP_REMOVED lines=8> */
[----:B-----5:R-:W-:-:S06]  /*1c340*/  HADD2.F32 R3, -RZ, R16.H0_H0 ;  /* 0x20000010ff037230 */ /* 0x020fcc0000004100 */
[----:B------:R-:W0:Y:S02]  /*1c350*/  F2I.FTZ.U32.TRUNC.NTZ R3, R3 ;  /* 0x0000000300037305 */ /* 0x000e24000021f000 */
[----:B0-----:R0:W-:Y:S01]  /*1c360*/  STG.E.U16 desc[UR36][R4.64], R3 ;  /* 0x0000000304007986 */ /* 0x0011e2000c101524 */
[----:B------:R-:W-:Y:S05]  /*1c370*/  BRA `(.L_x_17229) ;  /* 0x0000000400707947 */ /* 0x000fea0003800000 */
.L_x_17248:
[----:B-----5:R-:W-:Y:S01]  /*1c380*/  HADD2.F32 R7, -RZ, R16.H0_H0 ;  /* 0x20000010ff077230 */ /* 0x020fe20000004100 */
        /* <DEDUP_REMOVED lines=16> */
.L_x_17251:
[----:B------:R-:W-:-:S04]  /*1c490*/  LOP3.LUT R0, R7, 0x80000000, RZ, 0xc0, !PT ;  /* 0x8000000007007812 */ /* 0x000fc800078ec0ff */
[----:B------:R-:W-:-:S04]  /*1c4a0*/  SHF.R.U32.HI R0, RZ, 0x18, R0 ;  /* 0x00000018ff007819 */ /* 0x000fc80000011600 */
[----:B------:R-:W-:-:S07]  /*1c4b0*/  LOP3.LUT R0, R3, R0, RZ, 0xfc, !PT ;  /* 0x0000000003007212 */ /* 0x000fce00078efcff */
.L_x_17250:
[----:B------:R-:W-:Y:S05]  /*1c4c0*/  BSYNC B0 ;  /* 0x0000000000007941 */ /* 0x000fea0003800000 */
.L_x_17249:
[----:B------:R0:W-:Y:S01]  /*1c4d0*/  STG.E.U8 desc[UR36][R4.64], R0 ;  /* 0x0000000004007986 */ /* 0x0001e2000c101124 */
[----:B------:R-:W-:Y:S05]  /*1c4e0*/  BRA `(.L_x_17229) ;  /* 0x0000000400147947 */ /* 0x000fea0003800000 */
.L_x_17247:
        /* <DEDUP_REMOVED lines=17> */
.L_x_17254:
[----:B------:R-:W-:-:S04]  /*1c600*/  LOP3.LUT R0, R7, 0x80000000, RZ, 0xc0, !PT ;  /* 0x8000000007007812 */ /* 0x000fc800078ec0ff */
[----:B------:R-:W-:-:S04]  /*1c610*/  SHF.R.U32.HI R0, RZ, 0x18, R0 ;  /* 0x00000018ff007819 */ /* 0x000fc80000011600 */
[----:B------:R-:W-:-:S07]  /*1c620*/  LOP3.LUT R0, R3, R0, RZ, 0xfc, !PT ;  /* 0x0000000003007212 */ /* 0x000fce00078efcff */
.L_x_17253:
[----:B------:R-:W-:Y:S05]  /*1c630*/  BSYNC B0 ;  /* 0x0000000000007941 */ /* 0x000fea0003800000 */
.L_x_17252:
[----:B------:R0:W-:Y:S01]  /*1c640*/  STG.E.U8 desc[UR36][R4.64], R0 ;  /* 0x0000000004007986 */ /* 0x0001e2000c101124 */
[----:B------:R-:W-:Y:S05]  /*1c650*/  BRA `(.L_x_17229) ;  /* 0x0000000000b87947 */ /* 0x000fea0003800000 */
.L_x_17246:
[----:B------:R-:W-:-:S13]  /*1c660*/  ISETP.NE.AND P0, PT, R0, 0x1c, PT ;  /* 0x0000001c0000780c */ /* 0x000fda0003f05270 */
[----:B------:R-:W-:Y:S05]  /*1c670*/  @!P0 BRA `(.L_x_17255) ;  /* 0x0000000000a48947 */ /* 0x000fea0003800000 */
[----:B------:R-:W-:-:S13]  /*1c680*/  ISETP.NE.AND P0, PT, R0, 0x1d, PT ;  /* 0x0000001d0000780c */ /* 0x000fda0003f05270 */
[----:B------:R-:W-:Y:S05]  /*1c690*/  @!P0 BRA `(.L_x_17256) ;  /* 0x00000000008c8947 */ /* 0x000fea0003800000 */
[----:B------:R-:W-:-:S13]  /*1c6a0*/  ISETP.NE.AND P0, PT, R0, 0x2c, PT ;  /* 0x0000002c0000780c */ /* 0x000fda0003f05270 */
[----:B------:R-:W-:Y:S05]  /*1c6b0*/  @P0 BRA `(.L_x_17228) ;  /* 0x0000000000400947 */ /* 0x000fea0003800000 */
[----:B-----5:R-:W-:-:S05]  /*1c6c0*/  HADD2.F32 R16, -RZ, R16.H0_H0 ;  /* 0x20000010ff107230 */ /* 0x020fca0000004100 */
        /* <DEDUP_REMOVED lines=15> */
.L_x_17228:
        /* <DEDUP_REMOVED lines=16> */
.L_x_17257:
[----:B------:R-:W-:Y:S05]  /*1c8c0*/  BRA `(.L_x_17229) ;  /* 0x00000000001c7947 */ /* 0x000fea0003800000 */
.L_x_17256:
[----:B-----5:R-:W-:-:S06]  /*1c8d0*/  HADD2.F32 R6, -RZ, R16.H0_H0 ;  /* 0x20000010ff067230 */ /* 0x020fcc0000004100 */
[----:B------:R-:W0:Y:S02]  /*1c8e0*/  F2I.U64.TRUNC R6, R6 ;  /* 0x0000000600067311 */ /* 0x000e24000020d800 */
[----:B0-----:R0:W-:Y:S01]  /*1c8f0*/  STG.E.64 desc[UR36][R4.64], R6 ;  /* 0x0000000604007986 */ /* 0x0011e2000c101b24 */
[----:B------:R-:W-:Y:S05]  /*1c900*/  BRA `(.L_x_17229) ;  /* 0x00000000000c7947 */ /* 0x000fea0003800000 */
.L_x_17255:
[----:B-----5:R-:W-:-:S04]  /*1c910*/  HADD2.F32 R16, -RZ, R16.H0_H0 ;  /* 0x20000010ff107230 */ /* 0x020fc80000004100 */
[----:B------:R-:W0:Y:S02]  /*1c920*/  F2I.FTZ.U32.TRUNC.NTZ R3, R16 ;  /* 0x0000001000037305 */ /* 0x000e24000021f000 */
[----:B0-----:R0:W-:Y:S02]  /*1c930*/  STG.E desc[UR36][R4.64], R3 ;  /* 0x0000000304007986 */ /* 0x0011e4000c101924 */
.L_x_17229:
        /* <DEDUP_REMOVED lines=25> */
.L_x_17261:
[----:B------:R-:W-:-:S06]  /*1cad0*/  HADD2.F32 R7, -RZ, R17.H0_H0 ;  /* 0x20000011ff077230 */ /* 0x000fcc0000004100 */
[----:B------:R-:W0:Y:S02]  /*1cae0*/  F2I.S64.TRUNC R6, R7 ;  /* 0x0000000700067311 */ /* 0x000e24000020d900 */
[----:B0-----:R0:W-:Y:S01]  /*1caf0*/  STG.E.U8 desc[UR36][R4.64], R6 ;  /* 0x0000000604007986 */ /* 0x0011e2000c101124 */
[----:B------:R-:W-:Y:S05]  /*1cb00*/  BRA `(.L_x_17263) ;  /* 0x0000000c007c7947 */ /* 0x000fea0003800000 */
.L_x_17260:
        /* <DEDUP_REMOVED lines=10> */
.L_x_17265:
[----:B------:R-:W-:-:S06]  /*1cbb0*/  HADD2.F32 R17, -RZ, R17.H0_H0 ;  /* 0x20000011ff117230 */ /* 0x000fcc0000004100 */
[----:B------:R-:W0:Y:S02]  /*1cbc0*/  F2I.FTZ.TRUNC.NTZ R17, R17 ;  /* 0x0000001100117305 */ /* 0x000e24000021f100 */
[----:B0-----:R0:W-:Y:S01]  /*1cbd0*/  STG.E desc[UR36][R4.64], R17 ;  /* 0x0000001104007986 */ /* 0x0011e2000c101924 */
[----:B------:R-:W-:Y:S05]  /*1cbe0*/  BRA `(.L_x_17263) ;  /* 0x0000000c00447947 */ /* 0x000fea0003800000 */
.L_x_17264:
[----:B------:R-:W-:-:S06]  /*1cbf0*/  HADD2.F32 R17, -RZ, R17.H0_H0 ;  /* 0x20000011ff117230 */ /* 0x000fcc0000004100 */
[----:B------:R-:W0:Y:S02]  /*1cc00*/  F2I.FTZ.TRUNC.NTZ R17, R17 ;  /* 0x0000001100117305 */ /* 0x000e24000021f100 */
[----:B0-----:R0:W-:Y:S01]  /*1cc10*/  STG.E.U16 desc[UR36][R4.64], R17 ;  /* 0x0000001104007986 */ /* 0x0011e2000c101524 */
[----:B------:R-:W-:Y:S05]  /*1cc20*/  BRA `(.L_x_17263) ;  /* 0x0000000c00347947 */ /* 0x000fea0003800000 */
.L_x_17259:
        /* <DEDUP_REMOVED lines=9> */
.L_x_17267:
[----:B------:R0:W-:Y:S01]  /*1ccc0*/  STG.E.U16 desc[UR36][R4.64], R17 ;  /* 0x0000001104007986 */ /* 0x0001e2000c101524 */
[----:B------:R-:W-:Y:S05]  /*1ccd0*/  BRA `(.L_x_17263) ;  /* 0x0000000c00087947 */ /* 0x000fea0003800000 */
.L_x_17266:
        /* <DEDUP_REMOVED lines=10> */
.L_x_17269:
[----:B------:R-:W-:-:S05]  /*1cd80*/  HADD2.F32 R0, -RZ, R17.H0_H0 ;  /* 0x20000011ff007230 */ /* 0x000fca0000004100 */
[----:B------:R-:W-:-:S04]  /*1cd90*/  F2FP.F16.F32.PACK_AB R0, RZ, R0 ;  /* 0x00000000ff00723e */ /* 0x000fc800000000ff */
[----:B------:R-:W-:-:S05]  /*1cda0*/  PRMT R0, R0, 0x5410, RZ ;  /* 0x0000541000007816 */ /* 0x000fca00000000ff */
[----:B------:R0:W-:Y:S01]  /*1cdb0*/  STG.E desc[UR36][R4.64], R0 ;  /* 0x0000000004007986 */ /* 0x0001e2000c101924 */
[----:B------:R-:W-:Y:S05]  /*1cdc0*/  BRA `(.L_x_17263) ;  /* 0x0000000800cc7947 */ /* 0x000fea0003800000 */
.L_x_17268:
[----:B------:R-:W-:-:S05]  /*1cdd0*/  HADD2.F32 R6, -RZ, R17.H0_H0 ;  /* 0x20000011ff067230 */ /* 0x000fca0000004100 */
[----:B------:R-:W-:-:S06]  /*1cde0*/  FMUL.FTZ R6, R6, 1 ;  /* 0x3f80000006067820 */ /* 0x000fcc0000410000 */
[----:B------:R-:W0:Y:S02]  /*1cdf0*/  F2F.F64.F32 R6, R6 ;  /* 0x0000000600067310 */ /* 0x000e240000201800 */
[----:B0-----:R0:W-:Y:S01]  /*1ce00*/  STG.E.64 desc[UR36][R4.64], R6 ;  /* 0x0000000604007986 */ /* 0x0011e2000c101b24 */
[----:B------:R-:W-:Y:S05]  /*1ce10*/  BRA `(.L_x_17263) ;  /* 0x0000000800b87947 */ /* 0x000fea0003800000 */
.L_x_17258:
        /* <DEDUP_REMOVED lines=13> */
.L_x_17272:
[----:B------:R-:W-:Y:S01]  /*1cef0*/  HADD2.F32 R17, -RZ, R17.H0_H0 ;  /* 0x20000011ff117230 */ /* 0x000fe20000004100 */
[----:B------:R-:W-:-:S04]  /*1cf00*/  CS2R R10, SRZ ;  /* 0x00000000000a7805 */ /* 0x000fc8000001ff00 */
[----:B------:R-:W-:-:S06]  /*1cf10*/  FMUL.FTZ R8, R17, 1 ;  /* 0x3f80000011087820 */ /* 0x000fcc0000410000 */
[----:B------:R-:W0:Y:S02]  /*1cf20*/  F2F.F64.F32 R8, R8 ;  /* 0x0000000800087310 */ /* 0x000e240000201800 */
[----:B0-----:R0:W-:Y:S01]  /*1cf30*/  STG.E.128 desc[UR36][R4.64], R8 ;  /* 0x0000000804007986 */ /* 0x0011e2000c101d24 */
[----:B------:R-:W-:Y:S05]  /*1cf40*/  BRA `(.L_x_17263) ;  /* 0x00000008006c7947 */ /* 0x000fea0003800000 */
.L_x_17271:
        /* <DEDUP_REMOVED lines=21> */
.L_x_17276:
[----:B------:R-:W-:Y:S05]  /*1d0a0*/  BSYNC B0 ;  /* 0x0000000000007941 */ /* 0x000fea0003800000 */
.L_x_17275:
[----:B------:R-:W-:-:S05]  /*1d0b0*/  LOP3.LUT R7, R0, R7, RZ, 0xfc, !PT ;  /* 0x0000000700077212 */ /* 0x000fca00078efcff */
[----:B------:R0:W-:Y:S01]  /*1d0c0*/  STG.E.U8 desc[UR36][R4.64], R7 ;  /* 0x0000000704007986 */ /* 0x0001e2000c101124 */
[----:B------:R-:W-:Y:S05]  /*1d0d0*/  BRA `(.L_x_17263) ;  /* 0x0000000800087947 */ /* 0x000fea0003800000 */
.L_x_17274:
        /* <DEDUP_REMOVED lines=13> */
.L_x_17278:
[----:B------:R-:W-:Y:S01]  /*1d1b0*/  IMAD.MOV.U32 R0, RZ, RZ, 0x7f ;  /* 0x0000007fff007424 */ /* 0x000fe200078e00ff */
[----:B------:R-:W-:-:S04]  /*1d1c0*/  ISETP.GT.U32.AND P0, PT, R3, 0x7f800000, PT ;  /* 0x7f8000000300780c */ /* 0x000fc80003f04070 */
[----:B------:R-:W-:-:S09]  /*1d1d0*/  SEL R0, R0, 0x7c, P0 ;  /* 0x0000007c00007807 */ /* 0x000fd20000000000 */
.L_x_17279:
[----:B------:R-:W-:Y:S05]  /*1d1e0*/  BSYNC B0 ;  /* 0x0000000000007941 */ /* 0x000fea0003800000 */
.L_x_17277:
[----:B------:R-:W-:-:S04]  /*1d1f0*/  LOP3.LUT R3, R17, 0x80000000, RZ, 0xc0, !PT ;  /* 0x8000000011037812 */ /* 0x000fc800078ec0ff */
[----:B------:R-:W-:-:S04]  /*1d200*/  SHF.R.U32.HI R3, RZ, 0x18, R3 ;  /* 0x00000018ff037819 */ /* 0x000fc80000011603 */
[----:B------:R-:W-:-:S05]  /*1d210*/  LOP3.LUT R3, R0, R3, RZ, 0xfc, !PT ;  /* 0x0000000300037212 */ /* 0x000fca00078efcff */
[----:B------:R1:W-:Y:S01]  /*1d220*/  STG.E.U8 desc[UR36][R4.64], R3 ;  /* 0x0000000304007986 */ /* 0x0003e2000c101124 */
[----:B------:R-:W-:Y:S05]  /*1d230*/  BRA `(.L_x_17263) ;  /* 0x0000000400b07947 */ /* 0x000fea0003800000 */
.L_x_17273:
[----:B------:R-:W-:-:S05]  /*1d240*/  HADD2.F32 R0, -RZ, R17.H0_H0 ;  /* 0x20000011ff007230 */ /* 0x000fca0000004100 */
[----:B------:R-:W-:-:S05]  /*1d250*/  F2FP.BF16.F32.PACK_AB R0, RZ, R0 ;  /* 0x00000000ff00723e */ /* 0x000fca00000010ff */
[----:B------:R2:W-:Y:S01]  /*1d260*/  STG.E.U16 desc[UR36][R4.64], R0 ;  /* 0x0000000004007986 */ /* 0x0005e2000c101524 */
[----:B------:R-:W-:Y:S05]  /*1d270*/  BRA `(.L_x_17263) ;  /* 0x0000000400a07947 */ /* 0x000fea0003800000 */
.L_x_17270:
        /* <DEDUP_REMOVED lines=12> */
.L_x_17282:
        /* <DEDUP_REMOVED lines=17> */
.L_x_17285:
[----:B------:R-:W-:-:S04]  /*1d450*/  LOP3.LUT R0, R17, 0x80000000, RZ, 0xc0, !PT ;  /* 0x8000000011007812 */ /* 0x000fc800078ec0ff */
[----:B------:R-:W-:-:S04]  /*1d460*/  SHF.R.U32.HI R0, RZ, 0x18, R0 ;  /* 0x00000018ff007819 */ /* 0x000fc80000011600 */
[----:B------:R-:W-:-:S07]  /*1d470*/  LOP3.LUT R0, R3, R0, RZ, 0xfc, !PT ;  /* 0x0000000003007212 */ /* 0x000fce00078efcff */
.L_x_17284:
[----:B------:R-:W-:Y:S05]  /*1d480*/  BSYNC B0 ;  /* 0x0000000000007941 */ /* 0x000fea0003800000 */
.L_x_17283:
[----:B------:R0:W-:Y:S01]  /*1d490*/  STG.E.U8 desc[UR36][R4.64], R0 ;  /* 0x0000000004007986 */ /* 0x0001e2000c101124 */
[----:B------:R-:W-:Y:S05]  /*1d4a0*/  BRA `(.L_x_17263) ;  /* 0x0000000400147947 */ /* 0x000fea0003800000 */
.L_x_17281:
        /* <DEDUP_REMOVED lines=17> */
.L_x_17288:
[----:B------:R-:W-:-:S04]  /*1d5c0*/  LOP3.LUT R0, R17, 0x80000000, RZ, 0xc0, !PT ;  /* 0x8000000011007812 */ /* 0x000fc800078ec0ff */
[----:B------:R-:W-:-:S04]  /*1d5d0*/  SHF.R.U32.HI R0, RZ, 0x18, R0 ;  /* 0x00000018ff007819 */ /* 0x000fc80000011600 */
[----:B------:R-:W-:-:S07]  /*1d5e0*/  LOP3.LUT R0, R3, R0, RZ, 0xfc, !PT ;  /* 0x0000000003007212 */ /* 0x000fce00078efcff */
.L_x_17287:
[----:B------:R-:W-:Y:S05]  /*1d5f0*/  BSYNC B0 ;  /* 0x0000000000007941 */ /* 0x000fea0003800000 */
.L_x_17286:
[----:B------:R0:W-:Y:S01]  /*1d600*/  STG.E.U8 desc[UR36][R4.64], R0 ;  /* 0x0000000004007986 */ /* 0x0001e2000c101124 */
[----:B------:R-:W-:Y:S05]  /*1d610*/  BRA `(.L_x_17263) ;  /* 0x0000000000b87947 */ /* 0x000fea0003800000 */
.L_x_17280:
        /* <DEDUP_REMOVED lines=22> */
.L_x_17262:
        /* <DEDUP_REMOVED lines=16> */
.L_x_17291:
[----:B------:R-:W-:Y:S05]  /*1d880*/  BRA `(.L_x_17263) ;  /* 0x00000000001c7947 */ /* 0x000fea0003800000 */
.L_x_17290:
[----:B------:R-:W-:-:S06]  /*1d890*/  HADD2.F32 R6, -RZ, R17.H0_H0 ;  /* 0x20000011ff067230 */ /* 0x000fcc0000004100 */
[----:B------:R-:W0:Y:S02]  /*1d8a0*/  F2I.U64.TRUNC R6, R6 ;  /* 0x0000000600067311 */ /* 0x000e24000020d800 */
[----:B0-----:R0:W-:Y:S01]  /*1d8b0*/  STG.E.64 desc[UR36][R4.64], R6 ;  /* 0x0000000604007986 */ /* 0x0011e2000c101b24 */
[----:B------:R-:W-:Y:S05]  /*1d8c0*/  BRA `(.L_x_17263) ;  /* 0x00000000000c7947 */ /* 0x000fea0003800000 */
.L_x_17289:
[----:B------:R-:W-:-:S06]  /*1d8d0*/  HADD2.F32 R17, -RZ, R17.H0_H0 ;  /* 0x20000011ff117230 */ /* 0x000fcc0000004100 */
[----:B------:R-:W0:Y:S02]  /*1d8e0*/  F2I.FTZ.U32.TRUNC.NTZ R17, R17 ;  /* 0x0000001100117305 */ /* 0x000e24000021f000 */
[----:B0-----:R0:W-:Y:S02]  /*1d8f0*/  STG.E desc[UR36][R4.64], R17 ;  /* 0x0000001104007986 */ /* 0x0011e4000c101924 */
.L_x_17263:
[----:B------:R-:W-:-:S07]  /*1d900*/  VIADD R43, R43, 0x80 ;  /* 0x000000802b2b7836 */ /* 0x000fce0000000000 */
.L_x_17223:
[----:B------:R-:W-:Y:S05]  /*1d910*/  BSYNC B6 ;  /* 0x0000000000067941 */ /* 0x000fea0003800000 */
.L_x_17222:
        /* <DEDUP_REMOVED lines=21> */
[----:B0-----:R-:W-:Y:S01]  /*1da70*/  STG.E.U8 desc[UR36][R2.64], R5 ;  /* 0x0000000502007986 */ /* 0x001fe2000c101124 */
[----:B------:R-:W-:Y:S05]  /*1da80*/  EXIT ;  /* 0x000000000000794d */ /* 0x000fea0003800000 */
.L_x_17295:
[----:B-----5:R-:W-:-:S06]  /*1da90*/  HADD2.F32 R5, -RZ, R18.H0_H0 ;  /* 0x20000012ff057230 */ /* 0x020fcc0000004100 */
[----:B------:R-:W0:Y:S02]  /*1daa0*/  F2I.S64.TRUNC R4, R5 ;  /* 0x0000000500047311 */ /* 0x000e24000020d900 */
[----:B0-----:R-:W-:Y:S01]  /*1dab0*/  STG.E.U8 desc[UR36][R2.64], R4 ;  /* 0x0000000402007986 */ /* 0x001fe2000c101124 */
[----:B------:R-:W-:Y:S05]  /*1dac0*/  EXIT ;  /* 0x000000000000794d */ /* 0x000fea0003800000 */
.L_x_17294:
        /* <DEDUP_REMOVED lines=8> */
[----:B0-----:R-:W-:Y:S01]  /*1db50*/  STG.E.64 desc[UR36][R2.64], R4 ;  /* 0x0000000402007986 */ /* 0x001fe2000c101b24 */
[----:B------:R-:W-:Y:S05]  /*1db60*/  EXIT ;  /* 0x000000000000794d */ /* 0x000fea0003800000 */
.L_x_17298:
[----:B-----5:R-:W-:-:S04]  /*1db70*/  HADD2.F32 R18, -RZ, R18.H0_H0 ;  /* 0x20000012ff127230 */ /* 0x020fc80000004100 */
[----:B------:R-:W0:Y:S02]  /*1db80*/  F2I.FTZ.TRUNC.NTZ R5, R18 ;  /* 0x0000001200057305 */ /* 0x000e24000021f100 */
[----:B0-----:R-:W-:Y:S01]  /*1db90*/  STG.E desc[UR36][R2.64], R5 ;  /* 0x0000000502007986 */ /* 0x001fe2000c101924 */
[----:B------:R-:W-:Y:S05]  /*1dba0*/  EXIT ;  /* 0x000000000000794d */ /* 0x000fea0003800000 */
.L_x_17297:
[----:B-----5:R-:W-:-:S04]  /*1dbb0*/  HADD2.F32 R18, -RZ, R18.H0_H0 ;  /* 0x20000012ff127230 */ /* 0x020fc80000004100 */
[----:B------:R-:W0:Y:S02]  /*1dbc0*/  F2I.FTZ.TRUNC.NTZ R5, R18 ;  /* 0x0000001200057305 */ /* 0x000e24000021f100 */
[----:B0-----:R-:W-:Y:S01]  /*1dbd0*/  STG.E.U16 desc[UR36][R2.64], R5 ;  /* 0x0000000502007986 */ /* 0x001fe2000c101524 */
[----:B------:R-:W-:Y:S05]  /*1dbe0*/  EXIT ;  /* 0x000000000000794d */ /* 0x000fea0003800000 */
.L_x_17293:
[----:B------:R-:W-:-:S13]  /*1dbf0*/  ISETP.GT.AND P0, PT, R0, 0x6, PT ;  /* 0x000000060000780c */ /* 0x000fda0003f04270 */
[----:B------:R-:W-:Y:S05]  /*1dc00*/  @P0 BRA `(.L_x_17299) ;  /* 0x0000000000240947 */ /* 0x000fea0003800000 */
[----:B------:R-:W-:-:S13]  /*1dc10*/  ISETP.NE.AND P0, PT, R0, 0x5, PT ;  /* 0x000000050000780c */ /* 0x000fda0003f05270 */
[----:B------:R-:W-:Y:S05]  /*1dc20*/  @!P0 BRA `(.L_x_17300) ;  /* 0x0000000000148947 */ /* 0x000fea0003800000 */
[----:B------:R-:W-:-:S13]  /*1dc30*/  ISETP.NE.AND P0, PT, R0, 0x6, PT ;  /* 0x000000060000780c */ /* 0x000fda0003f05270 */
[----:B------:R-:W-:Y:S05]  /*1dc40*/  @P0 BRA `(.L_x_17296) ;  /* 0x0000000800c40947 */ /* 0x000fea0003800000 */
[----:B-----5:R-:W-:-:S05]  /*1dc50*/  HADD2.F32 R5, -RZ, R18.H0_H0 ;  /* 0x20000012ff057230 */ /* 0x020fca0000004100 */
[----:B------:R-:W-:Y:S01]  /*1dc60*/  STG.E desc[UR36][R2.64], R5 ;  /* 0x0000000502007986 */ /* 0x000fe2000c101924 */
[----:B------:R-:W-:Y:S05]  /*1dc70*/  EXIT ;  /* 0x000000000000794d */ /* 0x000fea0003800000 */
.L_x_17300:
[----:B-----5:R-:W-:Y:S01]  /*1dc80*/  STG.E.U16 desc[UR36][R2.64], R18 ;  /* 0x0000001202007986 */ /* 0x020fe2000c101524 */
[----:B------:R-:W-:Y:S05]  /*1dc90*/  EXIT ;  /* 0x000000000000794d */ /* 0x000fea0003800000 */
.L_x_17299:
[----:B------:R-:W-:-:S13]  /*1dca0*/  ISETP.NE.AND P0, PT, R0, 0x7, PT ;  /* 0x000000070000780c */ /* 0x000fda0003f05270 */
[----:B------:R-:W-:Y:S05]  /*1dcb0*/  @!P0 BRA `(.L_x_17301) ;  /* 0x0000000000348947 */ /* 0x000fea0003800000 */
[----:B------:R-:W-:-:S13]  /*1dcc0*/  ISETP.NE.AND P0, PT, R0, 0x8, PT ;  /* 0x000000080000780c */ /* 0x000fda0003f05270 */
[----:B------:R-:W-:Y:S05]  /*1dcd0*/  @!P0 BRA `(.L_x_17302) ;  /* 0x0000000000188947 */ /* 0x000fea0003800000 */
[----:B------:R-:W-:-:S13]  /*1dce0*/  ISETP.NE.AND P0, PT, R0, 0x9, PT ;  /* 0x000000090000780c */ /* 0x000fda0003f05270 */
[----:B------:R-:W-:Y:S05]  /*1dcf0*/  @P0 BRA `(.L_x_17296) ;  /* 0x0000000800980947 */ /* 0x000fea0003800000 */
[----:B-----5:R-:W-:Y:S02]  /*1dd00*/  HADD2.F32 R18, -RZ, R18.H0_H0 ;  /* 0x20000012ff127230 */ /* 0x020fe40000004100 */
[----:B---3--:R-:W-:-:S05]  /*1dd10*/  IMAD.MOV.U32 R19, RZ, RZ, RZ ;  /* 0x000000ffff137224 */ /* 0x008fca00078e00ff */
[----:B------:R-:W-:Y:S01]  /*1dd20*/  STG.E.64 desc[UR36][R2.64], R18 ;  /* 0x0000001202007986 */ /* 0x000fe2000c101b24 */
[----:B------:R-:W-:Y:S05]  /*1dd30*/  EXIT ;  /* 0x000000000000794d */ /* 0x000fea0003800000 */
.L_x_17302:
[----:B-----5:R-:W-:-:S05]  /*1dd40*/  HADD2.F32 R0, -RZ, R18.H0_H0 ;  /* 0x20000012ff007230 */ /* 0x020fca0000004100 */
[----:B------:R-:W-:-:S04]  /*1dd50*/  F2FP.F16.F32.PACK_AB R0, RZ, R0 ;  /* 0x00000000ff00723e */ /* 0x000fc800000000ff */
[----:B------:R-:W-:-:S05]  /*1dd60*/  PRMT R0, R0, 0x5410, RZ ;  /* 0x0000541000007816 */ /* 0x000fca00000000ff */
[----:B------:R-:W-:Y:S01]  /*1dd70*/  STG.E desc[UR36][R2.64], R0 ;  /* 0x0000000002007986 */ /* 0x000fe2000c101924 */
[----:B------:R-:W-:Y:S05]  /*1dd80*/  EXIT ;  /* 0x000000000000794d */ /* 0x000fea0003800000 */
.L_x_17301:
[----:B-----5:R-:W-:-:S05]  /*1dd90*/  HADD2.F32 R4, -RZ, R18.H0_H0 ;  /* 0x20000012ff047230 */ /* 0x020fca0000004100 */
[----:B------:R-:W-:-:S06]  /*1dda0*/  FMUL.FTZ R4, R4, 1 ;  /* 0x3f80000004047820 */ /* 0x000fcc0000410000 */
[----:B------:R-:W0:Y:S02]  /*1ddb0*/  F2F.F64.F32 R4, R4 ;  /* 0x0000000400047310 */ /* 0x000e240000201800 */
[----:B0-----:R-:W-:Y:S01]  /*1ddc0*/  STG.E.64 desc[UR36][R2.64], R4 ;  /* 0x0000000402007986 */ /* 0x001fe2000c101b24 */
[----:B------:R-:W-:Y:S05]  /*1ddd0*/  EXIT ;  /* 0x000000000000794d */ /* 0x000fea0003800000 */
.L_x_17292:
        /* <DEDUP_REMOVED lines=11> */
[----:B------:R-:W-:Y:S01]  /*1de90*/  STG.E.U8 desc[UR36][R2.64], R5 ;  /* 0x0000000502007986 */ /* 0x000fe2000c101124 */
[----:B------:R-:W-:Y:S05]  /*1dea0*/  EXIT ;  /* 0x000000000000794d */ /* 0x000fea0003800000 */
.L_x_17305:
[----:B-----5:R-:W-:Y:S01]  /*1deb0*/  HADD2.F32 R18, -RZ, R18.H0_H0 ;  /* 0x20000012ff127230 */ /* 0x020fe20000004100 */
[----:B------:R-:W-:-:S04]  /*1dec0*/  CS2R R6, SRZ ;  /* 0x0000000000067805 */ /* 0x000fc8000001ff00 */
[----:B------:R-:W-:-:S06]  /*1ded0*/  FMUL.FTZ R4, R18, 1 ;  /* 0x3f80000012047820 */ /* 0x000fcc0000410000 */
[----:B------:R-:W0:Y:S02]  /*1dee0*/  F2F.F64.F32 R4, R4 ;  /* 0x0000000400047310 */ /* 0x000e240000201800 */
[----:B0-----:R-:W-:Y:S01]  /*1def0*/  STG.E.128 desc[UR36][R2.64], R4 ;  /* 0x0000000402007986 */ /* 0x001fe2000c101d24 */
[----:B------:R-:W-:Y:S05]  /*1df00*/  EXIT ;  /* 0x000000000000794d */ /* 0x000fea0003800000 */
.L_x_17304:
        /* <DEDUP_REMOVED lines=21> */
.L_x_17309:
[----:B------:R-:W-:Y:S05]  /*1e060*/  BSYNC B0 ;  /* 0x0000000000007941 */ /* 0x000fea0003800000 */
.L_x_17308:
[----:B------:R-:W-:-:S05]  /*1e070*/  LOP3.LUT R5, R0, R5, RZ, 0xfc, !PT ;  /* 0x0000000500057212 */ /* 0x000fca00078efcff */
[----:B------:R-:W-:Y:S01]  /*1e080*/  STG.E.U8 desc[UR36][R2.64], R5 ;  /* 0x0000000502007986 */ /* 0x000fe2000c101124 */
[----:B------:R-:W-:Y:S05]  /*1e090*/  EXIT ;  /* 0x000000000000794d */ /* 0x000fea0003800000 */
.L_x_17307:
        /* <DEDUP_REMOVED lines=13> */
.L_x_17311:
[----:B------:R-:W-:Y:S01]  /*1e170*/  IMAD.MOV.U32 R0, RZ, RZ, 0x7f ;  /* 0x0000007fff007424 */ /* 0x000fe200078e00ff */
[----:B------:R-:W-:-:S04]  /*1e180*/  ISETP.GT.U32.AND P0, PT, R4, 0x7f800000, PT ;  /* 0x7f8000000400780c */ /* 0x000fc80003f04070 */
[----:B------:R-:W-:-:S09]  /*1e190*/  SEL R0, R0, 0x7c, P0 ;  /* 0x0000007c00007807 */ /* 0x000fd20000000000 */
.L_x_17312:
[----:B------:R-:W-:Y:S05]  /*1e1a0*/  BSYNC B0 ;  /* 0x0000000000007941 */ /* 0x000fea0003800000 */
.L_x_17310:
[----:B------:R-:W-:-:S04]  /*1e1b0*/  LOP3.LUT R4, R5, 0x80000000, RZ, 0xc0, !PT ;  /* 0x8000000005047812 */ /* 0x000fc800078ec0ff */
[----:B------:R-:W-:-:S04]  /*1e1c0*/  SHF.R.U32.HI R5, RZ, 0x18, R4 ;  /* 0x00000018ff057819 */ /* 0x000fc80000011604 */
[----:B------:R-:W-:-:S05]  /*1e1d0*/  LOP3.LUT R5, R0, R5, RZ, 0xfc, !PT ;  /* 0x0000000500057212 */ /* 0x000fca00078efcff */
[----:B------:R-:W-:Y:S01]  /*1e1e0*/  STG.E.U8 desc[UR36][R2.64], R5 ;  /* 0x0000000502007986 */ /* 0x000fe2000c101124 */
[----:B------:R-:W-:Y:S05]  /*1e1f0*/  EXIT ;  /* 0x000000000000794d */ /* 0x000fea0003800000 */
.L_x_17306:
[----:B-----5:R-:W-:-:S05]  /*1e200*/  HADD2.F32 R0, -RZ, R18.H0_H0 ;  /* 0x20000012ff007230 */ /* 0x020fca0000004100 */
[----:B------:R-:W-:-:S05]  /*1e210*/  F2FP.BF16.F32.PACK_AB R0, RZ, R0 ;  /* 0x00000000ff00723e */ /* 0x000fca00000010ff */
[----:B------:R-:W-:Y:S01]  /*1e220*/  STG.E.U16 desc[UR36][R2.64], R0 ;  /* 0x0000000002007986 */ /* 0x000fe2000c101524 */
[----:B------:R-:W-:Y:S05]  /*1e230*/  EXIT ;  /* 0x000000000000794d */ /* 0x000fea0003800000 */
.L_x_17303:
        /* <DEDUP_REMOVED lines=10> */
[----:B0-----:R-:W-:Y:S01]  /*1e2e0*/  STG.E.U16 desc[UR36][R2.64], R5 ;  /* 0x0000000502007986 */ /* 0x001fe2000c101524 */
[----:B------:R-:W-:Y:S05]  /*1e2f0*/  EXIT ;  /* 0x000000000000794d */ /* 0x000fea0003800000 */
.L_x_17315:
        /* <DEDUP_REMOVED lines=17> */
.L_x_17318:
[----:B------:R-:W-:-:S04]  /*1e410*/  LOP3.LUT R0, R7, 0x80000000, RZ, 0xc0, !PT ;  /* 0x8000000007007812 */ /* 0x000fc800078ec0ff */
[----:B------:R-:W-:-:S04]  /*1e420*/  SHF.R.U32.HI R5, RZ, 0x18, R0 ;  /* 0x00000018ff057819 */ /* 0x000fc80000011600 */
[----:B------:R-:W-:-:S04]  /*1e430*/  LOP3.LUT R4, R4, R5, RZ, 0xfc, !PT ;  /* 0x0000000504047212 */ /* 0x000fc800078efcff */
[----:B------:R-:W-:-:S07]  /*1e440*/  PRMT R0, R4, 0x7610, R0 ;  /* 0x0000761004007816 */ /* 0x000fce0000000000 */
.L_x_17317:
[----:B------:R-:W-:Y:S05]  /*1e450*/  BSYNC B0 ;  /* 0x0000000000007941 */ /* 0x000fea0003800000 */
.L_x_17316:
[----:B------:R-:W-:Y:S01]  /*1e460*/  STG.E.U8 desc[UR36][R2.64], R0 ;  /* 0x0000000002007986 */ /* 0x000fe2000c101124 */
[----:B------:R-:W-:Y:S05]  /*1e470*/  EXIT ;  /* 0x000000000000794d */ /* 0x000fea0003800000 */
.L_x_17314:
        /* <DEDUP_REMOVED lines=17> */
.L_x_17321:
[----:B------:R-:W-:-:S04]  /*1e590*/  LOP3.LUT R0, R7, 0x80000000, RZ, 0xc0, !PT ;  /* 0x8000000007007812 */ /* 0x000fc800078ec0ff */
[----:B------:R-:W-:-:S04]  /*1e5a0*/  SHF.R.U32.HI R5, RZ, 0x18, R0 ;  /* 0x00000018ff057819 */ /* 0x000fc80000011600 */
[----:B------:R-:W-:-:S04]  /*1e5b0*/  LOP3.LUT R4, R4, R5, RZ, 0xfc, !PT ;  /* 0x0000000504047212 */ /* 0x000fc800078efcff */
[----:B------:R-:W-:-:S07]  /*1e5c0*/  PRMT R0, R4, 0x7610, R0 ;  /* 0x0000761004007816 */ /* 0x000fce0000000000 */
.L_x_17320:
[----:B------:R-:W-:Y:S05]  /*1e5d0*/  BSYNC B0 ;  /* 0x0000000000007941 */ /* 0x000fea0003800000 */
.L_x_17319:
[----:B------:R-:W-:Y:S01]  /*1e5e0*/  STG.E.U8 desc[UR36][R2.64], R0 ;  /* 0x0000000002007986 */ /* 0x000fe2000c101124 */
[----:B------:R-:W-:Y:S05]  /*1e5f0*/  EXIT ;  /* 0x000000000000794d */ /* 0x000fea0003800000 */
.L_x_17313:
        /* <DEDUP_REMOVED lines=22> */
.L_x_17296:
        /* <DEDUP_REMOVED lines=16> */
.L_x_17324:
[----:B------:R-:W-:Y:S05]  /*1e860*/  EXIT ;  /* 0x000000000000794d */ /* 0x000fea0003800000 */
.L_x_17323:
[----:B-----5:R-:W-:-:S06]  /*1e870*/  HADD2.F32 R4, -RZ, R18.H0_H0 ;  /* 0x20000012ff047230 */ /* 0x020fcc0000004100 */
[----:B------:R-:W0:Y:S02]  /*1e880*/  F2I.U64.TRUNC R4, R4 ;  /* 0x0000000400047311 */ /* 0x000e24000020d800 */
[----:B0-----:R-:W-:Y:S01]  /*1e890*/  STG.E.64 desc[UR36][R2.64], R4 ;  /* 0x0000000402007986 */ /* 0x001fe2000c101b24 */
[----:B------:R-:W-:Y:S05]  /*1e8a0*/  EXIT ;  /* 0x000000000000794d */ /* 0x000fea0003800000 */
.L_x_17322:
[----:B-----5:R-:W-:-:S04]  /*1e8b0*/  HADD2.F32 R18, -RZ, R18.H0_H0 ;  /* 0x20000012ff127230 */ /* 0x020fc80000004100 */
[----:B------:R-:W0:Y:S02]  /*1e8c0*/  F2I.FTZ.U32.TRUNC.NTZ R5, R18 ;  /* 0x0000001200057305 */ /* 0x000e24000021f000 */
[----:B0-----:R-:W-:Y:S01]  /*1e8d0*/  STG.E desc[UR36][R2.64], R5 ;  /* 0x0000000502007986 */ /* 0x001fe2000c101924 */
[----:B------:R-:W-:Y:S05]  /*1e8e0*/  EXIT ;  /* 0x000000000000794d */ /* 0x000fea0003800000 */
.L_x_17325:
        /* <DEDUP_REMOVED lines=9> */
.L_x_28426:


//--------------------- .text._ZN2at6native18elementwise_kernelILi128ELi4EZNS0_22gpu_kernel_impl_nocastIZZZNS0_49_GLOBAL__N__b919a28f_16_Normalization_cu_5c38458737batch_norm_elementwise_backward_trainERKNS_6TensorES6_S6_S6_S6_S6_S6_ENKUlvE0_clEvENKUlvE1_clEvEUlN3c104HalfESA_fffffE_EEvRNS_18TensorIteratorBaseERKT_EUliE_EEviT1_ --------------------------
	.section	.text._ZN2at6native18elementwise_kernelILi128ELi4EZNS0_22gpu_kernel_impl_nocastIZZZNS0_49_GLOBAL__N__b919a28f_16_Normalization_cu_5c38458737batch_norm_elementwise_backward_trainERKNS_6TensorES6_S6_S6_S6_S6_S6_ENKUlvE0_clEvENKUlvE1_clEvEUlN3c104HalfESA_fffffE_EEvRNS_18TensorIteratorBaseERKT_EUliE_EEviT1_,"ax",@progbits
	.align	128
        .global         _ZN2at6native18elementwise_kernelILi128ELi4EZNS0_22gpu_kernel_impl_nocastIZZZNS0_49_GLOBAL__N__b919a28f_16_Normalization_cu_5c38458737batch_norm_elementwise_backward_trainERKNS_6TensorES6_S6_S6_S6_S6_S6_ENKUlvE0_clEvENKUlvE1_clEvEUlN3c104HalfESA_fffffE_EEvRNS_18TensorIteratorBaseERKT_EUliE_EEviT1_
        .type           _ZN2at6native18elementwise_kernelILi128ELi4EZNS0_22gpu_kernel_impl_nocastIZZZNS0_49_GLOBAL__N__b919a28f_16_Normalization_cu_5c38458737batch_norm_elementwise_backward_trainERKNS_6TensorES6_S6_S6_S6_S6_S6_ENKUlvE0_clEvENKUlvE1_clEvEUlN3c104HalfESA_fffffE_EEvRNS_18TensorIteratorBaseERKT_EUliE_EEviT1_,@function
        .size           _ZN2at6native18elementwise_kernelILi128ELi4EZNS0_22gpu_kernel_impl_nocastIZZZNS0_49_GLOBAL__N__b919a28f_16_Normalization_cu_5c38458737batch_norm_elementwise_backward_trainERKNS_6TensorES6_S6_S6_S6_S6_S6_ENKUlvE0_clEvENKUlvE1_clEvEUlN3c104HalfESA_fffffE_EEvRNS_18TensorIteratorBaseERKT_EUliE_EEviT1_,(.L_x_28427 - _ZN2at6native18elementwise_kernelILi128ELi4EZNS0_22gpu_kernel_impl_nocastIZZZNS0_49_GLOBAL__N__b919a28f_16_Normalization_cu_5c38458737batch_norm_elementwise_backward_trainERKNS_6TensorES6_S6_S6_S6_S6_S6_ENKUlvE0_clEvENKUlvE1_clEvEUlN3c104HalfESA_fffffE_EEvRNS_18TensorIteratorBaseERKT_EUliE_EEviT1_)
        .other          _ZN2at6native18elementwise_kernelILi128ELi4EZNS0_22gpu_kernel_impl_nocastIZZZNS0_49_GLOBAL__N__b919a28f_16_Normalization_cu_5c38458737batch_norm_elementwise_backward_trainERKNS_6TensorES6_S6_S6_S6_S6_S6_ENKUlvE0_clEvENKUlvE1_clEvEUlN3c104HalfESA_fffffE_EEvRNS_18TensorIteratorBaseERKT_EUliE_EEviT1_,@"STO_CUDA_ENTRY STV_DEFAULT"
_ZN2at6native18elementwise_kernelILi128ELi4EZNS0_22gpu_kernel_impl_nocastIZZZNS0_49_GLOBAL__N__b919a28f_16_Normalization_cu_5c38458737batch_norm_elementwise_backward_trainERKNS_6TensorES6_S6_S6_S6_S6_S6_ENKUlvE0_clEvENKUlvE1_clEvEUlN3c104HalfESA_fffffE_EEvRNS_18TensorIteratorBaseERKT_EUliE_EEviT1_:
.text._ZN2at6native18elementwise_kernelILi128ELi4EZNS0_22gpu_kernel_impl_nocastIZZZNS0_49_GLOBAL__N__b919a28f_16_Normalization_cu_5c38458737batch_norm_elementwise_backward_trainERKNS_6TensorES6_S6_S6_S6_S6_S6_ENKUlvE0_clEvENKUlvE1_clEvEUlN3c104HalfESA_fffffE_EEvRNS_18TensorIteratorBaseERKT_EUliE_EEviT1_:
        /* <DEDUP_REMOVED lines=540> */
.L_x_17328:
        /* <DEDUP_REMOVED lines=30> */
[----:B--2---:R-:W-:Y:S02]  /*23a0*/  HADD2.F32 R11, -RZ, R2.H0_H0 ;  /* 0x20000002ff0b7230 */ /* 0x004fe40000004100 */
[----:B---3--:R-:W-:Y:S01]  /*23b0*/  FMUL.FTZ R3, R0, R0 ;  /* 0x0000000000037220 */ /* 0x008fe20000410000 */
[----:B----4-:R-:W-:-:S03]  /*23c0*/  HADD2.F32 R13, -RZ, R4.H0_H0 ;  /* 0x20000004ff0d7230 */ /* 0x010fc60000004100 */
        /* <DEDUP_REMOVED lines=9> */
[----:B------:R-:W-:-:S05]  /*2460*/  F2FP.F16.F32.PACK_AB R0, RZ, R0 ;  /* 0x00000000ff00723e */ /* 0x000fca00000000ff */
[----:B------:R0:W-:Y:S01]  /*2470*/  STG.E.U16 desc[UR4][R4.64], R0 ;  /* 0x0000000004007986 */ /* 0x0001e2000c101504 */
[----:B------:R-:W-:-:S07]  /*2480*/  IADD3 R3, R20, 0x80, RZ ;  /* 0x0000008014037810 */ /* 0x000fce0007ffe0ff */
.L_x_17327:
[----:B------:R-:W-:Y:S05]  /*2490*/  BSYNC B0 ;  /* 0x0000000000007941 */ /* 0x000fea0003800000 */
.L_x_17326:
        /* <DEDUP_REMOVED lines=534> */
.L_x_17331:
        /* <DEDUP_REMOVED lines=30> */
[----:B------:R-:W-:Y:S01]  /*47e0*/  IADD3 R3, R3, 0x80, RZ ;  /* 0x0000008003037810 */ /* 0x000fe20007ffe0ff */
[----:B--2---:R-:W-:-:S02]  /*47f0*/  HADD2.F32 R5, -RZ, R4.H0_H0 ;  /* 0x20000004ff057230 */ /* 0x004fc40000004100 */
        /* <DEDUP_REMOVED lines=546> */
.L_x_17332:
        /* <DEDUP_REMOVED lines=44> */
[----:B------:R1:W-:Y:S02]  /*6ce0*/  STG.E.U16 desc[UR4][R4.64], R0 ;  /* 0x0000000004007986 */ /* 0x0003e4000c101504 */
.L_x_17330:
[----:B------:R-:W-:Y:S05]  /*6cf0*/  BSYNC B0 ;  /* 0x0000000000007941 */ /* 0x000fea0003800000 */
.L_x_17329:
        /* <DEDUP_REMOVED lines=533> */
.L_x_17333:
        /* <DEDUP_REMOVED lines=42> */
[----:B------:R-:W-:-:S05]  /*90f0*/  F2FP.F16.F32.PACK_AB R0, RZ, R0 ;  /* 0x00000000ff00723e */ /* 0x000fca00000000ff */
[----:B------:R-:W-:Y:S01]  /*9100*/  STG.E.U16 desc[UR4][R2.64], R0 ;  /* 0x0000000002007986 */ /* 0x000fe2000c101504 */
[----:B------:R-:W-:Y:S05]  /*9110*/  EXIT ;  /* 0x000000000000794d */ /* 0x000fea0003800000 */
.L_x_17334:
        /* <DEDUP_REMOVED lines=14> */
.L_x_28427:


//--------------------- .text._ZN2at6native27unrolled_elementwise_kernelIZZZNS0_49_GLOBAL__N__b919a28f_16_Normalization_cu_5c38458737batch_norm_elementwise_backward_trainERKNS_6TensorES5_S5_S5_S5_S5_S5_ENKUlvE0_clEvENKUlvE1_clEvEUlN3c104HalfES9_fffffE_St5arrayIPcLm8EELi4E23TrivialOffsetCalculatorILi7EjESE_ILi1EjENS0_6memory15LoadWithoutCastENSH_16StoreWithoutCastEEEviT_T0_T2_T3_T4_T5_ --------------------------
	.section	.text._ZN2at6native27unrolled_elementwise_kernelIZZZNS0_49_GLOBAL__N__b919a28f_16_Normalization_cu_5c38458737batch_norm_elementwise_backward_trainERKNS_6TensorES5_S5_S5_S5_S5_S5_ENKUlvE0_clEvENKUlvE1_clEvEUlN3c104HalfES9_fffffE_St5arrayIPcLm8EELi4E23TrivialOffsetCalculatorILi7EjESE_ILi1EjENS0_6memory15LoadWithoutCastENSH_16StoreWithoutCastEEEviT_T0_T2_T3_T4_T5_,"ax",@progbits
	.align	128
        .global         _ZN2at6native27unrolled_elementwise_kernelIZZZNS0_49_GLOBAL__N__b919a28f_16_Normalization_cu_5c38458737batch_norm_elementwise_backward_trainERKNS_6TensorES5_S5_S5_S5_S5_S5_ENKUlvE0_clEvENKUlvE1_clEvEUlN3c104HalfES9_fffffE_St5arrayIPcLm8EELi4E23TrivialOffsetCalculatorILi7EjESE_ILi1EjENS0_6memory15LoadWithoutCastENSH_16StoreWithoutCastEEEviT_T0_T2_T3_T4_T5_
        .type           _ZN2at6native27unrolled_elementwise_kernelIZZZNS0_49_GLOBAL__N__b919a28f_16_Normalization_cu_5c38458737batch_norm_elementwise_backward_trainERKNS_6TensorES5_S5_S5_S5_S5_S5_ENKUlvE0_clEvENKUlvE1_clEvEUlN3c104HalfES9_fffffE_St5arrayIPcLm8EELi4E23TrivialOffsetCalculatorILi7EjESE_ILi1EjENS0_6memory15LoadWithoutCastENSH_16StoreWithoutCastEEEviT_T0_T2_T3_T4_T5_,@function
        .size           _ZN2at6native27unrolled_elementwise_kernelIZZZNS0_49_GLOBAL__N__b919a28f_16_Normalization_cu_5c38458737batch_norm_elementwise_backward_trainERKNS_6TensorES5_S5_S5_S5_S5_S5_ENKUlvE0_clEvENKUlvE1_clEvEUlN3c104HalfES9_fffffE_St5arrayIPcLm8EELi4E23TrivialOffsetCalculatorILi7EjESE_ILi1EjENS0_6memory15LoadWithoutCastENSH_16StoreWithoutCastEEEviT_T0_T2_T3_T4_T5_,(.L_x_28428 - _ZN2at6native27unrolled_elementwise_kernelIZZZNS0_49_GLOBAL__N__b919a28f_16_Normalization_cu_5c38458737batch_norm_elementwise_backward_trainERKNS_6TensorES5_S5_S5_S5_S5_S5_ENKUlvE0_clEvENKUlvE1_clEvEUlN3c104HalfES9_fffffE_St5arrayIPcLm8EELi4E23TrivialOffsetCalculatorILi7EjESE_ILi1EjENS0_6memory15LoadWithoutCastENSH_16StoreWithoutCastEEEviT_T0_T2_T3_T4_T5_)
        .other          _ZN2at6native27unrolled_elementwise_kernelIZZZNS0_49_GLOBAL__N__b919a28f_16_Normalization_cu_5c38458737batch_norm_elementwise_backward_trainERKNS_6TensorES5_S5_S5_S5_S5_S5_ENKUlvE0_clEvENKUlvE1_clEvEUlN3c104HalfES9_fffffE_St5arrayIPcLm8EELi4E23TrivialOffsetCalculatorILi7EjESE_ILi1EjENS0_6memory15LoadWithoutCastENSH_16StoreWithoutCastEEEviT_T0_T2_T3_T4_T5_,@"STO_CUDA_ENTRY STV_DEFAULT"
_ZN2at6native27unrolled_elementwise_kernelIZZZNS0_49_GLOBAL__N__b919a28f_16_Normalization_cu_5c38458737batch_norm_elementwise_backward_trainERKNS_6TensorES5_S5_S5_S5_S5_S5_ENKUlvE0_clEvENKUlvE1_clEvEUlN3c104HalfES9_fffffE_St5arrayIPcLm8EELi4E23TrivialOffsetCalculatorILi7EjESE_ILi1EjENS0_6memory15LoadWithoutCastENSH_16StoreWithoutCastEEEviT_T0_T2_T3_T4_T5_:
.text._ZN2at6native27unrolled_elementwise_kernelIZZZNS0_49_GLOBAL__N__b919a28f_16_Normalization_cu_5c38458737batch_norm_elementwise_backward_trainERKNS_6TensorES5_S5_S5_S5_S5_S5_ENKUlvE0_clEvENKUlvE1_clEvEUlN3c104HalfES9_fffffE_St5arrayIPcLm8EELi4E23TrivialOffsetCalculatorILi7EjESE_ILi1EjENS0_6memory15LoadWithoutCastENSH_16StoreWithoutCastEEEviT_T0_T2_T3_T4_T5_:
        /* <DEDUP_REMOVED lines=40> */
.L_x_17336:
[----:B------:R-:W-:Y:S05]  /*0280*/  BSYNC B0 ;  /* 0x0000000000007941 */ /* 0x000fea0003800000 */
.L_x_17335:
        /* <DEDUP_REMOVED lines=31> */
.L_x_17338:
[----:B------:R-:W-:Y:S05]  /*0480*/  BSYNC B0 ;  /* 0x0000000000007941 */ /* 0x000fea0003800000 */
.L_x_17337:
        /* <DEDUP_REMOVED lines=32> */
.L_x_17340:
[----:B------:R-:W-:Y:S05]  /*0690*/  BSYNC B0 ;  /* 0x0000000000007941 */ /* 0x000fea0003800000 */
.L_x_17339:
        /* <DEDUP_REMOVED lines=29> */
.L_x_17342:
[----:B------:R-:W-:Y:S05]  /*0870*/  BSYNC B0 ;  /* 0x0000000000007941 */ /* 0x000fea0003800000 */
.L_x_17341:
[----:B------:R-:W-:Y:S04]  /*0880*/  BSSY B0, `(.L_x_17343) ;  /* 0x000000e000007945 */ /* 0x000fe80003800000 */
[----:B------:R-:W-:Y:S05]  /*0890*/  @P0 BRA `(.L_x_17344) ;  /* 0x0000000000300947 */ /* 0x000fea0003800000 */
[----:B0----5:R-:W-:Y:S01]  /*08a0*/  FMUL.FTZ R19, R15, R15 ;  /* 0x0000000f0f137220 */ /* 0x021fe20000410000 */
        /* <DEDUP_REMOVED lines=11> */
.L_x_17344:
[----:B------:R-:W-:Y:S05]  /*0960*/  BSYNC B0 ;  /* 0x0000000000007941 */ /* 0x000fea0003800000 */
.L_x_17343:
        /* <DEDUP_REMOVED lines=26> */
.L_x_17346:
[----:B------:R-:W-:Y:S05]  /*0b10*/  BSYNC B0 ;  /* 0x0000000000007941 */ /* 0x000fea0003800000 */
.L_x_17345:
[----:B------:R-:W-:Y:S04]  /*0b20*/  BSSY B0, `(.L_x_17347) ;  /* 0x000000e000007945 */ /* 0x000fe80003800000 */
[----:B------:R-:W-:Y:S05]  /*0b30*/  @P2 BRA `(.L_x_17348) ;  /* 0x0000000000302947 */ /* 0x000fea0003800000 */
        /* <DEDUP_REMOVED lines=12> */
.L_x_17348:
[----:B------:R-:W-:Y:S05]  /*0c00*/  BSYNC B0 ;  /* 0x0000000000007941 */ /* 0x000fea0003800000 */
.L_x_17347:
[----:B------:R-:W-:Y:S04]  /*0c10*/  BSSY B0, `(.L_x_17349) ;  /* 0x000000e000007945 */ /* 0x000fe80003800000 */
[----:B------:R-:W-:Y:S05]  /*0c20*/  @P3 BRA `(.L_x_17350) ;  /* 0x0000000000303947 */ /* 0x000fea0003800000 */
[C---:B------:R-:W-:Y:S01]  /*0c30*/  FMUL.FTZ R9, R0.reuse, R0 ;  /* 0x0000000000097220 */ /* 0x040fe20000410000 */
        /* <DEDUP_REMOVED lines=11> */
.L_x_17350:
[----:B------:R-:W-:Y:S05]  /*0cf0*/  BSYNC B0 ;  /* 0x0000000000007941 */ /* 0x000fea0003800000 */
.L_x_17349:
        /* <DEDUP_REMOVED lines=13> */
.L_x_17352:
[----:B------:R-:W-:Y:S05]  /*0dd0*/  BSYNC B0 ;  /* 0x0000000000007941 */ /* 0x000fea0003800000 */
.L_x_17351:
[----:B------:R-:W-:-:S13]  /*0de0*/  ISETP.GE.AND P0, PT, R11, R8, PT ;  /* 0x000000080b00720c */ /* 0x000fda0003f06270 */
[----:B------:R-:W-:Y:S05]  /*0df0*/  @P0 EXIT ;  /* 0x000000000000094d */ /* 0x000fea0003800000 */
[----:B-1----:R-:W1:Y:S01]  /*0e00*/  LDC.64 R2, c[0x0][0x228] ;  /* 0x00008a00ff027b82 */ /* 0x002e620000000a00 */
[----:B------:R-:W-:-:S05]  /*0e10*/  LEA R11, R6, R11, 0x9 ;  /* 0x0000000b060b7211 */ /* 0x000fca00078e48ff */
[----:B-1----:R-:W-:-:S05]  /*0e20*/  IMAD.WIDE.U32 R2, R11, 0x2, R2 ;  /* 0x000000020b027825 */ /* 0x002fca00078e0002 */
[----:B------:R-:W-:Y:S01]  /*0e30*/  STG.E.U16 desc[UR4][R2.64], R0 ;  /* 0x0000000002007986 */ /* 0x000fe2000c101504 */
[----:B------:R-:W-:Y:S05]  /*0e40*/  EXIT ;  /* 0x000000000000794d */ /* 0x000fea0003800000 */
.L_x_17353:
        /* <DEDUP_REMOVED lines=11> */
.L_x_28428:


//--------------------- .text._ZN2at6native29vectorized_elementwise_kernelILi2EZZZNS0_49_GLOBAL__N__b919a28f_16_Normalization_cu_5c38458737batch_norm_elementwise_backward_trainERKNS_6TensorES5_S5_S5_S5_S5_S5_ENKUlvE0_clEvENKUlvE1_clEvEUlN3c104HalfES9_fffffE_St5arrayIPcLm8EEEEviT0_T1_ --------------------------
	.section	.text._ZN2at6native29vectorized_elementwise_kernelILi2EZZZNS0_49_GLOBAL__N__b919a28f_16_Normalization_cu_5c38458737batch_norm_elementwise_backward_trainERKNS_6TensorES5_S5_S5_S5_S5_S5_ENKUlvE0_clEvENKUlvE1_clEvEUlN3c104HalfES9_fffffE_St5arrayIPcLm8EEEEviT0_T1_,"ax",@progbits
	.align	128
        .global         _ZN2at6native29vectorized_elementwise_kernelILi2EZZZNS0_49_GLOBAL__N__b919a28f_16_Normalization_cu_5c38458737batch_norm_elementwise_backward_trainERKNS_6TensorES5_S5_S5_S5_S5_S5_ENKUlvE0_clEvENKUlvE1_clEvEUlN3c104HalfES9_fffffE_St5arrayIPcLm8EEEEviT0_T1_
        .type           _ZN2at6native29vectorized_elementwise_kernelILi2EZZZNS0_49_GLOBAL__N__b919a28f_16_Normalization_cu_5c38458737batch_norm_elementwise_backward_trainERKNS_6TensorES5_S5_S5_S5_S5_S5_ENKUlvE0_clEvENKUlvE1_clEvEUlN3c104HalfES9_fffffE_St5arrayIPcLm8EEEEviT0_T1_,@function
        .size           _ZN2at6native29vectorized_elementwise_kernelILi2EZZZNS0_49_GLOBAL__N__b919a28f_16_Normalization_cu_5c38458737batch_norm_elementwise_backward_trainERKNS_6TensorES5_S5_S5_S5_S5_S5_ENKUlvE0_clEvENKUlvE1_clEvEUlN3c104HalfES9_fffffE_St5arrayIPcLm8EEEEviT0_T1_,(.L_x_28429 - _ZN2at6native29vectorized_elementwise_kernelILi2EZZZNS0_49_GLOBAL__N__b919a28f_16_Normalization_cu_5c38458737batch_norm_elementwise_backward_trainERKNS_6TensorES5_S5_S5_S5_S5_S5_ENKUlvE0_clEvENKUlvE1_clEvEUlN3c104HalfES9_fffffE_St5arrayIPcLm8EEEEviT0_T1_)
        .other          _ZN2at6native29vectorized_elementwise_kernelILi2EZZZNS0_49_GLOBAL__N__b919a28f_16_Normalization_cu_5c38458737batch_norm_elementwise_backward_trainERKNS_6TensorES5_S5_S5_S5_S5_S5_ENKUlvE0_clEvENKUlvE1_clEvEUlN3c104HalfES9_fffffE_St5arrayIPcLm8EEEEviT0_T1_,@"STO_CUDA_ENTRY STV_DEFAULT"
_ZN2at6native29vectorized_elementwise_kernelILi2EZZZNS0_49_GLOBAL__N__b919a28f_16_Normalization_cu_5c38458737batch_norm_elementwise_backward_trainERKNS_6TensorES5_S5_S5_S5_S5_S5_ENKUlvE0_clEvENKUlvE1_clEvEUlN3c104HalfES9_fffffE_St5arrayIPcLm8EEEEviT0_T1_:
.text._ZN2at6native29vectorized_elementwise_kernelILi2EZZZNS0_49_GLOBAL__N__b919a28f_16_Normalization_cu_5c38458737batch_norm_elementwise_backward_trainERKNS_6TensorES5_S5_S5_S5_S5_S5_ENKUlvE0_clEvENKUlvE1_clEvEUlN3c104HalfES9_fffffE_St5arrayIPcLm8EEEEviT0_T1_:
        /* <DEDUP_REMOVED lines=21> */
[----:B------:R-:W3:Y:S03]  /*0150*/  LDG.E.64 R10, desc[UR4][R44.64+0x400] ;  /* 0x000400042c0a7981 */ /* 0x000ee6000c1e1b00 */
[----:B------:R-:W-:Y:S01]  /*0160*/  IMAD.WIDE.U32 R40, R0, 0x4, R40 ;  /* 0x0000000400287825 */ /* 0x000fe200078e0028 */
[----:B------:R-:W5:Y:S02]  /*0170*/  LDG.E.64 R4, desc[UR4][R44.64+0x800] ;  /* 0x000800042c047981 */ /* 0x000f64000c1e1b00 */
[----:B------:R-:W1:Y:S01]  /*0180*/  LDC.64 R32, c[0x0][0x240] ;  /* 0x00009000ff207b82 */ /* 0x000e620000000a00 */
[----:B----4-:R-:W-:Y:S01]  /*0190*/  IMAD.WIDE R42, R58, 0x4, R42 ;  /* 0x000000043a2a7825 */ /* 0x010fe200078e022a */
[----:B------:R-:W4:Y:S03]  /*01a0*/  LDG.E R46, desc[UR4][R40.64] ;  /* 0x00000004282e7981 */ /* 0x000f26000c1e1900 */
[----:B------:R-:W-:Y:S01]  /*01b0*/  IMAD.WIDE.U32 R60, R0, 0x4, R60 ;  /* 0x00000004003c7825 */ /* 0x000fe200078e003c */
[----:B------:R-:W3:Y:S03]  /*01c0*/  LDG.E R48, desc[UR4][R40.64+0x200] ;  /* 0x0002000428307981 */ /* 0x000ee6000c1e1900 */
[----:B0-----:R-:W-:Y:S01]  /*01d0*/  IMAD.WIDE R52, R58, 0x4, R52 ;  /* 0x000000043a347825 */ /* 0x001fe200078e0234 */
[----:B------:R-:W5:Y:S03]  /*01e0*/  LDG.E R47, desc[UR4][R60.64] ;  /* 0x000000043c2f7981 */ /* 0x000f66000c1e1900 */
[----:B------:R-:W-:Y:S01]  /*01f0*/  IMAD.WIDE.U32 R42, R0, 0x8, R42 ;  /* 0x00000008002a7825 */ /* 0x000fe200078e002a */
[----:B------:R-:W3:Y:S03]  /*0200*/  LDG.E R49, desc[UR4][R60.64+0x200] ;  /* 0x000200043c317981 */ /* 0x000ee6000c1e1900 */
[----:B-1----:R-:W-:Y:S01]  /*0210*/  IMAD.WIDE R56, R58, 0x4, R56 ;  /* 0x000000043a387825 */ /* 0x002fe200078e0238 */
[----:B------:R-:W3:Y:S03]  /*0220*/  LDG.E.64 R30, desc[UR4][R42.64] ;  /* 0x000000042a1e7981 */ /* 0x000ee6000c1e1b00 */
[----:B------:R-:W-:Y:S01]  /*0230*/  IMAD.WIDE.U32 R52, R0, 0x8, R52 ;  /* 0x0000000800347825 */ /* 0x000fe200078e0034 */
[----:B------:R-:W3:Y:S03]  /*0240*/  LDG.E.64 R22, desc[UR4][R42.64+0x400] ;  /* 0x000400042a167981 */ /* 0x000ee6000c1e1b00 */
[----:B------:R-:W-:Y:S01]  /*0250*/  IMAD.WIDE R32, R58, 0x4, R32 ;  /* 0x000000043a207825 */ /* 0x000fe200078e0220 */
[----:B------:R-:W3:Y:S03]  /*0260*/  LDG.E.64 R28, desc[UR4][R52.64] ;  /* 0x00000004341c7981 */ /* 0x000ee6000c1e1b00 */
[C---:B------:R-:W-:Y:S01]  /*0270*/  IMAD.WIDE.U32 R56, R0.reuse, 0x8, R56 ;  /* 0x0000000800387825 */ /* 0x040fe200078e0038 */
[----:B------:R-:W3:Y:S03]  /*0280*/  LDG.E.64 R24, desc[UR4][R52.64+0x400] ;  /* 0x0004000434187981 */ /* 0x000ee6000c1e1b00 */
[----:B------:R-:W-:Y:S01]  /*0290*/  IMAD.WIDE.U32 R32, R0, 0x8, R32 ;  /* 0x0000000800207825 */ /* 0x000fe200078e0020 */
[----:B------:R-:W3:Y:S04]  /*02a0*/  LDG.E.64 R18, desc[UR4][R56.64] ;  /* 0x0000000438127981 */ /* 0x000ee8000c1e1b00 */
[----:B------:R-:W3:Y:S04]  /*02b0*/  LDG.E.64 R26, desc[UR4][R32.64] ;  /* 0x00000004201a7981 */ /* 0x000ee8000c1e1b00 */
[----:B------:R-:W3:Y:S04]  /*02c0*/  LDG.E.64 R2, desc[UR4][R56.64+0x400] ;  /* 0x0004000438027981 */ /* 0x000ee8000c1e1b00 */
[----:B------:R-:W3:Y:S04]  /*02d0*/  LDG.E.64 R20, desc[UR4][R32.64+0x400] ;  /* 0x0004000420147981 */ /* 0x000ee8000c1e1b00 */
[----:B------:R-:W3:Y:S04]  /*02e0*/  LDG.E R50, desc[UR4][R40.64+0x400] ;  /* 0x0004000428327981 */ /* 0x000ee8000c1e1900 */
[----:B------:R-:W3:Y:S04]  /*02f0*/  LDG.E.64 R6, desc[UR4][R52.64+0x800] ;  /* 0x0008000434067981 */ /* 0x000ee8000c1e1b00 */
[----:B------:R-:W3:Y:S04]  /*0300*/  LDG.E R54, desc[UR4][R60.64+0x400] ;  /* 0x000400043c367981 */ /* 0x000ee8000c1e1900 */
[----:B------:R-:W3:Y:S04]  /*0310*/  LDG.E R51, desc[UR4][R40.64+0x600] ;  /* 0x0006000428337981 */ /* 0x000ee8000c1e1900 */
[----:B------:R-:W3:Y:S04]  /*0320*/  LDG.E.64 R8, desc[UR4][R56.64+0x800] ;  /* 0x0008000438087981 */ /* 0x000ee8000c1e1b00 */
[----:B------:R-:W3:Y:S04]  /*0330*/  LDG.E.64 R14, desc[UR4][R52.64+0xc00] ;  /* 0x000c0004340e7981 */ /* 0x000ee8000c1e1b00 */
[----:B------:R-:W3:Y:S04]  /*0340*/  LDG.E R55, desc[UR4][R60.64+0x600] ;  /* 0x000600043c377981 */ /* 0x000ee8000c1e1900 */
[----:B------:R-:W3:Y:S04]  /*0350*/  LDG.E.64 R12, desc[UR4][R56.64+0xc00] ;  /* 0x000c0004380c7981 */ /* 0x000ee8000c1e1b00 */
[----:B------:R2:W3:Y:S04]  /*0360*/  LDG.E.64 R34, desc[UR4][R44.64+0xc00] ;  /* 0x000c00042c227981 */ /* 0x0004e8000c1e1b00 */
[----:B------:R-:W3:Y:S04]  /*0370*/  LDG.E.64 R36, desc[UR4][R42.64+0x800] ;  /* 0x000800042a247981 */ /* 0x000ee8000c1e1b00 */
[----:B------:R-:W3:Y:S04]  /*0380*/  LDG.E.64 R38, desc[UR4][R42.64+0xc00] ;  /* 0x000c00042a267981 */ /* 0x000ee8000c1e1b00 */
[----:B------:R-:W3:Y:S04]  /*0390*/  LDG.E.64 R40, desc[UR4][R32.64+0x800] ;  /* 0x0008000420287981 */ /* 0x000ee8000c1e1b00 */
[----:B------:R4:W3:Y:S01]  /*03a0*/  LDG.E.64 R52, desc[UR4][R32.64+0xc00] ;  /* 0x000c000420347981 */ /* 0x0008e2000c1e1b00 */
[----:B--2---:R-:W-:Y:S01]  /*03b0*/  FMUL.FTZ R44, R17, R17 ;  /* 0x00000011112c7220 */ /* 0x004fe20000410000 */
[----:B------:R-:W-:Y:S01]  /*03c0*/  FMUL.FTZ R59, R16, R16 ;  /* 0x00000010103b7220 */ /* 0x000fe20000410000 */
[----:B----4-:R-:W-:-:S02]  /*03d0*/  HADD2.F32 R33, -RZ, R46.H0_H0 ;  /* 0x2000002eff217230 */ /* 0x010fc40000004100 */
[----:B------:R-:W-:Y:S02]  /*03e0*/  HADD2.F32 R46, -RZ, R46.H1_H1 ;  /* 0x3000002eff2e7230 */ /* 0x000fe40000004100 */
[----:B-----5:R-:W-:Y:S02]  /*03f0*/  HADD2.F32 R42, -RZ, R47.H1_H1 ;  /* 0x3000002fff2a7230 */ /* 0x020fe40000004100 */
[----:B---3--:R-:W-:-:S04]  /*0400*/  FMUL.FTZ R44, R31, R44 ;  /* 0x0000002c1f2c7220 */ /* 0x008fc80000410000 */
[----:B------:R-:W-:Y:S01]  /*0410*/  FMUL.FTZ R44, R44, UR6 ;  /* 0x000000062c2c7c20 */ /* 0x000fe20008410000 */
[----:B------:R-:W-:Y:S01]  /*0420*/  FADD.FTZ R29, -R29, R46 ;  /* 0x0000002e1d1d7221 */ /* 0x000fe20000010100 */
[----:B------:R-:W-:Y:S01]  /*0430*/  FADD.FTZ R28, -R28, R33 ;  /* 0x000000211c1c7221 */ /* 0x000fe20000010100 */
[----:B------:R-:W-:Y:S02]  /*0440*/  HADD2.F32 R33, -RZ, R48.H0_H0 ;  /* 0x20000030ff217230 */ /* 0x000fe40000004100 */
[----:B------:R-:W-:Y:S01]  /*0450*/  FFMA.FTZ R19, -R19, UR6, R42 ;  /* 0x0000000613137c23 */ /* 0x000fe2000801012a */
[----:B------:R-:W-:Y:S01]  /*0460*/  FMUL.FTZ R27, R27, R17 ;  /* 0x000000111b1b7220 */ /* 0x000fe20000410000 */
[----:B------:R-:W-:Y:S02]  /*0470*/  FMUL.FTZ R17, R10, R10 ;  /* 0x0000000a0a117220 */ /* 0x000fe40000410000 */
[----:B------:R-:W-:Y:S01]  /*0480*/  FFMA.FTZ R44, -R44, R29, R19 ;  /* 0x0000001d2c2c7223 */ /* 0x000fe20000010113 */
[----:B------:R-:W-:-:S02]  /*0490*/  HADD2.F32 R19, -RZ, R49.H0_H0 ;  /* 0x20000031ff137230 */ /* 0x000fc40000004100 */
[----:B------:R-:W-:Y:S01]  /*04a0*/  FMUL.FTZ R30, R30, R59 ;  /* 0x0000003b1e1e7220 */ /* 0x000fe20000410000 */
[----:B------:R-:W-:Y:S02]  /*04b0*/  HADD2.F32 R57, -RZ, R47.H0_H0 ;  /* 0x2000002fff397230 */ /* 0x000fe40000004100 */
[----:B------:R-:W-:Y:S01]  /*04c0*/  FMUL.FTZ R17, R22, R17 ;  /* 0x0000001116117220 */ /* 0x000fe20000410000 */
[----:B------:R-:W-:Y:S01]  /*04d0*/  FADD.FTZ R24, -R24, R33 ;  /* 0x0000002118187221 */ /* 0x000fe20000010100 */
[----:B------:R-:W-:Y:S01]  /*04e0*/  FFMA.FTZ R2, -R2, UR6, R19 ;  /* 0x0000000602027c23 */ /* 0x000fe20008010113 */
[----:B------:R-:W-:Y:S01]  /*04f0*/  FMUL.FTZ R31, R30, UR6 ;  /* 0x000000061e1f7c20 */ /* 0x000fe20008410000 */
[----:B------:R-:W-:Y:S01]  /*0500*/  FMUL.FTZ R17, R17, UR6 ;  /* 0x0000000611117c20 */ /* 0x000fe20008410000 */
[----:B------:R-:W-:-:S03]  /*0510*/  FFMA.FTZ R18, -R18, UR6, R57 ;  /* 0x0000000612127c23 */ /* 0x000fc60008010139 */
[----:B------:R-:W-:Y:S01]  /*0520*/  FFMA.FTZ R17, -R17, R24, R2 ;  /* 0x0000001811117223 */ /* 0x000fe20000010102 */
[----:B------:R-:W-:Y:S01]  /*0530*/  FFMA.FTZ R31, -R31, R28, R18 ;  /* 0x0000001c1f1f7223 */ /* 0x000fe20000010112 */
[----:B------:R-:W-:Y:S01]  /*0540*/  FMUL.FTZ R2, R20, R10 ;  /* 0x0000000a14027220 */ /* 0x000fe20000410000 */
[----:B------:R-:W-:Y:S01]  /*0550*/  FMUL.FTZ R18, R11, R11 ;  /* 0x0000000b0b127220 */ /* 0x000fe20000410000 */
[----:B------:R-:W-:Y:S02]  /*0560*/  HADD2.F32 R48, -RZ, R48.H1_H1 ;  /* 0x30000030ff307230 */ /* 0x000fe40000004100 */
[----:B------:R-:W-:Y:S02]  /*0570*/  HADD2.F32 R22, -RZ, R49.H1_H1 ;  /* 0x30000031ff167230 */ /* 0x000fe40000004100 */
[----:B------:R-:W-:Y:S01]  /*0580*/  FMUL.FTZ R2, R2, R17 ;  /* 0x0000001102027220 */ /* 0x000fe20000410000 */
[----:B------:R-:W-:Y:S01]  /*0590*/  FMUL.FTZ R18, R23, R18 ;  /* 0x0000001217127220 */ /* 0x000fe20000410000 */
[----:B------:R-:W-:-:S02]  /*05a0*/  HADD2.F32 R17, -RZ, R50.H0_H0 ;  /* 0x20000032ff117230 */ /* 0x000fc40000004100 */
[----:B------:R-:W-:Y:S02]  /*05b0*/  HADD2.F32 R50, -RZ, R50.H1_H1 ;  /* 0x30000032ff327230 */ /* 0x000fe40000004100 */
[----:B------:R-:W-:Y:S01]  /*05c0*/  FADD.FTZ R25, -R25, R48 ;  /* 0x0000003019197221 */ /* 0x000fe20000010100 */
[----:B------:R-:W-:Y:S01]  /*05d0*/  FFMA.FTZ R19, -R3, UR6, R22 ;  /* 0x0000000603137c23 */ /* 0x000fe20008010116 */
[----:B------:R-:W-:Y:S01]  /*05e0*/  FMUL.FTZ R18, R18, UR6 ;  /* 0x0000000612127c20 */ /* 0x000fe20008410000 */
[----:B------:R-:W-:Y:S01]  /*05f0*/  FADD.FTZ R50, -R7, R50 ;  /* 0x0000003207327221 */ /* 0x000fe20000010100 */
[----:B------:R-:W-:Y:S02]  /*0600*/  HADD2.F32 R7, -RZ, R54.H0_H0 ;  /* 0x20000036ff077230 */ /* 0x000fe40000004100 */
[----:B------:R-:W-:Y:S01]  /*0610*/  FFMA.FTZ R18, -R18, R25, R19 ;  /* 0x0000001912127223 */ /* 0x000fe20000010113 */
[--C-:B------:R-:W-:Y:S02]  /*0620*/  HADD2.F32 R19, -RZ, R51.reuse.H0_H0 ;  /* 0x20000033ff137230 */ /* 0x100fe40000004100 */
[----:B------:R-:W-:-:S02]  /*0630*/  HADD2.F32 R10, -RZ, R51.H1_H1 ;  /* 0x30000033ff0a7230 */ /* 0x000fc40000004100 */
[----:B------:R-:W-:Y:S01]  /*0640*/  FADD.FTZ R17, -R6, R17 ;  /* 0x0000001106117221 */ /* 0x000fe20000010100 */
[----:B------:R-:W-:Y:S01]  /*0650*/  FFMA.FTZ R8, -R8, UR6, R7 ;  /* 0x0000000608087c23 */ /* 0x000fe20008010107 */
[----:B------:R-:W-:Y:S01]  /*0660*/  FADD.FTZ R14, -R14, R19 ;  /* 0x000000130e0e7221 */ /* 0x000fe20000010100 */
[----:B------:R-:W0:Y:S01]  /*0670*/  LDC.64 R6, c[0x0][0x228] ;  /* 0x00008a00ff067b82 */ /* 0x000e220000000a00 */
[----:B------:R-:W-:Y:S01]  /*0680*/  FADD.FTZ R20, -R15, R10 ;  /* 0x0000000a0f147221 */ /* 0x000fe20000010100 */
[--C-:B------:R-:W-:Y:S02]  /*0690*/  HADD2.F32 R19, -RZ, R55.reuse.H0_H0 ;  /* 0x20000037ff137230 */ /* 0x100fe40000004100 */
[----:B------:R-:W-:Y:S01]  /*06a0*/  FMUL.FTZ R11, R21, R11 ;  /* 0x0000000b150b7220 */ /* 0x000fe20000410000 */
[----:B------:R-:W-:Y:S02]  /*06b0*/  HADD2.F32 R54, -RZ, R54.H1_H1 ;  /* 0x30000036ff367230 */ /* 0x000fe40000004100 */
[----:B------:R-:W-:-:S02]  /*06c0*/  HADD2.F32 R10, -RZ, R55.H1_H1 ;  /* 0x30000037ff0a7230 */ /* 0x000fc40000004100 */
[----:B------:R-:W-:Y:S01]  /*06d0*/  FFMA.FTZ R12, -R12, UR6, R19 ;  /* 0x000000060c0c7c23 */ /* 0x000fe20008010113 */
[----:B------:R-:W-:Y:S01]  /*06e0*/  FMUL.FTZ R11, R11, R18 ;  /* 0x000000120b0b7220 */ /* 0x000fe20000410000 */
[----:B------:R-:W-:Y:S01]  /*06f0*/  FFMA.FTZ R15, -R9, UR6, R54 ;  /* 0x00000006090f7c23 */ /* 0x000fe20008010136 */
[----:B------:R-:W-:Y:S01]  /*0700*/  FMUL.FTZ R9, R4, R4 ;  /* 0x0000000404097220 */ /* 0x000fe20000410000 */
[----:B------:R-:W-:Y:S01]  /*0710*/  FFMA.FTZ R19, -R13, UR6, R10 ;  /* 0x000000060d137c23 */ /* 0x000fe2000801010a */
[----:B------:R-:W-:Y:S01]  /*0720*/  FMUL.FTZ R10, R5, R5 ;  /* 0x00000005050a7220 */ /* 0x000fe20000410000 */
[----:B------:R-:W-:Y:S01]  /*0730*/  FMUL.FTZ R13, R34, R34 ;  /* 0x00000022220d7220 */ /* 0x000fe20000410000 */
[----:B------:R-:W-:Y:S01]  /*0740*/  FMUL.FTZ R18, R35, R35 ;  /* 0x0000002323127220 */ /* 0x000fe20000410000 */
[----:B------:R-:W-:Y:S01]  /*0750*/  FMUL.FTZ R9, R36, R9 ;  /* 0x0000000924097220 */ /* 0x000fe20000410000 */
[----:B------:R-:W-:Y:S01]  /*0760*/  FMUL.FTZ R10, R37, R10 ;  /* 0x0000000a250a7220 */ /* 0x000fe20000410000 */
[----:B------:R-:W-:Y:S01]  /*0770*/  FMUL.FTZ R13, R38, R13 ;  /* 0x0000000d260d7220 */ /* 0x000fe20000410000 */
[----:B------:R-:W-:Y:S01]  /*0780*/  FMUL.FTZ R18, R39, R18 ;  /* 0x0000001227127220 */ /* 0x000fe20000410000 */
[----:B------:R-:W-:Y:S01]  /*0790*/  FMUL.FTZ R9, R9, UR6 ;  /* 0x0000000609097c20 */ /* 0x000fe20008410000 */
[----:B------:R-:W-:Y:S01]  /*07a0*/  FMUL.FTZ R10, R10, UR6 ;  /* 0x000000060a0a7c20 */ /* 0x000fe20008410000 */
[----:B------:R-:W-:Y:S01]  /*07b0*/  FMUL.FTZ R13, R13, UR6 ;  /* 0x000000060d0d7c20 */ /* 0x000fe20008410000 */
[----:B------:R-:W-:Y:S01]  /*07c0*/  FMUL.FTZ R18, R18, UR6 ;  /* 0x0000000612127c20 */ /* 0x000fe20008410000 */
        /* <DEDUP_REMOVED lines=16> */
[----:B------:R-:W-:Y:S01]  /*08d0*/  F2FP.F16.F32.PACK_AB R3, R3, R16 ;  /* 0x000000100303723e */ /* 0x000fe200000000ff */
[----:B------:R-:W-:Y:S01]  /*08e0*/  IMAD.WIDE R6, R0, 0x4, R6 ;  /* 0x0000000400067825 */ /* 0x000fe200078e0206 */
[----:B------:R-:W-:Y:S02]  /*08f0*/  F2FP.F16.F32.PACK_AB R11, R11, R2 ;  /* 0x000000020b0b723e */ /* 0x000fe400000000ff */
[----:B------:R-:W-:-:S02]  /*0900*/  F2FP.F16.F32.PACK_AB R9, R10, R9 ;  /* 0x000000090a09723e */ /* 0x000fc400000000ff */
[----:B------:R-:W-:Y:S01]  /*0910*/  F2FP.F16.F32.PACK_AB R13, R18, R13 ;  /* 0x0000000d120d723e */ /* 0x000fe200000000ff */
[----:B------:R-:W-:Y:S04]  /*0920*/  STG.E desc[UR4][R6.64], R3 ;  /* 0x0000000306007986 */ /* 0x000fe8000c101904 */
[----:B------:R-:W-:Y:S04]  /*0930*/  STG.E desc[UR4][R6.64+0x200], R11 ;  /* 0x0002000b06007986 */ /* 0x000fe8000c101904 */
[----:B------:R-:W-:Y:S04]  /*0940*/  STG.E desc[UR4][R6.64+0x400], R9 ;  /* 0x0004000906007986 */ /* 0x000fe8000c101904 */
[----:B------:R-:W-:Y:S01]  /*0950*/  STG.E desc[UR4][R6.64+0x600], R13 ;  /* 0x0006000d06007986 */ /* 0x000fe2000c101904 */
[----:B------:R-:W-:Y:S05]  /*0960*/  EXIT ;  /* 0x000000000000794d */ /* 0x000fea0003800000 */
.L_x_17354:
        /* <DEDUP_REMOVED lines=34> */
.L_x_17356:
[----:B------:R-:W-:Y:S05]  /*0b90*/  BSYNC B0 ;  /* 0x0000000000007941 */ /* 0x000fea0003800000 */
.L_x_17355:
        /* <DEDUP_REMOVED lines=30> */
.L_x_17358:
[----:B------:R-:W-:Y:S05]  /*0d80*/  BSYNC B0 ;  /* 0x0000000000007941 */ /* 0x000fea0003800000 */
.L_x_17357:
        /* <DEDUP_REMOVED lines=32> */
.L_x_17360:
[----:B------:R-:W-:Y:S05]  /*0f90*/  BSYNC B0 ;  /* 0x0000000000007941 */ /* 0x000fea0003800000 */
.L_x_17359:
        /* <DEDUP_REMOVED lines=30> */
.L_x_17362:
[----:B------:R-:W-:Y:S05]  /*1180*/  BSYNC B0 ;  /* 0x0000000000007941 */ /* 0x000fea0003800000 */
.L_x_17361:
        /* <DEDUP_REMOVED lines=32> */
.L_x_17364:
[----:B------:R-:W-:Y:S05]  /*1390*/  BSYNC B0 ;  /* 0x0000000000007941 */ /* 0x000fea0003800000 */
.L_x_17363:
        /* <DEDUP_REMOVED lines=30> */
.L_x_17366:
[----:B------:R-:W-:Y:S05]  /*1580*/  BSYNC B0 ;  /* 0x0000000000007941 */ /* 0x000fea0003800000 */
.L_x_17365:
        /* <DEDUP_REMOVED lines=31> */
.L_x_17368:
[----:B------:R-:W-:Y:S05]  /*1780*/  BSYNC B0 ;  /* 0x0000000000007941 */ /* 0x000fea0003800000 */
.L_x_17367:
        /* <DEDUP_REMOVED lines=31> */
.L_x_17370:
[----:B------:R-:W-:Y:S05]  /*1980*/  BSYNC B0 ;  /* 0x0000000000007941 */ /* 0x000fea0003800000 */
.L_x_17369:
[----:B------:R-:W-:Y:S04]  /*1990*/  BSSY B0, `(.L_x_17371) ;  /* 0x000000e000007945 */ /* 0x000fe80003800000 */
[----:B------:R-:W-:Y:S05]  /*19a0*/  @P0 BRA `(.L_x_17372) ;  /* 0x0000000000300947 */ /* 0x000fea0003800000 */
[----:B-1---5:R-:W-:Y:S01]  /*19b0*/  FMUL.FTZ R30, R50, R50 ;  /* 0x00000032321e7220 */ /* 0x022fe20000410000 */
        /* <DEDUP_REMOVED lines=11> */
.L_x_17372:
[----:B------:R-:W-:Y:S05]  /*1a70*/  BSYNC B0 ;  /* 0x0000000000007941 */ /* 0x000fea0003800000 */
.L_x_17371:
[----:B-----5:R-:W0:Y:S01]  /*1a80*/  S2R R49, SR_TID.X ;  /* 0x0000000000317919 */ /* 0x020e220000002100 */
[----:B------:R-:W-:Y:S01]  /*1a90*/  BSSY B0, `(.L_x_17373) ;  /* 0x0000010000007945 */ /* 0x000fe20003800000 */
[----:B0-----:R-:W-:-:S04]  /*1aa0*/  IADD3 R48, R49, 0x80, RZ ;  /* 0x0000008031307810 */ /* 0x001fc80007ffe0ff */
[----:B------:R-:W-:-:S13]  /*1ab0*/  ISETP.GE.AND P1, PT, R48, R57, PT ;  /* 0x000000393000720c */ /* 0x000fda0003f26270 */
[----:B------:R-:W-:Y:S05]  /*1ac0*/  @P1 BRA `(.L_x_17374) ;  /* 0x0000000000301947 */ /* 0x000fea0003800000 */
[C---:B-1----:R-:W-:Y:S01]  /*1ad0*/  FMUL.FTZ R30, R45.reuse, R45 ;  /* 0x0000002d2d1e7220 */ /* 0x042fe20000410000 */
        /* <DEDUP_REMOVED lines=11> */
.L_x_17374:
[----:B------:R-:W-:Y:S05]  /*1b90*/  BSYNC B0 ;  /* 0x0000000000007941 */ /* 0x000fea0003800000 */
.L_x_17373:
        /* <DEDUP_REMOVED lines=29> */
.L_x_17376:
[----:B------:R-:W-:Y:S05]  /*1d70*/  BSYNC B0 ;  /* 0x0000000000007941 */ /* 0x000fea0003800000 */
.L_x_17375:
        /* <DEDUP_REMOVED lines=14> */
.L_x_17378:
[----:B------:R-:W-:Y:S05]  /*1e60*/  BSYNC B0 ;  /* 0x0000000000007941 */ /* 0x000fea0003800000 */
.L_x_17377:
        /* <DEDUP_REMOVED lines=14> */
.L_x_17380:
[----:B------:R-:W-:Y:S05]  /*1f50*/  BSYNC B0 ;  /* 0x0000000000007941 */ /* 0x000fea0003800000 */
.L_x_17379:
        /* <DEDUP_REMOVED lines=14> */
.L_x_17382:
[----:B------:R-:W-:Y:S05]  /*2040*/  BSYNC B0 ;  /* 0x0000000000007941 */ /* 0x000fea0003800000 */
.L_x_17381:
        /* <DEDUP_REMOVED lines=14> */
.L_x_17384:
[----:B------:R-:W-:Y:S05]  /*2130*/  BSYNC B0 ;  /* 0x0000000000007941 */ /* 0x000fea0003800000 */
.L_x_17383:
        /* <DEDUP_REMOVED lines=14> */
.L_x_17386:
[----:B------:R-:W-:Y:S05]  /*2220*/  BSYNC B0 ;  /* 0x0000000000007941 */ /* 0x000fea0003800000 */
.L_x_17385:
        /* <DEDUP_REMOVED lines=18> */
.L_x_17389:
[----:B------:R-:W-:-:S13]  /*2350*/  ISETP.GE.AND P0, PT, R49, R57, PT ;  /* 0x000000393100720c */ /* 0x000fda0003f06270 */
[----:B------:R-:W-:Y:S05]  /*2360*/  @P0 BRA `(.L_x_17391) ;  /* 0x0000000000300947 */ /* 0x000fea0003800000 */
[----:B0-----:R-:W0:Y:S01]  /*2370*/  LDC.64 R2, c[0x0][0x228] ;  /* 0x00008a00ff027b82 */ /* 0x001e220000000a00 */
[----:B------:R-:W-:Y:S02]  /*2380*/  IADD3 R5, R58, R49, RZ ;  /* 0x000000313a057210 */ /* 0x000fe40007ffe0ff */
[----:B------:R-:W-:-:S03]  /*2390*/  IADD3 R49, R49, 0x80, RZ ;  /* 0x0000008031317810 */ /* 0x000fc60007ffe0ff */
[----:B0-----:R-:W-:-:S05]  /*23a0*/  IMAD.WIDE.U32 R2, R5, 0x2, R2 ;  /* 0x0000000205027825 */ /* 0x001fca00078e0002 */
[----:B------:R1:W-:Y:S02]  /*23b0*/  STG.E.U16 desc[UR4][R2.64], R26 ;  /* 0x0000001a02007986 */ /* 0x0003e4000c101504 */
.L_x_17390:
[----:B------:R-:W-:-:S13]  /*23c0*/  ISETP.GE.AND P0, PT, R49, R57, PT ;  /* 0x000000393100720c */ /* 0x000fda0003f06270 */
[----:B------:R-:W-:Y:S05]  /*23d0*/  @P0 BRA `(.L_x_17392) ;  /* 0x0000000000340947 */ /* 0x000fea0003800000 */
[----:B01----:R-:W0:Y:S01]  /*23e0*/  LDC.64 R2, c[0x0][0x228] ;  /* 0x00008a00ff027b82 */ /* 0x003e220000000a00 */
[----:B------:R-:W-:Y:S02]  /*23f0*/  IADD3 R5, R58, R49, RZ ;  /* 0x000000313a057210 */ /* 0x000fe40007ffe0ff */
[----:B------:R-:W-:-:S03]  /*2400*/  IADD3 R49, R49, 0x80, RZ ;  /* 0x0000008031317810 */ /* 0x000fc60007ffe0ff */
[----:B0-----:R-:W-:-:S05]  /*2410*/  IMAD.WIDE.U32 R2, R5, 0x2, R2 ;  /* 0x0000000205027825 */ /* 0x001fca00078e0002 */
[----:B------:R1:W-:Y:S02]  /*2420*/  STG.E.U16 desc[UR4][R2.64], R18 ;  /* 0x0000001202007986 */ /* 0x0003e4000c101504 */
.L_x_17391:
        /* <DEDUP_REMOVED lines=8> */
.L_x_17392:
[----:B------:R-:W-:Y:S05]  /*24b0*/  BSYNC B1 ;  /* 0x0000000000017941 */ /* 0x000fea0003800000 */
.L_x_17388:
[----:B------:R-:W-:-:S13]  /*24c0*/  ISETP.GE.AND P0, PT, R49, R57, PT ;  /* 0x000000393100720c */ /* 0x000fda0003f06270 */
[----:B012---:R-:W0:Y:S01]  /*24d0*/  @!P0 LDC.64 R2, c[0x0][0x228] ;  /* 0x00008a00ff028b82 */ /* 0x007e220000000a00 */
[----:B------:R-:W-:Y:S02]  /*24e0*/  @!P0 IADD3 R5, R58, R49, RZ ;  /* 0x000000313a058210 */ /* 0x000fe40007ffe0ff */
[----:B------:R-:W-:-:S03]  /*24f0*/  @!P0 IADD3 R49, R49, 0x80, RZ ;  /* 0x0000008031318810 */ /* 0x000fc60007ffe0ff */
[----:B0-----:R-:W-:-:S05]  /*2500*/  @!P0 IMAD.WIDE.U32 R2, R5, 0x2, R2 ;  /* 0x0000000205028825 */ /* 0x001fca00078e0002 */
[----:B------:R2:W-:Y:S02]  /*2510*/  @!P0 STG.E.U16 desc[UR4][R2.64], R6 ;  /* 0x0000000602008986 */ /* 0x0005e4000c101504 */
.L_x_17393:
[----:B------:R-:W-:Y:S05]  /*2520*/  BSYNC B0 ;  /* 0x0000000000007941 */ /* 0x000fea0003800000 */
.L_x_17387:
        /* <DEDUP_REMOVED lines=8> */
.L_x_17394:
        /* <DEDUP_REMOVED lines=13> */
.L_x_28429:


//--------------------- .text._ZN2at6native29vectorized_elementwise_kernelILi4EZZZNS0_49_GLOBAL__N__b919a28f_16_Normalization_cu_5c38458737batch_norm_elementwise_backward_trainERKNS_6TensorES5_S5_S5_S5_S5_S5_ENKUlvE0_clEvENKUlvE1_clEvEUlN3c104HalfES9_fffffE_St5arrayIPcLm8EEEEviT0_T1_ --------------------------
	.section	.text._ZN2at6native29vectorized_elementwise_kernelILi4EZZZNS0_49_GLOBAL__N__b919a28f_16_Normalization_cu_5c38458737batch_norm_elementwise_backward_trainERKNS_6TensorES5_S5_S5_S5_S5_S5_ENKUlvE0_clEvENKUlvE1_clEvEUlN3c104HalfES9_fffffE_St5arrayIPcLm8EEEEviT0_T1_,"ax",@progbits
	.align	128
        .global         _ZN2at6native29vectorized_elementwise_kernelILi4EZZZNS0_49_GLOBAL__N__b919a28f_16_Normalization_cu_5c38458737batch_norm_elementwise_backward_trainERKNS_6TensorES5_S5_S5_S5_S5_S5_ENKUlvE0_clEvENKUlvE1_clEvEUlN3c104HalfES9_fffffE_St5arrayIPcLm8EEEEviT0_T1_
        .type           _ZN2at6native29vectorized_elementwise_kernelILi4EZZZNS0_49_GLOBAL__N__b919a28f_16_Normalization_cu_5c38458737batch_norm_elementwise_backward_trainERKNS_6TensorES5_S5_S5_S5_S5_S5_ENKUlvE0_clEvENKUlvE1_clEvEUlN3c104HalfES9_fffffE_St5arrayIPcLm8EEEEviT0_T1_,@function
        .size           _ZN2at6native29vectorized_elementwise_kernelILi4EZZZNS0_49_GLOBAL__N__b919a28f_16_Normalization_cu_5c38458737batch_norm_elementwise_backward_trainERKNS_6TensorES5_S5_S5_S5_S5_S5_ENKUlvE0_clEvENKUlvE1_clEvEUlN3c104HalfES9_fffffE_St5arrayIPcLm8EEEEviT0_T1_,(.L_x_28430 - _ZN2at6native29vectorized_elementwise_kernelILi4EZZZNS0_49_GLOBAL__N__b919a28f_16_Normalization_cu_5c38458737batch_norm_elementwise_backward_trainERKNS_6TensorES5_S5_S5_S5_S5_S5_ENKUlvE0_clEvENKUlvE1_clEvEUlN3c104HalfES9_fffffE_St5arrayIPcLm8EEEEviT0_T1_)
        .other          _ZN2at6native29vectorized_elementwise_kernelILi4EZZZNS0_49_GLOBAL__N__b919a28f_16_Normalization_cu_5c38458737batch_norm_elementwise_backward_trainERKNS_6TensorES5_S5_S5_S5_S5_S5_ENKUlvE0_clEvENKUlvE1_clEvEUlN3c104HalfES9_fffffE_St5arrayIPcLm8EEEEviT0_T1_,@"STO_CUDA_ENTRY STV_DEFAULT"
_ZN2at6native29vectorized_elementwise_kernelILi4EZZZNS0_49_GLOBAL__N__b919a28f_16_Normalization_cu_5c38458737batch_norm_elementwise_backward_trainERKNS_6TensorES5_S5_S5_S5_S5_S5_ENKUlvE0_clEvENKUlvE1_clEvEUlN3c104HalfES9_fffffE_St5arrayIPcLm8EEEEviT0_T1_:
.text._ZN2at6native29vectorized_elementwise_kernelILi4EZZZNS0_49_GLOBAL__N__b919a28f_16_Normalization_cu_5c38458737batch_norm_elementwise_backward_trainERKNS_6TensorES5_S5_S5_S5_S5_S5_ENKUlvE0_clEvENKUlvE1_clEvEUlN3c104HalfES9_fffffE_St5arrayIPcLm8EEEEviT0_T1_:
        /* <DEDUP_REMOVED lines=20> */
[----:B---3--:R-:W-:-:S04]  /*0140*/  IMAD.WIDE R48, R58, 0x2, R48 ;  /* 0x000000023a307825 */ /* 0x008fc800078e0230 */
[----:B------:R-:W-:Y:S01]  /*0150*/  IMAD.WIDE.U32 R24, R0, 0x10, R24 ;  /* 0x0000001000187825 */ /* 0x000fe200078e0018 */
[----:B------:R-:W3:Y:S02]  /*0160*/  LDG.E.64 R46, desc[UR4][R46.64+0x400] ;  /* 0x000400042e2e7981 */ /* 0x000ee4000c1e1b00 */
[----:B------:R-:W5:Y:S01]  /*0170*/  LDC.64 R50, c[0x0][0x240] ;  /* 0x00009000ff327b82 */ /* 0x000f620000000a00 */
[----:B----4-:R-:W-:Y:S01]  /*0180*/  IMAD.WIDE R10, R58, 0x4, R10 ;  /* 0x000000043a0a7825 */ /* 0x010fe200078e020a */
[----:B------:R-:W4:Y:S03]  /*0190*/  LDG.E.128 R4, desc[UR4][R24.64] ;  /* 0x0000000418047981 */ /* 0x000f26000c1e1d00 */
[----:B------:R-:W-:-:S04]  /*01a0*/  IMAD.WIDE.U32 R48, R0, 0x8, R48 ;  /* 0x0000000800307825 */ /* 0x000fc800078e0030 */
[----:B0-----:R-:W-:Y:S01]  /*01b0*/  IMAD.WIDE R8, R58, 0x4, R8 ;  /* 0x000000043a087825 */ /* 0x001fe200078e0208 */
[----:B------:R-:W3:Y:S03]  /*01c0*/  LDG.E.64 R44, desc[UR4][R48.64] ;  /* 0x00000004302c7981 */ /* 0x000ee6000c1e1b00 */
[----:B------:R-:W-:Y:S01]  /*01d0*/  IMAD.WIDE.U32 R56, R0, 0x10, R10 ;  /* 0x0000001000387825 */ /* 0x000fe200078e000a */
[----:B------:R-:W3:Y:S03]  /*01e0*/  LDG.E.128 R24, desc[UR4][R24.64+0x800] ;  /* 0x0008000418187981 */ /* 0x000ee6000c1e1d00 */
[----:B-1----:R-:W-:Y:S01]  /*01f0*/  IMAD.WIDE R52, R58, 0x4, R52 ;  /* 0x000000043a347825 */ /* 0x002fe200078e0234 */
[----:B------:R-:W3:Y:S03]  /*0200*/  LDG.E.128 R28, desc[UR4][R56.64+0x800] ;  /* 0x00080004381c7981 */ /* 0x000ee6000c1e1d00 */
[C---:B------:R-:W-:Y:S01]  /*0210*/  IMAD.WIDE.U32 R54, R0.reuse, 0x10, R8 ;  /* 0x0000001000367825 */ /* 0x040fe200078e0008 */
[----:B------:R-:W3:Y:S03]  /*0220*/  LDG.E.64 R48, desc[UR4][R48.64+0x400] ;  /* 0x0004000430307981 */ /* 0x000ee6000c1e1b00 */
[----:B------:R-:W-:Y:S01]  /*0230*/  IMAD.WIDE.U32 R52, R0, 0x10, R52 ;  /* 0x0000001000347825 */ /* 0x000fe200078e0034 */
[----:B------:R-:W3:Y:S04]  /*0240*/  LDG.E.128 R8, desc[UR4][R56.64] ;  /* 0x0000000438087981 */ /* 0x000ee8000c1e1d00 */
[----:B------:R-:W3:Y:S01]  /*0250*/  LDG.E.128 R12, desc[UR4][R54.64] ;  /* 0x00000004360c7981 */ /* 0x000ee2000c1e1d00 */
[----:B-----5:R-:W-:-:S03]  /*0260*/  IMAD.WIDE R50, R58, 0x4, R50 ;  /* 0x000000043a327825 */ /* 0x020fc600078e0232 */
[----:B------:R-:W5:Y:S01]  /*0270*/  LDG.E.128 R16, desc[UR4][R52.64] ;  /* 0x0000000434107981 */ /* 0x000f62000c1e1d00 */
[----:B------:R-:W-:-:S03]  /*0280*/  IMAD.WIDE.U32 R50, R0, 0x10, R50 ;  /* 0x0000001000327825 */ /* 0x000fc600078e0032 */
[----:B------:R-:W5:Y:S04]  /*0290*/  LDG.E.128 R32, desc[UR4][R54.64+0x800] ;  /* 0x0008000436207981 */ /* 0x000f68000c1e1d00 */
[----:B------:R-:W5:Y:S04]  /*02a0*/  LDG.E.128 R20, desc[UR4][R50.64] ;  /* 0x0000000432147981 */ /* 0x000f68000c1e1d00 */
[----:B------:R0:W5:Y:S04]  /*02b0*/  LDG.E.128 R36, desc[UR4][R52.64+0x800] ;  /* 0x0008000434247981 */ /* 0x000168000c1e1d00 */
[----:B------:R1:W5:Y:S01]  /*02c0*/  LDG.E.128 R40, desc[UR4][R50.64+0x800] ;  /* 0x0008000432287981 */ /* 0x000362000c1e1d00 */
[----:B--2---:R-:W-:-:S02]  /*02d0*/  HADD2.F32 R59, -RZ, R2.H0_H0 ;  /* 0x20000002ff3b7230 */ /* 0x004fc40000004100 */
[----:B------:R-:W-:Y:S02]  /*02e0*/  HADD2.F32 R2, -RZ, R2.H1_H1 ;  /* 0x30000002ff027230 */ /* 0x000fe40000004100 */
[--C-:B------:R-:W-:Y:S02]  /*02f0*/  HADD2.F32 R61, -RZ, R3.reuse.H0_H0 ;  /* 0x20000003ff3d7230 */ /* 0x100fe40000004100 */
[----:B------:R-:W-:Y:S02]  /*0300*/  HADD2.F32 R60, -RZ, R3.H1_H1 ;  /* 0x30000003ff3c7230 */ /* 0x000fe40000004100 */
[----:B----4-:R-:W-:Y:S01]  /*0310*/  FADD.FTZ R5, -R5, R2 ;  /* 0x0000000205057221 */ /* 0x010fe20000010100 */
[--C-:B---3--:R-:W-:Y:S02]  /*0320*/  HADD2.F32 R3, -RZ, R44.reuse.H0_H0 ;  /* 0x2000002cff037230 */ /* 0x108fe40000004100 */
[----:B------:R-:W-:Y:S02]  /*0330*/  HADD2.F32 R2, -RZ, R44.H1_H1 ;  /* 0x3000002cff027230 */ /* 0x000fe40000004100 */
[----:B------:R-:W-:-:S02]  /*0340*/  HADD2.F32 R44, -RZ, R45.H1_H1 ;  /* 0x3000002dff2c7230 */ /* 0x000fc40000004100 */
[----:B0-----:R-:W-:Y:S02]  /*0350*/  HADD2.F32 R53, -RZ, R45.H0_H0 ;  /* 0x2000002dff357230 */ /* 0x001fe40000004100 */
[----:B------:R-:W-:Y:S01]  /*0360*/  FADD.FTZ R4, -R4, R59 ;  /* 0x0000003b04047221 */ /* 0x000fe20000010100 */
[----:B------:R-:W-:Y:S01]  /*0370*/  FFMA.FTZ R3, -R8, UR6, R3 ;  /* 0x0000000608037c23 */ /* 0x000fe20008010103 */
[----:B-1----:R-:W-:Y:S01]  /*0380*/  FFMA.FTZ R51, -R11, UR6, R44 ;  /* 0x000000060b337c23 */ /* 0x002fe2000801012c */
[----:B------:R-:W-:Y:S01]  /*0390*/  FMUL.FTZ R11, R12, R12 ;  /* 0x0000000c0c0b7220 */ /* 0x000fe20000410000 */
[----:B------:R-:W-:Y:S01]  /*03a0*/  FMUL.FTZ R8, R13, R13 ;  /* 0x0000000d0d087220 */ /* 0x000fe20000410000 */
[----:B------:R-:W-:Y:S02]  /*03b0*/  FMUL.FTZ R45, R14, R14 ;  /* 0x0000000e0e2d7220 */ /* 0x000fe40000410000 */
[----:B-----5:R-:W-:Y:S01]  /*03c0*/  FMUL.FTZ R11, R16, R11 ;  /* 0x0000000b100b7220 */ /* 0x020fe20000410000 */
[----:B------:R-:W-:Y:S01]  /*03d0*/  FMUL.FTZ R17, R17, R8 ;  /* 0x0000000811117220 */ /* 0x000fe20000410000 */
[----:B------:R-:W-:Y:S01]  /*03e0*/  FMUL.FTZ R18, R18, R45 ;  /* 0x0000002d12127220 */ /* 0x000fe20000410000 */
[----:B------:R-:W-:Y:S01]  /*03f0*/  FFMA.FTZ R2, -R9, UR6, R2 ;  /* 0x0000000609027c23 */ /* 0x000fe20008010102 */
[----:B------:R-:W-:Y:S01]  /*0400*/  FMUL.FTZ R8, R11, UR6 ;  /* 0x000000060b087c20 */ /* 0x000fe20008410000 */
[----:B------:R-:W-:Y:S01]  /*0410*/  FMUL.FTZ R17, R17, UR6 ;  /* 0x0000000611117c20 */ /* 0x000fe20008410000 */
[----:B------:R-:W-:Y:S01]  /*0420*/  FADD.FTZ R6, -R6, R61 ;  /* 0x0000003d06067221 */ /* 0x000fe20000010100 */
[----:B------:R-:W-:Y:S01]  /*0430*/  FFMA.FTZ R9, -R10, UR6, R53 ;  /* 0x000000060a097c23 */ /* 0x000fe20008010135 */
[----:B------:R-:W-:Y:S01]  /*0440*/  FMUL.FTZ R18, R18, UR6 ;  /* 0x0000000612127c20 */ /* 0x000fe20008410000 */
[----:B------:R-:W-:Y:S01]  /*0450*/  FFMA.FTZ R3, -R8, R4, R3 ;  /* 0x0000000408037223 */ /* 0x000fe20000010103 */
[----:B------:R-:W-:Y:S01]  /*0460*/  FFMA.FTZ R2, -R17, R5, R2 ;  /* 0x0000000511027223 */ /* 0x000fe20000010102 */
[----:B------:R-:W-:Y:S01]  /*0470*/  FMUL.FTZ R4, R20, R12 ;  /* 0x0000000c14047220 */ /* 0x000fe20000410000 */
[----:B------:R-:W-:Y:S01]  /*0480*/  FMUL.FTZ R5, R21, R13 ;  /* 0x0000000d15057220 */ /* 0x000fe20000410000 */
[----:B------:R-:W-:Y:S01]  /*0490*/  FFMA.FTZ R9, -R18, R6, R9 ;  /* 0x0000000612097223 */ /* 0x000fe20000010109 */
[----:B------:R-:W-:Y:S01]  /*04a0*/  FMUL.FTZ R10, R15, R15 ;  /* 0x0000000f0f0a7220 */ /* 0x000fe20000410000 */
[----:B------:R-:W-:Y:S01]  /*04b0*/  FMUL.FTZ R6, R22, R14 ;  /* 0x0000000e16067220 */ /* 0x000fe20000410000 */
[----:B------:R-:W-:Y:S01]  /*04c0*/  FMUL.FTZ R4, R4, R3 ;  /* 0x0000000304047220 */ /* 0x000fe20000410000 */
[----:B------:R-:W-:Y:S01]  /*04d0*/  FMUL.FTZ R5, R5, R2 ;  /* 0x0000000205057220 */ /* 0x000fe20000410000 */
[----:B------:R-:W-:-:S02]  /*04e0*/  HADD2.F32 R3, -RZ, R46.H0_H0 ;  /* 0x2000002eff037230 */ /* 0x000fc40000004100 */
[----:B------:R-:W-:Y:S01]  /*04f0*/  FMUL.FTZ R10, R19, R10 ;  /* 0x0000000a130a7220 */ /* 0x000fe20000410000 */
[--C-:B------:R-:W-:Y:S02]  /*0500*/  HADD2.F32 R2, -RZ, R47.reuse.H1_H1 ;  /* 0x3000002fff027230 */ /* 0x100fe40000004100 */
[----:B------:R-:W-:Y:S01]  /*0510*/  FMUL.FTZ R6, R6, R9 ;  /* 0x0000000906067220 */ /* 0x000fe20000410000 */
[----:B------:R-:W-:Y:S02]  /*0520*/  HADD2.F32 R9, -RZ, R47.H0_H0 ;  /* 0x2000002fff097230 */ /* 0x000fe40000004100 */
[----:B------:R-:W-:Y:S01]  /*0530*/  FADD.FTZ R7, -R7, R60 ;  /* 0x0000003c07077221 */ /* 0x000fe20000010100 */
[----:B------:R-:W-:Y:S01]  /*0540*/  FMUL.FTZ R10, R10, UR6 ;  /* 0x000000060a0a7c20 */ /* 0x000fe20008410000 */
[----:B------:R-:W-:Y:S01]  /*0550*/  FADD.FTZ R24, -R24, R3 ;  /* 0x0000000318187221 */ /* 0x000fe20000010100 */
[----:B------:R-:W-:Y:S01]  /*0560*/  FADD.FTZ R27, -R27, R2 ;  /* 0x000000021b1b7221 */ /* 0x000fe20000010100 */
[----:B------:R-:W-:Y:S01]  /*0570*/  FADD.FTZ R26, -R26, R9 ;  /* 0x000000091a1a7221 */ /* 0x000fe20000010100 */
[----:B------:R-:W0:Y:S01]  /*0580*/  LDC.64 R2, c[0x0][0x228] ;  /* 0x00008a00ff027b82 */ /* 0x000e220000000a00 */
[----:B------:R-:W-:-:S02]  /*0590*/  HADD2.F32 R9, -RZ, R48.H0_H0 ;  /* 0x20000030ff097230 */ /* 0x000fc40000004100 */
[----:B------:R-:W-:Y:S01]  /*05a0*/  FFMA.FTZ R10, -R10, R7, R51 ;  /* 0x000000070a0a7223 */ /* 0x000fe20000010133 */
[--C-:B------:R-:W-:Y:S02]  /*05b0*/  HADD2.F32 R8, -RZ, R49.reuse.H1_H1 ;  /* 0x30000031ff087230 */ /* 0x100fe40000004100 */
[----:B------:R-:W-:Y:S01]  /*05c0*/  FMUL.FTZ R7, R23, R15 ;  /* 0x0000000f17077220 */ /* 0x000fe20000410000 */
[----:B------:R-:W-:Y:S02]  /*05d0*/  HADD2.F32 R11, -RZ, R49.H0_H0 ;  /* 0x20000031ff0b7230 */ /* 0x000fe40000004100 */
        /* <DEDUP_REMOVED lines=8> */
[----:B------:R-:W-:-:S02]  /*0660*/  HADD2.F32 R46, -RZ, R46.H1_H1 ;  /* 0x3000002eff2e7230 */ /* 0x000fc40000004100 */
[----:B------:R-:W-:Y:S01]  /*0670*/  FMUL.FTZ R9, R36, R9 ;  /* 0x0000000924097220 */ /* 0x000fe20000410000 */
[----:B------:R-:W-:Y:S02]  /*0680*/  HADD2.F32 R48, -RZ, R48.H1_H1 ;  /* 0x30000030ff307230 */ /* 0x000fe40000004100 */
[----:B------:R-:W-:Y:S01]  /*0690*/  FMUL.FTZ R8, R37, R8 ;  /* 0x0000000825087220 */ /* 0x000fe20000410000 */
[----:B------:R-:W-:Y:S01]  /*06a0*/  FMUL.FTZ R11, R38, R11 ;  /* 0x0000000b260b7220 */ /* 0x000fe20000410000 */
[----:B------:R-:W-:Y:S01]  /*06b0*/  FMUL.FTZ R10, R39, R10 ;  /* 0x0000000a270a7220 */ /* 0x000fe20000410000 */
[----:B------:R-:W-:Y:S01]  /*06c0*/  FADD.FTZ R25, -R25, R46 ;  /* 0x0000002e19197221 */ /* 0x000fe20000010100 */
[----:B------:R-:W-:Y:S01]  /*06d0*/  FFMA.FTZ R29, -R29, UR6, R48 ;  /* 0x000000061d1d7c23 */ /* 0x000fe20008010130 */
[----:B------:R-:W-:Y:S01]  /*06e0*/  FMUL.FTZ R9, R9, UR6 ;  /* 0x0000000609097c20 */ /* 0x000fe20008410000 */
[----:B------:R-:W-:Y:S01]  /*06f0*/  FMUL.FTZ R8, R8, UR6 ;  /* 0x0000000608087c20 */ /* 0x000fe20008410000 */
[----:B------:R-:W-:Y:S01]  /*0700*/  FMUL.FTZ R11, R11, UR6 ;  /* 0x000000060b0b7c20 */ /* 0x000fe20008410000 */
[----:B------:R-:W-:Y:S01]  /*0710*/  FMUL.FTZ R10, R10, UR6 ;  /* 0x000000060a0a7c20 */ /* 0x000fe20008410000 */
[----:B------:R-:W-:Y:S01]  /*0720*/  FFMA.FTZ R9, -R9, R24, R28 ;  /* 0x0000001809097223 */ /* 0x000fe2000001011c */
[----:B------:R-:W-:Y:S01]  /*0730*/  FFMA.FTZ R8, -R8, R25, R29 ;  /* 0x0000001908087223 */ /* 0x000fe2000001011d */
[----:B------:R-:W-:Y:S01]  /*0740*/  FMUL.FTZ R40, R40, R32 ;  /* 0x0000002028287220 */ /* 0x000fe20000410000 */
[----:B------:R-:W-:Y:S01]  /*0750*/  FMUL.FTZ R41, R41, R33 ;  /* 0x0000002129297220 */ /* 0x000fe20000410000 */
[----:B------:R-:W-:Y:S01]  /*0760*/  FFMA.FTZ R11, -R11, R26, R30 ;  /* 0x0000001a0b0b7223 */ /* 0x000fe2000001011e */
[----:B------:R-:W-:Y:S01]  /*0770*/  FFMA.FTZ R10, -R10, R27, R31 ;  /* 0x0000001b0a0a7223 */ /* 0x000fe2000001011f */
[----:B------:R-:W-:Y:S01]  /*0780*/  FMUL.FTZ R42, R42, R34 ;  /* 0x000000222a2a7220 */ /* 0x000fe20000410000 */
[----:B------:R-:W-:Y:S01]  /*0790*/  FMUL.FTZ R43, R43, R35 ;  /* 0x000000232b2b7220 */ /* 0x000fe20000410000 */
[----:B0-----:R-:W-:-:S04]  /*07a0*/  IMAD.WIDE.U32 R2, R58, 0x2, R2 ;  /* 0x000000023a027825 */ /* 0x001fc800078e0002 */
[----:B------:R-:W-:Y:S01]  /*07b0*/  FMUL.FTZ R9, R40, R9 ;  /* 0x0000000928097220 */ /* 0x000fe20000410000 */
[----:B------:R-:W-:Y:S01]  /*07c0*/  FMUL.FTZ R8, R41, R8 ;  /* 0x0000000829087220 */ /* 0x000fe20000410000 */
[----:B------:R-:W-:Y:S01]  /*07d0*/  FMUL.FTZ R11, R42, R11 ;  /* 0x0000000b2a0b7220 */ /* 0x000fe20000410000 */
[----:B------:R-:W-:Y:S01]  /*07e0*/  FMUL.FTZ R10, R43, R10 ;  /* 0x0000000a2b0a7220 */ /* 0x000fe20000410000 */
[----:B------:R-:W-:Y:S01]  /*07f0*/  F2FP.F16.F32.PACK_AB R4, R5, R4 ;  /* 0x000000040504723e */ /* 0x000fe200000000ff */
[----:B------:R-:W-:Y:S01]  /*0800*/  IMAD.WIDE R2, R0, 0x8, R2 ;  /* 0x0000000800027825 */ /* 0x000fe200078e0202 */
[----:B------:R-:W-:Y:S02]  /*0810*/  F2FP.F16.F32.PACK_AB R8, R8, R9 ;  /* 0x000000090808723e */ /* 0x000fe400000000ff */
[----:B------:R-:W-:Y:S02]  /*0820*/  F2FP.F16.F32.PACK_AB R5, R7, R6 ;  /* 0x000000060705723e */ /* 0x000fe400000000ff */
[----:B------:R-:W-:-:S03]  /*0830*/  F2FP.F16.F32.PACK_AB R9, R10, R11 ;  /* 0x0000000b0a09723e */ /* 0x000fc600000000ff */
[----:B------:R-:W-:Y:S04]  /*0840*/  STG.E.64 desc[UR4][R2.64], R4 ;  /* 0x0000000402007986 */ /* 0x000fe8000c101b04 */
[----:B------:R-:W-:Y:S01]  /*0850*/  STG.E.64 desc[UR4][R2.64+0x400], R8 ;  /* 0x0004000802007986 */ /* 0x000fe2000c101b04 */
[----:B------:R-:W-:Y:S05]  /*0860*/  EXIT ;  /* 0x000000000000794d */ /* 0x000fea0003800000 */
.L_x_17395:
        /* <DEDUP_REMOVED lines=34> */
.L_x_17397:
[----:B------:R-:W-:Y:S05]  /*0a90*/  BSYNC B0 ;  /* 0x0000000000007941 */ /* 0x000fea0003800000 */
.L_x_17396:
        /* <DEDUP_REMOVED lines=30> */
.L_x_17399:
[----:B------:R-:W-:Y:S05]  /*0c80*/  BSYNC B0 ;  /* 0x0000000000007941 */ /* 0x000fea0003800000 */
.L_x_17398:
        /* <DEDUP_REMOVED lines=32> */
.L_x_17401:
[----:B------:R-:W-:Y:S05]  /*0e90*/  BSYNC B0 ;  /* 0x0000000000007941 */ /* 0x000fea0003800000 */
.L_x_17400:
        /* <DEDUP_REMOVED lines=30> */
.L_x_17403:
[----:B------:R-:W-:Y:S05]  /*1080*/  BSYNC B0 ;  /* 0x0000000000007941 */ /* 0x000fea0003800000 */
.L_x_17402:
        /* <DEDUP_REMOVED lines=32> */
.L_x_17405:
[----:B------:R-:W-:Y:S05]  /*1290*/  BSYNC B0 ;  /* 0x0000000000007941 */ /* 0x000fea0003800000 */
.L_x_17404:
        /* <DEDUP_REMOVED lines=30> */
.L_x_17407:
[----:B------:R-:W-:Y:S05]  /*1480*/  BSYNC B0 ;  /* 0x0000000000007941 */ /* 0x000fea0003800000 */
.L_x_17406:
        /* <DEDUP_REMOVED lines=31> */
.L_x_17409:
[----:B------:R-:W-:Y:S05]  /*1680*/  BSYNC B0 ;  /* 0x0000000000007941 */ /* 0x000fea0003800000 */
.L_x_17408:
        /* <DEDUP_REMOVED lines=31> */
.L_x_17411:
[----:B------:R-:W-:Y:S05]  /*1880*/  BSYNC B0 ;  /* 0x0000000000007941 */ /* 0x000fea0003800000 */
.L_x_17410:
        /* <DEDUP_REMOVED lines=14> */
.L_x_17413:
[----:B------:R-:W-:Y:S05]  /*1970*/  BSYNC B0 ;  /* 0x0000000000007941 */ /* 0x000fea0003800000 */
.L_x_17412:
        /* <DEDUP_REMOVED lines=17> */
.L_x_17415:
[----:B------:R-:W-:Y:S05]  /*1a90*/  BSYNC B0 ;  /* 0x0000000000007941 */ /* 0x000fea0003800000 */
.L_x_17414:
        /* <DEDUP_REMOVED lines=29> */
.L_x_17417:
[----:B------:R-:W-:Y:S05]  /*1c70*/  BSYNC B0 ;  /* 0x0000000000007941 */ /* 0x000fea0003800000 */
.L_x_17416:
        /* <DEDUP_REMOVED lines=14> */
.L_x_17419:
[----:B------:R-:W-:Y:S05]  /*1d60*/  BSYNC B0 ;  /* 0x0000000000007941 */ /* 0x000fea0003800000 */
.L_x_17418:
        /* <DEDUP_REMOVED lines=14> */
.L_x_17421:
[----:B------:R-:W-:Y:S05]  /*1e50*/  BSYNC B0 ;  /* 0x0000000000007941 */ /* 0x000fea0003800000 */
.L_x_17420:
        /* <DEDUP_REMOVED lines=14> */
.L_x_17423:
[----:B------:R-:W-:Y:S05]  /*1f40*/  BSYNC B0 ;  /* 0x0000000000007941 */ /* 0x000fea0003800000 */
.L_x_17422:
        /* <DEDUP_REMOVED lines=14> */
.L_x_17425:
[----:B------:R-:W-:Y:S05]  /*2030*/  BSYNC B0 ;  /* 0x0000000000007941 */ /* 0x000fea0003800000 */
.L_x_17424:
        /* <DEDUP_REMOVED lines=14> */
.L_x_17427:
[----:B------:R-:W-:Y:S05]  /*2120*/  BSYNC B0 ;  /* 0x0000000000007941 */ /* 0x000fea0003800000 */
.L_x_17426:
        /* <DEDUP_REMOVED lines=18> */
.L_x_17430:
[----:B------:R-:W-:-:S13]  /*2250*/  ISETP.GE.AND P0, PT, R49, R57, PT ;  /* 0x000000393100720c */ /* 0x000fda0003f06270 */
[----:B------:R-:W-:Y:S05]  /*2260*/  @P0 BRA `(.L_x_17432) ;  /* 0x0000000000300947 */ /* 0x000fea0003800000 */
[----:B0-----:R-:W0:Y:S01]  /*2270*/  LDC.64 R2, c[0x0][0x228] ;  /* 0x00008a00ff027b82 */ /* 0x001e220000000a00 */
[----:B------:R-:W-:Y:S02]  /*2280*/  IADD3 R5, R58, R49, RZ ;  /* 0x000000313a057210 */ /* 0x000fe40007ffe0ff */
[----:B------:R-:W-:-:S03]  /*2290*/  IADD3 R49, R49, 0x80, RZ ;  /* 0x0000008031317810 */ /* 0x000fc60007ffe0ff */
[----:B0-----:R-:W-:-:S05]  /*22a0*/  IMAD.WIDE.U32 R2, R5, 0x2, R2 ;  /* 0x0000000205027825 */ /* 0x001fca00078e0002 */
[----:B------:R1:W-:Y:S02]  /*22b0*/  STG.E.U16 desc[UR4][R2.64], R26 ;  /* 0x0000001a02007986 */ /* 0x0003e4000c101504 */
.L_x_17431:
[----:B------:R-:W-:-:S13]  /*22c0*/  ISETP.GE.AND P0, PT, R49, R57, PT ;  /* 0x000000393100720c */ /* 0x000fda0003f06270 */
[----:B------:R-:W-:Y:S05]  /*22d0*/  @P0 BRA `(.L_x_17433) ;  /* 0x0000000000340947 */ /* 0x000fea0003800000 */
[----:B01----:R-:W0:Y:S01]  /*22e0*/  LDC.64 R2, c[0x0][0x228] ;  /* 0x00008a00ff027b82 */ /* 0x003e220000000a00 */
[----:B------:R-:W-:Y:S02]  /*22f0*/  IADD3 R5, R58, R49, RZ ;  /* 0x000000313a057210 */ /* 0x000fe40007ffe0ff */
[----:B------:R-:W-:-:S03]  /*2300*/  IADD3 R49, R49, 0x80, RZ ;  /* 0x0000008031317810 */ /* 0x000fc60007ffe0ff */
[----:B0-----:R-:W-:-:S05]  /*2310*/  IMAD.WIDE.U32 R2, R5, 0x2, R2 ;  /* 0x0000000205027825 */ /* 0x001fca00078e0002 */
[----:B------:R1:W-:Y:S02]  /*2320*/  STG.E.U16 desc[UR4][R2.64], R18 ;  /* 0x0000001202007986 */ /* 0x0003e4000c101504 */
.L_x_17432:
        /* <DEDUP_REMOVED lines=8> */
.L_x_17433:
[----:B------:R-:W-:Y:S05]  /*23b0*/  BSYNC B1 ;  /* 0x0000000000017941 */ /* 0x000fea0003800000 */
.L_x_17429:
[----:B------:R-:W-:-:S13]  /*23c0*/  ISETP.GE.AND P0, PT, R49, R57, PT ;  /* 0x000000393100720c */ /* 0x000fda0003f06270 */
[----:B012---:R-:W0:Y:S01]  /*23d0*/  @!P0 LDC.64 R2, c[0x0][0x228] ;  /* 0x00008a00ff028b82 */ /* 0x007e220000000a00 */
[----:B------:R-:W-:Y:S02]  /*23e0*/  @!P0 IADD3 R5, R58, R49, RZ ;  /* 0x000000313a058210 */ /* 0x000fe40007ffe0ff */
[----:B------:R-:W-:-:S03]  /*23f0*/  @!P0 IADD3 R49, R49, 0x80, RZ ;  /* 0x0000008031318810 */ /* 0x000fc60007ffe0ff */
[----:B0-----:R-:W-:-:S05]  /*2400*/  @!P0 IMAD.WIDE.U32 R2, R5, 0x2, R2 ;  /* 0x0000000205028825 */ /* 0x001fca00078e0002 */
[----:B------:R2:W-:Y:S02]  /*2410*/  @!P0 STG.E.U16 desc[UR4][R2.64], R6 ;  /* 0x0000000602008986 */ /* 0x0005e4000c101504 */
.L_x_17434:
[----:B------:R-:W-:Y:S05]  /*2420*/  BSYNC B0 ;  /* 0x0000000000007941 */ /* 0x000fea0003800000 */
.L_x_17428:
        /* <DEDUP_REMOVED lines=8> */
.L_x_17435:
        /* <DEDUP_REMOVED lines=13> */
.L_x_28430:


//--------------------- .text._ZN2at6native29vectorized_elementwise_kernelILi8EZZZNS0_49_GLOBAL__N__b919a28f_16_Normalization_cu_5c38458737batch_norm_elementwise_backward_trainERKNS_6TensorES5_S5_S5_S5_S5_S5_ENKUlvE0_clEvENKUlvE1_clEvEUlN3c104HalfES9_fffffE_St5arrayIPcLm8EEEEviT0_T1_ --------------------------
	.section	.text._ZN2at6native29vectorized_elementwise_kernelILi8EZZZNS0_49_GLOBAL__N__b919a28f_16_Normalization_cu_5c38458737batch_norm_elementwise_backward_trainERKNS_6TensorES5_S5_S5_S5_S5_S5_ENKUlvE0_clEvENKUlvE1_clEvEUlN3c104HalfES9_fffffE_St5arrayIPcLm8EEEEviT0_T1_,"ax",@progbits
	.align	128
        .global         _ZN2at6native29vectorized_elementwise_kernelILi8EZZZNS0_49_GLOBAL__N__b919a28f_16_Normalization_cu_5c38458737batch_norm_elementwise_backward_trainERKNS_6TensorES5_S5_S5_S5_S5_S5_ENKUlvE0_clEvENKUlvE1_clEvEUlN3c104HalfES9_fffffE_St5arrayIPcLm8EEEEviT0_T1_
        .type           _ZN2at6native29vectorized_elementwise_kernelILi8EZZZNS0_49_GLOBAL__N__b919a28f_16_Normalization_cu_5c38458737batch_norm_elementwise_backward_trainERKNS_6TensorES5_S5_S5_S5_S5_S5_ENKUlvE0_clEvENKUlvE1_clEvEUlN3c104HalfES9_fffffE_St5arrayIPcLm8EEEEviT0_T1_,@function
        .size           _ZN2at6native29vectorized_elementwise_kernelILi8EZZZNS0_49_GLOBAL__N__b919a28f_16_Normalization_cu_5c38458737batch_norm_elementwise_backward_trainERKNS_6TensorES5_S5_S5_S5_S5_S5_ENKUlvE0_clEvENKUlvE1_clEvEUlN3c104HalfES9_fffffE_St5arrayIPcLm8EEEEviT0_T1_,(.L_x_28431 - _ZN2at6native29vectorized_elementwise_kernelILi8EZZZNS0_49_GLOBAL__N__b919a28f_16_Normalization_cu_5c38458737batch_norm_elementwise_backward_trainERKNS_6TensorES5_S5_S5_S5_S5_S5_ENKUlvE0_clEvENKUlvE1_clEvEUlN3c104HalfES9_fffffE_St5arrayIPcLm8EEEEviT0_T1_)
        .other          _ZN2at6native29vectorized_elementwise_kernelILi8EZZZNS0_49_GLOBAL__N__b919a28f_16_Normalization_cu_5c38458737batch_norm_elementwise_backward_trainERKNS_6TensorES5_S5_S5_S5_S5_S5_ENKUlvE0_clEvENKUlvE1_clEvEUlN3c104HalfES9_fffffE_St5arrayIPcLm8EEEEviT0_T1_,@"STO_CUDA_ENTRY STV_DEFAULT"
_ZN2at6native29vectorized_elementwise_kernelILi8EZZZNS0_49_GLOBAL__N__b919a28f_16_Normalization_cu_5c38458737batch_norm_elementwise_backward_trainERKNS_6TensorES5_S5_S5_S5_S5_S5_ENKUlvE0_clEvENKUlvE1_clEvEUlN3c104HalfES9_fffffE_St5arrayIPcLm8EEEEviT0_T1_:
.text._ZN2at6native29vectorized_elementwise_kernelILi8EZZZNS0_49_GLOBAL__N__b919a28f_16_Normalization_cu_5c38458737batch_norm_elementwise_backward_trainERKNS_6TensorES5_S5_S5_S5_S5_S5_ENKUlvE0_clEvENKUlvE1_clEvEUlN3c104HalfES9_fffffE_St5arrayIPcLm8EEEEviT0_T1_:
        /* <DEDUP_REMOVED lines=22> */
[----:B----4-:R-:W-:-:S04]  /*0160*/  IMAD.WIDE R6, R58, 0x4, R6 ;  /* 0x000000043a067825 */ /* 0x010fc800078e0206 */
[----:B------:R-:W-:-:S04]  /*0170*/  IMAD.WIDE.U32 R20, R0, 0x20, R20 ;  /* 0x0000002000147825 */ /* 0x000fc800078e0014 */
[----:B------:R-:W-:Y:S01]  /*0180*/  IMAD.WIDE.U32 R2, R0, 0x10, R2 ;  /* 0x0000001000027825 */ /* 0x000fe200078e0002 */
[----:B------:R-:W3:Y:S03]  /*0190*/  LDG.E.128 R44, desc[UR4][R20.64] ;  /* 0x00000004142c7981 */ /* 0x000ee6000c1e1d00 */
[----:B0-----:R-:W-:Y:S01]  /*01a0*/  IMAD.WIDE R4, R58, 0x4, R10 ;  /* 0x000000043a047825 */ /* 0x001fe200078e020a */
[----:B------:R-:W4:Y:S03]  /*01b0*/  LDG.E.128 R24, desc[UR4][R2.64] ;  /* 0x0000000402187981 */ /* 0x000f26000c1e1d00 */
[----:B------:R-:W-:Y:S01]  /*01c0*/  IMAD.WIDE.U32 R60, R0, 0x20, R6 ;  /* 0x00000020003c7825 */ /* 0x000fe200078e0006 */
[----:B------:R-:W4:Y:S03]  /*01d0*/  LDG.E.128 R20, desc[UR4][R20.64+0x10] ;  /* 0x0000100414147981 */ /* 0x000f26000c1e1d00 */
[----:B-1----:R-:W-:Y:S01]  /*01e0*/  IMAD.WIDE R6, R58, 0x4, R12 ;  /* 0x000000043a067825 */ /* 0x002fe200078e020c */
[----:B------:R-:W4:Y:S03]  /*01f0*/  LDG.E.128 R36, desc[UR4][R60.64] ;  /* 0x000000043c247981 */ /* 0x000f26000c1e1d00 */
[----:B------:R-:W-:Y:S01]  /*0200*/  IMAD.WIDE.U32 R54, R0, 0x20, R4 ;  /* 0x0000002000367825 */ /* 0x000fe200078e0004 */
        /* <DEDUP_REMOVED lines=10> */
[----:B--2---:R-:W-:-:S02]  /*02b0*/  HADD2.F32 R54, -RZ, R49.H1_H1 ;  /* 0x30000031ff367230 */ /* 0x004fc40000004100 */
[----:B------:R-:W-:Y:S02]  /*02c0*/  HADD2.F32 R59, -RZ, R48.H0_H0 ;  /* 0x20000030ff3b7230 */ /* 0x000fe40000004100 */
[----:B------:R-:W-:Y:S02]  /*02d0*/  HADD2.F32 R3, -RZ, R50.H0_H0 ;  /* 0x20000032ff037230 */ /* 0x000fe40000004100 */
[----:B------:R-:W-:Y:S02]  /*02e0*/  HADD2.F32 R2, -RZ, R51.H1_H1 ;  /* 0x30000033ff027230 */ /* 0x000fe40000004100 */
[----:B------:R-:W-:Y:S02]  /*02f0*/  HADD2.F32 R48, -RZ, R48.H1_H1 ;  /* 0x30000030ff307230 */ /* 0x000fe40000004100 */
[----:B------:R-:W-:Y:S02]  /*0300*/  HADD2.F32 R55, -RZ, R49.H0_H0 ;  /* 0x20000031ff377230 */ /* 0x000fe40000004100 */
[----:B------:R-:W-:-:S02]  /*0310*/  HADD2.F32 R49, -RZ, R51.H0_H0 ;  /* 0x20000033ff317230 */ /* 0x000fc40000004100 */
[----:B---3--:R-:W-:Y:S01]  /*0320*/  FADD.FTZ R47, -R47, R54 ;  /* 0x000000362f2f7221 */ /* 0x008fe20000010100 */
[----:B------:R-:W-:Y:S01]  /*0330*/  FADD.FTZ R48, -R45, R48 ;  /* 0x000000302d307221 */ /* 0x000fe20000010100 */
[--C-:B----4-:R-:W-:Y:S02]  /*0340*/  HADD2.F32 R51, -RZ, R24.reuse.H0_H0 ;  /* 0x20000018ff337230 */ /* 0x110fe40000004100 */
[--C-:B------:R-:W-:Y:S02]  /*0350*/  HADD2.F32 R54, -RZ, R25.reuse.H1_H1 ;  /* 0x30000019ff367230 */ /* 0x100fe40000004100 */
[----:B0-----:R-:W-:Y:S02]  /*0360*/  HADD2.F32 R52, -RZ, R24.H1_H1 ;  /* 0x30000018ff347230 */ /* 0x001fe40000004100 */
[----:B------:R-:W-:Y:S01]  /*0370*/  FADD.FTZ R20, -R20, R3 ;  /* 0x0000000314147221 */ /* 0x000fe20000010100 */
[----:B------:R-:W-:Y:S01]  /*0380*/  FADD.FTZ R23, -R23, R2 ;  /* 0x0000000217177221 */ /* 0x000fe20000010100 */
[----:B------:R-:W-:Y:S01]  /*0390*/  HADD2.F32 R53, -RZ, R25.H0_H0 ;  /* 0x20000019ff357230 */ /* 0x000fe20000004100 */
[----:B------:R-:W0:Y:S01]  /*03a0*/  LDC.64 R2, c[0x0][0x228] ;  /* 0x00008a00ff027b82 */ /* 0x000e220000000a00 */
[----:B------:R-:W-:-:S02]  /*03b0*/  HADD2.F32 R45, -RZ, R27.H0_H0 ;  /* 0x2000001bff2d7230 */ /* 0x000fc40000004100 */
[----:B------:R-:W-:Y:S02]  /*03c0*/  HADD2.F32 R24, -RZ, R27.H1_H1 ;  /* 0x3000001bff187230 */ /* 0x000fe40000004100 */
[----:B------:R-:W-:Y:S01]  /*03d0*/  FFMA.FTZ R27, -R36, UR6, R51 ;  /* 0x00000006241b7c23 */ /* 0x000fe20008010133 */
[--C-:B------:R-:W-:Y:S02]  /*03e0*/  HADD2.F32 R25, -RZ, R26.reuse.H0_H0 ;  /* 0x2000001aff197230 */ /* 0x100fe40000004100 */
[----:B------:R-:W-:Y:S01]  /*03f0*/  FFMA.FTZ R36, -R39, UR6, R54 ;  /* 0x0000000627247c23 */ /* 0x000fe20008010136 */
[----:B------:R-:W-:Y:S02]  /*0400*/  HADD2.F32 R26, -RZ, R26.H1_H1 ;  /* 0x3000001aff1a7230 */ /* 0x000fe40000004100 */
[----:B------:R-:W-:Y:S01]  /*0410*/  FFMA.FTZ R51, -R37, UR6, R52 ;  /* 0x0000000625337c23 */ /* 0x000fe20008010134 */
[----:B-----5:R-:W-:Y:S01]  /*0420*/  FMUL.FTZ R39, R28, R28 ;  /* 0x0000001c1c277220 */ /* 0x020fe20000410000 */
[----:B------:R-:W-:Y:S01]  /*0430*/  FFMA.FTZ R37, -R38, UR6, R53 ;  /* 0x0000000626257c23 */ /* 0x000fe20008010135 */
[----:B------:R-:W-:Y:S01]  /*0440*/  FMUL.FTZ R38, R29, R29 ;  /* 0x0000001d1d267220 */ /* 0x000fe20000410000 */
[----:B------:R-:W-:Y:S01]  /*0450*/  FMUL.FTZ R53, R30, R30 ;  /* 0x0000001e1e357220 */ /* 0x000fe20000410000 */
[----:B------:R-:W-:Y:S01]  /*0460*/  FMUL.FTZ R52, R31, R31 ;  /* 0x0000001f1f347220 */ /* 0x000fe20000410000 */
[----:B------:R-:W-:Y:S01]  /*0470*/  FFMA.FTZ R25, -R16, UR6, R25 ;  /* 0x0000000610197c23 */ /* 0x000fe20008010119 */
[----:B------:R-:W-:Y:S01]  /*0480*/  FMUL.FTZ R39, R40, R39 ;  /* 0x0000002728277220 */ /* 0x000fe20000410000 */
[----:B------:R-:W-:Y:S01]  /*0490*/  FFMA.FTZ R26, -R17, UR6, R26 ;  /* 0x00000006111a7c23 */ /* 0x000fe2000801011a */
[----:B------:R-:W-:Y:S01]  /*04a0*/  FFMA.FTZ R45, -R18, UR6, R45 ;  /* 0x00000006122d7c23 */ /* 0x000fe2000801012d */
[----:B------:R-:W-:Y:S01]  /*04b0*/  FFMA.FTZ R24, -R19, UR6, R24 ;  /* 0x0000000613187c23 */ /* 0x000fe20008010118 */
[----:B------:R-:W-:Y:S01]  /*04c0*/  FMUL.FTZ R17, R4, R4 ;  /* 0x0000000404117220 */ /* 0x000fe20000410000 */
[----:B------:R-:W-:Y:S01]  /*04d0*/  FMUL.FTZ R16, R5, R5 ;  /* 0x0000000505107220 */ /* 0x000fe20000410000 */
[----:B------:R-:W-:Y:S01]  /*04e0*/  FMUL.FTZ R19, R6, R6 ;  /* 0x0000000606137220 */ /* 0x000fe20000410000 */
[----:B------:R-:W-:Y:S01]  /*04f0*/  FMUL.FTZ R18, R7, R7 ;  /* 0x0000000707127220 */ /* 0x000fe20000410000 */
[----:B------:R-:W-:Y:S01]  /*0500*/  FMUL.FTZ R41, R41, R38 ;  /* 0x0000002629297220 */ /* 0x000fe20000410000 */
[----:B------:R-:W-:-:S02]  /*0510*/  HADD2.F32 R50, -RZ, R50.H1_H1 ;  /* 0x30000032ff327230 */ /* 0x000fc40000004100 */
[----:B------:R-:W-:Y:S01]  /*0520*/  FADD.FTZ R44, -R44, R59 ;  /* 0x0000003b2c2c7221 */ /* 0x000fe20000010100 */
[----:B------:R-:W-:Y:S01]  /*0530*/  FMUL.FTZ R42, R42, R53 ;  /* 0x000000352a2a7220 */ /* 0x000fe20000410000 */
[----:B------:R-:W-:Y:S01]  /*0540*/  FMUL.FTZ R43, R43, R52 ;  /* 0x000000342b2b7220 */ /* 0x000fe20000410000 */
[----:B------:R-:W-:Y:S01]  /*0550*/  FMUL.FTZ R38, R39, UR6 ;  /* 0x0000000627267c20 */ /* 0x000fe20008410000 */
[----:B------:R-:W-:Y:S01]  /*0560*/  FMUL.FTZ R12, R12, R17 ;  /* 0x000000110c0c7220 */ /* 0x000fe20000410000 */
[----:B------:R-:W-:Y:S01]  /*0570*/  FMUL.FTZ R13, R13, R16 ;  /* 0x000000100d0d7220 */ /* 0x000fe20000410000 */
[----:B------:R-:W-:Y:S01]  /*0580*/  FMUL.FTZ R14, R14, R19 ;  /* 0x000000130e0e7220 */ /* 0x000fe20000410000 */
[----:B------:R-:W-:Y:S01]  /*0590*/  FMUL.FTZ R15, R15, R18 ;  /* 0x000000120f0f7220 */ /* 0x000fe20000410000 */
[----:B------:R-:W-:Y:S01]  /*05a0*/  FADD.FTZ R46, -R46, R55 ;  /* 0x000000372e2e7221 */ /* 0x000fe20000010100 */
[----:B------:R-:W-:Y:S01]  /*05b0*/  FMUL.FTZ R42, R42, UR6 ;  /* 0x000000062a2a7c20 */ /* 0x000fe20008410000 */
[----:B------:R-:W-:Y:S01]  /*05c0*/  FMUL.FTZ R43, R43, UR6 ;  /* 0x000000062b2b7c20 */ /* 0x000fe20008410000 */
[----:B------:R-:W-:Y:S01]  /*05d0*/  FFMA.FTZ R38, -R38, R44, R27 ;  /* 0x0000002c26267223 */ /* 0x000fe2000001011b */
[----:B------:R-:W-:Y:S01]  /*05e0*/  FMUL.FTZ R40, R41, UR6 ;  /* 0x0000000629287c20 */ /* 0x000fe20008410000 */
[----:B------:R-:W-:Y:S01]  /*05f0*/  FMUL.FTZ R27, R32, R28 ;  /* 0x0000001c201b7220 */ /* 0x000fe20000410000 */
[----:B------:R-:W-:Y:S01]  /*0600*/  FADD.FTZ R21, -R21, R50 ;  /* 0x0000003215157221 */ /* 0x000fe20000010100 */
[----:B------:R-:W-:Y:S01]  /*0610*/  FADD.FTZ R22, -R22, R49 ;  /* 0x0000003116167221 */ /* 0x000fe20000010100 */
[----:B------:R-:W-:Y:S01]  /*0620*/  FMUL.FTZ R12, R12, UR6 ;  /* 0x000000060c0c7c20 */ /* 0x000fe20008410000 */
[----:B------:R-:W-:Y:S01]  /*0630*/  FMUL.FTZ R13, R13, UR6 ;  /* 0x000000060d0d7c20 */ /* 0x000fe20008410000 */
[----:B------:R-:W-:Y:S01]  /*0640*/  FMUL.FTZ R14, R14, UR6 ;  /* 0x000000060e0e7c20 */ /* 0x000fe20008410000 */
[----:B------:R-:W-:Y:S01]  /*0650*/  FMUL.FTZ R15, R15, UR6 ;  /* 0x000000060f0f7c20 */ /* 0x000fe20008410000 */
[----:B------:R-:W-:Y:S01]  /*0660*/  FMUL.FTZ R28, R33, R29 ;  /* 0x0000001d211c7220 */ /* 0x000fe20000410000 */
[----:B------:R-:W-:Y:S01]  /*0670*/  FMUL.FTZ R29, R34, R30 ;  /* 0x0000001e221d7220 */ /* 0x000fe20000410000 */
[----:B------:R-:W-:Y:S01]  /*0680*/  FFMA.FTZ R42, -R42, R46, R37 ;  /* 0x0000002e2a2a7223 */ /* 0x000fe20000010125 */
[----:B------:R-:W-:Y:S01]  /*0690*/  FFMA.FTZ R43, -R43, R47, R36 ;  /* 0x0000002f2b2b7223 */ /* 0x000fe20000010124 */
[----:B------:R-:W-:Y:S01]  /*06a0*/  FMUL.FTZ R30, R35, R31 ;  /* 0x0000001f231e7220 */ /* 0x000fe20000410000 */
        /* <DEDUP_REMOVED lines=22> */
[----:B------:R-:W-:-:S05]  /*0810*/  F2FP.F16.F32.PACK_AB R30, R9, R8 ;  /* 0x00000008091e723e */ /* 0x000fca00000000ff */
[----:B------:R-:W-:Y:S01]  /*0820*/  STG.E.128 desc[UR4][R2.64], R28 ;  /* 0x0000001c02007986 */ /* 0x000fe2000c101d04 */
[----:B------:R-:W-:Y:S05]  /*0830*/  EXIT ;  /* 0x000000000000794d */ /* 0x000fea0003800000 */
.L_x_17436:
        /* <DEDUP_REMOVED lines=34> */
.L_x_17438:
[----:B------:R-:W-:Y:S05]  /*0a60*/  BSYNC B0 ;  /* 0x0000000000007941 */ /* 0x000fea0003800000 */
.L_x_17437:
        /* <DEDUP_REMOVED lines=30> */
.L_x_17440:
[----:B------:R-:W-:Y:S05]  /*0c50*/  BSYNC B0 ;  /* 0x0000000000007941 */ /* 0x000fea0003800000 */
.L_x_17439:
        /* <DEDUP_REMOVED lines=32> */
.L_x_17442:
[----:B------:R-:W-:Y:S05]  /*0e60*/  BSYNC B0 ;  /* 0x0000000000007941 */ /* 0x000fea0003800000 */
.L_x_17441:
        /* <DEDUP_REMOVED lines=30> */
.L_x_17444:
[----:B------:R-:W-:Y:S05]  /*1050*/  BSYNC B0 ;  /* 0x0000000000007941 */ /* 0x000fea0003800000 */
.L_x_17443:
        /* <DEDUP_REMOVED lines=32> */
.L_x_17446:
[----:B------:R-:W-:Y:S05]  /*1260*/  BSYNC B0 ;  /* 0x0000000000007941 */ /* 0x000fea0003800000 */
.L_x_17445:
        /* <DEDUP_REMOVED lines=30> */
.L_x_17448:
[----:B------:R-:W-:Y:S05]  /*1450*/  BSYNC B0 ;  /* 0x0000000000007941 */ /* 0x000fea0003800000 */
.L_x_17447:
        /* <DEDUP_REMOVED lines=31> */
.L_x_17450:
[----:B------:R-:W-:Y:S05]  /*1650*/  BSYNC B0 ;  /* 0x0000000000007941 */ /* 0x000fea0003800000 */
.L_x_17449:
        /* <DEDUP_REMOVED lines=31> */
.L_x_17452:
[----:B------:R-:W-:Y:S05]  /*1850*/  BSYNC B0 ;  /* 0x0000000000007941 */ /* 0x000fea0003800000 */
.L_x_17451:
        /* <DEDUP_REMOVED lines=14> */
.L_x_17454:
[----:B------:R-:W-:Y:S05]  /*1940*/  BSYNC B0 ;  /* 0x0000000000007941 */ /* 0x000fea0003800000 */
.L_x_17453:
        /* <DEDUP_REMOVED lines=17> */
.L_x_17456:
[----:B------:R-:W-:Y:S05]  /*1a60*/  BSYNC B0 ;  /* 0x0000000000007941 */ /* 0x000fea0003800000 */
.L_x_17455:
        /* <DEDUP_REMOVED lines=29> */
.L_x_17458:
[----:B------:R-:W-:Y:S05]  /*1c40*/  BSYNC B0 ;  /* 0x0000000000007941 */ /* 0x000fea0003800000 */
.L_x_17457:
        /* <DEDUP_REMOVED lines=14> */
.L_x_17460:
[----:B------:R-:W-:Y:S05]  /*1d30*/  BSYNC B0 ;  /* 0x0000000000007941 */ /* 0x000fea0003800000 */
.L_x_17459:
        /* <DEDUP_REMOVED lines=14> */
.L_x_17462:
[----:B------:R-:W-:Y:S05]  /*1e20*/  BSYNC B0 ;  /* 0x0000000000007941 */ /* 0x000fea0003800000 */
.L_x_17461:
        /* <DEDUP_REMOVED lines=14> */
.L_x_17464:
[----:B------:R-:W-:Y:S05]  /*1f10*/  BSYNC B0 ;  /* 0x0000000000007941 */ /* 0x000fea0003800000 */
.L_x_17463:
        /* <DEDUP_REMOVED lines=14> */
.L_x_17466:
[----:B------:R-:W-:Y:S05]  /*2000*/  BSYNC B0 ;  /* 0x0000000000007941 */ /* 0x000fea0003800000 */
.L_x_17465:
        /* <DEDUP_REMOVED lines=14> */
.L_x_17468:
[----:B------:R-:W-:Y:S05]  /*20f0*/  BSYNC B0 ;  /* 0x0000000000007941 */ /* 0x000fea0003800000 */
.L_x_17467:
        /* <DEDUP_REMOVED lines=18> */
.L_x_17471:
[----:B------:R-:W-:-:S13]  /*2220*/  ISETP.GE.AND P0, PT, R49, R57, PT ;  /* 0x000000393100720c */ /* 0x000fda0003f06270 */
[----:B------:R-:W-:Y:S05]  /*2230*/  @P0 BRA `(.L_x_17473) ;  /* 0x0000000000300947 */ /* 0x000fea0003800000 */
[----:B0-----:R-:W0:Y:S01]  /*2240*/  LDC.64 R2, c[0x0][0x228] ;  /* 0x00008a00ff027b82 */ /* 0x001e220000000a00 */
[----:B------:R-:W-:Y:S02]  /*2250*/  IADD3 R5, R58, R49, RZ ;  /* 0x000000313a057210 */ /* 0x000fe40007ffe0ff */
[----:B------:R-:W-:-:S03]  /*2260*/  IADD3 R49, R49, 0x80, RZ ;  /* 0x0000008031317810 */ /* 0x000fc60007ffe0ff */
[----:B0-----:R-:W-:-:S05]  /*2270*/  IMAD.WIDE.U32 R2, R5, 0x2, R2 ;  /* 0x0000000205027825 */ /* 0x001fca00078e0002 */
[----:B------:R1:W-:Y:S02]  /*2280*/  STG.E.U16 desc[UR4][R2.64], R26 ;  /* 0x0000001a02007986 */ /* 0x0003e4000c101504 */
.L_x_17472:
[----:B------:R-:W-:-:S13]  /*2290*/  ISETP.GE.AND P0, PT, R49, R57, PT ;  /* 0x000000393100720c */ /* 0x000fda0003f06270 */
[----:B------:R-:W-:Y:S05]  /*22a0*/  @P0 BRA `(.L_x_17474) ;  /* 0x0000000000340947 */ /* 0x000fea0003800000 */
[----:B01----:R-:W0:Y:S01]  /*22b0*/  LDC.64 R2, c[0x0][0x228] ;  /* 0x00008a00ff027b82 */ /* 0x003e220000000a00 */
[----:B------:R-:W-:Y:S02]  /*22c0*/  IADD3 R5, R58, R49, RZ ;  /* 0x000000313a057210 */ /* 0x000fe40007ffe0ff */
[----:B------:R-:W-:-:S03]  /*22d0*/  IADD3 R49, R49, 0x80, RZ ;  /* 0x0000008031317810 */ /* 0x000fc60007ffe0ff */
[----:B0-----:R-:W-:-:S05]  /*22e0*/  IMAD.WIDE.U32 R2, R5, 0x2, R2 ;  /* 0x0000000205027825 */ /* 0x001fca00078e0002 */
[----:B------:R1:W-:Y:S02]  /*22f0*/  STG.E.U16 desc[UR4][R2.64], R18 ;  /* 0x0000001202007986 */ /* 0x0003e4000c101504 */
.L_x_17473:
        /* <DEDUP_REMOVED lines=8> */
.L_x_17474:
[----:B------:R-:W-:Y:S05]  /*2380*/  BSYNC B1 ;  /* 0x0000000000017941 */ /* 0x000fea0003800000 */
.L_x_17470:
[----:B------:R-:W-:-:S13]  /*2390*/  ISETP.GE.AND P0, PT, R49, R57, PT ;  /* 0x000000393100720c */ /* 0x000fda0003f06270 */
[----:B012---:R-:W0:Y:S01]  /*23a0*/  @!P0 LDC.64 R2, c[0x0][0x228] ;  /* 0x00008a00ff028b82 */ /* 0x007e220000000a00 */
[----:B------:R-:W-:Y:S02]  /*23b0*/  @!P0 IADD3 R5, R58, R49, RZ ;  /* 0x000000313a058210 */ /* 0x000fe40007ffe0ff */
[----:B------:R-:W-:-:S03]  /*23c0*/  @!P0 IADD3 R49, R49, 0x80, RZ ;  /* 0x0000008031318810 */ /* 0x000fc60007ffe0ff */
[----:B0-----:R-:W-:-:S05]  /*23d0*/  @!P0 IMAD.WIDE.U32 R2, R5, 0x2, R2 ;  /* 0x0000000205028825 */ /* 0x001fca00078e0002 */
[----:B------:R2:W-:Y:S02]  /*23e0*/  @!P0 STG.E.U16 desc[UR4][R2.64], R6 ;  /* 0x0000000602008986 */ /* 0x0005e4000c101504 */
.L_x_17475:
[----:B------:R-:W-:Y:S05]  /*23f0*/  BSYNC B0 ;  /* 0x0000000000007941 */ /* 0x000fea0003800000 */
.L_x_17469:
        /* <DEDUP_REMOVED lines=8> */
.L_x_17476:
        /* <DEDUP_REMOVED lines=16> */
.L_x_28431:


//--------------------- .text._ZN2at6native18elementwise_kernelILi128ELi4EZNS0_15gpu_kernel_implIZZZNS0_49_GLOBAL__N__b919a28f_16_Normalization_cu_5c38458737batch_norm_elementwise_backward_trainERKNS_6TensorES6_S6_S6_S6_S6_S6_ENKUlvE0_clEvENKUlvE0_clEvEUlfffffffE_EEvRNS_18TensorIteratorBaseERKT_EUliE_EEviT1_ --------------------------
	.section	.text._ZN2at6native18elementwise_kernelILi128ELi4EZNS0_15gpu_kernel_implIZZZNS0_49_GLOBAL__N__b919a28f_16_Normalization_cu_5c38458737batch_norm_elementwise_backward_trainERKNS_6TensorES6_S6_S6_S6_S6_S6_ENKUlvE0_clEvENKUlvE0_clEvEUlfffffffE_EEvRNS_18TensorIteratorBaseERKT_EUliE_EEviT1_,"ax",@progbits
	.align	128
        .global         _ZN2at6native18elementwise_kernelILi128ELi4EZNS0_15gpu_kernel_implIZZZNS0_49_GLOBAL__N__b919a28f_16_Normalization_cu_5c38458737batch_norm_elementwise_backward_trainERKNS_6TensorES6_S6_S6_S6_S6_S6_ENKUlvE0_clEvENKUlvE0_clEvEUlfffffffE_EEvRNS_18TensorIteratorBaseERKT_EUliE_EEviT1_
        .type           _ZN2at6native18elementwise_kernelILi128ELi4EZNS0_15gpu_kernel_implIZZZNS0_49_GLOBAL__N__b919a28f_16_Normalization_cu_5c38458737batch_norm_elementwise_backward_trainERKNS_6TensorES6_S6_S6_S6_S6_S6_ENKUlvE0_clEvENKUlvE0_clEvEUlfffffffE_EEvRNS_18TensorIteratorBaseERKT_EUliE_EEviT1_,@function
        .size           _ZN2at6native18elementwise_kernelILi128ELi4EZNS0_15gpu_kernel_implIZZZNS0_49_GLOBAL__N__b919a28f_16_Normalization_cu_5c38458737batch_norm_elementwise_backward_trainERKNS_6TensorES6_S6_S6_S6_S6_S6_ENKUlvE0_clEvENKUlvE0_clEvEUlfffffffE_EEvRNS_18TensorIteratorBaseERKT_EUliE_EEviT1_,(.L_x_28432 - _ZN2at6native18elementwise_kernelILi128ELi4EZNS0_15gpu_kernel_implIZZZNS0_49_GLOBAL__N__b919a28f_16_Normalization_cu_5c38458737batch_norm_elementwise_backward_trainERKNS_6TensorES6_S6_S6_S6_S6_S6_ENKUlvE0_clEvENKUlvE0_clEvEUlfffffffE_EEvRNS_18TensorIteratorBaseERKT_EUliE_EEviT1_)
        .other          _ZN2at6native18elementwise_kernelILi128ELi4EZNS0_15gpu_kernel_implIZZZNS0_49_GLOBAL__N__b919a28f_16_Normalization_cu_5c38458737batch_norm_elementwise_backward_trainERKNS_6TensorES6_S6_S6_S6_S6_S6_ENKUlvE0_clEvENKUlvE0_clEvEUlfffffffE_EEvRNS_18TensorIteratorBaseERKT_EUliE_EEviT1_,@"STO_CUDA_ENTRY STV_DEFAULT"
_ZN2at6native18elementwise_kernelILi128ELi4EZNS0_15gpu_kernel_implIZZZNS0_49_GLOBAL__N__b919a28f_16_Normalization_cu_5c38458737batch_norm_elementwise_backward_trainERKNS_6TensorES6_S6_S6_S6_S6_S6_ENKUlvE0_clEvENKUlvE0_clEvEUlfffffffE_EEvRNS_18TensorIteratorBaseERKT_EUliE_EEviT1_:
.text._ZN2at6native18elementwise_kernelILi128ELi4EZNS0_15gpu_kernel_implIZZZNS0_49_GLOBAL__N__b919a28f_16_Normalization_cu_5c38458737batch_norm_elementwise_backward_trainERKNS_6TensorES6_S6_S6_S6_S6_S6_ENKUlvE0_clEvENKUlvE0_clEvEUlfffffffE_EEvRNS_18TensorIteratorBaseERKT_EUliE_EEviT1_:
        /* <DEDUP_REMOVED lines=542> */
.L_x_17479:
        /* <DEDUP_REMOVED lines=22> */
.L_x_17484:
[----:B------:R-:W2:Y:S02]  /*2340*/  LDG.E.U8 R4, desc[UR36][R4.64] ;  /* 0x0000002404047981 */ /* 0x000ea4000c1e1100 */
[----:B--2---:R-:W-:Y:S01]  /*2350*/  I2FP.F32.U32 R24, R4 ;  /* 0x0000000400187245 */ /* 0x004fe20000201000 */
[----:B------:R-:W-:Y:S06]  /*2360*/  BRA `(.L_x_17486) ;  /* 0x0000000c002c7947 */ /* 0x000fec0003800000 */
.L_x_17483:
        /* <DEDUP_REMOVED lines=9> */
.L_x_17488:
[----:B------:R-:W2:Y:S02]  /*2400*/  LDG.E R4, desc[UR36][R4.64] ;  /* 0x0000002404047981 */ /* 0x000ea4000c1e1900 */
[----:B--2---:R-:W-:Y:S01]  /*2410*/  I2FP.F32.S32 R24, R4 ;  /* 0x0000000400187245 */ /* 0x004fe20000201400 */
[----:B------:R-:W-:Y:S06]  /*2420*/  BRA `(.L_x_17486) ;  /* 0x0000000800fc7947 */ /* 0x000fec0003800000 */
.L_x_17487:
[----:B------:R-:W2:Y:S02]  /*2430*/  LDG.E.U16 R4, desc[UR36][R4.64] ;  /* 0x0000002404047981 */ /* 0x000ea4000c1e1500 */
[----:B--2---:R0:W1:Y:S01]  /*2440*/  I2F.S16 R24, R4 ;  /* 0x0000000400187306 */ /* 0x0040620000101400 */
[----:B------:R-:W-:Y:S05]  /*2450*/  BRA `(.L_x_17486) ;  /* 0x0000000800f07947 */ /* 0x000fea0003800000 */
.L_x_17482:
        /* <DEDUP_REMOVED lines=8> */
.L_x_17490:
[----:B------:R-:W2:Y:S02]  /*24e0*/  LDG.E.U16 R4, desc[UR36][R4.64] ;  /* 0x0000002404047981 */ /* 0x000ea4000c1e1500 */
[----:B--2---:R-:W-:Y:S01]  /*24f0*/  HADD2.F32 R24, -RZ, R4.H0_H0 ;  /* 0x20000004ff187230 */ /* 0x004fe20000004100 */
[----:B------:R-:W-:Y:S06]  /*2500*/  BRA `(.L_x_17486) ;  /* 0x0000000800c47947 */ /* 0x000fec0003800000 */
.L_x_17489:
        /* <DEDUP_REMOVED lines=8> */
.L_x_17492:
[----:B------:R-:W2:Y:S02]  /*2590*/  LDG.E.U16 R4, desc[UR36][R4.64] ;  /* 0x0000002404047981 */ /* 0x000ea4000c1e1500 */
[----:B--2---:R-:W-:Y:S01]  /*25a0*/  HADD2.F32 R24, -RZ, R4.H0_H0 ;  /* 0x20000004ff187230 */ /* 0x004fe20000004100 */
[----:B------:R-:W-:Y:S06]  /*25b0*/  BRA `(.L_x_17486) ;  /* 0x0000000800987947 */ /* 0x000fec0003800000 */
.L_x_17491:
[----:B------:R-:W2:Y:S01]  /*25c0*/  LDG.E.64 R4, desc[UR36][R4.64] ;  /* 0x0000002404047981 */ /* 0x000ea2000c1e1b00 */
[----:B------:R-:W-:Y:S01]  /*25d0*/  UMOV UR4, 0xf0000000 ;  /* 0xf000000000047882 */ /* 0x000fe20000000000 */
[----:B------:R-:W-:Y:S01]  /*25e0*/  UMOV UR5, 0x380fffff ;  /* 0x380fffff00057882 */ /* 0x000fe20000000000 */
[----:B--2---:R-:W0:Y:S01]  /*25f0*/  F2F.F32.F64 R24, R4 ;  /* 0x0000000400187310 */ /* 0x004e220000301000 */
[----:B------:R-:W-:-:S14]  /*2600*/  DSETP.GEU.AND P0, PT, |R4|, UR4, PT ;  /* 0x0000000404007e2a */ /* 0x000fdc000bf0e200 */
[----:B0-----:R-:W-:Y:S01]  /*2610*/  @!P0 FMUL R24, R24, 1.175494350822287508e-38 ;  /* 0x0080000018188820 */ /* 0x001fe20000400000 */
[----:B------:R-:W-:Y:S06]  /*2620*/  BRA `(.L_x_17486) ;  /* 0x00000008007c7947 */ /* 0x000fec0003800000 */
.L_x_17481:
        /* <DEDUP_REMOVED lines=12> */
.L_x_17495:
[----:B------:R-:W2:Y:S01]  /*26f0*/  LDG.E.64 R4, desc[UR36][R4.64] ;  /* 0x0000002404047981 */ /* 0x000ea2000c1e1b00 */
[----:B------:R-:W-:Y:S01]  /*2700*/  UMOV UR4, 0xf0000000 ;  /* 0xf000000000047882 */ /* 0x000fe20000000000 */
[----:B------:R-:W-:Y:S01]  /*2710*/  UMOV UR5, 0x380fffff ;  /* 0x380fffff00057882 */ /* 0x000fe20000000000 */
[----:B--2---:R-:W0:Y:S01]  /*2720*/  F2F.F32.F64 R24, R4 ;  /* 0x0000000400187310 */ /* 0x004e220000301000 */
[----:B------:R-:W-:-:S14]  /*2730*/  DSETP.GEU.AND P0, PT, |R4|, UR4, PT ;  /* 0x0000000404007e2a */ /* 0x000fdc000bf0e200 */
[----:B0-----:R-:W-:Y:S01]  /*2740*/  @!P0 FMUL R24, R24, 1.175494350822287508e-38 ;  /* 0x0080000018188820 */ /* 0x001fe20000400000 */
[----:B------:R-:W-:Y:S06]  /*2750*/  BRA `(.L_x_17486) ;  /* 0x0000000800307947 */ /* 0x000fec0003800000 */
.L_x_17494:
        /* <DEDUP_REMOVED lines=26> */
.L_x_17497:
        /* <DEDUP_REMOVED lines=13> */
.L_x_17496:
[----:B------:R-:W2:Y:S02]  /*29d0*/  LDG.E.U16 R4, desc[UR36][R4.64] ;  /* 0x0000002404047981 */ /* 0x000ea4000c1e1500 */
[----:B--2---:R-:W-:Y:S01]  /*29e0*/  IMAD.U32 R24, R4, 0x10000, RZ ;  /* 0x0001000004187824 */ /* 0x004fe200078e00ff */
[----:B------:R-:W-:Y:S06]  /*29f0*/  BRA `(.L_x_17486) ;  /* 0x0000000400887947 */ /* 0x000fec0003800000 */
.L_x_17493:
        /* <DEDUP_REMOVED lines=11> */
.L_x_17500:
        /* <DEDUP_REMOVED lines=20> */
.L_x_17502:
[----:B------:R-:W-:Y:S05]  /*2bf0*/  BSYNC B0 ;  /* 0x0000000000007941 */ /* 0x000fea0003800000 */
.L_x_17501:
[----:B------:R-:W-:Y:S01]  /*2c00*/  IMAD.SHL.U32 R3, R3, 0x100000, RZ ;  /* 0x0010000003037824 */ /* 0x000fe200078e00ff */
[----:B------:R-:W-:-:S04]  /*2c10*/  LEA R5, R0, 0x3b800000, 0x17 ;  /* 0x3b80000000057811 */ /* 0x000fc800078eb8ff */
[----:B------:R-:W-:Y:S01]  /*2c20*/  LOP3.LUT R24, R5, R3, R24, 0xfe, !PT ;  /* 0x0000000305187212 */ /* 0x000fe200078efe18 */
[----:B------:R-:W-:Y:S06]  /*2c30*/  BRA `(.L_x_17486) ;  /* 0x0000000000f87947 */ /* 0x000fec0003800000 */
.L_x_17499:
        /* <DEDUP_REMOVED lines=20> */
.L_x_17504:
[----:B------:R-:W-:Y:S05]  /*2d80*/  BSYNC B0 ;  /* 0x0000000000007941 */ /* 0x000fea0003800000 */
.L_x_17503:
[----:B------:R-:W-:Y:S01]  /*2d90*/  IMAD.SHL.U32 R3, R3, 0x200000, RZ ;  /* 0x0020000003037824 */ /* 0x000fe200078e00ff */
[----:B------:R-:W-:-:S04]  /*2da0*/  LEA R5, R0, 0x37800000, 0x17 ;  /* 0x3780000000057811 */ /* 0x000fc800078eb8ff */
[----:B------:R-:W-:Y:S01]  /*2db0*/  LOP3.LUT R24, R5, R3, R24, 0xfe, !PT ;  /* 0x0000000305187212 */ /* 0x000fe200078efe18 */
[----:B------:R-:W-:Y:S06]  /*2dc0*/  BRA `(.L_x_17486) ;  /* 0x0000000000947947 */ /* 0x000fec0003800000 */
.L_x_17498:
        /* <DEDUP_REMOVED lines=14> */
.L_x_17485:
        /* <DEDUP_REMOVED lines=16> */
.L_x_17507:
[----:B------:R-:W-:Y:S01]  /*2fb0*/  IMAD.MOV.U32 R24, RZ, RZ, RZ ;  /* 0x000000ffff187224 */ /* 0x000fe200078e00ff */
[----:B------:R-:W-:Y:S06]  /*2fc0*/  BRA `(.L_x_17486) ;  /* 0x0000000000147947 */ /* 0x000fec0003800000 */
.L_x_17506:
[----:B------:R-:W2:Y:S02]  /*2fd0*/  LDG.E.64 R4, desc[UR36][R4.64] ;  /* 0x0000002404047981 */ /* 0x000ea4000c1e1b00 */
[----:B--2---:R0:W1:Y:S01]  /*2fe0*/  I2F.U64 R24, R4 ;  /* 0x0000000400187312 */ /* 0x0040620000301000 */
[----:B------:R-:W-:Y:S05]  /*2ff0*/  BRA `(.L_x_17486) ;  /* 0x0000000000087947 */ /* 0x000fea0003800000 */
.L_x_17505:
[----:B------:R-:W2:Y:S02]  /*3000*/  LDG.E R4, desc[UR36][R4.64] ;  /* 0x0000002404047981 */ /* 0x000ea4000c1e1900 */
[----:B--2---:R-:W-:-:S07]  /*3010*/  I2FP.F32.U32 R24, R4 ;  /* 0x0000000400187245 */ /* 0x004fce0000201000 */
.L_x_17486:
[----:B------:R-:W-:Y:S05]  /*3020*/  BSYNC B6 ;  /* 0x0000000000067941 */ /* 0x000fea0003800000 */
.L_x_17480:
        /* <DEDUP_REMOVED lines=19> */
.L_x_17512:
[----:B------:R-:W2:Y:S02]  /*3160*/  LDG.E.U8 R4, desc[UR36][R4.64] ;  /* 0x0000002404047981 */ /* 0x000ea4000c1e1100 */
[----:B--2---:R-:W-:Y:S01]  /*3170*/  I2FP.F32.U32 R22, R4 ;  /* 0x0000000400167245 */ /* 0x004fe20000201000 */
[----:B------:R-:W-:Y:S06]  /*3180*/  BRA `(.L_x_17514) ;  /* 0x0000000c002c7947 */ /* 0x000fec0003800000 */
.L_x_17511:
        /* <DEDUP_REMOVED lines=9> */
.L_x_17516:
[----:B------:R-:W2:Y:S02]  /*3220*/  LDG.E R4, desc[UR36][R4.64] ;  /* 0x0000002404047981 */ /* 0x000ea4000c1e1900 */
[----:B--2---:R-:W-:Y:S01]  /*3230*/  I2FP.F32.S32 R22, R4 ;  /* 0x0000000400167245 */ /* 0x004fe20000201400 */
[----:B------:R-:W-:Y:S06]  /*3240*/  BRA `(.L_x_17514) ;  /* 0x0000000800fc7947 */ /* 0x000fec0003800000 */
.L_x_17515:
[----:B------:R-:W2:Y:S02]  /*3250*/  LDG.E.U16 R4, desc[UR36][R4.64] ;  /* 0x0000002404047981 */ /* 0x000ea4000c1e1500 */
[----:B--2---:R4:W0:Y:S01]  /*3260*/  I2F.S16 R22, R4 ;  /* 0x0000000400167306 */ /* 0x0048220000101400 */
[----:B------:R-:W-:Y:S05]  /*3270*/  BRA `(.L_x_17514) ;  /* 0x0000000800f07947 */ /* 0x000fea0003800000 */
.L_x_17510:
        /* <DEDUP_REMOVED lines=8> */
.L_x_17518:
[----:B------:R-:W2:Y:S02]  /*3300*/  LDG.E.U16 R4, desc[UR36][R4.64] ;  /* 0x0000002404047981 */ /* 0x000ea4000c1e1500 */
[----:B--2---:R-:W-:Y:S01]  /*3310*/  HADD2.F32 R22, -RZ, R4.H0_H0 ;  /* 0x20000004ff167230 */ /* 0x004fe20000004100 */
[----:B------:R-:W-:Y:S06]  /*3320*/  BRA `(.L_x_17514) ;  /* 0x0000000800c47947 */ /* 0x000fec0003800000 */
.L_x_17517:
        /* <DEDUP_REMOVED lines=8> */
.L_x_17520:
[----:B------:R-:W2:Y:S02]  /*33b0*/  LDG.E.U16 R4, desc[UR36][R4.64] ;  /* 0x0000002404047981 */ /* 0x000ea4000c1e1500 */
[----:B--2---:R-:W-:Y:S01]  /*33c0*/  HADD2.F32 R22, -RZ, R4.H0_H0 ;  /* 0x20000004ff167230 */ /* 0x004fe20000004100 */
[----:B------:R-:W-:Y:S06]  /*33d0*/  BRA `(.L_x_17514) ;  /* 0x0000000800987947 */ /* 0x000fec0003800000 */
.L_x_17519:
[----:B------:R-:W2:Y:S01]  /*33e0*/  LDG.E.64 R4, desc[UR36][R4.64] ;  /* 0x0000002404047981 */ /* 0x000ea2000c1e1b00 */
[----:B------:R-:W-:Y:S01]  /*33f0*/  UMOV UR4, 0xf0000000 ;  /* 0xf000000000047882 */ /* 0x000fe20000000000 */
[----:B------:R-:W-:Y:S01]  /*3400*/  UMOV UR5, 0x380fffff ;  /* 0x380fffff00057882 */ /* 0x000fe20000000000 */
[----:B--2---:R-:W0:Y:S01]  /*3410*/  F2F.F32.F64 R22, R4 ;  /* 0x0000000400167310 */ /* 0x004e220000301000 */
[----:B------:R-:W-:-:S14]  /*3420*/  DSETP.GEU.AND P0, PT, |R4|, UR4, PT ;  /* 0x0000000404007e2a */ /* 0x000fdc000bf0e200 */
[----:B0-----:R-:W-:Y:S01]  /*3430*/  @!P0 FMUL R22, R22, 1.175494350822287508e-38 ;  /* 0x0080000016168820 */ /* 0x001fe20000400000 */
[----:B------:R-:W-:Y:S06]  /*3440*/  BRA `(.L_x_17514) ;  /* 0x00000008007c7947 */ /* 0x000fec0003800000 */
.L_x_17509:
        /* <DEDUP_REMOVED lines=12> */
.L_x_17523:
[----:B------:R-:W2:Y:S01]  /*3510*/  LDG.E.64 R4, desc[UR36][R4.64] ;  /* 0x0000002404047981 */ /* 0x000ea2000c1e1b00 */
[----:B------:R-:W-:Y:S01]  /*3520*/  UMOV UR4, 0xf0000000 ;  /* 0xf000000000047882 */ /* 0x000fe20000000000 */
[----:B------:R-:W-:Y:S01]  /*3530*/  UMOV UR5, 0x380fffff ;  /* 0x380fffff00057882 */ /* 0x000fe20000000000 */
[----:B--2---:R-:W0:Y:S01]  /*3540*/  F2F.F32.F64 R22, R4 ;  /* 0x0000000400167310 */ /* 0x004e220000301000 */
[----:B------:R-:W-:-:S14]  /*3550*/  DSETP.GEU.AND P0, PT, |R4|, UR4, PT ;  /* 0x0000000404007e2a */ /* 0x000fdc000bf0e200 */
[----:B0-----:R-:W-:Y:S01]  /*3560*/  @!P0 FMUL R22, R22, 1.175494350822287508e-38 ;  /* 0x0080000016168820 */ /* 0x001fe20000400000 */
[----:B------:R-:W-:Y:S06]  /*3570*/  BRA `(.L_x_17514) ;  /* 0x0000000800307947 */ /* 0x000fec0003800000 */
.L_x_17522:
        /* <DEDUP_REMOVED lines=26> */
.L_x_17525:
        /* <DEDUP_REMOVED lines=13> */
.L_x_17524:
[----:B------:R-:W2:Y:S02]  /*37f0*/  LDG.E.U16 R4, desc[UR36][R4.64] ;  /* 0x0000002404047981 */ /* 0x000ea4000c1e1500 */
[----:B--2---:R-:W-:Y:S01]  /*3800*/  IMAD.U32 R22, R4, 0x10000, RZ ;  /* 0x0001000004167824 */ /* 0x004fe200078e00ff */
[----:B------:R-:W-:Y:S06]  /*3810*/  BRA `(.L_x_17514) ;  /* 0x0000000400887947 */ /* 0x000fec0003800000 */
.L_x_17521:
        /* <DEDUP_REMOVED lines=11> */
.L_x_17528:
        /* <DEDUP_REMOVED lines=20> */
.L_x_17530:
[----:B------:R-:W-:Y:S05]  /*3a10*/  BSYNC B0 ;  /* 0x0000000000007941 */ /* 0x000fea0003800000 */
.L_x_17529:
[----:B------:R-:W-:Y:S01]  /*3a20*/  IMAD.SHL.U32 R3, R3, 0x100000, RZ ;  /* 0x0010000003037824 */ /* 0x000fe200078e00ff */
[----:B------:R-:W-:-:S04]  /*3a30*/  LEA R5, R0, 0x3b800000, 0x17 ;  /* 0x3b80000000057811 */ /* 0x000fc800078eb8ff */
[----:B------:R-:W-:Y:S01]  /*3a40*/  LOP3.LUT R22, R5, R3, R22, 0xfe, !PT ;  /* 0x0000000305167212 */ /* 0x000fe200078efe16 */
[----:B------:R-:W-:Y:S06]  /*3a50*/  BRA `(.L_x_17514) ;  /* 0x0000000000f87947 */ /* 0x000fec0003800000 */
.L_x_17527:
        /* <DEDUP_REMOVED lines=20> */
.L_x_17532:
[----:B------:R-:W-:Y:S05]  /*3ba0*/  BSYNC B0 ;  /* 0x0000000000007941 */ /* 0x000fea0003800000 */
.L_x_17531:
[----:B------:R-:W-:Y:S01]  /*3bb0*/  IMAD.SHL.U32 R3, R3, 0x200000, RZ ;  /* 0x0020000003037824 */ /* 0x000fe200078e00ff */
[----:B------:R-:W-:-:S04]  /*3bc0*/  LEA R5, R0, 0x37800000, 0x17 ;  /* 0x3780000000057811 */ /* 0x000fc800078eb8ff */
[----:B------:R-:W-:Y:S01]  /*3bd0*/  LOP3.LUT R22, R5, R3, R22, 0xfe, !PT ;  /* 0x0000000305167212 */ /* 0x000fe200078efe16 */
[----:B------:R-:W-:Y:S06]  /*3be0*/  BRA `(.L_x_17514) ;  /* 0x0000000000947947 */ /* 0x000fec0003800000 */
.L_x_17526:
        /* <DEDUP_REMOVED lines=14> */
.L_x_17513:
        /* <DEDUP_REMOVED lines=16> */
.L_x_17535:
[----:B------:R-:W-:Y:S01]  /*3dd0*/  IMAD.MOV.U32 R22, RZ, RZ, RZ ;  /* 0x000000ffff167224 */ /* 0x000fe200078e00ff */
[----:B------:R-:W-:Y:S06]  /*3de0*/  BRA `(.L_x_17514) ;  /* 0x0000000000147947 */ /* 0x000fec0003800000 */
.L_x_17534:
[----:B------:R-:W2:Y:S02]  /*3df0*/  LDG.E.64 R4, desc[UR36][R4.64] ;  /* 0x0000002404047981 */ /* 0x000ea4000c1e1b00 */
[----:B--2---:R0:W1:Y:S01]  /*3e00*/  I2F.U64 R22, R4 ;  /* 0x0000000400167312 */ /* 0x0040620000301000 */
[----:B------:R-:W-:Y:S05]  /*3e10*/  BRA `(.L_x_17514) ;  /* 0x0000000000087947 */ /* 0x000fea0003800000 */
.L_x_17533:
[----:B------:R-:W2:Y:S02]  /*3e20*/  LDG.E R4, desc[UR36][R4.64] ;  /* 0x0000002404047981 */ /* 0x000ea4000c1e1900 */
[----:B--2---:R-:W-:-:S07]  /*3e30*/  I2FP.F32.U32 R22, R4 ;  /* 0x0000000400167245 */ /* 0x004fce0000201000 */
.L_x_17514:
[----:B------:R-:W-:Y:S05]  /*3e40*/  BSYNC B6 ;  /* 0x0000000000067941 */ /* 0x000fea0003800000 */
.L_x_17508:
        /* <DEDUP_REMOVED lines=19> */
.L_x_17540:
[----:B------:R-:W2:Y:S02]  /*3f80*/  LDG.E.U8 R4, desc[UR36][R4.64] ;  /* 0x0000002404047981 */ /* 0x000ea4000c1e1100 */
[----:B--2---:R-:W-:Y:S01]  /*3f90*/  I2FP.F32.U32 R23, R4 ;  /* 0x0000000400177245 */ /* 0x004fe20000201000 */
[----:B------:R-:W-:Y:S06]  /*3fa0*/  BRA `(.L_x_17542) ;  /* 0x0000000c002c7947 */ /* 0x000fec0003800000 */
.L_x_17539:
        /* <DEDUP_REMOVED lines=9> */
.L_x_17544:
[----:B------:R-:W2:Y:S02]  /*4040*/  LDG.E R4, desc[UR36][R4.64] ;  /* 0x0000002404047981 */ /* 0x000ea4000c1e1900 */
[----:B--2---:R-:W-:Y:S01]  /*4050*/  I2FP.F32.S32 R23, R4 ;  /* 0x0000000400177245 */ /* 0x004fe20000201400 */
[----:B------:R-:W-:Y:S06]  /*4060*/  BRA `(.L_x_17542) ;  /* 0x0000000800fc7947 */ /* 0x000fec0003800000 */
.L_x_17543:
[----:B------:R-:W2:Y:S02]  /*4070*/  LDG.E.U16 R4, desc[UR36][R4.64] ;  /* 0x0000002404047981 */ /* 0x000ea4000c1e1500 */
[----:B--2---:R4:W0:Y:S01]  /*4080*/  I2F.S16 R23, R4 ;  /* 0x0000000400177306 */ /* 0x0048220000101400 */
[----:B------:R-:W-:Y:S05]  /*4090*/  BRA `(.L_x_17542) ;  /* 0x0000000800f07947 */ /* 0x000fea0003800000 */
.L_x_17538:
        /* <DEDUP_REMOVED lines=8> */
.L_x_17546:
[----:B------:R-:W2:Y:S02]  /*4120*/  LDG.E.U16 R4, desc[UR36][R4.64] ;  /* 0x0000002404047981 */ /* 0x000ea4000c1e1500 */
[----:B--2---:R-:W-:Y:S01]  /*4130*/  HADD2.F32 R23, -RZ, R4.H0_H0 ;  /* 0x20000004ff177230 */ /* 0x004fe20000004100 */
[----:B------:R-:W-:Y:S06]  /*4140*/  BRA `(.L_x_17542) ;  /* 0x0000000800c47947 */ /* 0x000fec0003800000 */
.L_x_17545:
        /* <DEDUP_REMOVED lines=8> */
.L_x_17548:
[----:B------:R-:W2:Y:S02]  /*41d0*/  LDG.E.U16 R4, desc[UR36][R4.64] ;  /* 0x0000002404047981 */ /* 0x000ea4000c1e1500 */
[----:B--2---:R-:W-:Y:S01]  /*41e0*/  HADD2.F32 R23, -RZ, R4.H0_H0 ;  /* 0x20000004ff177230 */ /* 0x004fe20000004100 */
[----:B------:R-:W-:Y:S06]  /*41f0*/  BRA `(.L_x_17542) ;  /* 0x0000000800987947 */ /* 0x000fec0003800000 */
.L_x_17547:
[----:B------:R-:W2:Y:S01]  /*4200*/  LDG.E.64 R4, desc[UR36][R4.64] ;  /* 0x0000002404047981 */ /* 0x000ea2000c1e1b00 */
[----:B------:R-:W-:Y:S01]  /*4210*/  UMOV UR4, 0xf0000000 ;  /* 0xf000000000047882 */ /* 0x000fe20000000000 */
[----:B------:R-:W-:Y:S01]  /*4220*/  UMOV UR5, 0x380fffff ;  /* 0x380fffff00057882 */ /* 0x000fe20000000000 */
[----:B--2---:R-:W0:Y:S01]  /*4230*/  F2F.F32.F64 R23, R4 ;  /* 0x0000000400177310 */ /* 0x004e220000301000 */
[----:B------:R-:W-:-:S14]  /*4240*/  DSETP.GEU.AND P0, PT, |R4|, UR4, PT ;  /* 0x0000000404007e2a */ /* 0x000fdc000bf0e200 */
[----:B0-----:R-:W-:Y:S01]  /*4250*/  @!P0 FMUL R23, R23, 1.175494350822287508e-38 ;  /* 0x0080000017178820 */ /* 0x001fe20000400000 */
[----:B------:R-:W-:Y:S06]  /*4260*/  BRA `(.L_x_17542) ;  /* 0x00000008007c7947 */ /* 0x000fec0003800000 */
.L_x_17537:
        /* <DEDUP_REMOVED lines=12> */
.L_x_17551:
[----:B------:R-:W2:Y:S01]  /*4330*/  LDG.E.64 R4, desc[UR36][R4.64] ;  /* 0x0000002404047981 */ /* 0x000ea2000c1e1b00 */
[----:B------:R-:W-:Y:S01]  /*4340*/  UMOV UR4, 0xf0000000 ;  /* 0xf000000000047882 */ /* 0x000fe20000000000 */
[----:B------:R-:W-:Y:S01]  /*4350*/  UMOV UR5, 0x380fffff ;  /* 0x380fffff00057882 */ /* 0x000fe20000000000 */
[----:B--2---:R-:W0:Y:S01]  /*4360*/  F2F.F32.F64 R23, R4 ;  /* 0x0000000400177310 */ /* 0x004e220000301000 */
[----:B------:R-:W-:-:S14]  /*4370*/  DSETP.GEU.AND P0, PT, |R4|, UR4, PT ;  /* 0x0000000404007e2a */ /* 0x000fdc000bf0e200 */
[----:B0-----:R-:W-:Y:S01]  /*4380*/  @!P0 FMUL R23, R23, 1.175494350822287508e-38 ;  /* 0x0080000017178820 */ /* 0x001fe20000400000 */
[----:B------:R-:W-:Y:S06]  /*4390*/  BRA `(.L_x_17542) ;  /* 0x0000000800307947 */ /* 0x000fec0003800000 */
.L_x_17550:
        /* <DEDUP_REMOVED lines=26> */
.L_x_17553:
        /* <DEDUP_REMOVED lines=13> */
.L_x_17552:
[----:B------:R-:W2:Y:S02]  /*4610*/  LDG.E.U16 R4, desc[UR36][R4.64] ;  /* 0x0000002404047981 */ /* 0x000ea4000c1e1500 */
[----:B--2---:R-:W-:Y:S01]  /*4620*/  IMAD.U32 R23, R4, 0x10000, RZ ;  /* 0x0001000004177824 */ /* 0x004fe200078e00ff */
[----:B------:R-:W-:Y:S06]  /*4630*/  BRA `(.L_x_17542) ;  /* 0x0000000400887947 */ /* 0x000fec0003800000 */
.L_x_17549:
        /* <DEDUP_REMOVED lines=11> */
.L_x_17556:
        /* <DEDUP_REMOVED lines=20> */
.L_x_17558:
[----:B------:R-:W-:Y:S05]  /*4830*/  BSYNC B0 ;  /* 0x0000000000007941 */ /* 0x000fea0003800000 */
.L_x_17557:
[----:B------:R-:W-:Y:S01]  /*4840*/  IMAD.SHL.U32 R3, R3, 0x100000, RZ ;  /* 0x0010000003037824 */ /* 0x000fe200078e00ff */
[----:B------:R-:W-:-:S04]  /*4850*/  LEA R0, R0, 0x3b800000, 0x17 ;  /* 0x3b80000000007811 */ /* 0x000fc800078eb8ff */
[----:B------:R-:W-:Y:S01]  /*4860*/  LOP3.LUT R23, R0, R3, R23, 0xfe, !PT ;  /* 0x0000000300177212 */ /* 0x000fe200078efe17 */
[----:B------:R-:W-:Y:S06]  /*4870*/  BRA `(.L_x_17542) ;  /* 0x0000000000f87947 */ /* 0x000fec0003800000 */
.L_x_17555:
        /* <DEDUP_REMOVED lines=20> */
.L_x_17560:
[----:B------:R-:W-:Y:S05]  /*49c0*/  BSYNC B0 ;  /* 0x0000000000007941 */ /* 0x000fea0003800000 */
.L_x_17559:
[----:B------:R-:W-:Y:S01]  /*49d0*/  IMAD.SHL.U32 R3, R3, 0x200000, RZ ;  /* 0x0020000003037824 */ /* 0x000fe200078e00ff */
[----:B------:R-:W-:-:S04]  /*49e0*/  LEA R0, R0, 0x37800000, 0x17 ;  /* 0x3780000000007811 */ /* 0x000fc800078eb8ff */
[----:B------:R-:W-:Y:S01]  /*49f0*/  LOP3.LUT R23, R0, R3, R23, 0xfe, !PT ;  /* 0x0000000300177212 */ /* 0x000fe200078efe17 */
[----:B------:R-:W-:Y:S06]  /*4a00*/  BRA `(.L_x_17542) ;  /* 0x0000000000947947 */ /* 0x000fec0003800000 */
.L_x_17554:
        /* <DEDUP_REMOVED lines=14> */
.L_x_17541:
        /* <DEDUP_REMOVED lines=16> */
.L_x_17563:
[----:B------:R-:W-:Y:S01]  /*4bf0*/  IMAD.MOV.U32 R23, RZ, RZ, RZ ;  /* 0x000000ffff177224 */ /* 0x000fe200078e00ff */
[----:B------:R-:W-:Y:S06]  /*4c00*/  BRA `(.L_x_17542) ;  /* 0x0000000000147947 */ /* 0x000fec0003800000 */
.L_x_17562:
[----:B------:R-:W2:Y:S02]  /*4c10*/  LDG.E.64 R4, desc[UR36][R4.64] ;  /* 0x0000002404047981 */ /* 0x000ea4000c1e1b00 */
[----:B--2---:R0:W1:Y:S01]  /*4c20*/  I2F.U64 R23, R4 ;  /* 0x0000000400177312 */ /* 0x0040620000301000 */
[----:B------:R-:W-:Y:S05]  /*4c30*/  BRA `(.L_x_17542) ;  /* 0x0000000000087947 */ /* 0x000fea0003800000 */
.L_x_17561:
[----:B------:R-:W2:Y:S02]  /*4c40*/  LDG.E R4, desc[UR36][R4.64] ;  /* 0x0000002404047981 */ /* 0x000ea4000c1e1900 */
[----:B--2---:R-:W-:-:S07]  /*4c50*/  I2FP.F32.U32 R23, R4 ;  /* 0x0000000400177245 */ /* 0x004fce0000201000 */
.L_x_17542:
[----:B------:R-:W-:Y:S05]  /*4c60*/  BSYNC B6 ;  /* 0x0000000000067941 */ /* 0x000fea0003800000 */
.L_x_17536:
        /* <DEDUP_REMOVED lines=19> */
.L_x_17568:
[----:B------:R-:W2:Y:S02]  /*4da0*/  LDG.E.U8 R4, desc[UR36][R4.64] ;  /* 0x0000002404047981 */ /* 0x000ea4000c1e1100 */
[----:B--2---:R-:W-:Y:S01]  /*4db0*/  I2FP.F32.U32 R19, R4 ;  /* 0x0000000400137245 */ /* 0x004fe20000201000 */
[----:B------:R-:W-:Y:S06]  /*4dc0*/  BRA `(.L_x_17570) ;  /* 0x0000000c002c7947 */ /* 0x000fec0003800000 */
.L_x_17567:
        /* <DEDUP_REMOVED lines=9> */
.L_x_17572:
[----:B------:R-:W2:Y:S02]  /*4e60*/  LDG.E R4, desc[UR36][R4.64] ;  /* 0x0000002404047981 */ /* 0x000ea4000c1e1900 */
[----:B--2---:R-:W-:Y:S01]  /*4e70*/  I2FP.F32.S32 R19, R4 ;  /* 0x0000000400137245 */ /* 0x004fe20000201400 */
[----:B------:R-:W-:Y:S06]  /*4e80*/  BRA `(.L_x_17570) ;  /* 0x0000000800fc7947 */ /* 0x000fec0003800000 */
.L_x_17571:
[----:B------:R-:W2:Y:S02]  /*4e90*/  LDG.E.U16 R4, desc[UR36][R4.64] ;  /* 0x0000002404047981 */ /* 0x000ea4000c1e1500 */
[----:B--2---:R0:W1:Y:S01]  /*4ea0*/  I2F.S16 R19, R4 ;  /* 0x0000000400137306 */ /* 0x0040620000101400 */
[----:B------:R-:W-:Y:S05]  /*4eb0*/  BRA `(.L_x_17570) ;  /* 0x0000000800f07947 */ /* 0x000fea0003800000 */
.L_x_17566:
        /* <DEDUP_REMOVED lines=8> */
.L_x_17574:
[----:B------:R-:W2:Y:S02]  /*4f40*/  LDG.E.U16 R4, desc[UR36][R4.64] ;  /* 0x0000002404047981 */ /* 0x000ea4000c1e1500 */
[----:B--2---:R-:W-:Y:S01]  /*4f50*/  HADD2.F32 R19, -RZ, R4.H0_H0 ;  /* 0x20000004ff137230 */ /* 0x004fe20000004100 */
[----:B------:R-:W-:Y:S06]  /*4f60*/  BRA `(.L_x_17570) ;  /* 0x0000000800c47947 */ /* 0x000fec0003800000 */
.L_x_17573:
        /* <DEDUP_REMOVED lines=8> */
.L_x_17576:
[----:B------:R-:W2:Y:S02]  /*4ff0*/  LDG.E.U16 R4, desc[UR36][R4.64] ;  /* 0x0000002404047981 */ /* 0x000ea4000c1e1500 */
[----:B--2---:R-:W-:Y:S01]  /*5000*/  HADD2.F32 R19, -RZ, R4.H0_H0 ;  /* 0x20000004ff137230 */ /* 0x004fe20000004100 */
[----:B------:R-:W-:Y:S06]  /*5010*/  BRA `(.L_x_17570) ;  /* 0x0000000800987947 */ /* 0x000fec0003800000 */
.L_x_17575:
[----:B------:R-:W2:Y:S01]  /*5020*/  LDG.E.64 R4, desc[UR36][R4.64] ;  /* 0x0000002404047981 */ /* 0x000ea2000c1e1b00 */
[----:B------:R-:W-:Y:S01]  /*5030*/  UMOV UR4, 0xf0000000 ;  /* 0xf000000000047882 */ /* 0x000fe20000000000 */
[----:B------:R-:W-:Y:S01]  /*5040*/  UMOV UR5, 0x380fffff ;  /* 0x380fffff00057882 */ /* 0x000fe20000000000 */
[----:B--2---:R-:W0:Y:S01]  /*5050*/  F2F.F32.F64 R19, R4 ;  /* 0x0000000400137310 */ /* 0x004e220000301000 */
[----:B------:R-:W-:-:S14]  /*5060*/  DSETP.GEU.AND P0, PT, |R4|, UR4, PT ;  /* 0x0000000404007e2a */ /* 0x000fdc000bf0e200 */
[----:B0-----:R-:W-:Y:S01]  /*5070*/  @!P0 FMUL R19, R19, 1.175494350822287508e-38 ;  /* 0x0080000013138820 */ /* 0x001fe20000400000 */
[----:B------:R-:W-:Y:S06]  /*5080*/  BRA `(.L_x_17570) ;  /* 0x00000008007c7947 */ /* 0x000fec0003800000 */
.L_x_17565:
        /* <DEDUP_REMOVED lines=12> */
.L_x_17579:
[----:B------:R-:W2:Y:S01]  /*5150*/  LDG.E.64 R4, desc[UR36][R4.64] ;  /* 0x0000002404047981 */ /* 0x000ea2000c1e1b00 */
[----:B------:R-:W-:Y:S01]  /*5160*/  UMOV UR4, 0xf0000000 ;  /* 0xf000000000047882 */ /* 0x000fe20000000000 */
[----:B------:R-:W-:Y:S01]  /*5170*/  UMOV UR5, 0x380fffff ;  /* 0x380fffff00057882 */ /* 0x000fe20000000000 */
[----:B--2---:R-:W0:Y:S01]  /*5180*/  F2F.F32.F64 R19, R4 ;  /* 0x0000000400137310 */ /* 0x004e220000301000 */
[----:B------:R-:W-:-:S14]  /*5190*/  DSETP.GEU.AND P0, PT, |R4|, UR4, PT ;  /* 0x0000000404007e2a */ /* 0x000fdc000bf0e200 */
[----:B0-----:R-:W-:Y:S01]  /*51a0*/  @!P0 FMUL R19, R19, 1.175494350822287508e-38 ;  /* 0x0080000013138820 */ /* 0x001fe20000400000 */
[----:B------:R-:W-:Y:S06]  /*51b0*/  BRA `(.L_x_17570) ;  /* 0x0000000800307947 */ /* 0x000fec0003800000 */
.L_x_17578:
        /* <DEDUP_REMOVED lines=26> */
.L_x_17581:
        /* <DEDUP_REMOVED lines=13> */
.L_x_17580:
[----:B------:R-:W2:Y:S02]  /*5430*/  LDG.E.U16 R4, desc[UR36][R4.64] ;  /* 0x0000002404047981 */ /* 0x000ea4000c1e1500 */
[----:B--2---:R-:W-:Y:S01]  /*5440*/  IMAD.U32 R19, R4, 0x10000, RZ ;  /* 0x0001000004137824 */ /* 0x004fe200078e00ff */
[----:B------:R-:W-:Y:S06]  /*5450*/  BRA `(.L_x_17570) ;  /* 0x0000000400887947 */ /* 0x000fec0003800000 */
.L_x_17577:
        /* <DEDUP_REMOVED lines=11> */
.L_x_17584:
        /* <DEDUP_REMOVED lines=20> */
.L_x_17586:
[----:B------:R-:W-:Y:S05]  /*5650*/  BSYNC B0 ;  /* 0x0000000000007941 */ /* 0x000fea0003800000 */
.L_x_17585:
[----:B------:R-:W-:Y:S01]  /*5660*/  IMAD.SHL.U32 R3, R3, 0x100000, RZ ;  /* 0x0010000003037824 */ /* 0x000fe200078e00ff */
[----:B------:R-:W-:-:S04]  /*5670*/  LEA R0, R0, 0x3b800000, 0x17 ;  /* 0x3b80000000007811 */ /* 0x000fc800078eb8ff */
[----:B------:R-:W-:Y:S01]  /*5680*/  LOP3.LUT R19, R0, R3, R19, 0xfe, !PT ;  /* 0x0000000300137212 */ /* 0x000fe200078efe13 */
[----:B------:R-:W-:Y:S06]  /*5690*/  BRA `(.L_x_17570) ;  /* 0x0000000000f87947 */ /* 0x000fec0003800000 */
.L_x_17583:
        /* <DEDUP_REMOVED lines=20> */
.L_x_17588:
[----:B------:R-:W-:Y:S05]  /*57e0*/  BSYNC B0 ;  /* 0x0000000000007941 */ /* 0x000fea0003800000 */
.L_x_17587:
[----:B------:R-:W-:Y:S01]  /*57f0*/  IMAD.SHL.U32 R3, R3, 0x200000, RZ ;  /* 0x0020000003037824 */ /* 0x000fe200078e00ff */
[----:B------:R-:W-:-:S04]  /*5800*/  LEA R0, R0, 0x37800000, 0x17 ;  /* 0x3780000000007811 */ /* 0x000fc800078eb8ff */
[----:B------:R-:W-:Y:S01]  /*5810*/  LOP3.LUT R19, R0, R3, R19, 0xfe, !PT ;  /* 0x0000000300137212 */ /* 0x000fe200078efe13 */
[----:B------:R-:W-:Y:S06]  /*5820*/  BRA `(.L_x_17570) ;  /* 0x0000000000947947 */ /* 0x000fec0003800000 */
.L_x_17582:
        /* <DEDUP_REMOVED lines=14> */
.L_x_17569:
        /* <DEDUP_REMOVED lines=16> */
.L_x_17591:
[----:B------:R-:W-:Y:S01]  /*5a10*/  IMAD.MOV.U32 R19, RZ, RZ, RZ ;  /* 0x000000ffff137224 */ /* 0x000fe200078e00ff */
[----:B------:R-:W-:Y:S06]  /*5a20*/  BRA `(.L_x_17570) ;  /* 0x0000000000147947 */ /* 0x000fec0003800000 */
.L_x_17590:
[----:B------:R-:W2:Y:S02]  /*5a30*/  LDG.E.64 R4, desc[UR36][R4.64] ;  /* 0x0000002404047981 */ /* 0x000ea4000c1e1b00 */
[----:B--2---:R0:W1:Y:S01]  /*5a40*/  I2F.U64 R19, R4 ;  /* 0x0000000400137312 */ /* 0x0040620000301000 */
[----:B------:R-:W-:Y:S05]  /*5a50*/  BRA `(.L_x_17570) ;  /* 0x0000000000087947 */ /* 0x000fea0003800000 */
.L_x_17589:
[----:B------:R-:W2:Y:S02]  /*5a60*/  LDG.E R4, desc[UR36][R4.64] ;  /* 0x0000002404047981 */ /* 0x000ea4000c1e1900 */
[----:B--2---:R-:W-:-:S07]  /*5a70*/  I2FP.F32.U32 R19, R4 ;  /* 0x0000000400137245 */ /* 0x004fce0000201000 */
.L_x_17570:
[----:B------:R-:W-:Y:S05]  /*5a80*/  BSYNC B6 ;  /* 0x0000000000067941 */ /* 0x000fea0003800000 */
.L_x_17564:
        /* <DEDUP_REMOVED lines=19> */
.L_x_17596:
[----:B------:R-:W2:Y:S02]  /*5bc0*/  LDG.E.U8 R4, desc[UR36][R4.64] ;  /* 0x0000002404047981 */ /* 0x000ea4000c1e1100 */
[----:B--2---:R-:W-:Y:S01]  /*5bd0*/  I2FP.F32.U32 R18, R4 ;  /* 0x0000000400127245 */ /* 0x004fe20000201000 */
[----:B------:R-:W-:Y:S06]  /*5be0*/  BRA `(.L_x_17598) ;  /* 0x0000000c002c7947 */ /* 0x000fec0003800000 */
.L_x_17595:
        /* <DEDUP_REMOVED lines=9> */
.L_x_17600:
[----:B------:R-:W2:Y:S02]  /*5c80*/  LDG.E R4, desc[UR36][R4.64] ;  /* 0x0000002404047981 */ /* 0x000ea4000c1e1900 */
[----:B--2---:R-:W-:Y:S01]  /*5c90*/  I2FP.F32.S32 R18, R4 ;  /* 0x0000000400127245 */ /* 0x004fe20000201400 */
[----:B------:R-:W-:Y:S06]  /*5ca0*/  BRA `(.L_x_17598) ;  /* 0x0000000800fc7947 */ /* 0x000fec0003800000 */
.L_x_17599:
[----:B------:R-:W2:Y:S02]  /*5cb0*/  LDG.E.U16 R4, desc[UR36][R4.64] ;  /* 0x0000002404047981 */ /* 0x000ea4000c1e1500 */
[----:B--2---:R0:W1:Y:S01]  /*5cc0*/  I2F.S16 R18, R4 ;  /* 0x0000000400127306 */ /* 0x0040620000101400 */
[----:B------:R-:W-:Y:S05]  /*5cd0*/  BRA `(.L_x_17598) ;  /* 0x0000000800f07947 */ /* 0x000fea0003800000 */
.L_x_17594:
        /* <DEDUP_REMOVED lines=8> */
.L_x_17602:
[----:B------:R-:W2:Y:S02]  /*5d60*/  LDG.E.U16 R4, desc[UR36][R4.64] ;  /* 0x0000002404047981 */ /* 0x000ea4000c1e1500 */
[----:B--2---:R-:W-:Y:S01]  /*5d70*/  HADD2.F32 R18, -RZ, R4.H0_H0 ;  /* 0x20000004ff127230 */ /* 0x004fe20000004100 */
[----:B------:R-:W-:Y:S06]  /*5d80*/  BRA `(.L_x_17598) ;  /* 0x0000000800c47947 */ /* 0x000fec0003800000 */
.L_x_17601:
        /* <DEDUP_REMOVED lines=8> */
.L_x_17604:
[----:B------:R-:W2:Y:S02]  /*5e10*/  LDG.E.U16 R4, desc[UR36][R4.64] ;  /* 0x0000002404047981 */ /* 0x000ea4000c1e1500 */
[----:B--2---:R-:W-:Y:S01]  /*5e20*/  HADD2.F32 R18, -RZ, R4.H0_H0 ;  /* 0x20000004ff127230 */ /* 0x004fe20000004100 */
[----:B------:R-:W-:Y:S06]  /*5e30*/  BRA `(.L_x_17598) ;  /* 0x0000000800987947 */ /* 0x000fec0003800000 */
.L_x_17603:
[----:B------:R-:W2:Y:S01]  /*5e40*/  LDG.E.64 R4, desc[UR36][R4.64] ;  /* 0x0000002404047981 */ /* 0x000ea2000c1e1b00 */
[----:B------:R-:W-:Y:S01]  /*5e50*/  UMOV UR4, 0xf0000000 ;  /* 0xf000000000047882 */ /* 0x000fe20000000000 */
[----:B------:R-:W-:Y:S01]  /*5e60*/  UMOV UR5, 0x380fffff ;  /* 0x380fffff00057882 */ /* 0x000fe20000000000 */
[----:B--2---:R-:W0:Y:S01]  /*5e70*/  F2F.F32.F64 R18, R4 ;  /* 0x0000000400127310 */ /* 0x004e220000301000 */
[----:B------:R-:W-:-:S14]  /*5e80*/  DSETP.GEU.AND P0, PT, |R4|, UR4, PT ;  /* 0x0000000404007e2a */ /* 0x000fdc000bf0e200 */
[----:B0-----:R-:W-:Y:S01]  /*5e90*/  @!P0 FMUL R18, R18, 1.175494350822287508e-38 ;  /* 0x0080000012128820 */ /* 0x001fe20000400000 */
[----:B------:R-:W-:Y:S06]  /*5ea0*/  BRA `(.L_x_17598) ;  /* 0x00000008007c7947 */ /* 0x000fec0003800000 */
.L_x_17593:
        /* <DEDUP_REMOVED lines=12> */
.L_x_17607:
[----:B------:R-:W2:Y:S01]  /*5f70*/  LDG.E.64 R4, desc[UR36][R4.64] ;  /* 0x0000002404047981 */ /* 0x000ea2000c1e1b00 */
[----:B------:R-:W-:Y:S01]  /*5f80*/  UMOV UR4, 0xf0000000 ;  /* 0xf000000000047882 */ /* 0x000fe20000000000 */
[----:B------:R-:W-:Y:S01]  /*5f90*/  UMOV UR5, 0x380fffff ;  /* 0x380fffff00057882 */ /* 0x000fe20000000000 */
[----:B--2---:R-:W0:Y:S01]  /*5fa0*/  F2F.F32.F64 R18, R4 ;  /* 0x0000000400127310 */ /* 0x004e220000301000 */
[----:B------:R-:W-:-:S14]  /*5fb0*/  DSETP.GEU.AND P0, PT, |R4|, UR4, PT ;  /* 0x0000000404007e2a */ /* 0x000fdc000bf0e200 */
[----:B0-----:R-:W-:Y:S01]  /*5fc0*/  @!P0 FMUL R18, R18, 1.175494350822287508e-38 ;  /* 0x0080000012128820 */ /* 0x001fe20000400000 */
[----:B------:R-:W-:Y:S06]  /*5fd0*/  BRA `(.L_x_17598) ;  /* 0x0000000800307947 */ /* 0x000fec0003800000 */
.L_x_17606:
        /* <DEDUP_REMOVED lines=26> */
.L_x_17609:
        /* <DEDUP_REMOVED lines=13> */
.L_x_17608:
[----:B------:R-:W2:Y:S02]  /*6250*/  LDG.E.U16 R4, desc[UR36][R4.64] ;  /* 0x0000002404047981 */ /* 0x000ea4000c1e1500 */
[----:B--2---:R-:W-:Y:S01]  /*6260*/  IMAD.U32 R18, R4, 0x10000, RZ ;  /* 0x0001000004127824 */ /* 0x004fe200078e00ff */
[----:B------:R-:W-:Y:S06]  /*6270*/  BRA `(.L_x_17598) ;  /* 0x0000000400887947 */ /* 0x000fec0003800000 */
.L_x_17605:
        /* <DEDUP_REMOVED lines=11> */
.L_x_17612:
        /* <DEDUP_REMOVED lines=20> */
.L_x_17614:
[----:B------:R-:W-:Y:S05]  /*6470*/  BSYNC B0 ;  /* 0x0000000000007941 */ /* 0x000fea0003800000 */
.L_x_17613:
[----:B------:R-:W-:Y:S01]  /*6480*/  IMAD.SHL.U32 R3, R3, 0x100000, RZ ;  /* 0x0010000003037824 */ /* 0x000fe200078e00ff */
[----:B------:R-:W-:-:S04]  /*6490*/  LEA R5, R0, 0x3b800000, 0x17 ;  /* 0x3b80000000057811 */ /* 0x000fc800078eb8ff */
[----:B------:R-:W-:Y:S01]  /*64a0*/  LOP3.LUT R18, R5, R3, R18, 0xfe, !PT ;  /* 0x0000000305127212 */ /* 0x000fe200078efe12 */
[----:B------:R-:W-:Y:S06]  /*64b0*/  BRA `(.L_x_17598) ;  /* 0x0000000000f87947 */ /* 0x000fec0003800000 */
.L_x_17611:
        /* <DEDUP_REMOVED lines=20> */
.L_x_17616:
[----:B------:R-:W-:Y:S05]  /*6600*/  BSYNC B0 ;  /* 0x0000000000007941 */ /* 0x000fea0003800000 */
.L_x_17615:
[----:B------:R-:W-:Y:S01]  /*6610*/  IMAD.SHL.U32 R3, R3, 0x200000, RZ ;  /* 0x0020000003037824 */ /* 0x000fe200078e00ff */
[----:B------:R-:W-:-:S04]  /*6620*/  LEA R5, R0, 0x37800000, 0x17 ;  /* 0x3780000000057811 */ /* 0x000fc800078eb8ff */
[----:B------:R-:W-:Y:S01]  /*6630*/  LOP3.LUT R18, R5, R3, R18, 0xfe, !PT ;  /* 0x0000000305127212 */ /* 0x000fe200078efe12 */
[----:B------:R-:W-:Y:S06]  /*6640*/  BRA `(.L_x_17598) ;  /* 0x0000000000947947 */ /* 0x000fec0003800000 */
.L_x_17610:
        /* <DEDUP_REMOVED lines=14> */
.L_x_17597:
        /* <DEDUP_REMOVED lines=16> */
.L_x_17619:
[----:B------:R-:W-:Y:S01]  /*6830*/  IMAD.MOV.U32 R18, RZ, RZ, RZ ;  /* 0x000000ffff127224 */ /* 0x000fe200078e00ff */
[----:B------:R-:W-:Y:S06]  /*6840*/  BRA `(.L_x_17598) ;  /* 0x0000000000147947 */ /* 0x000fec0003800000 */
.L_x_17618:
[----:B------:R-:W2:Y:S02]  /*6850*/  LDG.E.64 R4, desc[UR36][R4.64] ;  /* 0x0000002404047981 */ /* 0x000ea4000c1e1b00 */
[----:B--2---:R0:W1:Y:S01]  /*6860*/  I2F.U64 R18, R4 ;  /* 0x0000000400127312 */ /* 0x0040620000301000 */
[----:B------:R-:W-:Y:S05]  /*6870*/  BRA `(.L_x_17598) ;  /* 0x0000000000087947 */ /* 0x000fea0003800000 */
.L_x_17617:
[----:B------:R-:W2:Y:S02]  /*6880*/  LDG.E R4, desc[UR36][R4.64] ;  /* 0x0000002404047981 */ /* 0x000ea4000c1e1900 */
[----:B--2---:R-:W-:-:S07]  /*6890*/  I2FP.F32.U32 R18, R4 ;  /* 0x0000000400127245 */ /* 0x004fce0000201000 */
.L_x_17598:
[----:B------:R-:W-:Y:S05]  /*68a0*/  BSYNC B6 ;  /* 0x0000000000067941 */ /* 0x000fea0003800000 */
.L_x_17592:
        /* <DEDUP_REMOVED lines=19> */
.L_x_17624:
[----:B------:R-:W2:Y:S02]  /*69e0*/  LDG.E.U8 R2, desc[UR36][R4.64] ;  /* 0x0000002404027981 */ /* 0x000ea4000c1e1100 */
[----:B--2---:R-:W-:Y:S01]  /*69f0*/  I2FP.F32.U32 R2, R2 ;  /* 0x0000000200027245 */ /* 0x004fe20000201000 */
[----:B------:R-:W-:Y:S06]  /*6a00*/  BRA `(.L_x_17626) ;  /* 0x0000000c002c7947 */ /* 0x000fec0003800000 */
.L_x_17623:
        /* <DEDUP_REMOVED lines=9> */
.L_x_17628:
[----:B------:R-:W2:Y:S02]  /*6aa0*/  LDG.E R2, desc[UR36][R4.64] ;  /* 0x0000002404027981 */ /* 0x000ea4000c1e1900 */
[----:B--2---:R-:W-:Y:S01]  /*6ab0*/  I2FP.F32.S32 R2, R2 ;  /* 0x0000000200027245 */ /* 0x004fe20000201400 */
[----:B------:R-:W-:Y:S06]  /*6ac0*/  BRA `(.L_x_17626) ;  /* 0x0000000800fc7947 */ /* 0x000fec0003800000 */
.L_x_17627:
[----:B------:R-:W2:Y:S02]  /*6ad0*/  LDG.E.U16 R2, desc[UR36][R4.64] ;  /* 0x0000002404027981 */ /* 0x000ea4000c1e1500 */
[----:B--2---:R-:W0:Y:S01]  /*6ae0*/  I2F.S16 R2, R2 ;  /* 0x0000000200027306 */ /* 0x004e220000101400 */
[----:B------:R-:W-:Y:S05]  /*6af0*/  BRA `(.L_x_17626) ;  /* 0x0000000800f07947 */ /* 0x000fea0003800000 */
.L_x_17622:
        /* <DEDUP_REMOVED lines=8> */
.L_x_17630:
[----:B------:R-:W2:Y:S02]  /*6b80*/  LDG.E.U16 R2, desc[UR36][R4.64] ;  /* 0x0000002404027981 */ /* 0x000ea4000c1e1500 */
[----:B--2---:R-:W-:Y:S01]  /*6b90*/  HADD2.F32 R2, -RZ, R2.H0_H0 ;  /* 0x20000002ff027230 */ /* 0x004fe20000004100 */
[----:B------:R-:W-:Y:S06]  /*6ba0*/  BRA `(.L_x_17626) ;  /* 0x0000000800c47947 */ /* 0x000fec0003800000 */
.L_x_17629:
        /* <DEDUP_REMOVED lines=8> */
.L_x_17632:
[----:B------:R-:W2:Y:S02]  /*6c30*/  LDG.E.U16 R2, desc[UR36][R4.64] ;  /* 0x0000002404027981 */ /* 0x000ea4000c1e1500 */
[----:B--2---:R-:W-:Y:S01]  /*6c40*/  HADD2.F32 R2, -RZ, R2.H0_H0 ;  /* 0x20000002ff027230 */ /* 0x004fe20000004100 */
[----:B------:R-:W-:Y:S06]  /*6c50*/  BRA `(.L_x_17626) ;  /* 0x0000000800987947 */ /* 0x000fec0003800000 */
.L_x_17631:
[----:B------:R-:W2:Y:S01]  /*6c60*/  LDG.E.64 R4, desc[UR36][R4.64] ;  /* 0x0000002404047981 */ /* 0x000ea2000c1e1b00 */
[----:B------:R-:W-:Y:S01]  /*6c70*/  UMOV UR4, 0xf0000000 ;  /* 0xf000000000047882 */ /* 0x000fe20000000000 */
[----:B------:R-:W-:Y:S01]  /*6c80*/  UMOV UR5, 0x380fffff ;  /* 0x380fffff00057882 */ /* 0x000fe20000000000 */
[----:B--2---:R-:W0:Y:S01]  /*6c90*/  F2F.F32.F64 R2, R4 ;  /* 0x0000000400027310 */ /* 0x004e220000301000 */
[----:B------:R-:W-:-:S14]  /*6ca0*/  DSETP.GEU.AND P0, PT, |R4|, UR4, PT ;  /* 0x0000000404007e2a */ /* 0x000fdc000bf0e200 */
[----:B0-----:R-:W-:Y:S01]  /*6cb0*/  @!P0 FMUL R2, R2, 1.175494350822287508e-38 ;  /* 0x0080000002028820 */ /* 0x001fe20000400000 */
[----:B------:R-:W-:Y:S06]  /*6cc0*/  BRA `(.L_x_17626) ;  /* 0x00000008007c7947 */ /* 0x000fec0003800000 */
.L_x_17621:
        /* <DEDUP_REMOVED lines=12> */
.L_x_17635:
[----:B------:R-:W2:Y:S01]  /*6d90*/  LDG.E.64 R4, desc[UR36][R4.64] ;  /* 0x0000002404047981 */ /* 0x000ea2000c1e1b00 */
[----:B------:R-:W-:Y:S01]  /*6da0*/  UMOV UR4, 0xf0000000 ;  /* 0xf000000000047882 */ /* 0x000fe20000000000 */
[----:B------:R-:W-:Y:S01]  /*6db0*/  UMOV UR5, 0x380fffff ;  /* 0x380fffff00057882 */ /* 0x000fe20000000000 */
[----:B--2---:R-:W0:Y:S01]  /*6dc0*/  F2F.F32.F64 R2, R4 ;  /* 0x0000000400027310 */ /* 0x004e220000301000 */
[----:B------:R-:W-:-:S14]  /*6dd0*/  DSETP.GEU.AND P0, PT, |R4|, UR4, PT ;  /* 0x0000000404007e2a */ /* 0x000fdc000bf0e200 */
[----:B0-----:R-:W-:Y:S01]  /*6de0*/  @!P0 FMUL R2, R2, 1.175494350822287508e-38 ;  /* 0x0080000002028820 */ /* 0x001fe20000400000 */
[----:B------:R-:W-:Y:S06]  /*6df0*/  BRA `(.L_x_17626) ;  /* 0x0000000800307947 */ /* 0x000fec0003800000 */
.L_x_17634:
        /* <DEDUP_REMOVED lines=26> */
.L_x_17637:
        /* <DEDUP_REMOVED lines=13> */
.L_x_17636:
[----:B------:R-:W2:Y:S02]  /*7070*/  LDG.E.U16 R2, desc[UR36][R4.64] ;  /* 0x0000002404027981 */ /* 0x000ea4000c1e1500 */
[----:B--2---:R-:W-:Y:S01]  /*7080*/  IMAD.U32 R2, R2, 0x10000, RZ ;  /* 0x0001000002027824 */ /* 0x004fe200078e00ff */
[----:B------:R-:W-:Y:S06]  /*7090*/  BRA `(.L_x_17626) ;  /* 0x0000000400887947 */ /* 0x000fec0003800000 */
.L_x_17633:
        /* <DEDUP_REMOVED lines=11> */
.L_x_17640:
        /* <DEDUP_REMOVED lines=20> */
.L_x_17642:
[----:B------:R-:W-:Y:S05]  /*7290*/  BSYNC B0 ;  /* 0x0000000000007941 */ /* 0x000fea0003800000 */
.L_x_17641:
[----:B------:R-:W-:Y:S01]  /*72a0*/  IMAD.SHL.U32 R2, R2, 0x100000, RZ ;  /* 0x0010000002027824 */ /* 0x000fe200078e00ff */
[----:B------:R-:W-:-:S04]  /*72b0*/  LEA R3, R0, 0x3b800000, 0x17 ;  /* 0x3b80000000037811 */ /* 0x000fc800078eb8ff */
[----:B------:R-:W-:Y:S01]  /*72c0*/  LOP3.LUT R2, R3, R2, R4, 0xfe, !PT ;  /* 0x0000000203027212 */ /* 0x000fe200078efe04 */
[----:B------:R-:W-:Y:S06]  /*72d0*/  BRA `(.L_x_17626) ;  /* 0x0000000000f87947 */ /* 0x000fec0003800000 */
.L_x_17639:
        /* <DEDUP_REMOVED lines=20> */
.L_x_17644:
[----:B------:R-:W-:Y:S05]  /*7420*/  BSYNC B0 ;  /* 0x0000000000007941 */ /* 0x000fea0003800000 */
.L_x_17643:
[----:B------:R-:W-:Y:S01]  /*7430*/  IMAD.SHL.U32 R2, R2, 0x200000, RZ ;  /* 0x0020000002027824 */ /* 0x000fe200078e00ff */
[----:B------:R-:W-:-:S04]  /*7440*/  LEA R3, R0, 0x37800000, 0x17 ;  /* 0x3780000000037811 */ /* 0x000fc800078eb8ff */
[----:B------:R-:W-:Y:S01]  /*7450*/  LOP3.LUT R2, R3, R2, R4, 0xfe, !PT ;  /* 0x0000000203027212 */ /* 0x000fe200078efe04 */
[----:B------:R-:W-:Y:S06]  /*7460*/  BRA `(.L_x_17626) ;  /* 0x0000000000947947 */ /* 0x000fec0003800000 */
.L_x_17638:
        /* <DEDUP_REMOVED lines=14> */
.L_x_17625:
        /* <DEDUP_REMOVED lines=16> */
.L_x_17647:
[----:B------:R-:W-:Y:S01]  /*7650*/  IMAD.MOV.U32 R2, RZ, RZ, RZ ;  /* 0x000000ffff027224 */ /* 0x000fe200078e00ff */
[----:B------:R-:W-:Y:S06]  /*7660*/  BRA `(.L_x_17626) ;  /* 0x0000000000147947 */ /* 0x000fec0003800000 */
.L_x_17646:
[----:B------:R-:W2:Y:S02]  /*7670*/  LDG.E.64 R2, desc[UR36][R4.64] ;  /* 0x0000002404027981 */ /* 0x000ea4000c1e1b00 */
[----:B--2---:R0:W1:Y:S01]  /*7680*/  I2F.U64 R2, R2 ;  /* 0x0000000200027312 */ /* 0x0040620000301000 */
[----:B------:R-:W-:Y:S05]  /*7690*/  BRA `(.L_x_17626) ;  /* 0x0000000000087947 */ /* 0x000fea0003800000 */
.L_x_17645:
[----:B------:R-:W2:Y:S02]  /*76a0*/  LDG.E R2, desc[UR36][R4.64] ;  /* 0x0000002404027981 */ /* 0x000ea4000c1e1900 */
[----:B--2---:R-:W-:-:S07]  /*76b0*/  I2FP.F32.U32 R2, R2 ;  /* 0x0000000200027245 */ /* 0x004fce0000201000 */
.L_x_17626:
[----:B------:R-:W-:Y:S05]  /*76c0*/  BSYNC B6 ;  /* 0x0000000000067941 */ /* 0x000fea0003800000 */
.L_x_17620:
[----:B01----:R-:W0:Y:S01]  /*76d0*/  LDC.U8 R3, c[0x0][0x6bf] ;  /* 0x0001afc0ff037b82 */ /* 0x003e220000000000 */
        /* <DEDUP_REMOVED lines=18> */
.L_x_17652:
[----:B------:R-:W2:Y:S02]  /*7800*/  LDG.E.U8 R3, desc[UR36][R4.64] ;  /* 0x0000002404037981 */ /* 0x000ea4000c1e1100 */
[----:B--2---:R-:W-:Y:S01]  /*7810*/  I2FP.F32.U32 R3, R3 ;  /* 0x0000000300037245 */ /* 0x004fe20000201000 */
[----:B------:R-:W-:Y:S06]  /*7820*/  BRA `(.L_x_17654) ;  /* 0x0000000c002c7947 */ /* 0x000fec0003800000 */
.L_x_17651:
        /* <DEDUP_REMOVED lines=9> */
.L_x_17656:
[----:B------:R-:W2:Y:S02]  /*78c0*/  LDG.E R3, desc[UR36][R4.64] ;  /* 0x0000002404037981 */ /* 0x000ea4000c1e1900 */
[----:B--2---:R-:W-:Y:S01]  /*78d0*/  I2FP.F32.S32 R3, R3 ;  /* 0x0000000300037245 */ /* 0x004fe20000201400 */
[----:B------:R-:W-:Y:S06]  /*78e0*/  BRA `(.L_x_17654) ;  /* 0x0000000800fc7947 */ /* 0x000fec0003800000 */
.L_x_17655:
[----:B------:R-:W2:Y:S02]  /*78f0*/  LDG.E.U16 R3, desc[UR36][R4.64] ;  /* 0x0000002404037981 */ /* 0x000ea4000c1e1500 */
[----:B--2---:R-:W0:Y:S01]  /*7900*/  I2F.S16 R3, R3 ;  /* 0x0000000300037306 */ /* 0x004e220000101400 */
[----:B------:R-:W-:Y:S05]  /*7910*/  BRA `(.L_x_17654) ;  /* 0x0000000800f07947 */ /* 0x000fea0003800000 */
.L_x_17650:
        /* <DEDUP_REMOVED lines=8> */
.L_x_17658:
[----:B------:R-:W2:Y:S02]  /*79a0*/  LDG.E.U16 R3, desc[UR36][R4.64] ;  /* 0x0000002404037981 */ /* 0x000ea4000c1e1500 */
[----:B--2---:R-:W-:Y:S01]  /*79b0*/  HADD2.F32 R3, -RZ, R3.H0_H0 ;  /* 0x20000003ff037230 */ /* 0x004fe20000004100 */
[----:B------:R-:W-:Y:S06]  /*79c0*/  BRA `(.L_x_17654) ;  /* 0x0000000800c47947 */ /* 0x000fec0003800000 */
.L_x_17657:
        /* <DEDUP_REMOVED lines=8> */
.L_x_17660:
[----:B------:R-:W2:Y:S02]  /*7a50*/  LDG.E.U16 R3, desc[UR36][R4.64] ;  /* 0x0000002404037981 */ /* 0x000ea4000c1e1500 */
[----:B--2---:R-:W-:Y:S01]  /*7a60*/  HADD2.F32 R3, -RZ, R3.H0_H0 ;  /* 0x20000003ff037230 */ /* 0x004fe20000004100 */
[----:B------:R-:W-:Y:S06]  /*7a70*/  BRA `(.L_x_17654) ;  /* 0x0000000800987947 */ /* 0x000fec0003800000 */
.L_x_17659:
[----:B------:R-:W2:Y:S01]  /*7a80*/  LDG.E.64 R4, desc[UR36][R4.64] ;  /* 0x0000002404047981 */ /* 0x000ea2000c1e1b00 */
[----:B------:R-:W-:Y:S01]  /*7a90*/  UMOV UR4, 0xf0000000 ;  /* 0xf000000000047882 */ /* 0x000fe20000000000 */
[----:B------:R-:W-:Y:S01]  /*7aa0*/  UMOV UR5, 0x380fffff ;  /* 0x380fffff00057882 */ /* 0x000fe20000000000 */
[----:B--2---:R-:W0:Y:S01]  /*7ab0*/  F2F.F32.F64 R3, R4 ;  /* 0x0000000400037310 */ /* 0x004e220000301000 */
[----:B------:R-:W-:-:S14]  /*7ac0*/  DSETP.GEU.AND P0, PT, |R4|, UR4, PT ;  /* 0x0000000404007e2a */ /* 0x000fdc000bf0e200 */
[----:B0-----:R-:W-:Y:S01]  /*7ad0*/  @!P0 FMUL R3, R3, 1.175494350822287508e-38 ;  /* 0x0080000003038820 */ /* 0x001fe20000400000 */
[----:B------:R-:W-:Y:S06]  /*7ae0*/  BRA `(.L_x_17654) ;  /* 0x00000008007c7947 */ /* 0x000fec0003800000 */
.L_x_17649:
        /* <DEDUP_REMOVED lines=12> */
.L_x_17663:
[----:B------:R-:W2:Y:S01]  /*7bb0*/  LDG.E.64 R4, desc[UR36][R4.64] ;  /* 0x0000002404047981 */ /* 0x000ea2000c1e1b00 */
[----:B------:R-:W-:Y:S01]  /*7bc0*/  UMOV UR4, 0xf0000000 ;  /* 0xf000000000047882 */ /* 0x000fe20000000000 */
[----:B------:R-:W-:Y:S01]  /*7bd0*/  UMOV UR5, 0x380fffff ;  /* 0x380fffff00057882 */ /* 0x000fe20000000000 */
[----:B--2---:R-:W0:Y:S01]  /*7be0*/  F2F.F32.F64 R3, R4 ;  /* 0x0000000400037310 */ /* 0x004e220000301000 */
[----:B------:R-:W-:-:S14]  /*7bf0*/  DSETP.GEU.AND P0, PT, |R4|, UR4, PT ;  /* 0x0000000404007e2a */ /* 0x000fdc000bf0e200 */
[----:B0-----:R-:W-:Y:S01]  /*7c00*/  @!P0 FMUL R3, R3, 1.175494350822287508e-38 ;  /* 0x0080000003038820 */ /* 0x001fe20000400000 */
[----:B------:R-:W-:Y:S06]  /*7c10*/  BRA `(.L_x_17654) ;  /* 0x0000000800307947 */ /* 0x000fec0003800000 */
.L_x_17662:
        /* <DEDUP_REMOVED lines=26> */
.L_x_17665:
        /* <DEDUP_REMOVED lines=13> */
.L_x_17664:
[----:B------:R-:W2:Y:S02]  /*7e90*/  LDG.E.U16 R3, desc[UR36][R4.64] ;  /* 0x0000002404037981 */ /* 0x000ea4000c1e1500 */
[----:B--2---:R-:W-:Y:S01]  /*7ea0*/  IMAD.U32 R3, R3, 0x10000, RZ ;  /* 0x0001000003037824 */ /* 0x004fe200078e00ff */
[----:B------:R-:W-:Y:S06]  /*7eb0*/  BRA `(.L_x_17654) ;  /* 0x0000000400887947 */ /* 0x000fec0003800000 */
.L_x_17661:
        /* <DEDUP_REMOVED lines=11> */
.L_x_17668:
        /* <DEDUP_REMOVED lines=20> */
.L_x_17670:
[----:B------:R-:W-:Y:S05]  /*80b0*/  BSYNC B0 ;  /* 0x0000000000007941 */ /* 0x000fea0003800000 */
.L_x_17669:
[----:B------:R-:W-:Y:S01]  /*80c0*/  IMAD.SHL.U32 R3, R3, 0x100000, RZ ;  /* 0x0010000003037824 */ /* 0x000fe200078e00ff */
[----:B------:R-:W-:-:S04]  /*80d0*/  LEA R5, R0, 0x3b800000, 0x17 ;  /* 0x3b80000000057811 */ /* 0x000fc800078eb8ff */
[----:B------:R-:W-:Y:S01]  /*80e0*/  LOP3.LUT R3, R5, R3, R6, 0xfe, !PT ;  /* 0x0000000305037212 */ /* 0x000fe200078efe06 */
[----:B------:R-:W-:Y:S06]  /*80f0*/  BRA `(.L_x_17654) ;  /* 0x0000000000f87947 */ /* 0x000fec0003800000 */
.L_x_17667:
        /* <DEDUP_REMOVED lines=20> */
.L_x_17672:
[----:B------:R-:W-:Y:S05]  /*8240*/  BSYNC B0 ;  /* 0x0000000000007941 */ /* 0x000fea0003800000 */
.L_x_17671:
[----:B------:R-:W-:Y:S01]  /*8250*/  IMAD.SHL.U32 R3, R3, 0x200000, RZ ;  /* 0x0020000003037824 */ /* 0x000fe200078e00ff */
[----:B------:R-:W-:-:S04]  /*8260*/  LEA R5, R0, 0x37800000, 0x17 ;  /* 0x3780000000057811 */ /* 0x000fc800078eb8ff */
[----:B------:R-:W-:Y:S01]  /*8270*/  LOP3.LUT R3, R5, R3, R6, 0xfe, !PT ;  /* 0x0000000305037212 */ /* 0x000fe200078efe06 */
[----:B------:R-:W-:Y:S06]  /*8280*/  BRA `(.L_x_17654) ;  /* 0x0000000000947947 */ /* 0x000fec0003800000 */
.L_x_17666:
        /* <DEDUP_REMOVED lines=14> */
.L_x_17653:
        /* <DEDUP_REMOVED lines=16> */
.L_x_17675:
[----:B------:R-:W-:Y:S01]  /*8470*/  IMAD.MOV.U32 R3, RZ, RZ, RZ ;  /* 0x000000ffff037224 */ /* 0x000fe200078e00ff */
[----:B------:R-:W-:Y:S06]  /*8480*/  BRA `(.L_x_17654) ;  /* 0x0000000000147947 */ /* 0x000fec0003800000 */
.L_x_17674:
[----:B------:R-:W2:Y:S02]  /*8490*/  LDG.E.64 R4, desc[UR36][R4.64] ;  /* 0x0000002404047981 */ /* 0x000ea4000c1e1b00 */
[----:B--2---:R0:W1:Y:S01]  /*84a0*/  I2F.U64 R3, R4 ;  /* 0x0000000400037312 */ /* 0x0040620000301000 */
[----:B------:R-:W-:Y:S05]  /*84b0*/  BRA `(.L_x_17654) ;  /* 0x0000000000087947 */ /* 0x000fea0003800000 */
.L_x_17673:
[----:B------:R-:W2:Y:S02]  /*84c0*/  LDG.E R3, desc[UR36][R4.64] ;  /* 0x0000002404037981 */ /* 0x000ea4000c1e1900 */
[----:B--2---:R-:W-:-:S07]  /*84d0*/  I2FP.F32.U32 R3, R3 ;  /* 0x0000000300037245 */ /* 0x004fce0000201000 */
.L_x_17654:
[----:B------:R-:W-:Y:S05]  /*84e0*/  BSYNC B6 ;  /* 0x0000000000067941 */ /* 0x000fea0003800000 */
.L_x_17648:
[----:B0-----:R-:W0:Y:S01]  /*84f0*/  LDC.U8 R4, c[0x0][0x6b8] ;  /* 0x0001ae00ff047b82 */ /* 0x001e220000000000 */
[C---:B---3-5:R-:W-:Y:S01]  /*8500*/  FMUL.FTZ R5, R18.reuse, R18 ;  /* 0x0000001212057220 */ /* 0x068fe20000410000 */
[----:B------:R-:W-:Y:S01]  /*8510*/  ULDC UR4, c[0x0][0x6a8] ;  /* 0x0001aa0000047ab9 */ /* 0x000fe20000000800 */
[----:B------:R-:W-:Y:S01]  /*8520*/  FADD.FTZ R19, -R19, R22 ;  /* 0x0000001613137221 */ /* 0x000fe20000010100 */
[----:B-12---:R-:W-:Y:S01]  /*8530*/  FFMA.FTZ R24, -R3, UR4, R24 ;  /* 0x0000000403187c23 */ /* 0x006fe20008010118 */
[----:B----4-:R-:W-:Y:S01]  /*8540*/  FMUL.FTZ R5, R5, R2 ;  /* 0x0000000205057220 */ /* 0x010fe20000410000 */
[----:B------:R-:W-:-:S03]  /*8550*/  FMUL.FTZ R23, R18, R23 ;  /* 0x0000001712177220 */ /* 0x000fc60000410000 */
[----:B------:R-:W-:-:S04]  /*8560*/  FMUL.FTZ R5, R5, UR4 ;  /* 0x0000000405057c20 */ /* 0x000fc80008410000 */
[----:B------:R-:W-:-:S04]  /*8570*/  FFMA.FTZ R2, R5, -R19, R24 ;  /* 0x8000001305027223 */ /* 0x000fc80000010018 */
        /* <DEDUP_REMOVED lines=15> */
.L_x_17679:
[----:B------:R-:W0:Y:S02]  /*8670*/  F2I.S64.TRUNC R2, R2 ;  /* 0x0000000200027311 */ /* 0x000e24000020d900 */
[----:B0-----:R-:W-:-:S05]  /*8680*/  IMAD.MOV.U32 R5, RZ, RZ, R2 ;  /* 0x000000ffff057224 */ /* 0x001fca00078e0002 */
[----:B------:R0:W-:Y:S01]  /*8690*/  STG.E.U8 desc[UR36][R16.64], R5 ;  /* 0x0000000510007986 */ /* 0x0001e2000c101124 */
[----:B------:R-:W-:Y:S05]  /*86a0*/  BRA `(.L_x_17681) ;  /* 0x0000000c00407947 */ /* 0x000fea0003800000 */
.L_x_17678:
        /* <DEDUP_REMOVED lines=9> */
.L_x_17683:
[----:B------:R-:W0:Y:S02]  /*8740*/  F2I.FTZ.TRUNC.NTZ R3, R2 ;  /* 0x0000000200037305 */ /* 0x000e24000021f100 */
[----:B0-----:R0:W-:Y:S01]  /*8750*/  STG.E desc[UR36][R16.64], R3 ;  /* 0x0000000310007986 */ /* 0x0011e2000c101924 */
[----:B------:R-:W-:Y:S05]  /*8760*/  BRA `(.L_x_17681) ;  /* 0x0000000c00107947 */ /* 0x000fea0003800000 */
.L_x_17682:
[----:B------:R-:W0:Y:S02]  /*8770*/  F2I.FTZ.TRUNC.NTZ R3, R2 ;  /* 0x0000000200037305 */ /* 0x000e24000021f100 */
[----:B0-----:R0:W-:Y:S01]  /*8780*/  STG.E.U16 desc[UR36][R16.64], R3 ;  /* 0x0000000310007986 */ /* 0x0011e2000c101524 */
[----:B------:R-:W-:Y:S05]  /*8790*/  BRA `(.L_x_17681) ;  /* 0x0000000c00047947 */ /* 0x000fea0003800000 */
.L_x_17677:
        /* <DEDUP_REMOVED lines=8> */
.L_x_17685:
[----:B------:R-:W-:-:S05]  /*8820*/  F2FP.F16.F32.PACK_AB R2, RZ, R2 ;  /* 0x00000002ff02723e */ /* 0x000fca00000000ff */
[----:B------:R0:W-:Y:S01]  /*8830*/  STG.E.U16 desc[UR36][R16.64], R2 ;  /* 0x0000000210007986 */ /* 0x0001e2000c101524 */
[----:B------:R-:W-:Y:S05]  /*8840*/  BRA `(.L_x_17681) ;  /* 0x0000000800d87947 */ /* 0x000fea0003800000 */
.L_x_17684:
        /* <DEDUP_REMOVED lines=9> */
.L_x_17687:
[----:B------:R-:W-:-:S04]  /*88e0*/  F2FP.F16.F32.PACK_AB R3, RZ, R2 ;  /* 0x00000002ff03723e */ /* 0x000fc800000000ff */
[----:B------:R-:W-:-:S05]  /*88f0*/  PRMT R3, R3, 0x5410, RZ ;  /* 0x0000541003037816 */ /* 0x000fca00000000ff */
[----:B------:R0:W-:Y:S01]  /*8900*/  STG.E desc[UR36][R16.64], R3 ;  /* 0x0000000310007986 */ /* 0x0001e2000c101924 */
[----:B------:R-:W-:Y:S05]  /*8910*/  BRA `(.L_x_17681) ;  /* 0x0000000800a47947 */ /* 0x000fea0003800000 */
.L_x_17686:
[----:B------:R-:W-:-:S06]  /*8920*/  FMUL.FTZ R2, R2, 1 ;  /* 0x3f80000002027820 */ /* 0x000fcc0000410000 */
[----:B------:R-:W0:Y:S02]  /*8930*/  F2F.F64.F32 R2, R2 ;  /* 0x0000000200027310 */ /* 0x000e240000201800 */
[----:B0-----:R0:W-:Y:S01]  /*8940*/  STG.E.64 desc[UR36][R16.64], R2 ;  /* 0x0000000210007986 */ /* 0x0011e2000c101b24 */
[----:B------:R-:W-:Y:S05]  /*8950*/  BRA `(.L_x_17681) ;  /* 0x0000000800947947 */ /* 0x000fea0003800000 */
.L_x_17676:
        /* <DEDUP_REMOVED lines=12> */
.L_x_17690:
[----:B------:R-:W-:Y:S01]  /*8a20*/  FMUL.FTZ R4, R2, 1 ;  /* 0x3f80000002047820 */ /* 0x000fe20000410000 */
[----:B------:R-:W-:-:S05]  /*8a30*/  CS2R R6, SRZ ;  /* 0x0000000000067805 */ /* 0x000fca000001ff00 */
[----:B------:R-:W0:Y:S02]  /*8a40*/  F2F.F64.F32 R4, R4 ;  /* 0x0000000400047310 */ /* 0x000e240000201800 */
[----:B0-----:R0:W-:Y:S01]  /*8a50*/  STG.E.128 desc[UR36][R16.64], R4 ;  /* 0x0000000410007986 */ /* 0x0011e2000c101d24 */
[----:B------:R-:W-:Y:S05]  /*8a60*/  BRA `(.L_x_17681) ;  /* 0x0000000800507947 */ /* 0x000fea0003800000 */
.L_x_17689:
        /* <DEDUP_REMOVED lines=20> */
.L_x_17694:
[----:B------:R-:W-:Y:S05]  /*8bb0*/  BSYNC B0 ;  /* 0x0000000000007941 */ /* 0x000fea0003800000 */
.L_x_17693:
[----:B------:R-:W-:-:S05]  /*8bc0*/  LOP3.LUT R5, R0, R5, RZ, 0xfc, !PT ;  /* 0x0000000500057212 */ /* 0x000fca00078efcff */
[----:B------:R0:W-:Y:S01]  /*8bd0*/  STG.E.U8 desc[UR36][R16.64], R5 ;  /* 0x0000000510007986 */ /* 0x0001e2000c101124 */
[----:B------:R-:W-:Y:S05]  /*8be0*/  BRA `(.L_x_17681) ;  /* 0x0000000400f07947 */ /* 0x000fea0003800000 */
.L_x_17692:
        /* <DEDUP_REMOVED lines=12> */
.L_x_17696:
[----:B------:R-:W-:Y:S01]  /*8cb0*/  IMAD.MOV.U32 R0, RZ, RZ, 0x7f ;  /* 0x0000007fff007424 */ /* 0x000fe200078e00ff */
[----:B------:R-:W-:-:S04]  /*8cc0*/  ISETP.GT.U32.AND P0, PT, R4, 0x7f800000, PT ;  /* 0x7f8000000400780c */ /* 0x000fc80003f04070 */
[----:B------:R-:W-:-:S09]  /*8cd0*/  SEL R0, R0, 0x7c, P0 ;  /* 0x0000007c00007807 */ /* 0x000fd20000000000 */
.L_x_17697:
[----:B------:R-:W-:Y:S05]  /*8ce0*/  BSYNC B0 ;  /* 0x0000000000007941 */ /* 0x000fea0003800000 */
.L_x_17695:
[----:B------:R-:W-:-:S04]  /*8cf0*/  LOP3.LUT R2, R2, 0x80000000, RZ, 0xc0, !PT ;  /* 0x8000000002027812 */ /* 0x000fc800078ec0ff */
[----:B------:R-:W-:-:S04]  /*8d00*/  SHF.R.U32.HI R3, RZ, 0x18, R2 ;  /* 0x00000018ff037819 */ /* 0x000fc80000011602 */
[----:B------:R-:W-:-:S05]  /*8d10*/  LOP3.LUT R3, R0, R3, RZ, 0xfc, !PT ;  /* 0x0000000300037212 */ /* 0x000fca00078efcff */
[----:B------:R0:W-:Y:S01]  /*8d20*/  STG.E.U8 desc[UR36][R16.64], R3 ;  /* 0x0000000310007986 */ /* 0x0001e2000c101124 */
[----:B------:R-:W-:Y:S05]  /*8d30*/  BRA `(.L_x_17681) ;  /* 0x00000004009c7947 */ /* 0x000fea0003800000 */
.L_x_17691:
[----:B------:R-:W-:-:S05]  /*8d40*/  F2FP.BF16.F32.PACK_AB R2, RZ, R2 ;  /* 0x00000002ff02723e */ /* 0x000fca00000010ff */
[----:B------:R0:W-:Y:S01]  /*8d50*/  STG.E.U16 desc[UR36][R16.64], R2 ;  /* 0x0000000210007986 */ /* 0x0001e2000c101524 */
[----:B------:R-:W-:Y:S05]  /*8d60*/  BRA `(.L_x_17681) ;  /* 0x0000000400907947 */ /* 0x000fea0003800000 */
.L_x_17688:
        /* <DEDUP_REMOVED lines=11> */
.L_x_17700:
        /* <DEDUP_REMOVED lines=16> */
.L_x_17703:
[----:B------:R-:W-:-:S04]  /*8f20*/  LOP3.LUT R2, R2, 0x80000000, RZ, 0xc0, !PT ;  /* 0x8000000002027812 */ /* 0x000fc800078ec0ff */
[----:B------:R-:W-:-:S04]  /*8f30*/  SHF.R.U32.HI R3, RZ, 0x18, R2 ;  /* 0x00000018ff037819 */ /* 0x000fc80000011602 */
[----:B------:R-:W-:-:S04]  /*8f40*/  LOP3.LUT R0, R0, R3, RZ, 0xfc, !PT ;  /* 0x0000000300007212 */ /* 0x000fc800078efcff */
[----:B------:R-:W-:-:S07]  /*8f50*/  PRMT R8, R0, 0x7610, R8 ;  /* 0x0000761000087816 */ /* 0x000fce0000000008 */
.L_x_17702:
[----:B------:R-:W-:Y:S05]  /*8f60*/  BSYNC B0 ;  /* 0x0000000000007941 */ /* 0x000fea0003800000 */
.L_x_17701:
[----:B------:R0:W-:Y:S01]  /*8f70*/  STG.E.U8 desc[UR36][R16.64], R8 ;  /* 0x0000000810007986 */ /* 0x0001e2000c101124 */
[----:B------:R-:W-:Y:S05]  /*8f80*/  BRA `(.L_x_17681) ;  /* 0x0000000400087947 */ /* 0x000fea0003800000 */
.L_x_17699:
        /* <DEDUP_REMOVED lines=16> */
.L_x_17706:
[----:B------:R-:W-:-:S04]  /*9090*/  LOP3.LUT R2, R2, 0x80000000, RZ, 0xc0, !PT ;  /* 0x8000000002027812 */ /* 0x000fc800078ec0ff */
[----:B------:R-:W-:-:S04]  /*90a0*/  SHF.R.U32.HI R3, RZ, 0x18, R2 ;  /* 0x00000018ff037819 */ /* 0x000fc80000011602 */
[----:B------:R-:W-:-:S04]  /*90b0*/  LOP3.LUT R0, R0, R3, RZ, 0xfc, !PT ;  /* 0x0000000300007212 */ /* 0x000fc800078efcff */
[----:B------:R-:W-:-:S07]  /*90c0*/  PRMT R8, R0, 0x7610, R8 ;  /* 0x0000761000087816 */ /* 0x000fce0000000008 */
.L_x_17705:
[----:B------:R-:W-:Y:S05]  /*90d0*/  BSYNC B0 ;  /* 0x0000000000007941 */ /* 0x000fea0003800000 */
.L_x_17704:
[----:B------:R3:W-:Y:S01]  /*90e0*/  STG.E.U8 desc[UR36][R16.64], R8 ;  /* 0x0000000810007986 */ /* 0x0007e2000c101124 */
[----:B------:R-:W-:Y:S05]  /*90f0*/  BRA `(.L_x_17681) ;  /* 0x0000000000ac7947 */ /* 0x000fea0003800000 */
.L_x_17698:
        /* <DEDUP_REMOVED lines=21> */
.L_x_17680:
        /* <DEDUP_REMOVED lines=16> */
.L_x_17709:
[----:B------:R-:W-:Y:S05]  /*9350*/  BRA `(.L_x_17681) ;  /* 0x0000000000147947 */ /* 0x000fea0003800000 */
.L_x_17708:
[----:B------:R-:W0:Y:S02]  /*9360*/  F2I.U64.TRUNC R2, R2 ;  /* 0x0000000200027311 */ /* 0x000e24000020d800 */
[----:B0-----:R2:W-:Y:S01]  /*9370*/  STG.E.64 desc[UR36][R16.64], R2 ;  /* 0x0000000210007986 */ /* 0x0015e2000c101b24 */
[----:B------:R-:W-:Y:S05]  /*9380*/  BRA `(.L_x_17681) ;  /* 0x0000000000087947 */ /* 0x000fea0003800000 */
.L_x_17707:
[----:B------:R-:W0:Y:S02]  /*9390*/  F2I.FTZ.U32.TRUNC.NTZ R3, R2 ;  /* 0x0000000200037305 */ /* 0x000e24000021f000 */
[----:B0-----:R0:W-:Y:S02]  /*93a0*/  STG.E desc[UR36][R16.64], R3 ;  /* 0x0000000310007986 */ /* 0x0011e4000c101924 */
.L_x_17681:
[----:B------:R-:W-:-:S04]  /*93b0*/  IMAD R25, R26, 0x200, R25 ;  /* 0x000002001a197824 */ /* 0x000fc800078e0219 */
[----:B------:R-:W-:-:S07]  /*93c0*/  VIADD R29, R25, 0x80 ;  /* 0x00000080191d7836 */ /* 0x000fce0000000000 */
.L_x_17478:
[----:B------:R-:W-:Y:S05]  /*93d0*/  BSYNC B7 ;  /* 0x0000000000077941 */ /* 0x000fea0003800000 */
.L_x_17477:
[----:B------:R-:W-:Y:S01]  /*93e0*/  ULDC UR4, c[0x0][0x210] ;  /* 0x0000840000047ab9 */ /* 0x000fe20000000800 */
[----:B------:R-:W-:Y:S01]  /*93f0*/  BSSY B7, `(.L_x_17710) ;  /* 0x0000935000077945 */ /* 0x000fe20003800000 */
[----:B------:R-:W-:-:S13]  /*9400*/  ISETP.GE.AND P0, PT, R29, UR4, PT ;  /* 0x000000041d007c0c */ /* 0x000fda000bf06270 */
[----:B------:R-:W-:Y:S05]  /*9410*/  @P0 BRA `(.L_x_17711) ;  /* 0x0000009000c80947 */ /* 0x000fea0003800000 */
[----:B012-4-:R-:W0:Y:S01]  /*9420*/  LDC R3, c[0x0][0x218] ;  /* 0x00008600ff037b82 */ /* 0x017e220000000800 */
[----:B------:R-:W-:Y:S01]  /*9430*/  IMAD.MOV.U32 R2, RZ, RZ, RZ ;  /* 0x000000ffff027224 */ /* 0x000fe200078e00ff */
[----:B------:R-:W-:Y:S02]  /*9440*/  CS2R R24, SRZ ;  /* 0x0000000000187805 */ /* 0x000fe4000001ff00 */
[----:B------:R-:W-:Y:S01]  /*9450*/  CS2R R22, SRZ ;  /* 0x0000000000167805 */ /* 0x000fe2000001ff00 */
[----:B------:R-:W-:Y:S02]  /*9460*/  IMAD.MOV.U32 R19, RZ, RZ, RZ ;  /* 0x000000ffff137224 */ /* 0x000fe400078e00ff */
[----:B------:R-:W-:Y:S02]  /*9470*/  IMAD.MOV.U32 R0, RZ, RZ, RZ ;  /* 0x000000ffff007224 */ /* 0x000fe400078e00ff */
[----:B---3--:R-:W-:Y:S01]  /*9480*/  IMAD.MOV.U32 R16, RZ, RZ, RZ ;  /* 0x000000ffff107224 */ /* 0x008fe200078e00ff */
        /* <DEDUP_REMOVED lines=525> */
.L_x_17712:
        /* <DEDUP_REMOVED lines=22> */
.L_x_17717:
[----:B------:R-:W2:Y:S02]  /*b6c0*/  LDG.E.U8 R4, desc[UR36][R4.64] ;  /* 0x0000002404047981 */ /* 0x000ea4000c1e1100 */
[----:B--2---:R-:W-:Y:S01]  /*b6d0*/  I2FP.F32.U32 R18, R4 ;  /* 0x0000000400127245 */ /* 0x004fe20000201000 */
[----:B------:R-:W-:Y:S06]  /*b6e0*/  BRA `(.L_x_17719) ;  /* 0x0000000c002c7947 */ /* 0x000fec0003800000 */
.L_x_17716:
        /* <DEDUP_REMOVED lines=9> */
.L_x_17721:
[----:B------:R-:W2:Y:S02]  /*b780*/  LDG.E R4, desc[UR36][R4.64] ;  /* 0x0000002404047981 */ /* 0x000ea4000c1e1900 */
[----:B--2---:R-:W-:Y:S01]  /*b790*/  I2FP.F32.S32 R18, R4 ;  /* 0x0000000400127245 */ /* 0x004fe20000201400 */
[----:B------:R-:W-:Y:S06]  /*b7a0*/  BRA `(.L_x_17719) ;  /* 0x0000000800fc7947 */ /* 0x000fec0003800000 */
.L_x_17720:
[----:B------:R-:W2:Y:S02]  /*b7b0*/  LDG.E.U16 R4, desc[UR36][R4.64] ;  /* 0x0000002404047981 */ /* 0x000ea4000c1e1500 */
[----:B--2---:R0:W1:Y:S01]  /*b7c0*/  I2F.S16 R18, R4 ;  /* 0x0000000400127306 */ /* 0x0040620000101400 */
[----:B------:R-:W-:Y:S05]  /*b7d0*/  BRA `(.L_x_17719) ;  /* 0x0000000800f07947 */ /* 0x000fea0003800000 */
.L_x_17715:
        /* <DEDUP_REMOVED lines=8> */
.L_x_17723:
[----:B------:R-:W2:Y:S02]  /*b860*/  LDG.E.U16 R4, desc[UR36][R4.64] ;  /* 0x0000002404047981 */ /* 0x000ea4000c1e1500 */
[----:B--2---:R-:W-:Y:S01]  /*b870*/  HADD2.F32 R18, -RZ, R4.H0_H0 ;  /* 0x20000004ff127230 */ /* 0x004fe20000004100 */
[----:B------:R-:W-:Y:S06]  /*b880*/  BRA `(.L_x_17719) ;  /* 0x0000000800c47947 */ /* 0x000fec0003800000 */
.L_x_17722:
        /* <DEDUP_REMOVED lines=8> */
.L_x_17725:
[----:B------:R-:W2:Y:S02]  /*b910*/  LDG.E.U16 R4, desc[UR36][R4.64] ;  /* 0x0000002404047981 */ /* 0x000ea4000c1e1500 */
[----:B--2---:R-:W-:Y:S01]  /*b920*/  HADD2.F32 R18, -RZ, R4.H0_H0 ;  /* 0x20000004ff127230 */ /* 0x004fe20000004100 */
[----:B------:R-:W-:Y:S06]  /*b930*/  BRA `(.L_x_17719) ;  /* 0x0000000800987947 */ /* 0x000fec0003800000 */
.L_x_17724:
[----:B------:R-:W2:Y:S01]  /*b940*/  LDG.E.64 R4, desc[UR36][R4.64] ;  /* 0x0000002404047981 */ /* 0x000ea2000c1e1b00 */
[----:B------:R-:W-:Y:S01]  /*b950*/  UMOV UR4, 0xf0000000 ;  /* 0xf000000000047882 */ /* 0x000fe20000000000 */
[----:B------:R-:W-:Y:S01]  /*b960*/  UMOV UR5, 0x380fffff ;  /* 0x380fffff00057882 */ /* 0x000fe20000000000 */
[----:B--2---:R-:W0:Y:S01]  /*b970*/  F2F.F32.F64 R18, R4 ;  /* 0x0000000400127310 */ /* 0x004e220000301000 */
[----:B------:R-:W-:-:S14]  /*b980*/  DSETP.GEU.AND P0, PT, |R4|, UR4, PT ;  /* 0x0000000404007e2a */ /* 0x000fdc000bf0e200 */
[----:B0-----:R-:W-:Y:S01]  /*b990*/  @!P0 FMUL R18, R18, 1.175494350822287508e-38 ;  /* 0x0080000012128820 */ /* 0x001fe20000400000 */
[----:B------:R-:W-:Y:S06]  /*b9a0*/  BRA `(.L_x_17719) ;  /* 0x00000008007c7947 */ /* 0x000fec0003800000 */
.L_x_17714:
        /* <DEDUP_REMOVED lines=12> */
.L_x_17728:
[----:B------:R-:W2:Y:S01]  /*ba70*/  LDG.E.64 R4, desc[UR36][R4.64] ;  /* 0x0000002404047981 */ /* 0x000ea2000c1e1b00 */
[----:B------:R-:W-:Y:S01]  /*ba80*/  UMOV UR4, 0xf0000000 ;  /* 0xf000000000047882 */ /* 0x000fe20000000000 */
[----:B------:R-:W-:Y:S01]  /*ba90*/  UMOV UR5, 0x380fffff ;  /* 0x380fffff00057882 */ /* 0x000fe20000000000 */
[----:B--2---:R-:W0:Y:S01]  /*baa0*/  F2F.F32.F64 R18, R4 ;  /* 0x0000000400127310 */ /* 0x004e220000301000 */
[----:B------:R-:W-:-:S14]  /*bab0*/  DSETP.GEU.AND P0, PT, |R4|, UR4, PT ;  /* 0x0000000404007e2a */ /* 0x000fdc000bf0e200 */
[----:B0-----:R-:W-:Y:S01]  /*bac0*/  @!P0 FMUL R18, R18, 1.175494350822287508e-38 ;  /* 0x0080000012128820 */ /* 0x001fe20000400000 */
[----:B------:R-:W-:Y:S06]  /*bad0*/  BRA `(.L_x_17719) ;  /* 0x0000000800307947 */ /* 0x000fec0003800000 */
.L_x_17727:
        /* <DEDUP_REMOVED lines=26> */
.L_x_17730:
        /* <DEDUP_REMOVED lines=13> */
.L_x_17729:
[----:B------:R-:W2:Y:S02]  /*bd50*/  LDG.E.U16 R4, desc[UR36][R4.64] ;  /* 0x0000002404047981 */ /* 0x000ea4000c1e1500 */
[----:B--2---:R-:W-:Y:S01]  /*bd60*/  IMAD.U32 R18, R4, 0x10000, RZ ;  /* 0x0001000004127824 */ /* 0x004fe200078e00ff */
[----:B------:R-:W-:Y:S06]  /*bd70*/  BRA `(.L_x_17719) ;  /* 0x0000000400887947 */ /* 0x000fec0003800000 */
.L_x_17726:
        /* <DEDUP_REMOVED lines=11> */
.L_x_17733:
        /* <DEDUP_REMOVED lines=20> */
.L_x_17735:
[----:B------:R-:W-:Y:S05]  /*bf70*/  BSYNC B0 ;  /* 0x0000000000007941 */ /* 0x000fea0003800000 */
.L_x_17734:
[----:B------:R-:W-:Y:S01]  /*bf80*/  IMAD.SHL.U32 R3, R3, 0x100000, RZ ;  /* 0x0010000003037824 */ /* 0x000fe200078e00ff */
[----:B------:R-:W-:-:S04]  /*bf90*/  LEA R5, R0, 0x3b800000, 0x17 ;  /* 0x3b80000000057811 */ /* 0x000fc800078eb8ff */
[----:B------:R-:W-:Y:S01]  /*bfa0*/  LOP3.LUT R18, R5, R3, R18, 0xfe, !PT ;  /* 0x0000000305127212 */ /* 0x000fe200078efe12 */
[----:B------:R-:W-:Y:S06]  /*bfb0*/  BRA `(.L_x_17719) ;  /* 0x0000000000f87947 */ /* 0x000fec0003800000 */
.L_x_17732:
        /* <DEDUP_REMOVED lines=20> */
.L_x_17737:
[----:B------:R-:W-:Y:S05]  /*c100*/  BSYNC B0 ;  /* 0x0000000000007941 */ /* 0x000fea0003800000 */
.L_x_17736:
[----:B------:R-:W-:Y:S01]  /*c110*/  IMAD.SHL.U32 R3, R3, 0x200000, RZ ;  /* 0x0020000003037824 */ /* 0x000fe200078e00ff */
[----:B------:R-:W-:-:S04]  /*c120*/  LEA R5, R0, 0x37800000, 0x17 ;  /* 0x3780000000057811 */ /* 0x000fc800078eb8ff */
[----:B------:R-:W-:Y:S01]  /*c130*/  LOP3.LUT R18, R5, R3, R18, 0xfe, !PT ;  /* 0x0000000305127212 */ /* 0x000fe200078efe12 */
[----:B------:R-:W-:Y:S06]  /*c140*/  BRA `(.L_x_17719) ;  /* 0x0000000000947947 */ /* 0x000fec0003800000 */
.L_x_17731:
        /* <DEDUP_REMOVED lines=14> */
.L_x_17718:
        /* <DEDUP_REMOVED lines=16> */
.L_x_17740:
[----:B------:R-:W-:Y:S01]  /*c330*/  IMAD.MOV.U32 R18, RZ, RZ, RZ ;  /* 0x000000ffff127224 */ /* 0x000fe200078e00ff */
[----:B------:R-:W-:Y:S06]  /*c340*/  BRA `(.L_x_17719) ;  /* 0x0000000000147947 */ /* 0x000fec0003800000 */
.L_x_17739:
[----:B------:R-:W2:Y:S02]  /*c350*/  LDG.E.64 R4, desc[UR36][R4.64] ;  /* 0x0000002404047981 */ /* 0x000ea4000c1e1b00 */
[----:B--2---:R0:W1:Y:S01]  /*c360*/  I2F.U64 R18, R4 ;  /* 0x0000000400127312 */ /* 0x0040620000301000 */
[----:B------:R-:W-:Y:S05]  /*c370*/  BRA `(.L_x_17719) ;  /* 0x0000000000087947 */ /* 0x000fea0003800000 */
.L_x_17738:
[----:B------:R-:W2:Y:S02]  /*c380*/  LDG.E R4, desc[UR36][R4.64] ;  /* 0x0000002404047981 */ /* 0x000ea4000c1e1900 */
[----:B--2---:R-:W-:-:S07]  /*c390*/  I2FP.F32.U32 R18, R4 ;  /* 0x0000000400127245 */ /* 0x004fce0000201000 */
.L_x_17719:
[----:B------:R-:W-:Y:S05]  /*c3a0*/  BSYNC B6 ;  /* 0x0000000000067941 */ /* 0x000fea0003800000 */
.L_x_17713:
        /* <DEDUP_REMOVED lines=19> */
.L_x_17745:
[----:B------:R-:W2:Y:S02]  /*c4e0*/  LDG.E.U8 R4, desc[UR36][R4.64] ;  /* 0x0000002404047981 */ /* 0x000ea4000c1e1100 */
[----:B--2---:R-:W-:Y:S01]  /*c4f0*/  I2FP.F32.U32 R19, R4 ;  /* 0x0000000400137245 */ /* 0x004fe20000201000 */
[----:B------:R-:W-:Y:S06]  /*c500*/  BRA `(.L_x_17747) ;  /* 0x0000000c002c7947 */ /* 0x000fec0003800000 */
.L_x_17744:
        /* <DEDUP_REMOVED lines=9> */
.L_x_17749:
[----:B------:R-:W2:Y:S02]  /*c5a0*/  LDG.E R4, desc[UR36][R4.64] ;  /* 0x0000002404047981 */ /* 0x000ea4000c1e1900 */
[----:B--2---:R-:W-:Y:S01]  /*c5b0*/  I2FP.F32.S32 R19, R4 ;  /* 0x0000000400137245 */ /* 0x004fe20000201400 */
[----:B------:R-:W-:Y:S06]  /*c5c0*/  BRA `(.L_x_17747) ;  /* 0x0000000800fc7947 */ /* 0x000fec0003800000 */
.L_x_17748:
[----:B------:R-:W2:Y:S02]  /*c5d0*/  LDG.E.U16 R4, desc[UR36][R4.64] ;  /* 0x0000002404047981 */ /* 0x000ea4000c1e1500 */
[----:B--2---:R0:W1:Y:S01]  /*c5e0*/  I2F.S16 R19, R4 ;  /* 0x0000000400137306 */ /* 0x0040620000101400 */
[----:B------:R-:W-:Y:S05]  /*c5f0*/  BRA `(.L_x_17747) ;  /* 0x0000000800f07947 */ /* 0x000fea0003800000 */
.L_x_17743:
        /* <DEDUP_REMOVED lines=8> */
.L_x_17751:
[----:B------:R-:W2:Y:S02]  /*c680*/  LDG.E.U16 R4, desc[UR36][R4.64] ;  /* 0x0000002404047981 */ /* 0x000ea4000c1e1500 */
[----:B--2---:R-:W-:Y:S01]  /*c690*/  HADD2.F32 R19, -RZ, R4.H0_H0 ;  /* 0x20000004ff137230 */ /* 0x004fe20000004100 */
[----:B------:R-:W-:Y:S06]  /*c6a0*/  BRA `(.L_x_17747) ;  /* 0x0000000800c47947 */ /* 0x000fec0003800000 */
.L_x_17750:
        /* <DEDUP_REMOVED lines=8> */
.L_x_17753:
[----:B------:R-:W2:Y:S02]  /*c730*/  LDG.E.U16 R4, desc[UR36][R4.64] ;  /* 0x0000002404047981 */ /* 0x000ea4000c1e1500 */
[----:B--2---:R-:W-:Y:S01]  /*c740*/  HADD2.F32 R19, -RZ, R4.H0_H0 ;  /* 0x20000004ff137230 */ /* 0x004fe20000004100 */
[----:B------:R-:W-:Y:S06]  /*c750*/  BRA `(.L_x_17747) ;  /* 0x0000000800987947 */ /* 0x000fec0003800000 */
.L_x_17752:
[----:B------:R-:W2:Y:S01]  /*c760*/  LDG.E.64 R4, desc[UR36][R4.64] ;  /* 0x0000002404047981 */ /* 0x000ea2000c1e1b00 */
[----:B------:R-:W-:Y:S01]  /*c770*/  UMOV UR4, 0xf0000000 ;  /* 0xf000000000047882 */ /* 0x000fe20000000000 */
[----:B------:R-:W-:Y:S01]  /*c780*/  UMOV UR5, 0x380fffff ;  /* 0x380fffff00057882 */ /* 0x000fe20000000000 */
[----:B--2---:R-:W0:Y:S01]  /*c790*/  F2F.F32.F64 R19, R4 ;  /* 0x0000000400137310 */ /* 0x004e220000301000 */
[----:B------:R-:W-:-:S14]  /*c7a0*/  DSETP.GEU.AND P0, PT, |R4|, UR4, PT ;  /* 0x0000000404007e2a */ /* 0x000fdc000bf0e200 */
[----:B0-----:R-:W-:Y:S01]  /*c7b0*/  @!P0 FMUL R19, R19, 1.175494350822287508e-38 ;  /* 0x0080000013138820 */ /* 0x001fe20000400000 */
[----:B------:R-:W-:Y:S06]  /*c7c0*/  BRA `(.L_x_17747) ;  /* 0x00000008007c7947 */ /* 0x000fec0003800000 */
.L_x_17742:
        /* <DEDUP_REMOVED lines=12> */
.L_x_17756:
[----:B------:R-:W2:Y:S01]  /*c890*/  LDG.E.64 R4, desc[UR36][R4.64] ;  /* 0x0000002404047981 */ /* 0x000ea2000c1e1b00 */
[----:B------:R-:W-:Y:S01]  /*c8a0*/  UMOV UR4, 0xf0000000 ;  /* 0xf000000000047882 */ /* 0x000fe20000000000 */
[----:B------:R-:W-:Y:S01]  /*c8b0*/  UMOV UR5, 0x380fffff ;  /* 0x380fffff00057882 */ /* 0x000fe20000000000 */
[----:B--2---:R-:W0:Y:S01]  /*c8c0*/  F2F.F32.F64 R19, R4 ;  /* 0x0000000400137310 */ /* 0x004e220000301000 */
[----:B------:R-:W-:-:S14]  /*c8d0*/  DSETP.GEU.AND P0, PT, |R4|, UR4, PT ;  /* 0x0000000404007e2a */ /* 0x000fdc000bf0e200 */
[----:B0-----:R-:W-:Y:S01]  /*c8e0*/  @!P0 FMUL R19, R19, 1.175494350822287508e-38 ;  /* 0x0080000013138820 */ /* 0x001fe20000400000 */
[----:B------:R-:W-:Y:S06]  /*c8f0*/  BRA `(.L_x_17747) ;  /* 0x0000000800307947 */ /* 0x000fec0003800000 */
.L_x_17755:
        /* <DEDUP_REMOVED lines=26> */
.L_x_17758:
        /* <DEDUP_REMOVED lines=13> */
.L_x_17757:
[----:B------:R-:W2:Y:S02]  /*cb70*/  LDG.E.U16 R4, desc[UR36][R4.64] ;  /* 0x0000002404047981 */ /* 0x000ea4000c1e1500 */
[----:B--2---:R-:W-:Y:S01]  /*cb80*/  IMAD.U32 R19, R4, 0x10000, RZ ;  /* 0x0001000004137824 */ /* 0x004fe200078e00ff */
[----:B------:R-:W-:Y:S06]  /*cb90*/  BRA `(.L_x_17747) ;  /* 0x0000000400887947 */ /* 0x000fec0003800000 */
.L_x_17754:
        /* <DEDUP_REMOVED lines=11> */
.L_x_17761:
        /* <DEDUP_REMOVED lines=20> */
.L_x_17763:
[----:B------:R-:W-:Y:S05]  /*cd90*/  BSYNC B0 ;  /* 0x0000000000007941 */ /* 0x000fea0003800000 */
.L_x_17762:
[----:B------:R-:W-:Y:S01]  /*cda0*/  IMAD.SHL.U32 R3, R3, 0x100000, RZ ;  /* 0x0010000003037824 */ /* 0x000fe200078e00ff */
[----:B------:R-:W-:-:S04]  /*cdb0*/  LEA R0, R0, 0x3b800000, 0x17 ;  /* 0x3b80000000007811 */ /* 0x000fc800078eb8ff */
[----:B------:R-:W-:Y:S01]  /*cdc0*/  LOP3.LUT R19, R0, R3, R19, 0xfe, !PT ;  /* 0x0000000300137212 */ /* 0x000fe200078efe13 */
[----:B------:R-:W-:Y:S06]  /*cdd0*/  BRA `(.L_x_17747) ;  /* 0x0000000000f87947 */ /* 0x000fec0003800000 */
.L_x_17760:
        /* <DEDUP_REMOVED lines=20> */
.L_x_17765:
[----:B------:R-:W-:Y:S05]  /*cf20*/  BSYNC B0 ;  /* 0x0000000000007941 */ /* 0x000fea0003800000 */
.L_x_17764:
[----:B------:R-:W-:Y:S01]  /*cf30*/  IMAD.SHL.U32 R3, R3, 0x200000, RZ ;  /* 0x0020000003037824 */ /* 0x000fe200078e00ff */
[----:B------:R-:W-:-:S04]  /*cf40*/  LEA R0, R0, 0x37800000, 0x17 ;  /* 0x3780000000007811 */ /* 0x000fc800078eb8ff */
[----:B------:R-:W-:Y:S01]  /*cf50*/  LOP3.LUT R19, R0, R3, R19, 0xfe, !PT ;  /* 0x0000000300137212 */ /* 0x000fe200078efe13 */
[----:B------:R-:W-:Y:S06]  /*cf60*/  BRA `(.L_x_17747) ;  /* 0x0000000000947947 */ /* 0x000fec0003800000 */
.L_x_17759:
        /* <DEDUP_REMOVED lines=14> */
.L_x_17746:
        /* <DEDUP_REMOVED lines=16> */
.L_x_17768:
[----:B------:R-:W-:Y:S01]  /*d150*/  IMAD.MOV.U32 R19, RZ, RZ, RZ ;  /* 0x000000ffff137224 */ /* 0x000fe200078e00ff */
[----:B------:R-:W-:Y:S06]  /*d160*/  BRA `(.L_x_17747) ;  /* 0x0000000000147947 */ /* 0x000fec0003800000 */
.L_x_17767:
[----:B------:R-:W2:Y:S02]  /*d170*/  LDG.E.64 R4, desc[UR36][R4.64] ;  /* 0x0000002404047981 */ /* 0x000ea4000c1e1b00 */
[----:B--2---:R0:W1:Y:S01]  /*d180*/  I2F.U64 R19, R4 ;  /* 0x0000000400137312 */ /* 0x0040620000301000 */
[----:B------:R-:W-:Y:S05]  /*d190*/  BRA `(.L_x_17747) ;  /* 0x0000000000087947 */ /* 0x000fea0003800000 */
.L_x_17766:
[----:B------:R-:W2:Y:S02]  /*d1a0*/  LDG.E R4, desc[UR36][R4.64] ;  /* 0x0000002404047981 */ /* 0x000ea4000c1e1900 */
[----:B--2---:R-:W-:-:S07]  /*d1b0*/  I2FP.F32.U32 R19, R4 ;  /* 0x0000000400137245 */ /* 0x004fce0000201000 */
.L_x_17747:
[----:B------:R-:W-:Y:S05]  /*d1c0*/  BSYNC B6 ;  /* 0x0000000000067941 */ /* 0x000fea0003800000 */
.L_x_17741:
        /* <DEDUP_REMOVED lines=19> */
.L_x_17773:
[----:B------:R-:W2:Y:S02]  /*d300*/  LDG.E.U8 R4, desc[UR36][R4.64] ;  /* 0x0000002404047981 */ /* 0x000ea4000c1e1100 */
[----:B--2---:R-:W-:Y:S01]  /*d310*/  I2FP.F32.U32 R22, R4 ;  /* 0x0000000400167245 */ /* 0x004fe20000201000 */
[----:B------:R-:W-:Y:S06]  /*d320*/  BRA `(.L_x_17775) ;  /* 0x0000000c002c7947 */ /* 0x000fec0003800000 */
.L_x_17772:
        /* <DEDUP_REMOVED lines=9> */
.L_x_17777:
[----:B------:R-:W2:Y:S02]  /*d3c0*/  LDG.E R4, desc[UR36][R4.64] ;  /* 0x0000002404047981 */ /* 0x000ea4000c1e1900 */
[----:B--2---:R-:W-:Y:S01]  /*d3d0*/  I2FP.F32.S32 R22, R4 ;  /* 0x0000000400167245 */ /* 0x004fe20000201400 */
[----:B------:R-:W-:Y:S06]  /*d3e0*/  BRA `(.L_x_17775) ;  /* 0x0000000800fc7947 */ /* 0x000fec0003800000 */
.L_x_17776:
[----:B------:R-:W2:Y:S02]  /*d3f0*/  LDG.E.U16 R4, desc[UR36][R4.64] ;  /* 0x0000002404047981 */ /* 0x000ea4000c1e1500 */
[----:B--2---:R0:W1:Y:S01]  /*d400*/  I2F.S16 R22, R4 ;  /* 0x0000000400167306 */ /* 0x0040620000101400 */
[----:B------:R-:W-:Y:S05]  /*d410*/  BRA `(.L_x_17775) ;  /* 0x0000000800f07947 */ /* 0x000fea0003800000 */
.L_x_17771:
        /* <DEDUP_REMOVED lines=8> */
.L_x_17779:
[----:B------:R-:W2:Y:S02]  /*d4a0*/  LDG.E.U16 R4, desc[UR36][R4.64] ;  /* 0x0000002404047981 */ /* 0x000ea4000c1e1500 */
[----:B--2---:R-:W-:Y:S01]  /*d4b0*/  HADD2.F32 R22, -RZ, R4.H0_H0 ;  /* 0x20000004ff167230 */ /* 0x004fe20000004100 */
[----:B------:R-:W-:Y:S06]  /*d4c0*/  BRA `(.L_x_17775) ;  /* 0x0000000800c47947 */ /* 0x000fec0003800000 */
.L_x_17778:
        /* <DEDUP_REMOVED lines=8> */
.L_x_17781:
[----:B------:R-:W2:Y:S02]  /*d550*/  LDG.E.U16 R4, desc[UR36][R4.64] ;  /* 0x0000002404047981 */ /* 0x000ea4000c1e1500 */
[----:B--2---:R-:W-:Y:S01]  /*d560*/  HADD2.F32 R22, -RZ, R4.H0_H0 ;  /* 0x20000004ff167230 */ /* 0x004fe20000004100 */
[----:B------:R-:W-:Y:S06]  /*d570*/  BRA `(.L_x_17775) ;  /* 0x0000000800987947 */ /* 0x000fec0003800000 */
.L_x_17780:
[----:B------:R-:W2:Y:S01]  /*d580*/  LDG.E.64 R4, desc[UR36][R4.64] ;  /* 0x0000002404047981 */ /* 0x000ea2000c1e1b00 */
[----:B------:R-:W-:Y:S01]  /*d590*/  UMOV UR4, 0xf0000000 ;  /* 0xf000000000047882 */ /* 0x000fe20000000000 */
[----:B------:R-:W-:Y:S01]  /*d5a0*/  UMOV UR5, 0x380fffff ;  /* 0x380fffff00057882 */ /* 0x000fe20000000000 */
[----:B--2---:R-:W0:Y:S01]  /*d5b0*/  F2F.F32.F64 R22, R4 ;  /* 0x0000000400167310 */ /* 0x004e220000301000 */
[----:B------:R-:W-:-:S14]  /*d5c0*/  DSETP.GEU.AND P0, PT, |R4|, UR4, PT ;  /* 0x0000000404007e2a */ /* 0x000fdc000bf0e200 */
[----:B0-----:R-:W-:Y:S01]  /*d5d0*/  @!P0 FMUL R22, R22, 1.175494350822287508e-38 ;  /* 0x0080000016168820 */ /* 0x001fe20000400000 */
[----:B------:R-:W-:Y:S06]  /*d5e0*/  BRA `(.L_x_17775) ;  /* 0x00000008007c7947 */ /* 0x000fec0003800000 */
.L_x_17770:
        /* <DEDUP_REMOVED lines=12> */
.L_x_17784:
[----:B------:R-:W2:Y:S01]  /*d6b0*/  LDG.E.64 R4, desc[UR36][R4.64] ;  /* 0x0000002404047981 */ /* 0x000ea2000c1e1b00 */
[----:B------:R-:W-:Y:S01]  /*d6c0*/  UMOV UR4, 0xf0000000 ;  /* 0xf000000000047882 */ /* 0x000fe20000000000 */
[----:B------:R-:W-:Y:S01]  /*d6d0*/  UMOV UR5, 0x380fffff ;  /* 0x380fffff00057882 */ /* 0x000fe20000000000 */
[----:B--2---:R-:W0:Y:S01]  /*d6e0*/  F2F.F32.F64 R22, R4 ;  /* 0x0000000400167310 */ /* 0x004e220000301000 */
[----:B------:R-:W-:-:S14]  /*d6f0*/  DSETP.GEU.AND P0, PT, |R4|, UR4, PT ;  /* 0x0000000404007e2a */ /* 0x000fdc000bf0e200 */
[----:B0-----:R-:W-:Y:S01]  /*d700*/  @!P0 FMUL R22, R22, 1.175494350822287508e-38 ;  /* 0x0080000016168820 */ /* 0x001fe20000400000 */
[----:B------:R-:W-:Y:S06]  /*d710*/  BRA `(.L_x_17775) ;  /* 0x0000000800307947 */ /* 0x000fec0003800000 */
.L_x_17783:
        /* <DEDUP_REMOVED lines=26> */
.L_x_17786:
        /* <DEDUP_REMOVED lines=13> */
.L_x_17785:
[----:B------:R-:W2:Y:S02]  /*d990*/  LDG.E.U16 R4, desc[UR36][R4.64] ;  /* 0x0000002404047981 */ /* 0x000ea4000c1e1500 */
[----:B--2---:R-:W-:Y:S01]  /*d9a0*/  IMAD.U32 R22, R4, 0x10000, RZ ;  /* 0x0001000004167824 */ /* 0x004fe200078e00ff */
[----:B------:R-:W-:Y:S06]  /*d9b0*/  BRA `(.L_x_17775) ;  /* 0x0000000400887947 */ /* 0x000fec0003800000 */
.L_x_17782:
        /* <DEDUP_REMOVED lines=11> */
.L_x_17789:
        /* <DEDUP_REMOVED lines=20> */
.L_x_17791:
[----:B------:R-:W-:Y:S05]  /*dbb0*/  BSYNC B0 ;  /* 0x0000000000007941 */ /* 0x000fea0003800000 */
.L_x_17790:
[----:B------:R-:W-:Y:S01]  /*dbc0*/  IMAD.SHL.U32 R3, R3, 0x100000, RZ ;  /* 0x0010000003037824 */ /* 0x000fe200078e00ff */
[----:B------:R-:W-:-:S04]  /*dbd0*/  LEA R5, R0, 0x3b800000, 0x17 ;  /* 0x3b80000000057811 */ /* 0x000fc800078eb8ff */
[----:B------:R-:W-:Y:S01]  /*dbe0*/  LOP3.LUT R22, R5, R3, R22, 0xfe, !PT ;  /* 0x0000000305167212 */ /* 0x000fe200078efe16 */
[----:B------:R-:W-:Y:S06]  /*dbf0*/  BRA `(.L_x_17775) ;  /* 0x0000000000f87947 */ /* 0x000fec0003800000 */
.L_x_17788:
        /* <DEDUP_REMOVED lines=20> */
.L_x_17793:
[----:B------:R-:W-:Y:S05]  /*dd40*/  BSYNC B0 ;  /* 0x0000000000007941 */ /* 0x000fea0003800000 */
.L_x_17792:
[----:B------:R-:W-:Y:S01]  /*dd50*/  IMAD.SHL.U32 R3, R3, 0x200000, RZ ;  /* 0x0020000003037824 */ /* 0x000fe200078e00ff */
[----:B------:R-:W-:-:S04]  /*dd60*/  LEA R5, R0, 0x37800000, 0x17 ;  /* 0x3780000000057811 */ /* 0x000fc800078eb8ff */
[----:B------:R-:W-:Y:S01]  /*dd70*/  LOP3.LUT R22, R5, R3, R22, 0xfe, !PT ;  /* 0x0000000305167212 */ /* 0x000fe200078efe16 */
[----:B------:R-:W-:Y:S06]  /*dd80*/  BRA `(.L_x_17775) ;  /* 0x0000000000947947 */ /* 0x000fec0003800000 */
.L_x_17787:
        /* <DEDUP_REMOVED lines=14> */
.L_x_17774:
        /* <DEDUP_REMOVED lines=16> */
.L_x_17796:
[----:B------:R-:W-:Y:S01]  /*df70*/  IMAD.MOV.U32 R22, RZ, RZ, RZ ;  /* 0x000000ffff167224 */ /* 0x000fe200078e00ff */
[----:B------:R-:W-:Y:S06]  /*df80*/  BRA `(.L_x_17775) ;  /* 0x0000000000147947 */ /* 0x000fec0003800000 */
.L_x_17795:
[----:B------:R-:W2:Y:S02]  /*df90*/  LDG.E.64 R4, desc[UR36][R4.64] ;  /* 0x0000002404047981 */ /* 0x000ea4000c1e1b00 */
[----:B--2---:R0:W1:Y:S01]  /*dfa0*/  I2F.U64 R22, R4 ;  /* 0x0000000400167312 */ /* 0x0040620000301000 */
[----:B------:R-:W-:Y:S05]  /*dfb0*/  BRA `(.L_x_17775) ;  /* 0x0000000000087947 */ /* 0x000fea0003800000 */
.L_x_17794:
[----:B------:R-:W2:Y:S02]  /*dfc0*/  LDG.E R4, desc[UR36][R4.64] ;  /* 0x0000002404047981 */ /* 0x000ea4000c1e1900 */
[----:B--2---:R-:W-:-:S07]  /*dfd0*/  I2FP.F32.U32 R22, R4 ;  /* 0x0000000400167245 */ /* 0x004fce0000201000 */
.L_x_17775:
[----:B------:R-:W-:Y:S05]  /*dfe0*/  BSYNC B6 ;  /* 0x0000000000067941 */ /* 0x000fea0003800000 */
.L_x_17769:
[----:B------:R-:W3:Y:S01]  /*dff0*/  LDC.U8 R3, c[0x0][0x6bc] ;  /* 0x0001af00ff037b82 */ /* 0x000ee20000000000 */
[----:B------:R-:W-:Y:S01]  /*e000*/  ULDC.64 UR4, c[0x0][0x688] ;  /* 0x0001a20000047ab9 */ /* 0x000fe20000000a00 */
[----:B------:R-:W-:Y:S01]  /*e010*/  BSSY B6, `(.L_x_17797) ;  /* 0x00000df000067945 */ /* 0x000fe20003800000 */
[----:B012---:R-:W-:-:S05]  /*e020*/  IADD3 R4, P0, R24, UR4, RZ ;  /* 0x0000000418047c10 */ /* 0x007fca000ff1e0ff */
        /* <DEDUP_REMOVED lines=15> */
.L_x_17801:
[----:B------:R-:W2:Y:S02]  /*e120*/  LDG.E.U8 R4, desc[UR36][R4.64] ;  /* 0x0000002404047981 */ /* 0x000ea4000c1e1100 */
[----:B--2---:R-:W-:Y:S01]  /*e130*/  I2FP.F32.U32 R24, R4 ;  /* 0x0000000400187245 */ /* 0x004fe20000201000 */
[----:B------:R-:W-:Y:S06]  /*e140*/  BRA `(.L_x_17803) ;  /* 0x0000000c002c7947 */ /* 0x000fec0003800000 */
.L_x_17800:
        /* <DEDUP_REMOVED lines=9> */
.L_x_17805:
[----:B------:R-:W2:Y:S02]  /*e1e0*/  LDG.E R4, desc[UR36][R4.64] ;  /* 0x0000002404047981 */ /* 0x000ea4000c1e1900 */
[----:B--2---:R-:W-:Y:S01]  /*e1f0*/  I2FP.F32.S32 R24, R4 ;  /* 0x0000000400187245 */ /* 0x004fe20000201400 */
[----:B------:R-:W-:Y:S06]  /*e200*/  BRA `(.L_x_17803) ;  /* 0x0000000800fc7947 */ /* 0x000fec0003800000 */
.L_x_17804:
[----:B------:R-:W2:Y:S02]  /*e210*/  LDG.E.U16 R4, desc[UR36][R4.64] ;  /* 0x0000002404047981 */ /* 0x000ea4000c1e1500 */
[----:B--2---:R2:W3:Y:S01]  /*e220*/  I2F.S16 R24, R4 ;  /* 0x0000000400187306 */ /* 0x0044e20000101400 */
[----:B------:R-:W-:Y:S05]  /*e230*/  BRA `(.L_x_17803) ;  /* 0x0000000800f07947 */ /* 0x000fea0003800000 */
.L_x_17799:
        /* <DEDUP_REMOVED lines=8> */
.L_x_17807:
[----:B------:R-:W2:Y:S02]  /*e2c0*/  LDG.E.U16 R4, desc[UR36][R4.64] ;  /* 0x0000002404047981 */ /* 0x000ea4000c1e1500 */
[----:B--2---:R-:W-:Y:S01]  /*e2d0*/  HADD2.F32 R24, -RZ, R4.H0_H0 ;  /* 0x20000004ff187230 */ /* 0x004fe20000004100 */
[----:B------:R-:W-:Y:S06]  /*e2e0*/  BRA `(.L_x_17803) ;  /* 0x0000000800c47947 */ /* 0x000fec0003800000 */
.L_x_17806:
        /* <DEDUP_REMOVED lines=8> */
.L_x_17809:
[----:B------:R-:W2:Y:S02]  /*e370*/  LDG.E.U16 R4, desc[UR36][R4.64] ;  /* 0x0000002404047981 */ /* 0x000ea4000c1e1500 */
[----:B--2---:R-:W-:Y:S01]  /*e380*/  HADD2.F32 R24, -RZ, R4.H0_H0 ;  /* 0x20000004ff187230 */ /* 0x004fe20000004100 */
[----:B------:R-:W-:Y:S06]  /*e390*/  BRA `(.L_x_17803) ;  /* 0x0000000800987947 */ /* 0x000fec0003800000 */
.L_x_17808:
[----:B------:R-:W2:Y:S01]  /*e3a0*/  LDG.E.64 R4, desc[UR36][R4.64] ;  /* 0x0000002404047981 */ /* 0x000ea2000c1e1b00 */
[----:B------:R-:W-:Y:S01]  /*e3b0*/  UMOV UR4, 0xf0000000 ;  /* 0xf000000000047882 */ /* 0x000fe20000000000 */
[----:B------:R-:W-:Y:S01]  /*e3c0*/  UMOV UR5, 0x380fffff ;  /* 0x380fffff00057882 */ /* 0x000fe20000000000 */
[----:B--2---:R-:W0:Y:S01]  /*e3d0*/  F2F.F32.F64 R24, R4 ;  /* 0x0000000400187310 */ /* 0x004e220000301000 */
[----:B------:R-:W-:-:S14]  /*e3e0*/  DSETP.GEU.AND P0, PT, |R4|, UR4, PT ;  /* 0x0000000404007e2a */ /* 0x000fdc000bf0e200 */
[----:B0-----:R-:W-:Y:S01]  /*e3f0*/  @!P0 FMUL R24, R24, 1.175494350822287508e-38 ;  /* 0x0080000018188820 */ /* 0x001fe20000400000 */
[----:B------:R-:W-:Y:S06]  /*e400*/  BRA `(.L_x_17803) ;  /* 0x00000008007c7947 */ /* 0x000fec0003800000 */
.L_x_17798:
        /* <DEDUP_REMOVED lines=12> */
.L_x_17812:
[----:B------:R-:W2:Y:S01]  /*e4d0*/  LDG.E.64 R4, desc[UR36][R4.64] ;  /* 0x0000002404047981 */ /* 0x000ea2000c1e1b00 */
[----:B------:R-:W-:Y:S01]  /*e4e0*/  UMOV UR4, 0xf0000000 ;  /* 0xf000000000047882 */ /* 0x000fe20000000000 */
[----:B------:R-:W-:Y:S01]  /*e4f0*/  UMOV UR5, 0x380fffff ;  /* 0x380fffff00057882 */ /* 0x000fe20000000000 */
[----:B--2---:R-:W0:Y:S01]  /*e500*/  F2F.F32.F64 R24, R4 ;  /* 0x0000000400187310 */ /* 0x004e220000301000 */
[----:B------:R-:W-:-:S14]  /*e510*/  DSETP.GEU.AND P0, PT, |R4|, UR4, PT ;  /* 0x0000000404007e2a */ /* 0x000fdc000bf0e200 */
[----:B0-----:R-:W-:Y:S01]  /*e520*/  @!P0 FMUL R24, R24, 1.175494350822287508e-38 ;  /* 0x0080000018188820 */ /* 0x001fe20000400000 */
[----:B------:R-:W-:Y:S06]  /*e530*/  BRA `(.L_x_17803) ;  /* 0x0000000800307947 */ /* 0x000fec0003800000 */
.L_x_17811:
        /* <DEDUP_REMOVED lines=26> */
.L_x_17814:
        /* <DEDUP_REMOVED lines=13> */
.L_x_17813:
[----:B------:R-:W2:Y:S02]  /*e7b0*/  LDG.E.U16 R4, desc[UR36][R4.64] ;  /* 0x0000002404047981 */ /* 0x000ea4000c1e1500 */
[----:B--2---:R-:W-:Y:S01]  /*e7c0*/  IMAD.U32 R24, R4, 0x10000, RZ ;  /* 0x0001000004187824 */ /* 0x004fe200078e00ff */
[----:B------:R-:W-:Y:S06]  /*e7d0*/  BRA `(.L_x_17803) ;  /* 0x0000000400887947 */ /* 0x000fec0003800000 */
.L_x_17810:
        /* <DEDUP_REMOVED lines=11> */
.L_x_17817:
        /* <DEDUP_REMOVED lines=20> */
.L_x_17819:
[----:B------:R-:W-:Y:S05]  /*e9d0*/  BSYNC B0 ;  /* 0x0000000000007941 */ /* 0x000fea0003800000 */
.L_x_17818:
[----:B------:R-:W-:Y:S01]  /*e9e0*/  IMAD.SHL.U32 R3, R3, 0x100000, RZ ;  /* 0x0010000003037824 */ /* 0x000fe200078e00ff */
[----:B------:R-:W-:-:S04]  /*e9f0*/  LEA R5, R0, 0x3b800000, 0x17 ;  /* 0x3b80000000057811 */ /* 0x000fc800078eb8ff */
[----:B------:R-:W-:Y:S01]  /*ea00*/  LOP3.LUT R24, R5, R3, R24, 0xfe, !PT ;  /* 0x0000000305187212 */ /* 0x000fe200078efe18 */
[----:B------:R-:W-:Y:S06]  /*ea10*/  BRA `(.L_x_17803) ;  /* 0x0000000000f87947 */ /* 0x000fec0003800000 */
.L_x_17816:
        /* <DEDUP_REMOVED lines=20> */
.L_x_17821:
[----:B------:R-:W-:Y:S05]  /*eb60*/  BSYNC B0 ;  /* 0x0000000000007941 */ /* 0x000fea0003800000 */
.L_x_17820:
[----:B------:R-:W-:Y:S01]  /*eb70*/  IMAD.SHL.U32 R3, R3, 0x200000, RZ ;  /* 0x0020000003037824 */ /* 0x000fe200078e00ff */
[----:B------:R-:W-:-:S04]  /*eb80*/  LEA R5, R0, 0x37800000, 0x17 ;  /* 0x3780000000057811 */ /* 0x000fc800078eb8ff */
[----:B------:R-:W-:Y:S01]  /*eb90*/  LOP3.LUT R24, R5, R3, R24, 0xfe, !PT ;  /* 0x0000000305187212 */ /* 0x000fe200078efe18 */
[----:B------:R-:W-:Y:S06]  /*eba0*/  BRA `(.L_x_17803) ;  /* 0x0000000000947947 */ /* 0x000fec0003800000 */
.L_x_17815:
        /* <DEDUP_REMOVED lines=14> */
.L_x_17802:
        /* <DEDUP_REMOVED lines=16> */
.L_x_17824:
[----:B------:R-:W-:Y:S01]  /*ed90*/  IMAD.MOV.U32 R24, RZ, RZ, RZ ;  /* 0x000000ffff187224 */ /* 0x000fe200078e00ff */
[----:B------:R-:W-:Y:S06]  /*eda0*/  BRA `(.L_x_17803) ;  /* 0x0000000000147947 */ /* 0x000fec0003800000 */
.L_x_17823:
[----:B------:R-:W2:Y:S02]  /*edb0*/  LDG.E.64 R4, desc[UR36][R4.64] ;  /* 0x0000002404047981 */ /* 0x000ea4000c1e1b00 */
[----:B--2---:R0:W1:Y:S01]  /*edc0*/  I2F.U64 R24, R4 ;  /* 0x0000000400187312 */ /* 0x0040620000301000 */
[----:B------:R-:W-:Y:S05]  /*edd0*/  BRA `(.L_x_17803) ;  /* 0x0000000000087947 */ /* 0x000fea0003800000 */
.L_x_17822:
[----:B------:R-:W2:Y:S02]  /*ede0*/  LDG.E R4, desc[UR36][R4.64] ;  /* 0x0000002404047981 */ /* 0x000ea4000c1e1900 */
[----:B--2---:R-:W-:-:S07]  /*edf0*/  I2FP.F32.U32 R24, R4 ;  /* 0x0000000400187245 */ /* 0x004fce0000201000 */
.L_x_17803:
[----:B------:R-:W-:Y:S05]  /*ee00*/  BSYNC B6 ;  /* 0x0000000000067941 */ /* 0x000fea0003800000 */
.L_x_17797:
        /* <DEDUP_REMOVED lines=19> */
.L_x_17829:
[----:B------:R-:W2:Y:S02]  /*ef40*/  LDG.E.U8 R4, desc[UR36][R4.64] ;  /* 0x0000002404047981 */ /* 0x000ea4000c1e1100 */
[----:B--2---:R-:W-:Y:S01]  /*ef50*/  I2FP.F32.U32 R23, R4 ;  /* 0x0000000400177245 */ /* 0x004fe20000201000 */
[----:B------:R-:W-:Y:S06]  /*ef60*/  BRA `(.L_x_17831) ;  /* 0x0000000c002c7947 */ /* 0x000fec0003800000 */
.L_x_17828:
        /* <DEDUP_REMOVED lines=9> */
.L_x_17833:
[----:B------:R-:W2:Y:S02]  /*f000*/  LDG.E R4, desc[UR36][R4.64] ;  /* 0x0000002404047981 */ /* 0x000ea4000c1e1900 */
[----:B--2---:R-:W-:Y:S01]  /*f010*/  I2FP.F32.S32 R23, R4 ;  /* 0x0000000400177245 */ /* 0x004fe20000201400 */
[----:B------:R-:W-:Y:S06]  /*f020*/  BRA `(.L_x_17831) ;  /* 0x0000000800fc7947 */ /* 0x000fec0003800000 */
.L_x_17832:
[----:B------:R-:W2:Y:S02]  /*f030*/  LDG.E.U16 R4, desc[UR36][R4.64] ;  /* 0x0000002404047981 */ /* 0x000ea4000c1e1500 */
[----:B--2---:R0:W2:Y:S01]  /*f040*/  I2F.S16 R23, R4 ;  /* 0x0000000400177306 */ /* 0x0040a20000101400 */
[----:B------:R-:W-:Y:S05]  /*f050*/  BRA `(.L_x_17831) ;  /* 0x0000000800f07947 */ /* 0x000fea0003800000 */
.L_x_17827:
        /* <DEDUP_REMOVED lines=8> */
.L_x_17835:
[----:B------:R-:W2:Y:S02]  /*f0e0*/  LDG.E.U16 R4, desc[UR36][R4.64] ;  /* 0x0000002404047981 */ /* 0x000ea4000c1e1500 */
[----:B--2---:R-:W-:Y:S01]  /*f0f0*/  HADD2.F32 R23, -RZ, R4.H0_H0 ;  /* 0x20000004ff177230 */ /* 0x004fe20000004100 */
[----:B------:R-:W-:Y:S06]  /*f100*/  BRA `(.L_x_17831) ;  /* 0x0000000800c47947 */ /* 0x000fec0003800000 */
.L_x_17834:
        /* <DEDUP_REMOVED lines=8> */
.L_x_17837:
[----:B------:R-:W2:Y:S02]  /*f190*/  LDG.E.U16 R4, desc[UR36][R4.64] ;  /* 0x0000002404047981 */ /* 0x000ea4000c1e1500 */
[----:B--2---:R-:W-:Y:S01]  /*f1a0*/  HADD2.F32 R23, -RZ, R4.H0_H0 ;  /* 0x20000004ff177230 */ /* 0x004fe20000004100 */
[----:B------:R-:W-:Y:S06]  /*f1b0*/  BRA `(.L_x_17831) ;  /* 0x0000000800987947 */ /* 0x000fec0003800000 */
.L_x_17836:
[----:B------:R-:W2:Y:S01]  /*f1c0*/  LDG.E.64 R4, desc[UR36][R4.64] ;  /* 0x0000002404047981 */ /* 0x000ea2000c1e1b00 */
[----:B------:R-:W-:Y:S01]  /*f1d0*/  UMOV UR4, 0xf0000000 ;  /* 0xf000000000047882 */ /* 0x000fe20000000000 */
[----:B------:R-:W-:Y:S01]  /*f1e0*/  UMOV UR5, 0x380fffff ;  /* 0x380fffff00057882 */ /* 0x000fe20000000000 */
[----:B--2---:R-:W0:Y:S01]  /*f1f0*/  F2F.F32.F64 R23, R4 ;  /* 0x0000000400177310 */ /* 0x004e220000301000 */
[----:B------:R-:W-:-:S14]  /*f200*/  DSETP.GEU.AND P0, PT, |R4|, UR4, PT ;  /* 0x0000000404007e2a */ /* 0x000fdc000bf0e200 */
[----:B0-----:R-:W-:Y:S01]  /*f210*/  @!P0 FMUL R23, R23, 1.175494350822287508e-38 ;  /* 0x0080000017178820 */ /* 0x001fe20000400000 */
[----:B------:R-:W-:Y:S06]  /*f220*/  BRA `(.L_x_17831) ;  /* 0x00000008007c7947 */ /* 0x000fec0003800000 */
.L_x_17826:
        /* <DEDUP_REMOVED lines=12> */
.L_x_17840:
[----:B------:R-:W2:Y:S01]  /*f2f0*/  LDG.E.64 R4, desc[UR36][R4.64] ;  /* 0x0000002404047981 */ /* 0x000ea2000c1e1b00 */
[----:B------:R-:W-:Y:S01]  /*f300*/  UMOV UR4, 0xf0000000 ;  /* 0xf000000000047882 */ /* 0x000fe20000000000 */
[----:B------:R-:W-:Y:S01]  /*f310*/  UMOV UR5, 0x380fffff ;  /* 0x380fffff00057882 */ /* 0x000fe20000000000 */
[----:B--2---:R-:W0:Y:S01]  /*f320*/  F2F.F32.F64 R23, R4 ;  /* 0x0000000400177310 */ /* 0x004e220000301000 */
[----:B------:R-:W-:-:S14]  /*f330*/  DSETP.GEU.AND P0, PT, |R4|, UR4, PT ;  /* 0x0000000404007e2a */ /* 0x000fdc000bf0e200 */
[----:B0-----:R-:W-:Y:S01]  /*f340*/  @!P0 FMUL R23, R23, 1.175494350822287508e-38 ;  /* 0x0080000017178820 */ /* 0x001fe20000400000 */
[----:B------:R-:W-:Y:S06]  /*f350*/  BRA `(.L_x_17831) ;  /* 0x0000000800307947 */ /* 0x000fec0003800000 */
.L_x_17839:
        /* <DEDUP_REMOVED lines=26> */
.L_x_17842:
        /* <DEDUP_REMOVED lines=13> */
.L_x_17841:
[----:B------:R-:W2:Y:S02]  /*f5d0*/  LDG.E.U16 R4, desc[UR36][R4.64] ;  /* 0x0000002404047981 */ /* 0x000ea4000c1e1500 */
[----:B--2---:R-:W-:Y:S01]  /*f5e0*/  IMAD.U32 R23, R4, 0x10000, RZ ;  /* 0x0001000004177824 */ /* 0x004fe200078e00ff */
[----:B------:R-:W-:Y:S06]  /*f5f0*/  BRA `(.L_x_17831) ;  /* 0x0000000400887947 */ /* 0x000fec0003800000 */
.L_x_17838:
        /* <DEDUP_REMOVED lines=11> */
.L_x_17845:
        /* <DEDUP_REMOVED lines=20> */
.L_x_17847:
[----:B------:R-:W-:Y:S05]  /*f7f0*/  BSYNC B0 ;  /* 0x0000000000007941 */ /* 0x000fea0003800000 */
.L_x_17846:
[----:B------:R-:W-:Y:S01]  /*f800*/  IMAD.SHL.U32 R3, R3, 0x100000, RZ ;  /* 0x0010000003037824 */ /* 0x000fe200078e00ff */
[----:B------:R-:W-:-:S04]  /*f810*/  LEA R0, R0, 0x3b800000, 0x17 ;  /* 0x3b80000000007811 */ /* 0x000fc800078eb8ff */
[----:B------:R-:W-:Y:S01]  /*f820*/  LOP3.LUT R23, R0, R3, R23, 0xfe, !PT ;  /* 0x0000000300177212 */ /* 0x000fe200078efe17 */
[----:B------:R-:W-:Y:S06]  /*f830*/  BRA `(.L_x_17831) ;  /* 0x0000000000f87947 */ /* 0x000fec0003800000 */
.L_x_17844:
        /* <DEDUP_REMOVED lines=20> */
.L_x_17849:
[----:B------:R-:W-:Y:S05]  /*f980*/  BSYNC B0 ;  /* 0x0000000000007941 */ /* 0x000fea0003800000 */
.L_x_17848:
[----:B------:R-:W-:Y:S01]  /*f990*/  IMAD.SHL.U32 R3, R3, 0x200000, RZ ;  /* 0x0020000003037824 */ /* 0x000fe200078e00ff */
[----:B------:R-:W-:-:S04]  /*f9a0*/  LEA R0, R0, 0x37800000, 0x17 ;  /* 0x3780000000007811 */ /* 0x000fc800078eb8ff */
[----:B------:R-:W-:Y:S01]  /*f9b0*/  LOP3.LUT R23, R0, R3, R23, 0xfe, !PT ;  /* 0x0000000300177212 */ /* 0x000fe200078efe17 */
[----:B------:R-:W-:Y:S06]  /*f9c0*/  BRA `(.L_x_17831) ;  /* 0x0000000000947947 */ /* 0x000fec0003800000 */
.L_x_17843:
        /* <DEDUP_REMOVED lines=14> */
.L_x_17830:
        /* <DEDUP_REMOVED lines=16> */
.L_x_17852:
[----:B------:R-:W-:Y:S01]  /*fbb0*/  IMAD.MOV.U32 R23, RZ, RZ, RZ ;  /* 0x000000ffff177224 */ /* 0x000fe200078e00ff */
[----:B------:R-:W-:Y:S06]  /*fbc0*/  BRA `(.L_x_17831) ;  /* 0x0000000000147947 */ /* 0x000fec0003800000 */
.L_x_17851:
[----:B------:R-:W2:Y:S02]  /*fbd0*/  LDG.E.64 R4, desc[UR36][R4.64] ;  /* 0x0000002404047981 */ /* 0x000ea4000c1e1b00 */
[----:B--2---:R0:W2:Y:S01]  /*fbe0*/  I2F.U64 R23, R4 ;  /* 0x0000000400177312 */ /* 0x0040a20000301000 */
[----:B------:R-:W-:Y:S05]  /*fbf0*/  BRA `(.L_x_17831) ;  /* 0x0000000000087947 */ /* 0x000fea0003800000 */
.L_x_17850:
[----:B------:R-:W2:Y:S02]  /*fc00*/  LDG.E R4, desc[UR36][R4.64] ;  /* 0x0000002404047981 */ /* 0x000ea4000c1e1900 */
[----:B--2---:R-:W-:-:S07]  /*fc10*/  I2FP.F32.U32 R23, R4 ;  /* 0x0000000400177245 */ /* 0x004fce0000201000 */
.L_x_17831:
[----:B------:R-:W-:Y:S05]  /*fc20*/  BSYNC B6 ;  /* 0x0000000000067941 */ /* 0x000fea0003800000 */
.L_x_17825:
[----:B------:R-:W1:Y:S01]  /*fc30*/  LDC.U8 R3, c[0x0][0x6be] ;  /* 0x0001af80ff037b82 */ /* 0x000e620000000000 */
[----:B------:R-:W-:Y:S01]  /*fc40*/  ULDC.64 UR4, c[0x0][0x698] ;  /* 0x0001a60000047ab9 */ /* 0x000fe20000000a00 */
[----:B------:R-:W-:Y:S01]  /*fc50*/  BSSY B6, `(.L_x_17853) ;  /* 0x00000df000067945 */ /* 0x000fe20003800000 */
[----:B0---4-:R-:W-:-:S05]  /*fc60*/  IADD3 R4, P0, R25, UR4, RZ ;  /* 0x0000000419047c10 */ /* 0x011fca000ff1e0ff */
        /* <DEDUP_REMOVED lines=15> */
.L_x_17857:
[----:B------:R-:W4:Y:S02]  /*fd60*/  LDG.E.U8 R4, desc[UR36][R4.64] ;  /* 0x0000002404047981 */ /* 0x000f24000c1e1100 */
[----:B----4-:R-:W-:Y:S01]  /*fd70*/  I2FP.F32.U32 R25, R4 ;  /* 0x0000000400197245 */ /* 0x010fe20000201000 */
[----:B------:R-:W-:Y:S06]  /*fd80*/  BRA `(.L_x_17859) ;  /* 0x0000000c002c7947 */ /* 0x000fec0003800000 */
.L_x_17856:
        /* <DEDUP_REMOVED lines=9> */
.L_x_17861:
[----:B------:R-:W4:Y:S02]  /*fe20*/  LDG.E R4, desc[UR36][R4.64] ;  /* 0x0000002404047981 */ /* 0x000f24000c1e1900 */
[----:B----4-:R-:W-:Y:S01]  /*fe30*/  I2FP.F32.S32 R25, R4 ;  /* 0x0000000400197245 */ /* 0x010fe20000201400 */
[----:B------:R-:W-:Y:S06]  /*fe40*/  BRA `(.L_x_17859) ;  /* 0x0000000800fc7947 */ /* 0x000fec0003800000 */
.L_x_17860:
[----:B------:R-:W4:Y:S02]  /*fe50*/  LDG.E.U16 R4, desc[UR36][R4.64] ;  /* 0x0000002404047981 */ /* 0x000f24000c1e1500 */
[----:B----4-:R4:W0:Y:S01]  /*fe60*/  I2F.S16 R25, R4 ;  /* 0x0000000400197306 */ /* 0x0108220000101400 */
[----:B------:R-:W-:Y:S05]  /*fe70*/  BRA `(.L_x_17859) ;  /* 0x0000000800f07947 */ /* 0x000fea0003800000 */
.L_x_17855:
        /* <DEDUP_REMOVED lines=8> */
.L_x_17863:
[----:B------:R-:W4:Y:S02]  /*ff00*/  LDG.E.U16 R4, desc[UR36][R4.64] ;  /* 0x0000002404047981 */ /* 0x000f24000c1e1500 */
[----:B----4-:R-:W-:Y:S01]  /*ff10*/  HADD2.F32 R25, -RZ, R4.H0_H0 ;  /* 0x20000004ff197230 */ /* 0x010fe20000004100 */
[----:B------:R-:W-:Y:S06]  /*ff20*/  BRA `(.L_x_17859) ;  /* 0x0000000800c47947 */ /* 0x000fec0003800000 */
.L_x_17862:
        /* <DEDUP_REMOVED lines=8> */
.L_x_17865:
[----:B------:R-:W4:Y:S02]  /*ffb0*/  LDG.E.U16 R4, desc[UR36][R4.64] ;  /* 0x0000002404047981 */ /* 0x000f24000c1e1500 */
[----:B----4-:R-:W-:Y:S01]  /*ffc0*/  HADD2.F32 R25, -RZ, R4.H0_H0 ;  /* 0x20000004ff197230 */ /* 0x010fe20000004100 */
[----:B------:R-:W-:Y:S06]  /*ffd0*/  BRA `(.L_x_17859) ;  /* 0x0000000800987947 */ /* 0x000fec0003800000 */
.L_x_17864:
[----:B------:R-:W4:Y:S01]  /*ffe0*/  LDG.E.64 R4, desc[UR36][R4.64] ;  /* 0x0000002404047981 */ /* 0x000f22000c1e1b00 */
[----:B------:R-:W-:Y:S01]  /*fff0*/  UMOV UR4, 0xf0000000 ;  /* 0xf000000000047882 */ /* 0x000fe20000000000 */
[----:B------:R-:W-:Y:S01]  /*10000*/  UMOV UR5, 0x380fffff ;  /* 0x380fffff00057882 */ /* 0x000fe20000000000 */
[----:B----4-:R-:W0:Y:S01]  /*10010*/  F2F.F32.F64 R25, R4 ;  /* 0x0000000400197310 */ /* 0x010e220000301000 */
[----:B------:R-:W-:-:S14]  /*10020*/  DSETP.GEU.AND P0, PT, |R4|, UR4, PT ;  /* 0x0000000404007e2a */ /* 0x000fdc000bf0e200 */
[----:B0-----:R-:W-:Y:S01]  /*10030*/  @!P0 FMUL R25, R25, 1.175494350822287508e-38 ;  /* 0x0080000019198820 */ /* 0x001fe20000400000 */
[----:B------:R-:W-:Y:S06]  /*10040*/  BRA `(.L_x_17859) ;  /* 0x00000008007c7947 */ /* 0x000fec0003800000 */
.L_x_17854:
        /* <DEDUP_REMOVED lines=12> */
.L_x_17868:
[----:B------:R-:W4:Y:S01]  /*10110*/  LDG.E.64 R4, desc[UR36][R4.64] ;  /* 0x0000002404047981 */ /* 0x000f22000c1e1b00 */
[----:B------:R-:W-:Y:S01]  /*10120*/  UMOV UR4, 0xf0000000 ;  /* 0xf000000000047882 */ /* 0x000fe20000000000 */
[----:B------:R-:W-:Y:S01]  /*10130*/  UMOV UR5, 0x380fffff ;  /* 0x380fffff00057882 */ /* 0x000fe20000000000 */
[----:B----4-:R-:W0:Y:S01]  /*10140*/  F2F.F32.F64 R25, R4 ;  /* 0x0000000400197310 */ /* 0x010e220000301000 */
[----:B------:R-:W-:-:S14]  /*10150*/  DSETP.GEU.AND P0, PT, |R4|, UR4, PT ;  /* 0x0000000404007e2a */ /* 0x000fdc000bf0e200 */
[----:B0-----:R-:W-:Y:S01]  /*10160*/  @!P0 FMUL R25, R25, 1.175494350822287508e-38 ;  /* 0x0080000019198820 */ /* 0x001fe20000400000 */
[----:B------:R-:W-:Y:S06]  /*10170*/  BRA `(.L_x_17859) ;  /* 0x0000000800307947 */ /* 0x000fec0003800000 */
.L_x_17867:
        /* <DEDUP_REMOVED lines=26> */
.L_x_17870:
        /* <DEDUP_REMOVED lines=13> */
.L_x_17869:
[----:B------:R-:W4:Y:S02]  /*103f0*/  LDG.E.U16 R4, desc[UR36][R4.64] ;  /* 0x0000002404047981 */ /* 0x000f24000c1e1500 */
[----:B----4-:R-:W-:Y:S01]  /*10400*/  IMAD.U32 R25, R4, 0x10000, RZ ;  /* 0x0001000004197824 */ /* 0x010fe200078e00ff */
[----:B------:R-:W-:Y:S06]  /*10410*/  BRA `(.L_x_17859) ;  /* 0x0000000400887947 */ /* 0x000fec0003800000 */
.L_x_17866:
        /* <DEDUP_REMOVED lines=11> */
.L_x_17873:
        /* <DEDUP_REMOVED lines=20> */
.L_x_17875:
[----:B------:R-:W-:Y:S05]  /*10610*/  BSYNC B0 ;  /* 0x0000000000007941 */ /* 0x000fea0003800000 */
.L_x_17874:
[----:B------:R-:W-:Y:S01]  /*10620*/  IMAD.SHL.U32 R3, R3, 0x100000, RZ ;  /* 0x0010000003037824 */ /* 0x000fe200078e00ff */
[----:B------:R-:W-:-:S04]  /*10630*/  LEA R0, R0, 0x3b800000, 0x17 ;  /* 0x3b80000000007811 */ /* 0x000fc800078eb8ff */
[----:B------:R-:W-:Y:S01]  /*10640*/  LOP3.LUT R25, R0, R3, R25, 0xfe, !PT ;  /* 0x0000000300197212 */ /* 0x000fe200078efe19 */
[----:B------:R-:W-:Y:S06]  /*10650*/  BRA `(.L_x_17859) ;  /* 0x0000000000f87947 */ /* 0x000fec0003800000 */
.L_x_17872:
        /* <DEDUP_REMOVED lines=20> */
.L_x_17877:
[----:B------:R-:W-:Y:S05]  /*107a0*/  BSYNC B0 ;  /* 0x0000000000007941 */ /* 0x000fea0003800000 */
.L_x_17876:
[----:B------:R-:W-:Y:S01]  /*107b0*/  IMAD.SHL.U32 R3, R3, 0x200000, RZ ;  /* 0x0020000003037824 */ /* 0x000fe200078e00ff */
[----:B------:R-:W-:-:S04]  /*107c0*/  LEA R0, R0, 0x37800000, 0x17 ;  /* 0x3780000000007811 */ /* 0x000fc800078eb8ff */
[----:B------:R-:W-:Y:S01]  /*107d0*/  LOP3.LUT R25, R0, R3, R25, 0xfe, !PT ;  /* 0x0000000300197212 */ /* 0x000fe200078efe19 */
[----:B------:R-:W-:Y:S06]  /*107e0*/  BRA `(.L_x_17859) ;  /* 0x0000000000947947 */ /* 0x000fec0003800000 */
.L_x_17871:
        /* <DEDUP_REMOVED lines=14> */
.L_x_17858:
        /* <DEDUP_REMOVED lines=16> */
.L_x_17880:
[----:B------:R-:W-:Y:S01]  /*109d0*/  IMAD.MOV.U32 R25, RZ, RZ, RZ ;  /* 0x000000ffff197224 */ /* 0x000fe200078e00ff */
[----:B------:R-:W-:Y:S06]  /*109e0*/  BRA `(.L_x_17859) ;  /* 0x0000000000147947 */ /* 0x000fec0003800000 */
.L_x_17879:
[----:B------:R-:W4:Y:S02]  /*109f0*/  LDG.E.64 R4, desc[UR36][R4.64] ;  /* 0x0000002404047981 */ /* 0x000f24000c1e1b00 */
[----:B----4-:R0:W1:Y:S01]  /*10a00*/  I2F.U64 R25, R4 ;  /* 0x0000000400197312 */ /* 0x0100620000301000 */
[----:B------:R-:W-:Y:S05]  /*10a10*/  BRA `(.L_x_17859) ;  /* 0x0000000000087947 */ /* 0x000fea0003800000 */
.L_x_17878:
[----:B------:R-:W4:Y:S02]  /*10a20*/  LDG.E R4, desc[UR36][R4.64] ;  /* 0x0000002404047981 */ /* 0x000f24000c1e1900 */
[----:B----4-:R-:W-:-:S07]  /*10a30*/  I2FP.F32.U32 R25, R4 ;  /* 0x0000000400197245 */ /* 0x010fce0000201000 */
.L_x_17859:
[----:B------:R-:W-:Y:S05]  /*10a40*/  BSYNC B6 ;  /* 0x0000000000067941 */ /* 0x000fea0003800000 */
.L_x_17853:
[----:B01--4-:R-:W0:Y:S01]  /*10a50*/  LDC.U8 R4, c[0x0][0x6bf] ;  /* 0x0001afc0ff047b82 */ /* 0x013e220000000000 */
        /* <DEDUP_REMOVED lines=18> */
.L_x_17885:
[----:B------:R-:W4:Y:S02]  /*10b80*/  LDG.E.U8 R2, desc[UR36][R2.64] ;  /* 0x0000002402027981 */ /* 0x000f24000c1e1100 */
[----:B----4-:R-:W-:Y:S01]  /*10b90*/  I2FP.F32.U32 R5, R2 ;  /* 0x0000000200057245 */ /* 0x010fe20000201000 */
[----:B------:R-:W-:Y:S06]  /*10ba0*/  BRA `(.L_x_17887) ;  /* 0x0000000c002c7947 */ /* 0x000fec0003800000 */
.L_x_17884:
        /* <DEDUP_REMOVED lines=9> */
.L_x_17889:
[----:B------:R-:W4:Y:S02]  /*10c40*/  LDG.E R2, desc[UR36][R2.64] ;  /* 0x0000002402027981 */ /* 0x000f24000c1e1900 */
[----:B----4-:R-:W-:Y:S01]  /*10c50*/  I2FP.F32.S32 R5, R2 ;  /* 0x0000000200057245 */ /* 0x010fe20000201400 */
[----:B------:R-:W-:Y:S06]  /*10c60*/  BRA `(.L_x_17887) ;  /* 0x0000000800fc7947 */ /* 0x000fec0003800000 */
.L_x_17888:
[----:B------:R-:W4:Y:S02]  /*10c70*/  LDG.E.U16 R2, desc[UR36][R2.64] ;  /* 0x0000002402027981 */ /* 0x000f24000c1e1500 */
[----:B----4-:R0:W1:Y:S01]  /*10c80*/  I2F.S16 R5, R2 ;  /* 0x0000000200057306 */ /* 0x0100620000101400 */
[----:B------:R-:W-:Y:S05]  /*10c90*/  BRA `(.L_x_17887) ;  /* 0x0000000800f07947 */ /* 0x000fea0003800000 */
.L_x_17883:
        /* <DEDUP_REMOVED lines=8> */
.L_x_17891:
[----:B------:R-:W4:Y:S02]  /*10d20*/  LDG.E.U16 R2, desc[UR36][R2.64] ;  /* 0x0000002402027981 */ /* 0x000f24000c1e1500 */
[----:B----4-:R-:W-:Y:S01]  /*10d30*/  HADD2.F32 R5, -RZ, R2.H0_H0 ;  /* 0x20000002ff057230 */ /* 0x010fe20000004100 */
[----:B------:R-:W-:Y:S06]  /*10d40*/  BRA `(.L_x_17887) ;  /* 0x0000000800c47947 */ /* 0x000fec0003800000 */
.L_x_17890:
        /* <DEDUP_REMOVED lines=8> */
.L_x_17893:
[----:B------:R-:W4:Y:S02]  /*10dd0*/  LDG.E.U16 R2, desc[UR36][R2.64] ;  /* 0x0000002402027981 */ /* 0x000f24000c1e1500 */
[----:B----4-:R-:W-:Y:S01]  /*10de0*/  HADD2.F32 R5, -RZ, R2.H0_H0 ;  /* 0x20000002ff057230 */ /* 0x010fe20000004100 */
[----:B------:R-:W-:Y:S06]  /*10df0*/  BRA `(.L_x_17887) ;  /* 0x0000000800987947 */ /* 0x000fec0003800000 */
.L_x_17892:
[----:B------:R-:W4:Y:S01]  /*10e00*/  LDG.E.64 R2, desc[UR36][R2.64] ;  /* 0x0000002402027981 */ /* 0x000f22000c1e1b00 */
[----:B------:R-:W-:Y:S01]  /*10e10*/  UMOV UR4, 0xf0000000 ;  /* 0xf000000000047882 */ /* 0x000fe20000000000 */
[----:B------:R-:W-:Y:S01]  /*10e20*/  UMOV UR5, 0x380fffff ;  /* 0x380fffff00057882 */ /* 0x000fe20000000000 */
[----:B----4-:R-:W0:Y:S01]  /*10e30*/  F2F.F32.F64 R5, R2 ;  /* 0x0000000200057310 */ /* 0x010e220000301000 */
[----:B------:R-:W-:-:S14]  /*10e40*/  DSETP.GEU.AND P0, PT, |R2|, UR4, PT ;  /* 0x0000000402007e2a */ /* 0x000fdc000bf0e200 */
[----:B0-----:R-:W-:Y:S01]  /*10e50*/  @!P0 FMUL R5, R5, 1.175494350822287508e-38 ;  /* 0x0080000005058820 */ /* 0x001fe20000400000 */
[----:B------:R-:W-:Y:S06]  /*10e60*/  BRA `(.L_x_17887) ;  /* 0x00000008007c7947 */ /* 0x000fec0003800000 */
.L_x_17882:
        /* <DEDUP_REMOVED lines=12> */
.L_x_17896:
[----:B------:R-:W4:Y:S01]  /*10f30*/  LDG.E.64 R2, desc[UR36][R2.64] ;  /* 0x0000002402027981 */ /* 0x000f22000c1e1b00 */
[----:B------:R-:W-:Y:S01]  /*10f40*/  UMOV UR4, 0xf0000000 ;  /* 0xf000000000047882 */ /* 0x000fe20000000000 */
[----:B------:R-:W-:Y:S01]  /*10f50*/  UMOV UR5, 0x380fffff ;  /* 0x380fffff00057882 */ /* 0x000fe20000000000 */
[----:B----4-:R-:W0:Y:S01]  /*10f60*/  F2F.F32.F64 R5, R2 ;  /* 0x0000000200057310 */ /* 0x010e220000301000 */
[----:B------:R-:W-:-:S14]  /*10f70*/  DSETP.GEU.AND P0, PT, |R2|, UR4, PT ;  /* 0x0000000402007e2a */ /* 0x000fdc000bf0e200 */
[----:B0-----:R-:W-:Y:S01]  /*10f80*/  @!P0 FMUL R5, R5, 1.175494350822287508e-38 ;  /* 0x0080000005058820 */ /* 0x001fe20000400000 */
[----:B------:R-:W-:Y:S06]  /*10f90*/  BRA `(.L_x_17887) ;  /* 0x0000000800307947 */ /* 0x000fec0003800000 */
.L_x_17895:
        /* <DEDUP_REMOVED lines=26> */
.L_x_17898:
        /* <DEDUP_REMOVED lines=13> */
.L_x_17897:
[----:B------:R-:W4:Y:S02]  /*11210*/  LDG.E.U16 R2, desc[UR36][R2.64] ;  /* 0x0000002402027981 */ /* 0x000f24000c1e1500 */
[----:B----4-:R-:W-:Y:S01]  /*11220*/  IMAD.U32 R5, R2, 0x10000, RZ ;  /* 0x0001000002057824 */ /* 0x010fe200078e00ff */
[----:B------:R-:W-:Y:S06]  /*11230*/  BRA `(.L_x_17887) ;  /* 0x0000000400887947 */ /* 0x000fec0003800000 */
.L_x_17894:
        /* <DEDUP_REMOVED lines=11> */
.L_x_17901:
        /* <DEDUP_REMOVED lines=20> */
.L_x_17903:
[----:B------:R-:W-:Y:S05]  /*11430*/  BSYNC B0 ;  /* 0x0000000000007941 */ /* 0x000fea0003800000 */
.L_x_17902:
[----:B------:R-:W-:Y:S01]  /*11440*/  IMAD.SHL.U32 R2, R2, 0x100000, RZ ;  /* 0x0010000002027824 */ /* 0x000fe200078e00ff */
[----:B------:R-:W-:-:S04]  /*11450*/  LEA R5, R0, 0x3b800000, 0x17 ;  /* 0x3b80000000057811 */ /* 0x000fc800078eb8ff */
[----:B------:R-:W-:Y:S01]  /*11460*/  LOP3.LUT R5, R5, R2, R4, 0xfe, !PT ;  /* 0x0000000205057212 */ /* 0x000fe200078efe04 */
[----:B------:R-:W-:Y:S06]  /*11470*/  BRA `(.L_x_17887) ;  /* 0x0000000000f87947 */ /* 0x000fec0003800000 */
.L_x_17900:
        /* <DEDUP_REMOVED lines=20> */
.L_x_17905:
[----:B------:R-:W-:Y:S05]  /*115c0*/  BSYNC B0 ;  /* 0x0000000000007941 */ /* 0x000fea0003800000 */
.L_x_17904:
[----:B------:R-:W-:Y:S01]  /*115d0*/  IMAD.SHL.U32 R2, R2, 0x200000, RZ ;  /* 0x0020000002027824 */ /* 0x000fe200078e00ff */
[----:B------:R-:W-:-:S04]  /*115e0*/  LEA R5, R0, 0x37800000, 0x17 ;  /* 0x3780000000057811 */ /* 0x000fc800078eb8ff */
[----:B------:R-:W-:Y:S01]  /*115f0*/  LOP3.LUT R5, R5, R2, R4, 0xfe, !PT ;  /* 0x0000000205057212 */ /* 0x000fe200078efe04 */
[----:B------:R-:W-:Y:S06]  /*11600*/  BRA `(.L_x_17887) ;  /* 0x0000000000947947 */ /* 0x000fec0003800000 */
.L_x_17899:
        /* <DEDUP_REMOVED lines=14> */
.L_x_17886:
        /* <DEDUP_REMOVED lines=16> */
.L_x_17908:
[----:B------:R-:W-:Y:S01]  /*117f0*/  IMAD.MOV.U32 R5, RZ, RZ, RZ ;  /* 0x000000ffff057224 */ /* 0x000fe200078e00ff */
[----:B------:R-:W-:Y:S06]  /*11800*/  BRA `(.L_x_17887) ;  /* 0x0000000000147947 */ /* 0x000fec0003800000 */
.L_x_17907:
[----:B------:R-:W4:Y:S02]  /*11810*/  LDG.E.64 R2, desc[UR36][R2.64] ;  /* 0x0000002402027981 */ /* 0x000f24000c1e1b00 */
[----:B----4-:R0:W1:Y:S01]  /*11820*/  I2F.U64 R5, R2 ;  /* 0x0000000200057312 */ /* 0x0100620000301000 */
[----:B------:R-:W-:Y:S05]  /*11830*/  BRA `(.L_x_17887) ;  /* 0x0000000000087947 */ /* 0x000fea0003800000 */
.L_x_17906:
[----:B------:R-:W4:Y:S02]  /*11840*/  LDG.E R2, desc[UR36][R2.64] ;  /* 0x0000002402027981 */ /* 0x000f24000c1e1900 */
[----:B----4-:R-:W-:-:S07]  /*11850*/  I2FP.F32.U32 R5, R2 ;  /* 0x0000000200057245 */ /* 0x010fce0000201000 */
.L_x_17887:
[----:B------:R-:W-:Y:S05]  /*11860*/  BSYNC B6 ;  /* 0x0000000000067941 */ /* 0x000fea0003800000 */
.L_x_17881:
[----:B------:R-:W0:Y:S01]  /*11870*/  LDC.U8 R4, c[0x0][0x6b8] ;  /* 0x0001ae00ff047b82 */ /* 0x000e220000000000 */
[----:B--2--5:R-:W-:Y:S01]  /*11880*/  FMUL.FTZ R0, R23, R23 ;  /* 0x0000001717007220 */ /* 0x024fe20000410000 */
[----:B------:R-:W-:Y:S01]  /*11890*/  ULDC UR4, c[0x0][0x6a8] ;  /* 0x0001aa0000047ab9 */ /* 0x000fe20000000800 */
[----:B---3--:R-:W-:Y:S01]  /*118a0*/  FADD.FTZ R19, -R24, R19 ;  /* 0x0000001318137221 */ /* 0x008fe20000010100 */
[----:B-1----:R-:W-:Y:S01]  /*118b0*/  FFMA.FTZ R5, -R5, UR4, R18 ;  /* 0x0000000405057c23 */ /* 0x002fe20008010112 */
[----:B------:R-:W-:Y:S01]  /*118c0*/  FMUL.FTZ R0, R0, R25 ;  /* 0x0000001900007220 */ /* 0x000fe20000410000 */
[----:B------:R-:W-:-:S03]  /*118d0*/  FMUL.FTZ R23, R23, R22 ;  /* 0x0000001617177220 */ /* 0x000fc60000410000 */
[----:B------:R-:W-:-:S04]  /*118e0*/  FMUL.FTZ R0, R0, UR4 ;  /* 0x0000000400007c20 */ /* 0x000fc80008410000 */
[----:B------:R-:W-:-:S04]  /*118f0*/  FFMA.FTZ R0, R0, -R19, R5 ;  /* 0x8000001300007223 */ /* 0x000fc80000010005 */
[----:B0---4-:R-:W-:Y:S01]  /*11900*/  FMUL.FTZ R2, R0, R23 ;  /* 0x0000001700027220 */ /* 0x011fe20000410000 */
        /* <DEDUP_REMOVED lines=14> */
.L_x_17912:
[----:B------:R-:W0:Y:S02]  /*119f0*/  F2I.S64.TRUNC R2, R2 ;  /* 0x0000000200027311 */ /* 0x000e24000020d900 */
[----:B0-----:R-:W-:-:S05]  /*11a00*/  IMAD.MOV.U32 R5, RZ, RZ, R2 ;  /* 0x000000ffff057224 */ /* 0x001fca00078e0002 */
[----:B------:R0:W-:Y:S01]  /*11a10*/  STG.E.U8 desc[UR36][R16.64], R5 ;  /* 0x0000000510007986 */ /* 0x0001e2000c101124 */
[----:B------:R-:W-:Y:S05]  /*11a20*/  BRA `(.L_x_17914) ;  /* 0x0000000c00407947 */ /* 0x000fea0003800000 */
.L_x_17911:
        /* <DEDUP_REMOVED lines=9> */
.L_x_17916:
[----:B------:R-:W0:Y:S02]  /*11ac0*/  F2I.FTZ.TRUNC.NTZ R3, R2 ;  /* 0x0000000200037305 */ /* 0x000e24000021f100 */
[----:B0-----:R0:W-:Y:S01]  /*11ad0*/  STG.E desc[UR36][R16.64], R3 ;  /* 0x0000000310007986 */ /* 0x0011e2000c101924 */
[----:B------:R-:W-:Y:S05]  /*11ae0*/  BRA `(.L_x_17914) ;  /* 0x0000000c00107947 */ /* 0x000fea0003800000 */
.L_x_17915:
[----:B------:R-:W0:Y:S02]  /*11af0*/  F2I.FTZ.TRUNC.NTZ R3, R2 ;  /* 0x0000000200037305 */ /* 0x000e24000021f100 */
[----:B0-----:R0:W-:Y:S01]  /*11b00*/  STG.E.U16 desc[UR36][R16.64], R3 ;  /* 0x0000000310007986 */ /* 0x0011e2000c101524 */
[----:B------:R-:W-:Y:S05]  /*11b10*/  BRA `(.L_x_17914) ;  /* 0x0000000c00047947 */ /* 0x000fea0003800000 */
.L_x_17910:
        /* <DEDUP_REMOVED lines=8> */
.L_x_17918:
[----:B------:R-:W-:-:S05]  /*11ba0*/  F2FP.F16.F32.PACK_AB R2, RZ, R2 ;  /* 0x00000002ff02723e */ /* 0x000fca00000000ff */
[----:B------:R0:W-:Y:S01]  /*11bb0*/  STG.E.U16 desc[UR36][R16.64], R2 ;  /* 0x0000000210007986 */ /* 0x0001e2000c101524 */
[----:B------:R-:W-:Y:S05]  /*11bc0*/  BRA `(.L_x_17914) ;  /* 0x0000000800d87947 */ /* 0x000fea0003800000 */
.L_x_17917:
        /* <DEDUP_REMOVED lines=9> */
.L_x_17920:
[----:B------:R-:W-:-:S04]  /*11c60*/  F2FP.F16.F32.PACK_AB R3, RZ, R2 ;  /* 0x00000002ff03723e */ /* 0x000fc800000000ff */
[----:B------:R-:W-:-:S05]  /*11c70*/  PRMT R3, R3, 0x5410, RZ ;  /* 0x0000541003037816 */ /* 0x000fca00000000ff */
[----:B------:R0:W-:Y:S01]  /*11c80*/  STG.E desc[UR36][R16.64], R3 ;  /* 0x0000000310007986 */ /* 0x0001e2000c101924 */
[----:B------:R-:W-:Y:S05]  /*11c90*/  BRA `(.L_x_17914) ;  /* 0x0000000800a47947 */ /* 0x000fea0003800000 */
.L_x_17919:
[----:B------:R-:W-:-:S06]  /*11ca0*/  FMUL.FTZ R2, R2, 1 ;  /* 0x3f80000002027820 */ /* 0x000fcc0000410000 */
[----:B------:R-:W0:Y:S02]  /*11cb0*/  F2F.F64.F32 R2, R2 ;  /* 0x0000000200027310 */ /* 0x000e240000201800 */
[----:B0-----:R0:W-:Y:S01]  /*11cc0*/  STG.E.64 desc[UR36][R16.64], R2 ;  /* 0x0000000210007986 */ /* 0x0011e2000c101b24 */
[----:B------:R-:W-:Y:S05]  /*11cd0*/  BRA `(.L_x_17914) ;  /* 0x0000000800947947 */ /* 0x000fea0003800000 */
.L_x_17909:
        /* <DEDUP_REMOVED lines=12> */
.L_x_17923:
[----:B------:R-:W-:Y:S01]  /*11da0*/  FMUL.FTZ R4, R2, 1 ;  /* 0x3f80000002047820 */ /* 0x000fe20000410000 */
[----:B------:R-:W-:-:S05]  /*11db0*/  CS2R R6, SRZ ;  /* 0x0000000000067805 */ /* 0x000fca000001ff00 */
[----:B------:R-:W0:Y:S02]  /*11dc0*/  F2F.F64.F32 R4, R4 ;  /* 0x0000000400047310 */ /* 0x000e240000201800 */
[----:B0-----:R0:W-:Y:S01]  /*11dd0*/  STG.E.128 desc[UR36][R16.64], R4 ;  /* 0x0000000410007986 */ /* 0x0011e2000c101d24 */
[----:B------:R-:W-:Y:S05]  /*11de0*/  BRA `(.L_x_17914) ;  /* 0x0000000800507947 */ /* 0x000fea0003800000 */
.L_x_17922:
        /* <DEDUP_REMOVED lines=20> */
.L_x_17927:
[----:B------:R-:W-:Y:S05]  /*11f30*/  BSYNC B0 ;  /* 0x0000000000007941 */ /* 0x000fea0003800000 */
.L_x_17926:
[----:B------:R-:W-:-:S05]  /*11f40*/  LOP3.LUT R5, R0, R5, RZ, 0xfc, !PT ;  /* 0x0000000500057212 */ /* 0x000fca00078efcff */
[----:B------:R0:W-:Y:S01]  /*11f50*/  STG.E.U8 desc[UR36][R16.64], R5 ;  /* 0x0000000510007986 */ /* 0x0001e2000c101124 */
[----:B------:R-:W-:Y:S05]  /*11f60*/  BRA `(.L_x_17914) ;  /* 0x0000000400f07947 */ /* 0x000fea0003800000 */
.L_x_17925:
        /* <DEDUP_REMOVED lines=12> */
.L_x_17929:
[----:B------:R-:W-:Y:S01]  /*12030*/  IMAD.MOV.U32 R0, RZ, RZ, 0x7f ;  /* 0x0000007fff007424 */ /* 0x000fe200078e00ff */
[----:B------:R-:W-:-:S04]  /*12040*/  ISETP.GT.U32.AND P0, PT, R4, 0x7f800000, PT ;  /* 0x7f8000000400780c */ /* 0x000fc80003f04070 */
[----:B------:R-:W-:-:S09]  /*12050*/  SEL R0, R0, 0x7c, P0 ;  /* 0x0000007c00007807 */ /* 0x000fd20000000000 */
.L_x_17930:
[----:B------:R-:W-:Y:S05]  /*12060*/  BSYNC B0 ;  /* 0x0000000000007941 */ /* 0x000fea0003800000 */
.L_x_17928:
[----:B------:R-:W-:-:S04]  /*12070*/  LOP3.LUT R2, R2, 0x80000000, RZ, 0xc0, !PT ;  /* 0x8000000002027812 */ /* 0x000fc800078ec0ff */
[----:B------:R-:W-:-:S04]  /*12080*/  SHF.R.U32.HI R3, RZ, 0x18, R2 ;  /* 0x00000018ff037819 */ /* 0x000fc80000011602 */
[----:B------:R-:W-:-:S05]  /*12090*/  LOP3.LUT R3, R0, R3, RZ, 0xfc, !PT ;  /* 0x0000000300037212 */ /* 0x000fca00078efcff */
[----:B------:R0:W-:Y:S01]  /*120a0*/  STG.E.U8 desc[UR36][R16.64], R3 ;  /* 0x0000000310007986 */ /* 0x0001e2000c101124 */
[----:B------:R-:W-:Y:S05]  /*120b0*/  BRA `(.L_x_17914) ;  /* 0x00000004009c7947 */ /* 0x000fea0003800000 */
.L_x_17924:
[----:B------:R-:W-:-:S05]  /*120c0*/  F2FP.BF16.F32.PACK_AB R2, RZ, R2 ;  /* 0x00000002ff02723e */ /* 0x000fca00000010ff */
[----:B------:R0:W-:Y:S01]  /*120d0*/  STG.E.U16 desc[UR36][R16.64], R2 ;  /* 0x0000000210007986 */ /* 0x0001e2000c101524 */
[----:B------:R-:W-:Y:S05]  /*120e0*/  BRA `(.L_x_17914) ;  /* 0x0000000400907947 */ /* 0x000fea0003800000 */
.L_x_17921:
        /* <DEDUP_REMOVED lines=11> */
.L_x_17933:
        /* <DEDUP_REMOVED lines=16> */
.L_x_17936:
[----:B------:R-:W-:-:S04]  /*122a0*/  LOP3.LUT R2, R2, 0x80000000, RZ, 0xc0, !PT ;  /* 0x8000000002027812 */ /* 0x000fc800078ec0ff */
[----:B------:R-:W-:-:S04]  /*122b0*/  SHF.R.U32.HI R3, RZ, 0x18, R2 ;  /* 0x00000018ff037819 */ /* 0x000fc80000011602 */
[----:B------:R-:W-:-:S04]  /*122c0*/  LOP3.LUT R0, R0, R3, RZ, 0xfc, !PT ;  /* 0x0000000300007212 */ /* 0x000fc800078efcff */
[----:B------:R-:W-:-:S07]  /*122d0*/  PRMT R8, R0, 0x7610, R8 ;  /* 0x0000761000087816 */ /* 0x000fce0000000008 */
.L_x_17935:
[----:B------:R-:W-:Y:S05]  /*122e0*/  BSYNC B0 ;  /* 0x0000000000007941 */ /* 0x000fea0003800000 */
.L_x_17934:
[----:B------:R4:W-:Y:S01]  /*122f0*/  STG.E.U8 desc[UR36][R16.64], R8 ;  /* 0x0000000810007986 */ /* 0x0009e2000c101124 */
[----:B------:R-:W-:Y:S05]  /*12300*/  BRA `(.L_x_17914) ;  /* 0x0000000400087947 */ /* 0x000fea0003800000 */
.L_x_17932:
        /* <DEDUP_REMOVED lines=16> */
.L_x_17939:
[----:B------:R-:W-:-:S04]  /*12410*/  LOP3.LUT R2, R2, 0x80000000, RZ, 0xc0, !PT ;  /* 0x8000000002027812 */ /* 0x000fc800078ec0ff */
[----:B------:R-:W-:-:S04]  /*12420*/  SHF.R.U32.HI R3, RZ, 0x18, R2 ;  /* 0x00000018ff037819 */ /* 0x000fc80000011602 */
[----:B------:R-:W-:-:S04]  /*12430*/  LOP3.LUT R0, R0, R3, RZ, 0xfc, !PT ;  /* 0x0000000300007212 */ /* 0x000fc800078efcff */
[----:B------:R-:W-:-:S07]  /*12440*/  PRMT R8, R0, 0x7610, R8 ;  /* 0x0000761000087816 */ /* 0x000fce0000000008 */
.L_x_17938:
[----:B------:R-:W-:Y:S05]  /*12450*/  BSYNC B0 ;  /* 0x0000000000007941 */ /* 0x000fea0003800000 */
.L_x_17937:
[----:B------:R3:W-:Y:S01]  /*12460*/  STG.E.U8 desc[UR36][R16.64], R8 ;  /* 0x0000000810007986 */ /* 0x0007e2000c101124 */
[----:B------:R-:W-:Y:S05]  /*12470*/  BRA `(.L_x_17914) ;  /* 0x0000000000ac7947 */ /* 0x000fea0003800000 */
.L_x_17931:
        /* <DEDUP_REMOVED lines=21> */
.L_x_17913:
        /* <DEDUP_REMOVED lines=16> */
.L_x_17942:
[----:B------:R-:W-:Y:S05]  /*126d0*/  BRA `(.L_x_17914) ;  /* 0x0000000000147947 */ /* 0x000fea0003800000 */
.L_x_17941:
[----:B------:R-:W0:Y:S02]  /*126e0*/  F2I.U64.TRUNC R2, R2 ;  /* 0x0000000200027311 */ /* 0x000e24000020d800 */
[----:B0-----:R2:W-:Y:S01]  /*126f0*/  STG.E.64 desc[UR36][R16.64], R2 ;  /* 0x0000000210007986 */ /* 0x0015e2000c101b24 */
[----:B------:R-:W-:Y:S05]  /*12700*/  BRA `(.L_x_17914) ;  /* 0x0000000000087947 */ /* 0x000fea0003800000 */
.L_x_17940:
[----:B------:R-:W0:Y:S02]  /*12710*/  F2I.FTZ.U32.TRUNC.NTZ R3, R2 ;  /* 0x0000000200037305 */ /* 0x000e24000021f000 */
[----:B0-----:R0:W-:Y:S02]  /*12720*/  STG.E desc[UR36][R16.64], R3 ;  /* 0x0000000310007986 */ /* 0x0011e4000c101924 */
.L_x_17914:
[----:B------:R-:W-:-:S07]  /*12730*/  VIADD R29, R29, 0x80 ;  /* 0x000000801d1d7836 */ /* 0x000fce0000000000 */
.L_x_17711:
[----:B------:R-:W-:Y:S05]  /*12740*/  BSYNC B7 ;  /* 0x0000000000077941 */ /* 0x000fea0003800000 */
.L_x_17710:
        /* <DEDUP_REMOVED lines=536> */
.L_x_17945:
        /* <DEDUP_REMOVED lines=22> */
.L_x_17950:
[----:B------:R-:W2:Y:S02]  /*14a30*/  LDG.E.U8 R4, desc[UR36][R4.64] ;  /* 0x0000002404047981 */ /* 0x000ea4000c1e1100 */
[----:B--2---:R-:W-:Y:S01]  /*14a40*/  I2FP.F32.U32 R18, R4 ;  /* 0x0000000400127245 */ /* 0x004fe20000201000 */
[----:B------:R-:W-:Y:S06]  /*14a50*/  BRA `(.L_x_17952) ;  /* 0x0000000c002c7947 */ /* 0x000fec0003800000 */
.L_x_17949:
        /* <DEDUP_REMOVED lines=9> */
.L_x_17954:
[----:B------:R-:W2:Y:S02]  /*14af0*/  LDG.E R4, desc[UR36][R4.64] ;  /* 0x0000002404047981 */ /* 0x000ea4000c1e1900 */
[----:B--2---:R-:W-:Y:S01]  /*14b00*/  I2FP.F32.S32 R18, R4 ;  /* 0x0000000400127245 */ /* 0x004fe20000201400 */
[----:B------:R-:W-:Y:S06]  /*14b10*/  BRA `(.L_x_17952) ;  /* 0x0000000800fc7947 */ /* 0x000fec0003800000 */
.L_x_17953:
[----:B------:R-:W2:Y:S02]  /*14b20*/  LDG.E.U16 R4, desc[UR36][R4.64] ;  /* 0x0000002404047981 */ /* 0x000ea4000c1e1500 */
[----:B--2---:R0:W1:Y:S01]  /*14b30*/  I2F.S16 R18, R4 ;  /* 0x0000000400127306 */ /* 0x0040620000101400 */
[----:B------:R-:W-:Y:S05]  /*14b40*/  BRA `(.L_x_17952) ;  /* 0x0000000800f07947 */ /* 0x000fea0003800000 */
.L_x_17948:
        /* <DEDUP_REMOVED lines=8> */
.L_x_17956:
[----:B------:R-:W2:Y:S02]  /*14bd0*/  LDG.E.U16 R4, desc[UR36][R4.64] ;  /* 0x0000002404047981 */ /* 0x000ea4000c1e1500 */
[----:B--2---:R-:W-:Y:S01]  /*14be0*/  HADD2.F32 R18, -RZ, R4.H0_H0 ;  /* 0x20000004ff127230 */ /* 0x004fe20000004100 */
[----:B------:R-:W-:Y:S06]  /*14bf0*/  BRA `(.L_x_17952) ;  /* 0x0000000800c47947 */ /* 0x000fec0003800000 */
.L_x_17955:
        /* <DEDUP_REMOVED lines=8> */
.L_x_17958:
[----:B------:R-:W2:Y:S02]  /*14c80*/  LDG.E.U16 R4, desc[UR36][R4.64] ;  /* 0x0000002404047981 */ /* 0x000ea4000c1e1500 */
[----:B--2---:R-:W-:Y:S01]  /*14c90*/  HADD2.F32 R18, -RZ, R4.H0_H0 ;  /* 0x20000004ff127230 */ /* 0x004fe20000004100 */
[----:B------:R-:W-:Y:S06]  /*14ca0*/  BRA `(.L_x_17952) ;  /* 0x0000000800987947 */ /* 0x000fec0003800000 */
.L_x_17957:
[----:B------:R-:W2:Y:S01]  /*14cb0*/  LDG.E.64 R4, desc[UR36][R4.64] ;  /* 0x0000002404047981 */ /* 0x000ea2000c1e1b00 */
[----:B------:R-:W-:Y:S01]  /*14cc0*/  UMOV UR4, 0xf0000000 ;  /* 0xf000000000047882 */ /* 0x000fe20000000000 */
[----:B------:R-:W-:Y:S01]  /*14cd0*/  UMOV UR5, 0x380fffff ;  /* 0x380fffff00057882 */ /* 0x000fe20000000000 */
[----:B--2---:R-:W0:Y:S01]  /*14ce0*/  F2F.F32.F64 R18, R4 ;  /* 0x0000000400127310 */ /* 0x004e220000301000 */
[----:B------:R-:W-:-:S14]  /*14cf0*/  DSETP.GEU.AND P0, PT, |R4|, UR4, PT ;  /* 0x0000000404007e2a */ /* 0x000fdc000bf0e200 */
[----:B0-----:R-:W-:Y:S01]  /*14d00*/  @!P0 FMUL R18, R18, 1.175494350822287508e-38 ;  /* 0x0080000012128820 */ /* 0x001fe20000400000 */
[----:B------:R-:W-:Y:S06]  /*14d10*/  BRA `(.L_x_17952) ;  /* 0x00000008007c7947 */ /* 0x000fec0003800000 */
.L_x_17947:
        /* <DEDUP_REMOVED lines=12> */
.L_x_17961:
[----:B------:R-:W2:Y:S01]  /*14de0*/  LDG.E.64 R4, desc[UR36][R4.64] ;  /* 0x0000002404047981 */ /* 0x000ea2000c1e1b00 */
[----:B------:R-:W-:Y:S01]  /*14df0*/  UMOV UR4, 0xf0000000 ;  /* 0xf000000000047882 */ /* 0x000fe20000000000 */
[----:B------:R-:W-:Y:S01]  /*14e00*/  UMOV UR5, 0x380fffff ;  /* 0x380fffff00057882 */ /* 0x000fe20000000000 */
[----:B--2---:R-:W0:Y:S01]  /*14e10*/  F2F.F32.F64 R18, R4 ;  /* 0x0000000400127310 */ /* 0x004e220000301000 */
[----:B------:R-:W-:-:S14]  /*14e20*/  DSETP.GEU.AND P0, PT, |R4|, UR4, PT ;  /* 0x0000000404007e2a */ /* 0x000fdc000bf0e200 */
[----:B0-----:R-:W-:Y:S01]  /*14e30*/  @!P0 FMUL R18, R18, 1.175494350822287508e-38 ;  /* 0x0080000012128820 */ /* 0x001fe20000400000 */
[----:B------:R-:W-:Y:S06]  /*14e40*/  BRA `(.L_x_17952) ;  /* 0x0000000800307947 */ /* 0x000fec0003800000 */
.L_x_17960:
        /* <DEDUP_REMOVED lines=26> */
.L_x_17963:
        /* <DEDUP_REMOVED lines=13> */
.L_x_17962:
[----:B------:R-:W2:Y:S02]  /*150c0*/  LDG.E.U16 R4, desc[UR36][R4.64] ;  /* 0x0000002404047981 */ /* 0x000ea4000c1e1500 */
[----:B--2---:R-:W-:Y:S01]  /*150d0*/  IMAD.U32 R18, R4, 0x10000, RZ ;  /* 0x0001000004127824 */ /* 0x004fe200078e00ff */
[----:B------:R-:W-:Y:S06]  /*150e0*/  BRA `(.L_x_17952) ;  /* 0x0000000400887947 */ /* 0x000fec0003800000 */
.L_x_17959:
        /* <DEDUP_REMOVED lines=11> */
.L_x_17966:
        /* <DEDUP_REMOVED lines=20> */
.L_x_17968:
[----:B------:R-:W-:Y:S05]  /*152e0*/  BSYNC B0 ;  /* 0x0000000000007941 */ /* 0x000fea0003800000 */
.L_x_17967:
[----:B------:R-:W-:Y:S01]  /*152f0*/  IMAD.SHL.U32 R3, R3, 0x100000, RZ ;  /* 0x0010000003037824 */ /* 0x000fe200078e00ff */
[----:B------:R-:W-:-:S04]  /*15300*/  LEA R5, R0, 0x3b800000, 0x17 ;  /* 0x3b80000000057811 */ /* 0x000fc800078eb8ff */
[----:B------:R-:W-:Y:S01]  /*15310*/  LOP3.LUT R18, R5, R3, R18, 0xfe, !PT ;  /* 0x0000000305127212 */ /* 0x000fe200078efe12 */
[----:B------:R-:W-:Y:S06]  /*15320*/  BRA `(.L_x_17952) ;  /* 0x0000000000f87947 */ /* 0x000fec0003800000 */
.L_x_17965:
        /* <DEDUP_REMOVED lines=20> */
.L_x_17970:
[----:B------:R-:W-:Y:S05]  /*15470*/  BSYNC B0 ;  /* 0x0000000000007941 */ /* 0x000fea0003800000 */
.L_x_17969:
[----:B------:R-:W-:Y:S01]  /*15480*/  IMAD.SHL.U32 R3, R3, 0x200000, RZ ;  /* 0x0020000003037824 */ /* 0x000fe200078e00ff */
[----:B------:R-:W-:-:S04]  /*15490*/  LEA R5, R0, 0x37800000, 0x17 ;  /* 0x3780000000057811 */ /* 0x000fc800078eb8ff */
[----:B------:R-:W-:Y:S01]  /*154a0*/  LOP3.LUT R18, R5, R3, R18, 0xfe, !PT ;  /* 0x0000000305127212 */ /* 0x000fe200078efe12 */
[----:B------:R-:W-:Y:S06]  /*154b0*/  BRA `(.L_x_17952) ;  /* 0x0000000000947947 */ /* 0x000fec0003800000 */
.L_x_17964:
        /* <DEDUP_REMOVED lines=14> */
.L_x_17951:
        /* <DEDUP_REMOVED lines=16> */
.L_x_17973:
[----:B------:R-:W-:Y:S01]  /*156a0*/  IMAD.MOV.U32 R18, RZ, RZ, RZ ;  /* 0x000000ffff127224 */ /* 0x000fe200078e00ff */
[----:B------:R-:W-:Y:S06]  /*156b0*/  BRA `(.L_x_17952) ;  /* 0x0000000000147947 */ /* 0x000fec0003800000 */
.L_x_17972:
[----:B------:R-:W2:Y:S02]  /*156c0*/  LDG.E.64 R4, desc[UR36][R4.64] ;  /* 0x0000002404047981 */ /* 0x000ea4000c1e1b00 */
[----:B--2---:R0:W1:Y:S01]  /*156d0*/  I2F.U64 R18, R4 ;  /* 0x0000000400127312 */ /* 0x0040620000301000 */
[----:B------:R-:W-:Y:S05]  /*156e0*/  BRA `(.L_x_17952) ;  /* 0x0000000000087947 */ /* 0x000fea0003800000 */
.L_x_17971:
[----:B------:R-:W2:Y:S02]  /*156f0*/  LDG.E R4, desc[UR36][R4.64] ;  /* 0x0000002404047981 */ /* 0x000ea4000c1e1900 */
[----:B--2---:R-:W-:-:S07]  /*15700*/  I2FP.F32.U32 R18, R4 ;  /* 0x0000000400127245 */ /* 0x004fce0000201000 */
.L_x_17952:
[----:B------:R-:W-:Y:S05]  /*15710*/  BSYNC B6 ;  /* 0x0000000000067941 */ /* 0x000fea0003800000 */
.L_x_17946:
        /* <DEDUP_REMOVED lines=19> */
.L_x_17978:
[----:B------:R-:W2:Y:S02]  /*15850*/  LDG.E.U8 R4, desc[UR36][R4.64] ;  /* 0x0000002404047981 */ /* 0x000ea4000c1e1100 */
[----:B--2---:R-:W-:Y:S01]  /*15860*/  I2FP.F32.U32 R19, R4 ;  /* 0x0000000400137245 */ /* 0x004fe20000201000 */
[----:B------:R-:W-:Y:S06]  /*15870*/  BRA `(.L_x_17980) ;  /* 0x0000000c002c7947 */ /* 0x000fec0003800000 */
.L_x_17977:
        /* <DEDUP_REMOVED lines=9> */
.L_x_17982:
[----:B------:R-:W2:Y:S02]  /*15910*/  LDG.E R4, desc[UR36][R4.64] ;  /* 0x0000002404047981 */ /* 0x000ea4000c1e1900 */
[----:B--2---:R-:W-:Y:S01]  /*15920*/  I2FP.F32.S32 R19, R4 ;  /* 0x0000000400137245 */ /* 0x004fe20000201400 */
[----:B------:R-:W-:Y:S06]  /*15930*/  BRA `(.L_x_17980) ;  /* 0x0000000800fc7947 */ /* 0x000fec0003800000 */
.L_x_17981:
[----:B------:R-:W2:Y:S02]  /*15940*/  LDG.E.U16 R4, desc[UR36][R4.64] ;  /* 0x0000002404047981 */ /* 0x000ea4000c1e1500 */
[----:B--2---:R4:W0:Y:S01]  /*15950*/  I2F.S16 R19, R4 ;  /* 0x0000000400137306 */ /* 0x0048220000101400 */
[----:B------:R-:W-:Y:S05]  /*15960*/  BRA `(.L_x_17980) ;  /* 0x0000000800f07947 */ /* 0x000fea0003800000 */
.L_x_17976:
        /* <DEDUP_REMOVED lines=8> */
.L_x_17984:
[----:B------:R-:W2:Y:S02]  /*159f0*/  LDG.E.U16 R4, desc[UR36][R4.64] ;  /* 0x0000002404047981 */ /* 0x000ea4000c1e1500 */
[----:B--2---:R-:W-:Y:S01]  /*15a00*/  HADD2.F32 R19, -RZ, R4.H0_H0 ;  /* 0x20000004ff137230 */ /* 0x004fe20000004100 */
[----:B------:R-:W-:Y:S06]  /*15a10*/  BRA `(.L_x_17980) ;  /* 0x0000000800c47947 */ /* 0x000fec0003800000 */
.L_x_17983:
        /* <DEDUP_REMOVED lines=8> */
.L_x_17986:
[----:B------:R-:W2:Y:S02]  /*15aa0*/  LDG.E.U16 R4, desc[UR36][R4.64] ;  /* 0x0000002404047981 */ /* 0x000ea4000c1e1500 */
[----:B--2---:R-:W-:Y:S01]  /*15ab0*/  HADD2.F32 R19, -RZ, R4.H0_H0 ;  /* 0x20000004ff137230 */ /* 0x004fe20000004100 */
[----:B------:R-:W-:Y:S06]  /*15ac0*/  BRA `(.L_x_17980) ;  /* 0x0000000800987947 */ /* 0x000fec0003800000 */
.L_x_17985:
[----:B------:R-:W2:Y:S01]  /*15ad0*/  LDG.E.64 R4, desc[UR36][R4.64] ;  /* 0x0000002404047981 */ /* 0x000ea2000c1e1b00 */
[----:B------:R-:W-:Y:S01]  /*15ae0*/  UMOV UR4, 0xf0000000 ;  /* 0xf000000000047882 */ /* 0x000fe20000000000 */
[----:B------:R-:W-:Y:S01]  /*15af0*/  UMOV UR5, 0x380fffff ;  /* 0x380fffff00057882 */ /* 0x000fe20000000000 */
[----:B--2---:R-:W0:Y:S01]  /*15b00*/  F2F.F32.F64 R19, R4 ;  /* 0x0000000400137310 */ /* 0x004e220000301000 */
[----:B------:R-:W-:-:S14]  /*15b10*/  DSETP.GEU.AND P0, PT, |R4|, UR4, PT ;  /* 0x0000000404007e2a */ /* 0x000fdc000bf0e200 */
[----:B0-----:R-:W-:Y:S01]  /*15b20*/  @!P0 FMUL R19, R19, 1.175494350822287508e-38 ;  /* 0x0080000013138820 */ /* 0x001fe20000400000 */
[----:B------:R-:W-:Y:S06]  /*15b30*/  BRA `(.L_x_17980) ;  /* 0x00000008007c7947 */ /* 0x000fec0003800000 */
.L_x_17975:
        /* <DEDUP_REMOVED lines=12> */
.L_x_17989:
[----:B------:R-:W2:Y:S01]  /*15c00*/  LDG.E.64 R4, desc[UR36][R4.64] ;  /* 0x0000002404047981 */ /* 0x000ea2000c1e1b00 */
[----:B------:R-:W-:Y:S01]  /*15c10*/  UMOV UR4, 0xf0000000 ;  /* 0xf000000000047882 */ /* 0x000fe20000000000 */
[----:B------:R-:W-:Y:S01]  /*15c20*/  UMOV UR5, 0x380fffff ;  /* 0x380fffff00057882 */ /* 0x000fe20000000000 */
[----:B--2---:R-:W0:Y:S01]  /*15c30*/  F2F.F32.F64 R19, R4 ;  /* 0x0000000400137310 */ /* 0x004e220000301000 */
[----:B------:R-:W-:-:S14]  /*15c40*/  DSETP.GEU.AND P0, PT, |R4|, UR4, PT ;  /* 0x0000000404007e2a */ /* 0x000fdc000bf0e200 */
[----:B0-----:R-:W-:Y:S01]  /*15c50*/  @!P0 FMUL R19, R19, 1.175494350822287508e-38 ;  /* 0x0080000013138820 */ /* 0x001fe20000400000 */
[----:B------:R-:W-:Y:S06]  /*15c60*/  BRA `(.L_x_17980) ;  /* 0x0000000800307947 */ /* 0x000fec0003800000 */
.L_x_17988:
        /* <DEDUP_REMOVED lines=26> */
.L_x_17991:
        /* <DEDUP_REMOVED lines=13> */
.L_x_17990:
[----:B------:R-:W2:Y:S02]  /*15ee0*/  LDG.E.U16 R4, desc[UR36][R4.64] ;  /* 0x0000002404047981 */ /* 0x000ea4000c1e1500 */
[----:B--2---:R-:W-:Y:S01]  /*15ef0*/  IMAD.U32 R19, R4, 0x10000, RZ ;  /* 0x0001000004137824 */ /* 0x004fe200078e00ff */
[----:B------:R-:W-:Y:S06]  /*15f00*/  BRA `(.L_x_17980) ;  /* 0x0000000400887947 */ /* 0x000fec0003800000 */
.L_x_17987:
        /* <DEDUP_REMOVED lines=11> */
.L_x_17994:
        /* <DEDUP_REMOVED lines=20> */
.L_x_17996:
[----:B------:R-:W-:Y:S05]  /*16100*/  BSYNC B0 ;  /* 0x0000000000007941 */ /* 0x000fea0003800000 */
.L_x_17995:
[----:B------:R-:W-:Y:S01]  /*16110*/  IMAD.SHL.U32 R3, R3, 0x100000, RZ ;  /* 0x0010000003037824 */ /* 0x000fe200078e00ff */
[----:B------:R-:W-:-:S04]  /*16120*/  LEA R0, R0, 0x3b800000, 0x17 ;  /* 0x3b80000000007811 */ /* 0x000fc800078eb8ff */
[----:B------:R-:W-:Y:S01]  /*16130*/  LOP3.LUT R19, R0, R3, R19, 0xfe, !PT ;  /* 0x0000000300137212 */ /* 0x000fe200078efe13 */
[----:B------:R-:W-:Y:S06]  /*16140*/  BRA `(.L_x_17980) ;  /* 0x0000000000f87947 */ /* 0x000fec0003800000 */
.L_x_17993:
        /* <DEDUP_REMOVED lines=20> */
.L_x_17998:
[----:B------:R-:W-:Y:S05]  /*16290*/  BSYNC B0 ;  /* 0x0000000000007941 */ /* 0x000fea0003800000 */
.L_x_17997:
[----:B------:R-:W-:Y:S01]  /*162a0*/  IMAD.SHL.U32 R3, R3, 0x200000, RZ ;  /* 0x0020000003037824 */ /* 0x000fe200078e00ff */
[----:B------:R-:W-:-:S04]  /*162b0*/  LEA R0, R0, 0x37800000, 0x17 ;  /* 0x3780000000007811 */ /* 0x000fc800078eb8ff */
[----:B------:R-:W-:Y:S01]  /*162c0*/  LOP3.LUT R19, R0, R3, R19, 0xfe, !PT ;  /* 0x0000000300137212 */ /* 0x000fe200078efe13 */
[----:B------:R-:W-:Y:S06]  /*162d0*/  BRA `(.L_x_17980) ;  /* 0x0000000000947947 */ /* 0x000fec0003800000 */
.L_x_17992:
        /* <DEDUP_REMOVED lines=14> */
.L_x_17979:
        /* <DEDUP_REMOVED lines=16> */
.L_x_18001:
[----:B------:R-:W-:Y:S01]  /*164c0*/  IMAD.MOV.U32 R19, RZ, RZ, RZ ;  /* 0x000000ffff137224 */ /* 0x000fe200078e00ff */
[----:B------:R-:W-:Y:S06]  /*164d0*/  BRA `(.L_x_17980) ;  /* 0x0000000000147947 */ /* 0x000fec0003800000 */
.L_x_18000:
[----:B------:R-:W2:Y:S02]  /*164e0*/  LDG.E.64 R4, desc[UR36][R4.64] ;  /* 0x0000002404047981 */ /* 0x000ea4000c1e1b00 */
[----:B--2---:R0:W1:Y:S01]  /*164f0*/  I2F.U64 R19, R4 ;  /* 0x0000000400137312 */ /* 0x0040620000301000 */
[----:B------:R-:W-:Y:S05]  /*16500*/  BRA `(.L_x_17980) ;  /* 0x0000000000087947 */ /* 0x000fea0003800000 */
.L_x_17999:
[----:B------:R-:W2:Y:S02]  /*16510*/  LDG.E R4, desc[UR36][R4.64] ;  /* 0x0000002404047981 */ /* 0x000ea4000c1e1900 */
[----:B--2---:R-:W-:-:S07]  /*16520*/  I2FP.F32.U32 R19, R4 ;  /* 0x0000000400137245 */ /* 0x004fce0000201000 */
.L_x_17980:
[----:B------:R-:W-:Y:S05]  /*16530*/  BSYNC B6 ;  /* 0x0000000000067941 */ /* 0x000fea0003800000 */
.L_x_17974:
        /* <DEDUP_REMOVED lines=19> */
.L_x_18006:
[----:B------:R-:W2:Y:S02]  /*16670*/  LDG.E.U8 R4, desc[UR36][R4.64] ;  /* 0x0000002404047981 */ /* 0x000ea4000c1e1100 */
[----:B--2---:R-:W-:Y:S01]  /*16680*/  I2FP.F32.U32 R22, R4 ;  /* 0x0000000400167245 */ /* 0x004fe20000201000 */
[----:B------:R-:W-:Y:S06]  /*16690*/  BRA `(.L_x_18008) ;  /* 0x0000000c002c7947 */ /* 0x000fec0003800000 */
.L_x_18005:
        /* <DEDUP_REMOVED lines=9> */
.L_x_18010:
[----:B------:R-:W2:Y:S02]  /*16730*/  LDG.E R4, desc[UR36][R4.64] ;  /* 0x0000002404047981 */ /* 0x000ea4000c1e1900 */
[----:B--2---:R-:W-:Y:S01]  /*16740*/  I2FP.F32.S32 R22, R4 ;  /* 0x0000000400167245 */ /* 0x004fe20000201400 */
[----:B------:R-:W-:Y:S06]  /*16750*/  BRA `(.L_x_18008) ;  /* 0x0000000800fc7947 */ /* 0x000fec0003800000 */
.L_x_18009:
[----:B------:R-:W2:Y:S02]  /*16760*/  LDG.E.U16 R4, desc[UR36][R4.64] ;  /* 0x0000002404047981 */ /* 0x000ea4000c1e1500 */
[----:B--2---:R0:W1:Y:S01]  /*16770*/  I2F.S16 R22, R4 ;  /* 0x0000000400167306 */ /* 0x0040620000101400 */
[----:B------:R-:W-:Y:S05]  /*16780*/  BRA `(.L_x_18008) ;  /* 0x0000000800f07947 */ /* 0x000fea0003800000 */
.L_x_18004:
        /* <DEDUP_REMOVED lines=8> */
.L_x_18012:
[----:B------:R-:W2:Y:S02]  /*16810*/  LDG.E.U16 R4, desc[UR36][R4.64] ;  /* 0x0000002404047981 */ /* 0x000ea4000c1e1500 */
[----:B--2---:R-:W-:Y:S01]  /*16820*/  HADD2.F32 R22, -RZ, R4.H0_H0 ;  /* 0x20000004ff167230 */ /* 0x004fe20000004100 */
[----:B------:R-:W-:Y:S06]  /*16830*/  BRA `(.L_x_18008) ;  /* 0x0000000800c47947 */ /* 0x000fec0003800000 */
.L_x_18011:
        /* <DEDUP_REMOVED lines=8> */
.L_x_18014:
[----:B------:R-:W2:Y:S02]  /*168c0*/  LDG.E.U16 R4, desc[UR36][R4.64] ;  /* 0x0000002404047981 */ /* 0x000ea4000c1e1500 */
[----:B--2---:R-:W-:Y:S01]  /*168d0*/  HADD2.F32 R22, -RZ, R4.H0_H0 ;  /* 0x20000004ff167230 */ /* 0x004fe20000004100 */
[----:B------:R-:W-:Y:S06]  /*168e0*/  BRA `(.L_x_18008) ;  /* 0x0000000800987947 */ /* 0x000fec0003800000 */
.L_x_18013:
[----:B------:R-:W2:Y:S01]  /*168f0*/  LDG.E.64 R4, desc[UR36][R4.64] ;  /* 0x0000002404047981 */ /* 0x000ea2000c1e1b00 */
[----:B------:R-:W-:Y:S01]  /*16900*/  UMOV UR4, 0xf0000000 ;  /* 0xf000000000047882 */ /* 0x000fe20000000000 */
[----:B------:R-:W-:Y:S01]  /*16910*/  UMOV UR5, 0x380fffff ;  /* 0x380fffff00057882 */ /* 0x000fe20000000000 */
[----:B--2---:R-:W0:Y:S01]  /*16920*/  F2F.F32.F64 R22, R4 ;  /* 0x0000000400167310 */ /* 0x004e220000301000 */
[----:B------:R-:W-:-:S14]  /*16930*/  DSETP.GEU.AND P0, PT, |R4|, UR4, PT ;  /* 0x0000000404007e2a */ /* 0x000fdc000bf0e200 */
[----:B0-----:R-:W-:Y:S01]  /*16940*/  @!P0 FMUL R22, R22, 1.175494350822287508e-38 ;  /* 0x0080000016168820 */ /* 0x001fe20000400000 */
[----:B------:R-:W-:Y:S06]  /*16950*/  BRA `(.L_x_18008) ;  /* 0x00000008007c7947 */ /* 0x000fec0003800000 */
.L_x_18003:
        /* <DEDUP_REMOVED lines=12> */
.L_x_18017:
[----:B------:R-:W2:Y:S01]  /*16a20*/  LDG.E.64 R4, desc[UR36][R4.64] ;  /* 0x0000002404047981 */ /* 0x000ea2000c1e1b00 */
[----:B------:R-:W-:Y:S01]  /*16a30*/  UMOV UR4, 0xf0000000 ;  /* 0xf000000000047882 */ /* 0x000fe20000000000 */
[----:B------:R-:W-:Y:S01]  /*16a40*/  UMOV UR5, 0x380fffff ;  /* 0x380fffff00057882 */ /* 0x000fe20000000000 */
[----:B--2---:R-:W0:Y:S01]  /*16a50*/  F2F.F32.F64 R22, R4 ;  /* 0x0000000400167310 */ /* 0x004e220000301000 */
[----:B------:R-:W-:-:S14]  /*16a60*/  DSETP.GEU.AND P0, PT, |R4|, UR4, PT ;  /* 0x0000000404007e2a */ /* 0x000fdc000bf0e200 */
[----:B0-----:R-:W-:Y:S01]  /*16a70*/  @!P0 FMUL R22, R22, 1.175494350822287508e-38 ;  /* 0x0080000016168820 */ /* 0x001fe20000400000 */
[----:B------:R-:W-:Y:S06]  /*16a80*/  BRA `(.L_x_18008) ;  /* 0x0000000800307947 */ /* 0x000fec0003800000 */
.L_x_18016:
        /* <DEDUP_REMOVED lines=26> */
.L_x_18019:
        /* <DEDUP_REMOVED lines=13> */
.L_x_18018:
[----:B------:R-:W2:Y:S02]  /*16d00*/  LDG.E.U16 R4, desc[UR36][R4.64] ;  /* 0x0000002404047981 */ /* 0x000ea4000c1e1500 */
[----:B--2---:R-:W-:Y:S01]  /*16d10*/  IMAD.U32 R22, R4, 0x10000, RZ ;  /* 0x0001000004167824 */ /* 0x004fe200078e00ff */
[----:B------:R-:W-:Y:S06]  /*16d20*/  BRA `(.L_x_18008) ;  /* 0x0000000400887947 */ /* 0x000fec0003800000 */
.L_x_18015:
        /* <DEDUP_REMOVED lines=11> */
.L_x_18022:
        /* <DEDUP_REMOVED lines=20> */
.L_x_18024:
[----:B------:R-:W-:Y:S05]  /*16f20*/  BSYNC B0 ;  /* 0x0000000000007941 */ /* 0x000fea0003800000 */
.L_x_18023:
[----:B------:R-:W-:Y:S01]  /*16f30*/  IMAD.SHL.U32 R3, R3, 0x100000, RZ ;  /* 0x0010000003037824 */ /* 0x000fe200078e00ff */
[----:B------:R-:W-:-:S04]  /*16f40*/  LEA R5, R0, 0x3b800000, 0x17 ;  /* 0x3b80000000057811 */ /* 0x000fc800078eb8ff */
[----:B------:R-:W-:Y:S01]  /*16f50*/  LOP3.LUT R22, R5, R3, R22, 0xfe, !PT ;  /* 0x0000000305167212 */ /* 0x000fe200078efe16 */
[----:B------:R-:W-:Y:S06]  /*16f60*/  BRA `(.L_x_18008) ;  /* 0x0000000000f87947 */ /* 0x000fec0003800000 */
.L_x_18021:
        /* <DEDUP_REMOVED lines=20> */
.L_x_18026:
[----:B------:R-:W-:Y:S05]  /*170b0*/  BSYNC B0 ;  /* 0x0000000000007941 */ /* 0x000fea0003800000 */
.L_x_18025:
[----:B------:R-:W-:Y:S01]  /*170c0*/  IMAD.SHL.U32 R3, R3, 0x200000, RZ ;  /* 0x0020000003037824 */ /* 0x000fe200078e00ff */
[----:B------:R-:W-:-:S04]  /*170d0*/  LEA R5, R0, 0x37800000, 0x17 ;  /* 0x3780000000057811 */ /* 0x000fc800078eb8ff */
[----:B------:R-:W-:Y:S01]  /*170e0*/  LOP3.LUT R22, R5, R3, R22, 0xfe, !PT ;  /* 0x0000000305167212 */ /* 0x000fe200078efe16 */
[----:B------:R-:W-:Y:S06]  /*170f0*/  BRA `(.L_x_18008) ;  /* 0x0000000000947947 */ /* 0x000fec0003800000 */
.L_x_18020:
        /* <DEDUP_REMOVED lines=14> */
.L_x_18007:
        /* <DEDUP_REMOVED lines=16> */
.L_x_18029:
[----:B------:R-:W-:Y:S01]  /*172e0*/  IMAD.MOV.U32 R22, RZ, RZ, RZ ;  /* 0x000000ffff167224 */ /* 0x000fe200078e00ff */
[----:B------:R-:W-:Y:S06]  /*172f0*/  BRA `(.L_x_18008) ;  /* 0x0000000000147947 */ /* 0x000fec0003800000 */
.L_x_18028:
[----:B------:R-:W2:Y:S02]  /*17300*/  LDG.E.64 R4, desc[UR36][R4.64] ;  /* 0x0000002404047981 */ /* 0x000ea4000c1e1b00 */
[----:B--2---:R0:W1:Y:S01]  /*17310*/  I2F.U64 R22, R4 ;  /* 0x0000000400167312 */ /* 0x0040620000301000 */
[----:B------:R-:W-:Y:S05]  /*17320*/  BRA `(.L_x_18008) ;  /* 0x0000000000087947 */ /* 0x000fea0003800000 */
.L_x_18027:
[----:B------:R-:W2:Y:S02]  /*17330*/  LDG.E R4, desc[UR36][R4.64] ;  /* 0x0000002404047981 */ /* 0x000ea4000c1e1900 */
[----:B--2---:R-:W-:-:S07]  /*17340*/  I2FP.F32.U32 R22, R4 ;  /* 0x0000000400167245 */ /* 0x004fce0000201000 */
.L_x_18008:
[----:B------:R-:W-:Y:S05]  /*17350*/  BSYNC B6 ;  /* 0x0000000000067941 */ /* 0x000fea0003800000 */
.L_x_18002:
        /* <DEDUP_REMOVED lines=19> */
.L_x_18034:
[----:B------:R-:W2:Y:S02]  /*17490*/  LDG.E.U8 R4, desc[UR36][R4.64] ;  /* 0x0000002404047981 */ /* 0x000ea4000c1e1100 */
[----:B--2---:R-:W-:Y:S01]  /*174a0*/  I2FP.F32.U32 R24, R4 ;  /* 0x0000000400187245 */ /* 0x004fe20000201000 */
[----:B------:R-:W-:Y:S06]  /*174b0*/  BRA `(.L_x_18036) ;  /* 0x0000000c002c7947 */ /* 0x000fec0003800000 */
.L_x_18033:
        /* <DEDUP_REMOVED lines=9> */
.L_x_18038:
[----:B------:R-:W2:Y:S02]  /*17550*/  LDG.E R4, desc[UR36][R4.64] ;  /* 0x0000002404047981 */ /* 0x000ea4000c1e1900 */
[----:B--2---:R-:W-:Y:S01]  /*17560*/  I2FP.F32.S32 R24, R4 ;  /* 0x0000000400187245 */ /* 0x004fe20000201400 */
[----:B------:R-:W-:Y:S06]  /*17570*/  BRA `(.L_x_18036) ;  /* 0x0000000800fc7947 */ /* 0x000fec0003800000 */
.L_x_18037:
[----:B------:R-:W2:Y:S02]  /*17580*/  LDG.E.U16 R4, desc[UR36][R4.64] ;  /* 0x0000002404047981 */ /* 0x000ea4000c1e1500 */
[----:B--2---:R2:W3:Y:S01]  /*17590*/  I2F.S16 R24, R4 ;  /* 0x0000000400187306 */ /* 0x0044e20000101400 */
[----:B------:R-:W-:Y:S05]  /*175a0*/  BRA `(.L_x_18036) ;  /* 0x0000000800f07947 */ /* 0x000fea0003800000 */
.L_x_18032:
        /* <DEDUP_REMOVED lines=8> */
.L_x_18040:
[----:B------:R-:W2:Y:S02]  /*17630*/  LDG.E.U16 R4, desc[UR36][R4.64] ;  /* 0x0000002404047981 */ /* 0x000ea4000c1e1500 */
[----:B--2---:R-:W-:Y:S01]  /*17640*/  HADD2.F32 R24, -RZ, R4.H0_H0 ;  /* 0x20000004ff187230 */ /* 0x004fe20000004100 */
[----:B------:R-:W-:Y:S06]  /*17650*/  BRA `(.L_x_18036) ;  /* 0x0000000800c47947 */ /* 0x000fec0003800000 */
.L_x_18039:
        /* <DEDUP_REMOVED lines=8> */
.L_x_18042:
[----:B------:R-:W2:Y:S02]  /*176e0*/  LDG.E.U16 R4, desc[UR36][R4.64] ;  /* 0x0000002404047981 */ /* 0x000ea4000c1e1500 */
[----:B--2---:R-:W-:Y:S01]  /*176f0*/  HADD2.F32 R24, -RZ, R4.H0_H0 ;  /* 0x20000004ff187230 */ /* 0x004fe20000004100 */
[----:B------:R-:W-:Y:S06]  /*17700*/  BRA `(.L_x_18036) ;  /* 0x0000000800987947 */ /* 0x000fec0003800000 */
.L_x_18041:
[----:B------:R-:W2:Y:S01]  /*17710*/  LDG.E.64 R4, desc[UR36][R4.64] ;  /* 0x0000002404047981 */ /* 0x000ea2000c1e1b00 */
[----:B------:R-:W-:Y:S01]  /*17720*/  UMOV UR4, 0xf0000000 ;  /* 0xf000000000047882 */ /* 0x000fe20000000000 */
[----:B------:R-:W-:Y:S01]  /*17730*/  UMOV UR5, 0x380fffff ;  /* 0x380fffff00057882 */ /* 0x000fe20000000000 */
[----:B--2---:R-:W0:Y:S01]  /*17740*/  F2F.F32.F64 R24, R4 ;  /* 0x0000000400187310 */ /* 0x004e220000301000 */
[----:B------:R-:W-:-:S14]  /*17750*/  DSETP.GEU.AND P0, PT, |R4|, UR4, PT ;  /* 0x0000000404007e2a */ /* 0x000fdc000bf0e200 */
[----:B0-----:R-:W-:Y:S01]  /*17760*/  @!P0 FMUL R24, R24, 1.175494350822287508e-38 ;  /* 0x0080000018188820 */ /* 0x001fe20000400000 */
[----:B------:R-:W-:Y:S06]  /*17770*/  BRA `(.L_x_18036) ;  /* 0x00000008007c7947 */ /* 0x000fec0003800000 */
.L_x_18031:
        /* <DEDUP_REMOVED lines=12> */
.L_x_18045:
[----:B------:R-:W2:Y:S01]  /*17840*/  LDG.E.64 R4, desc[UR36][R4.64] ;  /* 0x0000002404047981 */ /* 0x000ea2000c1e1b00 */
[----:B------:R-:W-:Y:S01]  /*17850*/  UMOV UR4, 0xf0000000 ;  /* 0xf000000000047882 */ /* 0x000fe20000000000 */
[----:B------:R-:W-:Y:S01]  /*17860*/  UMOV UR5, 0x380fffff ;  /* 0x380fffff00057882 */ /* 0x000fe20000000000 */
[----:B--2---:R-:W0:Y:S01]  /*17870*/  F2F.F32.F64 R24, R4 ;  /* 0x0000000400187310 */ /* 0x004e220000301000 */
[----:B------:R-:W-:-:S14]  /*17880*/  DSETP.GEU.AND P0, PT, |R4|, UR4, PT ;  /* 0x0000000404007e2a */ /* 0x000fdc000bf0e200 */
[----:B0-----:R-:W-:Y:S01]  /*17890*/  @!P0 FMUL R24, R24, 1.175494350822287508e-38 ;  /* 0x0080000018188820 */ /* 0x001fe20000400000 */
[----:B------:R-:W-:Y:S06]  /*178a0*/  BRA `(.L_x_18036) ;  /* 0x0000000800307947 */ /* 0x000fec0003800000 */
.L_x_18044:
        /* <DEDUP_REMOVED lines=26> */
.L_x_18047:
        /* <DEDUP_REMOVED lines=13> */
.L_x_18046:
[----:B------:R-:W2:Y:S02]  /*17b20*/  LDG.E.U16 R4, desc[UR36][R4.64] ;  /* 0x0000002404047981 */ /* 0x000ea4000c1e1500 */
[----:B--2---:R-:W-:Y:S01]  /*17b30*/  IMAD.U32 R24, R4, 0x10000, RZ ;  /* 0x0001000004187824 */ /* 0x004fe200078e00ff */
[----:B------:R-:W-:Y:S06]  /*17b40*/  BRA `(.L_x_18036) ;  /* 0x0000000400887947 */ /* 0x000fec0003800000 */
.L_x_18043:
        /* <DEDUP_REMOVED lines=11> */
.L_x_18050:
        /* <DEDUP_REMOVED lines=20> */
.L_x_18052:
[----:B------:R-:W-:Y:S05]  /*17d40*/  BSYNC B0 ;  /* 0x0000000000007941 */ /* 0x000fea0003800000 */
.L_x_18051:
[----:B------:R-:W-:Y:S01]  /*17d50*/  IMAD.SHL.U32 R3, R3, 0x100000, RZ ;  /* 0x0010000003037824 */ /* 0x000fe200078e00ff */
[----:B------:R-:W-:-:S04]  /*17d60*/  LEA R5, R0, 0x3b800000, 0x17 ;  /* 0x3b80000000057811 */ /* 0x000fc800078eb8ff */
[----:B------:R-:W-:Y:S01]  /*17d70*/  LOP3.LUT R24, R5, R3, R24, 0xfe, !PT ;  /* 0x0000000305187212 */ /* 0x000fe200078efe18 */
[----:B------:R-:W-:Y:S06]  /*17d80*/  BRA `(.L_x_18036) ;  /* 0x0000000000f87947 */ /* 0x000fec0003800000 */
.L_x_18049:
        /* <DEDUP_REMOVED lines=20> */
.L_x_18054:
[----:B------:R-:W-:Y:S05]  /*17ed0*/  BSYNC B0 ;  /* 0x0000000000007941 */ /* 0x000fea0003800000 */
.L_x_18053:
[----:B------:R-:W-:Y:S01]  /*17ee0*/  IMAD.SHL.U32 R3, R3, 0x200000, RZ ;  /* 0x0020000003037824 */ /* 0x000fe200078e00ff */
[----:B------:R-:W-:-:S04]  /*17ef0*/  LEA R5, R0, 0x37800000, 0x17 ;  /* 0x3780000000057811 */ /* 0x000fc800078eb8ff */
[----:B------:R-:W-:Y:S01]  /*17f00*/  LOP3.LUT R24, R5, R3, R24, 0xfe, !PT ;  /* 0x0000000305187212 */ /* 0x000fe200078efe18 */
[----:B------:R-:W-:Y:S06]  /*17f10*/  BRA `(.L_x_18036) ;  /* 0x0000000000947947 */ /* 0x000fec0003800000 */
.L_x_18048:
        /* <DEDUP_REMOVED lines=14> */
.L_x_18035:
        /* <DEDUP_REMOVED lines=16> */
.L_x_18057:
[----:B------:R-:W-:Y:S01]  /*18100*/  IMAD.MOV.U32 R24, RZ, RZ, RZ ;  /* 0x000000ffff187224 */ /* 0x000fe200078e00ff */
[----:B------:R-:W-:Y:S06]  /*18110*/  BRA `(.L_x_18036) ;  /* 0x0000000000147947 */ /* 0x000fec0003800000 */
.L_x_18056:
[----:B------:R-:W2:Y:S02]  /*18120*/  LDG.E.64 R4, desc[UR36][R4.64] ;  /* 0x0000002404047981 */ /* 0x000ea4000c1e1b00 */
[----:B--2---:R0:W1:Y:S01]  /*18130*/  I2F.U64 R24, R4 ;  /* 0x0000000400187312 */ /* 0x0040620000301000 */
[----:B------:R-:W-:Y:S05]  /*18140*/  BRA `(.L_x_18036) ;  /* 0x0000000000087947 */ /* 0x000fea0003800000 */
.L_x_18055:
[----:B------:R-:W2:Y:S02]  /*18150*/  LDG.E R4, desc[UR36][R4.64] ;  /* 0x0000002404047981 */ /* 0x000ea4000c1e1900 */
[----:B--2---:R-:W-:-:S07]  /*18160*/  I2FP.F32.U32 R24, R4 ;  /* 0x0000000400187245 */ /* 0x004fce0000201000 */
.L_x_18036:
[----:B------:R-:W-:Y:S05]  /*18170*/  BSYNC B6 ;  /* 0x0000000000067941 */ /* 0x000fea0003800000 */
.L_x_18030:
        /* <DEDUP_REMOVED lines=19> */
.L_x_18062:
[----:B------:R-:W2:Y:S02]  /*182b0*/  LDG.E.U8 R4, desc[UR36][R4.64] ;  /* 0x0000002404047981 */ /* 0x000ea4000c1e1100 */
[----:B--2---:R-:W-:Y:S01]  /*182c0*/  I2FP.F32.U32 R23, R4 ;  /* 0x0000000400177245 */ /* 0x004fe20000201000 */
[----:B------:R-:W-:Y:S06]  /*182d0*/  BRA `(.L_x_18064) ;  /* 0x0000000c002c7947 */ /* 0x000fec0003800000 */
.L_x_18061:
        /* <DEDUP_REMOVED lines=9> */
.L_x_18066:
[----:B------:R-:W2:Y:S02]  /*18370*/  LDG.E R4, desc[UR36][R4.64] ;  /* 0x0000002404047981 */ /* 0x000ea4000c1e1900 */
[----:B--2---:R-:W-:Y:S01]  /*18380*/  I2FP.F32.S32 R23, R4 ;  /* 0x0000000400177245 */ /* 0x004fe20000201400 */
[----:B------:R-:W-:Y:S06]  /*18390*/  BRA `(.L_x_18064) ;  /* 0x0000000800fc7947 */ /* 0x000fec0003800000 */
.L_x_18065:
[----:B------:R-:W2:Y:S02]  /*183a0*/  LDG.E.U16 R4, desc[UR36][R4.64] ;  /* 0x0000002404047981 */ /* 0x000ea4000c1e1500 */
[----:B--2---:R0:W1:Y:S01]  /*183b0*/  I2F.S16 R23, R4 ;  /* 0x0000000400177306 */ /* 0x0040620000101400 */
[----:B------:R-:W-:Y:S05]  /*183c0*/  BRA `(.L_x_18064) ;  /* 0x0000000800f07947 */ /* 0x000fea0003800000 */
.L_x_18060:
        /* <DEDUP_REMOVED lines=8> */
.L_x_18068:
[----:B------:R-:W2:Y:S02]  /*18450*/  LDG.E.U16 R4, desc[UR36][R4.64] ;  /* 0x0000002404047981 */ /* 0x000ea4000c1e1500 */
[----:B--2---:R-:W-:Y:S01]  /*18460*/  HADD2.F32 R23, -RZ, R4.H0_H0 ;  /* 0x20000004ff177230 */ /* 0x004fe20000004100 */
[----:B------:R-:W-:Y:S06]  /*18470*/  BRA `(.L_x_18064) ;  /* 0x0000000800c47947 */ /* 0x000fec0003800000 */
.L_x_18067:
        /* <DEDUP_REMOVED lines=8> */
.L_x_18070:
[----:B------:R-:W2:Y:S02]  /*18500*/  LDG.E.U16 R4, desc[UR36][R4.64] ;  /* 0x0000002404047981 */ /* 0x000ea4000c1e1500 */
[----:B--2---:R-:W-:Y:S01]  /*18510*/  HADD2.F32 R23, -RZ, R4.H0_H0 ;  /* 0x20000004ff177230 */ /* 0x004fe20000004100 */
[----:B------:R-:W-:Y:S06]  /*18520*/  BRA `(.L_x_18064) ;  /* 0x0000000800987947 */ /* 0x000fec0003800000 */
.L_x_18069:
[----:B------:R-:W2:Y:S01]  /*18530*/  LDG.E.64 R4, desc[UR36][R4.64] ;  /* 0x0000002404047981 */ /* 0x000ea2000c1e1b00 */
[----:B------:R-:W-:Y:S01]  /*18540*/  UMOV UR4, 0xf0000000 ;  /* 0xf000000000047882 */ /* 0x000fe20000000000 */
[----:B------:R-:W-:Y:S01]  /*18550*/  UMOV UR5, 0x380fffff ;  /* 0x380fffff00057882 */ /* 0x000fe20000000000 */
[----:B--2---:R-:W0:Y:S01]  /*18560*/  F2F.F32.F64 R23, R4 ;  /* 0x0000000400177310 */ /* 0x004e220000301000 */
[----:B------:R-:W-:-:S14]  /*18570*/  DSETP.GEU.AND P0, PT, |R4|, UR4, PT ;  /* 0x0000000404007e2a */ /* 0x000fdc000bf0e200 */
[----:B0-----:R-:W-:Y:S01]  /*18580*/  @!P0 FMUL R23, R23, 1.175494350822287508e-38 ;  /* 0x0080000017178820 */ /* 0x001fe20000400000 */
[----:B------:R-:W-:Y:S06]  /*18590*/  BRA `(.L_x_18064) ;  /* 0x00000008007c7947 */ /* 0x000fec0003800000 */
.L_x_18059:
        /* <DEDUP_REMOVED lines=12> */
.L_x_18073:
[----:B------:R-:W2:Y:S01]  /*18660*/  LDG.E.64 R4, desc[UR36][R4.64] ;  /* 0x0000002404047981 */ /* 0x000ea2000c1e1b00 */
[----:B------:R-:W-:Y:S01]  /*18670*/  UMOV UR4, 0xf0000000 ;  /* 0xf000000000047882 */ /* 0x000fe20000000000 */
[----:B------:R-:W-:Y:S01]  /*18680*/  UMOV UR5, 0x380fffff ;  /* 0x380fffff00057882 */ /* 0x000fe20000000000 */
[----:B--2---:R-:W0:Y:S01]  /*18690*/  F2F.F32.F64 R23, R4 ;  /* 0x0000000400177310 */ /* 0x004e220000301000 */
[----:B------:R-:W-:-:S14]  /*186a0*/  DSETP.GEU.AND P0, PT, |R4|, UR4, PT ;  /* 0x0000000404007e2a */ /* 0x000fdc000bf0e200 */
[----:B0-----:R-:W-:Y:S01]  /*186b0*/  @!P0 FMUL R23, R23, 1.175494350822287508e-38 ;  /* 0x0080000017178820 */ /* 0x001fe20000400000 */
[----:B------:R-:W-:Y:S06]  /*186c0*/  BRA `(.L_x_18064) ;  /* 0x0000000800307947 */ /* 0x000fec0003800000 */
.L_x_18072:
        /* <DEDUP_REMOVED lines=26> */
.L_x_18075:
        /* <DEDUP_REMOVED lines=13> */
.L_x_18074:
[----:B------:R-:W2:Y:S02]  /*18940*/  LDG.E.U16 R4, desc[UR36][R4.64] ;  /* 0x0000002404047981 */ /* 0x000ea4000c1e1500 */
[----:B--2---:R-:W-:Y:S01]  /*18950*/  IMAD.U32 R23, R4, 0x10000, RZ ;  /* 0x0001000004177824 */ /* 0x004fe200078e00ff */
[----:B------:R-:W-:Y:S06]  /*18960*/  BRA `(.L_x_18064) ;  /* 0x0000000400887947 */ /* 0x000fec0003800000 */
.L_x_18071:
        /* <DEDUP_REMOVED lines=11> */
.L_x_18078:
        /* <DEDUP_REMOVED lines=20> */
.L_x_18080:
[----:B------:R-:W-:Y:S05]  /*18b60*/  BSYNC B0 ;  /* 0x0000000000007941 */ /* 0x000fea0003800000 */
.L_x_18079:
[----:B------:R-:W-:Y:S01]  /*18b70*/  IMAD.SHL.U32 R3, R3, 0x100000, RZ ;  /* 0x0010000003037824 */ /* 0x000fe200078e00ff */
[----:B------:R-:W-:-:S04]  /*18b80*/  LEA R0, R0, 0x3b800000, 0x17 ;  /* 0x3b80000000007811 */ /* 0x000fc800078eb8ff */
[----:B------:R-:W-:Y:S01]  /*18b90*/  LOP3.LUT R23, R0, R3, R23, 0xfe, !PT ;  /* 0x0000000300177212 */ /* 0x000fe200078efe17 */
[----:B------:R-:W-:Y:S06]  /*18ba0*/  BRA `(.L_x_18064) ;  /* 0x0000000000f87947 */ /* 0x000fec0003800000 */
.L_x_18077:
        /* <DEDUP_REMOVED lines=20> */
.L_x_18082:
[----:B------:R-:W-:Y:S05]  /*18cf0*/  BSYNC B0 ;  /* 0x0000000000007941 */ /* 0x000fea0003800000 */
.L_x_18081:
[----:B------:R-:W-:Y:S01]  /*18d00*/  IMAD.SHL.U32 R3, R3, 0x200000, RZ ;  /* 0x0020000003037824 */ /* 0x000fe200078e00ff */
[----:B------:R-:W-:-:S04]  /*18d10*/  LEA R0, R0, 0x37800000, 0x17 ;  /* 0x3780000000007811 */ /* 0x000fc800078eb8ff */
[----:B------:R-:W-:Y:S01]  /*18d20*/  LOP3.LUT R23, R0, R3, R23, 0xfe, !PT ;  /* 0x0000000300177212 */ /* 0x000fe200078efe17 */
[----:B------:R-:W-:Y:S06]  /*18d30*/  BRA `(.L_x_18064) ;  /* 0x0000000000947947 */ /* 0x000fec0003800000 */
.L_x_18076:
        /* <DEDUP_REMOVED lines=14> */
.L_x_18063:
        /* <DEDUP_REMOVED lines=16> */
.L_x_18085:
[----:B------:R-:W-:Y:S01]  /*18f20*/  IMAD.MOV.U32 R23, RZ, RZ, RZ ;  /* 0x000000ffff177224 */ /* 0x000fe200078e00ff */
[----:B------:R-:W-:Y:S06]  /*18f30*/  BRA `(.L_x_18064) ;  /* 0x0000000000147947 */ /* 0x000fec0003800000 */
.L_x_18084:
[----:B------:R-:W2:Y:S02]  /*18f40*/  LDG.E.64 R4, desc[UR36][R4.64] ;  /* 0x0000002404047981 */ /* 0x000ea4000c1e1b00 */
[----:B--2---:R0:W1:Y:S01]  /*18f50*/  I2F.U64 R23, R4 ;  /* 0x0000000400177312 */ /* 0x0040620000301000 */
[----:B------:R-:W-:Y:S05]  /*18f60*/  BRA `(.L_x_18064) ;  /* 0x0000000000087947 */ /* 0x000fea0003800000 */
.L_x_18083:
[----:B------:R-:W2:Y:S02]  /*18f70*/  LDG.E R4, desc[UR36][R4.64] ;  /* 0x0000002404047981 */ /* 0x000ea4000c1e1900 */
[----:B--2---:R-:W-:-:S07]  /*18f80*/  I2FP.F32.U32 R23, R4 ;  /* 0x0000000400177245 */ /* 0x004fce0000201000 */
.L_x_18064:
[----:B------:R-:W-:Y:S05]  /*18f90*/  BSYNC B6 ;  /* 0x0000000000067941 */ /* 0x000fea0003800000 */
.L_x_18058:
        /* <DEDUP_REMOVED lines=19> */
.L_x_18090:
[----:B------:R-:W2:Y:S02]  /*190d0*/  LDG.E.U8 R4, desc[UR36][R4.64] ;  /* 0x0000002404047981 */ /* 0x000ea4000c1e1100 */
[----:B--2---:R-:W-:Y:S01]  /*190e0*/  I2FP.F32.U32 R25, R4 ;  /* 0x0000000400197245 */ /* 0x004fe20000201000 */
[----:B------:R-:W-:Y:S06]  /*190f0*/  BRA `(.L_x_18092) ;  /* 0x0000000c002c7947 */ /* 0x000fec0003800000 */
.L_x_18089:
        /* <DEDUP_REMOVED lines=9> */
.L_x_18094:
[----:B------:R-:W2:Y:S02]  /*19190*/  LDG.E R4, desc[UR36][R4.64] ;  /* 0x0000002404047981 */ /* 0x000ea4000c1e1900 */
[----:B--2---:R-:W-:Y:S01]  /*191a0*/  I2FP.F32.S32 R25, R4 ;  /* 0x0000000400197245 */ /* 0x004fe20000201400 */
[----:B------:R-:W-:Y:S06]  /*191b0*/  BRA `(.L_x_18092) ;  /* 0x0000000800fc7947 */ /* 0x000fec0003800000 */
.L_x_18093:
[----:B------:R-:W2:Y:S02]  /*191c0*/  LDG.E.U16 R4, desc[UR36][R4.64] ;  /* 0x0000002404047981 */ /* 0x000ea4000c1e1500 */
[----:B--2---:R0:W2:Y:S01]  /*191d0*/  I2F.S16 R25, R4 ;  /* 0x0000000400197306 */ /* 0x0040a20000101400 */
[----:B------:R-:W-:Y:S05]  /*191e0*/  BRA `(.L_x_18092) ;  /* 0x0000000800f07947 */ /* 0x000fea0003800000 */
.L_x_18088:
        /* <DEDUP_REMOVED lines=8> */
.L_x_18096:
[----:B------:R-:W2:Y:S02]  /*19270*/  LDG.E.U16 R4, desc[UR36][R4.64] ;  /* 0x0000002404047981 */ /* 0x000ea4000c1e1500 */
[----:B--2---:R-:W-:Y:S01]  /*19280*/  HADD2.F32 R25, -RZ, R4.H0_H0 ;  /* 0x20000004ff197230 */ /* 0x004fe20000004100 */
[----:B------:R-:W-:Y:S06]  /*19290*/  BRA `(.L_x_18092) ;  /* 0x0000000800c47947 */ /* 0x000fec0003800000 */
.L_x_18095:
        /* <DEDUP_REMOVED lines=8> */
.L_x_18098:
[----:B------:R-:W2:Y:S02]  /*19320*/  LDG.E.U16 R4, desc[UR36][R4.64] ;  /* 0x0000002404047981 */ /* 0x000ea4000c1e1500 */
[----:B--2---:R-:W-:Y:S01]  /*19330*/  HADD2.F32 R25, -RZ, R4.H0_H0 ;  /* 0x20000004ff197230 */ /* 0x004fe20000004100 */
[----:B------:R-:W-:Y:S06]  /*19340*/  BRA `(.L_x_18092) ;  /* 0x0000000800987947 */ /* 0x000fec0003800000 */
.L_x_18097:
[----:B------:R-:W2:Y:S01]  /*19350*/  LDG.E.64 R4, desc[UR36][R4.64] ;  /* 0x0000002404047981 */ /* 0x000ea2000c1e1b00 */
[----:B------:R-:W-:Y:S01]  /*19360*/  UMOV UR4, 0xf0000000 ;  /* 0xf000000000047882 */ /* 0x000fe20000000000 */
[----:B------:R-:W-:Y:S01]  /*19370*/  UMOV UR5, 0x380fffff ;  /* 0x380fffff00057882 */ /* 0x000fe20000000000 */
[----:B--2---:R-:W0:Y:S01]  /*19380*/  F2F.F32.F64 R25, R4 ;  /* 0x0000000400197310 */ /* 0x004e220000301000 */
[----:B------:R-:W-:-:S14]  /*19390*/  DSETP.GEU.AND P0, PT, |R4|, UR4, PT ;  /* 0x0000000404007e2a */ /* 0x000fdc000bf0e200 */
[----:B0-----:R-:W-:Y:S01]  /*193a0*/  @!P0 FMUL R25, R25, 1.175494350822287508e-38 ;  /* 0x0080000019198820 */ /* 0x001fe20000400000 */
[----:B------:R-:W-:Y:S06]  /*193b0*/  BRA `(.L_x_18092) ;  /* 0x00000008007c7947 */ /* 0x000fec0003800000 */
.L_x_18087:
        /* <DEDUP_REMOVED lines=12> */
.L_x_18101:
[----:B------:R-:W2:Y:S01]  /*19480*/  LDG.E.64 R4, desc[UR36][R4.64] ;  /* 0x0000002404047981 */ /* 0x000ea2000c1e1b00 */
[----:B------:R-:W-:Y:S01]  /*19490*/  UMOV UR4, 0xf0000000 ;  /* 0xf000000000047882 */ /* 0x000fe20000000000 */
[----:B------:R-:W-:Y:S01]  /*194a0*/  UMOV UR5, 0x380fffff ;  /* 0x380fffff00057882 */ /* 0x000fe20000000000 */
[----:B--2---:R-:W0:Y:S01]  /*194b0*/  F2F.F32.F64 R25, R4 ;  /* 0x0000000400197310 */ /* 0x004e220000301000 */
[----:B------:R-:W-:-:S14]  /*194c0*/  DSETP.GEU.AND P0, PT, |R4|, UR4, PT ;  /* 0x0000000404007e2a */ /* 0x000fdc000bf0e200 */
[----:B0-----:R-:W-:Y:S01]  /*194d0*/  @!P0 FMUL R25, R25, 1.175494350822287508e-38 ;  /* 0x0080000019198820 */ /* 0x001fe20000400000 */
[----:B------:R-:W-:Y:S06]  /*194e0*/  BRA `(.L_x_18092) ;  /* 0x0000000800307947 */ /* 0x000fec0003800000 */
.L_x_18100:
        /* <DEDUP_REMOVED lines=26> */
.L_x_18103:
        /* <DEDUP_REMOVED lines=13> */
.L_x_18102:
[----:B------:R-:W2:Y:S02]  /*19760*/  LDG.E.U16 R4, desc[UR36][R4.64] ;  /* 0x0000002404047981 */ /* 0x000ea4000c1e1500 */
[----:B--2---:R-:W-:Y:S01]  /*19770*/  IMAD.U32 R25, R4, 0x10000, RZ ;  /* 0x0001000004197824 */ /* 0x004fe200078e00ff */
[----:B------:R-:W-:Y:S06]  /*19780*/  BRA `(.L_x_18092) ;  /* 0x0000000400887947 */ /* 0x000fec0003800000 */
.L_x_18099:
        /* <DEDUP_REMOVED lines=11> */
.L_x_18106:
        /* <DEDUP_REMOVED lines=20> */
.L_x_18108:
[----:B------:R-:W-:Y:S05]  /*19980*/  BSYNC B0 ;  /* 0x0000000000007941 */ /* 0x000fea0003800000 */
.L_x_18107:
[----:B------:R-:W-:Y:S01]  /*19990*/  IMAD.SHL.U32 R3, R3, 0x100000, RZ ;  /* 0x0010000003037824 */ /* 0x000fe200078e00ff */
[----:B------:R-:W-:-:S04]  /*199a0*/  LEA R0, R0, 0x3b800000, 0x17 ;  /* 0x3b80000000007811 */ /* 0x000fc800078eb8ff */
[----:B------:R-:W-:Y:S01]  /*199b0*/  LOP3.LUT R25, R0, R3, R25, 0xfe, !PT ;  /* 0x0000000300197212 */ /* 0x000fe200078efe19 */
[----:B------:R-:W-:Y:S06]  /*199c0*/  BRA `(.L_x_18092) ;  /* 0x0000000000f87947 */ /* 0x000fec0003800000 */
.L_x_18105:
        /* <DEDUP_REMOVED lines=20> */
.L_x_18110:
[----:B------:R-:W-:Y:S05]  /*19b10*/  BSYNC B0 ;  /* 0x0000000000007941 */ /* 0x000fea0003800000 */
.L_x_18109:
[----:B------:R-:W-:Y:S01]  /*19b20*/  IMAD.SHL.U32 R3, R3, 0x200000, RZ ;  /* 0x0020000003037824 */ /* 0x000fe200078e00ff */
[----:B------:R-:W-:-:S04]  /*19b30*/  LEA R0, R0, 0x37800000, 0x17 ;  /* 0x3780000000007811 */ /* 0x000fc800078eb8ff */
[----:B------:R-:W-:Y:S01]  /*19b40*/  LOP3.LUT R25, R0, R3, R25, 0xfe, !PT ;  /* 0x0000000300197212 */ /* 0x000fe200078efe19 */
[----:B------:R-:W-:Y:S06]  /*19b50*/  BRA `(.L_x_18092) ;  /* 0x0000000000947947 */ /* 0x000fec0003800000 */
.L_x_18104:
        /* <DEDUP_REMOVED lines=14> */
.L_x_18091:
        /* <DEDUP_REMOVED lines=16> */
.L_x_18113:
[----:B------:R-:W-:Y:S01]  /*19d40*/  IMAD.MOV.U32 R25, RZ, RZ, RZ ;  /* 0x000000ffff197224 */ /* 0x000fe200078e00ff */
[----:B------:R-:W-:Y:S06]  /*19d50*/  BRA `(.L_x_18092) ;  /* 0x0000000000147947 */ /* 0x000fec0003800000 */
.L_x_18112:
[----:B------:R-:W2:Y:S02]  /*19d60*/  LDG.E.64 R4, desc[UR36][R4.64] ;  /* 0x0000002404047981 */ /* 0x000ea4000c1e1b00 */
[----:B--2---:R0:W2:Y:S01]  /*19d70*/  I2F.U64 R25, R4 ;  /* 0x0000000400197312 */ /* 0x0040a20000301000 */
[----:B------:R-:W-:Y:S05]  /*19d80*/  BRA `(.L_x_18092) ;  /* 0x0000000000087947 */ /* 0x000fea0003800000 */
.L_x_18111:
[----:B------:R-:W2:Y:S02]  /*19d90*/  LDG.E R4, desc[UR36][R4.64] ;  /* 0x0000002404047981 */ /* 0x000ea4000c1e1900 */
[----:B--2---:R-:W-:-:S07]  /*19da0*/  I2FP.F32.U32 R25, R4 ;  /* 0x0000000400197245 */ /* 0x004fce0000201000 */
.L_x_18092:
[----:B------:R-:W-:Y:S05]  /*19db0*/  BSYNC B6 ;  /* 0x0000000000067941 */ /* 0x000fea0003800000 */
.L_x_18086:
        /* <DEDUP_REMOVED lines=19> */
.L_x_18118:
[----:B------:R-:W3:Y:S02]  /*19ef0*/  LDG.E.U8 R2, desc[UR36][R2.64] ;  /* 0x0000002402027981 */ /* 0x000ee4000c1e1100 */
[----:B---3--:R-:W-:Y:S01]  /*19f00*/  I2FP.F32.U32 R5, R2 ;  /* 0x0000000200057245 */ /* 0x008fe20000201000 */
[----:B------:R-:W-:Y:S06]  /*19f10*/  BRA `(.L_x_18120) ;  /* 0x0000000c002c7947 */ /* 0x000fec0003800000 */
.L_x_18117:
        /* <DEDUP_REMOVED lines=9> */
.L_x_18122:
[----:B------:R-:W3:Y:S02]  /*19fb0*/  LDG.E R2, desc[UR36][R2.64] ;  /* 0x0000002402027981 */ /* 0x000ee4000c1e1900 */
[----:B---3--:R-:W-:Y:S01]  /*19fc0*/  I2FP.F32.S32 R5, R2 ;  /* 0x0000000200057245 */ /* 0x008fe20000201400 */
[----:B------:R-:W-:Y:S06]  /*19fd0*/  BRA `(.L_x_18120) ;  /* 0x0000000800fc7947 */ /* 0x000fec0003800000 */
.L_x_18121:
[----:B------:R-:W3:Y:S02]  /*19fe0*/  LDG.E.U16 R2, desc[UR36][R2.64] ;  /* 0x0000002402027981 */ /* 0x000ee4000c1e1500 */
[----:B---3--:R0:W3:Y:S01]  /*19ff0*/  I2F.S16 R5, R2 ;  /* 0x0000000200057306 */ /* 0x0080e20000101400 */
[----:B------:R-:W-:Y:S05]  /*1a000*/  BRA `(.L_x_18120) ;  /* 0x0000000800f07947 */ /* 0x000fea0003800000 */
.L_x_18116:
        /* <DEDUP_REMOVED lines=8> */
.L_x_18124:
[----:B------:R-:W3:Y:S02]  /*1a090*/  LDG.E.U16 R2, desc[UR36][R2.64] ;  /* 0x0000002402027981 */ /* 0x000ee4000c1e1500 */
[----:B---3--:R-:W-:Y:S01]  /*1a0a0*/  HADD2.F32 R5, -RZ, R2.H0_H0 ;  /* 0x20000002ff057230 */ /* 0x008fe20000004100 */
[----:B------:R-:W-:Y:S06]  /*1a0b0*/  BRA `(.L_x_18120) ;  /* 0x0000000800c47947 */ /* 0x000fec0003800000 */
.L_x_18123:
        /* <DEDUP_REMOVED lines=8> */
.L_x_18126:
[----:B------:R-:W3:Y:S02]  /*1a140*/  LDG.E.U16 R2, desc[UR36][R2.64] ;  /* 0x0000002402027981 */ /* 0x000ee4000c1e1500 */
[----:B---3--:R-:W-:Y:S01]  /*1a150*/  HADD2.F32 R5, -RZ, R2.H0_H0 ;  /* 0x20000002ff057230 */ /* 0x008fe20000004100 */
[----:B------:R-:W-:Y:S06]  /*1a160*/  BRA `(.L_x_18120) ;  /* 0x0000000800987947 */ /* 0x000fec0003800000 */
.L_x_18125:
[----:B------:R-:W3:Y:S01]  /*1a170*/  LDG.E.64 R2, desc[UR36][R2.64] ;  /* 0x0000002402027981 */ /* 0x000ee2000c1e1b00 */
[----:B------:R-:W-:Y:S01]  /*1a180*/  UMOV UR4, 0xf0000000 ;  /* 0xf000000000047882 */ /* 0x000fe20000000000 */
[----:B------:R-:W-:Y:S01]  /*1a190*/  UMOV UR5, 0x380fffff ;  /* 0x380fffff00057882 */ /* 0x000fe20000000000 */
[----:B---3--:R-:W0:Y:S01]  /*1a1a0*/  F2F.F32.F64 R5, R2 ;  /* 0x0000000200057310 */ /* 0x008e220000301000 */
[----:B------:R-:W-:-:S14]  /*1a1b0*/  DSETP.GEU.AND P0, PT, |R2|, UR4, PT ;  /* 0x0000000402007e2a */ /* 0x000fdc000bf0e200 */
[----:B0-----:R-:W-:Y:S01]  /*1a1c0*/  @!P0 FMUL R5, R5, 1.175494350822287508e-38 ;  /* 0x0080000005058820 */ /* 0x001fe20000400000 */
[----:B------:R-:W-:Y:S06]  /*1a1d0*/  BRA `(.L_x_18120) ;  /* 0x00000008007c7947 */ /* 0x000fec0003800000 */
.L_x_18115:
        /* <DEDUP_REMOVED lines=12> */
.L_x_18129:
[----:B------:R-:W3:Y:S01]  /*1a2a0*/  LDG.E.64 R2, desc[UR36][R2.64] ;  /* 0x0000002402027981 */ /* 0x000ee2000c1e1b00 */
[----:B------:R-:W-:Y:S01]  /*1a2b0*/  UMOV UR4, 0xf0000000 ;  /* 0xf000000000047882 */ /* 0x000fe20000000000 */
[----:B------:R-:W-:Y:S01]  /*1a2c0*/  UMOV UR5, 0x380fffff ;  /* 0x380fffff00057882 */ /* 0x000fe20000000000 */
[----:B---3--:R-:W0:Y:S01]  /*1a2d0*/  F2F.F32.F64 R5, R2 ;  /* 0x0000000200057310 */ /* 0x008e220000301000 */
[----:B------:R-:W-:-:S14]  /*1a2e0*/  DSETP.GEU.AND P0, PT, |R2|, UR4, PT ;  /* 0x0000000402007e2a */ /* 0x000fdc000bf0e200 */
[----:B0-----:R-:W-:Y:S01]  /*1a2f0*/  @!P0 FMUL R5, R5, 1.175494350822287508e-38 ;  /* 0x0080000005058820 */ /* 0x001fe20000400000 */
[----:B------:R-:W-:Y:S06]  /*1a300*/  BRA `(.L_x_18120) ;  /* 0x0000000800307947 */ /* 0x000fec0003800000 */
.L_x_18128:
        /* <DEDUP_REMOVED lines=26> */
.L_x_18131:
        /* <DEDUP_REMOVED lines=13> */
.L_x_18130:
[----:B------:R-:W3:Y:S02]  /*1a580*/  LDG.E.U16 R2, desc[UR36][R2.64] ;  /* 0x0000002402027981 */ /* 0x000ee4000c1e1500 */
[----:B---3--:R-:W-:Y:S01]  /*1a590*/  IMAD.U32 R5, R2, 0x10000, RZ ;  /* 0x0001000002057824 */ /* 0x008fe200078e00ff */
[----:B------:R-:W-:Y:S06]  /*1a5a0*/  BRA `(.L_x_18120) ;  /* 0x0000000400887947 */ /* 0x000fec0003800000 */
.L_x_18127:
        /* <DEDUP_REMOVED lines=11> */
.L_x_18134:
        /* <DEDUP_REMOVED lines=20> */
.L_x_18136:
[----:B------:R-:W-:Y:S05]  /*1a7a0*/  BSYNC B0 ;  /* 0x0000000000007941 */ /* 0x000fea0003800000 */
.L_x_18135:
[----:B------:R-:W-:Y:S01]  /*1a7b0*/  IMAD.SHL.U32 R2, R2, 0x100000, RZ ;  /* 0x0010000002027824 */ /* 0x000fe200078e00ff */
[----:B------:R-:W-:-:S04]  /*1a7c0*/  LEA R5, R0, 0x3b800000, 0x17 ;  /* 0x3b80000000057811 */ /* 0x000fc800078eb8ff */
[----:B------:R-:W-:Y:S01]  /*1a7d0*/  LOP3.LUT R5, R5, R2, R4, 0xfe, !PT ;  /* 0x0000000205057212 */ /* 0x000fe200078efe04 */
[----:B------:R-:W-:Y:S06]  /*1a7e0*/  BRA `(.L_x_18120) ;  /* 0x0000000000f87947 */ /* 0x000fec0003800000 */
.L_x_18133:
        /* <DEDUP_REMOVED lines=20> */
.L_x_18138:
[----:B------:R-:W-:Y:S05]  /*1a930*/  BSYNC B0 ;  /* 0x0000000000007941 */ /* 0x000fea0003800000 */
.L_x_18137:
[----:B------:R-:W-:Y:S01]  /*1a940*/  IMAD.SHL.U32 R2, R2, 0x200000, RZ ;  /* 0x0020000002027824 */ /* 0x000fe200078e00ff */
[----:B------:R-:W-:-:S04]  /*1a950*/  LEA R5, R0, 0x37800000, 0x17 ;  /* 0x3780000000057811 */ /* 0x000fc800078eb8ff */
[----:B------:R-:W-:Y:S01]  /*1a960*/  LOP3.LUT R5, R5, R2, R4, 0xfe, !PT ;  /* 0x0000000205057212 */ /* 0x000fe200078efe04 */
[----:B------:R-:W-:Y:S06]  /*1a970*/  BRA `(.L_x_18120) ;  /* 0x0000000000947947 */ /* 0x000fec0003800000 */
.L_x_18132:
        /* <DEDUP_REMOVED lines=14> */
.L_x_18119:
        /* <DEDUP_REMOVED lines=16> */
.L_x_18141:
[----:B------:R-:W-:Y:S01]  /*1ab60*/  IMAD.MOV.U32 R5, RZ, RZ, RZ ;  /* 0x000000ffff057224 */ /* 0x000fe200078e00ff */
[----:B------:R-:W-:Y:S06]  /*1ab70*/  BRA `(.L_x_18120) ;  /* 0x0000000000147947 */ /* 0x000fec0003800000 */
.L_x_18140:
[----:B------:R-:W3:Y:S02]  /*1ab80*/  LDG.E.64 R2, desc[UR36][R2.64] ;  /* 0x0000002402027981 */ /* 0x000ee4000c1e1b00 */
[----:B---3--:R0:W3:Y:S01]  /*1ab90*/  I2F.U64 R5, R2 ;  /* 0x0000000200057312 */ /* 0x0080e20000301000 */
[----:B------:R-:W-:Y:S05]  /*1aba0*/  BRA `(.L_x_18120) ;  /* 0x0000000000087947 */ /* 0x000fea0003800000 */
.L_x_18139:
[----:B------:R-:W3:Y:S02]  /*1abb0*/  LDG.E R2, desc[UR36][R2.64] ;  /* 0x0000002402027981 */ /* 0x000ee4000c1e1900 */
[----:B---3--:R-:W-:-:S07]  /*1abc0*/  I2FP.F32.U32 R5, R2 ;  /* 0x0000000200057245 */ /* 0x008fce0000201000 */
.L_x_18120:
[----:B------:R-:W-:Y:S05]  /*1abd0*/  BSYNC B6 ;  /* 0x0000000000067941 */ /* 0x000fea0003800000 */
.L_x_18114:
[----:B------:R-:W0:Y:S01]  /*1abe0*/  LDC.U8 R4, c[0x0][0x6b8] ;  /* 0x0001ae00ff047b82 */ /* 0x000e220000000000 */
[----:B-1--45:R-:W-:Y:S01]  /*1abf0*/  FMUL.FTZ R0, R23, R23 ;  /* 0x0000001717007220 */ /* 0x032fe20000410000 */
[----:B------:R-:W-:Y:S01]  /*1ac00*/  ULDC UR4, c[0x0][0x6a8] ;  /* 0x0001aa0000047ab9 */ /* 0x000fe20000000800 */
[----:B------:R-:W-:Y:S01]  /*1ac10*/  FADD.FTZ R19, -R24, R19 ;  /* 0x0000001318137221 */ /* 0x000fe20000010100 */
[----:B---3--:R-:W-:Y:S01]  /*1ac20*/  FFMA.FTZ R5, -R5, UR4, R18 ;  /* 0x0000000405057c23 */ /* 0x008fe20008010112 */
[----:B--2---:R-:W-:Y:S01]  /*1ac30*/  FMUL.FTZ R0, R0, R25 ;  /* 0x0000001900007220 */ /* 0x004fe20000410000 */
[----:B------:R-:W-:-:S03]  /*1ac40*/  FMUL.FTZ R23, R23, R22 ;  /* 0x0000001617177220 */ /* 0x000fc60000410000 */
[----:B------:R-:W-:-:S04]  /*1ac50*/  FMUL.FTZ R0, R0, UR4 ;  /* 0x0000000400007c20 */ /* 0x000fc80008410000 */
[----:B------:R-:W-:-:S04]  /*1ac60*/  FFMA.FTZ R0, R0, -R19, R5 ;  /* 0x8000001300007223 */ /* 0x000fc80000010005 */
[----:B0-----:R-:W-:Y:S01]  /*1ac70*/  FMUL.FTZ R2, R0, R23 ;  /* 0x0000001700027220 */ /* 0x001fe20000410000 */
        /* <DEDUP_REMOVED lines=14> */
.L_x_18145:
[----:B------:R-:W0:Y:S02]  /*1ad60*/  F2I.S64.TRUNC R2, R2 ;  /* 0x0000000200027311 */ /* 0x000e24000020d900 */
[----:B0-----:R-:W-:-:S05]  /*1ad70*/  IMAD.MOV.U32 R5, RZ, RZ, R2 ;  /* 0x000000ffff057224 */ /* 0x001fca00078e0002 */
[----:B------:R0:W-:Y:S01]  /*1ad80*/  STG.E.U8 desc[UR36][R16.64], R5 ;  /* 0x0000000510007986 */ /* 0x0001e2000c101124 */
[----:B------:R-:W-:Y:S05]  /*1ad90*/  BRA `(.L_x_18147) ;  /* 0x0000000c00407947 */ /* 0x000fea0003800000 */
.L_x_18144:
        /* <DEDUP_REMOVED lines=9> */
.L_x_18149:
[----:B------:R-:W0:Y:S02]  /*1ae30*/  F2I.FTZ.TRUNC.NTZ R3, R2 ;  /* 0x0000000200037305 */ /* 0x000e24000021f100 */
[----:B0-----:R0:W-:Y:S01]  /*1ae40*/  STG.E desc[UR36][R16.64], R3 ;  /* 0x0000000310007986 */ /* 0x0011e2000c101924 */
[----:B------:R-:W-:Y:S05]  /*1ae50*/  BRA `(.L_x_18147) ;  /* 0x0000000c00107947 */ /* 0x000fea0003800000 */
.L_x_18148:
[----:B------:R-:W0:Y:S02]  /*1ae60*/  F2I.FTZ.TRUNC.NTZ R3, R2 ;  /* 0x0000000200037305 */ /* 0x000e24000021f100 */
[----:B0-----:R0:W-:Y:S01]  /*1ae70*/  STG.E.U16 desc[UR36][R16.64], R3 ;  /* 0x0000000310007986 */ /* 0x0011e2000c101524 */
[----:B------:R-:W-:Y:S05]  /*1ae80*/  BRA `(.L_x_18147) ;  /* 0x0000000c00047947 */ /* 0x000fea0003800000 */
.L_x_18143:
        /* <DEDUP_REMOVED lines=8> */
.L_x_18151:
[----:B------:R-:W-:-:S05]  /*1af10*/  F2FP.F16.F32.PACK_AB R2, RZ, R2 ;  /* 0x00000002ff02723e */ /* 0x000fca00000000ff */
[----:B------:R0:W-:Y:S01]  /*1af20*/  STG.E.U16 desc[UR36][R16.64], R2 ;  /* 0x0000000210007986 */ /* 0x0001e2000c101524 */
[----:B------:R-:W-:Y:S05]  /*1af30*/  BRA `(.L_x_18147) ;  /* 0x0000000800d87947 */ /* 0x000fea0003800000 */
.L_x_18150:
        /* <DEDUP_REMOVED lines=9> */
.L_x_18153:
[----:B------:R-:W-:-:S04]  /*1afd0*/  F2FP.F16.F32.PACK_AB R3, RZ, R2 ;  /* 0x00000002ff03723e */ /* 0x000fc800000000ff */
[----:B------:R-:W-:-:S05]  /*1afe0*/  PRMT R3, R3, 0x5410, RZ ;  /* 0x0000541003037816 */ /* 0x000fca00000000ff */
[----:B------:R0:W-:Y:S01]  /*1aff0*/  STG.E desc[UR36][R16.64], R3 ;  /* 0x0000000310007986 */ /* 0x0001e2000c101924 */
[----:B------:R-:W-:Y:S05]  /*1b000*/  BRA `(.L_x_18147) ;  /* 0x0000000800a47947 */ /* 0x000fea0003800000 */
.L_x_18152:
[----:B------:R-:W-:-:S06]  /*1b010*/  FMUL.FTZ R2, R2, 1 ;  /* 0x3f80000002027820 */ /* 0x000fcc0000410000 */
[----:B------:R-:W0:Y:S02]  /*1b020*/  F2F.F64.F32 R2, R2 ;  /* 0x0000000200027310 */ /* 0x000e240000201800 */
[----:B0-----:R0:W-:Y:S01]  /*1b030*/  STG.E.64 desc[UR36][R16.64], R2 ;  /* 0x0000000210007986 */ /* 0x0011e2000c101b24 */
[----:B------:R-:W-:Y:S05]  /*1b040*/  BRA `(.L_x_18147) ;  /* 0x0000000800947947 */ /* 0x000fea0003800000 */
.L_x_18142:
        /* <DEDUP_REMOVED lines=12> */
.L_x_18156:
[----:B------:R-:W-:Y:S01]  /*1b110*/  FMUL.FTZ R4, R2, 1 ;  /* 0x3f80000002047820 */ /* 0x000fe20000410000 */
[----:B------:R-:W-:-:S05]  /*1b120*/  CS2R R6, SRZ ;  /* 0x0000000000067805 */ /* 0x000fca000001ff00 */
[----:B------:R-:W0:Y:S02]  /*1b130*/  F2F.F64.F32 R4, R4 ;  /* 0x0000000400047310 */ /* 0x000e240000201800 */
[----:B0-----:R0:W-:Y:S01]  /*1b140*/  STG.E.128 desc[UR36][R16.64], R4 ;  /* 0x0000000410007986 */ /* 0x0011e2000c101d24 */
[----:B------:R-:W-:Y:S05]  /*1b150*/  BRA `(.L_x_18147) ;  /* 0x0000000800507947 */ /* 0x000fea0003800000 */
.L_x_18155:
        /* <DEDUP_REMOVED lines=20> */
.L_x_18160:
[----:B------:R-:W-:Y:S05]  /*1b2a0*/  BSYNC B0 ;  /* 0x0000000000007941 */ /* 0x000fea0003800000 */
.L_x_18159:
[----:B------:R-:W-:-:S05]  /*1b2b0*/  LOP3.LUT R5, R0, R5, RZ, 0xfc, !PT ;  /* 0x0000000500057212 */ /* 0x000fca00078efcff */
[----:B------:R0:W-:Y:S01]  /*1b2c0*/  STG.E.U8 desc[UR36][R16.64], R5 ;  /* 0x0000000510007986 */ /* 0x0001e2000c101124 */
[----:B------:R-:W-:Y:S05]  /*1b2d0*/  BRA `(.L_x_18147) ;  /* 0x0000000400f07947 */ /* 0x000fea0003800000 */
.L_x_18158:
        /* <DEDUP_REMOVED lines=12> */
.L_x_18162:
[----:B------:R-:W-:Y:S01]  /*1b3a0*/  IMAD.MOV.U32 R0, RZ, RZ, 0x7f ;  /* 0x0000007fff007424 */ /* 0x000fe200078e00ff */
[----:B------:R-:W-:-:S04]  /*1b3b0*/  ISETP.GT.U32.AND P0, PT, R4, 0x7f800000, PT ;  /* 0x7f8000000400780c */ /* 0x000fc80003f04070 */
[----:B------:R-:W-:-:S09]  /*1b3c0*/  SEL R0, R0, 0x7c, P0 ;  /* 0x0000007c00007807 */ /* 0x000fd20000000000 */
.L_x_18163:
[----:B------:R-:W-:Y:S05]  /*1b3d0*/  BSYNC B0 ;  /* 0x0000000000007941 */ /* 0x000fea0003800000 */
.L_x_18161:
[----:B------:R-:W-:-:S04]  /*1b3e0*/  LOP3.LUT R2, R2, 0x80000000, RZ, 0xc0, !PT ;  /* 0x8000000002027812 */ /* 0x000fc800078ec0ff */
[----:B------:R-:W-:-:S04]  /*1b3f0*/  SHF.R.U32.HI R3, RZ, 0x18, R2 ;  /* 0x00000018ff037819 */ /* 0x000fc80000011602 */
[----:B------:R-:W-:-:S05]  /*1b400*/  LOP3.LUT R3, R0, R3, RZ, 0xfc, !PT ;  /* 0x0000000300037212 */ /* 0x000fca00078efcff */
[----:B------:R0:W-:Y:S01]  /*1b410*/  STG.E.U8 desc[UR36][R16.64], R3 ;  /* 0x0000000310007986 */ /* 0x0001e2000c101124 */
[----:B------:R-:W-:Y:S05]  /*1b420*/  BRA `(.L_x_18147) ;  /* 0x00000004009c7947 */ /* 0x000fea0003800000 */
.L_x_18157:
[----:B------:R-:W-:-:S05]  /*1b430*/  F2FP.BF16.F32.PACK_AB R2, RZ, R2 ;  /* 0x00000002ff02723e */ /* 0x000fca00000010ff */
[----:B------:R0:W-:Y:S01]  /*1b440*/  STG.E.U16 desc[UR36][R16.64], R2 ;  /* 0x0000000210007986 */ /* 0x0001e2000c101524 */
[----:B------:R-:W-:Y:S05]  /*1b450*/  BRA `(.L_x_18147) ;  /* 0x0000000400907947 */ /* 0x000fea0003800000 */
.L_x_18154:
        /* <DEDUP_REMOVED lines=11> */
.L_x_18166:
        /* <DEDUP_REMOVED lines=16> */
.L_x_18169:
[----:B------:R-:W-:-:S04]  /*1b610*/  LOP3.LUT R2, R2, 0x80000000, RZ, 0xc0, !PT ;  /* 0x8000000002027812 */ /* 0x000fc800078ec0ff */
[----:B------:R-:W-:-:S04]  /*1b620*/  SHF.R.U32.HI R3, RZ, 0x18, R2 ;  /* 0x00000018ff037819 */ /* 0x000fc80000011602 */
[----:B------:R-:W-:-:S04]  /*1b630*/  LOP3.LUT R0, R0, R3, RZ, 0xfc, !PT ;  /* 0x0000000300007212 */ /* 0x000fc800078efcff */
[----:B------:R-:W-:-:S07]  /*1b640*/  PRMT R8, R0, 0x7610, R8 ;  /* 0x0000761000087816 */ /* 0x000fce0000000008 */
.L_x_18168:
[----:B------:R-:W-:Y:S05]  /*1b650*/  BSYNC B0 ;  /* 0x0000000000007941 */ /* 0x000fea0003800000 */
.L_x_18167:
[----:B------:R0:W-:Y:S01]  /*1b660*/  STG.E.U8 desc[UR36][R16.64], R8 ;  /* 0x0000000810007986 */ /* 0x0001e2000c101124 */
[----:B------:R-:W-:Y:S05]  /*1b670*/  BRA `(.L_x_18147) ;  /* 0x0000000400087947 */ /* 0x000fea0003800000 */
.L_x_18165:
        /* <DEDUP_REMOVED lines=16> */
.L_x_18172:
[----:B------:R-:W-:-:S04]  /*1b780*/  LOP3.LUT R2, R2, 0x80000000, RZ, 0xc0, !PT ;  /* 0x8000000002027812 */ /* 0x000fc800078ec0ff */
[----:B------:R-:W-:-:S04]  /*1b790*/  SHF.R.U32.HI R3, RZ, 0x18, R2 ;  /* 0x00000018ff037819 */ /* 0x000fc80000011602 */
[----:B------:R-:W-:-:S04]  /*1b7a0*/  LOP3.LUT R0, R0, R3, RZ, 0xfc, !PT ;  /* 0x0000000300007212 */ /* 0x000fc800078efcff */
[----:B------:R-:W-:-:S07]  /*1b7b0*/  PRMT R8, R0, 0x7610, R8 ;  /* 0x0000761000087816 */ /* 0x000fce0000000008 */
.L_x_18171:
[----:B------:R-:W-:Y:S05]  /*1b7c0*/  BSYNC B0 ;  /* 0x0000000000007941 */ /* 0x000fea0003800000 */
.L_x_18170:
[----:B------:R3:W-:Y:S01]  /*1b7d0*/  STG.E.U8 desc[UR36][R16.64], R8 ;  /* 0x0000000810007986 */ /* 0x0007e2000c101124 */
[----:B------:R-:W-:Y:S05]  /*1b7e0*/  BRA `(.L_x_18147) ;  /* 0x0000000000ac7947 */ /* 0x000fea0003800000 */
.L_x_18164:
        /* <DEDUP_REMOVED lines=21> */
.L_x_18146:
        /* <DEDUP_REMOVED lines=16> */
.L_x_18175:
[----:B------:R-:W-:Y:S05]  /*1ba40*/  BRA `(.L_x_18147) ;  /* 0x0000000000147947 */ /* 0x000fea0003800000 */
.L_x_18174:
[----:B------:R-:W0:Y:S02]  /*1ba50*/  F2I.U64.TRUNC R2, R2 ;  /* 0x0000000200027311 */ /* 0x000e24000020d800 */
[----:B0-----:R2:W-:Y:S01]  /*1ba60*/  STG.E.64 desc[UR36][R16.64], R2 ;  /* 0x0000000210007986 */ /* 0x0015e2000c101b24 */
[----:B------:R-:W-:Y:S05]  /*1ba70*/  BRA `(.L_x_18147) ;  /* 0x0000000000087947 */ /* 0x000fea0003800000 */
.L_x_18173:
[----:B------:R-:W0:Y:S02]  /*1ba80*/  F2I.FTZ.U32.TRUNC.NTZ R3, R2 ;  /* 0x0000000200037305 */ /* 0x000e24000021f000 */
[----:B0-----:R0:W-:Y:S02]  /*1ba90*/  STG.E desc[UR36][R16.64], R3 ;  /* 0x0000000310007986 */ /* 0x0011e4000c101924 */
.L_x_18147:
[----:B------:R-:W-:-:S07]  /*1baa0*/  VIADD R29, R29, 0x80 ;  /* 0x000000801d1d7836 */ /* 0x000fce0000000000 */
.L_x_17944:
[----:B------:R-:W-:Y:S05]  /*1bab0*/  BSYNC B7 ;  /* 0x0000000000077941 */ /* 0x000fea0003800000 */
.L_x_17943:
[----:B------:R-:W-:Y:S02]  /*1bac0*/  ULDC UR4, c[0x0][0x210] ;  /* 0x0000840000047ab9 */ /* 0x000fe40000000800 */
[----:B------:R-:W-:-:S13]  /*1bad0*/  ISETP.GE.AND P0, PT, R29, UR4, PT ;  /* 0x000000041d007c0c */ /* 0x000fda000bf06270 */
[----:B------:R-:W-:Y:S05]  /*1bae0*/  @P0 EXIT ;  /* 0x000000000000094d */ /* 0x000fea0003800000 */
[----:B0-----:R-:W0:Y:S01]  /*1baf0*/  LDC R6, c[0x0][0x218] ;  /* 0x00008600ff067b82 */ /* 0x001e220000000800 */
[----:B------:R-:W-:Y:S02]  /*1bb00*/  CS2R R24, SRZ ;  /* 0x0000000000187805 */ /* 0x000fe4000001ff00 */
[----:B------:R-:W-:Y:S02]  /*1bb10*/  CS2R R22, SRZ ;  /* 0x0000000000167805 */ /* 0x000fe4000001ff00 */
[----:B------:R-:W-:Y:S01]  /*1bb20*/  CS2R R18, SRZ ;  /* 0x0000000000127805 */ /* 0x000fe2000001ff00 */
        /* <DEDUP_REMOVED lines=527> */
.L_x_18176:
        /* <DEDUP_REMOVED lines=22> */
.L_x_18181:
[----:B------:R-:W2:Y:S02]  /*1dd80*/  LDG.E.U8 R2, desc[UR36][R2.64] ;  /* 0x0000002402027981 */ /* 0x000ea4000c1e1100 */
[----:B--2---:R-:W-:Y:S01]  /*1dd90*/  I2FP.F32.U32 R26, R2 ;  /* 0x00000002001a7245 */ /* 0x004fe20000201000 */
[----:B------:R-:W-:Y:S06]  /*1dda0*/  BRA `(.L_x_18183) ;  /* 0x0000000c002c7947 */ /* 0x000fec0003800000 */
.L_x_18180:
        /* <DEDUP_REMOVED lines=9> */
.L_x_18185:
[----:B------:R-:W2:Y:S02]  /*1de40*/  LDG.E R2, desc[UR36][R2.64] ;  /* 0x0000002402027981 */ /* 0x000ea4000c1e1900 */
[----:B--2---:R-:W-:Y:S01]  /*1de50*/  I2FP.F32.S32 R26, R2 ;  /* 0x00000002001a7245 */ /* 0x004fe20000201400 */
[----:B------:R-:W-:Y:S06]  /*1de60*/  BRA `(.L_x_18183) ;  /* 0x0000000800fc7947 */ /* 0x000fec0003800000 */
.L_x_18184:
[----:B------:R-:W2:Y:S02]  /*1de70*/  LDG.E.U16 R2, desc[UR36][R2.64] ;  /* 0x0000002402027981 */ /* 0x000ea4000c1e1500 */
[----:B--2---:R0:W1:Y:S01]  /*1de80*/  I2F.S16 R26, R2 ;  /* 0x00000002001a7306 */ /* 0x0040620000101400 */
[----:B------:R-:W-:Y:S05]  /*1de90*/  BRA `(.L_x_18183) ;  /* 0x0000000800f07947 */ /* 0x000fea0003800000 */
.L_x_18179:
        /* <DEDUP_REMOVED lines=8> */
.L_x_18187:
[----:B------:R-:W2:Y:S02]  /*1df20*/  LDG.E.U16 R2, desc[UR36][R2.64] ;  /* 0x0000002402027981 */ /* 0x000ea4000c1e1500 */
[----:B--2---:R-:W-:Y:S01]  /*1df30*/  HADD2.F32 R26, -RZ, R2.H0_H0 ;  /* 0x20000002ff1a7230 */ /* 0x004fe20000004100 */
[----:B------:R-:W-:Y:S06]  /*1df40*/  BRA `(.L_x_18183) ;  /* 0x0000000800c47947 */ /* 0x000fec0003800000 */
.L_x_18186:
        /* <DEDUP_REMOVED lines=8> */
.L_x_18189:
[----:B------:R-:W2:Y:S02]  /*1dfd0*/  LDG.E.U16 R2, desc[UR36][R2.64] ;  /* 0x0000002402027981 */ /* 0x000ea4000c1e1500 */
[----:B--2---:R-:W-:Y:S01]  /*1dfe0*/  HADD2.F32 R26, -RZ, R2.H0_H0 ;  /* 0x20000002ff1a7230 */ /* 0x004fe20000004100 */
[----:B------:R-:W-:Y:S06]  /*1dff0*/  BRA `(.L_x_18183) ;  /* 0x0000000800987947 */ /* 0x000fec0003800000 */
.L_x_18188:
[----:B------:R-:W2:Y:S01]  /*1e000*/  LDG.E.64 R2, desc[UR36][R2.64] ;  /* 0x0000002402027981 */ /* 0x000ea2000c1e1b00 */
[----:B------:R-:W-:Y:S01]  /*1e010*/  UMOV UR4, 0xf0000000 ;  /* 0xf000000000047882 */ /* 0x000fe20000000000 */
[----:B------:R-:W-:Y:S01]  /*1e020*/  UMOV UR5, 0x380fffff ;  /* 0x380fffff00057882 */ /* 0x000fe20000000000 */
[----:B--2---:R-:W0:Y:S01]  /*1e030*/  F2F.F32.F64 R26, R2 ;  /* 0x00000002001a7310 */ /* 0x004e220000301000 */
[----:B------:R-:W-:-:S14]  /*1e040*/  DSETP.GEU.AND P0, PT, |R2|, UR4, PT ;  /* 0x0000000402007e2a */ /* 0x000fdc000bf0e200 */
[----:B0-----:R-:W-:Y:S01]  /*1e050*/  @!P0 FMUL R26, R26, 1.175494350822287508e-38 ;  /* 0x008000001a1a8820 */ /* 0x001fe20000400000 */
[----:B------:R-:W-:Y:S06]  /*1e060*/  BRA `(.L_x_18183) ;  /* 0x00000008007c7947 */ /* 0x000fec0003800000 */
.L_x_18178:
        /* <DEDUP_REMOVED lines=12> */
.L_x_18192:
[----:B------:R-:W2:Y:S01]  /*1e130*/  LDG.E.64 R2, desc[UR36][R2.64] ;  /* 0x0000002402027981 */ /* 0x000ea2000c1e1b00 */
[----:B------:R-:W-:Y:S01]  /*1e140*/  UMOV UR4, 0xf0000000 ;  /* 0xf000000000047882 */ /* 0x000fe20000000000 */
[----:B------:R-:W-:Y:S01]  /*1e150*/  UMOV UR5, 0x380fffff ;  /* 0x380fffff00057882 */ /* 0x000fe20000000000 */
[----:B--2---:R-:W0:Y:S01]  /*1e160*/  F2F.F32.F64 R26, R2 ;  /* 0x00000002001a7310 */ /* 0x004e220000301000 */
[----:B------:R-:W-:-:S14]  /*1e170*/  DSETP.GEU.AND P0, PT, |R2|, UR4, PT ;  /* 0x0000000402007e2a */ /* 0x000fdc000bf0e200 */
[----:B0-----:R-:W-:Y:S01]  /*1e180*/  @!P0 FMUL R26, R26, 1.175494350822287508e-38 ;  /* 0x008000001a1a8820 */ /* 0x001fe20000400000 */
[----:B------:R-:W-:Y:S06]  /*1e190*/  BRA `(.L_x_18183) ;  /* 0x0000000800307947 */ /* 0x000fec0003800000 */
.L_x_18191:
        /* <DEDUP_REMOVED lines=26> */
.L_x_18194:
        /* <DEDUP_REMOVED lines=13> */
.L_x_18193:
[----:B------:R-:W2:Y:S02]  /*1e410*/  LDG.E.U16 R2, desc[UR36][R2.64] ;  /* 0x0000002402027981 */ /* 0x000ea4000c1e1500 */
[----:B--2---:R-:W-:Y:S01]  /*1e420*/  IMAD.U32 R26, R2, 0x10000, RZ ;  /* 0x00010000021a7824 */ /* 0x004fe200078e00ff */
[----:B------:R-:W-:Y:S06]  /*1e430*/  BRA `(.L_x_18183) ;  /* 0x0000000400887947 */ /* 0x000fec0003800000 */
.L_x_18190:
        /* <DEDUP_REMOVED lines=11> */
.L_x_18197:
        /* <DEDUP_REMOVED lines=20> */
.L_x_18199:
[----:B------:R-:W-:Y:S05]  /*1e630*/  BSYNC B0 ;  /* 0x0000000000007941 */ /* 0x000fea0003800000 */
.L_x_18198:
[----:B------:R-:W-:Y:S01]  /*1e640*/  IMAD.SHL.U32 R2, R2, 0x100000, RZ ;  /* 0x0010000002027824 */ /* 0x000fe200078e00ff */
[----:B------:R-:W-:-:S04]  /*1e650*/  LEA R3, R0, 0x3b800000, 0x17 ;  /* 0x3b80000000037811 */ /* 0x000fc800078eb8ff */
[----:B------:R-:W-:Y:S01]  /*1e660*/  LOP3.LUT R26, R3, R2, R26, 0xfe, !PT ;  /* 0x00000002031a7212 */ /* 0x000fe200078efe1a */
[----:B------:R-:W-:Y:S06]  /*1e670*/  BRA `(.L_x_18183) ;  /* 0x0000000000f87947 */ /* 0x000fec0003800000 */
.L_x_18196:
        /* <DEDUP_REMOVED lines=20> */
.L_x_18201:
[----:B------:R-:W-:Y:S05]  /*1e7c0*/  BSYNC B0 ;  /* 0x0000000000007941 */ /* 0x000fea0003800000 */
.L_x_18200:
[----:B------:R-:W-:Y:S01]  /*1e7d0*/  IMAD.SHL.U32 R2, R2, 0x200000, RZ ;  /* 0x0020000002027824 */ /* 0x000fe200078e00ff */
[----:B------:R-:W-:-:S04]  /*1e7e0*/  LEA R3, R0, 0x37800000, 0x17 ;  /* 0x3780000000037811 */ /* 0x000fc800078eb8ff */
[----:B------:R-:W-:Y:S01]  /*1e7f0*/  LOP3.LUT R26, R3, R2, R26, 0xfe, !PT ;  /* 0x00000002031a7212 */ /* 0x000fe200078efe1a */
[----:B------:R-:W-:Y:S06]  /*1e800*/  BRA `(.L_x_18183) ;  /* 0x0000000000947947 */ /* 0x000fec0003800000 */
.L_x_18195:
        /* <DEDUP_REMOVED lines=14> */
.L_x_18182:
        /* <DEDUP_REMOVED lines=16> */
.L_x_18204:
[----:B------:R-:W-:Y:S01]  /*1e9f0*/  IMAD.MOV.U32 R26, RZ, RZ, RZ ;  /* 0x000000ffff1a7224 */ /* 0x000fe200078e00ff */
[----:B------:R-:W-:Y:S06]  /*1ea00*/  BRA `(.L_x_18183) ;  /* 0x0000000000147947 */ /* 0x000fec0003800000 */
.L_x_18203:
[----:B------:R-:W2:Y:S02]  /*1ea10*/  LDG.E.64 R26, desc[UR36][R2.64] ;  /* 0x00000024021a7981 */ /* 0x000ea4000c1e1b00 */
[----:B--2---:R0:W1:Y:S01]  /*1ea20*/  I2F.U64 R26, R26 ;  /* 0x0000001a001a7312 */ /* 0x0040620000301000 */
[----:B------:R-:W-:Y:S05]  /*1ea30*/  BRA `(.L_x_18183) ;  /* 0x0000000000087947 */ /* 0x000fea0003800000 */
.L_x_18202:
[----:B------:R-:W2:Y:S02]  /*1ea40*/  LDG.E R2, desc[UR36][R2.64] ;  /* 0x0000002402027981 */ /* 0x000ea4000c1e1900 */
[----:B--2---:R-:W-:-:S07]  /*1ea50*/  I2FP.F32.U32 R26, R2 ;  /* 0x00000002001a7245 */ /* 0x004fce0000201000 */
.L_x_18183:
[----:B------:R-:W-:Y:S05]  /*1ea60*/  BSYNC B6 ;  /* 0x0000000000067941 */ /* 0x000fea0003800000 */
.L_x_18177:
        /* <DEDUP_REMOVED lines=19> */
.L_x_18209:
[----:B------:R-:W2:Y:S02]  /*1eba0*/  LDG.E.U8 R2, desc[UR36][R2.64] ;  /* 0x0000002402027981 */ /* 0x000ea4000c1e1100 */
[----:B--2---:R-:W-:Y:S01]  /*1ebb0*/  I2FP.F32.U32 R25, R2 ;  /* 0x0000000200197245 */ /* 0x004fe20000201000 */
[----:B------:R-:W-:Y:S06]  /*1ebc0*/  BRA `(.L_x_18211) ;  /* 0x0000000c002c7947 */ /* 0x000fec0003800000 */
.L_x_18208:
        /* <DEDUP_REMOVED lines=9> */
.L_x_18213:
[----:B------:R-:W2:Y:S02]  /*1ec60*/  LDG.E R2, desc[UR36][R2.64] ;  /* 0x0000002402027981 */ /* 0x000ea4000c1e1900 */
[----:B--2---:R-:W-:Y:S01]  /*1ec70*/  I2FP.F32.S32 R25, R2 ;  /* 0x0000000200197245 */ /* 0x004fe20000201400 */
[----:B------:R-:W-:Y:S06]  /*1ec80*/  BRA `(.L_x_18211) ;  /* 0x0000000800fc7947 */ /* 0x000fec0003800000 */
.L_x_18212:
[----:B------:R-:W2:Y:S02]  /*1ec90*/  LDG.E.U16 R2, desc[UR36][R2.64] ;  /* 0x0000002402027981 */ /* 0x000ea4000c1e1500 */
[----:B--2---:R0:W1:Y:S01]  /*1eca0*/  I2F.S16 R25, R2 ;  /* 0x0000000200197306 */ /* 0x0040620000101400 */
[----:B------:R-:W-:Y:S05]  /*1ecb0*/  BRA `(.L_x_18211) ;  /* 0x0000000800f07947 */ /* 0x000fea0003800000 */
.L_x_18207:
        /* <DEDUP_REMOVED lines=8> */
.L_x_18215:
[----:B------:R-:W2:Y:S02]  /*1ed40*/  LDG.E.U16 R2, desc[UR36][R2.64] ;  /* 0x0000002402027981 */ /* 0x000ea4000c1e1500 */
[----:B--2---:R-:W-:Y:S01]  /*1ed50*/  HADD2.F32 R25, -RZ, R2.H0_H0 ;  /* 0x20000002ff197230 */ /* 0x004fe20000004100 */
[----:B------:R-:W-:Y:S06]  /*1ed60*/  BRA `(.L_x_18211) ;  /* 0x0000000800c47947 */ /* 0x000fec0003800000 */
.L_x_18214:
        /* <DEDUP_REMOVED lines=8> */
.L_x_18217:
[----:B------:R-:W2:Y:S02]  /*1edf0*/  LDG.E.U16 R2, desc[UR36][R2.64] ;  /* 0x0000002402027981 */ /* 0x000ea4000c1e1500 */
[----:B--2---:R-:W-:Y:S01]  /*1ee00*/  HADD2.F32 R25, -RZ, R2.H0_H0 ;  /* 0x20000002ff197230 */ /* 0x004fe20000004100 */
[----:B------:R-:W-:Y:S06]  /*1ee10*/  BRA `(.L_x_18211) ;  /* 0x0000000800987947 */ /* 0x000fec0003800000 */
.L_x_18216:
[----:B------:R-:W2:Y:S01]  /*1ee20*/  LDG.E.64 R2, desc[UR36][R2.64] ;  /* 0x0000002402027981 */ /* 0x000ea2000c1e1b00 */
[----:B------:R-:W-:Y:S01]  /*1ee30*/  UMOV UR4, 0xf0000000 ;  /* 0xf000000000047882 */ /* 0x000fe20000000000 */
[----:B------:R-:W-:Y:S01]  /*1ee40*/  UMOV UR5, 0x380fffff ;  /* 0x380fffff00057882 */ /* 0x000fe20000000000 */
[----:B--2---:R-:W0:Y:S01]  /*1ee50*/  F2F.F32.F64 R25, R2 ;  /* 0x0000000200197310 */ /* 0x004e220000301000 */
[----:B------:R-:W-:-:S14]  /*1ee60*/  DSETP.GEU.AND P0, PT, |R2|, UR4, PT ;  /* 0x0000000402007e2a */ /* 0x000fdc000bf0e200 */
[----:B0-----:R-:W-:Y:S01]  /*1ee70*/  @!P0 FMUL R25, R25, 1.175494350822287508e-38 ;  /* 0x0080000019198820 */ /* 0x001fe20000400000 */
[----:B------:R-:W-:Y:S06]  /*1ee80*/  BRA `(.L_x_18211) ;  /* 0x00000008007c7947 */ /* 0x000fec0003800000 */
.L_x_18206:
        /* <DEDUP_REMOVED lines=12> */
.L_x_18220:
[----:B------:R-:W2:Y:S01]  /*1ef50*/  LDG.E.64 R2, desc[UR36][R2.64] ;  /* 0x0000002402027981 */ /* 0x000ea2000c1e1b00 */
[----:B------:R-:W-:Y:S01]  /*1ef60*/  UMOV UR4, 0xf0000000 ;  /* 0xf000000000047882 */ /* 0x000fe20000000000 */
[----:B------:R-:W-:Y:S01]  /*1ef70*/  UMOV UR5, 0x380fffff ;  /* 0x380fffff00057882 */ /* 0x000fe20000000000 */
[----:B--2---:R-:W0:Y:S01]  /*1ef80*/  F2F.F32.F64 R25, R2 ;  /* 0x0000000200197310 */ /* 0x004e220000301000 */
[----:B------:R-:W-:-:S14]  /*1ef90*/  DSETP.GEU.AND P0, PT, |R2|, UR4, PT ;  /* 0x0000000402007e2a */ /* 0x000fdc000bf0e200 */
[----:B0-----:R-:W-:Y:S01]  /*1efa0*/  @!P0 FMUL R25, R25, 1.175494350822287508e-38 ;  /* 0x0080000019198820 */ /* 0x001fe20000400000 */
[----:B------:R-:W-:Y:S06]  /*1efb0*/  BRA `(.L_x_18211) ;  /* 0x0000000800307947 */ /* 0x000fec0003800000 */
.L_x_18219:
        /* <DEDUP_REMOVED lines=26> */
.L_x_18222:
        /* <DEDUP_REMOVED lines=13> */
.L_x_18221:
[----:B------:R-:W2:Y:S02]  /*1f230*/  LDG.E.U16 R2, desc[UR36][R2.64] ;  /* 0x0000002402027981 */ /* 0x000ea4000c1e1500 */
[----:B--2---:R-:W-:Y:S01]  /*1f240*/  IMAD.U32 R25, R2, 0x10000, RZ ;  /* 0x0001000002197824 */ /* 0x004fe200078e00ff */
[----:B------:R-:W-:Y:S06]  /*1f250*/  BRA `(.L_x_18211) ;  /* 0x0000000400887947 */ /* 0x000fec0003800000 */
.L_x_18218:
        /* <DEDUP_REMOVED lines=11> */
.L_x_18225:
        /* <DEDUP_REMOVED lines=20> */
.L_x_18227:
[----:B------:R-:W-:Y:S05]  /*1f450*/  BSYNC B0 ;  /* 0x0000000000007941 */ /* 0x000fea0003800000 */
.L_x_18226:
[----:B------:R-:W-:Y:S01]  /*1f460*/  IMAD.SHL.U32 R2, R2, 0x100000, RZ ;  /* 0x0010000002027824 */ /* 0x000fe200078e00ff */
[----:B------:R-:W-:-:S04]  /*1f470*/  LEA R0, R0, 0x3b800000, 0x17 ;  /* 0x3b80000000007811 */ /* 0x000fc800078eb8ff */
[----:B------:R-:W-:Y:S01]  /*1f480*/  LOP3.LUT R25, R0, R2, R25, 0xfe, !PT ;  /* 0x0000000200197212 */ /* 0x000fe200078efe19 */
[----:B------:R-:W-:Y:S06]  /*1f490*/  BRA `(.L_x_18211) ;  /* 0x0000000000f87947 */ /* 0x000fec0003800000 */
.L_x_18224:
        /* <DEDUP_REMOVED lines=20> */
.L_x_18229:
[----:B------:R-:W-:Y:S05]  /*1f5e0*/  BSYNC B0 ;  /* 0x0000000000007941 */ /* 0x000fea0003800000 */
.L_x_18228:
[----:B------:R-:W-:Y:S01]  /*1f5f0*/  IMAD.SHL.U32 R2, R2, 0x200000, RZ ;  /* 0x0020000002027824 */ /* 0x000fe200078e00ff */
[----:B------:R-:W-:-:S04]  /*1f600*/  LEA R0, R0, 0x37800000, 0x17 ;  /* 0x3780000000007811 */ /* 0x000fc800078eb8ff */
[----:B------:R-:W-:Y:S01]  /*1f610*/  LOP3.LUT R25, R0, R2, R25, 0xfe, !PT ;  /* 0x0000000200197212 */ /* 0x000fe200078efe19 */
[----:B------:R-:W-:Y:S06]  /*1f620*/  BRA `(.L_x_18211) ;  /* 0x0000000000947947 */ /* 0x000fec0003800000 */
.L_x_18223:
        /* <DEDUP_REMOVED lines=14> */
.L_x_18210:
        /* <DEDUP_REMOVED lines=16> */
.L_x_18232:
[----:B------:R-:W-:Y:S01]  /*1f810*/  IMAD.MOV.U32 R25, RZ, RZ, RZ ;  /* 0x000000ffff197224 */ /* 0x000fe200078e00ff */
[----:B------:R-:W-:Y:S06]  /*1f820*/  BRA `(.L_x_18211) ;  /* 0x0000000000147947 */ /* 0x000fec0003800000 */
.L_x_18231:
[----:B------:R-:W2:Y:S02]  /*1f830*/  LDG.E.64 R2, desc[UR36][R2.64] ;  /* 0x0000002402027981 */ /* 0x000ea4000c1e1b00 */
[----:B--2---:R0:W1:Y:S01]  /*1f840*/  I2F.U64 R25, R2 ;  /* 0x0000000200197312 */ /* 0x0040620000301000 */
[----:B------:R-:W-:Y:S05]  /*1f850*/  BRA `(.L_x_18211) ;  /* 0x0000000000087947 */ /* 0x000fea0003800000 */
.L_x_18230:
[----:B------:R-:W2:Y:S02]  /*1f860*/  LDG.E R2, desc[UR36][R2.64] ;  /* 0x0000002402027981 */ /* 0x000ea4000c1e1900 */
[----:B--2---:R-:W-:-:S07]  /*1f870*/  I2FP.F32.U32 R25, R2 ;  /* 0x0000000200197245 */ /* 0x004fce0000201000 */
.L_x_18211:
[----:B------:R-:W-:Y:S05]  /*1f880*/  BSYNC B6 ;  /* 0x0000000000067941 */ /* 0x000fea0003800000 */
.L_x_18205:
        /* <DEDUP_REMOVED lines=19> */
.L_x_18237:
[----:B------:R-:W2:Y:S02]  /*1f9c0*/  LDG.E.U8 R2, desc[UR36][R2.64] ;  /* 0x0000002402027981 */ /* 0x000ea4000c1e1100 */
[----:B--2---:R-:W-:Y:S01]  /*1f9d0*/  I2FP.F32.U32 R18, R2 ;  /* 0x0000000200127245 */ /* 0x004fe20000201000 */
[----:B------:R-:W-:Y:S06]  /*1f9e0*/  BRA `(.L_x_18239) ;  /* 0x0000000c002c7947 */ /* 0x000fec0003800000 */
.L_x_18236:
        /* <DEDUP_REMOVED lines=9> */
.L_x_18241:
[----:B------:R-:W2:Y:S02]  /*1fa80*/  LDG.E R2, desc[UR36][R2.64] ;  /* 0x0000002402027981 */ /* 0x000ea4000c1e1900 */
[----:B--2---:R-:W-:Y:S01]  /*1fa90*/  I2FP.F32.S32 R18, R2 ;  /* 0x0000000200127245 */ /* 0x004fe20000201400 */
[----:B------:R-:W-:Y:S06]  /*1faa0*/  BRA `(.L_x_18239) ;  /* 0x0000000800fc7947 */ /* 0x000fec0003800000 */
.L_x_18240:
[----:B------:R-:W2:Y:S02]  /*1fab0*/  LDG.E.U16 R2, desc[UR36][R2.64] ;  /* 0x0000002402027981 */ /* 0x000ea4000c1e1500 */
[----:B--2---:R0:W1:Y:S01]  /*1fac0*/  I2F.S16 R18, R2 ;  /* 0x0000000200127306 */ /* 0x0040620000101400 */
[----:B------:R-:W-:Y:S05]  /*1fad0*/  BRA `(.L_x_18239) ;  /* 0x0000000800f07947 */ /* 0x000fea0003800000 */
.L_x_18235:
        /* <DEDUP_REMOVED lines=8> */
.L_x_18243:
[----:B------:R-:W2:Y:S02]  /*1fb60*/  LDG.E.U16 R2, desc[UR36][R2.64] ;  /* 0x0000002402027981 */ /* 0x000ea4000c1e1500 */
[----:B--2---:R-:W-:Y:S01]  /*1fb70*/  HADD2.F32 R18, -RZ, R2.H0_H0 ;  /* 0x20000002ff127230 */ /* 0x004fe20000004100 */
[----:B------:R-:W-:Y:S06]  /*1fb80*/  BRA `(.L_x_18239) ;  /* 0x0000000800c47947 */ /* 0x000fec0003800000 */
.L_x_18242:
        /* <DEDUP_REMOVED lines=8> */
.L_x_18245:
[----:B------:R-:W2:Y:S02]  /*1fc10*/  LDG.E.U16 R2, desc[UR36][R2.64] ;  /* 0x0000002402027981 */ /* 0x000ea4000c1e1500 */
[----:B--2---:R-:W-:Y:S01]  /*1fc20*/  HADD2.F32 R18, -RZ, R2.H0_H0 ;  /* 0x20000002ff127230 */ /* 0x004fe20000004100 */
[----:B------:R-:W-:Y:S06]  /*1fc30*/  BRA `(.L_x_18239) ;  /* 0x0000000800987947 */ /* 0x000fec0003800000 */
.L_x_18244:
[----:B------:R-:W2:Y:S01]  /*1fc40*/  LDG.E.64 R2, desc[UR36][R2.64] ;  /* 0x0000002402027981 */ /* 0x000ea2000c1e1b00 */
[----:B------:R-:W-:Y:S01]  /*1fc50*/  UMOV UR4, 0xf0000000 ;  /* 0xf000000000047882 */ /* 0x000fe20000000000 */
[----:B------:R-:W-:Y:S01]  /*1fc60*/  UMOV UR5, 0x380fffff ;  /* 0x380fffff00057882 */ /* 0x000fe20000000000 */
[----:B--2---:R-:W0:Y:S01]  /*1fc70*/  F2F.F32.F64 R18, R2 ;  /* 0x0000000200127310 */ /* 0x004e220000301000 */
[----:B------:R-:W-:-:S14]  /*1fc80*/  DSETP.GEU.AND P0, PT, |R2|, UR4, PT ;  /* 0x0000000402007e2a */ /* 0x000fdc000bf0e200 */
[----:B0-----:R-:W-:Y:S01]  /*1fc90*/  @!P0 FMUL R18, R18, 1.175494350822287508e-38 ;  /* 0x0080000012128820 */ /* 0x001fe20000400000 */
[----:B------:R-:W-:Y:S06]  /*1fca0*/  BRA `(.L_x_18239) ;  /* 0x00000008007c7947 */ /* 0x000fec0003800000 */
.L_x_18234:
        /* <DEDUP_REMOVED lines=12> */
.L_x_18248:
[----:B------:R-:W2:Y:S01]  /*1fd70*/  LDG.E.64 R2, desc[UR36][R2.64] ;  /* 0x0000002402027981 */ /* 0x000ea2000c1e1b00 */
[----:B------:R-:W-:Y:S01]  /*1fd80*/  UMOV UR4, 0xf0000000 ;  /* 0xf000000000047882 */ /* 0x000fe20000000000 */
[----:B------:R-:W-:Y:S01]  /*1fd90*/  UMOV UR5, 0x380fffff ;  /* 0x380fffff00057882 */ /* 0x000fe20000000000 */
[----:B--2---:R-:W0:Y:S01]  /*1fda0*/  F2F.F32.F64 R18, R2 ;  /* 0x0000000200127310 */ /* 0x004e220000301000 */
[----:B------:R-:W-:-:S14]  /*1fdb0*/  DSETP.GEU.AND P0, PT, |R2|, UR4, PT ;  /* 0x0000000402007e2a */ /* 0x000fdc000bf0e200 */
[----:B0-----:R-:W-:Y:S01]  /*1fdc0*/  @!P0 FMUL R18, R18, 1.175494350822287508e-38 ;  /* 0x0080000012128820 */ /* 0x001fe20000400000 */
[----:B------:R-:W-:Y:S06]  /*1fdd0*/  BRA `(.L_x_18239) ;  /* 0x0000000800307947 */ /* 0x000fec0003800000 */
.L_x_18247:
        /* <DEDUP_REMOVED lines=26> */
.L_x_18250:
        /* <DEDUP_REMOVED lines=13> */
.L_x_18249:
[----:B------:R-:W2:Y:S02]  /*20050*/  LDG.E.U16 R2, desc[UR36][R2.64] ;  /* 0x0000002402027981 */ /* 0x000ea4000c1e1500 */
[----:B--2---:R-:W-:Y:S01]  /*20060*/  IMAD.U32 R18, R2, 0x10000, RZ ;  /* 0x0001000002127824 */ /* 0x004fe200078e00ff */
[----:B------:R-:W-:Y:S06]  /*20070*/  BRA `(.L_x_18239) ;  /* 0x0000000400887947 */ /* 0x000fec0003800000 */
.L_x_18246:
        /* <DEDUP_REMOVED lines=11> */
.L_x_18253:
        /* <DEDUP_REMOVED lines=20> */
.L_x_18255:
[----:B------:R-:W-:Y:S05]  /*20270*/  BSYNC B0 ;  /* 0x0000000000007941 */ /* 0x000fea0003800000 */
.L_x_18254:
[----:B------:R-:W-:Y:S01]  /*20280*/  IMAD.SHL.U32 R2, R2, 0x100000, RZ ;  /* 0x0010000002027824 */ /* 0x000fe200078e00ff */
[----:B------:R-:W-:-:S04]  /*20290*/  LEA R3, R0, 0x3b800000, 0x17 ;  /* 0x3b80000000037811 */ /* 0x000fc800078eb8ff */
[----:B------:R-:W-:Y:S01]  /*202a0*/  LOP3.LUT R18, R3, R2, R18, 0xfe, !PT ;  /* 0x0000000203127212 */ /* 0x000fe200078efe12 */
[----:B------:R-:W-:Y:S06]  /*202b0*/  BRA `(.L_x_18239) ;  /* 0x0000000000f87947 */ /* 0x000fec0003800000 */
.L_x_18252:
        /* <DEDUP_REMOVED lines=20> */
.L_x_18257:
[----:B------:R-:W-:Y:S05]  /*20400*/  BSYNC B0 ;  /* 0x0000000000007941 */ /* 0x000fea0003800000 */
.L_x_18256:
[----:B------:R-:W-:Y:S01]  /*20410*/  IMAD.SHL.U32 R2, R2, 0x200000, RZ ;  /* 0x0020000002027824 */ /* 0x000fe200078e00ff */
[----:B------:R-:W-:-:S04]  /*20420*/  LEA R3, R0, 0x37800000, 0x17 ;  /* 0x3780000000037811 */ /* 0x000fc800078eb8ff */
[----:B------:R-:W-:Y:S01]  /*20430*/  LOP3.LUT R18, R3, R2, R18, 0xfe, !PT ;  /* 0x0000000203127212 */ /* 0x000fe200078efe12 */
[----:B------:R-:W-:Y:S06]  /*20440*/  BRA `(.L_x_18239) ;  /* 0x0000000000947947 */ /* 0x000fec0003800000 */
.L_x_18251:
        /* <DEDUP_REMOVED lines=14> */
.L_x_18238:
        /* <DEDUP_REMOVED lines=16> */
.L_x_18260:
[----:B------:R-:W-:Y:S01]  /*20630*/  IMAD.MOV.U32 R18, RZ, RZ, RZ ;  /* 0x000000ffff127224 */ /* 0x000fe200078e00ff */
[----:B------:R-:W-:Y:S06]  /*20640*/  BRA `(.L_x_18239) ;  /* 0x0000000000147947 */ /* 0x000fec0003800000 */
.L_x_18259:
[----:B------:R-:W2:Y:S02]  /*20650*/  LDG.E.64 R2, desc[UR36][R2.64] ;  /* 0x0000002402027981 */ /* 0x000ea4000c1e1b00 */
[----:B--2---:R0:W1:Y:S01]  /*20660*/  I2F.U64 R18, R2 ;  /* 0x0000000200127312 */ /* 0x0040620000301000 */
[----:B------:R-:W-:Y:S05]  /*20670*/  BRA `(.L_x_18239) ;  /* 0x0000000000087947 */ /* 0x000fea0003800000 */
.L_x_18258:
[----:B------:R-:W2:Y:S02]  /*20680*/  LDG.E R2, desc[UR36][R2.64] ;  /* 0x0000002402027981 */ /* 0x000ea4000c1e1900 */
[----:B--2---:R-:W-:-:S07]  /*20690*/  I2FP.F32.U32 R18, R2 ;  /* 0x0000000200127245 */ /* 0x004fce0000201000 */
.L_x_18239:
[----:B------:R-:W-:Y:S05]  /*206a0*/  BSYNC B6 ;  /* 0x0000000000067941 */ /* 0x000fea0003800000 */
.L_x_18233:
        /* <DEDUP_REMOVED lines=19> */
.L_x_18265:
[----:B------:R-:W2:Y:S02]  /*207e0*/  LDG.E.U8 R2, desc[UR36][R2.64] ;  /* 0x0000002402027981 */ /* 0x000ea4000c1e1100 */
[----:B--2---:R-:W-:Y:S01]  /*207f0*/  I2FP.F32.U32 R28, R2 ;  /* 0x00000002001c7245 */ /* 0x004fe20000201000 */
[----:B------:R-:W-:Y:S06]  /*20800*/  BRA `(.L_x_18267) ;  /* 0x0000000c002c7947 */ /* 0x000fec0003800000 */
.L_x_18264:
        /* <DEDUP_REMOVED lines=9> */
.L_x_18269:
[----:B------:R-:W2:Y:S02]  /*208a0*/  LDG.E R2, desc[UR36][R2.64] ;  /* 0x0000002402027981 */ /* 0x000ea4000c1e1900 */
[----:B--2---:R-:W-:Y:S01]  /*208b0*/  I2FP.F32.S32 R28, R2 ;  /* 0x00000002001c7245 */ /* 0x004fe20000201400 */
[----:B------:R-:W-:Y:S06]  /*208c0*/  BRA `(.L_x_18267) ;  /* 0x0000000800fc7947 */ /* 0x000fec0003800000 */
.L_x_18268:
[----:B------:R-:W2:Y:S02]  /*208d0*/  LDG.E.U16 R2, desc[UR36][R2.64] ;  /* 0x0000002402027981 */ /* 0x000ea4000c1e1500 */
[----:B--2---:R3:W0:Y:S01]  /*208e0*/  I2F.S16 R28, R2 ;  /* 0x00000002001c7306 */ /* 0x0046220000101400 */
[----:B------:R-:W-:Y:S05]  /*208f0*/  BRA `(.L_x_18267) ;  /* 0x0000000800f07947 */ /* 0x000fea0003800000 */
.L_x_18263:
        /* <DEDUP_REMOVED lines=8> */
.L_x_18271:
[----:B------:R-:W2:Y:S02]  /*20980*/  LDG.E.U16 R2, desc[UR36][R2.64] ;  /* 0x0000002402027981 */ /* 0x000ea4000c1e1500 */
[----:B--2---:R-:W-:Y:S01]  /*20990*/  HADD2.F32 R28, -RZ, R2.H0_H0 ;  /* 0x20000002ff1c7230 */ /* 0x004fe20000004100 */
[----:B------:R-:W-:Y:S06]  /*209a0*/  BRA `(.L_x_18267) ;  /* 0x0000000800c47947 */ /* 0x000fec0003800000 */
.L_x_18270:
        /* <DEDUP_REMOVED lines=8> */
.L_x_18273:
[----:B------:R-:W2:Y:S02]  /*20a30*/  LDG.E.U16 R2, desc[UR36][R2.64] ;  /* 0x0000002402027981 */ /* 0x000ea4000c1e1500 */
[----:B--2---:R-:W-:Y:S01]  /*20a40*/  HADD2.F32 R28, -RZ, R2.H0_H0 ;  /* 0x20000002ff1c7230 */ /* 0x004fe20000004100 */
[----:B------:R-:W-:Y:S06]  /*20a50*/  BRA `(.L_x_18267) ;  /* 0x0000000800987947 */ /* 0x000fec0003800000 */
.L_x_18272:
[----:B------:R-:W2:Y:S01]  /*20a60*/  LDG.E.64 R2, desc[UR36][R2.64] ;  /* 0x0000002402027981 */ /* 0x000ea2000c1e1b00 */
[----:B------:R-:W-:Y:S01]  /*20a70*/  UMOV UR4, 0xf0000000 ;  /* 0xf000000000047882 */ /* 0x000fe20000000000 */
[----:B------:R-:W-:Y:S01]  /*20a80*/  UMOV UR5, 0x380fffff ;  /* 0x380fffff00057882 */ /* 0x000fe20000000000 */
[----:B--2---:R-:W0:Y:S01]  /*20a90*/  F2F.F32.F64 R28, R2 ;  /* 0x00000002001c7310 */ /* 0x004e220000301000 */
[----:B------:R-:W-:-:S14]  /*20aa0*/  DSETP.GEU.AND P0, PT, |R2|, UR4, PT ;  /* 0x0000000402007e2a */ /* 0x000fdc000bf0e200 */
[----:B0-----:R-:W-:Y:S01]  /*20ab0*/  @!P0 FMUL R28, R28, 1.175494350822287508e-38 ;  /* 0x008000001c1c8820 */ /* 0x001fe20000400000 */
[----:B------:R-:W-:Y:S06]  /*20ac0*/  BRA `(.L_x_18267) ;  /* 0x00000008007c7947 */ /* 0x000fec0003800000 */
.L_x_18262:
        /* <DEDUP_REMOVED lines=12> */
.L_x_18276:
[----:B------:R-:W2:Y:S01]  /*20b90*/  LDG.E.64 R2, desc[UR36][R2.64] ;  /* 0x0000002402027981 */ /* 0x000ea2000c1e1b00 */
[----:B------:R-:W-:Y:S01]  /*20ba0*/  UMOV UR4, 0xf0000000 ;  /* 0xf000000000047882 */ /* 0x000fe20000000000 */
[----:B------:R-:W-:Y:S01]  /*20bb0*/  UMOV UR5, 0x380fffff ;  /* 0x380fffff00057882 */ /* 0x000fe20000000000 */
[----:B--2---:R-:W0:Y:S01]  /*20bc0*/  F2F.F32.F64 R28, R2 ;  /* 0x00000002001c7310 */ /* 0x004e220000301000 */
[----:B------:R-:W-:-:S14]  /*20bd0*/  DSETP.GEU.AND P0, PT, |R2|, UR4, PT ;  /* 0x0000000402007e2a */ /* 0x000fdc000bf0e200 */
[----:B0-----:R-:W-:Y:S01]  /*20be0*/  @!P0 FMUL R28, R28, 1.175494350822287508e-38 ;  /* 0x008000001c1c8820 */ /* 0x001fe20000400000 */
[----:B------:R-:W-:Y:S06]  /*20bf0*/  BRA `(.L_x_18267) ;  /* 0x0000000800307947 */ /* 0x000fec0003800000 */
.L_x_18275:
        /* <DEDUP_REMOVED lines=26> */
.L_x_18278:
        /* <DEDUP_REMOVED lines=13> */
.L_x_18277:
[----:B------:R-:W2:Y:S02]  /*20e70*/  LDG.E.U16 R2, desc[UR36][R2.64] ;  /* 0x0000002402027981 */ /* 0x000ea4000c1e1500 */
[----:B--2---:R-:W-:Y:S01]  /*20e80*/  IMAD.U32 R28, R2, 0x10000, RZ ;  /* 0x00010000021c7824 */ /* 0x004fe200078e00ff */
[----:B------:R-:W-:Y:S06]  /*20e90*/  BRA `(.L_x_18267) ;  /* 0x0000000400887947 */ /* 0x000fec0003800000 */
.L_x_18274:
        /* <DEDUP_REMOVED lines=11> */
.L_x_18281:
        /* <DEDUP_REMOVED lines=20> */
.L_x_18283:
[----:B------:R-:W-:Y:S05]  /*21090*/  BSYNC B0 ;  /* 0x0000000000007941 */ /* 0x000fea0003800000 */
.L_x_18282:
[----:B------:R-:W-:Y:S01]  /*210a0*/  IMAD.SHL.U32 R2, R2, 0x100000, RZ ;  /* 0x0010000002027824 */ /* 0x000fe200078e00ff */
[----:B------:R-:W-:-:S04]  /*210b0*/  LEA R3, R0, 0x3b800000, 0x17 ;  /* 0x3b80000000037811 */ /* 0x000fc800078eb8ff */
[----:B------:R-:W-:Y:S01]  /*210c0*/  LOP3.LUT R28, R3, R2, R28, 0xfe, !PT ;  /* 0x00000002031c7212 */ /* 0x000fe200078efe1c */
[----:B------:R-:W-:Y:S06]  /*210d0*/  BRA `(.L_x_18267) ;  /* 0x0000000000f87947 */ /* 0x000fec0003800000 */
.L_x_18280:
        /* <DEDUP_REMOVED lines=20> */
.L_x_18285:
[----:B------:R-:W-:Y:S05]  /*21220*/  BSYNC B0 ;  /* 0x0000000000007941 */ /* 0x000fea0003800000 */
.L_x_18284:
[----:B------:R-:W-:Y:S01]  /*21230*/  IMAD.SHL.U32 R2, R2, 0x200000, RZ ;  /* 0x0020000002027824 */ /* 0x000fe200078e00ff */
[----:B------:R-:W-:-:S04]  /*21240*/  LEA R3, R0, 0x37800000, 0x17 ;  /* 0x3780000000037811 */ /* 0x000fc800078eb8ff */
[----:B------:R-:W-:Y:S01]  /*21250*/  LOP3.LUT R28, R3, R2, R28, 0xfe, !PT ;  /* 0x00000002031c7212 */ /* 0x000fe200078efe1c */
[----:B------:R-:W-:Y:S06]  /*21260*/  BRA `(.L_x_18267) ;  /* 0x0000000000947947 */ /* 0x000fec0003800000 */
.L_x_18279:
        /* <DEDUP_REMOVED lines=14> */
.L_x_18266:
        /* <DEDUP_REMOVED lines=16> */
.L_x_18288:
[----:B------:R-:W-:Y:S01]  /*21450*/  IMAD.MOV.U32 R28, RZ, RZ, RZ ;  /* 0x000000ffff1c7224 */ /* 0x000fe200078e00ff */
[----:B------:R-:W-:Y:S06]  /*21460*/  BRA `(.L_x_18267) ;  /* 0x0000000000147947 */ /* 0x000fec0003800000 */
.L_x_18287:
[----:B------:R-:W2:Y:S02]  /*21470*/  LDG.E.64 R28, desc[UR36][R2.64] ;  /* 0x00000024021c7981 */ /* 0x000ea4000c1e1b00 */
[----:B--2---:R0:W2:Y:S01]  /*21480*/  I2F.U64 R28, R28 ;  /* 0x0000001c001c7312 */ /* 0x0040a20000301000 */
[----:B------:R-:W-:Y:S05]  /*21490*/  BRA `(.L_x_18267) ;  /* 0x0000000000087947 */ /* 0x000fea0003800000 */
.L_x_18286:
[----:B------:R-:W2:Y:S02]  /*214a0*/  LDG.E R2, desc[UR36][R2.64] ;  /* 0x0000002402027981 */ /* 0x000ea4000c1e1900 */
[----:B--2---:R-:W-:-:S07]  /*214b0*/  I2FP.F32.U32 R28, R2 ;  /* 0x00000002001c7245 */ /* 0x004fce0000201000 */
.L_x_18267:
[----:B------:R-:W-:Y:S05]  /*214c0*/  BSYNC B6 ;  /* 0x0000000000067941 */ /* 0x000fea0003800000 */
.L_x_18261:
        /* <DEDUP_REMOVED lines=19> */
.L_x_18293:
[----:B------:R-:W3:Y:S02]  /*21600*/  LDG.E.U8 R2, desc[UR36][R2.64] ;  /* 0x0000002402027981 */ /* 0x000ee4000c1e1100 */
[----:B---3--:R-:W-:Y:S01]  /*21610*/  I2FP.F32.U32 R19, R2 ;  /* 0x0000000200137245 */ /* 0x008fe20000201000 */
[----:B------:R-:W-:Y:S06]  /*21620*/  BRA `(.L_x_18295) ;  /* 0x0000000c002c7947 */ /* 0x000fec0003800000 */
.L_x_18292:
        /* <DEDUP_REMOVED lines=9> */
.L_x_18297:
[----:B------:R-:W3:Y:S02]  /*216c0*/  LDG.E R2, desc[UR36][R2.64] ;  /* 0x0000002402027981 */ /* 0x000ee4000c1e1900 */
[----:B---3--:R-:W-:Y:S01]  /*216d0*/  I2FP.F32.S32 R19, R2 ;  /* 0x0000000200137245 */ /* 0x008fe20000201400 */
[----:B------:R-:W-:Y:S06]  /*216e0*/  BRA `(.L_x_18295) ;  /* 0x0000000800fc7947 */ /* 0x000fec0003800000 */
.L_x_18296:
[----:B------:R-:W3:Y:S02]  /*216f0*/  LDG.E.U16 R2, desc[UR36][R2.64] ;  /* 0x0000002402027981 */ /* 0x000ee4000c1e1500 */
[----:B---3--:R0:W1:Y:S01]  /*21700*/  I2F.S16 R19, R2 ;  /* 0x0000000200137306 */ /* 0x0080620000101400 */
[----:B------:R-:W-:Y:S05]  /*21710*/  BRA `(.L_x_18295) ;  /* 0x0000000800f07947 */ /* 0x000fea0003800000 */
.L_x_18291:
        /* <DEDUP_REMOVED lines=8> */
.L_x_18299:
[----:B------:R-:W3:Y:S02]  /*217a0*/  LDG.E.U16 R2, desc[UR36][R2.64] ;  /* 0x0000002402027981 */ /* 0x000ee4000c1e1500 */
[----:B---3--:R-:W-:Y:S01]  /*217b0*/  HADD2.F32 R19, -RZ, R2.H0_H0 ;  /* 0x20000002ff137230 */ /* 0x008fe20000004100 */
[----:B------:R-:W-:Y:S06]  /*217c0*/  BRA `(.L_x_18295) ;  /* 0x0000000800c47947 */ /* 0x000fec0003800000 */
.L_x_18298:
        /* <DEDUP_REMOVED lines=8> */
.L_x_18301:
[----:B------:R-:W3:Y:S02]  /*21850*/  LDG.E.U16 R2, desc[UR36][R2.64] ;  /* 0x0000002402027981 */ /* 0x000ee4000c1e1500 */
[----:B---3--:R-:W-:Y:S01]  /*21860*/  HADD2.F32 R19, -RZ, R2.H0_H0 ;  /* 0x20000002ff137230 */ /* 0x008fe20000004100 */
[----:B------:R-:W-:Y:S06]  /*21870*/  BRA `(.L_x_18295) ;  /* 0x0000000800987947 */ /* 0x000fec0003800000 */
.L_x_18300:
[----:B------:R-:W3:Y:S01]  /*21880*/  LDG.E.64 R2, desc[UR36][R2.64] ;  /* 0x0000002402027981 */ /* 0x000ee2000c1e1b00 */
[----:B------:R-:W-:Y:S01]  /*21890*/  UMOV UR4, 0xf0000000 ;  /* 0xf000000000047882 */ /* 0x000fe20000000000 */
[----:B------:R-:W-:Y:S01]  /*218a0*/  UMOV UR5, 0x380fffff ;  /* 0x380fffff00057882 */ /* 0x000fe20000000000 */
[----:B---3--:R-:W0:Y:S01]  /*218b0*/  F2F.F32.F64 R19, R2 ;  /* 0x0000000200137310 */ /* 0x008e220000301000 */
[----:B------:R-:W-:-:S14]  /*218c0*/  DSETP.GEU.AND P0, PT, |R2|, UR4, PT ;  /* 0x0000000402007e2a */ /* 0x000fdc000bf0e200 */
[----:B0-----:R-:W-:Y:S01]  /*218d0*/  @!P0 FMUL R19, R19, 1.175494350822287508e-38 ;  /* 0x0080000013138820 */ /* 0x001fe20000400000 */
[----:B------:R-:W-:Y:S06]  /*218e0*/  BRA `(.L_x_18295) ;  /* 0x00000008007c7947 */ /* 0x000fec0003800000 */
.L_x_18290:
        /* <DEDUP_REMOVED lines=12> */
.L_x_18304:
[----:B------:R-:W3:Y:S01]  /*219b0*/  LDG.E.64 R2, desc[UR36][R2.64] ;  /* 0x0000002402027981 */ /* 0x000ee2000c1e1b00 */
[----:B------:R-:W-:Y:S01]  /*219c0*/  UMOV UR4, 0xf0000000 ;  /* 0xf000000000047882 */ /* 0x000fe20000000000 */
[----:B------:R-:W-:Y:S01]  /*219d0*/  UMOV UR5, 0x380fffff ;  /* 0x380fffff00057882 */ /* 0x000fe20000000000 */
[----:B---3--:R-:W0:Y:S01]  /*219e0*/  F2F.F32.F64 R19, R2 ;  /* 0x0000000200137310 */ /* 0x008e220000301000 */
[----:B------:R-:W-:-:S14]  /*219f0*/  DSETP.GEU.AND P0, PT, |R2|, UR4, PT ;  /* 0x0000000402007e2a */ /* 0x000fdc000bf0e200 */
[----:B0-----:R-:W-:Y:S01]  /*21a00*/  @!P0 FMUL R19, R19, 1.175494350822287508e-38 ;  /* 0x0080000013138820 */ /* 0x001fe20000400000 */
[----:B------:R-:W-:Y:S06]  /*21a10*/  BRA `(.L_x_18295) ;  /* 0x0000000800307947 */ /* 0x000fec0003800000 */
.L_x_18303:
        /* <DEDUP_REMOVED lines=26> */
.L_x_18306:
        /* <DEDUP_REMOVED lines=13> */
.L_x_18305:
[----:B------:R-:W3:Y:S02]  /*21c90*/  LDG.E.U16 R2, desc[UR36][R2.64] ;  /* 0x0000002402027981 */ /* 0x000ee4000c1e1500 */
[----:B---3--:R-:W-:Y:S01]  /*21ca0*/  IMAD.U32 R19, R2, 0x10000, RZ ;  /* 0x0001000002137824 */ /* 0x008fe200078e00ff */
[----:B------:R-:W-:Y:S06]  /*21cb0*/  BRA `(.L_x_18295) ;  /* 0x0000000400887947 */ /* 0x000fec0003800000 */
.L_x_18302:
        /* <DEDUP_REMOVED lines=11> */
.L_x_18309:
        /* <DEDUP_REMOVED lines=20> */
.L_x_18311:
[----:B------:R-:W-:Y:S05]  /*21eb0*/  BSYNC B0 ;  /* 0x0000000000007941 */ /* 0x000fea0003800000 */
.L_x_18310:
[----:B------:R-:W-:Y:S01]  /*21ec0*/  IMAD.SHL.U32 R2, R2, 0x100000, RZ ;  /* 0x0010000002027824 */ /* 0x000fe200078e00ff */
[----:B------:R-:W-:-:S04]  /*21ed0*/  LEA R0, R0, 0x3b800000, 0x17 ;  /* 0x3b80000000007811 */ /* 0x000fc800078eb8ff */
[----:B------:R-:W-:Y:S01]  /*21ee0*/  LOP3.LUT R19, R0, R2, R19, 0xfe, !PT ;  /* 0x0000000200137212 */ /* 0x000fe200078efe13 */
[----:B------:R-:W-:Y:S06]  /*21ef0*/  BRA `(.L_x_18295) ;  /* 0x0000000000f87947 */ /* 0x000fec0003800000 */
.L_x_18308:
        /* <DEDUP_REMOVED lines=20> */
.L_x_18313:
[----:B------:R-:W-:Y:S05]  /*22040*/  BSYNC B0 ;  /* 0x0000000000007941 */ /* 0x000fea0003800000 */
.L_x_18312:
[----:B------:R-:W-:Y:S01]  /*22050*/  IMAD.SHL.U32 R2, R2, 0x200000, RZ ;  /* 0x0020000002027824 */ /* 0x000fe200078e00ff */
[----:B------:R-:W-:-:S04]  /*22060*/  LEA R0, R0, 0x37800000, 0x17 ;  /* 0x3780000000007811 */ /* 0x000fc800078eb8ff */
[----:B------:R-:W-:Y:S01]  /*22070*/  LOP3.LUT R19, R0, R2, R19, 0xfe, !PT ;  /* 0x0000000200137212 */ /* 0x000fe200078efe13 */
[----:B------:R-:W-:Y:S06]  /*22080*/  BRA `(.L_x_18295) ;  /* 0x0000000000947947 */ /* 0x000fec0003800000 */
.L_x_18307:
        /* <DEDUP_REMOVED lines=14> */
.L_x_18294:
        /* <DEDUP_REMOVED lines=16> */
.L_x_18316:
[----:B------:R-:W-:Y:S01]  /*22270*/  IMAD.MOV.U32 R19, RZ, RZ, RZ ;  /* 0x000000ffff137224 */ /* 0x000fe200078e00ff */
[----:B------:R-:W-:Y:S06]  /*22280*/  BRA `(.L_x_18295) ;  /* 0x0000000000147947 */ /* 0x000fec0003800000 */
.L_x_18315:
[----:B------:R-:W3:Y:S02]  /*22290*/  LDG.E.64 R2, desc[UR36][R2.64] ;  /* 0x0000002402027981 */ /* 0x000ee4000c1e1b00 */
[----:B---3--:R0:W1:Y:S01]  /*222a0*/  I2F.U64 R19, R2 ;  /* 0x0000000200137312 */ /* 0x0080620000301000 */
[----:B------:R-:W-:Y:S05]  /*222b0*/  BRA `(.L_x_18295) ;  /* 0x0000000000087947 */ /* 0x000fea0003800000 */
.L_x_18314:
[----:B------:R-:W3:Y:S02]  /*222c0*/  LDG.E R2, desc[UR36][R2.64] ;  /* 0x0000002402027981 */ /* 0x000ee4000c1e1900 */
[----:B---3--:R-:W-:-:S07]  /*222d0*/  I2FP.F32.U32 R19, R2 ;  /* 0x0000000200137245 */ /* 0x008fce0000201000 */
.L_x_18295:
[----:B------:R-:W-:Y:S05]  /*222e0*/  BSYNC B6 ;  /* 0x0000000000067941 */ /* 0x000fea0003800000 */
.L_x_18289:
        /* <DEDUP_REMOVED lines=19> */
.L_x_18321:
[----:B------:R-:W2:Y:S02]  /*22420*/  LDG.E.U8 R2, desc[UR36][R2.64] ;  /* 0x0000002402027981 */ /* 0x000ea4000c1e1100 */
[----:B--2---:R-:W-:Y:S01]  /*22430*/  I2FP.F32.U32 R22, R2 ;  /* 0x0000000200167245 */ /* 0x004fe20000201000 */
[----:B------:R-:W-:Y:S06]  /*22440*/  BRA `(.L_x_18323) ;  /* 0x0000000c002c7947 */ /* 0x000fec0003800000 */
.L_x_18320:
        /* <DEDUP_REMOVED lines=9> */
.L_x_18325:
[----:B------:R-:W2:Y:S02]  /*224e0*/  LDG.E R2, desc[UR36][R2.64] ;  /* 0x0000002402027981 */ /* 0x000ea4000c1e1900 */
[----:B--2---:R-:W-:Y:S01]  /*224f0*/  I2FP.F32.S32 R22, R2 ;  /* 0x0000000200167245 */ /* 0x004fe20000201400 */
[----:B------:R-:W-:Y:S06]  /*22500*/  BRA `(.L_x_18323) ;  /* 0x0000000800fc7947 */ /* 0x000fec0003800000 */
.L_x_18324:
[----:B------:R-:W2:Y:S02]  /*22510*/  LDG.E.U16 R2, desc[UR36][R2.64] ;  /* 0x0000002402027981 */ /* 0x000ea4000c1e1500 */
[----:B--2---:R3:W0:Y:S01]  /*22520*/  I2F.S16 R22, R2 ;  /* 0x0000000200167306 */ /* 0x0046220000101400 */
[----:B------:R-:W-:Y:S05]  /*22530*/  BRA `(.L_x_18323) ;  /* 0x0000000800f07947 */ /* 0x000fea0003800000 */
.L_x_18319:
        /* <DEDUP_REMOVED lines=8> */
.L_x_18327:
[----:B------:R-:W2:Y:S02]  /*225c0*/  LDG.E.U16 R2, desc[UR36][R2.64] ;  /* 0x0000002402027981 */ /* 0x000ea4000c1e1500 */
[----:B--2---:R-:W-:Y:S01]  /*225d0*/  HADD2.F32 R22, -RZ, R2.H0_H0 ;  /* 0x20000002ff167230 */ /* 0x004fe20000004100 */
[----:B------:R-:W-:Y:S06]  /*225e0*/  BRA `(.L_x_18323) ;  /* 0x0000000800c47947 */ /* 0x000fec0003800000 */
.L_x_18326:
        /* <DEDUP_REMOVED lines=8> */
.L_x_18329:
[----:B------:R-:W2:Y:S02]  /*22670*/  LDG.E.U16 R2, desc[UR36][R2.64] ;  /* 0x0000002402027981 */ /* 0x000ea4000c1e1500 */
[----:B--2---:R-:W-:Y:S01]  /*22680*/  HADD2.F32 R22, -RZ, R2.H0_H0 ;  /* 0x20000002ff167230 */ /* 0x004fe20000004100 */
[----:B------:R-:W-:Y:S06]  /*22690*/  BRA `(.L_x_18323) ;  /* 0x0000000800987947 */ /* 0x000fec0003800000 */
.L_x_18328:
[----:B------:R-:W2:Y:S01]  /*226a0*/  LDG.E.64 R2, desc[UR36][R2.64] ;  /* 0x0000002402027981 */ /* 0x000ea2000c1e1b00 */
[----:B------:R-:W-:Y:S01]  /*226b0*/  UMOV UR4, 0xf0000000 ;  /* 0xf000000000047882 */ /* 0x000fe20000000000 */
[----:B------:R-:W-:Y:S01]  /*226c0*/  UMOV UR5, 0x380fffff ;  /* 0x380fffff00057882 */ /* 0x000fe20000000000 */
[----:B--2---:R-:W0:Y:S01]  /*226d0*/  F2F.F32.F64 R22, R2 ;  /* 0x0000000200167310 */ /* 0x004e220000301000 */
[----:B------:R-:W-:-:S14]  /*226e0*/  DSETP.GEU.AND P0, PT, |R2|, UR4, PT ;  /* 0x0000000402007e2a */ /* 0x000fdc000bf0e200 */
[----:B0-----:R-:W-:Y:S01]  /*226f0*/  @!P0 FMUL R22, R22, 1.175494350822287508e-38 ;  /* 0x0080000016168820 */ /* 0x001fe20000400000 */
[----:B------:R-:W-:Y:S06]  /*22700*/  BRA `(.L_x_18323) ;  /* 0x00000008007c7947 */ /* 0x000fec0003800000 */
.L_x_18318:
        /* <DEDUP_REMOVED lines=12> */
.L_x_18332:
[----:B------:R-:W2:Y:S01]  /*227d0*/  LDG.E.64 R2, desc[UR36][R2.64] ;  /* 0x0000002402027981 */ /* 0x000ea2000c1e1b00 */
[----:B------:R-:W-:Y:S01]  /*227e0*/  UMOV UR4, 0xf0000000 ;  /* 0xf000000000047882 */ /* 0x000fe20000000000 */
[----:B------:R-:W-:Y:S01]  /*227f0*/  UMOV UR5, 0x380fffff ;  /* 0x380fffff00057882 */ /* 0x000fe20000000000 */
[----:B--2---:R-:W0:Y:S01]  /*22800*/  F2F.F32.F64 R22, R2 ;  /* 0x0000000200167310 */ /* 0x004e220000301000 */
[----:B------:R-:W-:-:S14]  /*22810*/  DSETP.GEU.AND P0, PT, |R2|, UR4, PT ;  /* 0x0000000402007e2a */ /* 0x000fdc000bf0e200 */
[----:B0-----:R-:W-:Y:S01]  /*22820*/  @!P0 FMUL R22, R22, 1.175494350822287508e-38 ;  /* 0x0080000016168820 */ /* 0x001fe20000400000 */
[----:B------:R-:W-:Y:S06]  /*22830*/  BRA `(.L_x_18323) ;  /* 0x0000000800307947 */ /* 0x000fec0003800000 */
.L_x_18331:
        /* <DEDUP_REMOVED lines=26> */
.L_x_18334:
        /* <DEDUP_REMOVED lines=13> */
.L_x_18333:
[----:B------:R-:W2:Y:S02]  /*22ab0*/  LDG.E.U16 R2, desc[UR36][R2.64] ;  /* 0x0000002402027981 */ /* 0x000ea4000c1e1500 */
[----:B--2---:R-:W-:Y:S01]  /*22ac0*/  IMAD.U32 R22, R2, 0x10000, RZ ;  /* 0x0001000002167824 */ /* 0x004fe200078e00ff */
[----:B------:R-:W-:Y:S06]  /*22ad0*/  BRA `(.L_x_18323) ;  /* 0x0000000400887947 */ /* 0x000fec0003800000 */
.L_x_18330:
        /* <DEDUP_REMOVED lines=11> */
.L_x_18337:
        /* <DEDUP_REMOVED lines=20> */
.L_x_18339:
[----:B------:R-:W-:Y:S05]  /*22cd0*/  BSYNC B0 ;  /* 0x0000000000007941 */ /* 0x000fea0003800000 */
.L_x_18338:
[----:B------:R-:W-:Y:S01]  /*22ce0*/  IMAD.SHL.U32 R2, R2, 0x100000, RZ ;  /* 0x0010000002027824 */ /* 0x000fe200078e00ff */
[----:B------:R-:W-:-:S04]  /*22cf0*/  LEA R3, R0, 0x3b800000, 0x17 ;  /* 0x3b80000000037811 */ /* 0x000fc800078eb8ff */
[----:B------:R-:W-:Y:S01]  /*22d00*/  LOP3.LUT R22, R3, R2, R22, 0xfe, !PT ;  /* 0x0000000203167212 */ /* 0x000fe200078efe16 */
[----:B------:R-:W-:Y:S06]  /*22d10*/  BRA `(.L_x_18323) ;  /* 0x0000000000f87947 */ /* 0x000fec0003800000 */
.L_x_18336:
        /* <DEDUP_REMOVED lines=20> */
.L_x_18341:
[----:B------:R-:W-:Y:S05]  /*22e60*/  BSYNC B0 ;  /* 0x0000000000007941 */ /* 0x000fea0003800000 */
.L_x_18340:
[----:B------:R-:W-:Y:S01]  /*22e70*/  IMAD.SHL.U32 R2, R2, 0x200000, RZ ;  /* 0x0020000002027824 */ /* 0x000fe200078e00ff */
[----:B------:R-:W-:-:S04]  /*22e80*/  LEA R3, R0, 0x37800000, 0x17 ;  /* 0x3780000000037811 */ /* 0x000fc800078eb8ff */
[----:B------:R-:W-:Y:S01]  /*22e90*/  LOP3.LUT R22, R3, R2, R22, 0xfe, !PT ;  /* 0x0000000203167212 */ /* 0x000fe200078efe16 */
[----:B------:R-:W-:Y:S06]  /*22ea0*/  BRA `(.L_x_18323) ;  /* 0x0000000000947947 */ /* 0x000fec0003800000 */
.L_x_18335:
        /* <DEDUP_REMOVED lines=14> */
.L_x_18322:
        /* <DEDUP_REMOVED lines=16> */
.L_x_18344:
[----:B------:R-:W-:Y:S01]  /*23090*/  IMAD.MOV.U32 R22, RZ, RZ, RZ ;  /* 0x000000ffff167224 */ /* 0x000fe200078e00ff */
[----:B------:R-:W-:Y:S06]  /*230a0*/  BRA `(.L_x_18323) ;  /* 0x0000000000147947 */ /* 0x000fec0003800000 */
.L_x_18343:
[----:B------:R-:W2:Y:S02]  /*230b0*/  LDG.E.64 R22, desc[UR36][R2.64] ;  /* 0x0000002402167981 */ /* 0x000ea4000c1e1b00 */
[----:B--2---:R0:W2:Y:S01]  /*230c0*/  I2F.U64 R22, R22 ;  /* 0x0000001600167312 */ /* 0x0040a20000301000 */
[----:B------:R-:W-:Y:S05]  /*230d0*/  BRA `(.L_x_18323) ;  /* 0x0000000000087947 */ /* 0x000fea0003800000 */
.L_x_18342:
[----:B------:R-:W2:Y:S02]  /*230e0*/  LDG.E R2, desc[UR36][R2.64] ;  /* 0x0000002402027981 */ /* 0x000ea4000c1e1900 */
[----:B--2---:R-:W-:-:S07]  /*230f0*/  I2FP.F32.U32 R22, R2 ;  /* 0x0000000200167245 */ /* 0x004fce0000201000 */
.L_x_18323:
[----:B------:R-:W-:Y:S05]  /*23100*/  BSYNC B6 ;  /* 0x0000000000067941 */ /* 0x000fea0003800000 */
.L_x_18317:
[----:B------:R-:W1:Y:S01]  /*23110*/  LDC.U8 R4, c[0x0][0x6bf] ;  /* 0x0001afc0ff047b82 */ /* 0x000e620000000000 */
[----:B------:R-:W-:Y:S01]  /*23120*/  ULDC.64 UR4, c[0x0][0x6a0] ;  /* 0x0001a80000047ab9 */ /* 0x000fe20000000a00 */
[----:B------:R-:W-:Y:S01]  /*23130*/  BSSY B6, `(.L_x_18345) ;  /* 0x00000df000067945 */ /* 0x000fe20003800000 */
[----:B0-23--:R-:W-:-:S05]  /*23140*/  IADD3 R2, P0, R24, UR4, RZ ;  /* 0x0000000418027c10 */ /* 0x00dfca000ff1e0ff */
        /* <DEDUP_REMOVED lines=15> */
.L_x_18349:
[----:B------:R-:W2:Y:S02]  /*23240*/  LDG.E.U8 R2, desc[UR36][R2.64] ;  /* 0x0000002402027981 */ /* 0x000ea4000c1e1100 */
[----:B--2---:R-:W-:Y:S01]  /*23250*/  I2FP.F32.U32 R5, R2 ;  /* 0x0000000200057245 */ /* 0x004fe20000201000 */
[----:B------:R-:W-:Y:S06]  /*23260*/  BRA `(.L_x_18351) ;  /* 0x0000000c002c7947 */ /* 0x000fec0003800000 */
.L_x_18348:
        /* <DEDUP_REMOVED lines=9> */
.L_x_18353:
[----:B------:R-:W2:Y:S02]  /*23300*/  LDG.E R2, desc[UR36][R2.64] ;  /* 0x0000002402027981 */ /* 0x000ea4000c1e1900 */
[----:B--2---:R-:W-:Y:S01]  /*23310*/  I2FP.F32.S32 R5, R2 ;  /* 0x0000000200057245 */ /* 0x004fe20000201400 */
[----:B------:R-:W-:Y:S06]  /*23320*/  BRA `(.L_x_18351) ;  /* 0x0000000800fc7947 */ /* 0x000fec0003800000 */
.L_x_18352:
[----:B------:R-:W2:Y:S02]  /*23330*/  LDG.E.U16 R2, desc[UR36][R2.64] ;  /* 0x0000002402027981 */ /* 0x000ea4000c1e1500 */
[----:B--2---:R2:W3:Y:S01]  /*23340*/  I2F.S16 R5, R2 ;  /* 0x0000000200057306 */ /* 0x0044e20000101400 */
[----:B------:R-:W-:Y:S05]  /*23350*/  BRA `(.L_x_18351) ;  /* 0x0000000800f07947 */ /* 0x000fea0003800000 */
.L_x_18347:
        /* <DEDUP_REMOVED lines=8> */
.L_x_18355:
[----:B------:R-:W2:Y:S02]  /*233e0*/  LDG.E.U16 R2, desc[UR36][R2.64] ;  /* 0x0000002402027981 */ /* 0x000ea4000c1e1500 */
[----:B--2---:R-:W-:Y:S01]  /*233f0*/  HADD2.F32 R5, -RZ, R2.H0_H0 ;  /* 0x20000002ff057230 */ /* 0x004fe20000004100 */
[----:B------:R-:W-:Y:S06]  /*23400*/  BRA `(.L_x_18351) ;  /* 0x0000000800c47947 */ /* 0x000fec0003800000 */
.L_x_18354:
        /* <DEDUP_REMOVED lines=8> */
.L_x_18357:
[----:B------:R-:W2:Y:S02]  /*23490*/  LDG.E.U16 R2, desc[UR36][R2.64] ;  /* 0x0000002402027981 */ /* 0x000ea4000c1e1500 */
[----:B--2---:R-:W-:Y:S01]  /*234a0*/  HADD2.F32 R5, -RZ, R2.H0_H0 ;  /* 0x20000002ff057230 */ /* 0x004fe20000004100 */
[----:B------:R-:W-:Y:S06]  /*234b0*/  BRA `(.L_x_18351) ;  /* 0x0000000800987947 */ /* 0x000fec0003800000 */
.L_x_18356:
[----:B------:R-:W2:Y:S01]  /*234c0*/  LDG.E.64 R2, desc[UR36][R2.64] ;  /* 0x0000002402027981 */ /* 0x000ea2000c1e1b00 */
[----:B------:R-:W-:Y:S01]  /*234d0*/  UMOV UR4, 0xf0000000 ;  /* 0xf000000000047882 */ /* 0x000fe20000000000 */
[----:B------:R-:W-:Y:S01]  /*234e0*/  UMOV UR5, 0x380fffff ;  /* 0x380fffff00057882 */ /* 0x000fe20000000000 */
[----:B--2---:R-:W0:Y:S01]  /*234f0*/  F2F.F32.F64 R5, R2 ;  /* 0x0000000200057310 */ /* 0x004e220000301000 */
[----:B------:R-:W-:-:S14]  /*23500*/  DSETP.GEU.AND P0, PT, |R2|, UR4, PT ;  /* 0x0000000402007e2a */ /* 0x000fdc000bf0e200 */
[----:B0-----:R-:W-:Y:S01]  /*23510*/  @!P0 FMUL R5, R5, 1.175494350822287508e-38 ;  /* 0x0080000005058820 */ /* 0x001fe20000400000 */
[----:B------:R-:W-:Y:S06]  /*23520*/  BRA `(.L_x_18351) ;  /* 0x00000008007c7947 */ /* 0x000fec0003800000 */
.L_x_18346:
        /* <DEDUP_REMOVED lines=12> */
.L_x_18360:
[----:B------:R-:W2:Y:S01]  /*235f0*/  LDG.E.64 R2, desc[UR36][R2.64] ;  /* 0x0000002402027981 */ /* 0x000ea2000c1e1b00 */
[----:B------:R-:W-:Y:S01]  /*23600*/  UMOV UR4, 0xf0000000 ;  /* 0xf000000000047882 */ /* 0x000fe20000000000 */
[----:B------:R-:W-:Y:S01]  /*23610*/  UMOV UR5, 0x380fffff ;  /* 0x380fffff00057882 */ /* 0x000fe20000000000 */
[----:B--2---:R-:W0:Y:S01]  /*23620*/  F2F.F32.F64 R5, R2 ;  /* 0x0000000200057310 */ /* 0x004e220000301000 */
[----:B------:R-:W-:-:S14]  /*23630*/  DSETP.GEU.AND P0, PT, |R2|, UR4, PT ;  /* 0x0000000402007e2a */ /* 0x000fdc000bf0e200 */
[----:B0-----:R-:W-:Y:S01]  /*23640*/  @!P0 FMUL R5, R5, 1.175494350822287508e-38 ;  /* 0x0080000005058820 */ /* 0x001fe20000400000 */
[----:B------:R-:W-:Y:S06]  /*23650*/  BRA `(.L_x_18351) ;  /* 0x0000000800307947 */ /* 0x000fec0003800000 */
.L_x_18359:
        /* <DEDUP_REMOVED lines=26> */
.L_x_18362:
        /* <DEDUP_REMOVED lines=13> */
.L_x_18361:
[----:B------:R-:W2:Y:S02]  /*238d0*/  LDG.E.U16 R2, desc[UR36][R2.64] ;  /* 0x0000002402027981 */ /* 0x000ea4000c1e1500 */
[----:B--2---:R-:W-:Y:S01]  /*238e0*/  IMAD.U32 R5, R2, 0x10000, RZ ;  /* 0x0001000002057824 */ /* 0x004fe200078e00ff */
[----:B------:R-:W-:Y:S06]  /*238f0*/  BRA `(.L_x_18351) ;  /* 0x0000000400887947 */ /* 0x000fec0003800000 */
.L_x_18358:
        /* <DEDUP_REMOVED lines=11> */
.L_x_18365:
        /* <DEDUP_REMOVED lines=20> */
.L_x_18367:
[----:B------:R-:W-:Y:S05]  /*23af0*/  BSYNC B0 ;  /* 0x0000000000007941 */ /* 0x000fea0003800000 */
.L_x_18366:
[----:B------:R-:W-:Y:S01]  /*23b00*/  IMAD.SHL.U32 R2, R2, 0x100000, RZ ;  /* 0x0010000002027824 */ /* 0x000fe200078e00ff */
[----:B------:R-:W-:-:S04]  /*23b10*/  LEA R5, R0, 0x3b800000, 0x17 ;  /* 0x3b80000000057811 */ /* 0x000fc800078eb8ff */
[----:B------:R-:W-:Y:S01]  /*23b20*/  LOP3.LUT R5, R5, R2, R4, 0xfe, !PT ;  /* 0x0000000205057212 */ /* 0x000fe200078efe04 */
[----:B------:R-:W-:Y:S06]  /*23b30*/  BRA `(.L_x_18351) ;  /* 0x0000000000f87947 */ /* 0x000fec0003800000 */
.L_x_18364:
        /* <DEDUP_REMOVED lines=20> */
.L_x_18369:
[----:B------:R-:W-:Y:S05]  /*23c80*/  BSYNC B0 ;  /* 0x0000000000007941 */ /* 0x000fea0003800000 */
.L_x_18368:
[----:B------:R-:W-:Y:S01]  /*23c90*/  IMAD.SHL.U32 R2, R2, 0x200000, RZ ;  /* 0x0020000002027824 */ /* 0x000fe200078e00ff */
[----:B------:R-:W-:-:S04]  /*23ca0*/  LEA R5, R0, 0x37800000, 0x17 ;  /* 0x3780000000057811 */ /* 0x000fc800078eb8ff */
[----:B------:R-:W-:Y:S01]  /*23cb0*/  LOP3.LUT R5, R5, R2, R4, 0xfe, !PT ;  /* 0x0000000205057212 */ /* 0x000fe200078efe04 */
[----:B------:R-:W-:Y:S06]  /*23cc0*/  BRA `(.L_x_18351) ;  /* 0x0000000000947947 */ /* 0x000fec0003800000 */
.L_x_18363:
        /* <DEDUP_REMOVED lines=14> */
.L_x_18350:
        /* <DEDUP_REMOVED lines=16> */
.L_x_18372:
[----:B------:R-:W-:Y:S01]  /*23eb0*/  IMAD.MOV.U32 R5, RZ, RZ, RZ ;  /* 0x000000ffff057224 */ /* 0x000fe200078e00ff */
[----:B------:R-:W-:Y:S06]  /*23ec0*/  BRA `(.L_x_18351) ;  /* 0x0000000000147947 */ /* 0x000fec0003800000 */
.L_x_18371:
[----:B------:R-:W2:Y:S02]  /*23ed0*/  LDG.E.64 R2, desc[UR36][R2.64] ;  /* 0x0000002402027981 */ /* 0x000ea4000c1e1b00 */
[----:B--2---:R0:W1:Y:S01]  /*23ee0*/  I2F.U64 R5, R2 ;  /* 0x0000000200057312 */ /* 0x0040620000301000 */
[----:B------:R-:W-:Y:S05]  /*23ef0*/  BRA `(.L_x_18351) ;  /* 0x0000000000087947 */ /* 0x000fea0003800000 */
.L_x_18370:
[----:B------:R-:W2:Y:S02]  /*23f00*/  LDG.E R2, desc[UR36][R2.64] ;  /* 0x0000002402027981 */ /* 0x000ea4000c1e1900 */
[----:B--2---:R-:W-:-:S07]  /*23f10*/  I2FP.F32.U32 R5, R2 ;  /* 0x0000000200057245 */ /* 0x004fce0000201000 */
.L_x_18351:
[----:B------:R-:W-:Y:S05]  /*23f20*/  BSYNC B6 ;  /* 0x0000000000067941 */ /* 0x000fea0003800000 */
.L_x_18345:
[----:B------:R-:W2:Y:S01]  /*23f30*/  LDC.U8 R4, c[0x0][0x6b8] ;  /* 0x0001ae00ff047b82 */ /* 0x000ea20000000000 */
[----:B0----5:R-:W-:Y:S01]  /*23f40*/  FMUL.FTZ R3, R19, R19 ;  /* 0x0000001313037220 */ /* 0x021fe20000410000 */
[----:B------:R-:W-:Y:S01]  /*23f50*/  ULDC UR4, c[0x0][0x6a8] ;  /* 0x0001aa0000047ab9 */ /* 0x000fe20000000800 */
[----:B------:R-:W-:Y:S01]  /*23f60*/  FADD.FTZ R25, -R28, R25 ;  /* 0x000000191c197221 */ /* 0x000fe20000010100 */
[----:B-1-3--:R-:W-:Y:S01]  /*23f70*/  FFMA.FTZ R26, -R5, UR4, R26 ;  /* 0x00000004051a7c23 */ /* 0x00afe2000801011a */
[----:B------:R-:W-:Y:S01]  /*23f80*/  FMUL.FTZ R3, R3, R22 ;  /* 0x0000001603037220 */ /* 0x000fe20000410000 */
[----:B----4-:R-:W-:-:S03]  /*23f90*/  FMUL.FTZ R19, R19, R18 ;  /* 0x0000001213137220 */ /* 0x010fc60000410000 */
[----:B------:R-:W-:-:S04]  /*23fa0*/  FMUL.FTZ R3, R3, UR4 ;  /* 0x0000000403037c20 */ /* 0x000fc80008410000 */
[----:B--2---:R-:W-:-:S04]  /*23fb0*/  FFMA.FTZ R2, R3, -R25, R26 ;  /* 0x8000001903027223 */ /* 0x004fc8000001001a */
[----:B------:R-:W-:Y:S01]  /*23fc0*/  FMUL.FTZ R2, R2, R19 ;  /* 0x0000001302027220 */ /* 0x000fe20000410000 */
        /* <DEDUP_REMOVED lines=14> */
.L_x_18376:
[----:B------:R-:W0:Y:S02]  /*240b0*/  F2I.S64.TRUNC R2, R2 ;  /* 0x0000000200027311 */ /* 0x000e24000020d900 */
[----:B0-----:R-:W-:-:S05]  /*240c0*/  IMAD.MOV.U32 R5, RZ, RZ, R2 ;  /* 0x000000ffff057224 */ /* 0x001fca00078e0002 */
[----:B------:R-:W-:Y:S01]  /*240d0*/  STG.E.U8 desc[UR36][R16.64], R5 ;  /* 0x0000000510007986 */ /* 0x000fe2000c101124 */
[----:B------:R-:W-:Y:S05]  /*240e0*/  EXIT ;  /* 0x000000000000794d */ /* 0x000fea0003800000 */
.L_x_18375:
        /* <DEDUP_REMOVED lines=9> */
.L_x_18379:
[----:B------:R-:W0:Y:S02]  /*24180*/  F2I.FTZ.TRUNC.NTZ R3, R2 ;  /* 0x0000000200037305 */ /* 0x000e24000021f100 */
[----:B0-----:R-:W-:Y:S01]  /*24190*/  STG.E desc[UR36][R16.64], R3 ;  /* 0x0000000310007986 */ /* 0x001fe2000c101924 */
[----:B------:R-:W-:Y:S05]  /*241a0*/  EXIT ;  /* 0x000000000000794d */ /* 0x000fea0003800000 */
.L_x_18378:
[----:B------:R-:W0:Y:S02]  /*241b0*/  F2I.FTZ.TRUNC.NTZ R3, R2 ;  /* 0x0000000200037305 */ /* 0x000e24000021f100 */
[----:B0-----:R-:W-:Y:S01]  /*241c0*/  STG.E.U16 desc[UR36][R16.64], R3 ;  /* 0x0000000310007986 */ /* 0x001fe2000c101524 */
[----:B------:R-:W-:Y:S05]  /*241d0*/  EXIT ;  /* 0x000000000000794d */ /* 0x000fea0003800000 */
.L_x_18374:
        /* <DEDUP_REMOVED lines=8> */
.L_x_18381:
[----:B------:R-:W-:-:S05]  /*24260*/  F2FP.F16.F32.PACK_AB R2, RZ, R2 ;  /* 0x00000002ff02723e */ /* 0x000fca00000000ff */
[----:B------:R-:W-:Y:S01]  /*24270*/  STG.E.U16 desc[UR36][R16.64], R2 ;  /* 0x0000000210007986 */ /* 0x000fe2000c101524 */
[----:B------:R-:W-:Y:S05]  /*24280*/  EXIT ;  /* 0x000000000000794d */ /* 0x000fea0003800000 */
.L_x_18380:
        /* <DEDUP_REMOVED lines=9> */
.L_x_18383:
[----:B------:R-:W-:-:S04]  /*24320*/  F2FP.F16.F32.PACK_AB R3, RZ, R2 ;  /* 0x00000002ff03723e */ /* 0x000fc800000000ff */
[----:B------:R-:W-:-:S05]  /*24330*/  PRMT R3, R3, 0x5410, RZ ;  /* 0x0000541003037816 */ /* 0x000fca00000000ff */
[----:B------:R-:W-:Y:S01]  /*24340*/  STG.E desc[UR36][R16.64], R3 ;  /* 0x0000000310007986 */ /* 0x000fe2000c101924 */
[----:B------:R-:W-:Y:S05]  /*24350*/  EXIT ;  /* 0x000000000000794d */ /* 0x000fea0003800000 */
.L_x_18382:
[----:B------:R-:W-:-:S06]  /*24360*/  FMUL.FTZ R2, R2, 1 ;  /* 0x3f80000002027820 */ /* 0x000fcc0000410000 */
[----:B------:R-:W0:Y:S02]  /*24370*/  F2F.F64.F32 R2, R2 ;  /* 0x0000000200027310 */ /* 0x000e240000201800 */
[----:B0-----:R-:W-:Y:S01]  /*24380*/  STG.E.64 desc[UR36][R16.64], R2 ;  /* 0x0000000210007986 */ /* 0x001fe2000c101b24 */
[----:B------:R-:W-:Y:S05]  /*24390*/  EXIT ;  /* 0x000000000000794d */ /* 0x000fea0003800000 */
.L_x_18373:
        /* <DEDUP_REMOVED lines=12> */
.L_x_18386:
[----:B------:R-:W-:Y:S01]  /*24460*/  FMUL.FTZ R4, R2, 1 ;  /* 0x3f80000002047820 */ /* 0x000fe20000410000 */
[----:B------:R-:W-:-:S05]  /*24470*/  CS2R R6, SRZ ;  /* 0x0000000000067805 */ /* 0x000fca000001ff00 */
[----:B------:R-:W0:Y:S02]  /*24480*/  F2F.F64.F32 R4, R4 ;  /* 0x0000000400047310 */ /* 0x000e240000201800 */
[----:B0-----:R-:W-:Y:S01]  /*24490*/  STG.E.128 desc[UR36][R16.64], R4 ;  /* 0x0000000410007986 */ /* 0x001fe2000c101d24 */
[----:B------:R-:W-:Y:S05]  /*244a0*/  EXIT ;  /* 0x000000000000794d */ /* 0x000fea0003800000 */
.L_x_18385:
        /* <DEDUP_REMOVED lines=20> */
.L_x_18390:
[----:B------:R-:W-:Y:S05]  /*245f0*/  BSYNC B0 ;  /* 0x0000000000007941 */ /* 0x000fea0003800000 */
.L_x_18389:
[----:B------:R-:W-:-:S05]  /*24600*/  LOP3.LUT R5, R0, R5, RZ, 0xfc, !PT ;  /* 0x0000000500057212 */ /* 0x000fca00078efcff */
[----:B------:R-:W-:Y:S01]  /*24610*/  STG.E.U8 desc[UR36][R16.64], R5 ;  /* 0x0000000510007986 */ /* 0x000fe2000c101124 */
[----:B------:R-:W-:Y:S05]  /*24620*/  EXIT ;  /* 0x000000000000794d */ /* 0x000fea0003800000 */
.L_x_18388:
        /* <DEDUP_REMOVED lines=12> */
.L_x_18392:
[----:B------:R-:W-:Y:S01]  /*246f0*/  IMAD.MOV.U32 R0, RZ, RZ, 0x7f ;  /* 0x0000007fff007424 */ /* 0x000fe200078e00ff */
[----:B------:R-:W-:-:S04]  /*24700*/  ISETP.GT.U32.AND P0, PT, R4, 0x7f800000, PT ;  /* 0x7f8000000400780c */ /* 0x000fc80003f04070 */
[----:B------:R-:W-:-:S09]  /*24710*/  SEL R0, R0, 0x7c, P0 ;  /* 0x0000007c00007807 */ /* 0x000fd20000000000 */
.L_x_18393:
[----:B------:R-:W-:Y:S05]  /*24720*/  BSYNC B0 ;  /* 0x0000000000007941 */ /* 0x000fea0003800000 */
.L_x_18391:
[----:B------:R-:W-:-:S04]  /*24730*/  LOP3.LUT R2, R2, 0x80000000, RZ, 0xc0, !PT ;  /* 0x8000000002027812 */ /* 0x000fc800078ec0ff */
[----:B------:R-:W-:-:S04]  /*24740*/  SHF.R.U32.HI R3, RZ, 0x18, R2 ;  /* 0x00000018ff037819 */ /* 0x000fc80000011602 */
[----:B------:R-:W-:-:S05]  /*24750*/  LOP3.LUT R3, R0, R3, RZ, 0xfc, !PT ;  /* 0x0000000300037212 */ /* 0x000fca00078efcff */
[----:B------:R-:W-:Y:S01]  /*24760*/  STG.E.U8 desc[UR36][R16.64], R3 ;  /* 0x0000000310007986 */ /* 0x000fe2000c101124 */
[----:B------:R-:W-:Y:S05]  /*24770*/  EXIT ;  /* 0x000000000000794d */ /* 0x000fea0003800000 */
.L_x_18387:
[----:B------:R-:W-:-:S05]  /*24780*/  F2FP.BF16.F32.PACK_AB R2, RZ, R2 ;  /* 0x00000002ff02723e */ /* 0x000fca00000010ff */
[----:B------:R-:W-:Y:S01]  /*24790*/  STG.E.U16 desc[UR36][R16.64], R2 ;  /* 0x0000000210007986 */ /* 0x000fe2000c101524 */
[----:B------:R-:W-:Y:S05]  /*247a0*/  EXIT ;  /* 0x000000000000794d */ /* 0x000fea0003800000 */
.L_x_18384:
        /* <DEDUP_REMOVED lines=11> */
.L_x_18396:
        /* <DEDUP_REMOVED lines=16> */
.L_x_18399:
[----:B------:R-:W-:-:S04]  /*24960*/  LOP3.LUT R2, R2, 0x80000000, RZ, 0xc0, !PT ;  /* 0x8000000002027812 */ /* 0x000fc800078ec0ff */
[----:B------:R-:W-:-:S04]  /*24970*/  SHF.R.U32.HI R3, RZ, 0x18, R2 ;  /* 0x00000018ff037819 */ /* 0x000fc80000011602 */
[----:B------:R-:W-:-:S04]  /*24980*/  LOP3.LUT R0, R0, R3, RZ, 0xfc, !PT ;  /* 0x0000000300007212 */ /* 0x000fc800078efcff */
[----:B------:R-:W-:-:S07]  /*24990*/  PRMT R8, R0, 0x7610, R8 ;  /* 0x0000761000087816 */ /* 0x000fce0000000008 */
.L_x_18398:
[----:B------:R-:W-:Y:S05]  /*249a0*/  BSYNC B0 ;  /* 0x0000000000007941 */ /* 0x000fea0003800000 */
.L_x_18397:
[----:B------:R-:W-:Y:S01]  /*249b0*/  STG.E.U8 desc[UR36][R16.64], R8 ;  /* 0x0000000810007986 */ /* 0x000fe2000c101124 */
[----:B------:R-:W-:Y:S05]  /*249c0*/  EXIT ;  /* 0x000000000000794d */ /* 0x000fea0003800000 */
.L_x_18395:
        /* <DEDUP_REMOVED lines=16> */
.L_x_18402:
[----:B------:R-:W-:-:S04]  /*24ad0*/  LOP3.LUT R2, R2, 0x80000000, RZ, 0xc0, !PT ;  /* 0x8000000002027812 */ /* 0x000fc800078ec0ff */
[----:B------:R-:W-:-:S04]  /*24ae0*/  SHF.R.U32.HI R3, RZ, 0x18, R2 ;  /* 0x00000018ff037819 */ /* 0x000fc80000011602 */
[----:B------:R-:W-:-:S04]  /*24af0*/  LOP3.LUT R0, R0, R3, RZ, 0xfc, !PT ;  /* 0x0000000300007212 */ /* 0x000fc800078efcff */
[----:B------:R-:W-:-:S07]  /*24b00*/  PRMT R8, R0, 0x7610, R8 ;  /* 0x0000761000087816 */ /* 0x000fce0000000008 */
.L_x_18401:
[----:B------:R-:W-:Y:S05]  /*24b10*/  BSYNC B0 ;  /* 0x0000000000007941 */ /* 0x000fea0003800000 */
.L_x_18400:
[----:B------:R-:W-:Y:S01]  /*24b20*/  STG.E.U8 desc[UR36][R16.64], R8 ;  /* 0x0000000810007986 */ /* 0x000fe2000c101124 */
[----:B------:R-:W-:Y:S05]  /*24b30*/  EXIT ;  /* 0x000000000000794d */ /* 0x000fea0003800000 */
.L_x_18394:
        /* <DEDUP_REMOVED lines=21> */
.L_x_18377:
        /* <DEDUP_REMOVED lines=16> */
.L_x_18405:
[----:B------:R-:W-:Y:S05]  /*24d90*/  EXIT ;  /* 0x000000000000794d */ /* 0x000fea0003800000 */
.L_x_18404:
[----:B------:R-:W0:Y:S02]  /*24da0*/  F2I.U64.TRUNC R2, R2 ;  /* 0x0000000200027311 */ /* 0x000e24000020d800 */
[----:B0-----:R-:W-:Y:S01]  /*24db0*/  STG.E.64 desc[UR36][R16.64], R2 ;  /* 0x0000000210007986 */ /* 0x001fe2000c101b24 */
[----:B------:R-:W-:Y:S05]  /*24dc0*/  EXIT ;  /* 0x000000000000794d */ /* 0x000fea0003800000 */
.L_x_18403:
[----:B------:R-:W0:Y:S02]  /*24dd0*/  F2I.FTZ.U32.TRUNC.NTZ R3, R2 ;  /* 0x0000000200037305 */ /* 0x000e24000021f000 */
[----:B0-----:R-:W-:Y:S01]  /*24de0*/  STG.E desc[UR36][R16.64], R3 ;  /* 0x0000000310007986 */ /* 0x001fe2000c101924 */
[----:B------:R-:W-:Y:S05]  /*24df0*/  EXIT ;  /* 0x000000000000794d */ /* 0x000fea0003800000 */
.L_x_18406:
        /* <DEDUP_REMOVED lines=16> */
.L_x_28432:


//--------------------- .text._ZN2at6native27unrolled_elementwise_kernelIZZZNS0_49_GLOBAL__N__b919a28f_16_Normalization_cu_5c38458737batch_norm_elementwise_backward_trainERKNS_6TensorES5_S5_S5_S5_S5_S5_ENKUlvE0_clEvENKUlvE0_clEvEUlfffffffE_St5arrayIPcLm8EELi4E23TrivialOffsetCalculatorILi7EjESC_ILi1EjENS0_6memory12LoadWithCastILi7EEENSF_13StoreWithCastILi1EEEEEviT_T0_T2_T3_T4_T5_ --------------------------
	.section	.text._ZN2at6native27unrolled_elementwise_kernelIZZZNS0_49_GLOBAL__N__b919a28f_16_Normalization_cu_5c38458737batch_norm_elementwise_backward_trainERKNS_6TensorES5_S5_S5_S5_S5_S5_ENKUlvE0_clEvENKUlvE0_clEvEUlfffffffE_St5arrayIPcLm8EELi4E23TrivialOffsetCalculatorILi7EjESC_ILi1EjENS0_6memory12LoadWithCastILi7EEENSF_13StoreWithCastILi1EEEEEviT_T0_T2_T3_T4_T5_,"ax",@progbits
	.align	128
        .global         _ZN2at6native27unrolled_elementwise_kernelIZZZNS0_49_GLOBAL__N__b919a28f_16_Normalization_cu_5c38458737batch_norm_elementwise_backward_trainERKNS_6TensorES5_S5_S5_S5_S5_S5_ENKUlvE0_clEvENKUlvE0_clEvEUlfffffffE_St5arrayIPcLm8EELi4E23TrivialOffsetCalculatorILi7EjESC_ILi1EjENS0_6memory12LoadWithCastILi7EEENSF_13StoreWithCastILi1EEEEEviT_T0_T2_T3_T4_T5_
        .type           _ZN2at6native27unrolled_elementwise_kernelIZZZNS0_49_GLOBAL__N__b919a28f_16_Normalization_cu_5c38458737batch_norm_elementwise_backward_trainERKNS_6TensorES5_S5_S5_S5_S5_S5_ENKUlvE0_clEvENKUlvE0_clEvEUlfffffffE_St5arrayIPcLm8EELi4E23TrivialOffsetCalculatorILi7EjESC_ILi1EjENS0_6memory12LoadWithCastILi7EEENSF_13StoreWithCastILi1EEEEEviT_T0_T2_T3_T4_T5_,@function
        .size           _ZN2at6native27unrolled_elementwise_kernelIZZZNS0_49_GLOBAL__N__b919a28f_16_Normalization_cu_5c38458737batch_norm_elementwise_backward_trainERKNS_6TensorES5_S5_S5_S5_S5_S5_ENKUlvE0_clEvENKUlvE0_clEvEUlfffffffE_St5arrayIPcLm8EELi4E23TrivialOffsetCalculatorILi7EjESC_ILi1EjENS0_6memory12LoadWithCastILi7EEENSF_13StoreWithCastILi1EEEEEviT_T0_T2_T3_T4_T5_,(.L_x_28433 - _ZN2at6native27unrolled_elementwise_kernelIZZZNS0_49_GLOBAL__N__b919a28f_16_Normalization_cu_5c38458737batch_norm_elementwise_backward_trainERKNS_6TensorES5_S5_S5_S5_S5_S5_ENKUlvE0_clEvENKUlvE0_clEvEUlfffffffE_St5arrayIPcLm8EELi4E23TrivialOffsetCalculatorILi7EjESC_ILi1EjENS0_6memory12LoadWithCastILi7EEENSF_13StoreWithCastILi1EEEEEviT_T0_T2_T3_T4_T5_)
        .other          _ZN2at6native27unrolled_elementwise_kernelIZZZNS0_49_GLOBAL__N__b919a28f_16_Normalization_cu_5c38458737batch_norm_elementwise_backward_trainERKNS_6TensorES5_S5_S5_S5_S5_S5_ENKUlvE0_clEvENKUlvE0_clEvEUlfffffffE_St5arrayIPcLm8EELi4E23TrivialOffsetCalculatorILi7EjESC_ILi1EjENS0_6memory12LoadWithCastILi7EEENSF_13StoreWithCastILi1EEEEEviT_T0_T2_T3_T4_T5_,@"STO_CUDA_ENTRY STV_DEFAULT"
_ZN2at6native27unrolled_elementwise_kernelIZZZNS0_49_GLOBAL__N__b919a28f_16_Normalization_cu_5c38458737batch_norm_elementwise_backward_trainERKNS_6TensorES5_S5_S5_S5_S5_S5_ENKUlvE0_clEvENKUlvE0_clEvEUlfffffffE_St5arrayIPcLm8EELi4E23TrivialOffsetCalculatorILi7EjESC_ILi1EjENS0_6memory12LoadWithCastILi7EEENSF_13StoreWithCastILi1EEEEEviT_T0_T2_T3_T4_T5_:
.text._ZN2at6native27unrolled_elementwise_kernelIZZZNS0_49_GLOBAL__N__b919a28f_16_Normalization_cu_5c38458737batch_norm_elementwise_backward_trainERKNS_6TensorES5_S5_S5_S5_S5_S5_ENKUlvE0_clEvENKUlvE0_clEvEUlfffffffE_St5arrayIPcLm8EELi4E23TrivialOffsetCalculatorILi7EjESC_ILi1EjENS0_6memory12LoadWithCastILi7EEENSF_13StoreWithCastILi1EEEEEviT_T0_T2_T3_T4_T5_:
[----:B------:R-:W0:Y:S01]  /*0000*/  LDC R1, c[0x0][0x28] ;  /* 0x00000a00ff017b82 */ /* 0x000e220000000800 */
[----:B------:R-:W1:Y:S07]  /*0010*/  S2R R2, SR_CTAID.X ;  /* 0x0000000000027919 */ /* 0x000e6e0000002500 */
[----:B------:R-:W1:Y:S01]  /*0020*/  LDC R3, c[0x0][0x210] ;  /* 0x00008400ff037b82 */ /* 0x000e620000000800 */
[----:B------:R-:W-:Y:S01]  /*0030*/  ULDC.64 UR36, c[0x0][0x208] ;  /* 0x0000820000247ab9 */ /* 0x000fe20000000a00 */
[----:B------:R-:W-:Y:S01]  /*0040*/  BSSY B7, `(.L_x_18407) ;  /* 0x0000648000077945 */ /* 0x000fe20003800000 */
[----:B------:R-:W2:Y:S01]  /*0050*/  S2R R41, SR_TID.X ;  /* 0x0000000000297919 */ /* 0x000ea20000002100 */
[----:B------:R-:W-:Y:S01]  /*0060*/  IMAD.MOV.U32 R39, RZ, RZ, RZ ;  /* 0x000000ffff277224 */ /* 0x000fe200078e00ff */
[----:B------:R-:W-:-:S02]  /*0070*/  CS2R R16, SRZ ;  /* 0x0000000000107805 */ /* 0x000fc4000001ff00 */
[----:B------:R-:W-:Y:S02]  /*0080*/  CS2R R18, SRZ ;  /* 0x0000000000127805 */ /* 0x000fe4000001ff00 */
[----:B------:R-:W-:Y:S01]  /*0090*/  CS2R R22, SRZ ;  /* 0x0000000000167805 */ /* 0x000fe2000001ff00 */
[----:B------:R-:W3:Y:S01]  /*00a0*/  LDC.U8 R38, c[0x0][0x270] ;  /* 0x00009c00ff267b82 */ /* 0x000ee20000000000 */
[----:B------:R-:W-:-:S07]  /*00b0*/  IMAD.MOV.U32 R25, RZ, RZ, RZ ;  /* 0x000000ffff197224 */ /* 0x000fce00078e00ff */
        /* <DEDUP_REMOVED lines=12> */
[----:B------:R-:W-:Y:S01]  /*0180*/  ULDC UR4, c[0x0][0x274] ;  /* 0x00009d0000047ab9 */ /* 0x000fe20000000800 */
[----:B------:R-:W-:Y:S01]  /*0190*/  BSSY B6, `(.L_x_18409) ;  /* 0x00000df000067945 */ /* 0x000fe20003800000 */
        /* <DEDUP_REMOVED lines=16> */
.L_x_18413:
[----:B------:R-:W3:Y:S02]  /*02a0*/  LDG.E.U8 R4, desc[UR36][R4.64] ;  /* 0x0000002404047981 */ /* 0x000ee4000c1e1100 */
[----:B---3--:R-:W-:Y:S01]  /*02b0*/  I2FP.F32.U32 R16, R4 ;  /* 0x0000000400107245 */ /* 0x008fe20000201000 */
[----:B------:R-:W-:Y:S06]  /*02c0*/  BRA `(.L_x_18415) ;  /* 0x0000000c002c7947 */ /* 0x000fec0003800000 */
.L_x_18412:
        /* <DEDUP_REMOVED lines=9> */
.L_x_18417:
[----:B------:R-:W3:Y:S02]  /*0360*/  LDG.E R4, desc[UR36][R4.64] ;  /* 0x0000002404047981 */ /* 0x000ee4000c1e1900 */
[----:B---3--:R-:W-:Y:S01]  /*0370*/  I2FP.F32.S32 R16, R4 ;  /* 0x0000000400107245 */ /* 0x008fe20000201400 */
[----:B------:R-:W-:Y:S06]  /*0380*/  BRA `(.L_x_18415) ;  /* 0x0000000800fc7947 */ /* 0x000fec0003800000 */
.L_x_18416:
[----:B------:R-:W3:Y:S02]  /*0390*/  LDG.E.U16 R4, desc[UR36][R4.64] ;  /* 0x0000002404047981 */ /* 0x000ee4000c1e1500 */
[----:B---3--:R4:W0:Y:S01]  /*03a0*/  I2F.S16 R16, R4 ;  /* 0x0000000400107306 */ /* 0x0088220000101400 */
[----:B------:R-:W-:Y:S05]  /*03b0*/  BRA `(.L_x_18415) ;  /* 0x0000000800f07947 */ /* 0x000fea0003800000 */
.L_x_18411:
        /* <DEDUP_REMOVED lines=8> */
.L_x_18419:
[----:B------:R-:W3:Y:S02]  /*0440*/  LDG.E.U16 R4, desc[UR36][R4.64] ;  /* 0x0000002404047981 */ /* 0x000ee4000c1e1500 */
[----:B---3--:R-:W-:Y:S01]  /*0450*/  HADD2.F32 R16, -RZ, R4.H0_H0 ;  /* 0x20000004ff107230 */ /* 0x008fe20000004100 */
[----:B------:R-:W-:Y:S06]  /*0460*/  BRA `(.L_x_18415) ;  /* 0x0000000800c47947 */ /* 0x000fec0003800000 */
.L_x_18418:
        /* <DEDUP_REMOVED lines=8> */
.L_x_18421:
[----:B------:R-:W3:Y:S02]  /*04f0*/  LDG.E.U16 R4, desc[UR36][R4.64] ;  /* 0x0000002404047981 */ /* 0x000ee4000c1e1500 */
[----:B---3--:R-:W-:Y:S01]  /*0500*/  HADD2.F32 R16, -RZ, R4.H0_H0 ;  /* 0x20000004ff107230 */ /* 0x008fe20000004100 */
[----:B------:R-:W-:Y:S06]  /*0510*/  BRA `(.L_x_18415) ;  /* 0x0000000800987947 */ /* 0x000fec0003800000 */
.L_x_18420:
[----:B------:R-:W3:Y:S01]  /*0520*/  LDG.E.64 R4, desc[UR36][R4.64] ;  /* 0x0000002404047981 */ /* 0x000ee2000c1e1b00 */
[----:B------:R-:W-:Y:S01]  /*0530*/  UMOV UR4, 0xf0000000 ;  /* 0xf000000000047882 */ /* 0x000fe20000000000 */
[----:B------:R-:W-:Y:S01]  /*0540*/  UMOV UR5, 0x380fffff ;  /* 0x380fffff00057882 */ /* 0x000fe20000000000 */
[----:B---3--:R-:W0:Y:S01]  /*0550*/  F2F.F32.F64 R16, R4 ;  /* 0x0000000400107310 */ /* 0x008e220000301000 */
[----:B------:R-:W-:-:S14]  /*0560*/  DSETP.GEU.AND P0, PT, |R4|, UR4, PT ;  /* 0x0000000404007e2a */ /* 0x000fdc000bf0e200 */
[----:B0-----:R-:W-:Y:S01]  /*0570*/  @!P0 FMUL R16, R16, 1.175494350822287508e-38 ;  /* 0x0080000010108820 */ /* 0x001fe20000400000 */
[----:B------:R-:W-:Y:S06]  /*0580*/  BRA `(.L_x_18415) ;  /* 0x00000008007c7947 */ /* 0x000fec0003800000 */
.L_x_18410:
        /* <DEDUP_REMOVED lines=12> */
.L_x_18424:
[----:B------:R-:W3:Y:S01]  /*0650*/  LDG.E.64 R4, desc[UR36][R4.64] ;  /* 0x0000002404047981 */ /* 0x000ee2000c1e1b00 */
[----:B------:R-:W-:Y:S01]  /*0660*/  UMOV UR4, 0xf0000000 ;  /* 0xf000000000047882 */ /* 0x000fe20000000000 */
[----:B------:R-:W-:Y:S01]  /*0670*/  UMOV UR5, 0x380fffff ;  /* 0x380fffff00057882 */ /* 0x000fe20000000000 */
[----:B---3--:R-:W0:Y:S01]  /*0680*/  F2F.F32.F64 R16, R4 ;  /* 0x0000000400107310 */ /* 0x008e220000301000 */
[----:B------:R-:W-:-:S14]  /*0690*/  DSETP.GEU.AND P0, PT, |R4|, UR4, PT ;  /* 0x0000000404007e2a */ /* 0x000fdc000bf0e200 */
[----:B0-----:R-:W-:Y:S01]  /*06a0*/  @!P0 FMUL R16, R16, 1.175494350822287508e-38 ;  /* 0x0080000010108820 */ /* 0x001fe20000400000 */
[----:B------:R-:W-:Y:S06]  /*06b0*/  BRA `(.L_x_18415) ;  /* 0x0000000800307947 */ /* 0x000fec0003800000 */
.L_x_18423:
        /* <DEDUP_REMOVED lines=26> */
.L_x_18426:
        /* <DEDUP_REMOVED lines=13> */
.L_x_18425:
[----:B------:R-:W3:Y:S02]  /*0930*/  LDG.E.U16 R4, desc[UR36][R4.64] ;  /* 0x0000002404047981 */ /* 0x000ee4000c1e1500 */
[----:B---3--:R-:W-:Y:S01]  /*0940*/  IMAD.U32 R16, R4, 0x10000, RZ ;  /* 0x0001000004107824 */ /* 0x008fe200078e00ff */
[----:B------:R-:W-:Y:S06]  /*0950*/  BRA `(.L_x_18415) ;  /* 0x0000000400887947 */ /* 0x000fec0003800000 */
.L_x_18422:
        /* <DEDUP_REMOVED lines=11> */
.L_x_18429:
        /* <DEDUP_REMOVED lines=20> */
.L_x_18431:
[----:B------:R-:W-:Y:S05]  /*0b50*/  BSYNC B0 ;  /* 0x0000000000007941 */ /* 0x000fea0003800000 */
.L_x_18430:
[----:B------:R-:W-:Y:S01]  /*0b60*/  IMAD.SHL.U32 R3, R3, 0x100000, RZ ;  /* 0x0010000003037824 */ /* 0x000fe200078e00ff */
[----:B------:R-:W-:-:S04]  /*0b70*/  LEA R5, R0, 0x3b800000, 0x17 ;  /* 0x3b80000000057811 */ /* 0x000fc800078eb8ff */
[----:B------:R-:W-:Y:S01]  /*0b80*/  LOP3.LUT R16, R5, R3, R16, 0xfe, !PT ;  /* 0x0000000305107212 */ /* 0x000fe200078efe10 */
[----:B------:R-:W-:Y:S06]  /*0b90*/  BRA `(.L_x_18415) ;  /* 0x0000000000f87947 */ /* 0x000fec0003800000 */
.L_x_18428:
        /* <DEDUP_REMOVED lines=20> */
.L_x_18433:
[----:B------:R-:W-:Y:S05]  /*0ce0*/  BSYNC B0 ;  /* 0x0000000000007941 */ /* 0x000fea0003800000 */
.L_x_18432:
[----:B------:R-:W-:Y:S01]  /*0cf0*/  IMAD.SHL.U32 R3, R3, 0x200000, RZ ;  /* 0x0020000003037824 */ /* 0x000fe200078e00ff */
[----:B------:R-:W-:-:S04]  /*0d00*/  LEA R5, R0, 0x37800000, 0x17 ;  /* 0x3780000000057811 */ /* 0x000fc800078eb8ff */
[----:B------:R-:W-:Y:S01]  /*0d10*/  LOP3.LUT R16, R5, R3, R16, 0xfe, !PT ;  /* 0x0000000305107212 */ /* 0x000fe200078efe10 */
[----:B------:R-:W-:Y:S06]  /*0d20*/  BRA `(.L_x_18415) ;  /* 0x0000000000947947 */ /* 0x000fec0003800000 */
.L_x_18427:
        /* <DEDUP_REMOVED lines=14> */
.L_x_18414:
        /* <DEDUP_REMOVED lines=16> */
.L_x_18436:
[----:B------:R-:W-:Y:S01]  /*0f10*/  IMAD.MOV.U32 R16, RZ, RZ, RZ ;  /* 0x000000ffff107224 */ /* 0x000fe200078e00ff */
[----:B------:R-:W-:Y:S06]  /*0f20*/  BRA `(.L_x_18415) ;  /* 0x0000000000147947 */ /* 0x000fec0003800000 */
.L_x_18435:
[----:B------:R-:W3:Y:S02]  /*0f30*/  LDG.E.64 R16, desc[UR36][R4.64] ;  /* 0x0000002404107981 */ /* 0x000ee4000c1e1b00 */
[----:B---3--:R0:W3:Y:S01]  /*0f40*/  I2F.U64 R16, R16 ;  /* 0x0000001000107312 */ /* 0x0080e20000301000 */
[----:B------:R-:W-:Y:S05]  /*0f50*/  BRA `(.L_x_18415) ;  /* 0x0000000000087947 */ /* 0x000fea0003800000 */
.L_x_18434:
[----:B------:R-:W3:Y:S02]  /*0f60*/  LDG.E R4, desc[UR36][R4.64] ;  /* 0x0000002404047981 */ /* 0x000ee4000c1e1900 */
[----:B---3--:R-:W-:-:S07]  /*0f70*/  I2FP.F32.U32 R16, R4 ;  /* 0x0000000400107245 */ /* 0x008fce0000201000 */
.L_x_18415:
[----:B------:R-:W-:Y:S05]  /*0f80*/  BSYNC B6 ;  /* 0x0000000000067941 */ /* 0x000fea0003800000 */
.L_x_18409:
[----:B0---4-:R-:W0:Y:S01]  /*0f90*/  LDC.64 R4, c[0x0][0x238] ;  /* 0x00008e00ff047b82 */ /* 0x011e220000000a00 */
[----:B-1----:R-:W-:Y:S01]  /*0fa0*/  PRMT R0, R49, 0x9910, RZ ;  /* 0x0000991031007816 */ /* 0x002fe200000000ff */
        /* <DEDUP_REMOVED lines=18> */
.L_x_18441:
[----:B------:R-:W4:Y:S02]  /*10d0*/  LDG.E.U8 R4, desc[UR36][R4.64] ;  /* 0x0000002404047981 */ /* 0x000f24000c1e1100 */
[----:B----4-:R-:W-:Y:S01]  /*10e0*/  I2FP.F32.U32 R17, R4 ;  /* 0x0000000400117245 */ /* 0x010fe20000201000 */
[----:B------:R-:W-:Y:S06]  /*10f0*/  BRA `(.L_x_18443) ;  /* 0x0000000c002c7947 */ /* 0x000fec0003800000 */
.L_x_18440:
        /* <DEDUP_REMOVED lines=9> */
.L_x_18445:
[----:B------:R-:W4:Y:S02]  /*1190*/  LDG.E R4, desc[UR36][R4.64] ;  /* 0x0000002404047981 */ /* 0x000f24000c1e1900 */
[----:B----4-:R-:W-:Y:S01]  /*11a0*/  I2FP.F32.S32 R17, R4 ;  /* 0x0000000400117245 */ /* 0x010fe20000201400 */
[----:B------:R-:W-:Y:S06]  /*11b0*/  BRA `(.L_x_18443) ;  /* 0x0000000800fc7947 */ /* 0x000fec0003800000 */
.L_x_18444:
[----:B------:R-:W4:Y:S02]  /*11c0*/  LDG.E.U16 R4, desc[UR36][R4.64] ;  /* 0x0000002404047981 */ /* 0x000f24000c1e1500 */
[----:B----4-:R0:W1:Y:S01]  /*11d0*/  I2F.S16 R17, R4 ;  /* 0x0000000400117306 */ /* 0x0100620000101400 */
[----:B------:R-:W-:Y:S05]  /*11e0*/  BRA `(.L_x_18443) ;  /* 0x0000000800f07947 */ /* 0x000fea0003800000 */
.L_x_18439:
        /* <DEDUP_REMOVED lines=8> */
.L_x_18447:
[----:B------:R-:W4:Y:S02]  /*1270*/  LDG.E.U16 R4, desc[UR36][R4.64] ;  /* 0x0000002404047981 */ /* 0x000f24000c1e1500 */
[----:B----4-:R-:W-:Y:S01]  /*1280*/  HADD2.F32 R17, -RZ, R4.H0_H0 ;  /* 0x20000004ff117230 */ /* 0x010fe20000004100 */
[----:B------:R-:W-:Y:S06]  /*1290*/  BRA `(.L_x_18443) ;  /* 0x0000000800c47947 */ /* 0x000fec0003800000 */
.L_x_18446:
        /* <DEDUP_REMOVED lines=8> */
.L_x_18449:
[----:B------:R-:W4:Y:S02]  /*1320*/  LDG.E.U16 R4, desc[UR36][R4.64] ;  /* 0x0000002404047981 */ /* 0x000f24000c1e1500 */
[----:B----4-:R-:W-:Y:S01]  /*1330*/  HADD2.F32 R17, -RZ, R4.H0_H0 ;  /* 0x20000004ff117230 */ /* 0x010fe20000004100 */
[----:B------:R-:W-:Y:S06]  /*1340*/  BRA `(.L_x_18443) ;  /* 0x0000000800987947 */ /* 0x000fec0003800000 */
.L_x_18448:
[----:B------:R-:W4:Y:S01]  /*1350*/  LDG.E.64 R4, desc[UR36][R4.64] ;  /* 0x0000002404047981 */ /* 0x000f22000c1e1b00 */
[----:B------:R-:W-:Y:S01]  /*1360*/  UMOV UR4, 0xf0000000 ;  /* 0xf000000000047882 */ /* 0x000fe20000000000 */
[----:B------:R-:W-:Y:S01]  /*1370*/  UMOV UR5, 0x380fffff ;  /* 0x380fffff00057882 */ /* 0x000fe20000000000 */
[----:B----4-:R-:W0:Y:S01]  /*1380*/  F2F.F32.F64 R17, R4 ;  /* 0x0000000400117310 */ /* 0x010e220000301000 */
[----:B------:R-:W-:-:S14]  /*1390*/  DSETP.GEU.AND P0, PT, |R4|, UR4, PT ;  /* 0x0000000404007e2a */ /* 0x000fdc000bf0e200 */
[----:B0-----:R-:W-:Y:S01]  /*13a0*/  @!P0 FMUL R17, R17, 1.175494350822287508e-38 ;  /* 0x0080000011118820 */ /* 0x001fe20000400000 */
[----:B------:R-:W-:Y:S06]  /*13b0*/  BRA `(.L_x_18443) ;  /* 0x00000008007c7947 */ /* 0x000fec0003800000 */
.L_x_18438:
        /* <DEDUP_REMOVED lines=12> */
.L_x_18452:
[----:B------:R-:W4:Y:S01]  /*1480*/  LDG.E.64 R4, desc[UR36][R4.64] ;  /* 0x0000002404047981 */ /* 0x000f22000c1e1b00 */
[----:B------:R-:W-:Y:S01]  /*1490*/  UMOV UR4, 0xf0000000 ;  /* 0xf000000000047882 */ /* 0x000fe20000000000 */
[----:B------:R-:W-:Y:S01]  /*14a0*/  UMOV UR5, 0x380fffff ;  /* 0x380fffff00057882 */ /* 0x000fe20000000000 */
[----:B----4-:R-:W0:Y:S01]  /*14b0*/  F2F.F32.F64 R17, R4 ;  /* 0x0000000400117310 */ /* 0x010e220000301000 */
[----:B------:R-:W-:-:S14]  /*14c0*/  DSETP.GEU.AND P0, PT, |R4|, UR4, PT ;  /* 0x0000000404007e2a */ /* 0x000fdc000bf0e200 */
[----:B0-----:R-:W-:Y:S01]  /*14d0*/  @!P0 FMUL R17, R17, 1.175494350822287508e-38 ;  /* 0x0080000011118820 */ /* 0x001fe20000400000 */
[----:B------:R-:W-:Y:S06]  /*14e0*/  BRA `(.L_x_18443) ;  /* 0x0000000800307947 */ /* 0x000fec0003800000 */
.L_x_18451:
        /* <DEDUP_REMOVED lines=26> */
.L_x_18454:
        /* <DEDUP_REMOVED lines=13> */
.L_x_18453:
[----:B------:R-:W4:Y:S02]  /*1760*/  LDG.E.U16 R4, desc[UR36][R4.64] ;  /* 0x0000002404047981 */ /* 0x000f24000c1e1500 */
[----:B----4-:R-:W-:Y:S01]  /*1770*/  IMAD.U32 R17, R4, 0x10000, RZ ;  /* 0x0001000004117824 */ /* 0x010fe200078e00ff */
[----:B------:R-:W-:Y:S06]  /*1780*/  BRA `(.L_x_18443) ;  /* 0x0000000400887947 */ /* 0x000fec0003800000 */
.L_x_18450:
        /* <DEDUP_REMOVED lines=11> */
.L_x_18457:
        /* <DEDUP_REMOVED lines=20> */
.L_x_18459:
[----:B------:R-:W-:Y:S05]  /*1980*/  BSYNC B0 ;  /* 0x0000000000007941 */ /* 0x000fea0003800000 */
.L_x_18458:
[----:B------:R-:W-:Y:S01]  /*1990*/  IMAD.SHL.U32 R3, R3, 0x100000, RZ ;  /* 0x0010000003037824 */ /* 0x000fe200078e00ff */
[----:B------:R-:W-:-:S04]  /*19a0*/  LEA R0, R0, 0x3b800000, 0x17 ;  /* 0x3b80000000007811 */ /* 0x000fc800078eb8ff */
[----:B------:R-:W-:Y:S01]  /*19b0*/  LOP3.LUT R17, R0, R3, R17, 0xfe, !PT ;  /* 0x0000000300117212 */ /* 0x000fe200078efe11 */
[----:B------:R-:W-:Y:S06]  /*19c0*/  BRA `(.L_x_18443) ;  /* 0x0000000000f87947 */ /* 0x000fec0003800000 */
.L_x_18456:
        /* <DEDUP_REMOVED lines=20> */
.L_x_18461:
[----:B------:R-:W-:Y:S05]  /*1b10*/  BSYNC B0 ;  /* 0x0000000000007941 */ /* 0x000fea0003800000 */
.L_x_18460:
[----:B------:R-:W-:Y:S01]  /*1b20*/  IMAD.SHL.U32 R3, R3, 0x200000, RZ ;  /* 0x0020000003037824 */ /* 0x000fe200078e00ff */
[----:B------:R-:W-:-:S04]  /*1b30*/  LEA R0, R0, 0x37800000, 0x17 ;  /* 0x3780000000007811 */ /* 0x000fc800078eb8ff */
[----:B------:R-:W-:Y:S01]  /*1b40*/  LOP3.LUT R17, R0, R3, R17, 0xfe, !PT ;  /* 0x0000000300117212 */ /* 0x000fe200078efe11 */
[----:B------:R-:W-:Y:S06]  /*1b50*/  BRA `(.L_x_18443) ;  /* 0x0000000000947947 */ /* 0x000fec0003800000 */
.L_x_18455:
        /* <DEDUP_REMOVED lines=14> */
.L_x_18442:
        /* <DEDUP_REMOVED lines=16> */
.L_x_18464:
[----:B------:R-:W-:Y:S01]  /*1d40*/  IMAD.MOV.U32 R17, RZ, RZ, RZ ;  /* 0x000000ffff117224 */ /* 0x000fe200078e00ff */
[----:B------:R-:W-:Y:S06]  /*1d50*/  BRA `(.L_x_18443) ;  /* 0x0000000000147947 */ /* 0x000fec0003800000 */
.L_x_18463:
[----:B------:R-:W4:Y:S02]  /*1d60*/  LDG.E.64 R4, desc[UR36][R4.64] ;  /* 0x0000002404047981 */ /* 0x000f24000c1e1b00 */
[----:B----4-:R0:W1:Y:S01]  /*1d70*/  I2F.U64 R17, R4 ;  /* 0x0000000400117312 */ /* 0x0100620000301000 */
[----:B------:R-:W-:Y:S05]  /*1d80*/  BRA `(.L_x_18443) ;  /* 0x0000000000087947 */ /* 0x000fea0003800000 */
.L_x_18462:
[----:B------:R-:W4:Y:S02]  /*1d90*/  LDG.E R4, desc[UR36][R4.64] ;  /* 0x0000002404047981 */ /* 0x000f24000c1e1900 */
[----:B----4-:R-:W-:-:S07]  /*1da0*/  I2FP.F32.U32 R17, R4 ;  /* 0x0000000400117245 */ /* 0x010fce0000201000 */
.L_x_18443:
[----:B------:R-:W-:Y:S05]  /*1db0*/  BSYNC B6 ;  /* 0x0000000000067941 */ /* 0x000fea0003800000 */
.L_x_18437:
[----:B0---4-:R-:W0:Y:S01]  /*1dc0*/  LDC.64 R4, c[0x0][0x240] ;  /* 0x00009000ff047b82 */ /* 0x011e220000000a00 */
        /* <DEDUP_REMOVED lines=19> */
.L_x_18469:
[----:B------:R-:W2:Y:S02]  /*1f00*/  LDG.E.U8 R4, desc[UR36][R4.64] ;  /* 0x0000002404047981 */ /* 0x000ea4000c1e1100 */
[----:B--2---:R-:W-:Y:S01]  /*1f10*/  I2FP.F32.U32 R18, R4 ;  /* 0x0000000400127245 */ /* 0x004fe20000201000 */
[----:B------:R-:W-:Y:S06]  /*1f20*/  BRA `(.L_x_18471) ;  /* 0x0000000c002c7947 */ /* 0x000fec0003800000 */
.L_x_18468:
        /* <DEDUP_REMOVED lines=9> */
.L_x_18473:
[----:B------:R-:W2:Y:S02]  /*1fc0*/  LDG.E R4, desc[UR36][R4.64] ;  /* 0x0000002404047981 */ /* 0x000ea4000c1e1900 */
[----:B--2---:R-:W-:Y:S01]  /*1fd0*/  I2FP.F32.S32 R18, R4 ;  /* 0x0000000400127245 */ /* 0x004fe20000201400 */
[----:B------:R-:W-:Y:S06]  /*1fe0*/  BRA `(.L_x_18471) ;  /* 0x0000000800fc7947 */ /* 0x000fec0003800000 */
.L_x_18472:
[----:B------:R-:W2:Y:S02]  /*1ff0*/  LDG.E.U16 R4, desc[UR36][R4.64] ;  /* 0x0000002404047981 */ /* 0x000ea4000c1e1500 */
[----:B--2---:R0:W2:Y:S01]  /*2000*/  I2F.S16 R18, R4 ;  /* 0x0000000400127306 */ /* 0x0040a20000101400 */
[----:B------:R-:W-:Y:S05]  /*2010*/  BRA `(.L_x_18471) ;  /* 0x0000000800f07947 */ /* 0x000fea0003800000 */
.L_x_18467:
        /* <DEDUP_REMOVED lines=8> */
.L_x_18475:
[----:B------:R-:W2:Y:S02]  /*20a0*/  LDG.E.U16 R4, desc[UR36][R4.64] ;  /* 0x0000002404047981 */ /* 0x000ea4000c1e1500 */
[----:B--2---:R-:W-:Y:S01]  /*20b0*/  HADD2.F32 R18, -RZ, R4.H0_H0 ;  /* 0x20000004ff127230 */ /* 0x004fe20000004100 */
[----:B------:R-:W-:Y:S06]  /*20c0*/  BRA `(.L_x_18471) ;  /* 0x0000000800c47947 */ /* 0x000fec0003800000 */
.L_x_18474:
        /* <DEDUP_REMOVED lines=8> */
.L_x_18477:
[----:B------:R-:W2:Y:S02]  /*2150*/  LDG.E.U16 R4, desc[UR36][R4.64] ;  /* 0x0000002404047981 */ /* 0x000ea4000c1e1500 */
[----:B--2---:R-:W-:Y:S01]  /*2160*/  HADD2.F32 R18, -RZ, R4.H0_H0 ;  /* 0x20000004ff127230 */ /* 0x004fe20000004100 */
[----:B------:R-:W-:Y:S06]  /*2170*/  BRA `(.L_x_18471) ;  /* 0x0000000800987947 */ /* 0x000fec0003800000 */
.L_x_18476:
[----:B------:R-:W2:Y:S01]  /*2180*/  LDG.E.64 R4, desc[UR36][R4.64] ;  /* 0x0000002404047981 */ /* 0x000ea2000c1e1b00 */
[----:B------:R-:W-:Y:S01]  /*2190*/  UMOV UR4, 0xf0000000 ;  /* 0xf000000000047882 */ /* 0x000fe20000000000 */
[----:B------:R-:W-:Y:S01]  /*21a0*/  UMOV UR5, 0x380fffff ;  /* 0x380fffff00057882 */ /* 0x000fe20000000000 */
[----:B--2---:R-:W0:Y:S01]  /*21b0*/  F2F.F32.F64 R18, R4 ;  /* 0x0000000400127310 */ /* 0x004e220000301000 */
[----:B------:R-:W-:-:S14]  /*21c0*/  DSETP.GEU.AND P0, PT, |R4|, UR4, PT ;  /* 0x0000000404007e2a */ /* 0x000fdc000bf0e200 */
[----:B0-----:R-:W-:Y:S01]  /*21d0*/  @!P0 FMUL R18, R18, 1.175494350822287508e-38 ;  /* 0x0080000012128820 */ /* 0x001fe20000400000 */
[----:B------:R-:W-:Y:S06]  /*21e0*/  BRA `(.L_x_18471) ;  /* 0x00000008007c7947 */ /* 0x000fec0003800000 */
.L_x_18466:
        /* <DEDUP_REMOVED lines=12> */
.L_x_18480:
[----:B------:R-:W2:Y:S01]  /*22b0*/  LDG.E.64 R4, desc[UR36][R4.64] ;  /* 0x0000002404047981 */ /* 0x000ea2000c1e1b00 */
[----:B------:R-:W-:Y:S01]  /*22c0*/  UMOV UR4, 0xf0000000 ;  /* 0xf000000000047882 */ /* 0x000fe20000000000 */
[----:B------:R-:W-:Y:S01]  /*22d0*/  UMOV UR5, 0x380fffff ;  /* 0x380fffff00057882 */ /* 0x000fe20000000000 */
[----:B--2---:R-:W0:Y:S01]  /*22e0*/  F2F.F32.F64 R18, R4 ;  /* 0x0000000400127310 */ /* 0x004e220000301000 */
[----:B------:R-:W-:-:S14]  /*22f0*/  DSETP.GEU.AND P0, PT, |R4|, UR4, PT ;  /* 0x0000000404007e2a */ /* 0x000fdc000bf0e200 */
[----:B0-----:R-:W-:Y:S01]  /*2300*/  @!P0 FMUL R18, R18, 1.175494350822287508e-38 ;  /* 0x0080000012128820 */ /* 0x001fe20000400000 */
[----:B------:R-:W-:Y:S06]  /*2310*/  BRA `(.L_x_18471) ;  /* 0x0000000800307947 */ /* 0x000fec0003800000 */
.L_x_18479:
        /* <DEDUP_REMOVED lines=26> */
.L_x_18482:
        /* <DEDUP_REMOVED lines=13> */
.L_x_18481:
[----:B------:R-:W2:Y:S02]  /*2590*/  LDG.E.U16 R4, desc[UR36][R4.64] ;  /* 0x0000002404047981 */ /* 0x000ea4000c1e1500 */
[----:B--2---:R-:W-:Y:S01]  /*25a0*/  IMAD.U32 R18, R4, 0x10000, RZ ;  /* 0x0001000004127824 */ /* 0x004fe200078e00ff */
[----:B------:R-:W-:Y:S06]  /*25b0*/  BRA `(.L_x_18471) ;  /* 0x0000000400887947 */ /* 0x000fec0003800000 */
.L_x_18478:
        /* <DEDUP_REMOVED lines=11> */
.L_x_18485:
        /* <DEDUP_REMOVED lines=20> */
.L_x_18487:
[----:B------:R-:W-:Y:S05]  /*27b0*/  BSYNC B0 ;  /* 0x0000000000007941 */ /* 0x000fea0003800000 */
.L_x_18486:
[----:B------:R-:W-:Y:S01]  /*27c0*/  IMAD.SHL.U32 R3, R3, 0x100000, RZ ;  /* 0x0010000003037824 */ /* 0x000fe200078e00ff */
[----:B------:R-:W-:-:S04]  /*27d0*/  LEA R5, R0, 0x3b800000, 0x17 ;  /* 0x3b80000000057811 */ /* 0x000fc800078eb8ff */
[----:B------:R-:W-:Y:S01]  /*27e0*/  LOP3.LUT R18, R5, R3, R18, 0xfe, !PT ;  /* 0x0000000305127212 */ /* 0x000fe200078efe12 */
[----:B------:R-:W-:Y:S06]  /*27f0*/  BRA `(.L_x_18471) ;  /* 0x0000000000f87947 */ /* 0x000fec0003800000 */
.L_x_18484:
        /* <DEDUP_REMOVED lines=20> */
.L_x_18489:
[----:B------:R-:W-:Y:S05]  /*2940*/  BSYNC B0 ;  /* 0x0000000000007941 */ /* 0x000fea0003800000 */
.L_x_18488:
[----:B------:R-:W-:Y:S01]  /*2950*/  IMAD.SHL.U32 R3, R3, 0x200000, RZ ;  /* 0x0020000003037824 */ /* 0x000fe200078e00ff */
[----:B------:R-:W-:-:S04]  /*2960*/  LEA R5, R0, 0x37800000, 0x17 ;  /* 0x3780000000057811 */ /* 0x000fc800078eb8ff */
[----:B------:R-:W-:Y:S01]  /*2970*/  LOP3.LUT R18, R5, R3, R18, 0xfe, !PT ;  /* 0x0000000305127212 */ /* 0x000fe200078efe12 */
[----:B------:R-:W-:Y:S06]  /*2980*/  BRA `(.L_x_18471) ;  /* 0x0000000000947947 */ /* 0x000fec0003800000 */
.L_x_18483:
        /* <DEDUP_REMOVED lines=14> */
.L_x_18470:
        /* <DEDUP_REMOVED lines=16> */
.L_x_18492:
[----:B------:R-:W-:Y:S01]  /*2b70*/  IMAD.MOV.U32 R18, RZ, RZ, RZ ;  /* 0x000000ffff127224 */ /* 0x000fe200078e00ff */
[----:B------:R-:W-:Y:S06]  /*2b80*/  BRA `(.L_x_18471) ;  /* 0x0000000000147947 */ /* 0x000fec0003800000 */
.L_x_18491:
[----:B------:R-:W2:Y:S02]  /*2b90*/  LDG.E.64 R18, desc[UR36][R4.64] ;  /* 0x0000002404127981 */ /* 0x000ea4000c1e1b00 */
[----:B--2---:R0:W2:Y:S01]  /*2ba0*/  I2F.U64 R18, R18 ;  /* 0x0000001200127312 */ /* 0x0040a20000301000 */
[----:B------:R-:W-:Y:S05]  /*2bb0*/  BRA `(.L_x_18471) ;  /* 0x0000000000087947 */ /* 0x000fea0003800000 */
.L_x_18490:
[----:B------:R-:W2:Y:S02]  /*2bc0*/  LDG.E R4, desc[UR36][R4.64] ;  /* 0x0000002404047981 */ /* 0x000ea4000c1e1900 */
[----:B--2---:R-:W-:-:S07]  /*2bd0*/  I2FP.F32.U32 R18, R4 ;  /* 0x0000000400127245 */ /* 0x004fce0000201000 */
.L_x_18471:
[----:B------:R-:W-:Y:S05]  /*2be0*/  BSYNC B6 ;  /* 0x0000000000067941 */ /* 0x000fea0003800000 */
.L_x_18465:
        /* <DEDUP_REMOVED lines=20> */
.L_x_18497:
[----:B------:R-:W4:Y:S02]  /*2d30*/  LDG.E.U8 R4, desc[UR36][R4.64] ;  /* 0x0000002404047981 */ /* 0x000f24000c1e1100 */
[----:B----4-:R-:W-:Y:S01]  /*2d40*/  I2FP.F32.U32 R22, R4 ;  /* 0x0000000400167245 */ /* 0x010fe20000201000 */
[----:B------:R-:W-:Y:S06]  /*2d50*/  BRA `(.L_x_18499) ;  /* 0x0000000c002c7947 */ /* 0x000fec0003800000 */
.L_x_18496:
        /* <DEDUP_REMOVED lines=9> */
.L_x_18501:
[----:B------:R-:W4:Y:S02]  /*2df0*/  LDG.E R4, desc[UR36][R4.64] ;  /* 0x0000002404047981 */ /* 0x000f24000c1e1900 */
[----:B----4-:R-:W-:Y:S01]  /*2e00*/  I2FP.F32.S32 R22, R4 ;  /* 0x0000000400167245 */ /* 0x010fe20000201400 */
[----:B------:R-:W-:Y:S06]  /*2e10*/  BRA `(.L_x_18499) ;  /* 0x0000000800fc7947 */ /* 0x000fec0003800000 */
.L_x_18500:
[----:B------:R-:W4:Y:S02]  /*2e20*/  LDG.E.U16 R4, desc[UR36][R4.64] ;  /* 0x0000002404047981 */ /* 0x000f24000c1e1500 */
[----:B----4-:R0:W4:Y:S01]  /*2e30*/  I2F.S16 R22, R4 ;  /* 0x0000000400167306 */ /* 0x0101220000101400 */
[----:B------:R-:W-:Y:S05]  /*2e40*/  BRA `(.L_x_18499) ;  /* 0x0000000800f07947 */ /* 0x000fea0003800000 */
.L_x_18495:
        /* <DEDUP_REMOVED lines=8> */
.L_x_18503:
[----:B------:R-:W4:Y:S02]  /*2ed0*/  LDG.E.U16 R4, desc[UR36][R4.64] ;  /* 0x0000002404047981 */ /* 0x000f24000c1e1500 */
[----:B----4-:R-:W-:Y:S01]  /*2ee0*/  HADD2.F32 R22, -RZ, R4.H0_H0 ;  /* 0x20000004ff167230 */ /* 0x010fe20000004100 */
[----:B------:R-:W-:Y:S06]  /*2ef0*/  BRA `(.L_x_18499) ;  /* 0x0000000800c47947 */ /* 0x000fec0003800000 */
.L_x_18502:
        /* <DEDUP_REMOVED lines=8> */
.L_x_18505:
[----:B------:R-:W4:Y:S02]  /*2f80*/  LDG.E.U16 R4, desc[UR36][R4.64] ;  /* 0x0000002404047981 */ /* 0x000f24000c1e1500 */
[----:B----4-:R-:W-:Y:S01]  /*2f90*/  HADD2.F32 R22, -RZ, R4.H0_H0 ;  /* 0x20000004ff167230 */ /* 0x010fe20000004100 */
[----:B------:R-:W-:Y:S06]  /*2fa0*/  BRA `(.L_x_18499) ;  /* 0x0000000800987947 */ /* 0x000fec0003800000 */
.L_x_18504:
[----:B------:R-:W4:Y:S01]  /*2fb0*/  LDG.E.64 R4, desc[UR36][R4.64] ;  /* 0x0000002404047981 */ /* 0x000f22000c1e1b00 */
[----:B------:R-:W-:Y:S01]  /*2fc0*/  UMOV UR4, 0xf0000000 ;  /* 0xf000000000047882 */ /* 0x000fe20000000000 */
[----:B------:R-:W-:Y:S01]  /*2fd0*/  UMOV UR5, 0x380fffff ;  /* 0x380fffff00057882 */ /* 0x000fe20000000000 */
[----:B----4-:R-:W0:Y:S01]  /*2fe0*/  F2F.F32.F64 R22, R4 ;  /* 0x0000000400167310 */ /* 0x010e220000301000 */
[----:B------:R-:W-:-:S14]  /*2ff0*/  DSETP.GEU.AND P0, PT, |R4|, UR4, PT ;  /* 0x0000000404007e2a */ /* 0x000fdc000bf0e200 */
[----:B0-----:R-:W-:Y:S01]  /*3000*/  @!P0 FMUL R22, R22, 1.175494350822287508e-38 ;  /* 0x0080000016168820 */ /* 0x001fe20000400000 */
[----:B------:R-:W-:Y:S06]  /*3010*/  BRA `(.L_x_18499) ;  /* 0x00000008007c7947 */ /* 0x000fec0003800000 */
.L_x_18494:
        /* <DEDUP_REMOVED lines=12> */
.L_x_18508:
[----:B------:R-:W4:Y:S01]  /*30e0*/  LDG.E.64 R4, desc[UR36][R4.64] ;  /* 0x0000002404047981 */ /* 0x000f22000c1e1b00 */
[----:B------:R-:W-:Y:S01]  /*30f0*/  UMOV UR4, 0xf0000000 ;  /* 0xf000000000047882 */ /* 0x000fe20000000000 */
[----:B------:R-:W-:Y:S01]  /*3100*/  UMOV UR5, 0x380fffff ;  /* 0x380fffff00057882 */ /* 0x000fe20000000000 */
[----:B----4-:R-:W0:Y:S01]  /*3110*/  F2F.F32.F64 R22, R4 ;  /* 0x0000000400167310 */ /* 0x010e220000301000 */
[----:B------:R-:W-:-:S14]  /*3120*/  DSETP.GEU.AND P0, PT, |R4|, UR4, PT ;  /* 0x0000000404007e2a */ /* 0x000fdc000bf0e200 */
[----:B0-----:R-:W-:Y:S01]  /*3130*/  @!P0 FMUL R22, R22, 1.175494350822287508e-38 ;  /* 0x0080000016168820 */ /* 0x001fe20000400000 */
[----:B------:R-:W-:Y:S06]  /*3140*/  BRA `(.L_x_18499) ;  /* 0x0000000800307947 */ /* 0x000fec0003800000 */
.L_x_18507:
        /* <DEDUP_REMOVED lines=26> */
.L_x_18510:
        /* <DEDUP_REMOVED lines=13> */
.L_x_18509:
[----:B------:R-:W4:Y:S02]  /*33c0*/  LDG.E.U16 R4, desc[UR36][R4.64] ;  /* 0x0000002404047981 */ /* 0x000f24000c1e1500 */
[----:B----4-:R-:W-:Y:S01]  /*33d0*/  IMAD.U32 R22, R4, 0x10000, RZ ;  /* 0x0001000004167824 */ /* 0x010fe200078e00ff */
[----:B------:R-:W-:Y:S06]  /*33e0*/  BRA `(.L_x_18499) ;  /* 0x0000000400887947 */ /* 0x000fec0003800000 */
.L_x_18506:
        /* <DEDUP_REMOVED lines=11> */
.L_x_18513:
        /* <DEDUP_REMOVED lines=20> */
.L_x_18515:
[----:B------:R-:W-:Y:S05]  /*35e0*/  BSYNC B0 ;  /* 0x0000000000007941 */ /* 0x000fea0003800000 */
.L_x_18514:
[----:B------:R-:W-:Y:S01]  /*35f0*/  IMAD.SHL.U32 R3, R3, 0x100000, RZ ;  /* 0x0010000003037824 */ /* 0x000fe200078e00ff */
[----:B------:R-:W-:-:S04]  /*3600*/  LEA R5, R0, 0x3b800000, 0x17 ;  /* 0x3b80000000057811 */ /* 0x000fc800078eb8ff */
[----:B------:R-:W-:Y:S01]  /*3610*/  LOP3.LUT R22, R5, R3, R22, 0xfe, !PT ;  /* 0x0000000305167212 */ /* 0x000fe200078efe16 */
[----:B------:R-:W-:Y:S06]  /*3620*/  BRA `(.L_x_18499) ;  /* 0x0000000000f87947 */ /* 0x000fec0003800000 */
.L_x_18512:
        /* <DEDUP_REMOVED lines=20> */
.L_x_18517:
[----:B------:R-:W-:Y:S05]  /*3770*/  BSYNC B0 ;  /* 0x0000000000007941 */ /* 0x000fea0003800000 */
.L_x_18516:
[----:B------:R-:W-:Y:S01]  /*3780*/  IMAD.SHL.U32 R3, R3, 0x200000, RZ ;  /* 0x0020000003037824 */ /* 0x000fe200078e00ff */
[----:B------:R-:W-:-:S04]  /*3790*/  LEA R5, R0, 0x37800000, 0x17 ;  /* 0x3780000000057811 */ /* 0x000fc800078eb8ff */
[----:B------:R-:W-:Y:S01]  /*37a0*/  LOP3.LUT R22, R5, R3, R22, 0xfe, !PT ;  /* 0x0000000305167212 */ /* 0x000fe200078efe16 */
[----:B------:R-:W-:Y:S06]  /*37b0*/  BRA `(.L_x_18499) ;  /* 0x0000000000947947 */ /* 0x000fec0003800000 */
.L_x_18511:
        /* <DEDUP_REMOVED lines=14> */
.L_x_18498:
        /* <DEDUP_REMOVED lines=16> */
.L_x_18520:
[----:B------:R-:W-:Y:S01]  /*39a0*/  IMAD.MOV.U32 R22, RZ, RZ, RZ ;  /* 0x000000ffff167224 */ /* 0x000fe200078e00ff */
[----:B------:R-:W-:Y:S06]  /*39b0*/  BRA `(.L_x_18499) ;  /* 0x0000000000147947 */ /* 0x000fec0003800000 */
.L_x_18519:
[----:B------:R-:W4:Y:S02]  /*39c0*/  LDG.E.64 R22, desc[UR36][R4.64] ;  /* 0x0000002404167981 */ /* 0x000f24000c1e1b00 */
[----:B----4-:R0:W4:Y:S01]  /*39d0*/  I2F.U64 R22, R22 ;  /* 0x0000001600167312 */ /* 0x0101220000301000 */
[----:B------:R-:W-:Y:S05]  /*39e0*/  BRA `(.L_x_18499) ;  /* 0x0000000000087947 */ /* 0x000fea0003800000 */
.L_x_18518:
[----:B------:R-:W4:Y:S02]  /*39f0*/  LDG.E R4, desc[UR36][R4.64] ;  /* 0x0000002404047981 */ /* 0x000f24000c1e1900 */
[----:B----4-:R-:W-:-:S07]  /*3a00*/  I2FP.F32.U32 R22, R4 ;  /* 0x0000000400167245 */ /* 0x010fce0000201000 */
.L_x_18499:
[----:B------:R-:W-:Y:S05]  /*3a10*/  BSYNC B6 ;  /* 0x0000000000067941 */ /* 0x000fea0003800000 */
.L_x_18493:
        /* <DEDUP_REMOVED lines=20> */
.L_x_18525:
[----:B------:R-:W2:Y:S02]  /*3b60*/  LDG.E.U8 R4, desc[UR36][R4.64] ;  /* 0x0000002404047981 */ /* 0x000ea4000c1e1100 */
[----:B--2---:R-:W-:Y:S01]  /*3b70*/  I2FP.F32.U32 R19, R4 ;  /* 0x0000000400137245 */ /* 0x004fe20000201000 */
[----:B------:R-:W-:Y:S06]  /*3b80*/  BRA `(.L_x_18527) ;  /* 0x0000000c002c7947 */ /* 0x000fec0003800000 */
.L_x_18524:
        /* <DEDUP_REMOVED lines=9> */
.L_x_18529:
[----:B------:R-:W2:Y:S02]  /*3c20*/  LDG.E R4, desc[UR36][R4.64] ;  /* 0x0000002404047981 */ /* 0x000ea4000c1e1900 */
[----:B--2---:R-:W-:Y:S01]  /*3c30*/  I2FP.F32.S32 R19, R4 ;  /* 0x0000000400137245 */ /* 0x004fe20000201400 */
[----:B------:R-:W-:Y:S06]  /*3c40*/  BRA `(.L_x_18527) ;  /* 0x0000000800fc7947 */ /* 0x000fec0003800000 */
.L_x_18528:
[----:B------:R-:W2:Y:S02]  /*3c50*/  LDG.E.U16 R4, desc[UR36][R4.64] ;  /* 0x0000002404047981 */ /* 0x000ea4000c1e1500 */
[----:B--2---:R0:W2:Y:S01]  /*3c60*/  I2F.S16 R19, R4 ;  /* 0x0000000400137306 */ /* 0x0040a20000101400 */
[----:B------:R-:W-:Y:S05]  /*3c70*/  BRA `(.L_x_18527) ;  /* 0x0000000800f07947 */ /* 0x000fea0003800000 */
.L_x_18523:
        /* <DEDUP_REMOVED lines=8> */
.L_x_18531:
[----:B------:R-:W2:Y:S02]  /*3d00*/  LDG.E.U16 R4, desc[UR36][R4.64] ;  /* 0x0000002404047981 */ /* 0x000ea4000c1e1500 */
[----:B--2---:R-:W-:Y:S01]  /*3d10*/  HADD2.F32 R19, -RZ, R4.H0_H0 ;  /* 0x20000004ff137230 */ /* 0x004fe20000004100 */
[----:B------:R-:W-:Y:S06]  /*3d20*/  BRA `(.L_x_18527) ;  /* 0x0000000800c47947 */ /* 0x000fec0003800000 */
.L_x_18530:
        /* <DEDUP_REMOVED lines=8> */
.L_x_18533:
[----:B------:R-:W2:Y:S02]  /*3db0*/  LDG.E.U16 R4, desc[UR36][R4.64] ;  /* 0x0000002404047981 */ /* 0x000ea4000c1e1500 */
[----:B--2---:R-:W-:Y:S01]  /*3dc0*/  HADD2.F32 R19, -RZ, R4.H0_H0 ;  /* 0x20000004ff137230 */ /* 0x004fe20000004100 */
[----:B------:R-:W-:Y:S06]  /*3dd0*/  BRA `(.L_x_18527) ;  /* 0x0000000800987947 */ /* 0x000fec0003800000 */
.L_x_18532:
[----:B------:R-:W2:Y:S01]  /*3de0*/  LDG.E.64 R4, desc[UR36][R4.64] ;  /* 0x0000002404047981 */ /* 0x000ea2000c1e1b00 */
[----:B------:R-:W-:Y:S01]  /*3df0*/  UMOV UR4, 0xf0000000 ;  /* 0xf000000000047882 */ /* 0x000fe20000000000 */
[----:B------:R-:W-:Y:S01]  /*3e00*/  UMOV UR5, 0x380fffff ;  /* 0x380fffff00057882 */ /* 0x000fe20000000000 */
[----:B--2---:R-:W0:Y:S01]  /*3e10*/  F2F.F32.F64 R19, R4 ;  /* 0x0000000400137310 */ /* 0x004e220000301000 */
[----:B------:R-:W-:-:S14]  /*3e20*/  DSETP.GEU.AND P0, PT, |R4|, UR4, PT ;  /* 0x0000000404007e2a */ /* 0x000fdc000bf0e200 */
[----:B0-----:R-:W-:Y:S01]  /*3e30*/  @!P0 FMUL R19, R19, 1.175494350822287508e-38 ;  /* 0x0080000013138820 */ /* 0x001fe20000400000 */
[----:B------:R-:W-:Y:S06]  /*3e40*/  BRA `(.L_x_18527) ;  /* 0x00000008007c7947 */ /* 0x000fec0003800000 */
.L_x_18522:
        /* <DEDUP_REMOVED lines=12> */
.L_x_18536:
[----:B------:R-:W2:Y:S01]  /*3f10*/  LDG.E.64 R4, desc[UR36][R4.64] ;  /* 0x0000002404047981 */ /* 0x000ea2000c1e1b00 */
[----:B------:R-:W-:Y:S01]  /*3f20*/  UMOV UR4, 0xf0000000 ;  /* 0xf000000000047882 */ /* 0x000fe20000000000 */
[----:B------:R-:W-:Y:S01]  /*3f30*/  UMOV UR5, 0x380fffff ;  /* 0x380fffff00057882 */ /* 0x000fe20000000000 */
[----:B--2---:R-:W0:Y:S01]  /*3f40*/  F2F.F32.F64 R19, R4 ;  /* 0x0000000400137310 */ /* 0x004e220000301000 */
[----:B------:R-:W-:-:S14]  /*3f50*/  DSETP.GEU.AND P0, PT, |R4|, UR4, PT ;  /* 0x0000000404007e2a */ /* 0x000fdc000bf0e200 */
[----:B0-----:R-:W-:Y:S01]  /*3f60*/  @!P0 FMUL R19, R19, 1.175494350822287508e-38 ;  /* 0x0080000013138820 */ /* 0x001fe20000400000 */
[----:B------:R-:W-:Y:S06]  /*3f70*/  BRA `(.L_x_18527) ;  /* 0x0000000800307947 */ /* 0x000fec0003800000 */
.L_x_18535:
        /* <DEDUP_REMOVED lines=26> */
.L_x_18538:
        /* <DEDUP_REMOVED lines=13> */
.L_x_18537:
[----:B------:R-:W2:Y:S02]  /*41f0*/  LDG.E.U16 R4, desc[UR36][R4.64] ;  /* 0x0000002404047981 */ /* 0x000ea4000c1e1500 */
[----:B--2---:R-:W-:Y:S01]  /*4200*/  IMAD.U32 R19, R4, 0x10000, RZ ;  /* 0x0001000004137824 */ /* 0x004fe200078e00ff */
[----:B------:R-:W-:Y:S06]  /*4210*/  BRA `(.L_x_18527) ;  /* 0x0000000400887947 */ /* 0x000fec0003800000 */
.L_x_18534:
        /* <DEDUP_REMOVED lines=11> */
.L_x_18541:
        /* <DEDUP_REMOVED lines=20> */
.L_x_18543:
[----:B------:R-:W-:Y:S05]  /*4410*/  BSYNC B0 ;  /* 0x0000000000007941 */ /* 0x000fea0003800000 */
.L_x_18542:
[----:B------:R-:W-:Y:S01]  /*4420*/  IMAD.SHL.U32 R3, R3, 0x100000, RZ ;  /* 0x0010000003037824 */ /* 0x000fe200078e00ff */
[----:B------:R-:W-:-:S04]  /*4430*/  LEA R0, R0, 0x3b800000, 0x17 ;  /* 0x3b80000000007811 */ /* 0x000fc800078eb8ff */
[----:B------:R-:W-:Y:S01]  /*4440*/  LOP3.LUT R19, R0, R3, R19, 0xfe, !PT ;  /* 0x0000000300137212 */ /* 0x000fe200078efe13 */
[----:B------:R-:W-:Y:S06]  /*4450*/  BRA `(.L_x_18527) ;  /* 0x0000000000f87947 */ /* 0x000fec0003800000 */
.L_x_18540:
        /* <DEDUP_REMOVED lines=20> */
.L_x_18545:
[----:B------:R-:W-:Y:S05]  /*45a0*/  BSYNC B0 ;  /* 0x0000000000007941 */ /* 0x000fea0003800000 */
.L_x_18544:
[----:B------:R-:W-:Y:S01]  /*45b0*/  IMAD.SHL.U32 R3, R3, 0x200000, RZ ;  /* 0x0020000003037824 */ /* 0x000fe200078e00ff */
[----:B------:R-:W-:-:S04]  /*45c0*/  LEA R0, R0, 0x37800000, 0x17 ;  /* 0x3780000000007811 */ /* 0x000fc800078eb8ff */
[----:B------:R-:W-:Y:S01]  /*45d0*/  LOP3.LUT R19, R0, R3, R19, 0xfe, !PT ;  /* 0x0000000300137212 */ /* 0x000fe200078efe13 */
[----:B------:R-:W-:Y:S06]  /*45e0*/  BRA `(.L_x_18527) ;  /* 0x0000000000947947 */ /* 0x000fec0003800000 */
.L_x_18539:
        /* <DEDUP_REMOVED lines=14> */
.L_x_18526:
        /* <DEDUP_REMOVED lines=16> */
.L_x_18548:
[----:B------:R-:W-:Y:S01]  /*47d0*/  IMAD.MOV.U32 R19, RZ, RZ, RZ ;  /* 0x000000ffff137224 */ /* 0x000fe200078e00ff */
[----:B------:R-:W-:Y:S06]  /*47e0*/  BRA `(.L_x_18527) ;  /* 0x0000000000147947 */ /* 0x000fec0003800000 */
.L_x_18547:
[----:B------:R-:W2:Y:S02]  /*47f0*/  LDG.E.64 R4, desc[UR36][R4.64] ;  /* 0x0000002404047981 */ /* 0x000ea4000c1e1b00 */
[----:B--2---:R0:W2:Y:S01]  /*4800*/  I2F.U64 R19, R4 ;  /* 0x0000000400137312 */ /* 0x0040a20000301000 */
[----:B------:R-:W-:Y:S05]  /*4810*/  BRA `(.L_x_18527) ;  /* 0x0000000000087947 */ /* 0x000fea0003800000 */
.L_x_18546:
[----:B------:R-:W2:Y:S02]  /*4820*/  LDG.E R4, desc[UR36][R4.64] ;  /* 0x0000002404047981 */ /* 0x000ea4000c1e1900 */
[----:B--2---:R-:W-:-:S07]  /*4830*/  I2FP.F32.U32 R19, R4 ;  /* 0x0000000400137245 */ /* 0x004fce0000201000 */
.L_x_18527:
[----:B------:R-:W-:Y:S05]  /*4840*/  BSYNC B6 ;  /* 0x0000000000067941 */ /* 0x000fea0003800000 */
.L_x_18521:
        /* <DEDUP_REMOVED lines=20> */
.L_x_18553:
[----:B------:R-:W2:Y:S02]  /*4990*/  LDG.E.U8 R4, desc[UR36][R4.64] ;  /* 0x0000002404047981 */ /* 0x000ea4000c1e1100 */
[----:B--2---:R-:W-:Y:S01]  /*49a0*/  I2FP.F32.U32 R23, R4 ;  /* 0x0000000400177245 */ /* 0x004fe20000201000 */
[----:B------:R-:W-:Y:S06]  /*49b0*/  BRA `(.L_x_18555) ;  /* 0x0000000c002c7947 */ /* 0x000fec0003800000 */
.L_x_18552:
        /* <DEDUP_REMOVED lines=9> */
.L_x_18557:
[----:B------:R-:W2:Y:S02]  /*4a50*/  LDG.E R4, desc[UR36][R4.64] ;  /* 0x0000002404047981 */ /* 0x000ea4000c1e1900 */
[----:B--2---:R-:W-:Y:S01]  /*4a60*/  I2FP.F32.S32 R23, R4 ;  /* 0x0000000400177245 */ /* 0x004fe20000201400 */
[----:B------:R-:W-:Y:S06]  /*4a70*/  BRA `(.L_x_18555) ;  /* 0x0000000800fc7947 */ /* 0x000fec0003800000 */
.L_x_18556:
[----:B------:R-:W2:Y:S02]  /*4a80*/  LDG.E.U16 R4, desc[UR36][R4.64] ;  /* 0x0000002404047981 */ /* 0x000ea4000c1e1500 */
[----:B--2---:R0:W2:Y:S01]  /*4a90*/  I2F.S16 R23, R4 ;  /* 0x0000000400177306 */ /* 0x0040a20000101400 */
[----:B------:R-:W-:Y:S05]  /*4aa0*/  BRA `(.L_x_18555) ;  /* 0x0000000800f07947 */ /* 0x000fea0003800000 */
.L_x_18551:
        /* <DEDUP_REMOVED lines=8> */
.L_x_18559:
[----:B------:R-:W2:Y:S02]  /*4b30*/  LDG.E.U16 R4, desc[UR36][R4.64] ;  /* 0x0000002404047981 */ /* 0x000ea4000c1e1500 */
[----:B--2---:R-:W-:Y:S01]  /*4b40*/  HADD2.F32 R23, -RZ, R4.H0_H0 ;  /* 0x20000004ff177230 */ /* 0x004fe20000004100 */
[----:B------:R-:W-:Y:S06]  /*4b50*/  BRA `(.L_x_18555) ;  /* 0x0000000800c47947 */ /* 0x000fec0003800000 */
.L_x_18558:
        /* <DEDUP_REMOVED lines=8> */
.L_x_18561:
[----:B------:R-:W2:Y:S02]  /*4be0*/  LDG.E.U16 R4, desc[UR36][R4.64] ;  /* 0x0000002404047981 */ /* 0x000ea4000c1e1500 */
[----:B--2---:R-:W-:Y:S01]  /*4bf0*/  HADD2.F32 R23, -RZ, R4.H0_H0 ;  /* 0x20000004ff177230 */ /* 0x004fe20000004100 */
[----:B------:R-:W-:Y:S06]  /*4c00*/  BRA `(.L_x_18555) ;  /* 0x0000000800987947 */ /* 0x000fec0003800000 */
.L_x_18560:
[----:B------:R-:W2:Y:S01]  /*4c10*/  LDG.E.64 R4, desc[UR36][R4.64] ;  /* 0x0000002404047981 */ /* 0x000ea2000c1e1b00 */
[----:B------:R-:W-:Y:S01]  /*4c20*/  UMOV UR4, 0xf0000000 ;  /* 0xf000000000047882 */ /* 0x000fe20000000000 */
[----:B------:R-:W-:Y:S01]  /*4c30*/  UMOV UR5, 0x380fffff ;  /* 0x380fffff00057882 */ /* 0x000fe20000000000 */
[----:B--2---:R-:W0:Y:S01]  /*4c40*/  F2F.F32.F64 R23, R4 ;  /* 0x0000000400177310 */ /* 0x004e220000301000 */
[----:B------:R-:W-:-:S14]  /*4c50*/  DSETP.GEU.AND P0, PT, |R4|, UR4, PT ;  /* 0x0000000404007e2a */ /* 0x000fdc000bf0e200 */
[----:B0-----:R-:W-:Y:S01]  /*4c60*/  @!P0 FMUL R23, R23, 1.175494350822287508e-38 ;  /* 0x0080000017178820 */ /* 0x001fe20000400000 */
[----:B------:R-:W-:Y:S06]  /*4c70*/  BRA `(.L_x_18555) ;  /* 0x00000008007c7947 */ /* 0x000fec0003800000 */
.L_x_18550:
        /* <DEDUP_REMOVED lines=12> */
.L_x_18564:
[----:B------:R-:W2:Y:S01]  /*4d40*/  LDG.E.64 R4, desc[UR36][R4.64] ;  /* 0x0000002404047981 */ /* 0x000ea2000c1e1b00 */
[----:B------:R-:W-:Y:S01]  /*4d50*/  UMOV UR4, 0xf0000000 ;  /* 0xf000000000047882 */ /* 0x000fe20000000000 */
[----:B------:R-:W-:Y:S01]  /*4d60*/  UMOV UR5, 0x380fffff ;  /* 0x380fffff00057882 */ /* 0x000fe20000000000 */
[----:B--2---:R-:W0:Y:S01]  /*4d70*/  F2F.F32.F64 R23, R4 ;  /* 0x0000000400177310 */ /* 0x004e220000301000 */
[----:B------:R-:W-:-:S14]  /*4d80*/  DSETP.GEU.AND P0, PT, |R4|, UR4, PT ;  /* 0x0000000404007e2a */ /* 0x000fdc000bf0e200 */
[----:B0-----:R-:W-:Y:S01]  /*4d90*/  @!P0 FMUL R23, R23, 1.175494350822287508e-38 ;  /* 0x0080000017178820 */ /* 0x001fe20000400000 */
[----:B------:R-:W-:Y:S06]  /*4da0*/  BRA `(.L_x_18555) ;  /* 0x0000000800307947 */ /* 0x000fec0003800000 */
.L_x_18563:
        /* <DEDUP_REMOVED lines=26> */
.L_x_18566:
        /* <DEDUP_REMOVED lines=13> */
.L_x_18565:
[----:B------:R-:W2:Y:S02]  /*5020*/  LDG.E.U16 R4, desc[UR36][R4.64] ;  /* 0x0000002404047981 */ /* 0x000ea4000c1e1500 */
[----:B--2---:R-:W-:Y:S01]  /*5030*/  IMAD.U32 R23, R4, 0x10000, RZ ;  /* 0x0001000004177824 */ /* 0x004fe200078e00ff */
[----:B------:R-:W-:Y:S06]  /*5040*/  BRA `(.L_x_18555) ;  /* 0x0000000400887947 */ /* 0x000fec0003800000 */
.L_x_18562:
        /* <DEDUP_REMOVED lines=11> */
.L_x_18569:
        /* <DEDUP_REMOVED lines=20> */
.L_x_18571:
[----:B------:R-:W-:Y:S05]  /*5240*/  BSYNC B0 ;  /* 0x0000000000007941 */ /* 0x000fea0003800000 */
.L_x_18570:
[----:B------:R-:W-:Y:S01]  /*5250*/  IMAD.SHL.U32 R3, R3, 0x100000, RZ ;  /* 0x0010000003037824 */ /* 0x000fe200078e00ff */
[----:B------:R-:W-:-:S04]  /*5260*/  LEA R0, R0, 0x3b800000, 0x17 ;  /* 0x3b80000000007811 */ /* 0x000fc800078eb8ff */
[----:B------:R-:W-:Y:S01]  /*5270*/  LOP3.LUT R23, R0, R3, R23, 0xfe, !PT ;  /* 0x0000000300177212 */ /* 0x000fe200078efe17 */
[----:B------:R-:W-:Y:S06]  /*5280*/  BRA `(.L_x_18555) ;  /* 0x0000000000f87947 */ /* 0x000fec0003800000 */
.L_x_18568:
        /* <DEDUP_REMOVED lines=20> */
.L_x_18573:
[----:B------:R-:W-:Y:S05]  /*53d0*/  BSYNC B0 ;  /* 0x0000000000007941 */ /* 0x000fea0003800000 */
.L_x_18572:
[----:B------:R-:W-:Y:S01]  /*53e0*/  IMAD.SHL.U32 R3, R3, 0x200000, RZ ;  /* 0x0020000003037824 */ /* 0x000fe200078e00ff */
[----:B------:R-:W-:-:S04]  /*53f0*/  LEA R0, R0, 0x37800000, 0x17 ;  /* 0x3780000000007811 */ /* 0x000fc800078eb8ff */
[----:B------:R-:W-:Y:S01]  /*5400*/  LOP3.LUT R23, R0, R3, R23, 0xfe, !PT ;  /* 0x0000000300177212 */ /* 0x000fe200078efe17 */
[----:B------:R-:W-:Y:S06]  /*5410*/  BRA `(.L_x_18555) ;  /* 0x0000000000947947 */ /* 0x000fec0003800000 */
.L_x_18567:
        /* <DEDUP_REMOVED lines=14> */
.L_x_18554:
        /* <DEDUP_REMOVED lines=16> */
.L_x_18576:
[----:B------:R-:W-:Y:S01]  /*5600*/  IMAD.MOV.U32 R23, RZ, RZ, RZ ;  /* 0x000000ffff177224 */ /* 0x000fe200078e00ff */
[----:B------:R-:W-:Y:S06]  /*5610*/  BRA `(.L_x_18555) ;  /* 0x0000000000147947 */ /* 0x000fec0003800000 */
.L_x_18575:
[----:B------:R-:W2:Y:S02]  /*5620*/  LDG.E.64 R4, desc[UR36][R4.64] ;  /* 0x0000002404047981 */ /* 0x000ea4000c1e1b00 */
[----:B--2---:R0:W2:Y:S01]  /*5630*/  I2F.U64 R23, R4 ;  /* 0x0000000400177312 */ /* 0x0040a20000301000 */
[----:B------:R-:W-:Y:S05]  /*5640*/  BRA `(.L_x_18555) ;  /* 0x0000000000087947 */ /* 0x000fea0003800000 */
.L_x_18574:
[----:B------:R-:W2:Y:S02]  /*5650*/  LDG.E R4, desc[UR36][R4.64] ;  /* 0x0000002404047981 */ /* 0x000ea4000c1e1900 */
[----:B--2---:R-:W-:-:S07]  /*5660*/  I2FP.F32.U32 R23, R4 ;  /* 0x0000000400177245 */ /* 0x004fce0000201000 */
.L_x_18555:
[----:B------:R-:W-:Y:S05]  /*5670*/  BSYNC B6 ;  /* 0x0000000000067941 */ /* 0x000fea0003800000 */
.L_x_18549:
        /* <DEDUP_REMOVED lines=20> */
.L_x_18581:
[----:B------:R-:W2:Y:S02]  /*57c0*/  LDG.E.U8 R4, desc[UR36][R4.64] ;  /* 0x0000002404047981 */ /* 0x000ea4000c1e1100 */
[----:B--2---:R-:W-:Y:S01]  /*57d0*/  I2FP.F32.U32 R25, R4 ;  /* 0x0000000400197245 */ /* 0x004fe20000201000 */
[----:B------:R-:W-:Y:S06]  /*57e0*/  BRA `(.L_x_18583) ;  /* 0x0000000c002c7947 */ /* 0x000fec0003800000 */
.L_x_18580:
        /* <DEDUP_REMOVED lines=9> */
.L_x_18585:
[----:B------:R-:W2:Y:S02]  /*5880*/  LDG.E R4, desc[UR36][R4.64] ;  /* 0x0000002404047981 */ /* 0x000ea4000c1e1900 */
[----:B--2---:R-:W-:Y:S01]  /*5890*/  I2FP.F32.S32 R25, R4 ;  /* 0x0000000400197245 */ /* 0x004fe20000201400 */
[----:B------:R-:W-:Y:S06]  /*58a0*/  BRA `(.L_x_18583) ;  /* 0x0000000800fc7947 */ /* 0x000fec0003800000 */
.L_x_18584:
[----:B------:R-:W2:Y:S02]  /*58b0*/  LDG.E.U16 R4, desc[UR36][R4.64] ;  /* 0x0000002404047981 */ /* 0x000ea4000c1e1500 */
[----:B--2---:R0:W2:Y:S01]  /*58c0*/  I2F.S16 R25, R4 ;  /* 0x0000000400197306 */ /* 0x0040a20000101400 */
[----:B------:R-:W-:Y:S05]  /*58d0*/  BRA `(.L_x_18583) ;  /* 0x0000000800f07947 */ /* 0x000fea0003800000 */
.L_x_18579:
        /* <DEDUP_REMOVED lines=8> */
.L_x_18587:
[----:B------:R-:W2:Y:S02]  /*5960*/  LDG.E.U16 R4, desc[UR36][R4.64] ;  /* 0x0000002404047981 */ /* 0x000ea4000c1e1500 */
[----:B--2---:R-:W-:Y:S01]  /*5970*/  HADD2.F32 R25, -RZ, R4.H0_H0 ;  /* 0x20000004ff197230 */ /* 0x004fe20000004100 */
[----:B------:R-:W-:Y:S06]  /*5980*/  BRA `(.L_x_18583) ;  /* 0x0000000800c47947 */ /* 0x000fec0003800000 */
.L_x_18586:
        /* <DEDUP_REMOVED lines=8> */
.L_x_18589:
[----:B------:R-:W2:Y:S02]  /*5a10*/  LDG.E.U16 R4, desc[UR36][R4.64] ;  /* 0x0000002404047981 */ /* 0x000ea4000c1e1500 */
[----:B--2---:R-:W-:Y:S01]  /*5a20*/  HADD2.F32 R25, -RZ, R4.H0_H0 ;  /* 0x20000004ff197230 */ /* 0x004fe20000004100 */
[----:B------:R-:W-:Y:S06]  /*5a30*/  BRA `(.L_x_18583) ;  /* 0x0000000800987947 */ /* 0x000fec0003800000 */
.L_x_18588:
[----:B------:R-:W2:Y:S01]  /*5a40*/  LDG.E.64 R4, desc[UR36][R4.64] ;  /* 0x0000002404047981 */ /* 0x000ea2000c1e1b00 */
[----:B------:R-:W-:Y:S01]  /*5a50*/  UMOV UR4, 0xf0000000 ;  /* 0xf000000000047882 */ /* 0x000fe20000000000 */
[----:B------:R-:W-:Y:S01]  /*5a60*/  UMOV UR5, 0x380fffff ;  /* 0x380fffff00057882 */ /* 0x000fe20000000000 */
[----:B--2---:R-:W0:Y:S01]  /*5a70*/  F2F.F32.F64 R25, R4 ;  /* 0x0000000400197310 */ /* 0x004e220000301000 */
[----:B------:R-:W-:-:S14]  /*5a80*/  DSETP.GEU.AND P0, PT, |R4|, UR4, PT ;  /* 0x0000000404007e2a */ /* 0x000fdc000bf0e200 */
[----:B0-----:R-:W-:Y:S01]  /*5a90*/  @!P0 FMUL R25, R25, 1.175494350822287508e-38 ;  /* 0x0080000019198820 */ /* 0x001fe20000400000 */
[----:B------:R-:W-:Y:S06]  /*5aa0*/  BRA `(.L_x_18583) ;  /* 0x00000008007c7947 */ /* 0x000fec0003800000 */
.L_x_18578:
        /* <DEDUP_REMOVED lines=12> */
.L_x_18592:
[----:B------:R-:W2:Y:S01]  /*5b70*/  LDG.E.64 R4, desc[UR36][R4.64] ;  /* 0x0000002404047981 */ /* 0x000ea2000c1e1b00 */
[----:B------:R-:W-:Y:S01]  /*5b80*/  UMOV UR4, 0xf0000000 ;  /* 0xf000000000047882 */ /* 0x000fe20000000000 */
[----:B------:R-:W-:Y:S01]  /*5b90*/  UMOV UR5, 0x380fffff ;  /* 0x380fffff00057882 */ /* 0x000fe20000000000 */
[----:B--2---:R-:W0:Y:S01]  /*5ba0*/  F2F.F32.F64 R25, R4 ;  /* 0x0000000400197310 */ /* 0x004e220000301000 */
[----:B------:R-:W-:-:S14]  /*5bb0*/  DSETP.GEU.AND P0, PT, |R4|, UR4, PT ;  /* 0x0000000404007e2a */ /* 0x000fdc000bf0e200 */
[----:B0-----:R-:W-:Y:S01]  /*5bc0*/  @!P0 FMUL R25, R25, 1.175494350822287508e-38 ;  /* 0x0080000019198820 */ /* 0x001fe20000400000 */
[----:B------:R-:W-:Y:S06]  /*5bd0*/  BRA `(.L_x_18583) ;  /* 0x0000000800307947 */ /* 0x000fec0003800000 */
.L_x_18591:
        /* <DEDUP_REMOVED lines=26> */
.L_x_18594:
        /* <DEDUP_REMOVED lines=13> */
.L_x_18593:
[----:B------:R-:W2:Y:S02]  /*5e50*/  LDG.E.U16 R4, desc[UR36][R4.64] ;  /* 0x0000002404047981 */ /* 0x000ea4000c1e1500 */
[----:B--2---:R-:W-:Y:S01]  /*5e60*/  IMAD.U32 R25, R4, 0x10000, RZ ;  /* 0x0001000004197824 */ /* 0x004fe200078e00ff */
[----:B------:R-:W-:Y:S06]  /*5e70*/  BRA `(.L_x_18583) ;  /* 0x0000000400887947 */ /* 0x000fec0003800000 */
.L_x_18590:
        /* <DEDUP_REMOVED lines=11> */
.L_x_18597:
        /* <DEDUP_REMOVED lines=20> */
.L_x_18599:
[----:B------:R-:W-:Y:S05]  /*6070*/  BSYNC B0 ;  /* 0x0000000000007941 */ /* 0x000fea0003800000 */
.L_x_18598:
[----:B------:R-:W-:Y:S01]  /*6080*/  IMAD.SHL.U32 R3, R3, 0x100000, RZ ;  /* 0x0010000003037824 */ /* 0x000fe200078e00ff */
[----:B------:R-:W-:-:S04]  /*6090*/  LEA R0, R0, 0x3b800000, 0x17 ;  /* 0x3b80000000007811 */ /* 0x000fc800078eb8ff */
[----:B------:R-:W-:Y:S01]  /*60a0*/  LOP3.LUT R25, R0, R3, R25, 0xfe, !PT ;  /* 0x0000000300197212 */ /* 0x000fe200078efe19 */
[----:B------:R-:W-:Y:S06]  /*60b0*/  BRA `(.L_x_18583) ;  /* 0x0000000000f87947 */ /* 0x000fec0003800000 */
.L_x_18596:
        /* <DEDUP_REMOVED lines=20> */
.L_x_18601:
[----:B------:R-:W-:Y:S05]  /*6200*/  BSYNC B0 ;  /* 0x0000000000007941 */ /* 0x000fea0003800000 */
.L_x_18600:
[----:B------:R-:W-:Y:S01]  /*6210*/  IMAD.SHL.U32 R3, R3, 0x200000, RZ ;  /* 0x0020000003037824 */ /* 0x000fe200078e00ff */
[----:B------:R-:W-:-:S04]  /*6220*/  LEA R0, R0, 0x37800000, 0x17 ;  /* 0x3780000000007811 */ /* 0x000fc800078eb8ff */
[----:B------:R-:W-:Y:S01]  /*6230*/  LOP3.LUT R25, R0, R3, R25, 0xfe, !PT ;  /* 0x0000000300197212 */ /* 0x000fe200078efe19 */
[----:B------:R-:W-:Y:S06]  /*6240*/  BRA `(.L_x_18583) ;  /* 0x0000000000947947 */ /* 0x000fec0003800000 */
.L_x_18595:
        /* <DEDUP_REMOVED lines=14> */
.L_x_18582:
        /* <DEDUP_REMOVED lines=16> */
.L_x_18604:
[----:B------:R-:W-:Y:S01]  /*6430*/  IMAD.MOV.U32 R25, RZ, RZ, RZ ;  /* 0x000000ffff197224 */ /* 0x000fe200078e00ff */
[----:B------:R-:W-:Y:S06]  /*6440*/  BRA `(.L_x_18583) ;  /* 0x0000000000147947 */ /* 0x000fec0003800000 */
.L_x_18603:
[----:B------:R-:W2:Y:S02]  /*6450*/  LDG.E.64 R4, desc[UR36][R4.64] ;  /* 0x0000002404047981 */ /* 0x000ea4000c1e1b00 */
[----:B--2---:R0:W2:Y:S01]  /*6460*/  I2F.U64 R25, R4 ;  /* 0x0000000400197312 */ /* 0x0040a20000301000 */
[----:B------:R-:W-:Y:S05]  /*6470*/  BRA `(.L_x_18583) ;  /* 0x0000000000087947 */ /* 0x000fea0003800000 */
.L_x_18602:
[----:B------:R-:W2:Y:S02]  /*6480*/  LDG.E R4, desc[UR36][R4.64] ;  /* 0x0000002404047981 */ /* 0x000ea4000c1e1900 */
[----:B--2---:R-:W-:-:S07]  /*6490*/  I2FP.F32.U32 R25, R4 ;  /* 0x0000000400197245 */ /* 0x004fce0000201000 */
.L_x_18583:
[----:B------:R-:W-:Y:S05]  /*64a0*/  BSYNC B6 ;  /* 0x0000000000067941 */ /* 0x000fea0003800000 */
.L_x_18577:
[----:B------:R-:W-:-:S07]  /*64b0*/  VIADD R41, R41, 0x80 ;  /* 0x0000008029297836 */ /* 0x000fce0000000000 */
.L_x_18408:
[----:B------:R-:W-:Y:S05]  /*64c0*/  BSYNC B7 ;  /* 0x0000000000077941 */ /* 0x000fea0003800000 */
.L_x_18407:
[----:B------:R-:W-:Y:S01]  /*64d0*/  ISETP.GE.AND P0, PT, R41, R44, PT ;  /* 0x0000002c2900720c */ /* 0x000fe20003f06270 */
[----:B------:R-:W-:Y:S01]  /*64e0*/  BSSY B7, `(.L_x_18605) ;  /* 0x000063d000077945 */ /* 0x000fe20003800000 */
[----:B------:R-:W-:Y:S01]  /*64f0*/  IMAD.MOV.U32 R24, RZ, RZ, RZ ;  /* 0x000000ffff187224 */ /* 0x000fe200078e00ff */
[----:B------:R-:W-:Y:S02]  /*6500*/  CS2R R26, SRZ ;  /* 0x00000000001a7805 */ /* 0x000fe4000001ff00 */
[----:B------:R-:W-:Y:S01]  /*6510*/  CS2R R28, SRZ ;  /* 0x00000000001c7805 */ /* 0x000fe2000001ff00 */
[----:B------:R-:W-:-:S07]  /*6520*/  IMAD.MOV.U32 R30, RZ, RZ, RZ ;  /* 0x000000ffff1e7224 */ /* 0x000fce00078e00ff */
[----:B------:R-:W-:Y:S05]  /*6530*/  @P0 BRA `(.L_x_18606) ;  /* 0x0000006000dc0947 */ /* 0x000fea0003800000 */
[----:B0-----:R-:W0:Y:S01]  /*6540*/  LDC.64 R4, c[0x0][0x230] ;  /* 0x00008c00ff047b82 */ /* 0x001e220000000a00 */
        /* <DEDUP_REMOVED lines=20> */
.L_x_18611:
[----:B------:R-:W2:Y:S02]  /*6690*/  LDG.E.U8 R4, desc[UR36][R4.64] ;  /* 0x0000002404047981 */ /* 0x000ea4000c1e1100 */
[----:B--2---:R-:W-:Y:S01]  /*66a0*/  I2FP.F32.U32 R39, R4 ;  /* 0x0000000400277245 */ /* 0x004fe20000201000 */
[----:B------:R-:W-:Y:S06]  /*66b0*/  BRA `(.L_x_18613) ;  /* 0x0000000c002c7947 */ /* 0x000fec0003800000 */
.L_x_18610:
        /* <DEDUP_REMOVED lines=9> */
.L_x_18615:
[----:B------:R-:W2:Y:S02]  /*6750*/  LDG.E R4, desc[UR36][R4.64] ;  /* 0x0000002404047981 */ /* 0x000ea4000c1e1900 */
[----:B--2---:R-:W-:Y:S01]  /*6760*/  I2FP.F32.S32 R39, R4 ;  /* 0x0000000400277245 */ /* 0x004fe20000201400 */
[----:B------:R-:W-:Y:S06]  /*6770*/  BRA `(.L_x_18613) ;  /* 0x0000000800fc7947 */ /* 0x000fec0003800000 */
.L_x_18614:
[----:B------:R-:W2:Y:S02]  /*6780*/  LDG.E.U16 R4, desc[UR36][R4.64] ;  /* 0x0000002404047981 */ /* 0x000ea4000c1e1500 */
[----:B--2---:R0:W2:Y:S01]  /*6790*/  I2F.S16 R39, R4 ;  /* 0x0000000400277306 */ /* 0x0040a20000101400 */
[----:B------:R-:W-:Y:S05]  /*67a0*/  BRA `(.L_x_18613) ;  /* 0x0000000800f07947 */ /* 0x000fea0003800000 */
.L_x_18609:
        /* <DEDUP_REMOVED lines=8> */
.L_x_18617:
[----:B------:R-:W2:Y:S02]  /*6830*/  LDG.E.U16 R4, desc[UR36][R4.64] ;  /* 0x0000002404047981 */ /* 0x000ea4000c1e1500 */
[----:B--2---:R-:W-:Y:S01]  /*6840*/  HADD2.F32 R39, -RZ, R4.H0_H0 ;  /* 0x20000004ff277230 */ /* 0x004fe20000004100 */
[----:B------:R-:W-:Y:S06]  /*6850*/  BRA `(.L_x_18613) ;  /* 0x0000000800c47947 */ /* 0x000fec0003800000 */
.L_x_18616:
        /* <DEDUP_REMOVED lines=8> */
.L_x_18619:
[----:B------:R-:W2:Y:S02]  /*68e0*/  LDG.E.U16 R4, desc[UR36][R4.64] ;  /* 0x0000002404047981 */ /* 0x000ea4000c1e1500 */
[----:B--2---:R-:W-:Y:S01]  /*68f0*/  HADD2.F32 R39, -RZ, R4.H0_H0 ;  /* 0x20000004ff277230 */ /* 0x004fe20000004100 */
[----:B------:R-:W-:Y:S06]  /*6900*/  BRA `(.L_x_18613) ;  /* 0x0000000800987947 */ /* 0x000fec0003800000 */
.L_x_18618:
[----:B------:R-:W2:Y:S01]  /*6910*/  LDG.E.64 R4, desc[UR36][R4.64] ;  /* 0x0000002404047981 */ /* 0x000ea2000c1e1b00 */
[----:B------:R-:W-:Y:S01]  /*6920*/  UMOV UR4, 0xf0000000 ;  /* 0xf000000000047882 */ /* 0x000fe20000000000 */
[----:B------:R-:W-:Y:S01]  /*6930*/  UMOV UR5, 0x380fffff ;  /* 0x380fffff00057882 */ /* 0x000fe20000000000 */
[----:B--2---:R-:W0:Y:S01]  /*6940*/  F2F.F32.F64 R39, R4 ;  /* 0x0000000400277310 */ /* 0x004e220000301000 */
[----:B------:R-:W-:-:S14]  /*6950*/  DSETP.GEU.AND P0, PT, |R4|, UR4, PT ;  /* 0x0000000404007e2a */ /* 0x000fdc000bf0e200 */
[----:B0-----:R-:W-:Y:S01]  /*6960*/  @!P0 FMUL R39, R39, 1.175494350822287508e-38 ;  /* 0x0080000027278820 */ /* 0x001fe20000400000 */
[----:B------:R-:W-:Y:S06]  /*6970*/  BRA `(.L_x_18613) ;  /* 0x00000008007c7947 */ /* 0x000fec0003800000 */
.L_x_18608:
        /* <DEDUP_REMOVED lines=12> */
.L_x_18622:
[----:B------:R-:W2:Y:S01]  /*6a40*/  LDG.E.64 R4, desc[UR36][R4.64] ;  /* 0x0000002404047981 */ /* 0x000ea2000c1e1b00 */
[----:B------:R-:W-:Y:S01]  /*6a50*/  UMOV UR4, 0xf0000000 ;  /* 0xf000000000047882 */ /* 0x000fe20000000000 */
[----:B------:R-:W-:Y:S01]  /*6a60*/  UMOV UR5, 0x380fffff ;  /* 0x380fffff00057882 */ /* 0x000fe20000000000 */
[----:B--2---:R-:W0:Y:S01]  /*6a70*/  F2F.F32.F64 R39, R4 ;  /* 0x0000000400277310 */ /* 0x004e220000301000 */
[----:B------:R-:W-:-:S14]  /*6a80*/  DSETP.GEU.AND P0, PT, |R4|, UR4, PT ;  /* 0x0000000404007e2a */ /* 0x000fdc000bf0e200 */
[----:B0-----:R-:W-:Y:S01]  /*6a90*/  @!P0 FMUL R39, R39, 1.175494350822287508e-38 ;  /* 0x0080000027278820 */ /* 0x001fe20000400000 */
[----:B------:R-:W-:Y:S06]  /*6aa0*/  BRA `(.L_x_18613) ;  /* 0x0000000800307947 */ /* 0x000fec0003800000 */
.L_x_18621:
        /* <DEDUP_REMOVED lines=26> */
.L_x_18624:
        /* <DEDUP_REMOVED lines=13> */
.L_x_18623:
[----:B------:R-:W2:Y:S02]  /*6d20*/  LDG.E.U16 R4, desc[UR36][R4.64] ;  /* 0x0000002404047981 */ /* 0x000ea4000c1e1500 */
[----:B--2---:R-:W-:Y:S01]  /*6d30*/  IMAD.U32 R39, R4, 0x10000, RZ ;  /* 0x0001000004277824 */ /* 0x004fe200078e00ff */
[----:B------:R-:W-:Y:S06]  /*6d40*/  BRA `(.L_x_18613) ;  /* 0x0000000400887947 */ /* 0x000fec0003800000 */
.L_x_18620:
        /* <DEDUP_REMOVED lines=11> */
.L_x_18627:
        /* <DEDUP_REMOVED lines=20> */
.L_x_18629:
[----:B------:R-:W-:Y:S05]  /*6f40*/  BSYNC B0 ;  /* 0x0000000000007941 */ /* 0x000fea0003800000 */
.L_x_18628:
[----:B------:R-:W-:Y:S01]  /*6f50*/  IMAD.SHL.U32 R3, R3, 0x100000, RZ ;  /* 0x0010000003037824 */ /* 0x000fe200078e00ff */
[----:B------:R-:W-:-:S04]  /*6f60*/  LEA R0, R0, 0x3b800000, 0x17 ;  /* 0x3b80000000007811 */ /* 0x000fc800078eb8ff */
[----:B------:R-:W-:Y:S01]  /*6f70*/  LOP3.LUT R39, R0, R3, R39, 0xfe, !PT ;  /* 0x0000000300277212 */ /* 0x000fe200078efe27 */
[----:B------:R-:W-:Y:S06]  /*6f80*/  BRA `(.L_x_18613) ;  /* 0x0000000000f87947 */ /* 0x000fec0003800000 */
.L_x_18626:
        /* <DEDUP_REMOVED lines=20> */
.L_x_18631:
[----:B------:R-:W-:Y:S05]  /*70d0*/  BSYNC B0 ;  /* 0x0000000000007941 */ /* 0x000fea0003800000 */
.L_x_18630:
[----:B------:R-:W-:Y:S01]  /*70e0*/  IMAD.SHL.U32 R3, R3, 0x200000, RZ ;  /* 0x0020000003037824 */ /* 0x000fe200078e00ff */
[----:B------:R-:W-:-:S04]  /*70f0*/  LEA R0, R0, 0x37800000, 0x17 ;  /* 0x3780000000007811 */ /* 0x000fc800078eb8ff */
[----:B------:R-:W-:Y:S01]  /*7100*/  LOP3.LUT R39, R0, R3, R39, 0xfe, !PT ;  /* 0x0000000300277212 */ /* 0x000fe200078efe27 */
[----:B------:R-:W-:Y:S06]  /*7110*/  BRA `(.L_x_18613) ;  /* 0x0000000000947947 */ /* 0x000fec0003800000 */
.L_x_18625:
        /* <DEDUP_REMOVED lines=14> */
.L_x_18612:
        /* <DEDUP_REMOVED lines=16> */
.L_x_18634:
[----:B------:R-:W-:Y:S01]  /*7300*/  IMAD.MOV.U32 R39, RZ, RZ, RZ ;  /* 0x000000ffff277224 */ /* 0x000fe200078e00ff */
[----:B------:R-:W-:Y:S06]  /*7310*/  BRA `(.L_x_18613) ;  /* 0x0000000000147947 */ /* 0x000fec0003800000 */
.L_x_18633:
[----:B------:R-:W2:Y:S02]  /*7320*/  LDG.E.64 R4, desc[UR36][R4.64] ;  /* 0x0000002404047981 */ /* 0x000ea4000c1e1b00 */
[----:B--2---:R0:W2:Y:S01]  /*7330*/  I2F.U64 R39, R4 ;  /* 0x0000000400277312 */ /* 0x0040a20000301000 */
[----:B------:R-:W-:Y:S05]  /*7340*/  BRA `(.L_x_18613) ;  /* 0x0000000000087947 */ /* 0x000fea0003800000 */
.L_x_18632:
[----:B------:R-:W2:Y:S02]  /*7350*/  LDG.E R4, desc[UR36][R4.64] ;  /* 0x0000002404047981 */ /* 0x000ea4000c1e1900 */
[----:B--2---:R-:W-:-:S07]  /*7360*/  I2FP.F32.U32 R39, R4 ;  /* 0x0000000400277245 */ /* 0x004fce0000201000 */
.L_x_18613:
[----:B------:R-:W-:Y:S05]  /*7370*/  BSYNC B6 ;  /* 0x0000000000067941 */ /* 0x000fea0003800000 */
.L_x_18607:
[----:B0-----:R-:W0:Y:S01]  /*7380*/  LDC.64 R4, c[0x0][0x238] ;  /* 0x00008e00ff047b82 */ /* 0x001e220000000a00 */
        /* <DEDUP_REMOVED lines=19> */
.L_x_18639:
[----:B------:R-:W2:Y:S02]  /*74c0*/  LDG.E.U8 R4, desc[UR36][R4.64] ;  /* 0x0000002404047981 */ /* 0x000ea4000c1e1100 */
[----:B--2---:R-:W-:Y:S01]  /*74d0*/  I2FP.F32.U32 R24, R4 ;  /* 0x0000000400187245 */ /* 0x004fe20000201000 */
[----:B------:R-:W-:Y:S06]  /*74e0*/  BRA `(.L_x_18641) ;  /* 0x0000000c002c7947 */ /* 0x000fec0003800000 */
.L_x_18638:
        /* <DEDUP_REMOVED lines=9> */
.L_x_18643:
[----:B------:R-:W2:Y:S02]  /*7580*/  LDG.E R4, desc[UR36][R4.64] ;  /* 0x0000002404047981 */ /* 0x000ea4000c1e1900 */
[----:B--2---:R-:W-:Y:S01]  /*7590*/  I2FP.F32.S32 R24, R4 ;  /* 0x0000000400187245 */ /* 0x004fe20000201400 */
[----:B------:R-:W-:Y:S06]  /*75a0*/  BRA `(.L_x_18641) ;  /* 0x0000000800fc7947 */ /* 0x000fec0003800000 */
.L_x_18642:
[----:B------:R-:W2:Y:S02]  /*75b0*/  LDG.E.U16 R4, desc[UR36][R4.64] ;  /* 0x0000002404047981 */ /* 0x000ea4000c1e1500 */
[----:B--2---:R0:W1:Y:S01]  /*75c0*/  I2F.S16 R24, R4 ;  /* 0x0000000400187306 */ /* 0x0040620000101400 */
[----:B------:R-:W-:Y:S05]  /*75d0*/  BRA `(.L_x_18641) ;  /* 0x0000000800f07947 */ /* 0x000fea0003800000 */
.L_x_18637:
        /* <DEDUP_REMOVED lines=8> */
.L_x_18645:
[----:B------:R-:W2:Y:S02]  /*7660*/  LDG.E.U16 R4, desc[UR36][R4.64] ;  /* 0x0000002404047981 */ /* 0x000ea4000c1e1500 */
[----:B--2---:R-:W-:Y:S01]  /*7670*/  HADD2.F32 R24, -RZ, R4.H0_H0 ;  /* 0x20000004ff187230 */ /* 0x004fe20000004100 */
[----:B------:R-:W-:Y:S06]  /*7680*/  BRA `(.L_x_18641) ;  /* 0x0000000800c47947 */ /* 0x000fec0003800000 */
.L_x_18644:
        /* <DEDUP_REMOVED lines=8> */
.L_x_18647:
[----:B------:R-:W2:Y:S02]  /*7710*/  LDG.E.U16 R4, desc[UR36][R4.64] ;  /* 0x0000002404047981 */ /* 0x000ea4000c1e1500 */
[----:B--2---:R-:W-:Y:S01]  /*7720*/  HADD2.F32 R24, -RZ, R4.H0_H0 ;  /* 0x20000004ff187230 */ /* 0x004fe20000004100 */
[----:B------:R-:W-:Y:S06]  /*7730*/  BRA `(.L_x_18641) ;  /* 0x0000000800987947 */ /* 0x000fec0003800000 */
.L_x_18646:
[----:B------:R-:W2:Y:S01]  /*7740*/  LDG.E.64 R4, desc[UR36][R4.64] ;  /* 0x0000002404047981 */ /* 0x000ea2000c1e1b00 */
[----:B------:R-:W-:Y:S01]  /*7750*/  UMOV UR4, 0xf0000000 ;  /* 0xf000000000047882 */ /* 0x000fe20000000000 */
[----:B------:R-:W-:Y:S01]  /*7760*/  UMOV UR5, 0x380fffff ;  /* 0x380fffff00057882 */ /* 0x000fe20000000000 */
[----:B--2---:R-:W0:Y:S01]  /*7770*/  F2F.F32.F64 R24, R4 ;  /* 0x0000000400187310 */ /* 0x004e220000301000 */
[----:B------:R-:W-:-:S14]  /*7780*/  DSETP.GEU.AND P0, PT, |R4|, UR4, PT ;  /* 0x0000000404007e2a */ /* 0x000fdc000bf0e200 */
[----:B0-----:R-:W-:Y:S01]  /*7790*/  @!P0 FMUL R24, R24, 1.175494350822287508e-38 ;  /* 0x0080000018188820 */ /* 0x001fe20000400000 */
[----:B------:R-:W-:Y:S06]  /*77a0*/  BRA `(.L_x_18641) ;  /* 0x00000008007c7947 */ /* 0x000fec0003800000 */
.L_x_18636:
        /* <DEDUP_REMOVED lines=12> */
.L_x_18650:
[----:B------:R-:W2:Y:S01]  /*7870*/  LDG.E.64 R4, desc[UR36][R4.64] ;  /* 0x0000002404047981 */ /* 0x000ea2000c1e1b00 */
[----:B------:R-:W-:Y:S01]  /*7880*/  UMOV UR4, 0xf0000000 ;  /* 0xf000000000047882 */ /* 0x000fe20000000000 */
[----:B------:R-:W-:Y:S01]  /*7890*/  UMOV UR5, 0x380fffff ;  /* 0x380fffff00057882 */ /* 0x000fe20000000000 */
[----:B--2---:R-:W0:Y:S01]  /*78a0*/  F2F.F32.F64 R24, R4 ;  /* 0x0000000400187310 */ /* 0x004e220000301000 */
[----:B------:R-:W-:-:S14]  /*78b0*/  DSETP.GEU.AND P0, PT, |R4|, UR4, PT ;  /* 0x0000000404007e2a */ /* 0x000fdc000bf0e200 */
[----:B0-----:R-:W-:Y:S01]  /*78c0*/  @!P0 FMUL R24, R24, 1.175494350822287508e-38 ;  /* 0x0080000018188820 */ /* 0x001fe20000400000 */
[----:B------:R-:W-:Y:S06]  /*78d0*/  BRA `(.L_x_18641) ;  /* 0x0000000800307947 */ /* 0x000fec0003800000 */
.L_x_18649:
        /* <DEDUP_REMOVED lines=26> */
.L_x_18652:
        /* <DEDUP_REMOVED lines=13> */
.L_x_18651:
[----:B------:R-:W2:Y:S02]  /*7b50*/  LDG.E.U16 R4, desc[UR36][R4.64] ;  /* 0x0000002404047981 */ /* 0x000ea4000c1e1500 */
[----:B--2---:R-:W-:Y:S01]  /*7b60*/  IMAD.U32 R24, R4, 0x10000, RZ ;  /* 0x0001000004187824 */ /* 0x004fe200078e00ff */
[----:B------:R-:W-:Y:S06]  /*7b70*/  BRA `(.L_x_18641) ;  /* 0x0000000400887947 */ /* 0x000fec0003800000 */
.L_x_18648:
        /* <DEDUP_REMOVED lines=11> */
.L_x_18655:
        /* <DEDUP_REMOVED lines=20> */
.L_x_18657:
[----:B------:R-:W-:Y:S05]  /*7d70*/  BSYNC B0 ;  /* 0x0000000000007941 */ /* 0x000fea0003800000 */
.L_x_18656:
[----:B------:R-:W-:Y:S01]  /*7d80*/  IMAD.SHL.U32 R3, R3, 0x100000, RZ ;  /* 0x0010000003037824 */ /* 0x000fe200078e00ff */
[----:B------:R-:W-:-:S04]  /*7d90*/  LEA R5, R0, 0x3b800000, 0x17 ;  /* 0x3b80000000057811 */ /* 0x000fc800078eb8ff */
[----:B------:R-:W-:Y:S01]  /*7da0*/  LOP3.LUT R24, R5, R3, R24, 0xfe, !PT ;  /* 0x0000000305187212 */ /* 0x000fe200078efe18 */
[----:B------:R-:W-:Y:S06]  /*7db0*/  BRA `(.L_x_18641) ;  /* 0x0000000000f87947 */ /* 0x000fec0003800000 */
.L_x_18654:
        /* <DEDUP_REMOVED lines=20> */
.L_x_18659:
[----:B------:R-:W-:Y:S05]  /*7f00*/  BSYNC B0 ;  /* 0x0000000000007941 */ /* 0x000fea0003800000 */
.L_x_18658:
[----:B------:R-:W-:Y:S01]  /*7f10*/  IMAD.SHL.U32 R3, R3, 0x200000, RZ ;  /* 0x0020000003037824 */ /* 0x000fe200078e00ff */
[----:B------:R-:W-:-:S04]  /*7f20*/  LEA R5, R0, 0x37800000, 0x17 ;  /* 0x3780000000057811 */ /* 0x000fc800078eb8ff */
[----:B------:R-:W-:Y:S01]  /*7f30*/  LOP3.LUT R24, R5, R3, R24, 0xfe, !PT ;  /* 0x0000000305187212 */ /* 0x000fe200078efe18 */
[----:B------:R-:W-:Y:S06]  /*7f40*/  BRA `(.L_x_18641) ;  /* 0x0000000000947947 */ /* 0x000fec0003800000 */
.L_x_18653:
        /* <DEDUP_REMOVED lines=14> */
.L_x_18640:
        /* <DEDUP_REMOVED lines=16> */
.L_x_18662:
[----:B------:R-:W-:Y:S01]  /*8130*/  IMAD.MOV.U32 R24, RZ, RZ, RZ ;  /* 0x000000ffff187224 */ /* 0x000fe200078e00ff */
[----:B------:R-:W-:Y:S06]  /*8140*/  BRA `(.L_x_18641) ;  /* 0x0000000000147947 */ /* 0x000fec0003800000 */
.L_x_18661:
[----:B------:R-:W2:Y:S02]  /*8150*/  LDG.E.64 R4, desc[UR36][R4.64] ;  /* 0x0000002404047981 */ /* 0x000ea4000c1e1b00 */
[----:B--2---:R0:W1:Y:S01]  /*8160*/  I2F.U64 R24, R4 ;  /* 0x0000000400187312 */ /* 0x0040620000301000 */
[----:B------:R-:W-:Y:S05]  /*8170*/  BRA `(.L_x_18641) ;  /* 0x0000000000087947 */ /* 0x000fea0003800000 */
.L_x_18660:
[----:B------:R-:W2:Y:S02]  /*8180*/  LDG.E R4, desc[UR36][R4.64] ;  /* 0x0000002404047981 */ /* 0x000ea4000c1e1900 */
[----:B--2---:R-:W-:-:S07]  /*8190*/  I2FP.F32.U32 R24, R4 ;  /* 0x0000000400187245 */ /* 0x004fce0000201000 */
.L_x_18641:
[----:B------:R-:W-:Y:S05]  /*81a0*/  BSYNC B6 ;  /* 0x0000000000067941 */ /* 0x000fea0003800000 */
.L_x_18635:
        /* <DEDUP_REMOVED lines=20> */
.L_x_18667:
[----:B------:R-:W2:Y:S02]  /*82f0*/  LDG.E.U8 R4, desc[UR36][R4.64] ;  /* 0x0000002404047981 */ /* 0x000ea4000c1e1100 */
[----:B--2---:R-:W-:Y:S01]  /*8300*/  I2FP.F32.U32 R26, R4 ;  /* 0x00000004001a7245 */ /* 0x004fe20000201000 */
[----:B------:R-:W-:Y:S06]  /*8310*/  BRA `(.L_x_18669) ;  /* 0x0000000c002c7947 */ /* 0x000fec0003800000 */
.L_x_18666:
        /* <DEDUP_REMOVED lines=9> */
.L_x_18671:
[----:B------:R-:W2:Y:S02]  /*83b0*/  LDG.E R4, desc[UR36][R4.64] ;  /* 0x0000002404047981 */ /* 0x000ea4000c1e1900 */
[----:B--2---:R-:W-:Y:S01]  /*83c0*/  I2FP.F32.S32 R26, R4 ;  /* 0x00000004001a7245 */ /* 0x004fe20000201400 */
[----:B------:R-:W-:Y:S06]  /*83d0*/  BRA `(.L_x_18669) ;  /* 0x0000000800fc7947 */ /* 0x000fec0003800000 */
.L_x_18670:
[----:B------:R-:W2:Y:S02]  /*83e0*/  LDG.E.U16 R4, desc[UR36][R4.64] ;  /* 0x0000002404047981 */ /* 0x000ea4000c1e1500 */
[----:B--2---:R0:W1:Y:S01]  /*83f0*/  I2F.S16 R26, R4 ;  /* 0x00000004001a7306 */ /* 0x0040620000101400 */
[----:B------:R-:W-:Y:S05]  /*8400*/  BRA `(.L_x_18669) ;  /* 0x0000000800f07947 */ /* 0x000fea0003800000 */
.L_x_18665:
        /* <DEDUP_REMOVED lines=8> */
.L_x_18673:
[----:B------:R-:W2:Y:S02]  /*8490*/  LDG.E.U16 R4, desc[UR36][R4.64] ;  /* 0x0000002404047981 */ /* 0x000ea4000c1e1500 */
[----:B--2---:R-:W-:Y:S01]  /*84a0*/  HADD2.F32 R26, -RZ, R4.H0_H0 ;  /* 0x20000004ff1a7230 */ /* 0x004fe20000004100 */
[----:B------:R-:W-:Y:S06]  /*84b0*/  BRA `(.L_x_18669) ;  /* 0x0000000800c47947 */ /* 0x000fec0003800000 */
.L_x_18672:
        /* <DEDUP_REMOVED lines=8> */
.L_x_18675:
[----:B------:R-:W2:Y:S02]  /*8540*/  LDG.E.U16 R4, desc[UR36][R4.64] ;  /* 0x0000002404047981 */ /* 0x000ea4000c1e1500 */
[----:B--2---:R-:W-:Y:S01]  /*8550*/  HADD2.F32 R26, -RZ, R4.H0_H0 ;  /* 0x20000004ff1a7230 */ /* 0x004fe20000004100 */
[----:B------:R-:W-:Y:S06]  /*8560*/  BRA `(.L_x_18669) ;  /* 0x0000000800987947 */ /* 0x000fec0003800000 */
.L_x_18674:
[----:B------:R-:W2:Y:S01]  /*8570*/  LDG.E.64 R4, desc[UR36][R4.64] ;  /* 0x0000002404047981 */ /* 0x000ea2000c1e1b00 */
[----:B------:R-:W-:Y:S01]  /*8580*/  UMOV UR4, 0xf0000000 ;  /* 0xf000000000047882 */ /* 0x000fe20000000000 */
[----:B------:R-:W-:Y:S01]  /*8590*/  UMOV UR5, 0x380fffff ;  /* 0x380fffff00057882 */ /* 0x000fe20000000000 */
[----:B--2---:R-:W0:Y:S01]  /*85a0*/  F2F.F32.F64 R26, R4 ;  /* 0x00000004001a7310 */ /* 0x004e220000301000 */
[----:B------:R-:W-:-:S14]  /*85b0*/  DSETP.GEU.AND P0, PT, |R4|, UR4, PT ;  /* 0x0000000404007e2a */ /* 0x000fdc000bf0e200 */
[----:B0-----:R-:W-:Y:S01]  /*85c0*/  @!P0 FMUL R26, R26, 1.175494350822287508e-38 ;  /* 0x008000001a1a8820 */ /* 0x001fe20000400000 */
[----:B------:R-:W-:Y:S06]  /*85d0*/  BRA `(.L_x_18669) ;  /* 0x00000008007c7947 */ /* 0x000fec0003800000 */
.L_x_18664:
        /* <DEDUP_REMOVED lines=12> */
.L_x_18678:
[----:B------:R-:W2:Y:S01]  /*86a0*/  LDG.E.64 R4, desc[UR36][R4.64] ;  /* 0x0000002404047981 */ /* 0x000ea2000c1e1b00 */
[----:B------:R-:W-:Y:S01]  /*86b0*/  UMOV UR4, 0xf0000000 ;  /* 0xf000000000047882 */ /* 0x000fe20000000000 */
[----:B------:R-:W-:Y:S01]  /*86c0*/  UMOV UR5, 0x380fffff ;  /* 0x380fffff00057882 */ /* 0x000fe20000000000 */
[----:B--2---:R-:W0:Y:S01]  /*86d0*/  F2F.F32.F64 R26, R4 ;  /* 0x00000004001a7310 */ /* 0x004e220000301000 */
[----:B------:R-:W-:-:S14]  /*86e0*/  DSETP.GEU.AND P0, PT, |R4|, UR4, PT ;  /* 0x0000000404007e2a */ /* 0x000fdc000bf0e200 */
[----:B0-----:R-:W-:Y:S01]  /*86f0*/  @!P0 FMUL R26, R26, 1.175494350822287508e-38 ;  /* 0x008000001a1a8820 */ /* 0x001fe20000400000 */
[----:B------:R-:W-:Y:S06]  /*8700*/  BRA `(.L_x_18669) ;  /* 0x0000000800307947 */ /* 0x000fec0003800000 */
.L_x_18677:
        /* <DEDUP_REMOVED lines=26> */
.L_x_18680:
        /* <DEDUP_REMOVED lines=13> */
.L_x_18679:
[----:B------:R-:W2:Y:S02]  /*8980*/  LDG.E.U16 R4, desc[UR36][R4.64] ;  /* 0x0000002404047981 */ /* 0x000ea4000c1e1500 */
[----:B--2---:R-:W-:Y:S01]  /*8990*/  IMAD.U32 R26, R4, 0x10000, RZ ;  /* 0x00010000041a7824 */ /* 0x004fe200078e00ff */
[----:B------:R-:W-:Y:S06]  /*89a0*/  BRA `(.L_x_18669) ;  /* 0x0000000400887947 */ /* 0x000fec0003800000 */
.L_x_18676:
        /* <DEDUP_REMOVED lines=11> */
.L_x_18683:
        /* <DEDUP_REMOVED lines=20> */
.L_x_18685:
[----:B------:R-:W-:Y:S05]  /*8ba0*/  BSYNC B0 ;  /* 0x0000000000007941 */ /* 0x000fea0003800000 */
.L_x_18684:
[----:B------:R-:W-:Y:S01]  /*8bb0*/  IMAD.SHL.U32 R3, R3, 0x100000, RZ ;  /* 0x0010000003037824 */ /* 0x000fe200078e00ff */
[----:B------:R-:W-:-:S04]  /*8bc0*/  LEA R5, R0, 0x3b800000, 0x17 ;  /* 0x3b80000000057811 */ /* 0x000fc800078eb8ff */
[----:B------:R-:W-:Y:S01]  /*8bd0*/  LOP3.LUT R26, R5, R3, R26, 0xfe, !PT ;  /* 0x00000003051a7212 */ /* 0x000fe200078efe1a */
[----:B------:R-:W-:Y:S06]  /*8be0*/  BRA `(.L_x_18669) ;  /* 0x0000000000f87947 */ /* 0x000fec0003800000 */
.L_x_18682:
        /* <DEDUP_REMOVED lines=20> */
.L_x_18687:
[----:B------:R-:W-:Y:S05]  /*8d30*/  BSYNC B0 ;  /* 0x0000000000007941 */ /* 0x000fea0003800000 */
.L_x_18686:
[----:B------:R-:W-:Y:S01]  /*8d40*/  IMAD.SHL.U32 R3, R3, 0x200000, RZ ;  /* 0x0020000003037824 */ /* 0x000fe200078e00ff */
[----:B------:R-:W-:-:S04]  /*8d50*/  LEA R5, R0, 0x37800000, 0x17 ;  /* 0x3780000000057811 */ /* 0x000fc800078eb8ff */
[----:B------:R-:W-:Y:S01]  /*8d60*/  LOP3.LUT R26, R5, R3, R26, 0xfe, !PT ;  /* 0x00000003051a7212 */ /* 0x000fe200078efe1a */
[----:B------:R-:W-:Y:S06]  /*8d70*/  BRA `(.L_x_18669) ;  /* 0x0000000000947947 */ /* 0x000fec0003800000 */
.L_x_18681:
        /* <DEDUP_REMOVED lines=14> */
.L_x_18668:
        /* <DEDUP_REMOVED lines=16> */
.L_x_18690:
[----:B------:R-:W-:Y:S01]  /*8f60*/  IMAD.MOV.U32 R26, RZ, RZ, RZ ;  /* 0x000000ffff1a7224 */ /* 0x000fe200078e00ff */
[----:B------:R-:W-:Y:S06]  /*8f70*/  BRA `(.L_x_18669) ;  /* 0x0000000000147947 */ /* 0x000fec0003800000 */
.L_x_18689:
[----:B------:R-:W2:Y:S02]  /*8f80*/  LDG.E.64 R4, desc[UR36][R4.64] ;  /* 0x0000002404047981 */ /* 0x000ea4000c1e1b00 */
[----:B--2---:R0:W1:Y:S01]  /*8f90*/  I2F.U64 R26, R4 ;  /* 0x00000004001a7312 */ /* 0x0040620000301000 */
[----:B------:R-:W-:Y:S05]  /*8fa0*/  BRA `(.L_x_18669) ;  /* 0x0000000000087947 */ /* 0x000fea0003800000 */
.L_x_18688:
[----:B------:R-:W2:Y:S02]  /*8fb0*/  LDG.E R4, desc[UR36][R4.64] ;  /* 0x0000002404047981 */ /* 0x000ea4000c1e1900 */
[----:B--2---:R-:W-:-:S07]  /*8fc0*/  I2FP.F32.U32 R26, R4 ;  /* 0x00000004001a7245 */ /* 0x004fce0000201000 */
.L_x_18669:
[----:B------:R-:W-:Y:S05]  /*8fd0*/  BSYNC B6 ;  /* 0x0000000000067941 */ /* 0x000fea0003800000 */
.L_x_18663:
        /* <DEDUP_REMOVED lines=20> */
.L_x_18695:
[----:B------:R-:W2:Y:S02]  /*9120*/  LDG.E.U8 R4, desc[UR36][R4.64] ;  /* 0x0000002404047981 */ /* 0x000ea4000c1e1100 */
[----:B--2---:R-:W-:Y:S01]  /*9130*/  I2FP.F32.U32 R27, R4 ;  /* 0x00000004001b7245 */ /* 0x004fe20000201000 */
[----:B------:R-:W-:Y:S06]  /*9140*/  BRA `(.L_x_18697) ;  /* 0x0000000c002c7947 */ /* 0x000fec0003800000 */
.L_x_18694:
        /* <DEDUP_REMOVED lines=9> */
.L_x_18699:
[----:B------:R-:W2:Y:S02]  /*91e0*/  LDG.E R4, desc[UR36][R4.64] ;  /* 0x0000002404047981 */ /* 0x000ea4000c1e1900 */
[----:B--2---:R-:W-:Y:S01]  /*91f0*/  I2FP.F32.S32 R27, R4 ;  /* 0x00000004001b7245 */ /* 0x004fe20000201400 */
[----:B------:R-:W-:Y:S06]  /*9200*/  BRA `(.L_x_18697) ;  /* 0x0000000800fc7947 */ /* 0x000fec0003800000 */
.L_x_18698:
[----:B------:R-:W2:Y:S02]  /*9210*/  LDG.E.U16 R4, desc[UR36][R4.64] ;  /* 0x0000002404047981 */ /* 0x000ea4000c1e1500 */
[----:B--2---:R0:W2:Y:S01]  /*9220*/  I2F.S16 R27, R4 ;  /* 0x00000004001b7306 */ /* 0x0040a20000101400 */
[----:B------:R-:W-:Y:S05]  /*9230*/  BRA `(.L_x_18697) ;  /* 0x0000000800f07947 */ /* 0x000fea0003800000 */
.L_x_18693:
        /* <DEDUP_REMOVED lines=8> */
.L_x_18701:
[----:B------:R-:W2:Y:S02]  /*92c0*/  LDG.E.U16 R4, desc[UR36][R4.64] ;  /* 0x0000002404047981 */ /* 0x000ea4000c1e1500 */
[----:B--2---:R-:W-:Y:S01]  /*92d0*/  HADD2.F32 R27, -RZ, R4.H0_H0 ;  /* 0x20000004ff1b7230 */ /* 0x004fe20000004100 */
[----:B------:R-:W-:Y:S06]  /*92e0*/  BRA `(.L_x_18697) ;  /* 0x0000000800c47947 */ /* 0x000fec0003800000 */
.L_x_18700:
        /* <DEDUP_REMOVED lines=8> */
.L_x_18703:
[----:B------:R-:W2:Y:S02]  /*9370*/  LDG.E.U16 R4, desc[UR36][R4.64] ;  /* 0x0000002404047981 */ /* 0x000ea4000c1e1500 */
[----:B--2---:R-:W-:Y:S01]  /*9380*/  HADD2.F32 R27, -RZ, R4.H0_H0 ;  /* 0x20000004ff1b7230 */ /* 0x004fe20000004100 */
[----:B------:R-:W-:Y:S06]  /*9390*/  BRA `(.L_x_18697) ;  /* 0x0000000800987947 */ /* 0x000fec0003800000 */
.L_x_18702:
[----:B------:R-:W2:Y:S01]  /*93a0*/  LDG.E.64 R4, desc[UR36][R4.64] ;  /* 0x0000002404047981 */ /* 0x000ea2000c1e1b00 */
[----:B------:R-:W-:Y:S01]  /*93b0*/  UMOV UR4, 0xf0000000 ;  /* 0xf000000000047882 */ /* 0x000fe20000000000 */
[----:B------:R-:W-:Y:S01]  /*93c0*/  UMOV UR5, 0x380fffff ;  /* 0x380fffff00057882 */ /* 0x000fe20000000000 */
[----:B--2---:R-:W0:Y:S01]  /*93d0*/  F2F.F32.F64 R27, R4 ;  /* 0x00000004001b7310 */ /* 0x004e220000301000 */
[----:B------:R-:W-:-:S14]  /*93e0*/  DSETP.GEU.AND P0, PT, |R4|, UR4, PT ;  /* 0x0000000404007e2a */ /* 0x000fdc000bf0e200 */
[----:B0-----:R-:W-:Y:S01]  /*93f0*/  @!P0 FMUL R27, R27, 1.175494350822287508e-38 ;  /* 0x008000001b1b8820 */ /* 0x001fe20000400000 */
[----:B------:R-:W-:Y:S06]  /*9400*/  BRA `(.L_x_18697) ;  /* 0x00000008007c7947 */ /* 0x000fec0003800000 */
.L_x_18692:
        /* <DEDUP_REMOVED lines=12> */
.L_x_18706:
[----:B------:R-:W2:Y:S01]  /*94d0*/  LDG.E.64 R4, desc[UR36][R4.64] ;  /* 0x0000002404047981 */ /* 0x000ea2000c1e1b00 */
[----:B------:R-:W-:Y:S01]  /*94e0*/  UMOV UR4, 0xf0000000 ;  /* 0xf000000000047882 */ /* 0x000fe20000000000 */
[----:B------:R-:W-:Y:S01]  /*94f0*/  UMOV UR5, 0x380fffff ;  /* 0x380fffff00057882 */ /* 0x000fe20000000000 */
[----:B--2---:R-:W0:Y:S01]  /*9500*/  F2F.F32.F64 R27, R4 ;  /* 0x00000004001b7310 */ /* 0x004e220000301000 */
[----:B------:R-:W-:-:S14]  /*9510*/  DSETP.GEU.AND P0, PT, |R4|, UR4, PT ;  /* 0x0000000404007e2a */ /* 0x000fdc000bf0e200 */
[----:B0-----:R-:W-:Y:S01]  /*9520*/  @!P0 FMUL R27, R27, 1.175494350822287508e-38 ;  /* 0x008000001b1b8820 */ /* 0x001fe20000400000 */
[----:B------:R-:W-:Y:S06]  /*9530*/  BRA `(.L_x_18697) ;  /* 0x0000000800307947 */ /* 0x000fec0003800000 */
.L_x_18705:
        /* <DEDUP_REMOVED lines=26> */
.L_x_18708:
        /* <DEDUP_REMOVED lines=13> */
.L_x_18707:
[----:B------:R-:W2:Y:S02]  /*97b0*/  LDG.E.U16 R4, desc[UR36][R4.64] ;  /* 0x0000002404047981 */ /* 0x000ea4000c1e1500 */
[----:B--2---:R-:W-:Y:S01]  /*97c0*/  IMAD.U32 R27, R4, 0x10000, RZ ;  /* 0x00010000041b7824 */ /* 0x004fe200078e00ff */
[----:B------:R-:W-:Y:S06]  /*97d0*/  BRA `(.L_x_18697) ;  /* 0x0000000400887947 */ /* 0x000fec0003800000 */
.L_x_18704:
        /* <DEDUP_REMOVED lines=11> */
.L_x_18711:
        /* <DEDUP_REMOVED lines=20> */
.L_x_18713:
[----:B------:R-:W-:Y:S05]  /*99d0*/  BSYNC B0 ;  /* 0x0000000000007941 */ /* 0x000fea0003800000 */
.L_x_18712:
[----:B------:R-:W-:Y:S01]  /*99e0*/  IMAD.SHL.U32 R3, R3, 0x100000, RZ ;  /* 0x0010000003037824 */ /* 0x000fe200078e00ff */
[----:B------:R-:W-:-:S04]  /*99f0*/  LEA R0, R0, 0x3b800000, 0x17 ;  /* 0x3b80000000007811 */ /* 0x000fc800078eb8ff */
[----:B------:R-:W-:Y:S01]  /*9a00*/  LOP3.LUT R27, R0, R3, R27, 0xfe, !PT ;  /* 0x00000003001b7212 */ /* 0x000fe200078efe1b */
[----:B------:R-:W-:Y:S06]  /*9a10*/  BRA `(.L_x_18697) ;  /* 0x0000000000f87947 */ /* 0x000fec0003800000 */
.L_x_18710:
        /* <DEDUP_REMOVED lines=20> */
.L_x_18715:
[----:B------:R-:W-:Y:S05]  /*9b60*/  BSYNC B0 ;  /* 0x0000000000007941 */ /* 0x000fea0003800000 */
.L_x_18714:
[----:B------:R-:W-:Y:S01]  /*9b70*/  IMAD.SHL.U32 R3, R3, 0x200000, RZ ;  /* 0x0020000003037824 */ /* 0x000fe200078e00ff */
[----:B------:R-:W-:-:S04]  /*9b80*/  LEA R0, R0, 0x37800000, 0x17 ;  /* 0x3780000000007811 */ /* 0x000fc800078eb8ff */
[----:B------:R-:W-:Y:S01]  /*9b90*/  LOP3.LUT R27, R0, R3, R27, 0xfe, !PT ;  /* 0x00000003001b7212 */ /* 0x000fe200078efe1b */
[----:B------:R-:W-:Y:S06]  /*9ba0*/  BRA `(.L_x_18697) ;  /* 0x0000000000947947 */ /* 0x000fec0003800000 */
.L_x_18709:
        /* <DEDUP_REMOVED lines=14> */
.L_x_18696:
        /* <DEDUP_REMOVED lines=16> */
.L_x_18718:
[----:B------:R-:W-:Y:S01]  /*9d90*/  IMAD.MOV.U32 R27, RZ, RZ, RZ ;  /* 0x000000ffff1b7224 */ /* 0x000fe200078e00ff */
[----:B------:R-:W-:Y:S06]  /*9da0*/  BRA `(.L_x_18697) ;  /* 0x0000000000147947 */ /* 0x000fec0003800000 */
.L_x_18717:
[----:B------:R-:W2:Y:S02]  /*9db0*/  LDG.E.64 R4, desc[UR36][R4.64] ;  /* 0x0000002404047981 */ /* 0x000ea4000c1e1b00 */
[----:B--2---:R0:W2:Y:S01]  /*9dc0*/  I2F.U64 R27, R4 ;  /* 0x00000004001b7312 */ /* 0x0040a20000301000 */
[----:B------:R-:W-:Y:S05]  /*9dd0*/  BRA `(.L_x_18697) ;  /* 0x0000000000087947 */ /* 0x000fea0003800000 */
.L_x_18716:
[----:B------:R-:W2:Y:S02]  /*9de0*/  LDG.E R4, desc[UR36][R4.64] ;  /* 0x0000002404047981 */ /* 0x000ea4000c1e1900 */
[----:B--2---:R-:W-:-:S07]  /*9df0*/  I2FP.F32.U32 R27, R4 ;  /* 0x00000004001b7245 */ /* 0x004fce0000201000 */
.L_x_18697:
[----:B------:R-:W-:Y:S05]  /*9e00*/  BSYNC B6 ;  /* 0x0000000000067941 */ /* 0x000fea0003800000 */
.L_x_18691:
        /* <DEDUP_REMOVED lines=20> */
.L_x_18723:
[----:B------:R-:W2:Y:S02]  /*9f50*/  LDG.E.U8 R4, desc[UR36][R4.64] ;  /* 0x0000002404047981 */ /* 0x000ea4000c1e1100 */
[----:B--2---:R-:W-:Y:S01]  /*9f60*/  I2FP.F32.U32 R29, R4 ;  /* 0x00000004001d7245 */ /* 0x004fe20000201000 */
[----:B------:R-:W-:Y:S06]  /*9f70*/  BRA `(.L_x_18725) ;  /* 0x0000000c002c7947 */ /* 0x000fec0003800000 */
.L_x_18722:
        /* <DEDUP_REMOVED lines=9> */
.L_x_18727:
[----:B------:R-:W2:Y:S02]  /*a010*/  LDG.E R4, desc[UR36][R4.64] ;  /* 0x0000002404047981 */ /* 0x000ea4000c1e1900 */
[----:B--2---:R-:W-:Y:S01]  /*a020*/  I2FP.F32.S32 R29, R4 ;  /* 0x00000004001d7245 */ /* 0x004fe20000201400 */
[----:B------:R-:W-:Y:S06]  /*a030*/  BRA `(.L_x_18725) ;  /* 0x0000000800fc7947 */ /* 0x000fec0003800000 */
.L_x_18726:
[----:B------:R-:W2:Y:S02]  /*a040*/  LDG.E.U16 R4, desc[UR36][R4.64] ;  /* 0x0000002404047981 */ /* 0x000ea4000c1e1500 */
[----:B--2---:R0:W2:Y:S01]  /*a050*/  I2F.S16 R29, R4 ;  /* 0x00000004001d7306 */ /* 0x0040a20000101400 */
[----:B------:R-:W-:Y:S05]  /*a060*/  BRA `(.L_x_18725) ;  /* 0x0000000800f07947 */ /* 0x000fea0003800000 */
.L_x_18721:
        /* <DEDUP_REMOVED lines=8> */
.L_x_18729:
[----:B------:R-:W2:Y:S02]  /*a0f0*/  LDG.E.U16 R4, desc[UR36][R4.64] ;  /* 0x0000002404047981 */ /* 0x000ea4000c1e1500 */
[----:B--2---:R-:W-:Y:S01]  /*a100*/  HADD2.F32 R29, -RZ, R4.H0_H0 ;  /* 0x20000004ff1d7230 */ /* 0x004fe20000004100 */
[----:B------:R-:W-:Y:S06]  /*a110*/  BRA `(.L_x_18725) ;  /* 0x0000000800c47947 */ /* 0x000fec0003800000 */
.L_x_18728:
        /* <DEDUP_REMOVED lines=8> */
.L_x_18731:
[----:B------:R-:W2:Y:S02]  /*a1a0*/  LDG.E.U16 R4, desc[UR36][R4.64] ;  /* 0x0000002404047981 */ /* 0x000ea4000c1e1500 */
[----:B--2---:R-:W-:Y:S01]  /*a1b0*/  HADD2.F32 R29, -RZ, R4.H0_H0 ;  /* 0x20000004ff1d7230 */ /* 0x004fe20000004100 */
[----:B------:R-:W-:Y:S06]  /*a1c0*/  BRA `(.L_x_18725) ;  /* 0x0000000800987947 */ /* 0x000fec0003800000 */
.L_x_18730:
[----:B------:R-:W2:Y:S01]  /*a1d0*/  LDG.E.64 R4, desc[UR36][R4.64] ;  /* 0x0000002404047981 */ /* 0x000ea2000c1e1b00 */
[----:B------:R-:W-:Y:S01]  /*a1e0*/  UMOV UR4, 0xf0000000 ;  /* 0xf000000000047882 */ /* 0x000fe20000000000 */
[----:B------:R-:W-:Y:S01]  /*a1f0*/  UMOV UR5, 0x380fffff ;  /* 0x380fffff00057882 */ /* 0x000fe20000000000 */
[----:B--2---:R-:W0:Y:S01]  /*a200*/  F2F.F32.F64 R29, R4 ;  /* 0x00000004001d7310 */ /* 0x004e220000301000 */
[----:B------:R-:W-:-:S14]  /*a210*/  DSETP.GEU.AND P0, PT, |R4|, UR4, PT ;  /* 0x0000000404007e2a */ /* 0x000fdc000bf0e200 */
[----:B0-----:R-:W-:Y:S01]  /*a220*/  @!P0 FMUL R29, R29, 1.175494350822287508e-38 ;  /* 0x008000001d1d8820 */ /* 0x001fe20000400000 */
[----:B------:R-:W-:Y:S06]  /*a230*/  BRA `(.L_x_18725) ;  /* 0x00000008007c7947 */ /* 0x000fec0003800000 */
.L_x_18720:
        /* <DEDUP_REMOVED lines=12> */
.L_x_18734:
[----:B------:R-:W2:Y:S01]  /*a300*/  LDG.E.64 R4, desc[UR36][R4.64] ;  /* 0x0000002404047981 */ /* 0x000ea2000c1e1b00 */
[----:B------:R-:W-:Y:S01]  /*a310*/  UMOV UR4, 0xf0000000 ;  /* 0xf000000000047882 */ /* 0x000fe20000000000 */
[----:B------:R-:W-:Y:S01]  /*a320*/  UMOV UR5, 0x380fffff ;  /* 0x380fffff00057882 */ /* 0x000fe20000000000 */
[----:B--2---:R-:W0:Y:S01]  /*a330*/  F2F.F32.F64 R29, R4 ;  /* 0x00000004001d7310 */ /* 0x004e220000301000 */
[----:B------:R-:W-:-:S14]  /*a340*/  DSETP.GEU.AND P0, PT, |R4|, UR4, PT ;  /* 0x0000000404007e2a */ /* 0x000fdc000bf0e200 */
[----:B0-----:R-:W-:Y:S01]  /*a350*/  @!P0 FMUL R29, R29, 1.175494350822287508e-38 ;  /* 0x008000001d1d8820 */ /* 0x001fe20000400000 */
[----:B------:R-:W-:Y:S06]  /*a360*/  BRA `(.L_x_18725) ;  /* 0x0000000800307947 */ /* 0x000fec0003800000 */
.L_x_18733:
        /* <DEDUP_REMOVED lines=26> */
.L_x_18736:
        /* <DEDUP_REMOVED lines=13> */
.L_x_18735:
[----:B------:R-:W2:Y:S02]  /*a5e0*/  LDG.E.U16 R4, desc[UR36][R4.64] ;  /* 0x0000002404047981 */ /* 0x000ea4000c1e1500 */
[----:B--2---:R-:W-:Y:S01]  /*a5f0*/  IMAD.U32 R29, R4, 0x10000, RZ ;  /* 0x00010000041d7824 */ /* 0x004fe200078e00ff */
[----:B------:R-:W-:Y:S06]  /*a600*/  BRA `(.L_x_18725) ;  /* 0x0000000400887947 */ /* 0x000fec0003800000 */
.L_x_18732:
        /* <DEDUP_REMOVED lines=11> */
.L_x_18739:
        /* <DEDUP_REMOVED lines=20> */
.L_x_18741:
[----:B------:R-:W-:Y:S05]  /*a800*/  BSYNC B0 ;  /* 0x0000000000007941 */ /* 0x000fea0003800000 */
.L_x_18740:
[----:B------:R-:W-:Y:S01]  /*a810*/  IMAD.SHL.U32 R3, R3, 0x100000, RZ ;  /* 0x0010000003037824 */ /* 0x000fe200078e00ff */
[----:B------:R-:W-:-:S04]  /*a820*/  LEA R0, R0, 0x3b800000, 0x17 ;  /* 0x3b80000000007811 */ /* 0x000fc800078eb8ff */
[----:B------:R-:W-:Y:S01]  /*a830*/  LOP3.LUT R29, R0, R3, R29, 0xfe, !PT ;  /* 0x00000003001d7212 */ /* 0x000fe200078efe1d */
[----:B------:R-:W-:Y:S06]  /*a840*/  BRA `(.L_x_18725) ;  /* 0x0000000000f87947 */ /* 0x000fec0003800000 */
.L_x_18738:
        /* <DEDUP_REMOVED lines=20> */
.L_x_18743:
[----:B------:R-:W-:Y:S05]  /*a990*/  BSYNC B0 ;  /* 0x0000000000007941 */ /* 0x000fea0003800000 */
.L_x_18742:
[----:B------:R-:W-:Y:S01]  /*a9a0*/  IMAD.SHL.U32 R3, R3, 0x200000, RZ ;  /* 0x0020000003037824 */ /* 0x000fe200078e00ff */
[----:B------:R-:W-:-:S04]  /*a9b0*/  LEA R0, R0, 0x37800000, 0x17 ;  /* 0x3780000000007811 */ /* 0x000fc800078eb8ff */
[----:B------:R-:W-:Y:S01]  /*a9c0*/  LOP3.LUT R29, R0, R3, R29, 0xfe, !PT ;  /* 0x00000003001d7212 */ /* 0x000fe200078efe1d */
[----:B------:R-:W-:Y:S06]  /*a9d0*/  BRA `(.L_x_18725) ;  /* 0x0000000000947947 */ /* 0x000fec0003800000 */
.L_x_18737:
        /* <DEDUP_REMOVED lines=14> */
.L_x_18724:
        /* <DEDUP_REMOVED lines=16> */
.L_x_18746:
[----:B------:R-:W-:Y:S01]  /*abc0*/  IMAD.MOV.U32 R29, RZ, RZ, RZ ;  /* 0x000000ffff1d7224 */ /* 0x000fe200078e00ff */
[----:B------:R-:W-:Y:S06]  /*abd0*/  BRA `(.L_x_18725) ;  /* 0x0000000000147947 */ /* 0x000fec0003800000 */
.L_x_18745:
[----:B------:R-:W2:Y:S02]  /*abe0*/  LDG.E.64 R4, desc[UR36][R4.64] ;  /* 0x0000002404047981 */ /* 0x000ea4000c1e1b00 */
[----:B--2---:R0:W2:Y:S01]  /*abf0*/  I2F.U64 R29, R4 ;  /* 0x00000004001d7312 */ /* 0x0040a20000301000 */
[----:B------:R-:W-:Y:S05]  /*ac00*/  BRA `(.L_x_18725) ;  /* 0x0000000000087947 */ /* 0x000fea0003800000 */
.L_x_18744:
[----:B------:R-:W2:Y:S02]  /*ac10*/  LDG.E R4, desc[UR36][R4.64] ;  /* 0x0000002404047981 */ /* 0x000ea4000c1e1900 */
[----:B--2---:R-:W-:-:S07]  /*ac20*/  I2FP.F32.U32 R29, R4 ;  /* 0x00000004001d7245 */ /* 0x004fce0000201000 */
.L_x_18725:
[----:B------:R-:W-:Y:S05]  /*ac30*/  BSYNC B6 ;  /* 0x0000000000067941 */ /* 0x000fea0003800000 */
.L_x_18719:
        /* <DEDUP_REMOVED lines=20> */
.L_x_18751:
[----:B------:R-:W2:Y:S02]  /*ad80*/  LDG.E.U8 R4, desc[UR36][R4.64] ;  /* 0x0000002404047981 */ /* 0x000ea4000c1e1100 */
[----:B--2---:R-:W-:Y:S01]  /*ad90*/  I2FP.F32.U32 R28, R4 ;  /* 0x00000004001c7245 */ /* 0x004fe20000201000 */
[----:B------:R-:W-:Y:S06]  /*ada0*/  BRA `(.L_x_18753) ;  /* 0x0000000c002c7947 */ /* 0x000fec0003800000 */
.L_x_18750:
        /* <DEDUP_REMOVED lines=9> */
.L_x_18755:
[----:B------:R-:W2:Y:S02]  /*ae40*/  LDG.E R4, desc[UR36][R4.64] ;  /* 0x0000002404047981 */ /* 0x000ea4000c1e1900 */
[----:B--2---:R-:W-:Y:S01]  /*ae50*/  I2FP.F32.S32 R28, R4 ;  /* 0x00000004001c7245 */ /* 0x004fe20000201400 */
[----:B------:R-:W-:Y:S06]  /*ae60*/  BRA `(.L_x_18753) ;  /* 0x0000000800fc7947 */ /* 0x000fec0003800000 */
.L_x_18754:
[----:B------:R-:W2:Y:S02]  /*ae70*/  LDG.E.U16 R4, desc[UR36][R4.64] ;  /* 0x0000002404047981 */ /* 0x000ea4000c1e1500 */
[----:B--2---:R0:W2:Y:S01]  /*ae80*/  I2F.S16 R28, R4 ;  /* 0x00000004001c7306 */ /* 0x0040a20000101400 */
[----:B------:R-:W-:Y:S05]  /*ae90*/  BRA `(.L_x_18753) ;  /* 0x0000000800f07947 */ /* 0x000fea0003800000 */
.L_x_18749:
        /* <DEDUP_REMOVED lines=8> */
.L_x_18757:
[----:B------:R-:W2:Y:S02]  /*af20*/  LDG.E.U16 R4, desc[UR36][R4.64] ;  /* 0x0000002404047981 */ /* 0x000ea4000c1e1500 */
[----:B--2---:R-:W-:Y:S01]  /*af30*/  HADD2.F32 R28, -RZ, R4.H0_H0 ;  /* 0x20000004ff1c7230 */ /* 0x004fe20000004100 */
[----:B------:R-:W-:Y:S06]  /*af40*/  BRA `(.L_x_18753) ;  /* 0x0000000800c47947 */ /* 0x000fec0003800000 */
.L_x_18756:
        /* <DEDUP_REMOVED lines=8> */
.L_x_18759:
[----:B------:R-:W2:Y:S02]  /*afd0*/  LDG.E.U16 R4, desc[UR36][R4.64] ;  /* 0x0000002404047981 */ /* 0x000ea4000c1e1500 */
[----:B--2---:R-:W-:Y:S01]  /*afe0*/  HADD2.F32 R28, -RZ, R4.H0_H0 ;  /* 0x20000004ff1c7230 */ /* 0x004fe20000004100 */
[----:B------:R-:W-:Y:S06]  /*aff0*/  BRA `(.L_x_18753) ;  /* 0x0000000800987947 */ /* 0x000fec0003800000 */
.L_x_18758:
[----:B------:R-:W2:Y:S01]  /*b000*/  LDG.E.64 R4, desc[UR36][R4.64] ;  /* 0x0000002404047981 */ /* 0x000ea2000c1e1b00 */
[----:B------:R-:W-:Y:S01]  /*b010*/  UMOV UR4, 0xf0000000 ;  /* 0xf000000000047882 */ /* 0x000fe20000000000 */
[----:B------:R-:W-:Y:S01]  /*b020*/  UMOV UR5, 0x380fffff ;  /* 0x380fffff00057882 */ /* 0x000fe20000000000 */
[----:B--2---:R-:W0:Y:S01]  /*b030*/  F2F.F32.F64 R28, R4 ;  /* 0x00000004001c7310 */ /* 0x004e220000301000 */
[----:B------:R-:W-:-:S14]  /*b040*/  DSETP.GEU.AND P0, PT, |R4|, UR4, PT ;  /* 0x0000000404007e2a */ /* 0x000fdc000bf0e200 */
[----:B0-----:R-:W-:Y:S01]  /*b050*/  @!P0 FMUL R28, R28, 1.175494350822287508e-38 ;  /* 0x008000001c1c8820 */ /* 0x001fe20000400000 */
[----:B------:R-:W-:Y:S06]  /*b060*/  BRA `(.L_x_18753) ;  /* 0x00000008007c7947 */ /* 0x000fec0003800000 */
.L_x_18748:
        /* <DEDUP_REMOVED lines=12> */
.L_x_18762:
[----:B------:R-:W2:Y:S01]  /*b130*/  LDG.E.64 R4, desc[UR36][R4.64] ;  /* 0x0000002404047981 */ /* 0x000ea2000c1e1b00 */
[----:B------:R-:W-:Y:S01]  /*b140*/  UMOV UR4, 0xf0000000 ;  /* 0xf000000000047882 */ /* 0x000fe20000000000 */
[----:B------:R-:W-:Y:S01]  /*b150*/  UMOV UR5, 0x380fffff ;  /* 0x380fffff00057882 */ /* 0x000fe20000000000 */
[----:B--2---:R-:W0:Y:S01]  /*b160*/  F2F.F32.F64 R28, R4 ;  /* 0x00000004001c7310 */ /* 0x004e220000301000 */
[----:B------:R-:W-:-:S14]  /*b170*/  DSETP.GEU.AND P0, PT, |R4|, UR4, PT ;  /* 0x0000000404007e2a */ /* 0x000fdc000bf0e200 */
[----:B0-----:R-:W-:Y:S01]  /*b180*/  @!P0 FMUL R28, R28, 1.175494350822287508e-38 ;  /* 0x008000001c1c8820 */ /* 0x001fe20000400000 */
[----:B------:R-:W-:Y:S06]  /*b190*/  BRA `(.L_x_18753) ;  /* 0x0000000800307947 */ /* 0x000fec0003800000 */
.L_x_18761:
        /* <DEDUP_REMOVED lines=26> */
.L_x_18764:
        /* <DEDUP_REMOVED lines=13> */
.L_x_18763:
[----:B------:R-:W2:Y:S02]  /*b410*/  LDG.E.U16 R4, desc[UR36][R4.64] ;  /* 0x0000002404047981 */ /* 0x000ea4000c1e1500 */
[----:B--2---:R-:W-:Y:S01]  /*b420*/  IMAD.U32 R28, R4, 0x10000, RZ ;  /* 0x00010000041c7824 */ /* 0x004fe200078e00ff */
[----:B------:R-:W-:Y:S06]  /*b430*/  BRA `(.L_x_18753) ;  /* 0x0000000400887947 */ /* 0x000fec0003800000 */
.L_x_18760:
        /* <DEDUP_REMOVED lines=11> */
.L_x_18767:
        /* <DEDUP_REMOVED lines=20> */
.L_x_18769:
[----:B------:R-:W-:Y:S05]  /*b630*/  BSYNC B0 ;  /* 0x0000000000007941 */ /* 0x000fea0003800000 */
.L_x_18768:
[----:B------:R-:W-:Y:S01]  /*b640*/  IMAD.SHL.U32 R3, R3, 0x100000, RZ ;  /* 0x0010000003037824 */ /* 0x000fe200078e00ff */
[----:B------:R-:W-:-:S04]  /*b650*/  LEA R5, R0, 0x3b800000, 0x17 ;  /* 0x3b80000000057811 */ /* 0x000fc800078eb8ff */
[----:B------:R-:W-:Y:S01]  /*b660*/  LOP3.LUT R28, R5, R3, R28, 0xfe, !PT ;  /* 0x00000003051c7212 */ /* 0x000fe200078efe1c */
[----:B------:R-:W-:Y:S06]  /*b670*/  BRA `(.L_x_18753) ;  /* 0x0000000000f87947 */ /* 0x000fec0003800000 */
.L_x_18766:
        /* <DEDUP_REMOVED lines=20> */
.L_x_18771:
[----:B------:R-:W-:Y:S05]  /*b7c0*/  BSYNC B0 ;  /* 0x0000000000007941 */ /* 0x000fea0003800000 */
.L_x_18770:
[----:B------:R-:W-:Y:S01]  /*b7d0*/  IMAD.SHL.U32 R3, R3, 0x200000, RZ ;  /* 0x0020000003037824 */ /* 0x000fe200078e00ff */
[----:B------:R-:W-:-:S04]  /*b7e0*/  LEA R5, R0, 0x37800000, 0x17 ;  /* 0x3780000000057811 */ /* 0x000fc800078eb8ff */
[----:B------:R-:W-:Y:S01]  /*b7f0*/  LOP3.LUT R28, R5, R3, R28, 0xfe, !PT ;  /* 0x00000003051c7212 */ /* 0x000fe200078efe1c */
[----:B------:R-:W-:Y:S06]  /*b800*/  BRA `(.L_x_18753) ;  /* 0x0000000000947947 */ /* 0x000fec0003800000 */
.L_x_18765:
        /* <DEDUP_REMOVED lines=14> */
.L_x_18752:
        /* <DEDUP_REMOVED lines=16> */
.L_x_18774:
[----:B------:R-:W-:Y:S01]  /*b9f0*/  IMAD.MOV.U32 R28, RZ, RZ, RZ ;  /* 0x000000ffff1c7224 */ /* 0x000fe200078e00ff */
[----:B------:R-:W-:Y:S06]  /*ba00*/  BRA `(.L_x_18753) ;  /* 0x0000000000147947 */ /* 0x000fec0003800000 */
.L_x_18773:
[----:B------:R-:W2:Y:S02]  /*ba10*/  LDG.E.64 R4, desc[UR36][R4.64] ;  /* 0x0000002404047981 */ /* 0x000ea4000c1e1b00 */
[----:B--2---:R0:W2:Y:S01]  /*ba20*/  I2F.U64 R28, R4 ;  /* 0x00000004001c7312 */ /* 0x0040a20000301000 */
[----:B------:R-:W-:Y:S05]  /*ba30*/  BRA `(.L_x_18753) ;  /* 0x0000000000087947 */ /* 0x000fea0003800000 */
.L_x_18772:
[----:B------:R-:W2:Y:S02]  /*ba40*/  LDG.E R4, desc[UR36][R4.64] ;  /* 0x0000002404047981 */ /* 0x000ea4000c1e1900 */
[----:B--2---:R-:W-:-:S07]  /*ba50*/  I2FP.F32.U32 R28, R4 ;  /* 0x00000004001c7245 */ /* 0x004fce0000201000 */
.L_x_18753:
[----:B------:R-:W-:Y:S05]  /*ba60*/  BSYNC B6 ;  /* 0x0000000000067941 */ /* 0x000fea0003800000 */
.L_x_18747:
        /* <DEDUP_REMOVED lines=20> */
.L_x_18779:
[----:B------:R-:W2:Y:S02]  /*bbb0*/  LDG.E.U8 R4, desc[UR36][R4.64] ;  /* 0x0000002404047981 */ /* 0x000ea4000c1e1100 */
[----:B--2---:R-:W-:Y:S01]  /*bbc0*/  I2FP.F32.U32 R30, R4 ;  /* 0x00000004001e7245 */ /* 0x004fe20000201000 */
[----:B------:R-:W-:Y:S06]  /*bbd0*/  BRA `(.L_x_18781) ;  /* 0x0000000c002c7947 */ /* 0x000fec0003800000 */
.L_x_18778:
        /* <DEDUP_REMOVED lines=9> */
.L_x_18783:
[----:B------:R-:W2:Y:S02]  /*bc70*/  LDG.E R4, desc[UR36][R4.64] ;  /* 0x0000002404047981 */ /* 0x000ea4000c1e1900 */
[----:B--2---:R-:W-:Y:S01]  /*bc80*/  I2FP.F32.S32 R30, R4 ;  /* 0x00000004001e7245 */ /* 0x004fe20000201400 */
[----:B------:R-:W-:Y:S06]  /*bc90*/  BRA `(.L_x_18781) ;  /* 0x0000000800fc7947 */ /* 0x000fec0003800000 */
.L_x_18782:
[----:B------:R-:W2:Y:S02]  /*bca0*/  LDG.E.U16 R4, desc[UR36][R4.64] ;  /* 0x0000002404047981 */ /* 0x000ea4000c1e1500 */
[----:B--2---:R0:W2:Y:S01]  /*bcb0*/  I2F.S16 R30, R4 ;  /* 0x00000004001e7306 */ /* 0x0040a20000101400 */
[----:B------:R-:W-:Y:S05]  /*bcc0*/  BRA `(.L_x_18781) ;  /* 0x0000000800f07947 */ /* 0x000fea0003800000 */
.L_x_18777:
        /* <DEDUP_REMOVED lines=8> */
.L_x_18785:
[----:B------:R-:W2:Y:S02]  /*bd50*/  LDG.E.U16 R4, desc[UR36][R4.64] ;  /* 0x0000002404047981 */ /* 0x000ea4000c1e1500 */
[----:B--2---:R-:W-:Y:S01]  /*bd60*/  HADD2.F32 R30, -RZ, R4.H0_H0 ;  /* 0x20000004ff1e7230 */ /* 0x004fe20000004100 */
[----:B------:R-:W-:Y:S06]  /*bd70*/  BRA `(.L_x_18781) ;  /* 0x0000000800c47947 */ /* 0x000fec0003800000 */
.L_x_18784:
        /* <DEDUP_REMOVED lines=8> */
.L_x_18787:
[----:B------:R-:W2:Y:S02]  /*be00*/  LDG.E.U16 R4, desc[UR36][R4.64] ;  /* 0x0000002404047981 */ /* 0x000ea4000c1e1500 */
[----:B--2---:R-:W-:Y:S01]  /*be10*/  HADD2.F32 R30, -RZ, R4.H0_H0 ;  /* 0x20000004ff1e7230 */ /* 0x004fe20000004100 */
[----:B------:R-:W-:Y:S06]  /*be20*/  BRA `(.L_x_18781) ;  /* 0x0000000800987947 */ /* 0x000fec0003800000 */
.L_x_18786:
[----:B------:R-:W2:Y:S01]  /*be30*/  LDG.E.64 R4, desc[UR36][R4.64] ;  /* 0x0000002404047981 */ /* 0x000ea2000c1e1b00 */
[----:B------:R-:W-:Y:S01]  /*be40*/  UMOV UR4, 0xf0000000 ;  /* 0xf000000000047882 */ /* 0x000fe20000000000 */
[----:B------:R-:W-:Y:S01]  /*be50*/  UMOV UR5, 0x380fffff ;  /* 0x380fffff00057882 */ /* 0x000fe20000000000 */
[----:B--2---:R-:W0:Y:S01]  /*be60*/  F2F.F32.F64 R30, R4 ;  /* 0x00000004001e7310 */ /* 0x004e220000301000 */
[----:B------:R-:W-:-:S14]  /*be70*/  DSETP.GEU.AND P0, PT, |R4|, UR4, PT ;  /* 0x0000000404007e2a */ /* 0x000fdc000bf0e200 */
[----:B0-----:R-:W-:Y:S01]  /*be80*/  @!P0 FMUL R30, R30, 1.175494350822287508e-38 ;  /* 0x008000001e1e8820 */ /* 0x001fe20000400000 */
[----:B------:R-:W-:Y:S06]  /*be90*/  BRA `(.L_x_18781) ;  /* 0x00000008007c7947 */ /* 0x000fec0003800000 */
.L_x_18776:
        /* <DEDUP_REMOVED lines=12> */
.L_x_18790:
[----:B------:R-:W2:Y:S01]  /*bf60*/  LDG.E.64 R4, desc[UR36][R4.64] ;  /* 0x0000002404047981 */ /* 0x000ea2000c1e1b00 */
[----:B------:R-:W-:Y:S01]  /*bf70*/  UMOV UR4, 0xf0000000 ;  /* 0xf000000000047882 */ /* 0x000fe20000000000 */
[----:B------:R-:W-:Y:S01]  /*bf80*/  UMOV UR5, 0x380fffff ;  /* 0x380fffff00057882 */ /* 0x000fe20000000000 */
[----:B--2---:R-:W0:Y:S01]  /*bf90*/  F2F.F32.F64 R30, R4 ;  /* 0x00000004001e7310 */ /* 0x004e220000301000 */
[----:B------:R-:W-:-:S14]  /*bfa0*/  DSETP.GEU.AND P0, PT, |R4|, UR4, PT ;  /* 0x0000000404007e2a */ /* 0x000fdc000bf0e200 */
[----:B0-----:R-:W-:Y:S01]  /*bfb0*/  @!P0 FMUL R30, R30, 1.175494350822287508e-38 ;  /* 0x008000001e1e8820 */ /* 0x001fe20000400000 */
[----:B------:R-:W-:Y:S06]  /*bfc0*/  BRA `(.L_x_18781) ;  /* 0x0000000800307947 */ /* 0x000fec0003800000 */
.L_x_18789:
        /* <DEDUP_REMOVED lines=26> */
.L_x_18792:
        /* <DEDUP_REMOVED lines=13> */
.L_x_18791:
[----:B------:R-:W2:Y:S02]  /*c240*/  LDG.E.U16 R4, desc[UR36][R4.64] ;  /* 0x0000002404047981 */ /* 0x000ea4000c1e1500 */
[----:B--2---:R-:W-:Y:S01]  /*c250*/  IMAD.U32 R30, R4, 0x10000, RZ ;  /* 0x00010000041e7824 */ /* 0x004fe200078e00ff */
[----:B------:R-:W-:Y:S06]  /*c260*/  BRA `(.L_x_18781) ;  /* 0x0000000400887947 */ /* 0x000fec0003800000 */
.L_x_18788:
        /* <DEDUP_REMOVED lines=11> */
.L_x_18795:
        /* <DEDUP_REMOVED lines=20> */
.L_x_18797:
[----:B------:R-:W-:Y:S05]  /*c460*/  BSYNC B0 ;  /* 0x0000000000007941 */ /* 0x000fea0003800000 */
.L_x_18796:
[----:B------:R-:W-:Y:S01]  /*c470*/  IMAD.SHL.U32 R3, R3, 0x100000, RZ ;  /* 0x0010000003037824 */ /* 0x000fe200078e00ff */
[----:B------:R-:W-:-:S04]  /*c480*/  LEA R5, R0, 0x3b800000, 0x17 ;  /* 0x3b80000000057811 */ /* 0x000fc800078eb8ff */
[----:B------:R-:W-:Y:S01]  /*c490*/  LOP3.LUT R30, R5, R3, R30, 0xfe, !PT ;  /* 0x00000003051e7212 */ /* 0x000fe200078efe1e */
[----:B------:R-:W-:Y:S06]  /*c4a0*/  BRA `(.L_x_18781) ;  /* 0x0000000000f87947 */ /* 0x000fec0003800000 */
.L_x_18794:
        /* <DEDUP_REMOVED lines=20> */
.L_x_18799:
[----:B------:R-:W-:Y:S05]  /*c5f0*/  BSYNC B0 ;  /* 0x0000000000007941 */ /* 0x000fea0003800000 */
.L_x_18798:
[----:B------:R-:W-:Y:S01]  /*c600*/  IMAD.SHL.U32 R3, R3, 0x200000, RZ ;  /* 0x0020000003037824 */ /* 0x000fe200078e00ff */
[----:B------:R-:W-:-:S04]  /*c610*/  LEA R5, R0, 0x37800000, 0x17 ;  /* 0x3780000000057811 */ /* 0x000fc800078eb8ff */
[----:B------:R-:W-:Y:S01]  /*c620*/  LOP3.LUT R30, R5, R3, R30, 0xfe, !PT ;  /* 0x00000003051e7212 */ /* 0x000fe200078efe1e */
[----:B------:R-:W-:Y:S06]  /*c630*/  BRA `(.L_x_18781) ;  /* 0x0000000000947947 */ /* 0x000fec0003800000 */
.L_x_18793:
        /* <DEDUP_REMOVED lines=14> */
.L_x_18780:
        /* <DEDUP_REMOVED lines=16> */
.L_x_18802:
[----:B------:R-:W-:Y:S01]  /*c820*/  IMAD.MOV.U32 R30, RZ, RZ, RZ ;  /* 0x000000ffff1e7224 */ /* 0x000fe200078e00ff */
[----:B------:R-:W-:Y:S06]  /*c830*/  BRA `(.L_x_18781) ;  /* 0x0000000000147947 */ /* 0x000fec0003800000 */
.L_x_18801:
[----:B------:R-:W2:Y:S02]  /*c840*/  LDG.E.64 R4, desc[UR36][R4.64] ;  /* 0x0000002404047981 */ /* 0x000ea4000c1e1b00 */
[----:B--2---:R0:W2:Y:S01]  /*c850*/  I2F.U64 R30, R4 ;  /* 0x00000004001e7312 */ /* 0x0040a20000301000 */
[----:B------:R-:W-:Y:S05]  /*c860*/  BRA `(.L_x_18781) ;  /* 0x0000000000087947 */ /* 0x000fea0003800000 */
.L_x_18800:
[----:B------:R-:W2:Y:S02]  /*c870*/  LDG.E R4, desc[UR36][R4.64] ;  /* 0x0000002404047981 */ /* 0x000ea4000c1e1900 */
[----:B--2---:R-:W-:-:S07]  /*c880*/  I2FP.F32.U32 R30, R4 ;  /* 0x00000004001e7245 */ /* 0x004fce0000201000 */
.L_x_18781:
[----:B------:R-:W-:Y:S05]  /*c890*/  BSYNC B6 ;  /* 0x0000000000067941 */ /* 0x000fea0003800000 */
.L_x_18775:
[----:B------:R-:W-:-:S07]  /*c8a0*/  VIADD R41, R41, 0x80 ;  /* 0x0000008029297836 */ /* 0x000fce0000000000 */
.L_x_18606:
[----:B------:R-:W-:Y:S05]  /*c8b0*/  BSYNC B7 ;  /* 0x0000000000077941 */ /* 0x000fea0003800000 */
.L_x_18605:
[----:B------:R-:W-:Y:S01]  /*c8c0*/  ISETP.GE.AND P0, PT, R41, R44, PT ;  /* 0x0000002c2900720c */ /* 0x000fe20003f06270 */
[----:B------:R-:W-:Y:S01]  /*c8d0*/  BSSY B7, `(.L_x_18803) ;  /* 0x000063e000077945 */ /* 0x000fe20003800000 */
[----:B------:R-:W-:Y:S01]  /*c8e0*/  IMAD.MOV.U32 R31, RZ, RZ, RZ ;  /* 0x000000ffff1f7224 */ /* 0x000fe200078e00ff */
[----:B------:R-:W-:Y:S02]  /*c8f0*/  CS2R R32, SRZ ;  /* 0x0000000000207805 */ /* 0x000fe4000001ff00 */
[----:B------:R-:W-:Y:S02]  /*c900*/  CS2R R34, SRZ ;  /* 0x0000000000227805 */ /* 0x000fe4000001ff00 */
[----:B------:R-:W-:Y:S01]  /*c910*/  CS2R R36, SRZ ;  /* 0x0000000000247805 */ /* 0x000fe2000001ff00 */
[----:B------:R-:W-:-:S05]  /*c920*/  IMAD.MOV.U32 R45, RZ, RZ, RZ ;  /* 0x000000ffff2d7224 */ /* 0x000fca00078e00ff */
        /* <DEDUP_REMOVED lines=22> */
.L_x_18809:
[----:B------:R-:W2:Y:S02]  /*ca90*/  LDG.E.U8 R4, desc[UR36][R4.64] ;  /* 0x0000002404047981 */ /* 0x000ea4000c1e1100 */
[----:B--2---:R-:W-:Y:S01]  /*caa0*/  I2FP.F32.U32 R32, R4 ;  /* 0x0000000400207245 */ /* 0x004fe20000201000 */
[----:B------:R-:W-:Y:S06]  /*cab0*/  BRA `(.L_x_18811) ;  /* 0x0000000c002c7947 */ /* 0x000fec0003800000 */
.L_x_18808:
        /* <DEDUP_REMOVED lines=9> */
.L_x_18813:
[----:B------:R-:W2:Y:S02]  /*cb50*/  LDG.E R4, desc[UR36][R4.64] ;  /* 0x0000002404047981 */ /* 0x000ea4000c1e1900 */
[----:B--2---:R-:W-:Y:S01]  /*cb60*/  I2FP.F32.S32 R32, R4 ;  /* 0x0000000400207245 */ /* 0x004fe20000201400 */
[----:B------:R-:W-:Y:S06]  /*cb70*/  BRA `(.L_x_18811) ;  /* 0x0000000800fc7947 */ /* 0x000fec0003800000 */
.L_x_18812:
[----:B------:R-:W2:Y:S02]  /*cb80*/  LDG.E.U16 R4, desc[UR36][R4.64] ;  /* 0x0000002404047981 */ /* 0x000ea4000c1e1500 */
[----:B--2---:R0:W2:Y:S01]  /*cb90*/  I2F.S16 R32, R4 ;  /* 0x0000000400207306 */ /* 0x0040a20000101400 */
[----:B------:R-:W-:Y:S05]  /*cba0*/  BRA `(.L_x_18811) ;  /* 0x0000000800f07947 */ /* 0x000fea0003800000 */
.L_x_18807:
        /* <DEDUP_REMOVED lines=8> */
.L_x_18815:
[----:B------:R-:W2:Y:S02]  /*cc30*/  LDG.E.U16 R4, desc[UR36][R4.64] ;  /* 0x0000002404047981 */ /* 0x000ea4000c1e1500 */
[----:B--2---:R-:W-:Y:S01]  /*cc40*/  HADD2.F32 R32, -RZ, R4.H0_H0 ;  /* 0x20000004ff207230 */ /* 0x004fe20000004100 */
[----:B------:R-:W-:Y:S06]  /*cc50*/  BRA `(.L_x_18811) ;  /* 0x0000000800c47947 */ /* 0x000fec0003800000 */
.L_x_18814:
        /* <DEDUP_REMOVED lines=8> */
.L_x_18817:
[----:B------:R-:W2:Y:S02]  /*cce0*/  LDG.E.U16 R4, desc[UR36][R4.64] ;  /* 0x0000002404047981 */ /* 0x000ea4000c1e1500 */
[----:B--2---:R-:W-:Y:S01]  /*ccf0*/  HADD2.F32 R32, -RZ, R4.H0_H0 ;  /* 0x20000004ff207230 */ /* 0x004fe20000004100 */
[----:B------:R-:W-:Y:S06]  /*cd00*/  BRA `(.L_x_18811) ;  /* 0x0000000800987947 */ /* 0x000fec0003800000 */
.L_x_18816:
[----:B------:R-:W2:Y:S01]  /*cd10*/  LDG.E.64 R4, desc[UR36][R4.64] ;  /* 0x0000002404047981 */ /* 0x000ea2000c1e1b00 */
[----:B------:R-:W-:Y:S01]  /*cd20*/  UMOV UR4, 0xf0000000 ;  /* 0xf000000000047882 */ /* 0x000fe20000000000 */
[----:B------:R-:W-:Y:S01]  /*cd30*/  UMOV UR5, 0x380fffff ;  /* 0x380fffff00057882 */ /* 0x000fe20000000000 */
[----:B--2---:R-:W0:Y:S01]  /*cd40*/  F2F.F32.F64 R32, R4 ;  /* 0x0000000400207310 */ /* 0x004e220000301000 */
[----:B------:R-:W-:-:S14]  /*cd50*/  DSETP.GEU.AND P0, PT, |R4|, UR4, PT ;  /* 0x0000000404007e2a */ /* 0x000fdc000bf0e200 */
[----:B0-----:R-:W-:Y:S01]  /*cd60*/  @!P0 FMUL R32, R32, 1.175494350822287508e-38 ;  /* 0x0080000020208820 */ /* 0x001fe20000400000 */
[----:B------:R-:W-:Y:S06]  /*cd70*/  BRA `(.L_x_18811) ;  /* 0x00000008007c7947 */ /* 0x000fec0003800000 */
.L_x_18806:
        /* <DEDUP_REMOVED lines=12> */
.L_x_18820:
[----:B------:R-:W2:Y:S01]  /*ce40*/  LDG.E.64 R4, desc[UR36][R4.64] ;  /* 0x0000002404047981 */ /* 0x000ea2000c1e1b00 */
[----:B------:R-:W-:Y:S01]  /*ce50*/  UMOV UR4, 0xf0000000 ;  /* 0xf000000000047882 */ /* 0x000fe20000000000 */
[----:B------:R-:W-:Y:S01]  /*ce60*/  UMOV UR5, 0x380fffff ;  /* 0x380fffff00057882 */ /* 0x000fe20000000000 */
[----:B--2---:R-:W0:Y:S01]  /*ce70*/  F2F.F32.F64 R32, R4 ;  /* 0x0000000400207310 */ /* 0x004e220000301000 */
[----:B------:R-:W-:-:S14]  /*ce80*/  DSETP.GEU.AND P0, PT, |R4|, UR4, PT ;  /* 0x0000000404007e2a */ /* 0x000fdc000bf0e200 */
[----:B0-----:R-:W-:Y:S01]  /*ce90*/  @!P0 FMUL R32, R32, 1.175494350822287508e-38 ;  /* 0x0080000020208820 */ /* 0x001fe20000400000 */
[----:B------:R-:W-:Y:S06]  /*cea0*/  BRA `(.L_x_18811) ;  /* 0x0000000800307947 */ /* 0x000fec0003800000 */
.L_x_18819:
        /* <DEDUP_REMOVED lines=26> */
.L_x_18822:
        /* <DEDUP_REMOVED lines=13> */
.L_x_18821:
[----:B------:R-:W2:Y:S02]  /*d120*/  LDG.E.U16 R4, desc[UR36][R4.64] ;  /* 0x0000002404047981 */ /* 0x000ea4000c1e1500 */
[----:B--2---:R-:W-:Y:S01]  /*d130*/  IMAD.U32 R32, R4, 0x10000, RZ ;  /* 0x0001000004207824 */ /* 0x004fe200078e00ff */
[----:B------:R-:W-:Y:S06]  /*d140*/  BRA `(.L_x_18811) ;  /* 0x0000000400887947 */ /* 0x000fec0003800000 */
.L_x_18818:
        /* <DEDUP_REMOVED lines=11> */
.L_x_18825:
        /* <DEDUP_REMOVED lines=20> */
.L_x_18827:
[----:B------:R-:W-:Y:S05]  /*d340*/  BSYNC B0 ;  /* 0x0000000000007941 */ /* 0x000fea0003800000 */
.L_x_18826:
[----:B------:R-:W-:Y:S01]  /*d350*/  IMAD.SHL.U32 R3, R3, 0x100000, RZ ;  /* 0x0010000003037824 */ /* 0x000fe200078e00ff */
[----:B------:R-:W-:-:S04]  /*d360*/  LEA R5, R0, 0x3b800000, 0x17 ;  /* 0x3b80000000057811 */ /* 0x000fc800078eb8ff */
[----:B------:R-:W-:Y:S01]  /*d370*/  LOP3.LUT R32, R5, R3, R32, 0xfe, !PT ;  /* 0x0000000305207212 */ /* 0x000fe200078efe20 */
[----:B------:R-:W-:Y:S06]  /*d380*/  BRA `(.L_x_18811) ;  /* 0x0000000000f87947 */ /* 0x000fec0003800000 */
.L_x_18824:
        /* <DEDUP_REMOVED lines=20> */
.L_x_18829:
[----:B------:R-:W-:Y:S05]  /*d4d0*/  BSYNC B0 ;  /* 0x0000000000007941 */ /* 0x000fea0003800000 */
.L_x_18828:
[----:B------:R-:W-:Y:S01]  /*d4e0*/  IMAD.SHL.U32 R3, R3, 0x200000, RZ ;  /* 0x0020000003037824 */ /* 0x000fe200078e00ff */
[----:B------:R-:W-:-:S04]  /*d4f0*/  LEA R5, R0, 0x37800000, 0x17 ;  /* 0x3780000000057811 */ /* 0x000fc800078eb8ff */
[----:B------:R-:W-:Y:S01]  /*d500*/  LOP3.LUT R32, R5, R3, R32, 0xfe, !PT ;  /* 0x0000000305207212 */ /* 0x000fe200078efe20 */
[----:B------:R-:W-:Y:S06]  /*d510*/  BRA `(.L_x_18811) ;  /* 0x0000000000947947 */ /* 0x000fec0003800000 */
.L_x_18823:
        /* <DEDUP_REMOVED lines=14> */
.L_x_18810:
        /* <DEDUP_REMOVED lines=16> */
.L_x_18832:
[----:B------:R-:W-:Y:S01]  /*d700*/  IMAD.MOV.U32 R32, RZ, RZ, RZ ;  /* 0x000000ffff207224 */ /* 0x000fe200078e00ff */
[----:B------:R-:W-:Y:S06]  /*d710*/  BRA `(.L_x_18811) ;  /* 0x0000000000147947 */ /* 0x000fec0003800000 */
.L_x_18831:
[----:B------:R-:W2:Y:S02]  /*d720*/  LDG.E.64 R4, desc[UR36][R4.64] ;  /* 0x0000002404047981 */ /* 0x000ea4000c1e1b00 */
[----:B--2---:R0:W2:Y:S01]  /*d730*/  I2F.U64 R32, R4 ;  /* 0x0000000400207312 */ /* 0x0040a20000301000 */
[----:B------:R-:W-:Y:S05]  /*d740*/  BRA `(.L_x_18811) ;  /* 0x0000000000087947 */ /* 0x000fea0003800000 */
.L_x_18830:
[----:B------:R-:W2:Y:S02]  /*d750*/  LDG.E R4, desc[UR36][R4.64] ;  /* 0x0000002404047981 */ /* 0x000ea4000c1e1900 */
[----:B--2---:R-:W-:-:S07]  /*d760*/  I2FP.F32.U32 R32, R4 ;  /* 0x0000000400207245 */ /* 0x004fce0000201000 */
.L_x_18811:
[----:B------:R-:W-:Y:S05]  /*d770*/  BSYNC B6 ;  /* 0x0000000000067941 */ /* 0x000fea0003800000 */
.L_x_18805:
        /* <DEDUP_REMOVED lines=20> */
.L_x_18837:
[----:B------:R-:W2:Y:S02]  /*d8c0*/  LDG.E.U8 R4, desc[UR36][R4.64] ;  /* 0x0000002404047981 */ /* 0x000ea4000c1e1100 */
[----:B--2---:R-:W-:Y:S01]  /*d8d0*/  I2FP.F32.U32 R33, R4 ;  /* 0x0000000400217245 */ /* 0x004fe20000201000 */
[----:B------:R-:W-:Y:S06]  /*d8e0*/  BRA `(.L_x_18839) ;  /* 0x0000000c002c7947 */ /* 0x000fec0003800000 */
.L_x_18836:
        /* <DEDUP_REMOVED lines=9> */
.L_x_18841:
[----:B------:R-:W2:Y:S02]  /*d980*/  LDG.E R4, desc[UR36][R4.64] ;  /* 0x0000002404047981 */ /* 0x000ea4000c1e1900 */
[----:B--2---:R-:W-:Y:S01]  /*d990*/  I2FP.F32.S32 R33, R4 ;  /* 0x0000000400217245 */ /* 0x004fe20000201400 */
[----:B------:R-:W-:Y:S06]  /*d9a0*/  BRA `(.L_x_18839) ;  /* 0x0000000800fc7947 */ /* 0x000fec0003800000 */
.L_x_18840:
[----:B------:R-:W2:Y:S02]  /*d9b0*/  LDG.E.U16 R4, desc[UR36][R4.64] ;  /* 0x0000002404047981 */ /* 0x000ea4000c1e1500 */
[----:B--2---:R0:W1:Y:S01]  /*d9c0*/  I2F.S16 R33, R4 ;  /* 0x0000000400217306 */ /* 0x0040620000101400 */
[----:B------:R-:W-:Y:S05]  /*d9d0*/  BRA `(.L_x_18839) ;  /* 0x0000000800f07947 */ /* 0x000fea0003800000 */
.L_x_18835:
        /* <DEDUP_REMOVED lines=8> */
.L_x_18843:
[----:B------:R-:W2:Y:S02]  /*da60*/  LDG.E.U16 R4, desc[UR36][R4.64] ;  /* 0x0000002404047981 */ /* 0x000ea4000c1e1500 */
[----:B--2---:R-:W-:Y:S01]  /*da70*/  HADD2.F32 R33, -RZ, R4.H0_H0 ;  /* 0x20000004ff217230 */ /* 0x004fe20000004100 */
[----:B------:R-:W-:Y:S06]  /*da80*/  BRA `(.L_x_18839) ;  /* 0x0000000800c47947 */ /* 0x000fec0003800000 */
.L_x_18842:
        /* <DEDUP_REMOVED lines=8> */
.L_x_18845:
[----:B------:R-:W2:Y:S02]  /*db10*/  LDG.E.U16 R4, desc[UR36][R4.64] ;  /* 0x0000002404047981 */ /* 0x000ea4000c1e1500 */
[----:B--2---:R-:W-:Y:S01]  /*db20*/  HADD2.F32 R33, -RZ, R4.H0_H0 ;  /* 0x20000004ff217230 */ /* 0x004fe20000004100 */
[----:B------:R-:W-:Y:S06]  /*db30*/  BRA `(.L_x_18839) ;  /* 0x0000000800987947 */ /* 0x000fec0003800000 */
.L_x_18844:
[----:B------:R-:W2:Y:S01]  /*db40*/  LDG.E.64 R4, desc[UR36][R4.64] ;  /* 0x0000002404047981 */ /* 0x000ea2000c1e1b00 */
[----:B------:R-:W-:Y:S01]  /*db50*/  UMOV UR4, 0xf0000000 ;  /* 0xf000000000047882 */ /* 0x000fe20000000000 */
[----:B------:R-:W-:Y:S01]  /*db60*/  UMOV UR5, 0x380fffff ;  /* 0x380fffff00057882 */ /* 0x000fe20000000000 */
[----:B--2---:R-:W0:Y:S01]  /*db70*/  F2F.F32.F64 R33, R4 ;  /* 0x0000000400217310 */ /* 0x004e220000301000 */
[----:B------:R-:W-:-:S14]  /*db80*/  DSETP.GEU.AND P0, PT, |R4|, UR4, PT ;  /* 0x0000000404007e2a */ /* 0x000fdc000bf0e200 */
[----:B0-----:R-:W-:Y:S01]  /*db90*/  @!P0 FMUL R33, R33, 1.175494350822287508e-38 ;  /* 0x0080000021218820 */ /* 0x001fe20000400000 */
[----:B------:R-:W-:Y:S06]  /*dba0*/  BRA `(.L_x_18839) ;  /* 0x00000008007c7947 */ /* 0x000fec0003800000 */
.L_x_18834:
        /* <DEDUP_REMOVED lines=12> */
.L_x_18848:
[----:B------:R-:W2:Y:S01]  /*dc70*/  LDG.E.64 R4, desc[UR36][R4.64] ;  /* 0x0000002404047981 */ /* 0x000ea2000c1e1b00 */
[----:B------:R-:W-:Y:S01]  /*dc80*/  UMOV UR4, 0xf0000000 ;  /* 0xf000000000047882 */ /* 0x000fe20000000000 */
[----:B------:R-:W-:Y:S01]  /*dc90*/  UMOV UR5, 0x380fffff ;  /* 0x380fffff00057882 */ /* 0x000fe20000000000 */
[----:B--2---:R-:W0:Y:S01]  /*dca0*/  F2F.F32.F64 R33, R4 ;  /* 0x0000000400217310 */ /* 0x004e220000301000 */
[----:B------:R-:W-:-:S14]  /*dcb0*/  DSETP.GEU.AND P0, PT, |R4|, UR4, PT ;  /* 0x0000000404007e2a */ /* 0x000fdc000bf0e200 */
[----:B0-----:R-:W-:Y:S01]  /*dcc0*/  @!P0 FMUL R33, R33, 1.175494350822287508e-38 ;  /* 0x0080000021218820 */ /* 0x001fe20000400000 */
[----:B------:R-:W-:Y:S06]  /*dcd0*/  BRA `(.L_x_18839) ;  /* 0x0000000800307947 */ /* 0x000fec0003800000 */
.L_x_18847:
        /* <DEDUP_REMOVED lines=26> */
.L_x_18850:
        /* <DEDUP_REMOVED lines=13> */
.L_x_18849:
[----:B------:R-:W2:Y:S02]  /*df50*/  LDG.E.U16 R4, desc[UR36][R4.64] ;  /* 0x0000002404047981 */ /* 0x000ea4000c1e1500 */
[----:B--2---:R-:W-:Y:S01]  /*df60*/  IMAD.U32 R33, R4, 0x10000, RZ ;  /* 0x0001000004217824 */ /* 0x004fe200078e00ff */
[----:B------:R-:W-:Y:S06]  /*df70*/  BRA `(.L_x_18839) ;  /* 0x0000000400887947 */ /* 0x000fec0003800000 */
.L_x_18846:
        /* <DEDUP_REMOVED lines=11> */
.L_x_18853:
        /* <DEDUP_REMOVED lines=20> */
.L_x_18855:
[----:B------:R-:W-:Y:S05]  /*e170*/  BSYNC B0 ;  /* 0x0000000000007941 */ /* 0x000fea0003800000 */
.L_x_18854:
[----:B------:R-:W-:Y:S01]  /*e180*/  IMAD.SHL.U32 R3, R3, 0x100000, RZ ;  /* 0x0010000003037824 */ /* 0x000fe200078e00ff */
[----:B------:R-:W-:-:S04]  /*e190*/  LEA R0, R0, 0x3b800000, 0x17 ;  /* 0x3b80000000007811 */ /* 0x000fc800078eb8ff */
[----:B------:R-:W-:Y:S01]  /*e1a0*/  LOP3.LUT R33, R0, R3, R33, 0xfe, !PT ;  /* 0x0000000300217212 */ /* 0x000fe200078efe21 */
[----:B------:R-:W-:Y:S06]  /*e1b0*/  BRA `(.L_x_18839) ;  /* 0x0000000000f87947 */ /* 0x000fec0003800000 */
.L_x_18852:
        /* <DEDUP_REMOVED lines=20> */
.L_x_18857:
[----:B------:R-:W-:Y:S05]  /*e300*/  BSYNC B0 ;  /* 0x0000000000007941 */ /* 0x000fea0003800000 */
.L_x_18856:
[----:B------:R-:W-:Y:S01]  /*e310*/  IMAD.SHL.U32 R3, R3, 0x200000, RZ ;  /* 0x0020000003037824 */ /* 0x000fe200078e00ff */
[----:B------:R-:W-:-:S04]  /*e320*/  LEA R0, R0, 0x37800000, 0x17 ;  /* 0x3780000000007811 */ /* 0x000fc800078eb8ff */
[----:B------:R-:W-:Y:S01]  /*e330*/  LOP3.LUT R33, R0, R3, R33, 0xfe, !PT ;  /* 0x0000000300217212 */ /* 0x000fe200078efe21 */
[----:B------:R-:W-:Y:S06]  /*e340*/  BRA `(.L_x_18839) ;  /* 0x0000000000947947 */ /* 0x000fec0003800000 */
.L_x_18851:
        /* <DEDUP_REMOVED lines=14> */
.L_x_18838:
        /* <DEDUP_REMOVED lines=16> */
.L_x_18860:
[----:B------:R-:W-:Y:S01]  /*e530*/  IMAD.MOV.U32 R33, RZ, RZ, RZ ;  /* 0x000000ffff217224 */ /* 0x000fe200078e00ff */
[----:B------:R-:W-:Y:S06]  /*e540*/  BRA `(.L_x_18839) ;  /* 0x0000000000147947 */ /* 0x000fec0003800000 */
.L_x_18859:
[----:B------:R-:W2:Y:S02]  /*e550*/  LDG.E.64 R4, desc[UR36][R4.64] ;  /* 0x0000002404047981 */ /* 0x000ea4000c1e1b00 */
[----:B--2---:R0:W1:Y:S01]  /*e560*/  I2F.U64 R33, R4 ;  /* 0x0000000400217312 */ /* 0x0040620000301000 */
[----:B------:R-:W-:Y:S05]  /*e570*/  BRA `(.L_x_18839) ;  /* 0x0000000000087947 */ /* 0x000fea0003800000 */
.L_x_18858:
[----:B------:R-:W2:Y:S02]  /*e580*/  LDG.E R4, desc[UR36][R4.64] ;  /* 0x0000002404047981 */ /* 0x000ea4000c1e1900 */
[----:B--2---:R-:W-:-:S07]  /*e590*/  I2FP.F32.U32 R33, R4 ;  /* 0x0000000400217245 */ /* 0x004fce0000201000 */
.L_x_18839:
[----:B------:R-:W-:Y:S05]  /*e5a0*/  BSYNC B6 ;  /* 0x0000000000067941 */ /* 0x000fea0003800000 */
.L_x_18833:
        /* <DEDUP_REMOVED lines=20> */
.L_x_18865:
[----:B------:R-:W2:Y:S02]  /*e6f0*/  LDG.E.U8 R4, desc[UR36][R4.64] ;  /* 0x0000002404047981 */ /* 0x000ea4000c1e1100 */
[----:B--2---:R-:W-:Y:S01]  /*e700*/  I2FP.F32.U32 R34, R4 ;  /* 0x0000000400227245 */ /* 0x004fe20000201000 */
[----:B------:R-:W-:Y:S06]  /*e710*/  BRA `(.L_x_18867) ;  /* 0x0000000c002c7947 */ /* 0x000fec0003800000 */
.L_x_18864:
        /* <DEDUP_REMOVED lines=9> */
.L_x_18869:
[----:B------:R-:W2:Y:S02]  /*e7b0*/  LDG.E R4, desc[UR36][R4.64] ;  /* 0x0000002404047981 */ /* 0x000ea4000c1e1900 */
[----:B--2---:R-:W-:Y:S01]  /*e7c0*/  I2FP.F32.S32 R34, R4 ;  /* 0x0000000400227245 */ /* 0x004fe20000201400 */
[----:B------:R-:W-:Y:S06]  /*e7d0*/  BRA `(.L_x_18867) ;  /* 0x0000000800fc7947 */ /* 0x000fec0003800000 */
.L_x_18868:
[----:B------:R-:W2:Y:S02]  /*e7e0*/  LDG.E.U16 R4, desc[UR36][R4.64] ;  /* 0x0000002404047981 */ /* 0x000ea4000c1e1500 */
[----:B--2---:R0:W2:Y:S01]  /*e7f0*/  I2F.S16 R34, R4 ;  /* 0x0000000400227306 */ /* 0x0040a20000101400 */
[----:B------:R-:W-:Y:S05]  /*e800*/  BRA `(.L_x_18867) ;  /* 0x0000000800f07947 */ /* 0x000fea0003800000 */
.L_x_18863:
        /* <DEDUP_REMOVED lines=8> */
.L_x_18871:
[----:B------:R-:W2:Y:S02]  /*e890*/  LDG.E.U16 R4, desc[UR36][R4.64] ;  /* 0x0000002404047981 */ /* 0x000ea4000c1e1500 */
[----:B--2---:R-:W-:Y:S01]  /*e8a0*/  HADD2.F32 R34, -RZ, R4.H0_H0 ;  /* 0x20000004ff227230 */ /* 0x004fe20000004100 */
[----:B------:R-:W-:Y:S06]  /*e8b0*/  BRA `(.L_x_18867) ;  /* 0x0000000800c47947 */ /* 0x000fec0003800000 */
.L_x_18870:
        /* <DEDUP_REMOVED lines=8> */
.L_x_18873:
[----:B------:R-:W2:Y:S02]  /*e940*/  LDG.E.U16 R4, desc[UR36][R4.64] ;  /* 0x0000002404047981 */ /* 0x000ea4000c1e1500 */
[----:B--2---:R-:W-:Y:S01]  /*e950*/  HADD2.F32 R34, -RZ, R4.H0_H0 ;  /* 0x20000004ff227230 */ /* 0x004fe20000004100 */
[----:B------:R-:W-:Y:S06]  /*e960*/  BRA `(.L_x_18867) ;  /* 0x0000000800987947 */ /* 0x000fec0003800000 */
.L_x_18872:
[----:B------:R-:W2:Y:S01]  /*e970*/  LDG.E.64 R4, desc[UR36][R4.64] ;  /* 0x0000002404047981 */ /* 0x000ea2000c1e1b00 */
[----:B------:R-:W-:Y:S01]  /*e980*/  UMOV UR4, 0xf0000000 ;  /* 0xf000000000047882 */ /* 0x000fe20000000000 */
[----:B------:R-:W-:Y:S01]  /*e990*/  UMOV UR5, 0x380fffff ;  /* 0x380fffff00057882 */ /* 0x000fe20000000000 */
[----:B--2---:R-:W0:Y:S01]  /*e9a0*/  F2F.F32.F64 R34, R4 ;  /* 0x0000000400227310 */ /* 0x004e220000301000 */
[----:B------:R-:W-:-:S14]  /*e9b0*/  DSETP.GEU.AND P0, PT, |R4|, UR4, PT ;  /* 0x0000000404007e2a */ /* 0x000fdc000bf0e200 */
[----:B0-----:R-:W-:Y:S01]  /*e9c0*/  @!P0 FMUL R34, R34, 1.175494350822287508e-38 ;  /* 0x0080000022228820 */ /* 0x001fe20000400000 */
[----:B------:R-:W-:Y:S06]  /*e9d0*/  BRA `(.L_x_18867) ;  /* 0x00000008007c7947 */ /* 0x000fec0003800000 */
.L_x_18862:
        /* <DEDUP_REMOVED lines=12> */
.L_x_18876:
[----:B------:R-:W2:Y:S01]  /*eaa0*/  LDG.E.64 R4, desc[UR36][R4.64] ;  /* 0x0000002404047981 */ /* 0x000ea2000c1e1b00 */
[----:B------:R-:W-:Y:S01]  /*eab0*/  UMOV UR4, 0xf0000000 ;  /* 0xf000000000047882 */ /* 0x000fe20000000000 */
[----:B------:R-:W-:Y:S01]  /*eac0*/  UMOV UR5, 0x380fffff ;  /* 0x380fffff00057882 */ /* 0x000fe20000000000 */
[----:B--2---:R-:W0:Y:S01]  /*ead0*/  F2F.F32.F64 R34, R4 ;  /* 0x0000000400227310 */ /* 0x004e220000301000 */
[----:B------:R-:W-:-:S14]  /*eae0*/  DSETP.GEU.AND P0, PT, |R4|, UR4, PT ;  /* 0x0000000404007e2a */ /* 0x000fdc000bf0e200 */
[----:B0-----:R-:W-:Y:S01]  /*eaf0*/  @!P0 FMUL R34, R34, 1.175494350822287508e-38 ;  /* 0x0080000022228820 */ /* 0x001fe20000400000 */
[----:B------:R-:W-:Y:S06]  /*eb00*/  BRA `(.L_x_18867) ;  /* 0x0000000800307947 */ /* 0x000fec0003800000 */
.L_x_18875:
        /* <DEDUP_REMOVED lines=26> */
.L_x_18878:
        /* <DEDUP_REMOVED lines=13> */
.L_x_18877:
[----:B------:R-:W2:Y:S02]  /*ed80*/  LDG.E.U16 R4, desc[UR36][R4.64] ;  /* 0x0000002404047981 */ /* 0x000ea4000c1e1500 */
[----:B--2---:R-:W-:Y:S01]  /*ed90*/  IMAD.U32 R34, R4, 0x10000, RZ ;  /* 0x0001000004227824 */ /* 0x004fe200078e00ff */
[----:B------:R-:W-:Y:S06]  /*eda0*/  BRA `(.L_x_18867) ;  /* 0x0000000400887947 */ /* 0x000fec0003800000 */
.L_x_18874:
        /* <DEDUP_REMOVED lines=11> */
.L_x_18881:
        /* <DEDUP_REMOVED lines=20> */
.L_x_18883:
[----:B------:R-:W-:Y:S05]  /*efa0*/  BSYNC B0 ;  /* 0x0000000000007941 */ /* 0x000fea0003800000 */
.L_x_18882:
[----:B------:R-:W-:Y:S01]  /*efb0*/  IMAD.SHL.U32 R3, R3, 0x100000, RZ ;  /* 0x0010000003037824 */ /* 0x000fe200078e00ff */
[----:B------:R-:W-:-:S04]  /*efc0*/  LEA R5, R0, 0x3b800000, 0x17 ;  /* 0x3b80000000057811 */ /* 0x000fc800078eb8ff */
[----:B------:R-:W-:Y:S01]  /*efd0*/  LOP3.LUT R34, R5, R3, R34, 0xfe, !PT ;  /* 0x0000000305227212 */ /* 0x000fe200078efe22 */
[----:B------:R-:W-:Y:S06]  /*efe0*/  BRA `(.L_x_18867) ;  /* 0x0000000000f87947 */ /* 0x000fec0003800000 */
.L_x_18880:
        /* <DEDUP_REMOVED lines=20> */
.L_x_18885:
[----:B------:R-:W-:Y:S05]  /*f130*/  BSYNC B0 ;  /* 0x0000000000007941 */ /* 0x000fea0003800000 */
.L_x_18884:
[----:B------:R-:W-:Y:S01]  /*f140*/  IMAD.SHL.U32 R3, R3, 0x200000, RZ ;  /* 0x0020000003037824 */ /* 0x000fe200078e00ff */
[----:B------:R-:W-:-:S04]  /*f150*/  LEA R5, R0, 0x37800000, 0x17 ;  /* 0x3780000000057811 */ /* 0x000fc800078eb8ff */
[----:B------:R-:W-:Y:S01]  /*f160*/  LOP3.LUT R34, R5, R3, R34, 0xfe, !PT ;  /* 0x0000000305227212 */ /* 0x000fe200078efe22 */
[----:B------:R-:W-:Y:S06]  /*f170*/  BRA `(.L_x_18867) ;  /* 0x0000000000947947 */ /* 0x000fec0003800000 */
.L_x_18879:
        /* <DEDUP_REMOVED lines=14> */
.L_x_18866:
        /* <DEDUP_REMOVED lines=16> */
.L_x_18888:
[----:B------:R-:W-:Y:S01]  /*f360*/  IMAD.MOV.U32 R34, RZ, RZ, RZ ;  /* 0x000000ffff227224 */ /* 0x000fe200078e00ff */
[----:B------:R-:W-:Y:S06]  /*f370*/  BRA `(.L_x_18867) ;  /* 0x0000000000147947 */ /* 0x000fec0003800000 */
.L_x_18887:
[----:B------:R-:W2:Y:S02]  /*f380*/  LDG.E.64 R4, desc[UR36][R4.64] ;  /* 0x0000002404047981 */ /* 0x000ea4000c1e1b00 */
[----:B--2---:R0:W2:Y:S01]  /*f390*/  I2F.U64 R34, R4 ;  /* 0x0000000400227312 */ /* 0x0040a20000301000 */
[----:B------:R-:W-:Y:S05]  /*f3a0*/  BRA `(.L_x_18867) ;  /* 0x0000000000087947 */ /* 0x000fea0003800000 */
.L_x_18886:
[----:B------:R-:W2:Y:S02]  /*f3b0*/  LDG.E R4, desc[UR36][R4.64] ;  /* 0x0000002404047981 */ /* 0x000ea4000c1e1900 */
[----:B--2---:R-:W-:-:S07]  /*f3c0*/  I2FP.F32.U32 R34, R4 ;  /* 0x0000000400227245 */ /* 0x004fce0000201000 */
.L_x_18867:
[----:B------:R-:W-:Y:S05]  /*f3d0*/  BSYNC B6 ;  /* 0x0000000000067941 */ /* 0x000fea0003800000 */
.L_x_18861:
        /* <DEDUP_REMOVED lines=20> */
.L_x_18893:
[----:B------:R-:W2:Y:S02]  /*f520*/  LDG.E.U8 R4, desc[UR36][R4.64] ;  /* 0x0000002404047981 */ /* 0x000ea4000c1e1100 */
[----:B--2---:R-:W-:Y:S01]  /*f530*/  I2FP.F32.U32 R36, R4 ;  /* 0x0000000400247245 */ /* 0x004fe20000201000 */
[----:B------:R-:W-:Y:S06]  /*f540*/  BRA `(.L_x_18895) ;  /* 0x0000000c002c7947 */ /* 0x000fec0003800000 */
.L_x_18892:
        /* <DEDUP_REMOVED lines=9> */
.L_x_18897:
[----:B------:R-:W2:Y:S02]  /*f5e0*/  LDG.E R4, desc[UR36][R4.64] ;  /* 0x0000002404047981 */ /* 0x000ea4000c1e1900 */
[----:B--2---:R-:W-:Y:S01]  /*f5f0*/  I2FP.F32.S32 R36, R4 ;  /* 0x0000000400247245 */ /* 0x004fe20000201400 */
[----:B------:R-:W-:Y:S06]  /*f600*/  BRA `(.L_x_18895) ;  /* 0x0000000800fc7947 */ /* 0x000fec0003800000 */
.L_x_18896:
[----:B------:R-:W2:Y:S02]  /*f610*/  LDG.E.U16 R4, desc[UR36][R4.64] ;  /* 0x0000002404047981 */ /* 0x000ea4000c1e1500 */
[----:B--2---:R0:W2:Y:S01]  /*f620*/  I2F.S16 R36, R4 ;  /* 0x0000000400247306 */ /* 0x0040a20000101400 */
[----:B------:R-:W-:Y:S05]  /*f630*/  BRA `(.L_x_18895) ;  /* 0x0000000800f07947 */ /* 0x000fea0003800000 */
.L_x_18891:
        /* <DEDUP_REMOVED lines=8> */
.L_x_18899:
[----:B------:R-:W2:Y:S02]  /*f6c0*/  LDG.E.U16 R4, desc[UR36][R4.64] ;  /* 0x0000002404047981 */ /* 0x000ea4000c1e1500 */
[----:B--2---:R-:W-:Y:S01]  /*f6d0*/  HADD2.F32 R36, -RZ, R4.H0_H0 ;  /* 0x20000004ff247230 */ /* 0x004fe20000004100 */
[----:B------:R-:W-:Y:S06]  /*f6e0*/  BRA `(.L_x_18895) ;  /* 0x0000000800c47947 */ /* 0x000fec0003800000 */
.L_x_18898:
        /* <DEDUP_REMOVED lines=8> */
.L_x_18901:
[----:B------:R-:W2:Y:S02]  /*f770*/  LDG.E.U16 R4, desc[UR36][R4.64] ;  /* 0x0000002404047981 */ /* 0x000ea4000c1e1500 */
[----:B--2---:R-:W-:Y:S01]  /*f780*/  HADD2.F32 R36, -RZ, R4.H0_H0 ;  /* 0x20000004ff247230 */ /* 0x004fe20000004100 */
[----:B------:R-:W-:Y:S06]  /*f790*/  BRA `(.L_x_18895) ;  /* 0x0000000800987947 */ /* 0x000fec0003800000 */
.L_x_18900:
[----:B------:R-:W2:Y:S01]  /*f7a0*/  LDG.E.64 R4, desc[UR36][R4.64] ;  /* 0x0000002404047981 */ /* 0x000ea2000c1e1b00 */
[----:B------:R-:W-:Y:S01]  /*f7b0*/  UMOV UR4, 0xf0000000 ;  /* 0xf000000000047882 */ /* 0x000fe20000000000 */
[----:B------:R-:W-:Y:S01]  /*f7c0*/  UMOV UR5, 0x380fffff ;  /* 0x380fffff00057882 */ /* 0x000fe20000000000 */
[----:B--2---:R-:W0:Y:S01]  /*f7d0*/  F2F.F32.F64 R36, R4 ;  /* 0x0000000400247310 */ /* 0x004e220000301000 */
[----:B------:R-:W-:-:S14]  /*f7e0*/  DSETP.GEU.AND P0, PT, |R4|, UR4, PT ;  /* 0x0000000404007e2a */ /* 0x000fdc000bf0e200 */
[----:B0-----:R-:W-:Y:S01]  /*f7f0*/  @!P0 FMUL R36, R36, 1.175494350822287508e-38 ;  /* 0x0080000024248820 */ /* 0x001fe20000400000 */
[----:B------:R-:W-:Y:S06]  /*f800*/  BRA `(.L_x_18895) ;  /* 0x00000008007c7947 */ /* 0x000fec0003800000 */
.L_x_18890:
        /* <DEDUP_REMOVED lines=12> */
.L_x_18904:
[----:B------:R-:W2:Y:S01]  /*f8d0*/  LDG.E.64 R4, desc[UR36][R4.64] ;  /* 0x0000002404047981 */ /* 0x000ea2000c1e1b00 */
[----:B------:R-:W-:Y:S01]  /*f8e0*/  UMOV UR4, 0xf0000000 ;  /* 0xf000000000047882 */ /* 0x000fe20000000000 */
[----:B------:R-:W-:Y:S01]  /*f8f0*/  UMOV UR5, 0x380fffff ;  /* 0x380fffff00057882 */ /* 0x000fe20000000000 */
[----:B--2---:R-:W0:Y:S01]  /*f900*/  F2F.F32.F64 R36, R4 ;  /* 0x0000000400247310 */ /* 0x004e220000301000 */
[----:B------:R-:W-:-:S14]  /*f910*/  DSETP.GEU.AND P0, PT, |R4|, UR4, PT ;  /* 0x0000000404007e2a */ /* 0x000fdc000bf0e200 */
[----:B0-----:R-:W-:Y:S01]  /*f920*/  @!P0 FMUL R36, R36, 1.175494350822287508e-38 ;  /* 0x0080000024248820 */ /* 0x001fe20000400000 */
[----:B------:R-:W-:Y:S06]  /*f930*/  BRA `(.L_x_18895) ;  /* 0x0000000800307947 */ /* 0x000fec0003800000 */
.L_x_18903:
        /* <DEDUP_REMOVED lines=26> */
.L_x_18906:
        /* <DEDUP_REMOVED lines=13> */
.L_x_18905:
[----:B------:R-:W2:Y:S02]  /*fbb0*/  LDG.E.U16 R4, desc[UR36][R4.64] ;  /* 0x0000002404047981 */ /* 0x000ea4000c1e1500 */
[----:B--2---:R-:W-:Y:S01]  /*fbc0*/  IMAD.U32 R36, R4, 0x10000, RZ ;  /* 0x0001000004247824 */ /* 0x004fe200078e00ff */
[----:B------:R-:W-:Y:S06]  /*fbd0*/  BRA `(.L_x_18895) ;  /* 0x0000000400887947 */ /* 0x000fec0003800000 */
.L_x_18902:
        /* <DEDUP_REMOVED lines=11> */
.L_x_18909:
        /* <DEDUP_REMOVED lines=20> */
.L_x_18911:
[----:B------:R-:W-:Y:S05]  /*fdd0*/  BSYNC B0 ;  /* 0x0000000000007941 */ /* 0x000fea0003800000 */
.L_x_18910:
[----:B------:R-:W-:Y:S01]  /*fde0*/  IMAD.SHL.U32 R3, R3, 0x100000, RZ ;  /* 0x0010000003037824 */ /* 0x000fe200078e00ff */
[----:B------:R-:W-:-:S04]  /*fdf0*/  LEA R5, R0, 0x3b800000, 0x17 ;  /* 0x3b80000000057811 */ /* 0x000fc800078eb8ff */
[----:B------:R-:W-:Y:S01]  /*fe00*/  LOP3.LUT R36, R5, R3, R36, 0xfe, !PT ;  /* 0x0000000305247212 */ /* 0x000fe200078efe24 */
[----:B------:R-:W-:Y:S06]  /*fe10*/  BRA `(.L_x_18895) ;  /* 0x0000000000f87947 */ /* 0x000fec0003800000 */
.L_x_18908:
        /* <DEDUP_REMOVED lines=20> */
.L_x_18913:
[----:B------:R-:W-:Y:S05]  /*ff60*/  BSYNC B0 ;  /* 0x0000000000007941 */ /* 0x000fea0003800000 */
.L_x_18912:
[----:B------:R-:W-:Y:S01]  /*ff70*/  IMAD.SHL.U32 R3, R3, 0x200000, RZ ;  /* 0x0020000003037824 */ /* 0x000fe200078e00ff */
[----:B------:R-:W-:-:S04]  /*ff80*/  LEA R5, R0, 0x37800000, 0x17 ;  /* 0x3780000000057811 */ /* 0x000fc800078eb8ff */
[----:B------:R-:W-:Y:S01]  /*ff90*/  LOP3.LUT R36, R5, R3, R36, 0xfe, !PT ;  /* 0x0000000305247212 */ /* 0x000fe200078efe24 */
[----:B------:R-:W-:Y:S06]  /*ffa0*/  BRA `(.L_x_18895) ;  /* 0x0000000000947947 */ /* 0x000fec0003800000 */
.L_x_18907:
        /* <DEDUP_REMOVED lines=14> */
.L_x_18894:
        /* <DEDUP_REMOVED lines=16> */
.L_x_18916:
[----:B------:R-:W-:Y:S01]  /*10190*/  IMAD.MOV.U32 R36, RZ, RZ, RZ ;  /* 0x000000ffff247224 */ /* 0x000fe200078e00ff */
[----:B------:R-:W-:Y:S06]  /*101a0*/  BRA `(.L_x_18895) ;  /* 0x0000000000147947 */ /* 0x000fec0003800000 */
.L_x_18915:
[----:B------:R-:W2:Y:S02]  /*101b0*/  LDG.E.64 R4, desc[UR36][R4.64] ;  /* 0x0000002404047981 */ /* 0x000ea4000c1e1b00 */
[----:B--2---:R0:W2:Y:S01]  /*101c0*/  I2F.U64 R36, R4 ;  /* 0x0000000400247312 */ /* 0x0040a20000301000 */
[----:B------:R-:W-:Y:S05]  /*101d0*/  BRA `(.L_x_18895) ;  /* 0x0000000000087947 */ /* 0x000fea0003800000 */
.L_x_18914:
[----:B------:R-:W2:Y:S02]  /*101e0*/  LDG.E R4, desc[UR36][R4.64] ;  /* 0x0000002404047981 */ /* 0x000ea4000c1e1900 */
[----:B--2---:R-:W-:-:S07]  /*101f0*/  I2FP.F32.U32 R36, R4 ;  /* 0x0000000400247245 */ /* 0x004fce0000201000 */
.L_x_18895:
[----:B------:R-:W-:Y:S05]  /*10200*/  BSYNC B6 ;  /* 0x0000000000067941 */ /* 0x000fea0003800000 */
.L_x_18889:
        /* <DEDUP_REMOVED lines=20> */
.L_x_18921:
[----:B------:R-:W2:Y:S02]  /*10350*/  LDG.E.U8 R4, desc[UR36][R4.64] ;  /* 0x0000002404047981 */ /* 0x000ea4000c1e1100 */
[----:B--2---:R-:W-:Y:S01]  /*10360*/  I2FP.F32.U32 R35, R4 ;  /* 0x0000000400237245 */ /* 0x004fe20000201000 */
[----:B------:R-:W-:Y:S06]  /*10370*/  BRA `(.L_x_18923) ;  /* 0x0000000c002c7947 */ /* 0x000fec0003800000 */
.L_x_18920:
        /* <DEDUP_REMOVED lines=9> */
.L_x_18925:
[----:B------:R-:W2:Y:S02]  /*10410*/  LDG.E R4, desc[UR36][R4.64] ;  /* 0x0000002404047981 */ /* 0x000ea4000c1e1900 */
[----:B--2---:R-:W-:Y:S01]  /*10420*/  I2FP.F32.S32 R35, R4 ;  /* 0x0000000400237245 */ /* 0x004fe20000201400 */
[----:B------:R-:W-:Y:S06]  /*10430*/  BRA `(.L_x_18923) ;  /* 0x0000000800fc7947 */ /* 0x000fec0003800000 */
.L_x_18924:
[----:B------:R-:W2:Y:S02]  /*10440*/  LDG.E.U16 R4, desc[UR36][R4.64] ;  /* 0x0000002404047981 */ /* 0x000ea4000c1e1500 */
[----:B--2---:R0:W2:Y:S01]  /*10450*/  I2F.S16 R35, R4 ;  /* 0x0000000400237306 */ /* 0x0040a20000101400 */
[----:B------:R-:W-:Y:S05]  /*10460*/  BRA `(.L_x_18923) ;  /* 0x0000000800f07947 */ /* 0x000fea0003800000 */
.L_x_18919:
        /* <DEDUP_REMOVED lines=8> */
.L_x_18927:
[----:B------:R-:W2:Y:S02]  /*104f0*/  LDG.E.U16 R4, desc[UR36][R4.64] ;  /* 0x0000002404047981 */ /* 0x000ea4000c1e1500 */
[----:B--2---:R-:W-:Y:S01]  /*10500*/  HADD2.F32 R35, -RZ, R4.H0_H0 ;  /* 0x20000004ff237230 */ /* 0x004fe20000004100 */
[----:B------:R-:W-:Y:S06]  /*10510*/  BRA `(.L_x_18923) ;  /* 0x0000000800c47947 */ /* 0x000fec0003800000 */
.L_x_18926:
        /* <DEDUP_REMOVED lines=8> */
.L_x_18929:
[----:B------:R-:W2:Y:S02]  /*105a0*/  LDG.E.U16 R4, desc[UR36][R4.64] ;  /* 0x0000002404047981 */ /* 0x000ea4000c1e1500 */
[----:B--2---:R-:W-:Y:S01]  /*105b0*/  HADD2.F32 R35, -RZ, R4.H0_H0 ;  /* 0x20000004ff237230 */ /* 0x004fe20000004100 */
[----:B------:R-:W-:Y:S06]  /*105c0*/  BRA `(.L_x_18923) ;  /* 0x0000000800987947 */ /* 0x000fec0003800000 */
.L_x_18928:
[----:B------:R-:W2:Y:S01]  /*105d0*/  LDG.E.64 R4, desc[UR36][R4.64] ;  /* 0x0000002404047981 */ /* 0x000ea2000c1e1b00 */
[----:B------:R-:W-:Y:S01]  /*105e0*/  UMOV UR4, 0xf0000000 ;  /* 0xf000000000047882 */ /* 0x000fe20000000000 */
[----:B------:R-:W-:Y:S01]  /*105f0*/  UMOV UR5, 0x380fffff ;  /* 0x380fffff00057882 */ /* 0x000fe20000000000 */
[----:B--2---:R-:W0:Y:S01]  /*10600*/  F2F.F32.F64 R35, R4 ;  /* 0x0000000400237310 */ /* 0x004e220000301000 */
[----:B------:R-:W-:-:S14]  /*10610*/  DSETP.GEU.AND P0, PT, |R4|, UR4, PT ;  /* 0x0000000404007e2a */ /* 0x000fdc000bf0e200 */
[----:B0-----:R-:W-:Y:S01]  /*10620*/  @!P0 FMUL R35, R35, 1.175494350822287508e-38 ;  /* 0x0080000023238820 */ /* 0x001fe20000400000 */
[----:B------:R-:W-:Y:S06]  /*10630*/  BRA `(.L_x_18923) ;  /* 0x00000008007c7947 */ /* 0x000fec0003800000 */
.L_x_18918:
        /* <DEDUP_REMOVED lines=12> */
.L_x_18932:
[----:B------:R-:W2:Y:S01]  /*10700*/  LDG.E.64 R4, desc[UR36][R4.64] ;  /* 0x0000002404047981 */ /* 0x000ea2000c1e1b00 */
[----:B------:R-:W-:Y:S01]  /*10710*/  UMOV UR4, 0xf0000000 ;  /* 0xf000000000047882 */ /* 0x000fe20000000000 */
[----:B------:R-:W-:Y:S01]  /*10720*/  UMOV UR5, 0x380fffff ;  /* 0x380fffff00057882 */ /* 0x000fe20000000000 */
[----:B--2---:R-:W0:Y:S01]  /*10730*/  F2F.F32.F64 R35, R4 ;  /* 0x0000000400237310 */ /* 0x004e220000301000 */
[----:B------:R-:W-:-:S14]  /*10740*/  DSETP.GEU.AND P0, PT, |R4|, UR4, PT ;  /* 0x0000000404007e2a */ /* 0x000fdc000bf0e200 */
[----:B0-----:R-:W-:Y:S01]  /*10750*/  @!P0 FMUL R35, R35, 1.175494350822287508e-38 ;  /* 0x0080000023238820 */ /* 0x001fe20000400000 */
[----:B------:R-:W-:Y:S06]  /*10760*/  BRA `(.L_x_18923) ;  /* 0x0000000800307947 */ /* 0x000fec0003800000 */
.L_x_18931:
        /* <DEDUP_REMOVED lines=26> */
.L_x_18934:
        /* <DEDUP_REMOVED lines=13> */
.L_x_18933:
[----:B------:R-:W2:Y:S02]  /*109e0*/  LDG.E.U16 R4, desc[UR36][R4.64] ;  /* 0x0000002404047981 */ /* 0x000ea4000c1e1500 */
[----:B--2---:R-:W-:Y:S01]  /*109f0*/  IMAD.U32 R35, R4, 0x10000, RZ ;  /* 0x0001000004237824 */ /* 0x004fe200078e00ff */
[----:B------:R-:W-:Y:S06]  /*10a00*/  BRA `(.L_x_18923) ;  /* 0x0000000400887947 */ /* 0x000fec0003800000 */
.L_x_18930:
        /* <DEDUP_REMOVED lines=11> */
.L_x_18937:
        /* <DEDUP_REMOVED lines=20> */
.L_x_18939:
[----:B------:R-:W-:Y:S05]  /*10c00*/  BSYNC B0 ;  /* 0x0000000000007941 */ /* 0x000fea0003800000 */
.L_x_18938:
[----:B------:R-:W-:Y:S01]  /*10c10*/  IMAD.SHL.U32 R3, R3, 0x100000, RZ ;  /* 0x0010000003037824 */ /* 0x000fe200078e00ff */
[----:B------:R-:W-:-:S04]  /*10c20*/  LEA R0, R0, 0x3b800000, 0x17 ;  /* 0x3b80000000007811 */ /* 0x000fc800078eb8ff */
[----:B------:R-:W-:Y:S01]  /*10c30*/  LOP3.LUT R35, R0, R3, R35, 0xfe, !PT ;  /* 0x0000000300237212 */ /* 0x000fe200078efe23 */
[----:B------:R-:W-:Y:S06]  /*10c40*/  BRA `(.L_x_18923) ;  /* 0x0000000000f87947 */ /* 0x000fec0003800000 */
.L_x_18936:
        /* <DEDUP_REMOVED lines=20> */
.L_x_18941:
[----:B------:R-:W-:Y:S05]  /*10d90*/  BSYNC B0 ;  /* 0x0000000000007941 */ /* 0x000fea0003800000 */
.L_x_18940:
[----:B------:R-:W-:Y:S01]  /*10da0*/  IMAD.SHL.U32 R3, R3, 0x200000, RZ ;  /* 0x0020000003037824 */ /* 0x000fe200078e00ff */
[----:B------:R-:W-:-:S04]  /*10db0*/  LEA R0, R0, 0x37800000, 0x17 ;  /* 0x3780000000007811 */ /* 0x000fc800078eb8ff */
[----:B------:R-:W-:Y:S01]  /*10dc0*/  LOP3.LUT R35, R0, R3, R35, 0xfe, !PT ;  /* 0x0000000300237212 */ /* 0x000fe200078efe23 */
[----:B------:R-:W-:Y:S06]  /*10dd0*/  BRA `(.L_x_18923) ;  /* 0x0000000000947947 */ /* 0x000fec0003800000 */
.L_x_18935:
        /* <DEDUP_REMOVED lines=14> */
.L_x_18922:
        /* <DEDUP_REMOVED lines=16> */
.L_x_18944:
[----:B------:R-:W-:Y:S01]  /*10fc0*/  IMAD.MOV.U32 R35, RZ, RZ, RZ ;  /* 0x000000ffff237224 */ /* 0x000fe200078e00ff */
[----:B------:R-:W-:Y:S06]  /*10fd0*/  BRA `(.L_x_18923) ;  /* 0x0000000000147947 */ /* 0x000fec0003800000 */
.L_x_18943:
[----:B------:R-:W2:Y:S02]  /*10fe0*/  LDG.E.64 R4, desc[UR36][R4.64] ;  /* 0x0000002404047981 */ /* 0x000ea4000c1e1b00 */
[----:B--2---:R0:W2:Y:S01]  /*10ff0*/  I2F.U64 R35, R4 ;  /* 0x0000000400237312 */ /* 0x0040a20000301000 */
[----:B------:R-:W-:Y:S05]  /*11000*/  BRA `(.L_x_18923) ;  /* 0x0000000000087947 */ /* 0x000fea0003800000 */
.L_x_18942:
[----:B------:R-:W2:Y:S02]  /*11010*/  LDG.E R4, desc[UR36][R4.64] ;  /* 0x0000002404047981 */ /* 0x000ea4000c1e1900 */
[----:B--2---:R-:W-:-:S07]  /*11020*/  I2FP.F32.U32 R35, R4 ;  /* 0x0000000400237245 */ /* 0x004fce0000201000 */
.L_x_18923:
[----:B------:R-:W-:Y:S05]  /*11030*/  BSYNC B6 ;  /* 0x0000000000067941 */ /* 0x000fea0003800000 */
.L_x_18917:
        /* <DEDUP_REMOVED lines=20> */
.L_x_18949:
[----:B------:R-:W2:Y:S02]  /*11180*/  LDG.E.U8 R4, desc[UR36][R4.64] ;  /* 0x0000002404047981 */ /* 0x000ea4000c1e1100 */
[----:B--2---:R-:W-:Y:S01]  /*11190*/  I2FP.F32.U32 R37, R4 ;  /* 0x0000000400257245 */ /* 0x004fe20000201000 */
[----:B------:R-:W-:Y:S06]  /*111a0*/  BRA `(.L_x_18951) ;  /* 0x0000000c002c7947 */ /* 0x000fec0003800000 */
.L_x_18948:
        /* <DEDUP_REMOVED lines=9> */
.L_x_18953:
[----:B------:R-:W2:Y:S02]  /*11240*/  LDG.E R4, desc[UR36][R4.64] ;  /* 0x0000002404047981 */ /* 0x000ea4000c1e1900 */
[----:B--2---:R-:W-:Y:S01]  /*11250*/  I2FP.F32.S32 R37, R4 ;  /* 0x0000000400257245 */ /* 0x004fe20000201400 */
[----:B------:R-:W-:Y:S06]  /*11260*/  BRA `(.L_x_18951) ;  /* 0x0000000800fc7947 */ /* 0x000fec0003800000 */
.L_x_18952:
[----:B------:R-:W2:Y:S02]  /*11270*/  LDG.E.U16 R4, desc[UR36][R4.64] ;  /* 0x0000002404047981 */ /* 0x000ea4000c1e1500 */
[----:B--2---:R0:W2:Y:S01]  /*11280*/  I2F.S16 R37, R4 ;  /* 0x0000000400257306 */ /* 0x0040a20000101400 */
[----:B------:R-:W-:Y:S05]  /*11290*/  BRA `(.L_x_18951) ;  /* 0x0000000800f07947 */ /* 0x000fea0003800000 */
.L_x_18947:
        /* <DEDUP_REMOVED lines=8> */
.L_x_18955:
[----:B------:R-:W2:Y:S02]  /*11320*/  LDG.E.U16 R4, desc[UR36][R4.64] ;  /* 0x0000002404047981 */ /* 0x000ea4000c1e1500 */
[----:B--2---:R-:W-:Y:S01]  /*11330*/  HADD2.F32 R37, -RZ, R4.H0_H0 ;  /* 0x20000004ff257230 */ /* 0x004fe20000004100 */
[----:B------:R-:W-:Y:S06]  /*11340*/  BRA `(.L_x_18951) ;  /* 0x0000000800c47947 */ /* 0x000fec0003800000 */
.L_x_18954:
        /* <DEDUP_REMOVED lines=8> */
.L_x_18957:
[----:B------:R-:W2:Y:S02]  /*113d0*/  LDG.E.U16 R4, desc[UR36][R4.64] ;  /* 0x0000002404047981 */ /* 0x000ea4000c1e1500 */
[----:B--2---:R-:W-:Y:S01]  /*113e0*/  HADD2.F32 R37, -RZ, R4.H0_H0 ;  /* 0x20000004ff257230 */ /* 0x004fe20000004100 */
[----:B------:R-:W-:Y:S06]  /*113f0*/  BRA `(.L_x_18951) ;  /* 0x0000000800987947 */ /* 0x000fec0003800000 */
.L_x_18956:
[----:B------:R-:W2:Y:S01]  /*11400*/  LDG.E.64 R4, desc[UR36][R4.64] ;  /* 0x0000002404047981 */ /* 0x000ea2000c1e1b00 */
[----:B------:R-:W-:Y:S01]  /*11410*/  UMOV UR4, 0xf0000000 ;  /* 0xf000000000047882 */ /* 0x000fe20000000000 */
[----:B------:R-:W-:Y:S01]  /*11420*/  UMOV UR5, 0x380fffff ;  /* 0x380fffff00057882 */ /* 0x000fe20000000000 */
[----:B--2---:R-:W0:Y:S01]  /*11430*/  F2F.F32.F64 R37, R4 ;  /* 0x0000000400257310 */ /* 0x004e220000301000 */
[----:B------:R-:W-:-:S14]  /*11440*/  DSETP.GEU.AND P0, PT, |R4|, UR4, PT ;  /* 0x0000000404007e2a */ /* 0x000fdc000bf0e200 */
[----:B0-----:R-:W-:Y:S01]  /*11450*/  @!P0 FMUL R37, R37, 1.175494350822287508e-38 ;  /* 0x0080000025258820 */ /* 0x001fe20000400000 */
[----:B------:R-:W-:Y:S06]  /*11460*/  BRA `(.L_x_18951) ;  /* 0x00000008007c7947 */ /* 0x000fec0003800000 */
.L_x_18946:
        /* <DEDUP_REMOVED lines=12> */
.L_x_18960:
[----:B------:R-:W2:Y:S01]  /*11530*/  LDG.E.64 R4, desc[UR36][R4.64] ;  /* 0x0000002404047981 */ /* 0x000ea2000c1e1b00 */
[----:B------:R-:W-:Y:S01]  /*11540*/  UMOV UR4, 0xf0000000 ;  /* 0xf000000000047882 */ /* 0x000fe20000000000 */
[----:B------:R-:W-:Y:S01]  /*11550*/  UMOV UR5, 0x380fffff ;  /* 0x380fffff00057882 */ /* 0x000fe20000000000 */
[----:B--2---:R-:W0:Y:S01]  /*11560*/  F2F.F32.F64 R37, R4 ;  /* 0x0000000400257310 */ /* 0x004e220000301000 */
[----:B------:R-:W-:-:S14]  /*11570*/  DSETP.GEU.AND P0, PT, |R4|, UR4, PT ;  /* 0x0000000404007e2a */ /* 0x000fdc000bf0e200 */
[----:B0-----:R-:W-:Y:S01]  /*11580*/  @!P0 FMUL R37, R37, 1.175494350822287508e-38 ;  /* 0x0080000025258820 */ /* 0x001fe20000400000 */
[----:B------:R-:W-:Y:S06]  /*11590*/  BRA `(.L_x_18951) ;  /* 0x0000000800307947 */ /* 0x000fec0003800000 */
.L_x_18959:
        /* <DEDUP_REMOVED lines=26> */
.L_x_18962:
        /* <DEDUP_REMOVED lines=13> */
.L_x_18961:
[----:B------:R-:W2:Y:S02]  /*11810*/  LDG.E.U16 R4, desc[UR36][R4.64] ;  /* 0x0000002404047981 */ /* 0x000ea4000c1e1500 */
[----:B--2---:R-:W-:Y:S01]  /*11820*/  IMAD.U32 R37, R4, 0x10000, RZ ;  /* 0x0001000004257824 */ /* 0x004fe200078e00ff */
[----:B------:R-:W-:Y:S06]  /*11830*/  BRA `(.L_x_18951) ;  /* 0x0000000400887947 */ /* 0x000fec0003800000 */
.L_x_18958:
        /* <DEDUP_REMOVED lines=11> */
.L_x_18965:
        /* <DEDUP_REMOVED lines=20> */
.L_x_18967:
[----:B------:R-:W-:Y:S05]  /*11a30*/  BSYNC B0 ;  /* 0x0000000000007941 */ /* 0x000fea0003800000 */
.L_x_18966:
[----:B------:R-:W-:Y:S01]  /*11a40*/  IMAD.SHL.U32 R3, R3, 0x100000, RZ ;  /* 0x0010000003037824 */ /* 0x000fe200078e00ff */
[----:B------:R-:W-:-:S04]  /*11a50*/  LEA R0, R0, 0x3b800000, 0x17 ;  /* 0x3b80000000007811 */ /* 0x000fc800078eb8ff */
[----:B------:R-:W-:Y:S01]  /*11a60*/  LOP3.LUT R37, R0, R3, R37, 0xfe, !PT ;  /* 0x0000000300257212 */ /* 0x000fe200078efe25 */
[----:B------:R-:W-:Y:S06]  /*11a70*/  BRA `(.L_x_18951) ;  /* 0x0000000000f87947 */ /* 0x000fec0003800000 */
.L_x_18964:
        /* <DEDUP_REMOVED lines=20> */
.L_x_18969:
[----:B------:R-:W-:Y:S05]  /*11bc0*/  BSYNC B0 ;  /* 0x0000000000007941 */ /* 0x000fea0003800000 */
.L_x_18968:
[----:B------:R-:W-:Y:S01]  /*11bd0*/  IMAD.SHL.U32 R3, R3, 0x200000, RZ ;  /* 0x0020000003037824 */ /* 0x000fe200078e00ff */
[----:B------:R-:W-:-:S04]  /*11be0*/  LEA R0, R0, 0x37800000, 0x17 ;  /* 0x3780000000007811 */ /* 0x000fc800078eb8ff */
[----:B------:R-:W-:Y:S01]  /*11bf0*/  LOP3.LUT R37, R0, R3, R37, 0xfe, !PT ;  /* 0x0000000300257212 */ /* 0x000fe200078efe25 */
[----:B------:R-:W-:Y:S06]  /*11c00*/  BRA `(.L_x_18951) ;  /* 0x0000000000947947 */ /* 0x000fec0003800000 */
.L_x_18963:
        /* <DEDUP_REMOVED lines=14> */
.L_x_18950:
        /* <DEDUP_REMOVED lines=16> */
.L_x_18972:
[----:B------:R-:W-:Y:S01]  /*11df0*/  IMAD.MOV.U32 R37, RZ, RZ, RZ ;  /* 0x000000ffff257224 */ /* 0x000fe200078e00ff */
[----:B------:R-:W-:Y:S06]  /*11e00*/  BRA `(.L_x_18951) ;  /* 0x0000000000147947 */ /* 0x000fec0003800000 */
.L_x_18971:
[----:B------:R-:W2:Y:S02]  /*11e10*/  LDG.E.64 R4, desc[UR36][R4.64] ;  /* 0x0000002404047981 */ /* 0x000ea4000c1e1b00 */
[----:B--2---:R0:W2:Y:S01]  /*11e20*/  I2F.U64 R37, R4 ;  /* 0x0000000400257312 */ /* 0x0040a20000301000 */
[----:B------:R-:W-:Y:S05]  /*11e30*/  BRA `(.L_x_18951) ;  /* 0x0000000000087947 */ /* 0x000fea0003800000 */
.L_x_18970:
[----:B------:R-:W2:Y:S02]  /*11e40*/  LDG.E R4, desc[UR36][R4.64] ;  /* 0x0000002404047981 */ /* 0x000ea4000c1e1900 */
[----:B--2---:R-:W-:-:S07]  /*11e50*/  I2FP.F32.U32 R37, R4 ;  /* 0x0000000400257245 */ /* 0x004fce0000201000 */
.L_x_18951:
[----:B------:R-:W-:Y:S05]  /*11e60*/  BSYNC B6 ;  /* 0x0000000000067941 */ /* 0x000fea0003800000 */
.L_x_18945:
        /* <DEDUP_REMOVED lines=20> */
.L_x_18977:
[----:B------:R-:W2:Y:S02]  /*11fb0*/  LDG.E.U8 R4, desc[UR36][R4.64] ;  /* 0x0000002404047981 */ /* 0x000ea4000c1e1100 */
[----:B--2---:R-:W-:Y:S01]  /*11fc0*/  I2FP.F32.U32 R45, R4 ;  /* 0x00000004002d7245 */ /* 0x004fe20000201000 */
[----:B------:R-:W-:Y:S06]  /*11fd0*/  BRA `(.L_x_18979) ;  /* 0x0000000c002c7947 */ /* 0x000fec0003800000 */
.L_x_18976:
        /* <DEDUP_REMOVED lines=9> */
.L_x_18981:
[----:B------:R-:W2:Y:S02]  /*12070*/  LDG.E R4, desc[UR36][R4.64] ;  /* 0x0000002404047981 */ /* 0x000ea4000c1e1900 */
[----:B--2---:R-:W-:Y:S01]  /*12080*/  I2FP.F32.S32 R45, R4 ;  /* 0x00000004002d7245 */ /* 0x004fe20000201400 */
[----:B------:R-:W-:Y:S06]  /*12090*/  BRA `(.L_x_18979) ;  /* 0x0000000800fc7947 */ /* 0x000fec0003800000 */
.L_x_18980:
[----:B------:R-:W2:Y:S02]  /*120a0*/  LDG.E.U16 R4, desc[UR36][R4.64] ;  /* 0x0000002404047981 */ /* 0x000ea4000c1e1500 */
[----:B--2---:R0:W2:Y:S01]  /*120b0*/  I2F.S16 R45, R4 ;  /* 0x00000004002d7306 */ /* 0x0040a20000101400 */
[----:B------:R-:W-:Y:S05]  /*120c0*/  BRA `(.L_x_18979) ;  /* 0x0000000800f07947 */ /* 0x000fea0003800000 */
.L_x_18975:
        /* <DEDUP_REMOVED lines=8> */
.L_x_18983:
[----:B------:R-:W2:Y:S02]  /*12150*/  LDG.E.U16 R4, desc[UR36][R4.64] ;  /* 0x0000002404047981 */ /* 0x000ea4000c1e1500 */
[----:B--2---:R-:W-:Y:S01]  /*12160*/  HADD2.F32 R45, -RZ, R4.H0_H0 ;  /* 0x20000004ff2d7230 */ /* 0x004fe20000004100 */
[----:B------:R-:W-:Y:S06]  /*12170*/  BRA `(.L_x_18979) ;  /* 0x0000000800c47947 */ /* 0x000fec0003800000 */
.L_x_18982:
        /* <DEDUP_REMOVED lines=8> */
.L_x_18985:
[----:B------:R-:W2:Y:S02]  /*12200*/  LDG.E.U16 R4, desc[UR36][R4.64] ;  /* 0x0000002404047981 */ /* 0x000ea4000c1e1500 */
[----:B--2---:R-:W-:Y:S01]  /*12210*/  HADD2.F32 R45, -RZ, R4.H0_H0 ;  /* 0x20000004ff2d7230 */ /* 0x004fe20000004100 */
[----:B------:R-:W-:Y:S06]  /*12220*/  BRA `(.L_x_18979) ;  /* 0x0000000800987947 */ /* 0x000fec0003800000 */
.L_x_18984:
[----:B------:R-:W2:Y:S01]  /*12230*/  LDG.E.64 R4, desc[UR36][R4.64] ;  /* 0x0000002404047981 */ /* 0x000ea2000c1e1b00 */
[----:B------:R-:W-:Y:S01]  /*12240*/  UMOV UR4, 0xf0000000 ;  /* 0xf000000000047882 */ /* 0x000fe20000000000 */
[----:B------:R-:W-:Y:S01]  /*12250*/  UMOV UR5, 0x380fffff ;  /* 0x380fffff00057882 */ /* 0x000fe20000000000 */
[----:B--2---:R-:W0:Y:S01]  /*12260*/  F2F.F32.F64 R45, R4 ;  /* 0x00000004002d7310 */ /* 0x004e220000301000 */
[----:B------:R-:W-:-:S14]  /*12270*/  DSETP.GEU.AND P0, PT, |R4|, UR4, PT ;  /* 0x0000000404007e2a */ /* 0x000fdc000bf0e200 */
[----:B0-----:R-:W-:Y:S01]  /*12280*/  @!P0 FMUL R45, R45, 1.175494350822287508e-38 ;  /* 0x008000002d2d8820 */ /* 0x001fe20000400000 */
[----:B------:R-:W-:Y:S06]  /*12290*/  BRA `(.L_x_18979) ;  /* 0x00000008007c7947 */ /* 0x000fec0003800000 */
.L_x_18974:
        /* <DEDUP_REMOVED lines=12> */
.L_x_18988:
[----:B------:R-:W2:Y:S01]  /*12360*/  LDG.E.64 R4, desc[UR36][R4.64] ;  /* 0x0000002404047981 */ /* 0x000ea2000c1e1b00 */
[----:B------:R-:W-:Y:S01]  /*12370*/  UMOV UR4, 0xf0000000 ;  /* 0xf000000000047882 */ /* 0x000fe20000000000 */
[----:B------:R-:W-:Y:S01]  /*12380*/  UMOV UR5, 0x380fffff ;  /* 0x380fffff00057882 */ /* 0x000fe20000000000 */
[----:B--2---:R-:W0:Y:S01]  /*12390*/  F2F.F32.F64 R45, R4 ;  /* 0x00000004002d7310 */ /* 0x004e220000301000 */
[----:B------:R-:W-:-:S14]  /*123a0*/  DSETP.GEU.AND P0, PT, |R4|, UR4, PT ;  /* 0x0000000404007e2a */ /* 0x000fdc000bf0e200 */
[----:B0-----:R-:W-:Y:S01]  /*123b0*/  @!P0 FMUL R45, R45, 1.175494350822287508e-38 ;  /* 0x008000002d2d8820 */ /* 0x001fe20000400000 */
[----:B------:R-:W-:Y:S06]  /*123c0*/  BRA `(.L_x_18979) ;  /* 0x0000000800307947 */ /* 0x000fec0003800000 */
.L_x_18987:
        /* <DEDUP_REMOVED lines=26> */
.L_x_18990:
        /* <DEDUP_REMOVED lines=13> */
.L_x_18989:
[----:B------:R-:W2:Y:S02]  /*12640*/  LDG.E.U16 R4, desc[UR36][R4.64] ;  /* 0x0000002404047981 */ /* 0x000ea4000c1e1500 */
[----:B--2---:R-:W-:Y:S01]  /*12650*/  IMAD.U32 R45, R4, 0x10000, RZ ;  /* 0x00010000042d7824 */ /* 0x004fe200078e00ff */
[----:B------:R-:W-:Y:S06]  /*12660*/  BRA `(.L_x_18979) ;  /* 0x0000000400887947 */ /* 0x000fec0003800000 */
.L_x_18986:
        /* <DEDUP_REMOVED lines=11> */
.L_x_18993:
        /* <DEDUP_REMOVED lines=20> */
.L_x_18995:
[----:B------:R-:W-:Y:S05]  /*12860*/  BSYNC B0 ;  /* 0x0000000000007941 */ /* 0x000fea0003800000 */
.L_x_18994:
[----:B------:R-:W-:Y:S01]  /*12870*/  IMAD.SHL.U32 R3, R3, 0x100000, RZ ;  /* 0x0010000003037824 */ /* 0x000fe200078e00ff */
[----:B------:R-:W-:-:S04]  /*12880*/  LEA R0, R0, 0x3b800000, 0x17 ;  /* 0x3b80000000007811 */ /* 0x000fc800078eb8ff */
[----:B------:R-:W-:Y:S01]  /*12890*/  LOP3.LUT R45, R0, R3, R45, 0xfe, !PT ;  /* 0x00000003002d7212 */ /* 0x000fe200078efe2d */
[----:B------:R-:W-:Y:S06]  /*128a0*/  BRA `(.L_x_18979) ;  /* 0x0000000000f87947 */ /* 0x000fec0003800000 */
.L_x_18992:
        /* <DEDUP_REMOVED lines=20> */
.L_x_18997:
[----:B------:R-:W-:Y:S05]  /*129f0*/  BSYNC B0 ;  /* 0x0000000000007941 */ /* 0x000fea0003800000 */
.L_x_18996:
[----:B------:R-:W-:Y:S01]  /*12a00*/  IMAD.SHL.U32 R3, R3, 0x200000, RZ ;  /* 0x0020000003037824 */ /* 0x000fe200078e00ff */
[----:B------:R-:W-:-:S04]  /*12a10*/  LEA R0, R0, 0x37800000, 0x17 ;  /* 0x3780000000007811 */ /* 0x000fc800078eb8ff */
[----:B------:R-:W-:Y:S01]  /*12a20*/  LOP3.LUT R45, R0, R3, R45, 0xfe, !PT ;  /* 0x00000003002d7212 */ /* 0x000fe200078efe2d */
[----:B------:R-:W-:Y:S06]  /*12a30*/  BRA `(.L_x_18979) ;  /* 0x0000000000947947 */ /* 0x000fec0003800000 */
.L_x_18991:
        /* <DEDUP_REMOVED lines=14> */
.L_x_18978:
        /* <DEDUP_REMOVED lines=16> */
.L_x_19000:
[----:B------:R-:W-:Y:S01]  /*12c20*/  IMAD.MOV.U32 R45, RZ, RZ, RZ ;  /* 0x000000ffff2d7224 */ /* 0x000fe200078e00ff */
[----:B------:R-:W-:Y:S06]  /*12c30*/  BRA `(.L_x_18979) ;  /* 0x0000000000147947 */ /* 0x000fec0003800000 */
.L_x_18999:
[----:B------:R-:W2:Y:S02]  /*12c40*/  LDG.E.64 R4, desc[UR36][R4.64] ;  /* 0x0000002404047981 */ /* 0x000ea4000c1e1b00 */
[----:B--2---:R0:W2:Y:S01]  /*12c50*/  I2F.U64 R45, R4 ;  /* 0x00000004002d7312 */ /* 0x0040a20000301000 */
[----:B------:R-:W-:Y:S05]  /*12c60*/  BRA `(.L_x_18979) ;  /* 0x0000000000087947 */ /* 0x000fea0003800000 */
.L_x_18998:
[----:B------:R-:W2:Y:S02]  /*12c70*/  LDG.E R4, desc[UR36][R4.64] ;  /* 0x0000002404047981 */ /* 0x000ea4000c1e1900 */
[----:B--2---:R-:W-:-:S07]  /*12c80*/  I2FP.F32.U32 R45, R4 ;  /* 0x00000004002d7245 */ /* 0x004fce0000201000 */
.L_x_18979:
[----:B------:R-:W-:Y:S05]  /*12c90*/  BSYNC B6 ;  /* 0x0000000000067941 */ /* 0x000fea0003800000 */
.L_x_18973:
[----:B------:R-:W-:-:S07]  /*12ca0*/  VIADD R41, R41, 0x80 ;  /* 0x0000008029297836 */ /* 0x000fce0000000000 */
.L_x_18804:
[----:B------:R-:W-:Y:S05]  /*12cb0*/  BSYNC B7 ;  /* 0x0000000000077941 */ /* 0x000fea0003800000 */
.L_x_18803:
[----:B------:R-:W-:Y:S01]  /*12cc0*/  ISETP.GE.AND P0, PT, R41, R44, PT ;  /* 0x0000002c2900720c */ /* 0x000fe20003f06270 */
[----:B------:R-:W-:Y:S01]  /*12cd0*/  BSSY B7, `(.L_x_19001) ;  /* 0x000063c000077945 */ /* 0x000fe20003800000 */
[----:B0-----:R-:W-:Y:S01]  /*12ce0*/  CS2R R42, SRZ ;  /* 0x00000000002a7805 */ /* 0x001fe2000001ff00 */
[----:B------:R-:W-:Y:S01]  /*12cf0*/  IMAD.MOV.U32 R44, RZ, RZ, RZ ;  /* 0x000000ffff2c7224 */ /* 0x000fe200078e00ff */
[----:B------:R-:W-:Y:S01]  /*12d00*/  CS2R R46, SRZ ;  /* 0x00000000002e7805 */ /* 0x000fe2000001ff00 */
[----:B--2---:R-:W-:-:S08]  /*12d10*/  IMAD.MOV.U32 R48, RZ, RZ, RZ ;  /* 0x000000ffff307224 */ /* 0x004fd000078e00ff */
[----:B------:R-:W-:Y:S05]  /*12d20*/  @P0 BRA `(.L_x_19002) ;  /* 0x0000006000d80947 */ /* 0x000fea0003800000 */
        /* <DEDUP_REMOVED lines=21> */
.L_x_19007:
[----:B------:R-:W2:Y:S02]  /*12e80*/  LDG.E.U8 R4, desc[UR36][R4.64] ;  /* 0x0000002404047981 */ /* 0x000ea4000c1e1100 */
[----:B--2---:R-:W-:Y:S01]  /*12e90*/  I2FP.F32.U32 R42, R4 ;  /* 0x00000004002a7245 */ /* 0x004fe20000201000 */
[----:B------:R-:W-:Y:S06]  /*12ea0*/  BRA `(.L_x_19009) ;  /* 0x0000000c002c7947 */ /* 0x000fec0003800000 */
.L_x_19006:
        /* <DEDUP_REMOVED lines=9> */
.L_x_19011:
[----:B------:R-:W2:Y:S02]  /*12f40*/  LDG.E R4, desc[UR36][R4.64] ;  /* 0x0000002404047981 */ /* 0x000ea4000c1e1900 */
[----:B--2---:R-:W-:Y:S01]  /*12f50*/  I2FP.F32.S32 R42, R4 ;  /* 0x00000004002a7245 */ /* 0x004fe20000201400 */
[----:B------:R-:W-:Y:S06]  /*12f60*/  BRA `(.L_x_19009) ;  /* 0x0000000800fc7947 */ /* 0x000fec0003800000 */
.L_x_19010:
[----:B------:R-:W2:Y:S02]  /*12f70*/  LDG.E.U16 R4, desc[UR36][R4.64] ;  /* 0x0000002404047981 */ /* 0x000ea4000c1e1500 */
[----:B--2---:R0:W2:Y:S01]  /*12f80*/  I2F.S16 R42, R4 ;  /* 0x00000004002a7306 */ /* 0x0040a20000101400 */
[----:B------:R-:W-:Y:S05]  /*12f90*/  BRA `(.L_x_19009) ;  /* 0x0000000800f07947 */ /* 0x000fea0003800000 */
.L_x_19005:
        /* <DEDUP_REMOVED lines=8> */
.L_x_19013:
[----:B------:R-:W2:Y:S02]  /*13020*/  LDG.E.U16 R4, desc[UR36][R4.64] ;  /* 0x0000002404047981 */ /* 0x000ea4000c1e1500 */
[----:B--2---:R-:W-:Y:S01]  /*13030*/  HADD2.F32 R42, -RZ, R4.H0_H0 ;  /* 0x20000004ff2a7230 */ /* 0x004fe20000004100 */
[----:B------:R-:W-:Y:S06]  /*13040*/  BRA `(.L_x_19009) ;  /* 0x0000000800c47947 */ /* 0x000fec0003800000 */
.L_x_19012:
        /* <DEDUP_REMOVED lines=8> */
.L_x_19015:
[----:B------:R-:W2:Y:S02]  /*130d0*/  LDG.E.U16 R4, desc[UR36][R4.64] ;  /* 0x0000002404047981 */ /* 0x000ea4000c1e1500 */
[----:B--2---:R-:W-:Y:S01]  /*130e0*/  HADD2.F32 R42, -RZ, R4.H0_H0 ;  /* 0x20000004ff2a7230 */ /* 0x004fe20000004100 */
[----:B------:R-:W-:Y:S06]  /*130f0*/  BRA `(.L_x_19009) ;  /* 0x0000000800987947 */ /* 0x000fec0003800000 */
.L_x_19014:
[----:B------:R-:W2:Y:S01]  /*13100*/  LDG.E.64 R4, desc[UR36][R4.64] ;  /* 0x0000002404047981 */ /* 0x000ea2000c1e1b00 */
[----:B------:R-:W-:Y:S01]  /*13110*/  UMOV UR4, 0xf0000000 ;  /* 0xf000000000047882 */ /* 0x000fe20000000000 */
[----:B------:R-:W-:Y:S01]  /*13120*/  UMOV UR5, 0x380fffff ;  /* 0x380fffff00057882 */ /* 0x000fe20000000000 */
[----:B--2---:R-:W0:Y:S01]  /*13130*/  F2F.F32.F64 R42, R4 ;  /* 0x00000004002a7310 */ /* 0x004e220000301000 */
[----:B------:R-:W-:-:S14]  /*13140*/  DSETP.GEU.AND P0, PT, |R4|, UR4, PT ;  /* 0x0000000404007e2a */ /* 0x000fdc000bf0e200 */
[----:B0-----:R-:W-:Y:S01]  /*13150*/  @!P0 FMUL R42, R42, 1.175494350822287508e-38 ;  /* 0x008000002a2a8820 */ /* 0x001fe20000400000 */
[----:B------:R-:W-:Y:S06]  /*13160*/  BRA `(.L_x_19009) ;  /* 0x00000008007c7947 */ /* 0x000fec0003800000 */
.L_x_19004:
        /* <DEDUP_REMOVED lines=12> */
.L_x_19018:
[----:B------:R-:W2:Y:S01]  /*13230*/  LDG.E.64 R4, desc[UR36][R4.64] ;  /* 0x0000002404047981 */ /* 0x000ea2000c1e1b00 */
[----:B------:R-:W-:Y:S01]  /*13240*/  UMOV UR4, 0xf0000000 ;  /* 0xf000000000047882 */ /* 0x000fe20000000000 */
[----:B------:R-:W-:Y:S01]  /*13250*/  UMOV UR5, 0x380fffff ;  /* 0x380fffff00057882 */ /* 0x000fe20000000000 */
[----:B--2---:R-:W0:Y:S01]  /*13260*/  F2F.F32.F64 R42, R4 ;  /* 0x00000004002a7310 */ /* 0x004e220000301000 */
[----:B------:R-:W-:-:S14]  /*13270*/  DSETP.GEU.AND P0, PT, |R4|, UR4, PT ;  /* 0x0000000404007e2a */ /* 0x000fdc000bf0e200 */
[----:B0-----:R-:W-:Y:S01]  /*13280*/  @!P0 FMUL R42, R42, 1.175494350822287508e-38 ;  /* 0x008000002a2a8820 */ /* 0x001fe20000400000 */
[----:B------:R-:W-:Y:S06]  /*13290*/  BRA `(.L_x_19009) ;  /* 0x0000000800307947 */ /* 0x000fec0003800000 */
.L_x_19017:
        /* <DEDUP_REMOVED lines=26> */
.L_x_19020:
        /* <DEDUP_REMOVED lines=13> */
.L_x_19019:
[----:B------:R-:W2:Y:S02]  /*13510*/  LDG.E.U16 R4, desc[UR36][R4.64] ;  /* 0x0000002404047981 */ /* 0x000ea4000c1e1500 */
[----:B--2---:R-:W-:Y:S01]  /*13520*/  IMAD.U32 R42, R4, 0x10000, RZ ;  /* 0x00010000042a7824 */ /* 0x004fe200078e00ff */
[----:B------:R-:W-:Y:S06]  /*13530*/  BRA `(.L_x_19009) ;  /* 0x0000000400887947 */ /* 0x000fec0003800000 */
.L_x_19016:
        /* <DEDUP_REMOVED lines=11> */
.L_x_19023:
        /* <DEDUP_REMOVED lines=20> */
.L_x_19025:
[----:B------:R-:W-:Y:S05]  /*13730*/  BSYNC B0 ;  /* 0x0000000000007941 */ /* 0x000fea0003800000 */
.L_x_19024:
[----:B------:R-:W-:Y:S01]  /*13740*/  IMAD.SHL.U32 R3, R3, 0x100000, RZ ;  /* 0x0010000003037824 */ /* 0x000fe200078e00ff */
[----:B------:R-:W-:-:S04]  /*13750*/  LEA R5, R0, 0x3b800000, 0x17 ;  /* 0x3b80000000057811 */ /* 0x000fc800078eb8ff */
[----:B------:R-:W-:Y:S01]  /*13760*/  LOP3.LUT R42, R5, R3, R42, 0xfe, !PT ;  /* 0x00000003052a7212 */ /* 0x000fe200078efe2a */
[----:B------:R-:W-:Y:S06]  /*13770*/  BRA `(.L_x_19009) ;  /* 0x0000000000f87947 */ /* 0x000fec0003800000 */
.L_x_19022:
        /* <DEDUP_REMOVED lines=20> */
.L_x_19027:
[----:B------:R-:W-:Y:S05]  /*138c0*/  BSYNC B0 ;  /* 0x0000000000007941 */ /* 0x000fea0003800000 */
.L_x_19026:
[----:B------:R-:W-:Y:S01]  /*138d0*/  IMAD.SHL.U32 R3, R3, 0x200000, RZ ;  /* 0x0020000003037824 */ /* 0x000fe200078e00ff */
[----:B------:R-:W-:-:S04]  /*138e0*/  LEA R5, R0, 0x37800000, 0x17 ;  /* 0x3780000000057811 */ /* 0x000fc800078eb8ff */
[----:B------:R-:W-:Y:S01]  /*138f0*/  LOP3.LUT R42, R5, R3, R42, 0xfe, !PT ;  /* 0x00000003052a7212 */ /* 0x000fe200078efe2a */
[----:B------:R-:W-:Y:S06]  /*13900*/  BRA `(.L_x_19009) ;  /* 0x0000000000947947 */ /* 0x000fec0003800000 */
.L_x_19021:
        /* <DEDUP_REMOVED lines=14> */
.L_x_19008:
        /* <DEDUP_REMOVED lines=16> */
.L_x_19030:
[----:B------:R-:W-:Y:S01]  /*13af0*/  IMAD.MOV.U32 R42, RZ, RZ, RZ ;  /* 0x000000ffff2a7224 */ /* 0x000fe200078e00ff */
[----:B------:R-:W-:Y:S06]  /*13b00*/  BRA `(.L_x_19009) ;  /* 0x0000000000147947 */ /* 0x000fec0003800000 */
.L_x_19029:
[----:B------:R-:W2:Y:S02]  /*13b10*/  LDG.E.64 R4, desc[UR36][R4.64] ;  /* 0x0000002404047981 */ /* 0x000ea4000c1e1b00 */
[----:B--2---:R0:W2:Y:S01]  /*13b20*/  I2F.U64 R42, R4 ;  /* 0x00000004002a7312 */ /* 0x0040a20000301000 */
[----:B------:R-:W-:Y:S05]  /*13b30*/  BRA `(.L_x_19009) ;  /* 0x0000000000087947 */ /* 0x000fea0003800000 */
.L_x_19028:
[----:B------:R-:W2:Y:S02]  /*13b40*/  LDG.E R4, desc[UR36][R4.64] ;  /* 0x0000002404047981 */ /* 0x000ea4000c1e1900 */
[----:B--2---:R-:W-:-:S07]  /*13b50*/  I2FP.F32.U32 R42, R4 ;  /* 0x00000004002a7245 */ /* 0x004fce0000201000 */
.L_x_19009:
[----:B------:R-:W-:Y:S05]  /*13b60*/  BSYNC B6 ;  /* 0x0000000000067941 */ /* 0x000fea0003800000 */
.L_x_19003:
        /* <DEDUP_REMOVED lines=21> */
.L_x_19035:
[----:B------:R-:W2:Y:S02]  /*13cc0*/  LDG.E.U8 R4, desc[UR36][R4.64] ;  /* 0x0000002404047981 */ /* 0x000ea4000c1e1100 */
[----:B--2---:R-:W-:Y:S01]  /*13cd0*/  I2FP.F32.U32 R43, R4 ;  /* 0x00000004002b7245 */ /* 0x004fe20000201000 */
[----:B------:R-:W-:Y:S06]  /*13ce0*/  BRA `(.L_x_19037) ;  /* 0x0000000c002c7947 */ /* 0x000fec0003800000 */
.L_x_19034:
        /* <DEDUP_REMOVED lines=9> */
.L_x_19039:
[----:B------:R-:W2:Y:S02]  /*13d80*/  LDG.E R4, desc[UR36][R4.64] ;  /* 0x0000002404047981 */ /* 0x000ea4000c1e1900 */
[----:B--2---:R-:W-:Y:S01]  /*13d90*/  I2FP.F32.S32 R43, R4 ;  /* 0x00000004002b7245 */ /* 0x004fe20000201400 */
[----:B------:R-:W-:Y:S06]  /*13da0*/  BRA `(.L_x_19037) ;  /* 0x0000000800fc7947 */ /* 0x000fec0003800000 */
.L_x_19038:
[----:B------:R-:W2:Y:S02]  /*13db0*/  LDG.E.U16 R4, desc[UR36][R4.64] ;  /* 0x0000002404047981 */ /* 0x000ea4000c1e1500 */
[----:B--2---:R0:W1:Y:S01]  /*13dc0*/  I2F.S16 R43, R4 ;  /* 0x00000004002b7306 */ /* 0x0040620000101400 */
[----:B------:R-:W-:Y:S05]  /*13dd0*/  BRA `(.L_x_19037) ;  /* 0x0000000800f07947 */ /* 0x000fea0003800000 */
.L_x_19033:
        /* <DEDUP_REMOVED lines=8> */
.L_x_19041:
[----:B------:R-:W2:Y:S02]  /*13e60*/  LDG.E.U16 R4, desc[UR36][R4.64] ;  /* 0x0000002404047981 */ /* 0x000ea4000c1e1500 */
[----:B--2---:R-:W-:Y:S01]  /*13e70*/  HADD2.F32 R43, -RZ, R4.H0_H0 ;  /* 0x20000004ff2b7230 */ /* 0x004fe20000004100 */
[----:B------:R-:W-:Y:S06]  /*13e80*/  BRA `(.L_x_19037) ;  /* 0x0000000800c47947 */ /* 0x000fec0003800000 */
.L_x_19040:
        /* <DEDUP_REMOVED lines=8> */
.L_x_19043:
[----:B------:R-:W2:Y:S02]  /*13f10*/  LDG.E.U16 R4, desc[UR36][R4.64] ;  /* 0x0000002404047981 */ /* 0x000ea4000c1e1500 */
[----:B--2---:R-:W-:Y:S01]  /*13f20*/  HADD2.F32 R43, -RZ, R4.H0_H0 ;  /* 0x20000004ff2b7230 */ /* 0x004fe20000004100 */
[----:B------:R-:W-:Y:S06]  /*13f30*/  BRA `(.L_x_19037) ;  /* 0x0000000800987947 */ /* 0x000fec0003800000 */
.L_x_19042:
[----:B------:R-:W2:Y:S01]  /*13f40*/  LDG.E.64 R4, desc[UR36][R4.64] ;  /* 0x0000002404047981 */ /* 0x000ea2000c1e1b00 */
[----:B------:R-:W-:Y:S01]  /*13f50*/  UMOV UR4, 0xf0000000 ;  /* 0xf000000000047882 */ /* 0x000fe20000000000 */
[----:B------:R-:W-:Y:S01]  /*13f60*/  UMOV UR5, 0x380fffff ;  /* 0x380fffff00057882 */ /* 0x000fe20000000000 */
[----:B--2---:R-:W0:Y:S01]  /*13f70*/  F2F.F32.F64 R43, R4 ;  /* 0x00000004002b7310 */ /* 0x004e220000301000 */
[----:B------:R-:W-:-:S14]  /*13f80*/  DSETP.GEU.AND P0, PT, |R4|, UR4, PT ;  /* 0x0000000404007e2a */ /* 0x000fdc000bf0e200 */
[----:B0-----:R-:W-:Y:S01]  /*13f90*/  @!P0 FMUL R43, R43, 1.175494350822287508e-38 ;  /* 0x008000002b2b8820 */ /* 0x001fe20000400000 */
[----:B------:R-:W-:Y:S06]  /*13fa0*/  BRA `(.L_x_19037) ;  /* 0x00000008007c7947 */ /* 0x000fec0003800000 */
.L_x_19032:
        /* <DEDUP_REMOVED lines=12> */
.L_x_19046:
[----:B------:R-:W2:Y:S01]  /*14070*/  LDG.E.64 R4, desc[UR36][R4.64] ;  /* 0x0000002404047981 */ /* 0x000ea2000c1e1b00 */
[----:B------:R-:W-:Y:S01]  /*14080*/  UMOV UR4, 0xf0000000 ;  /* 0xf000000000047882 */ /* 0x000fe20000000000 */
[----:B------:R-:W-:Y:S01]  /*14090*/  UMOV UR5, 0x380fffff ;  /* 0x380fffff00057882 */ /* 0x000fe20000000000 */
[----:B--2---:R-:W0:Y:S01]  /*140a0*/  F2F.F32.F64 R43, R4 ;  /* 0x00000004002b7310 */ /* 0x004e220000301000 */
[----:B------:R-:W-:-:S14]  /*140b0*/  DSETP.GEU.AND P0, PT, |R4|, UR4, PT ;  /* 0x0000000404007e2a */ /* 0x000fdc000bf0e200 */
[----:B0-----:R-:W-:Y:S01]  /*140c0*/  @!P0 FMUL R43, R43, 1.175494350822287508e-38 ;  /* 0x008000002b2b8820 */ /* 0x001fe20000400000 */
[----:B------:R-:W-:Y:S06]  /*140d0*/  BRA `(.L_x_19037) ;  /* 0x0000000800307947 */ /* 0x000fec0003800000 */
.L_x_19045:
        /* <DEDUP_REMOVED lines=26> */
.L_x_19048:
        /* <DEDUP_REMOVED lines=13> */
.L_x_19047:
[----:B------:R-:W2:Y:S02]  /*14350*/  LDG.E.U16 R4, desc[UR36][R4.64] ;  /* 0x0000002404047981 */ /* 0x000ea4000c1e1500 */
[----:B--2---:R-:W-:Y:S01]  /*14360*/  IMAD.U32 R43, R4, 0x10000, RZ ;  /* 0x00010000042b7824 */ /* 0x004fe200078e00ff */
[----:B------:R-:W-:Y:S06]  /*14370*/  BRA `(.L_x_19037) ;  /* 0x0000000400887947 */ /* 0x000fec0003800000 */
.L_x_19044:
        /* <DEDUP_REMOVED lines=11> */
.L_x_19051:
        /* <DEDUP_REMOVED lines=20> */
.L_x_19053:
[----:B------:R-:W-:Y:S05]  /*14570*/  BSYNC B0 ;  /* 0x0000000000007941 */ /* 0x000fea0003800000 */
.L_x_19052:
[----:B------:R-:W-:Y:S01]  /*14580*/  IMAD.SHL.U32 R3, R3, 0x100000, RZ ;  /* 0x0010000003037824 */ /* 0x000fe200078e00ff */
[----:B------:R-:W-:-:S04]  /*14590*/  LEA R0, R0, 0x3b800000, 0x17 ;  /* 0x3b80000000007811 */ /* 0x000fc800078eb8ff */
[----:B------:R-:W-:Y:S01]  /*145a0*/  LOP3.LUT R43, R0, R3, R43, 0xfe, !PT ;  /* 0x00000003002b7212 */ /* 0x000fe200078efe2b */
[----:B------:R-:W-:Y:S06]  /*145b0*/  BRA `(.L_x_19037) ;  /* 0x0000000000f87947 */ /* 0x000fec0003800000 */
.L_x_19050:
        /* <DEDUP_REMOVED lines=20> */
.L_x_19055:
[----:B------:R-:W-:Y:S05]  /*14700*/  BSYNC B0 ;  /* 0x0000000000007941 */ /* 0x000fea0003800000 */
.L_x_19054:
[----:B------:R-:W-:Y:S01]  /*14710*/  IMAD.SHL.U32 R3, R3, 0x200000, RZ ;  /* 0x0020000003037824 */ /* 0x000fe200078e00ff */
[----:B------:R-:W-:-:S04]  /*14720*/  LEA R0, R0, 0x37800000, 0x17 ;  /* 0x3780000000007811 */ /* 0x000fc800078eb8ff */
[----:B------:R-:W-:Y:S01]  /*14730*/  LOP3.LUT R43, R0, R3, R43, 0xfe, !PT ;  /* 0x00000003002b7212 */ /* 0x000fe200078efe2b */
[----:B------:R-:W-:Y:S06]  /*14740*/  BRA `(.L_x_19037) ;  /* 0x0000000000947947 */ /* 0x000fec0003800000 */
.L_x_19049:
        /* <DEDUP_REMOVED lines=14> */
.L_x_19036:
        /* <DEDUP_REMOVED lines=16> */
.L_x_19058:
[----:B------:R-:W-:Y:S01]  /*14930*/  IMAD.MOV.U32 R43, RZ, RZ, RZ ;  /* 0x000000ffff2b7224 */ /* 0x000fe200078e00ff */
[----:B------:R-:W-:Y:S06]  /*14940*/  BRA `(.L_x_19037) ;  /* 0x0000000000147947 */ /* 0x000fec0003800000 */
.L_x_19057:
[----:B------:R-:W2:Y:S02]  /*14950*/  LDG.E.64 R4, desc[UR36][R4.64] ;  /* 0x0000002404047981 */ /* 0x000ea4000c1e1b00 */
[----:B--2---:R0:W1:Y:S01]  /*14960*/  I2F.U64 R43, R4 ;  /* 0x00000004002b7312 */ /* 0x0040620000301000 */
[----:B------:R-:W-:Y:S05]  /*14970*/  BRA `(.L_x_19037) ;  /* 0x0000000000087947 */ /* 0x000fea0003800000 */
.L_x_19056:
[----:B------:R-:W2:Y:S02]  /*14980*/  LDG.E R4, desc[UR36][R4.64] ;  /* 0x0000002404047981 */ /* 0x000ea4000c1e1900 */
[----:B--2---:R-:W-:-:S07]  /*14990*/  I2FP.F32.U32 R43, R4 ;  /* 0x00000004002b7245 */ /* 0x004fce0000201000 */
.L_x_19037:
[----:B------:R-:W-:Y:S05]  /*149a0*/  BSYNC B6 ;  /* 0x0000000000067941 */ /* 0x000fea0003800000 */
.L_x_19031:
        /* <DEDUP_REMOVED lines=21> */
.L_x_19063:
[----:B------:R-:W2:Y:S02]  /*14b00*/  LDG.E.U8 R4, desc[UR36][R4.64] ;  /* 0x0000002404047981 */ /* 0x000ea4000c1e1100 */
[----:B--2---:R-:W-:Y:S01]  /*14b10*/  I2FP.F32.U32 R44, R4 ;  /* 0x00000004002c7245 */ /* 0x004fe20000201000 */
[----:B------:R-:W-:Y:S06]  /*14b20*/  BRA `(.L_x_19065) ;  /* 0x0000000c002c7947 */ /* 0x000fec0003800000 */
.L_x_19062:
        /* <DEDUP_REMOVED lines=9> */
.L_x_19067:
[----:B------:R-:W2:Y:S02]  /*14bc0*/  LDG.E R4, desc[UR36][R4.64] ;  /* 0x0000002404047981 */ /* 0x000ea4000c1e1900 */
[----:B--2---:R-:W-:Y:S01]  /*14bd0*/  I2FP.F32.S32 R44, R4 ;  /* 0x00000004002c7245 */ /* 0x004fe20000201400 */
[----:B------:R-:W-:Y:S06]  /*14be0*/  BRA `(.L_x_19065) ;  /* 0x0000000800fc7947 */ /* 0x000fec0003800000 */
.L_x_19066:
[----:B------:R-:W2:Y:S02]  /*14bf0*/  LDG.E.U16 R4, desc[UR36][R4.64] ;  /* 0x0000002404047981 */ /* 0x000ea4000c1e1500 */
[----:B--2---:R0:W2:Y:S01]  /*14c00*/  I2F.S16 R44, R4 ;  /* 0x00000004002c7306 */ /* 0x0040a20000101400 */
[----:B------:R-:W-:Y:S05]  /*14c10*/  BRA `(.L_x_19065) ;  /* 0x0000000800f07947 */ /* 0x000fea0003800000 */
.L_x_19061:
        /* <DEDUP_REMOVED lines=8> */
.L_x_19069:
[----:B------:R-:W2:Y:S02]  /*14ca0*/  LDG.E.U16 R4, desc[UR36][R4.64] ;  /* 0x0000002404047981 */ /* 0x000ea4000c1e1500 */
[----:B--2---:R-:W-:Y:S01]  /*14cb0*/  HADD2.F32 R44, -RZ, R4.H0_H0 ;  /* 0x20000004ff2c7230 */ /* 0x004fe20000004100 */
[----:B------:R-:W-:Y:S06]  /*14cc0*/  BRA `(.L_x_19065) ;  /* 0x0000000800c47947 */ /* 0x000fec0003800000 */
.L_x_19068:
        /* <DEDUP_REMOVED lines=8> */
.L_x_19071:
[----:B------:R-:W2:Y:S02]  /*14d50*/  LDG.E.U16 R4, desc[UR36][R4.64] ;  /* 0x0000002404047981 */ /* 0x000ea4000c1e1500 */
[----:B--2---:R-:W-:Y:S01]  /*14d60*/  HADD2.F32 R44, -RZ, R4.H0_H0 ;  /* 0x20000004ff2c7230 */ /* 0x004fe20000004100 */
[----:B------:R-:W-:Y:S06]  /*14d70*/  BRA `(.L_x_19065) ;  /* 0x0000000800987947 */ /* 0x000fec0003800000 */
.L_x_19070:
[----:B------:R-:W2:Y:S01]  /*14d80*/  LDG.E.64 R4, desc[UR36][R4.64] ;  /* 0x0000002404047981 */ /* 0x000ea2000c1e1b00 */
[----:B------:R-:W-:Y:S01]  /*14d90*/  UMOV UR4, 0xf0000000 ;  /* 0xf000000000047882 */ /* 0x000fe20000000000 */
[----:B------:R-:W-:Y:S01]  /*14da0*/  UMOV UR5, 0x380fffff ;  /* 0x380fffff00057882 */ /* 0x000fe20000000000 */
[----:B--2---:R-:W0:Y:S01]  /*14db0*/  F2F.F32.F64 R44, R4 ;  /* 0x00000004002c7310 */ /* 0x004e220000301000 */
[----:B------:R-:W-:-:S14]  /*14dc0*/  DSETP.GEU.AND P0, PT, |R4|, UR4, PT ;  /* 0x0000000404007e2a */ /* 0x000fdc000bf0e200 */
[----:B0-----:R-:W-:Y:S01]  /*14dd0*/  @!P0 FMUL R44, R44, 1.175494350822287508e-38 ;  /* 0x008000002c2c8820 */ /* 0x001fe20000400000 */
[----:B------:R-:W-:Y:S06]  /*14de0*/  BRA `(.L_x_19065) ;  /* 0x00000008007c7947 */ /* 0x000fec0003800000 */
.L_x_19060:
        /* <DEDUP_REMOVED lines=12> */
.L_x_19074:
[----:B------:R-:W2:Y:S01]  /*14eb0*/  LDG.E.64 R4, desc[UR36][R4.64] ;  /* 0x0000002404047981 */ /* 0x000ea2000c1e1b00 */
[----:B------:R-:W-:Y:S01]  /*14ec0*/  UMOV UR4, 0xf0000000 ;  /* 0xf000000000047882 */ /* 0x000fe20000000000 */
[----:B------:R-:W-:Y:S01]  /*14ed0*/  UMOV UR5, 0x380fffff ;  /* 0x380fffff00057882 */ /* 0x000fe20000000000 */
[----:B--2---:R-:W0:Y:S01]  /*14ee0*/  F2F.F32.F64 R44, R4 ;  /* 0x00000004002c7310 */ /* 0x004e220000301000 */
[----:B------:R-:W-:-:S14]  /*14ef0*/  DSETP.GEU.AND P0, PT, |R4|, UR4, PT ;  /* 0x0000000404007e2a */ /* 0x000fdc000bf0e200 */
[----:B0-----:R-:W-:Y:S01]  /*14f00*/  @!P0 FMUL R44, R44, 1.175494350822287508e-38 ;  /* 0x008000002c2c8820 */ /* 0x001fe20000400000 */
[----:B------:R-:W-:Y:S06]  /*14f10*/  BRA `(.L_x_19065) ;  /* 0x0000000800307947 */ /* 0x000fec0003800000 */
.L_x_19073:
        /* <DEDUP_REMOVED lines=26> */
.L_x_19076:
        /* <DEDUP_REMOVED lines=13> */
.L_x_19075:
[----:B------:R-:W2:Y:S02]  /*15190*/  LDG.E.U16 R4, desc[UR36][R4.64] ;  /* 0x0000002404047981 */ /* 0x000ea4000c1e1500 */
[----:B--2---:R-:W-:Y:S01]  /*151a0*/  IMAD.U32 R44, R4, 0x10000, RZ ;  /* 0x00010000042c7824 */ /* 0x004fe200078e00ff */
[----:B------:R-:W-:Y:S06]  /*151b0*/  BRA `(.L_x_19065) ;  /* 0x0000000400887947 */ /* 0x000fec0003800000 */
.L_x_19072:
        /* <DEDUP_REMOVED lines=11> */
.L_x_19079:
        /* <DEDUP_REMOVED lines=20> */
.L_x_19081:
[----:B------:R-:W-:Y:S05]  /*153b0*/  BSYNC B0 ;  /* 0x0000000000007941 */ /* 0x000fea0003800000 */
.L_x_19080:
[----:B------:R-:W-:Y:S01]  /*153c0*/  IMAD.SHL.U32 R3, R3, 0x100000, RZ ;  /* 0x0010000003037824 */ /* 0x000fe200078e00ff */
[----:B------:R-:W-:-:S04]  /*153d0*/  LEA R5, R0, 0x3b800000, 0x17 ;  /* 0x3b80000000057811 */ /* 0x000fc800078eb8ff */
[----:B------:R-:W-:Y:S01]  /*153e0*/  LOP3.LUT R44, R5, R3, R44, 0xfe, !PT ;  /* 0x00000003052c7212 */ /* 0x000fe200078efe2c */
[----:B------:R-:W-:Y:S06]  /*153f0*/  BRA `(.L_x_19065) ;  /* 0x0000000000f87947 */ /* 0x000fec0003800000 */
.L_x_19078:
        /* <DEDUP_REMOVED lines=20> */
.L_x_19083:
[----:B------:R-:W-:Y:S05]  /*15540*/  BSYNC B0 ;  /* 0x0000000000007941 */ /* 0x000fea0003800000 */
.L_x_19082:
[----:B------:R-:W-:Y:S01]  /*15550*/  IMAD.SHL.U32 R3, R3, 0x200000, RZ ;  /* 0x0020000003037824 */ /* 0x000fe200078e00ff */
[----:B------:R-:W-:-:S04]  /*15560*/  LEA R5, R0, 0x37800000, 0x17 ;  /* 0x3780000000057811 */ /* 0x000fc800078eb8ff */
[----:B------:R-:W-:Y:S01]  /*15570*/  LOP3.LUT R44, R5, R3, R44, 0xfe, !PT ;  /* 0x00000003052c7212 */ /* 0x000fe200078efe2c */
[----:B------:R-:W-:Y:S06]  /*15580*/  BRA `(.L_x_19065) ;  /* 0x0000000000947947 */ /* 0x000fec0003800000 */
.L_x_19077:
        /* <DEDUP_REMOVED lines=14> */
.L_x_19064:
        /* <DEDUP_REMOVED lines=16> */
.L_x_19086:
[----:B------:R-:W-:Y:S01]  /*15770*/  IMAD.MOV.U32 R44, RZ, RZ, RZ ;  /* 0x000000ffff2c7224 */ /* 0x000fe200078e00ff */
[----:B------:R-:W-:Y:S06]  /*15780*/  BRA `(.L_x_19065) ;  /* 0x0000000000147947 */ /* 0x000fec0003800000 */
.L_x_19085:
[----:B------:R-:W2:Y:S02]  /*15790*/  LDG.E.64 R4, desc[UR36][R4.64] ;  /* 0x0000002404047981 */ /* 0x000ea4000c1e1b00 */
[----:B--2---:R0:W2:Y:S01]  /*157a0*/  I2F.U64 R44, R4 ;  /* 0x00000004002c7312 */ /* 0x0040a20000301000 */
[----:B------:R-:W-:Y:S05]  /*157b0*/  BRA `(.L_x_19065) ;  /* 0x0000000000087947 */ /* 0x000fea0003800000 */
.L_x_19084:
[----:B------:R-:W2:Y:S02]  /*157c0*/  LDG.E R4, desc[UR36][R4.64] ;  /* 0x0000002404047981 */ /* 0x000ea4000c1e1900 */
[----:B--2---:R-:W-:-:S07]  /*157d0*/  I2FP.F32.U32 R44, R4 ;  /* 0x00000004002c7245 */ /* 0x004fce0000201000 */
.L_x_19065:
[----:B------:R-:W-:Y:S05]  /*157e0*/  BSYNC B6 ;  /* 0x0000000000067941 */ /* 0x000fea0003800000 */
.L_x_19059:
        /* <DEDUP_REMOVED lines=21> */
.L_x_19091:
[----:B------:R-:W2:Y:S02]  /*15940*/  LDG.E.U8 R4, desc[UR36][R4.64] ;  /* 0x0000002404047981 */ /* 0x000ea4000c1e1100 */
[----:B--2---:R-:W-:Y:S01]  /*15950*/  I2FP.F32.U32 R46, R4 ;  /* 0x00000004002e7245 */ /* 0x004fe20000201000 */
[----:B------:R-:W-:Y:S06]  /*15960*/  BRA `(.L_x_19093) ;  /* 0x0000000c002c7947 */ /* 0x000fec0003800000 */
.L_x_19090:
        /* <DEDUP_REMOVED lines=9> */
.L_x_19095:
[----:B------:R-:W2:Y:S02]  /*15a00*/  LDG.E R4, desc[UR36][R4.64] ;  /* 0x0000002404047981 */ /* 0x000ea4000c1e1900 */
[----:B--2---:R-:W-:Y:S01]  /*15a10*/  I2FP.F32.S32 R46, R4 ;  /* 0x00000004002e7245 */ /* 0x004fe20000201400 */
[----:B------:R-:W-:Y:S06]  /*15a20*/  BRA `(.L_x_19093) ;  /* 0x0000000800fc7947 */ /* 0x000fec0003800000 */
.L_x_19094:
[----:B------:R-:W2:Y:S02]  /*15a30*/  LDG.E.U16 R4, desc[UR36][R4.64] ;  /* 0x0000002404047981 */ /* 0x000ea4000c1e1500 */
[----:B--2---:R0:W1:Y:S01]  /*15a40*/  I2F.S16 R46, R4 ;  /* 0x00000004002e7306 */ /* 0x0040620000101400 */
[----:B------:R-:W-:Y:S05]  /*15a50*/  BRA `(.L_x_19093) ;  /* 0x0000000800f07947 */ /* 0x000fea0003800000 */
.L_x_19089:
        /* <DEDUP_REMOVED lines=8> */
.L_x_19097:
[----:B------:R-:W2:Y:S02]  /*15ae0*/  LDG.E.U16 R4, desc[UR36][R4.64] ;  /* 0x0000002404047981 */ /* 0x000ea4000c1e1500 */
[----:B--2---:R-:W-:Y:S01]  /*15af0*/  HADD2.F32 R46, -RZ, R4.H0_H0 ;  /* 0x20000004ff2e7230 */ /* 0x004fe20000004100 */
[----:B------:R-:W-:Y:S06]  /*15b00*/  BRA `(.L_x_19093) ;  /* 0x0000000800c47947 */ /* 0x000fec0003800000 */
.L_x_19096:
        /* <DEDUP_REMOVED lines=8> */
.L_x_19099:
[----:B------:R-:W2:Y:S02]  /*15b90*/  LDG.E.U16 R4, desc[UR36][R4.64] ;  /* 0x0000002404047981 */ /* 0x000ea4000c1e1500 */
[----:B--2---:R-:W-:Y:S01]  /*15ba0*/  HADD2.F32 R46, -RZ, R4.H0_H0 ;  /* 0x20000004ff2e7230 */ /* 0x004fe20000004100 */
[----:B------:R-:W-:Y:S06]  /*15bb0*/  BRA `(.L_x_19093) ;  /* 0x0000000800987947 */ /* 0x000fec0003800000 */
.L_x_19098:
[----:B------:R-:W2:Y:S01]  /*15bc0*/  LDG.E.64 R4, desc[UR36][R4.64] ;  /* 0x0000002404047981 */ /* 0x000ea2000c1e1b00 */
[----:B------:R-:W-:Y:S01]  /*15bd0*/  UMOV UR4, 0xf0000000 ;  /* 0xf000000000047882 */ /* 0x000fe20000000000 */
[----:B------:R-:W-:Y:S01]  /*15be0*/  UMOV UR5, 0x380fffff ;  /* 0x380fffff00057882 */ /* 0x000fe20000000000 */
[----:B--2---:R-:W0:Y:S01]  /*15bf0*/  F2F.F32.F64 R46, R4 ;  /* 0x00000004002e7310 */ /* 0x004e220000301000 */
[----:B------:R-:W-:-:S14]  /*15c00*/  DSETP.GEU.AND P0, PT, |R4|, UR4, PT ;  /* 0x0000000404007e2a */ /* 0x000fdc000bf0e200 */
[----:B0-----:R-:W-:Y:S01]  /*15c10*/  @!P0 FMUL R46, R46, 1.175494350822287508e-38 ;  /* 0x008000002e2e8820 */ /* 0x001fe20000400000 */
[----:B------:R-:W-:Y:S06]  /*15c20*/  BRA `(.L_x_19093) ;  /* 0x00000008007c7947 */ /* 0x000fec0003800000 */
.L_x_19088:
        /* <DEDUP_REMOVED lines=12> */
.L_x_19102:
[----:B------:R-:W2:Y:S01]  /*15cf0*/  LDG.E.64 R4, desc[UR36][R4.64] ;  /* 0x0000002404047981 */ /* 0x000ea2000c1e1b00 */
[----:B------:R-:W-:Y:S01]  /*15d00*/  UMOV UR4, 0xf0000000 ;  /* 0xf000000000047882 */ /* 0x000fe20000000000 */
[----:B------:R-:W-:Y:S01]  /*15d10*/  UMOV UR5, 0x380fffff ;  /* 0x380fffff00057882 */ /* 0x000fe20000000000 */
[----:B--2---:R-:W0:Y:S01]  /*15d20*/  F2F.F32.F64 R46, R4 ;  /* 0x00000004002e7310 */ /* 0x004e220000301000 */
[----:B------:R-:W-:-:S14]  /*15d30*/  DSETP.GEU.AND P0, PT, |R4|, UR4, PT ;  /* 0x0000000404007e2a */ /* 0x000fdc000bf0e200 */
[----:B0-----:R-:W-:Y:S01]  /*15d40*/  @!P0 FMUL R46, R46, 1.175494350822287508e-38 ;  /* 0x008000002e2e8820 */ /* 0x001fe20000400000 */
[----:B------:R-:W-:Y:S06]  /*15d50*/  BRA `(.L_x_19093) ;  /* 0x0000000800307947 */ /* 0x000fec0003800000 */
.L_x_19101:
        /* <DEDUP_REMOVED lines=26> */
.L_x_19104:
        /* <DEDUP_REMOVED lines=13> */
.L_x_19103:
[----:B------:R-:W2:Y:S02]  /*15fd0*/  LDG.E.U16 R4, desc[UR36][R4.64] ;  /* 0x0000002404047981 */ /* 0x000ea4000c1e1500 */
[----:B--2---:R-:W-:Y:S01]  /*15fe0*/  IMAD.U32 R46, R4, 0x10000, RZ ;  /* 0x00010000042e7824 */ /* 0x004fe200078e00ff */
[----:B------:R-:W-:Y:S06]  /*15ff0*/  BRA `(.L_x_19093) ;  /* 0x0000000400887947 */ /* 0x000fec0003800000 */
.L_x_19100:
        /* <DEDUP_REMOVED lines=11> */
.L_x_19107:
        /* <DEDUP_REMOVED lines=20> */
.L_x_19109:
[----:B------:R-:W-:Y:S05]  /*161f0*/  BSYNC B0 ;  /* 0x0000000000007941 */ /* 0x000fea0003800000 */
.L_x_19108:
[----:B------:R-:W-:Y:S01]  /*16200*/  IMAD.SHL.U32 R3, R3, 0x100000, RZ ;  /* 0x0010000003037824 */ /* 0x000fe200078e00ff */
[----:B------:R-:W-:-:S04]  /*16210*/  LEA R5, R0, 0x3b800000, 0x17 ;  /* 0x3b80000000057811 */ /* 0x000fc800078eb8ff */
[----:B------:R-:W-:Y:S01]  /*16220*/  LOP3.LUT R46, R5, R3, R46, 0xfe, !PT ;  /* 0x00000003052e7212 */ /* 0x000fe200078efe2e */
[----:B------:R-:W-:Y:S06]  /*16230*/  BRA `(.L_x_19093) ;  /* 0x0000000000f87947 */ /* 0x000fec0003800000 */
.L_x_19106:
        /* <DEDUP_REMOVED lines=20> */
.L_x_19111:
[----:B------:R-:W-:Y:S05]  /*16380*/  BSYNC B0 ;  /* 0x0000000000007941 */ /* 0x000fea0003800000 */
.L_x_19110:
[----:B------:R-:W-:Y:S01]  /*16390*/  IMAD.SHL.U32 R3, R3, 0x200000, RZ ;  /* 0x0020000003037824 */ /* 0x000fe200078e00ff */
[----:B------:R-:W-:-:S04]  /*163a0*/  LEA R5, R0, 0x37800000, 0x17 ;  /* 0x3780000000057811 */ /* 0x000fc800078eb8ff */
[----:B------:R-:W-:Y:S01]  /*163b0*/  LOP3.LUT R46, R5, R3, R46, 0xfe, !PT ;  /* 0x00000003052e7212 */ /* 0x000fe200078efe2e */
[----:B------:R-:W-:Y:S06]  /*163c0*/  BRA `(.L_x_19093) ;  /* 0x0000000000947947 */ /* 0x000fec0003800000 */
.L_x_19105:
        /* <DEDUP_REMOVED lines=14> */
.L_x_19092:
        /* <DEDUP_REMOVED lines=16> */
.L_x_19114:
[----:B------:R-:W-:Y:S01]  /*165b0*/  IMAD.MOV.U32 R46, RZ, RZ, RZ ;  /* 0x000000ffff2e7224 */ /* 0x000fe200078e00ff */
[----:B------:R-:W-:Y:S06]  /*165c0*/  BRA `(.L_x_19093) ;  /* 0x0000000000147947 */ /* 0x000fec0003800000 */
.L_x_19113:
[----:B------:R-:W2:Y:S02]  /*165d0*/  LDG.E.64 R4, desc[UR36][R4.64] ;  /* 0x0000002404047981 */ /* 0x000ea4000c1e1b00 */
[----:B--2---:R0:W1:Y:S01]  /*165e0*/  I2F.U64 R46, R4 ;  /* 0x00000004002e7312 */ /* 0x0040620000301000 */
[----:B------:R-:W-:Y:S05]  /*165f0*/  BRA `(.L_x_19093) ;  /* 0x0000000000087947 */ /* 0x000fea0003800000 */
.L_x_19112:
[----:B------:R-:W2:Y:S02]  /*16600*/  LDG.E R4, desc[UR36][R4.64] ;  /* 0x0000002404047981 */ /* 0x000ea4000c1e1900 */
[----:B--2---:R-:W-:-:S07]  /*16610*/  I2FP.F32.U32 R46, R4 ;  /* 0x00000004002e7245 */ /* 0x004fce0000201000 */
.L_x_19093:
[----:B------:R-:W-:Y:S05]  /*16620*/  BSYNC B6 ;  /* 0x0000000000067941 */ /* 0x000fea0003800000 */
.L_x_19087:
        /* <DEDUP_REMOVED lines=20> */
.L_x_19119:
[----:B------:R-:W2:Y:S02]  /*16770*/  LDG.E.U8 R4, desc[UR36][R4.64] ;  /* 0x0000002404047981 */ /* 0x000ea4000c1e1100 */
[----:B--2---:R-:W-:Y:S01]  /*16780*/  I2FP.F32.U32 R47, R4 ;  /* 0x00000004002f7245 */ /* 0x004fe20000201000 */
[----:B------:R-:W-:Y:S06]  /*16790*/  BRA `(.L_x_19121) ;  /* 0x0000000c002c7947 */ /* 0x000fec0003800000 */
.L_x_19118:
        /* <DEDUP_REMOVED lines=9> */
.L_x_19123:
[----:B------:R-:W2:Y:S02]  /*16830*/  LDG.E R4, desc[UR36][R4.64] ;  /* 0x0000002404047981 */ /* 0x000ea4000c1e1900 */
[----:B--2---:R-:W-:Y:S01]  /*16840*/  I2FP.F32.S32 R47, R4 ;  /* 0x00000004002f7245 */ /* 0x004fe20000201400 */
[----:B------:R-:W-:Y:S06]  /*16850*/  BRA `(.L_x_19121) ;  /* 0x0000000800fc7947 */ /* 0x000fec0003800000 */
.L_x_19122:
[----:B------:R-:W2:Y:S02]  /*16860*/  LDG.E.U16 R4, desc[UR36][R4.64] ;  /* 0x0000002404047981 */ /* 0x000ea4000c1e1500 */
[----:B--2---:R0:W2:Y:S01]  /*16870*/  I2F.S16 R47, R4 ;  /* 0x00000004002f7306 */ /* 0x0040a20000101400 */
[----:B------:R-:W-:Y:S05]  /*16880*/  BRA `(.L_x_19121) ;  /* 0x0000000800f07947 */ /* 0x000fea0003800000 */
.L_x_19117:
        /* <DEDUP_REMOVED lines=8> */
.L_x_19125:
[----:B------:R-:W2:Y:S02]  /*16910*/  LDG.E.U16 R4, desc[UR36][R4.64] ;  /* 0x0000002404047981 */ /* 0x000ea4000c1e1500 */
[----:B--2---:R-:W-:Y:S01]  /*16920*/  HADD2.F32 R47, -RZ, R4.H0_H0 ;  /* 0x20000004ff2f7230 */ /* 0x004fe20000004100 */
[----:B------:R-:W-:Y:S06]  /*16930*/  BRA `(.L_x_19121) ;  /* 0x0000000800c47947 */ /* 0x000fec0003800000 */
.L_x_19124:
        /* <DEDUP_REMOVED lines=8> */
.L_x_19127:
[----:B------:R-:W2:Y:S02]  /*169c0*/  LDG.E.U16 R4, desc[UR36][R4.64] ;  /* 0x0000002404047981 */ /* 0x000ea4000c1e1500 */
[----:B--2---:R-:W-:Y:S01]  /*169d0*/  HADD2.F32 R47, -RZ, R4.H0_H0 ;  /* 0x20000004ff2f7230 */ /* 0x004fe20000004100 */
[----:B------:R-:W-:Y:S06]  /*169e0*/  BRA `(.L_x_19121) ;  /* 0x0000000800987947 */ /* 0x000fec0003800000 */
.L_x_19126:
[----:B------:R-:W2:Y:S01]  /*169f0*/  LDG.E.64 R4, desc[UR36][R4.64] ;  /* 0x0000002404047981 */ /* 0x000ea2000c1e1b00 */
[----:B------:R-:W-:Y:S01]  /*16a00*/  UMOV UR4, 0xf0000000 ;  /* 0xf000000000047882 */ /* 0x000fe20000000000 */
[----:B------:R-:W-:Y:S01]  /*16a10*/  UMOV UR5, 0x380fffff ;  /* 0x380fffff00057882 */ /* 0x000fe20000000000 */
[----:B--2---:R-:W0:Y:S01]  /*16a20*/  F2F.F32.F64 R47, R4 ;  /* 0x00000004002f7310 */ /* 0x004e220000301000 */
[----:B------:R-:W-:-:S14]  /*16a30*/  DSETP.GEU.AND P0, PT, |R4|, UR4, PT ;  /* 0x0000000404007e2a */ /* 0x000fdc000bf0e200 */
[----:B0-----:R-:W-:Y:S01]  /*16a40*/  @!P0 FMUL R47, R47, 1.175494350822287508e-38 ;  /* 0x008000002f2f8820 */ /* 0x001fe20000400000 */
[----:B------:R-:W-:Y:S06]  /*16a50*/  BRA `(.L_x_19121) ;  /* 0x00000008007c7947 */ /* 0x000fec0003800000 */
.L_x_19116:
        /* <DEDUP_REMOVED lines=12> */
.L_x_19130:
[----:B------:R-:W2:Y:S01]  /*16b20*/  LDG.E.64 R4, desc[UR36][R4.64] ;  /* 0x0000002404047981 */ /* 0x000ea2000c1e1b00 */
[----:B------:R-:W-:Y:S01]  /*16b30*/  UMOV UR4, 0xf0000000 ;  /* 0xf000000000047882 */ /* 0x000fe20000000000 */
[----:B------:R-:W-:Y:S01]  /*16b40*/  UMOV UR5, 0x380fffff ;  /* 0x380fffff00057882 */ /* 0x000fe20000000000 */
[----:B--2---:R-:W0:Y:S01]  /*16b50*/  F2F.F32.F64 R47, R4 ;  /* 0x00000004002f7310 */ /* 0x004e220000301000 */
[----:B------:R-:W-:-:S14]  /*16b60*/  DSETP.GEU.AND P0, PT, |R4|, UR4, PT ;  /* 0x0000000404007e2a */ /* 0x000fdc000bf0e200 */
[----:B0-----:R-:W-:Y:S01]  /*16b70*/  @!P0 FMUL R47, R47, 1.175494350822287508e-38 ;  /* 0x008000002f2f8820 */ /* 0x001fe20000400000 */
[----:B------:R-:W-:Y:S06]  /*16b80*/  BRA `(.L_x_19121) ;  /* 0x0000000800307947 */ /* 0x000fec0003800000 */
.L_x_19129:
        /* <DEDUP_REMOVED lines=26> */
.L_x_19132:
        /* <DEDUP_REMOVED lines=13> */
.L_x_19131:
[----:B------:R-:W2:Y:S02]  /*16e00*/  LDG.E.U16 R4, desc[UR36][R4.64] ;  /* 0x0000002404047981 */ /* 0x000ea4000c1e1500 */
[----:B--2---:R-:W-:Y:S01]  /*16e10*/  IMAD.U32 R47, R4, 0x10000, RZ ;  /* 0x00010000042f7824 */ /* 0x004fe200078e00ff */
[----:B------:R-:W-:Y:S06]  /*16e20*/  BRA `(.L_x_19121) ;  /* 0x0000000400887947 */ /* 0x000fec0003800000 */
.L_x_19128:
        /* <DEDUP_REMOVED lines=11> */
.L_x_19135:
        /* <DEDUP_REMOVED lines=20> */
.L_x_19137:
[----:B------:R-:W-:Y:S05]  /*17020*/  BSYNC B0 ;  /* 0x0000000000007941 */ /* 0x000fea0003800000 */
.L_x_19136:
[----:B------:R-:W-:Y:S01]  /*17030*/  IMAD.SHL.U32 R3, R3, 0x100000, RZ ;  /* 0x0010000003037824 */ /* 0x000fe200078e00ff */
[----:B------:R-:W-:-:S04]  /*17040*/  LEA R0, R0, 0x3b800000, 0x17 ;  /* 0x3b80000000007811 */ /* 0x000fc800078eb8ff */
[----:B------:R-:W-:Y:S01]  /*17050*/  LOP3.LUT R47, R0, R3, R47, 0xfe, !PT ;  /* 0x00000003002f7212 */ /* 0x000fe200078efe2f */
[----:B------:R-:W-:Y:S06]  /*17060*/  BRA `(.L_x_19121) ;  /* 0x0000000000f87947 */ /* 0x000fec0003800000 */
.L_x_19134:
        /* <DEDUP_REMOVED lines=20> */
.L_x_19139:
[----:B------:R-:W-:Y:S05]  /*171b0*/  BSYNC B0 ;  /* 0x0000000000007941 */ /* 0x000fea0003800000 */
.L_x_19138:
[----:B------:R-:W-:Y:S01]  /*171c0*/  IMAD.SHL.U32 R3, R3, 0x200000, RZ ;  /* 0x0020000003037824 */ /* 0x000fe200078e00ff */
[----:B------:R-:W-:-:S04]  /*171d0*/  LEA R0, R0, 0x37800000, 0x17 ;  /* 0x3780000000007811 */ /* 0x000fc800078eb8ff */
[----:B------:R-:W-:Y:S01]  /*171e0*/  LOP3.LUT R47, R0, R3, R47, 0xfe, !PT ;  /* 0x00000003002f7212 */ /* 0x000fe200078efe2f */
[----:B------:R-:W-:Y:S06]  /*171f0*/  BRA `(.L_x_19121) ;  /* 0x0000000000947947 */ /* 0x000fec0003800000 */
.L_x_19133:
        /* <DEDUP_REMOVED lines=14> */
.L_x_19120:
        /* <DEDUP_REMOVED lines=16> */
.L_x_19142:
[----:B------:R-:W-:Y:S01]  /*173e0*/  IMAD.MOV.U32 R47, RZ, RZ, RZ ;  /* 0x000000ffff2f7224 */ /* 0x000fe200078e00ff */
[----:B------:R-:W-:Y:S06]  /*173f0*/  BRA `(.L_x_19121) ;  /* 0x0000000000147947 */ /* 0x000fec0003800000 */
.L_x_19141:
[----:B------:R-:W2:Y:S02]  /*17400*/  LDG.E.64 R4, desc[UR36][R4.64] ;  /* 0x0000002404047981 */ /* 0x000ea4000c1e1b00 */
[----:B--2---:R0:W2:Y:S01]  /*17410*/  I2F.U64 R47, R4 ;  /* 0x00000004002f7312 */ /* 0x0040a20000301000 */
[----:B------:R-:W-:Y:S05]  /*17420*/  BRA `(.L_x_19121) ;  /* 0x0000000000087947 */ /* 0x000fea0003800000 */
.L_x_19140:
[----:B------:R-:W2:Y:S02]  /*17430*/  LDG.E R4, desc[UR36][R4.64] ;  /* 0x0000002404047981 */ /* 0x000ea4000c1e1900 */
[----:B--2---:R-:W-:-:S07]  /*17440*/  I2FP.F32.U32 R47, R4 ;  /* 0x00000004002f7245 */ /* 0x004fce0000201000 */
.L_x_19121:
[----:B------:R-:W-:Y:S05]  /*17450*/  BSYNC B6 ;  /* 0x0000000000067941 */ /* 0x000fea0003800000 */
.L_x_19115:
        /* <DEDUP_REMOVED lines=21> */
.L_x_19147:
[----:B------:R-:W2:Y:S02]  /*175b0*/  LDG.E.U8 R4, desc[UR36][R4.64] ;  /* 0x0000002404047981 */ /* 0x000ea4000c1e1100 */
[----:B--2---:R-:W-:Y:S01]  /*175c0*/  I2FP.F32.U32 R48, R4 ;  /* 0x0000000400307245 */ /* 0x004fe20000201000 */
[----:B------:R-:W-:Y:S06]  /*175d0*/  BRA `(.L_x_19149) ;  /* 0x0000000c002c7947 */ /* 0x000fec0003800000 */
.L_x_19146:
        /* <DEDUP_REMOVED lines=9> */
.L_x_19151:
[----:B------:R-:W2:Y:S02]  /*17670*/  LDG.E R4, desc[UR36][R4.64] ;  /* 0x0000002404047981 */ /* 0x000ea4000c1e1900 */
[----:B--2---:R-:W-:Y:S01]  /*17680*/  I2FP.F32.S32 R48, R4 ;  /* 0x0000000400307245 */ /* 0x004fe20000201400 */
[----:B------:R-:W-:Y:S06]  /*17690*/  BRA `(.L_x_19149) ;  /* 0x0000000800fc7947 */ /* 0x000fec0003800000 */
.L_x_19150:
[----:B------:R-:W2:Y:S02]  /*176a0*/  LDG.E.U16 R4, desc[UR36][R4.64] ;  /* 0x0000002404047981 */ /* 0x000ea4000c1e1500 */
[----:B--2---:R0:W1:Y:S01]  /*176b0*/  I2F.S16 R48, R4 ;  /* 0x0000000400307306 */ /* 0x0040620000101400 */
[----:B------:R-:W-:Y:S05]  /*176c0*/  BRA `(.L_x_19149) ;  /* 0x0000000800f07947 */ /* 0x000fea0003800000 */
.L_x_19145:
        /* <DEDUP_REMOVED lines=8> */
.L_x_19153:
[----:B------:R-:W2:Y:S02]  /*17750*/  LDG.E.U16 R4, desc[UR36][R4.64] ;  /* 0x0000002404047981 */ /* 0x000ea4000c1e1500 */
[----:B--2---:R-:W-:Y:S01]  /*17760*/  HADD2.F32 R48, -RZ, R4.H0_H0 ;  /* 0x20000004ff307230 */ /* 0x004fe20000004100 */
[----:B------:R-:W-:Y:S06]  /*17770*/  BRA `(.L_x_19149) ;  /* 0x0000000800c47947 */ /* 0x000fec0003800000 */
.L_x_19152:
        /* <DEDUP_REMOVED lines=8> */
.L_x_19155:
[----:B------:R-:W2:Y:S02]  /*17800*/  LDG.E.U16 R4, desc[UR36][R4.64] ;  /* 0x0000002404047981 */ /* 0x000ea4000c1e1500 */
[----:B--2---:R-:W-:Y:S01]  /*17810*/  HADD2.F32 R48, -RZ, R4.H0_H0 ;  /* 0x20000004ff307230 */ /* 0x004fe20000004100 */
[----:B------:R-:W-:Y:S06]  /*17820*/  BRA `(.L_x_19149) ;  /* 0x0000000800987947 */ /* 0x000fec0003800000 */
.L_x_19154:
[----:B------:R-:W2:Y:S01]  /*17830*/  LDG.E.64 R4, desc[UR36][R4.64] ;  /* 0x0000002404047981 */ /* 0x000ea2000c1e1b00 */
[----:B------:R-:W-:Y:S01]  /*17840*/  UMOV UR4, 0xf0000000 ;  /* 0xf000000000047882 */ /* 0x000fe20000000000 */
[----:B------:R-:W-:Y:S01]  /*17850*/  UMOV UR5, 0x380fffff ;  /* 0x380fffff00057882 */ /* 0x000fe20000000000 */
[----:B--2---:R-:W0:Y:S01]  /*17860*/  F2F.F32.F64 R48, R4 ;  /* 0x0000000400307310 */ /* 0x004e220000301000 */
[----:B------:R-:W-:-:S14]  /*17870*/  DSETP.GEU.AND P0, PT, |R4|, UR4, PT ;  /* 0x0000000404007e2a */ /* 0x000fdc000bf0e200 */
[----:B0-----:R-:W-:Y:S01]  /*17880*/  @!P0 FMUL R48, R48, 1.175494350822287508e-38 ;  /* 0x0080000030308820 */ /* 0x001fe20000400000 */
[----:B------:R-:W-:Y:S06]  /*17890*/  BRA `(.L_x_19149) ;  /* 0x00000008007c7947 */ /* 0x000fec0003800000 */
.L_x_19144:
        /* <DEDUP_REMOVED lines=12> */
.L_x_19158:
[----:B------:R-:W2:Y:S01]  /*17960*/  LDG.E.64 R4, desc[UR36][R4.64] ;  /* 0x0000002404047981 */ /* 0x000ea2000c1e1b00 */
[----:B------:R-:W-:Y:S01]  /*17970*/  UMOV UR4, 0xf0000000 ;  /* 0xf000000000047882 */ /* 0x000fe20000000000 */
[----:B------:R-:W-:Y:S01]  /*17980*/  UMOV UR5, 0x380fffff ;  /* 0x380fffff00057882 */ /* 0x000fe20000000000 */
[----:B--2---:R-:W0:Y:S01]  /*17990*/  F2F.F32.F64 R48, R4 ;  /* 0x0000000400307310 */ /* 0x004e220000301000 */
[----:B------:R-:W-:-:S14]  /*179a0*/  DSETP.GEU.AND P0, PT, |R4|, UR4, PT ;  /* 0x0000000404007e2a */ /* 0x000fdc000bf0e200 */
[----:B0-----:R-:W-:Y:S01]  /*179b0*/  @!P0 FMUL R48, R48, 1.175494350822287508e-38 ;  /* 0x0080000030308820 */ /* 0x001fe20000400000 */
[----:B------:R-:W-:Y:S06]  /*179c0*/  BRA `(.L_x_19149) ;  /* 0x0000000800307947 */ /* 0x000fec0003800000 */
.L_x_19157:
        /* <DEDUP_REMOVED lines=26> */
.L_x_19160:
        /* <DEDUP_REMOVED lines=13> */
.L_x_19159:
[----:B------:R-:W2:Y:S02]  /*17c40*/  LDG.E.U16 R4, desc[UR36][R4.64] ;  /* 0x0000002404047981 */ /* 0x000ea4000c1e1500 */
[----:B--2---:R-:W-:Y:S01]  /*17c50*/  IMAD.U32 R48, R4, 0x10000, RZ ;  /* 0x0001000004307824 */ /* 0x004fe200078e00ff */
[----:B------:R-:W-:Y:S06]  /*17c60*/  BRA `(.L_x_19149) ;  /* 0x0000000400887947 */ /* 0x000fec0003800000 */
.L_x_19156:
        /* <DEDUP_REMOVED lines=11> */
.L_x_19163:
        /* <DEDUP_REMOVED lines=20> */
.L_x_19165:
[----:B------:R-:W-:Y:S05]  /*17e60*/  BSYNC B0 ;  /* 0x0000000000007941 */ /* 0x000fea0003800000 */
.L_x_19164:
[----:B------:R-:W-:Y:S01]  /*17e70*/  IMAD.SHL.U32 R3, R3, 0x100000, RZ ;  /* 0x0010000003037824 */ /* 0x000fe200078e00ff */
[----:B------:R-:W-:-:S04]  /*17e80*/  LEA R5, R0, 0x3b800000, 0x17 ;  /* 0x3b80000000057811 */ /* 0x000fc800078eb8ff */
[----:B------:R-:W-:Y:S01]  /*17e90*/  LOP3.LUT R48, R5, R3, R48, 0xfe, !PT ;  /* 0x0000000305307212 */ /* 0x000fe200078efe30 */
[----:B------:R-:W-:Y:S06]  /*17ea0*/  BRA `(.L_x_19149) ;  /* 0x0000000000f87947 */ /* 0x000fec0003800000 */
.L_x_19162:
        /* <DEDUP_REMOVED lines=20> */
.L_x_19167:
[----:B------:R-:W-:Y:S05]  /*17ff0*/  BSYNC B0 ;  /* 0x0000000000007941 */ /* 0x000fea0003800000 */
.L_x_19166:
[----:B------:R-:W-:Y:S01]  /*18000*/  IMAD.SHL.U32 R3, R3, 0x200000, RZ ;  /* 0x0020000003037824 */ /* 0x000fe200078e00ff */
[----:B------:R-:W-:-:S04]  /*18010*/  LEA R5, R0, 0x37800000, 0x17 ;  /* 0x3780000000057811 */ /* 0x000fc800078eb8ff */
[----:B------:R-:W-:Y:S01]  /*18020*/  LOP3.LUT R48, R5, R3, R48, 0xfe, !PT ;  /* 0x0000000305307212 */ /* 0x000fe200078efe30 */
[----:B------:R-:W-:Y:S06]  /*18030*/  BRA `(.L_x_19149) ;  /* 0x0000000000947947 */ /* 0x000fec0003800000 */
.L_x_19161:
        /* <DEDUP_REMOVED lines=14> */
.L_x_19148:
        /* <DEDUP_REMOVED lines=16> */
.L_x_19170:
[----:B------:R-:W-:Y:S01]  /*18220*/  IMAD.MOV.U32 R48, RZ, RZ, RZ ;  /* 0x000000ffff307224 */ /* 0x000fe200078e00ff */
[----:B------:R-:W-:Y:S06]  /*18230*/  BRA `(.L_x_19149) ;  /* 0x0000000000147947 */ /* 0x000fec0003800000 */
.L_x_19169:
[----:B------:R-:W2:Y:S02]  /*18240*/  LDG.E.64 R4, desc[UR36][R4.64] ;  /* 0x0000002404047981 */ /* 0x000ea4000c1e1b00 */
[----:B--2---:R0:W1:Y:S01]  /*18250*/  I2F.U64 R48, R4 ;  /* 0x0000000400307312 */ /* 0x0040620000301000 */
[----:B------:R-:W-:Y:S05]  /*18260*/  BRA `(.L_x_19149) ;  /* 0x0000000000087947 */ /* 0x000fea0003800000 */
.L_x_19168:
[----:B------:R-:W2:Y:S02]  /*18270*/  LDG.E R4, desc[UR36][R4.64] ;  /* 0x0000002404047981 */ /* 0x000ea4000c1e1900 */
[----:B--2---:R-:W-:-:S07]  /*18280*/  I2FP.F32.U32 R48, R4 ;  /* 0x0000000400307245 */ /* 0x004fce0000201000 */
.L_x_19149:
[----:B------:R-:W-:Y:S05]  /*18290*/  BSYNC B6 ;  /* 0x0000000000067941 */ /* 0x000fea0003800000 */
.L_x_19143:
        /* <DEDUP_REMOVED lines=20> */
.L_x_19174:
[----:B------:R-:W2:Y:S02]  /*183e0*/  LDG.E.U8 R4, desc[UR36][R4.64] ;  /* 0x0000002404047981 */ /* 0x000ea4000c1e1100 */
[----:B--2---:R-:W-:Y:S01]  /*183f0*/  I2FP.F32.U32 R31, R4 ;  /* 0x00000004001f7245 */ /* 0x004fe20000201000 */
[----:B------:R-:W-:Y:S06]  /*18400*/  BRA `(.L_x_19002) ;  /* 0x0000000c00207947 */ /* 0x000fec0003800000 */
.L_x_19173:
        /* <DEDUP_REMOVED lines=9> */
.L_x_19177:
[----:B------:R-:W2:Y:S02]  /*184a0*/  LDG.E R4, desc[UR36][R4.64] ;  /* 0x0000002404047981 */ /* 0x000ea4000c1e1900 */
[----:B--2---:R-:W-:Y:S01]  /*184b0*/  I2FP.F32.S32 R31, R4 ;  /* 0x00000004001f7245 */ /* 0x004fe20000201400 */
[----:B------:R-:W-:Y:S06]  /*184c0*/  BRA `(.L_x_19002) ;  /* 0x0000000800f07947 */ /* 0x000fec0003800000 */
.L_x_19176:
[----:B------:R-:W2:Y:S02]  /*184d0*/  LDG.E.U16 R4, desc[UR36][R4.64] ;  /* 0x0000002404047981 */ /* 0x000ea4000c1e1500 */
[----:B--2---:R0:W2:Y:S01]  /*184e0*/  I2F.S16 R31, R4 ;  /* 0x00000004001f7306 */ /* 0x0040a20000101400 */
[----:B------:R-:W-:Y:S05]  /*184f0*/  BRA `(.L_x_19002) ;  /* 0x0000000800e47947 */ /* 0x000fea0003800000 */
.L_x_19172:
        /* <DEDUP_REMOVED lines=8> */
.L_x_19179:
[----:B------:R-:W2:Y:S02]  /*18580*/  LDG.E.U16 R4, desc[UR36][R4.64] ;  /* 0x0000002404047981 */ /* 0x000ea4000c1e1500 */
[----:B--2---:R-:W-:Y:S01]  /*18590*/  HADD2.F32 R31, -RZ, R4.H0_H0 ;  /* 0x20000004ff1f7230 */ /* 0x004fe20000004100 */
[----:B------:R-:W-:Y:S06]  /*185a0*/  BRA `(.L_x_19002) ;  /* 0x0000000800b87947 */ /* 0x000fec0003800000 */
.L_x_19178:
        /* <DEDUP_REMOVED lines=8> */
.L_x_19181:
[----:B------:R-:W2:Y:S02]  /*18630*/  LDG.E.U16 R4, desc[UR36][R4.64] ;  /* 0x0000002404047981 */ /* 0x000ea4000c1e1500 */
[----:B--2---:R-:W-:Y:S01]  /*18640*/  HADD2.F32 R31, -RZ, R4.H0_H0 ;  /* 0x20000004ff1f7230 */ /* 0x004fe20000004100 */
[----:B------:R-:W-:Y:S06]  /*18650*/  BRA `(.L_x_19002) ;  /* 0x00000008008c7947 */ /* 0x000fec0003800000 */
.L_x_19180:
[----:B------:R-:W2:Y:S01]  /*18660*/  LDG.E.64 R4, desc[UR36][R4.64] ;  /* 0x0000002404047981 */ /* 0x000ea2000c1e1b00 */
[----:B------:R-:W-:Y:S01]  /*18670*/  UMOV UR4, 0xf0000000 ;  /* 0xf000000000047882 */ /* 0x000fe20000000000 */
[----:B------:R-:W-:Y:S01]  /*18680*/  UMOV UR5, 0x380fffff ;  /* 0x380fffff00057882 */ /* 0x000fe20000000000 */
[----:B--2---:R-:W0:Y:S01]  /*18690*/  F2F.F32.F64 R31, R4 ;  /* 0x00000004001f7310 */ /* 0x004e220000301000 */
[----:B------:R-:W-:-:S14]  /*186a0*/  DSETP.GEU.AND P0, PT, |R4|, UR4, PT ;  /* 0x0000000404007e2a */ /* 0x000fdc000bf0e200 */
[----:B0-----:R-:W-:Y:S01]  /*186b0*/  @!P0 FMUL R31, R31, 1.175494350822287508e-38 ;  /* 0x008000001f1f8820 */ /* 0x001fe20000400000 */
[----:B------:R-:W-:Y:S06]  /*186c0*/  BRA `(.L_x_19002) ;  /* 0x0000000800707947 */ /* 0x000fec0003800000 */
.L_x_19171:
        /* <DEDUP_REMOVED lines=12> */
.L_x_19184:
[----:B------:R-:W2:Y:S01]  /*18790*/  LDG.E.64 R4, desc[UR36][R4.64] ;  /* 0x0000002404047981 */ /* 0x000ea2000c1e1b00 */
[----:B------:R-:W-:Y:S01]  /*187a0*/  UMOV UR4, 0xf0000000 ;  /* 0xf000000000047882 */ /* 0x000fe20000000000 */
[----:B------:R-:W-:Y:S01]  /*187b0*/  UMOV UR5, 0x380fffff ;  /* 0x380fffff00057882 */ /* 0x000fe20000000000 */
[----:B--2---:R-:W0:Y:S01]  /*187c0*/  F2F.F32.F64 R31, R4 ;  /* 0x00000004001f7310 */ /* 0x004e220000301000 */
[----:B------:R-:W-:-:S14]  /*187d0*/  DSETP.GEU.AND P0, PT, |R4|, UR4, PT ;  /* 0x0000000404007e2a */ /* 0x000fdc000bf0e200 */
[----:B0-----:R-:W-:Y:S01]  /*187e0*/  @!P0 FMUL R31, R31, 1.175494350822287508e-38 ;  /* 0x008000001f1f8820 */ /* 0x001fe20000400000 */
[----:B------:R-:W-:Y:S06]  /*187f0*/  BRA `(.L_x_19002) ;  /* 0x0000000800247947 */ /* 0x000fec0003800000 */
.L_x_19183:
        /* <DEDUP_REMOVED lines=26> */
.L_x_19186:
        /* <DEDUP_REMOVED lines=13> */
.L_x_19185:
[----:B------:R-:W2:Y:S02]  /*18a70*/  LDG.E.U16 R4, desc[UR36][R4.64] ;  /* 0x0000002404047981 */ /* 0x000ea4000c1e1500 */
[----:B--2---:R-:W-:Y:S01]  /*18a80*/  IMAD.U32 R31, R4, 0x10000, RZ ;  /* 0x00010000041f7824 */ /* 0x004fe200078e00ff */
[----:B------:R-:W-:Y:S06]  /*18a90*/  BRA `(.L_x_19002) ;  /* 0x00000004007c7947 */ /* 0x000fec0003800000 */
.L_x_19182:
        /* <DEDUP_REMOVED lines=11> */
.L_x_19189:
        /* <DEDUP_REMOVED lines=19> */
.L_x_19191:
[----:B------:R-:W-:Y:S05]  /*18c80*/  BSYNC B0 ;  /* 0x0000000000007941 */ /* 0x000fea0003800000 */
.L_x_19190:
[----:B------:R-:W-:Y:S01]  /*18c90*/  IMAD.SHL.U32 R3, R3, 0x100000, RZ ;  /* 0x0010000003037824 */ /* 0x000fe200078e00ff */
[----:B------:R-:W-:-:S04]  /*18ca0*/  LEA R0, R0, 0x3b800000, 0x17 ;  /* 0x3b80000000007811 */ /* 0x000fc800078eb8ff */
[----:B------:R-:W-:Y:S01]  /*18cb0*/  LOP3.LUT R31, R0, R3, R31, 0xfe, !PT ;  /* 0x00000003001f7212 */ /* 0x000fe200078efe1f */
[----:B------:R-:W-:Y:S06]  /*18cc0*/  BRA `(.L_x_19002) ;  /* 0x0000000000f07947 */ /* 0x000fec0003800000 */
.L_x_19188:
        /* <DEDUP_REMOVED lines=19> */
.L_x_19193:
[----:B------:R-:W-:Y:S05]  /*18e00*/  BSYNC B0 ;  /* 0x0000000000007941 */ /* 0x000fea0003800000 */
.L_x_19192:
[----:B------:R-:W-:Y:S01]  /*18e10*/  IMAD.SHL.U32 R3, R3, 0x200000, RZ ;  /* 0x0020000003037824 */ /* 0x000fe200078e00ff */
[----:B------:R-:W-:-:S04]  /*18e20*/  LEA R0, R0, 0x37800000, 0x17 ;  /* 0x3780000000007811 */ /* 0x000fc800078eb8ff */
[----:B------:R-:W-:Y:S01]  /*18e30*/  LOP3.LUT R31, R0, R3, R31, 0xfe, !PT ;  /* 0x00000003001f7212 */ /* 0x000fe200078efe1f */
[----:B------:R-:W-:Y:S06]  /*18e40*/  BRA `(.L_x_19002) ;  /* 0x0000000000907947 */ /* 0x000fec0003800000 */
.L_x_19187:
        /* <DEDUP_REMOVED lines=14> */
.L_x_19175:
        /* <DEDUP_REMOVED lines=16> */
.L_x_19196:
[----:B------:R-:W-:Y:S05]  /*19030*/  BRA `(.L_x_19002) ;  /* 0x0000000000147947 */ /* 0x000fea0003800000 */
.L_x_19195:
[----:B------:R-:W2:Y:S02]  /*19040*/  LDG.E.64 R4, desc[UR36][R4.64] ;  /* 0x0000002404047981 */ /* 0x000ea4000c1e1b00 */
[----:B--2---:R0:W2:Y:S01]  /*19050*/  I2F.U64 R31, R4 ;  /* 0x00000004001f7312 */ /* 0x0040a20000301000 */
[----:B------:R-:W-:Y:S05]  /*19060*/  BRA `(.L_x_19002) ;  /* 0x0000000000087947 */ /* 0x000fea0003800000 */
.L_x_19194:
[----:B------:R-:W2:Y:S02]  /*19070*/  LDG.E R4, desc[UR36][R4.64] ;  /* 0x0000002404047981 */ /* 0x000ea4000c1e1900 */
[----:B--2---:R-:W-:-:S07]  /*19080*/  I2FP.F32.U32 R31, R4 ;  /* 0x00000004001f7245 */ /* 0x004fce0000201000 */
.L_x_19002:
[----:B------:R-:W-:Y:S05]  /*19090*/  BSYNC B7 ;  /* 0x0000000000077941 */ /* 0x000fea0003800000 */
.L_x_19001:
[----:B------:R-:W0:Y:S01]  /*190a0*/  S2R R41, SR_TID.X ;  /* 0x0000000000297919 */ /* 0x000e220000002100 */
[----:B------:R-:W1:Y:S01]  /*190b0*/  LDC R3, c[0x0][0x210] ;  /* 0x00008400ff037b82 */ /* 0x000e620000000800 */
[----:B------:R-:W-:Y:S07]  /*190c0*/  BSSY B0, `(.L_x_19197) ;  /* 0x0000014000007945 */ /* 0x000fee0003800000 */
[----:B------:R-:W2:Y:S01]  /*190d0*/  LDC.U8 R40, c[0x0][0x290] ;  /* 0x0000a400ff287b82 */ /* 0x000ea20000000000 */
[----:B-1----:R-:W-:-:S05]  /*190e0*/  IMAD R38, R2, -0x200, R3 ;  /* 0xfffffe0002267824 */ /* 0x002fca00078e0203 */
[CC--:B0-----:R-:W-:Y:S01]  /*190f0*/  ISETP.GE.AND P3, PT, R41.reuse, R38.reuse, PT ;  /* 0x000000262900720c */ /* 0x0c1fe20003f66270 */
[C---:B------:R-:W-:Y:S02]  /*19100*/  VIADD R3, R41.reuse, 0x100 ;  /* 0x0000010029037836 */ /* 0x040fe40000000000 */
[C---:B--2---:R-:W-:Y:S02]  /*19110*/  VIADD R5, R41.reuse, 0x180 ;  /* 0x0000018029057836 */ /* 0x044fe40000000000 */
[----:B------:R-:W-:Y:S01]  /*19120*/  VIADD R49, R41, 0x80 ;  /* 0x0000008029317836 */ /* 0x000fe20000000000 */
[-C--:B------:R-:W-:Y:S02]  /*19130*/  ISETP.GE.AND P1, PT, R3, R38.reuse, PT ;  /* 0x000000260300720c */ /* 0x080fe40003f26270 */
[-C--:B------:R-:W-:Y:S02]  /*19140*/  ISETP.GE.AND P2, PT, R5, R38.reuse, PT ;  /* 0x000000260500720c */ /* 0x080fe40003f46270 */
[----:B------:R-:W-:-:S03]  /*19150*/  ISETP.GE.AND P0, PT, R49, R38, PT ;  /* 0x000000263100720c */ /* 0x000fc60003f06270 */
[----:B------:R-:W-:Y:S10]  /*19160*/  @P3 BRA `(.L_x_19198) ;  /* 0x0000000000243947 */ /* 0x000ff40003800000 */
[----:B-----5:R-:W-:Y:S01]  /*19170*/  FMUL.FTZ R0, R19, R19 ;  /* 0x0000001313007220 */ /* 0x020fe20000410000 */
[----:B------:R-:W-:Y:S01]  /*19180*/  ULDC UR4, c[0x0][0x218] ;  /* 0x0000860000047ab9 */ /* 0x000fe20000000800 */
[----:B----4-:R-:W-:Y:S01]  /*19190*/  FADD.FTZ R17, -R22, R17 ;  /* 0x0000001116117221 */ /* 0x010fe20000010100 */
[----:B---3--:R-:W-:Y:S01]  /*191a0*/  FFMA.FTZ R25, -R25, UR4, R16 ;  /* 0x0000000419197c23 */ /* 0x008fe20008010110 */
[----:B------:R-:W-:Y:S01]  /*191b0*/  FMUL.FTZ R0, R0, R23 ;  /* 0x0000001700007220 */ /* 0x000fe20000410000 */
[----:B------:R-:W-:-:S03]  /*191c0*/  FMUL.FTZ R19, R19, R18 ;  /* 0x0000001213137220 */ /* 0x000fc60000410000 */
[----:B------:R-:W-:-:S04]  /*191d0*/  FMUL.FTZ R0, R0, UR4 ;  /* 0x0000000400007c20 */ /* 0x000fc80008410000 */
[----:B------:R-:W-:-:S04]  /*191e0*/  FFMA.FTZ R0, R0, -R17, R25 ;  /* 0x8000001100007223 */ /* 0x000fc80000010019 */
[----:B------:R-:W-:-:S07]  /*191f0*/  FMUL.FTZ R4, R0, R19 ;  /* 0x0000001300047220 */ /* 0x000fce0000410000 */
.L_x_19198:
[----:B------:R-:W-:Y:S05]  /*19200*/  BSYNC B0 ;  /* 0x0000000000007941 */ /* 0x000fea0003800000 */
.L_x_19197:
[----:B------:R-:W-:Y:S04]  /*19210*/  BSSY B0, `(.L_x_19199) ;  /* 0x000000b000007945 */ /* 0x000fe80003800000 */
[----:B------:R-:W-:Y:S05]  /*19220*/  @P0 BRA `(.L_x_19200) ;  /* 0x0000000000240947 */ /* 0x000fea0003800000 */
[----:B-----5:R-:W-:Y:S01]  /*19230*/  FMUL.FTZ R3, R29, R29 ;  /* 0x0000001d1d037220 */ /* 0x020fe20000410000 */
[----:B------:R-:W-:Y:S01]  /*19240*/  ULDC UR4, c[0x0][0x218] ;  /* 0x0000860000047ab9 */ /* 0x000fe20000000800 */
[----:B------:R-:W-:Y:S01]  /*19250*/  FADD.FTZ R24, -R27, R24 ;  /* 0x000000181b187221 */ /* 0x000fe20000010100 */
[----:B------:R-:W-:Y:S01]  /*19260*/  FFMA.FTZ R30, -R30, UR4, R39 ;  /* 0x000000041e1e7c23 */ /* 0x000fe20008010127 */
[----:B------:R-:W-:Y:S01]  /*19270*/  FMUL.FTZ R3, R3, R28 ;  /* 0x0000001c03037220 */ /* 0x000fe20000410000 */
[----:B---3--:R-:W-:-:S03]  /*19280*/  FMUL.FTZ R16, R29, R26 ;  /* 0x0000001a1d107220 */ /* 0x008fc60000410000 */
[----:B------:R-:W-:-:S04]  /*19290*/  FMUL.FTZ R3, R3, UR4 ;  /* 0x0000000403037c20 */ /* 0x000fc80008410000 */
[----:B------:R-:W-:-:S04]  /*192a0*/  FFMA.FTZ R3, R3, -R24, R30 ;  /* 0x8000001803037223 */ /* 0x000fc8000001001e */
[----:B------:R-:W-:-:S07]  /*192b0*/  FMUL.FTZ R16, R3, R16 ;  /* 0x0000001003107220 */ /* 0x000fce0000410000 */
.L_x_19200:
[----:B------:R-:W-:Y:S05]  /*192c0*/  BSYNC B0 ;  /* 0x0000000000007941 */ /* 0x000fea0003800000 */
.L_x_19199:
[----:B------:R-:W-:Y:S04]  /*192d0*/  BSSY B0, `(.L_x_19201) ;  /* 0x000000b000007945 */ /* 0x000fe80003800000 */
[----:B------:R-:W-:Y:S05]  /*192e0*/  @P1 BRA `(.L_x_19202) ;  /* 0x0000000000241947 */ /* 0x000fea0003800000 */
[----:B-----5:R-:W-:Y:S01]  /*192f0*/  FMUL.FTZ R0, R35, R35 ;  /* 0x0000002323007220 */ /* 0x020fe20000410000 */
[----:B------:R-:W-:Y:S01]  /*19300*/  ULDC UR4, c[0x0][0x218] ;  /* 0x0000860000047ab9 */ /* 0x000fe20000000800 */
[----:B------:R-:W-:Y:S01]  /*19310*/  FADD.FTZ R33, -R36, R33 ;  /* 0x0000002124217221 */ /* 0x000fe20000010100 */
[----:B------:R-:W-:Y:S01]  /*19320*/  FFMA.FTZ R45, -R45, UR4, R32 ;  /* 0x000000042d2d7c23 */ /* 0x000fe20008010120 */
[----:B------:R-:W-:Y:S01]  /*19330*/  FMUL.FTZ R0, R0, R37 ;  /* 0x0000002500007220 */ /* 0x000fe20000410000 */
[----:B------:R-:W-:-:S03]  /*19340*/  FMUL.FTZ R35, R35, R34 ;  /* 0x0000002223237220 */ /* 0x000fc60000410000 */
[----:B------:R-:W-:-:S04]  /*19350*/  FMUL.FTZ R0, R0, UR4 ;  /* 0x0000000400007c20 */ /* 0x000fc80008410000 */
[----:B------:R-:W-:-:S04]  /*19360*/  FFMA.FTZ R0, R0, -R33, R45 ;  /* 0x8000002100007223 */ /* 0x000fc8000001002d */
[----:B------:R-:W-:-:S07]  /*19370*/  FMUL.FTZ R18, R0, R35 ;  /* 0x0000002300127220 */ /* 0x000fce0000410000 */
.L_x_19202:
[----:B------:R-:W-:Y:S05]  /*19380*/  BSYNC B0 ;  /* 0x0000000000007941 */ /* 0x000fea0003800000 */
.L_x_19201:
[----:B------:R-:W-:Y:S04]  /*19390*/  BSSY B0, `(.L_x_19203) ;  /* 0x000000b000007945 */ /* 0x000fe80003800000 */
[----:B------:R-:W-:Y:S05]  /*193a0*/  @P2 BRA `(.L_x_19204) ;  /* 0x0000000000242947 */ /* 0x000fea0003800000 */
[----:B-----5:R-:W-:Y:S01]  /*193b0*/  FMUL.FTZ R3, R47, R47 ;  /* 0x0000002f2f037220 */ /* 0x020fe20000410000 */
[----:B------:R-:W-:Y:S01]  /*193c0*/  ULDC UR4, c[0x0][0x218] ;  /* 0x0000860000047ab9 */ /* 0x000fe20000000800 */
[----:B------:R-:W-:Y:S01]  /*193d0*/  FADD.FTZ R43, -R46, R43 ;  /* 0x0000002b2e2b7221 */ /* 0x000fe20000010100 */
[----:B------:R-:W-:Y:S01]  /*193e0*/  FFMA.FTZ R42, -R31, UR4, R42 ;  /* 0x000000041f2a7c23 */ /* 0x000fe2000801012a */
[----:B------:R-:W-:Y:S01]  /*193f0*/  FMUL.FTZ R3, R3, R48 ;  /* 0x0000003003037220 */ /* 0x000fe20000410000 */
[----:B----4-:R-:W-:-:S03]  /*19400*/  FMUL.FTZ R22, R47, R44 ;  /* 0x0000002c2f167220 */ /* 0x010fc60000410000 */
[----:B------:R-:W-:-:S04]  /*19410*/  FMUL.FTZ R3, R3, UR4 ;  /* 0x0000000403037c20 */ /* 0x000fc80008410000 */
[----:B------:R-:W-:-:S04]  /*19420*/  FFMA.FTZ R3, R3, -R43, R42 ;  /* 0x8000002b03037223 */ /* 0x000fc8000001002a */
[----:B------:R-:W-:-:S07]  /*19430*/  FMUL.FTZ R22, R3, R22 ;  /* 0x0000001603167220 */ /* 0x000fce0000410000 */
.L_x_19204:
[----:B------:R-:W-:Y:S05]  /*19440*/  BSYNC B0 ;  /* 0x0000000000007941 */ /* 0x000fea0003800000 */
.L_x_19203:
        /* <DEDUP_REMOVED lines=23> */
.L_x_19210:
[----:B------:R-:W0:Y:S01]  /*195c0*/  F2I.S64.TRUNC R4, R4 ;  /* 0x0000000400047311 */ /* 0x000e22000020d900 */
[----:B------:R-:W-:Y:S02]  /*195d0*/  IMAD.MOV.U32 R41, RZ, RZ, R49 ;  /* 0x000000ffff297224 */ /* 0x000fe400078e0031 */
[----:B0-----:R-:W-:-:S05]  /*195e0*/  IMAD.MOV.U32 R3, RZ, RZ, R4 ;  /* 0x000000ffff037224 */ /* 0x001fca00078e0004 */
[----:B------:R0:W-:Y:S01]  /*195f0*/  STG.E.U8 desc[UR36][R6.64], R3 ;  /* 0x0000000306007986 */ /* 0x0001e2000c101124 */
[----:B------:R-:W-:Y:S05]  /*19600*/  BRA `(.L_x_19206) ;  /* 0x0000000c00907947 */ /* 0x000fea0003800000 */
.L_x_19209:
        /* <DEDUP_REMOVED lines=10> */
.L_x_19213:
[----:B------:R-:W0:Y:S01]  /*196b0*/  F2I.FTZ.TRUNC.NTZ R3, R4 ;  /* 0x0000000400037305 */ /* 0x000e22000021f100 */
[----:B------:R-:W-:Y:S01]  /*196c0*/  IMAD.MOV.U32 R41, RZ, RZ, R49 ;  /* 0x000000ffff297224 */ /* 0x000fe200078e0031 */
[----:B0-----:R0:W-:Y:S01]  /*196d0*/  STG.E desc[UR36][R6.64], R3 ;  /* 0x0000000306007986 */ /* 0x0011e2000c101924 */
[----:B------:R-:W-:Y:S05]  /*196e0*/  BRA `(.L_x_19206) ;  /* 0x0000000c00587947 */ /* 0x000fea0003800000 */
.L_x_19212:
[----:B------:R-:W0:Y:S01]  /*196f0*/  F2I.FTZ.TRUNC.NTZ R3, R4 ;  /* 0x0000000400037305 */ /* 0x000e22000021f100 */
[----:B------:R-:W-:Y:S01]  /*19700*/  IMAD.MOV.U32 R41, RZ, RZ, R49 ;  /* 0x000000ffff297224 */ /* 0x000fe200078e0031 */
[----:B0-----:R0:W-:Y:S01]  /*19710*/  STG.E.U16 desc[UR36][R6.64], R3 ;  /* 0x0000000306007986 */ /* 0x0011e2000c101524 */
[----:B------:R-:W-:Y:S05]  /*19720*/  BRA `(.L_x_19206) ;  /* 0x0000000c00487947 */ /* 0x000fea0003800000 */
.L_x_19208:
        /* <DEDUP_REMOVED lines=9> */
.L_x_19215:
[----:B------:R-:W-:Y:S01]  /*197c0*/  F2FP.F16.F32.PACK_AB R4, RZ, R4 ;  /* 0x00000004ff04723e */ /* 0x000fe200000000ff */
[----:B------:R-:W-:-:S04]  /*197d0*/  IMAD.MOV.U32 R41, RZ, RZ, R49 ;  /* 0x000000ffff297224 */ /* 0x000fc800078e0031 */
[----:B------:R0:W-:Y:S01]  /*197e0*/  STG.E.U16 desc[UR36][R6.64], R4 ;  /* 0x0000000406007986 */ /* 0x0001e2000c101524 */
[----:B------:R-:W-:Y:S05]  /*197f0*/  BRA `(.L_x_19206) ;  /* 0x0000000c00147947 */ /* 0x000fea0003800000 */
.L_x_19214:
        /* <DEDUP_REMOVED lines=10> */
.L_x_19217:
[----:B------:R-:W-:Y:S01]  /*198a0*/  F2FP.F16.F32.PACK_AB R3, RZ, R4 ;  /* 0x00000004ff03723e */ /* 0x000fe200000000ff */
[----:B------:R-:W-:-:S03]  /*198b0*/  IMAD.MOV.U32 R41, RZ, RZ, R49 ;  /* 0x000000ffff297224 */ /* 0x000fc600078e0031 */
[----:B------:R-:W-:-:S05]  /*198c0*/  PRMT R3, R3, 0x5410, RZ ;  /* 0x0000541003037816 */ /* 0x000fca00000000ff */
[----:B------:R0:W-:Y:S01]  /*198d0*/  STG.E desc[UR36][R6.64], R3 ;  /* 0x0000000306007986 */ /* 0x0001e2000c101924 */
[----:B------:R-:W-:Y:S05]  /*198e0*/  BRA `(.L_x_19206) ;  /* 0x0000000800d87947 */ /* 0x000fea0003800000 */
.L_x_19216:
[----:B------:R-:W-:Y:S01]  /*198f0*/  FMUL.FTZ R4, R4, 1 ;  /* 0x3f80000004047820 */ /* 0x000fe20000410000 */
[----:B------:R-:W-:-:S05]  /*19900*/  IMAD.MOV.U32 R41, RZ, RZ, R49 ;  /* 0x000000ffff297224 */ /* 0x000fca00078e0031 */
[----:B------:R-:W0:Y:S02]  /*19910*/  F2F.F64.F32 R4, R4 ;  /* 0x0000000400047310 */ /* 0x000e240000201800 */
[----:B0-----:R0:W-:Y:S01]  /*19920*/  STG.E.64 desc[UR36][R6.64], R4 ;  /* 0x0000000406007986 */ /* 0x0011e2000c101b24 */
[----:B------:R-:W-:Y:S05]  /*19930*/  BRA `(.L_x_19206) ;  /* 0x0000000800c47947 */ /* 0x000fea0003800000 */
.L_x_19207:
        /* <DEDUP_REMOVED lines=13> */
.L_x_19220:
[----:B------:R-:W-:Y:S01]  /*19a10*/  FMUL.FTZ R8, R4, 1 ;  /* 0x3f80000004087820 */ /* 0x000fe20000410000 */
[----:B------:R-:W-:Y:S01]  /*19a20*/  CS2R R10, SRZ ;  /* 0x00000000000a7805 */ /* 0x000fe2000001ff00 */
[----:B------:R-:W-:-:S04]  /*19a30*/  IMAD.MOV.U32 R41, RZ, RZ, R49 ;  /* 0x000000ffff297224 */ /* 0x000fc800078e0031 */
[----:B------:R-:W0:Y:S02]  /*19a40*/  F2F.F64.F32 R8, R8 ;  /* 0x0000000800087310 */ /* 0x000e240000201800 */
[----:B0-----:R1:W-:Y:S01]  /*19a50*/  STG.E.128 desc[UR36][R6.64], R8 ;  /* 0x0000000806007986 */ /* 0x0013e2000c101d24 */
[----:B------:R-:W-:Y:S05]  /*19a60*/  BRA `(.L_x_19206) ;  /* 0x0000000800787947 */ /* 0x000fea0003800000 */
.L_x_19219:
        /* <DEDUP_REMOVED lines=20> */
.L_x_19224:
[----:B------:R-:W-:Y:S05]  /*19bb0*/  BSYNC B0 ;  /* 0x0000000000007941 */ /* 0x000fea0003800000 */
.L_x_19223:
[----:B------:R-:W-:Y:S01]  /*19bc0*/  LOP3.LUT R5, R0, R5, RZ, 0xfc, !PT ;  /* 0x0000000500057212 */ /* 0x000fe200078efcff */
[----:B------:R-:W-:-:S04]  /*19bd0*/  IMAD.MOV.U32 R41, RZ, RZ, R49 ;  /* 0x000000ffff297224 */ /* 0x000fc800078e0031 */
[----:B------:R2:W-:Y:S01]  /*19be0*/  STG.E.U8 desc[UR36][R6.64], R5 ;  /* 0x0000000506007986 */ /* 0x0005e2000c101124 */
[----:B------:R-:W-:Y:S05]  /*19bf0*/  BRA `(.L_x_19206) ;  /* 0x0000000800147947 */ /* 0x000fea0003800000 */
.L_x_19222:
        /* <DEDUP_REMOVED lines=12> */
.L_x_19226:
[----:B------:R-:W-:Y:S01]  /*19cc0*/  IMAD.MOV.U32 R0, RZ, RZ, 0x7f ;  /* 0x0000007fff007424 */ /* 0x000fe200078e00ff */
[----:B------:R-:W-:-:S04]  /*19cd0*/  ISETP.GT.U32.AND P0, PT, R5, 0x7f800000, PT ;  /* 0x7f8000000500780c */ /* 0x000fc80003f04070 */
[----:B------:R-:W-:-:S09]  /*19ce0*/  SEL R0, R0, 0x7c, P0 ;  /* 0x0000007c00007807 */ /* 0x000fd20000000000 */
.L_x_19227:
[----:B------:R-:W-:Y:S05]  /*19cf0*/  BSYNC B0 ;  /* 0x0000000000007941 */ /* 0x000fea0003800000 */
.L_x_19225:
[----:B------:R-:W-:Y:S01]  /*19d00*/  LOP3.LUT R4, R4, 0x80000000, RZ, 0xc0, !PT ;  /* 0x8000000004047812 */ /* 0x000fe200078ec0ff */
[----:B------:R-:W-:-:S03]  /*19d10*/  IMAD.MOV.U32 R41, RZ, RZ, R49 ;  /* 0x000000ffff297224 */ /* 0x000fc600078e0031 */
[----:B------:R-:W-:-:S04]  /*19d20*/  SHF.R.U32.HI R3, RZ, 0x18, R4 ;  /* 0x00000018ff037819 */ /* 0x000fc80000011604 */
[----:B------:R-:W-:-:S05]  /*19d30*/  LOP3.LUT R3, R0, R3, RZ, 0xfc, !PT ;  /* 0x0000000300037212 */ /* 0x000fca00078efcff */
[----:B------:R0:W-:Y:S01]  /*19d40*/  STG.E.U8 desc[UR36][R6.64], R3 ;  /* 0x0000000306007986 */ /* 0x0001e2000c101124 */
[----:B------:R-:W-:Y:S05]  /*19d50*/  BRA `(.L_x_19206) ;  /* 0x0000000400bc7947 */ /* 0x000fea0003800000 */
.L_x_19221:
[----:B------:R-:W-:Y:S01]  /*19d60*/  F2FP.BF16.F32.PACK_AB R4, RZ, R4 ;  /* 0x00000004ff04723e */ /* 0x000fe200000010ff */
[----:B------:R-:W-:-:S04]  /*19d70*/  IMAD.MOV.U32 R41, RZ, RZ, R49 ;  /* 0x000000ffff297224 */ /* 0x000fc800078e0031 */
[----:B------:R0:W-:Y:S01]  /*19d80*/  STG.E.U16 desc[UR36][R6.64], R4 ;  /* 0x0000000406007986 */ /* 0x0001e2000c101524 */
[----:B------:R-:W-:Y:S05]  /*19d90*/  BRA `(.L_x_19206) ;  /* 0x0000000400ac7947 */ /* 0x000fea0003800000 */
.L_x_19218:
        /* <DEDUP_REMOVED lines=12> */
.L_x_19230:
        /* <DEDUP_REMOVED lines=16> */
.L_x_19233:
[----:B------:R-:W-:-:S04]  /*19f60*/  LOP3.LUT R4, R4, 0x80000000, RZ, 0xc0, !PT ;  /* 0x8000000004047812 */ /* 0x000fc800078ec0ff */
[----:B------:R-:W-:-:S04]  /*19f70*/  SHF.R.U32.HI R3, RZ, 0x18, R4 ;  /* 0x00000018ff037819 */ /* 0x000fc80000011604 */
[----:B------:R-:W-:-:S04]  /*19f80*/  LOP3.LUT R0, R0, R3, RZ, 0xfc, !PT ;  /* 0x0000000300007212 */ /* 0x000fc800078efcff */
[----:B------:R-:W-:-:S07]  /*19f90*/  PRMT R3, R0, 0x7610, R3 ;  /* 0x0000761000037816 */ /* 0x000fce0000000003 */
.L_x_19232:
[----:B------:R-:W-:Y:S05]  /*19fa0*/  BSYNC B0 ;  /* 0x0000000000007941 */ /* 0x000fea0003800000 */
.L_x_19231:
[----:B------:R0:W-:Y:S01]  /*19fb0*/  STG.E.U8 desc[UR36][R6.64], R3 ;  /* 0x0000000306007986 */ /* 0x0001e2000c101124 */
[----:B------:R-:W-:Y:S01]  /*19fc0*/  IMAD.MOV.U32 R41, RZ, RZ, R49 ;  /* 0x000000ffff297224 */ /* 0x000fe200078e0031 */
[----:B------:R-:W-:Y:S06]  /*19fd0*/  BRA `(.L_x_19206) ;  /* 0x00000004001c7947 */ /* 0x000fec0003800000 */
.L_x_19229:
        /* <DEDUP_REMOVED lines=16> */
.L_x_19236:
[----:B------:R-:W-:-:S04]  /*1a0e0*/  LOP3.LUT R4, R4, 0x80000000, RZ, 0xc0, !PT ;  /* 0x8000000004047812 */ /* 0x000fc800078ec0ff */
[----:B------:R-:W-:-:S04]  /*1a0f0*/  SHF.R.U32.HI R3, RZ, 0x18, R4 ;  /* 0x00000018ff037819 */ /* 0x000fc80000011604 */
[----:B------:R-:W-:-:S04]  /*1a100*/  LOP3.LUT R0, R0, R3, RZ, 0xfc, !PT ;  /* 0x0000000300007212 */ /* 0x000fc800078efcff */
[----:B------:R-:W-:-:S07]  /*1a110*/  PRMT R3, R0, 0x7610, R3 ;  /* 0x0000761000037816 */ /* 0x000fce0000000003 */
.L_x_19235:
[----:B------:R-:W-:Y:S05]  /*1a120*/  BSYNC B0 ;  /* 0x0000000000007941 */ /* 0x000fea0003800000 */
.L_x_19234:
[----:B------:R0:W-:Y:S01]  /*1a130*/  STG.E.U8 desc[UR36][R6.64], R3 ;  /* 0x0000000306007986 */ /* 0x0001e2000c101124 */
[----:B------:R-:W-:Y:S01]  /*1a140*/  IMAD.MOV.U32 R41, RZ, RZ, R49 ;  /* 0x000000ffff297224 */ /* 0x000fe200078e0031 */
[----:B------:R-:W-:Y:S06]  /*1a150*/  BRA `(.L_x_19206) ;  /* 0x0000000000bc7947 */ /* 0x000fec0003800000 */
.L_x_19228:
        /* <DEDUP_REMOVED lines=22> */
.L_x_19211:
        /* <DEDUP_REMOVED lines=16> */
.L_x_19239:
[----:B------:R-:W-:Y:S01]  /*1a3c0*/  IMAD.MOV.U32 R41, RZ, RZ, R49 ;  /* 0x000000ffff297224 */ /* 0x000fe200078e0031 */
[----:B------:R-:W-:Y:S06]  /*1a3d0*/  BRA `(.L_x_19206) ;  /* 0x00000000001c7947 */ /* 0x000fec0003800000 */
.L_x_19238:
[----:B------:R-:W0:Y:S01]  /*1a3e0*/  F2I.U64.TRUNC R4, R4 ;  /* 0x0000000400047311 */ /* 0x000e22000020d800 */
[----:B------:R-:W-:Y:S01]  /*1a3f0*/  IMAD.MOV.U32 R41, RZ, RZ, R49 ;  /* 0x000000ffff297224 */ /* 0x000fe200078e0031 */
[----:B0-----:R0:W-:Y:S01]  /*1a400*/  STG.E.64 desc[UR36][R6.64], R4 ;  /* 0x0000000406007986 */ /* 0x0011e2000c101b24 */
[----:B------:R-:W-:Y:S05]  /*1a410*/  BRA `(.L_x_19206) ;  /* 0x00000000000c7947 */ /* 0x000fea0003800000 */
.L_x_19237:
[----:B------:R-:W0:Y:S01]  /*1a420*/  F2I.FTZ.U32.TRUNC.NTZ R3, R4 ;  /* 0x0000000400037305 */ /* 0x000e22000021f000 */
[----:B------:R-:W-:Y:S01]  /*1a430*/  IMAD.MOV.U32 R41, RZ, RZ, R49 ;  /* 0x000000ffff297224 */ /* 0x000fe200078e0031 */
[----:B0-----:R0:W-:Y:S06]  /*1a440*/  STG.E desc[UR36][R6.64], R3 ;  /* 0x0000000306007986 */ /* 0x0011ec000c101924 */
.L_x_19206:
[----:B------:R-:W-:Y:S05]  /*1a450*/  BSYNC B6 ;  /* 0x0000000000067941 */ /* 0x000fea0003800000 */
.L_x_19205:
[----:B------:R-:W-:Y:S01]  /*1a460*/  ISETP.GE.AND P0, PT, R41, R38, PT ;  /* 0x000000262900720c */ /* 0x000fe20003f06270 */
[----:B------:R-:W-:-:S12]  /*1a470*/  BSSY B6, `(.L_x_19240) ;  /* 0x00001d8000067945 */ /* 0x000fd80003800000 */
[----:B------:R-:W-:Y:S05]  /*1a480*/  @P0 BRA `(.L_x_19241) ;  /* 0x0000001c00580947 */ /* 0x000fea0003800000 */
[----:B0-2---:R-:W0:Y:S01]  /*1a490*/  LDC.64 R4, c[0x0][0x228] ;  /* 0x00008a00ff047b82 */ /* 0x005e220000000a00 */
[----:B------:R-:W-:Y:S01]  /*1a4a0*/  IMAD R0, R2, 0x200, R41 ;  /* 0x0000020002007824 */ /* 0x000fe200078e0229 */
[----:B-1----:R-:W-:Y:S01]  /*1a4b0*/  PRMT R6, R40, 0x9910, RZ ;  /* 0x0000991028067816 */ /* 0x002fe200000000ff */
        /* <DEDUP_REMOVED lines=15> */
[----:B---3-5:R-:W0:Y:S02]  /*1a5b0*/  F2I.FTZ.TRUNC.NTZ R3, R16 ;  /* 0x0000001000037305 */ /* 0x028e24000021f100 */
[----:B0-----:R0:W-:Y:S01]  /*1a5c0*/  STG.E.U8 desc[UR36][R4.64], R3 ;  /* 0x0000000304007986 */ /* 0x0011e2000c101124 */
[----:B------:R-:W-:Y:S05]  /*1a5d0*/  BRA `(.L_x_19247) ;  /* 0x0000000c00507947 */ /* 0x000fea0003800000 */
.L_x_19245:
[----:B---3-5:R-:W0:Y:S02]  /*1a5e0*/  F2I.S64.TRUNC R16, R16 ;  /* 0x0000001000107311 */ /* 0x028e24000020d900 */
[----:B0-----:R-:W-:-:S05]  /*1a5f0*/  IMAD.MOV.U32 R3, RZ, RZ, R16 ;  /* 0x000000ffff037224 */ /* 0x001fca00078e0010 */
[----:B------:R0:W-:Y:S01]  /*1a600*/  STG.E.U8 desc[UR36][R4.64], R3 ;  /* 0x0000000304007986 */ /* 0x0001e2000c101124 */
[----:B------:R-:W-:Y:S05]  /*1a610*/  BRA `(.L_x_19247) ;  /* 0x0000000c00407947 */ /* 0x000fea0003800000 */
.L_x_19244:
[----:B------:R-:W-:-:S13]  /*1a620*/  ISETP.NE.AND P0, PT, R0, 0x2, PT ;  /* 0x000000020000780c */ /* 0x000fda0003f05270 */
[----:B------:R-:W-:Y:S05]  /*1a630*/  @!P0 BRA `(.L_x_19248) ;  /* 0x0000000000288947 */ /* 0x000fea0003800000 */
[----:B------:R-:W-:-:S13]  /*1a640*/  ISETP.NE.AND P0, PT, R0, 0x3, PT ;  /* 0x000000030000780c */ /* 0x000fda0003f05270 */
[----:B------:R-:W-:Y:S05]  /*1a650*/  @!P0 BRA `(.L_x_19249) ;  /* 0x0000000000148947 */ /* 0x000fea0003800000 */
[----:B------:R-:W-:-:S13]  /*1a660*/  ISETP.NE.AND P0, PT, R0, 0x4, PT ;  /* 0x000000040000780c */ /* 0x000fda0003f05270 */
[----:B------:R-:W-:Y:S05]  /*1a670*/  @P0 BRA `(.L_x_19246) ;  /* 0x0000000800d00947 */ /* 0x000fea0003800000 */
[----:B---3-5:R-:W0:Y:S02]  /*1a680*/  F2I.S64.TRUNC R16, R16 ;  /* 0x0000001000107311 */ /* 0x028e24000020d900 */
[----:B0-----:R0:W-:Y:S01]  /*1a690*/  STG.E.64 desc[UR36][R4.64], R16 ;  /* 0x0000001004007986 */ /* 0x0011e2000c101b24 */
[----:B------:R-:W-:Y:S05]  /*1a6a0*/  BRA `(.L_x_19247) ;  /* 0x0000000c001c7947 */ /* 0x000fea0003800000 */
.L_x_19249:
[----:B---3-5:R-:W0:Y:S02]  /*1a6b0*/  F2I.FTZ.TRUNC.NTZ R3, R16 ;  /* 0x0000001000037305 */ /* 0x028e24000021f100 */
[----:B0-----:R0:W-:Y:S01]  /*1a6c0*/  STG.E desc[UR36][R4.64], R3 ;  /* 0x0000000304007986 */ /* 0x0011e2000c101924 */
[----:B------:R-:W-:Y:S05]  /*1a6d0*/  BRA `(.L_x_19247) ;  /* 0x0000000c00107947 */ /* 0x000fea0003800000 */
.L_x_19248:
[----:B---3-5:R-:W0:Y:S02]  /*1a6e0*/  F2I.FTZ.TRUNC.NTZ R3, R16 ;  /* 0x0000001000037305 */ /* 0x028e24000021f100 */
[----:B0-----:R0:W-:Y:S01]  /*1a6f0*/  STG.E.U16 desc[UR36][R4.64], R3 ;  /* 0x0000000304007986 */ /* 0x0011e2000c101524 */
[----:B------:R-:W-:Y:S05]  /*1a700*/  BRA `(.L_x_19247) ;  /* 0x0000000c00047947 */ /* 0x000fea0003800000 */
.L_x_19243:
[----:B------:R-:W-:-:S13]  /*1a710*/  ISETP.GT.AND P0, PT, R0, 0x6, PT ;  /* 0x000000060000780c */ /* 0x000fda0003f04270 */
[----:B------:R-:W-:Y:S05]  /*1a720*/  @P0 BRA `(.L_x_19250) ;  /* 0x0000000000240947 */ /* 0x000fea0003800000 */
[----:B------:R-:W-:-:S13]  /*1a730*/  ISETP.NE.AND P0, PT, R0, 0x5, PT ;  /* 0x000000050000780c */ /* 0x000fda0003f05270 */
[----:B------:R-:W-:Y:S05]  /*1a740*/  @!P0 BRA `(.L_x_19251) ;  /* 0x0000000000108947 */ /* 0x000fea0003800000 */
[----:B------:R-:W-:-:S13]  /*1a750*/  ISETP.NE.AND P0, PT, R0, 0x6, PT ;  /* 0x000000060000780c */ /* 0x000fda0003f05270 */
[----:B------:R-:W-:Y:S05]  /*1a760*/  @P0 BRA `(.L_x_19246) ;  /* 0x0000000800940947 */ /* 0x000fea0003800000 */
[----:B---3-5:R0:W-:Y:S01]  /*1a770*/  STG.E desc[UR36][R4.64], R16 ;  /* 0x0000001004007986 */ /* 0x0281e2000c101924 */
[----:B------:R-:W-:Y:S05]  /*1a780*/  BRA `(.L_x_19247) ;  /* 0x0000000800e47947 */ /* 0x000fea0003800000 */
.L_x_19251:
[----:B---3-5:R-:W-:-:S05]  /*1a790*/  F2FP.F16.F32.PACK_AB R16, RZ, R16 ;  /* 0x00000010ff10723e */ /* 0x028fca00000000ff */
[----:B------:R0:W-:Y:S01]  /*1a7a0*/  STG.E.U16 desc[UR36][R4.64], R16 ;  /* 0x0000001004007986 */ /* 0x0001e2000c101524 */
[----:B------:R-:W-:Y:S05]  /*1a7b0*/  BRA `(.L_x_19247) ;  /* 0x0000000800d87947 */ /* 0x000fea0003800000 */
.L_x_19250:
[----:B------:R-:W-:-:S13]  /*1a7c0*/  ISETP.NE.AND P0, PT, R0, 0x7, PT ;  /* 0x000000070000780c */ /* 0x000fda0003f05270 */
[----:B------:R-:W-:Y:S05]  /*1a7d0*/  @!P0 BRA `(.L_x_19252) ;  /* 0x00000000002c8947 */ /* 0x000fea0003800000 */
[----:B------:R-:W-:-:S13]  /*1a7e0*/  ISETP.NE.AND P0, PT, R0, 0x8, PT ;  /* 0x000000080000780c */ /* 0x000fda0003f05270 */
[----:B------:R-:W-:Y:S05]  /*1a7f0*/  @!P0 BRA `(.L_x_19253) ;  /* 0x0000000000148947 */ /* 0x000fea0003800000 */
[----:B------:R-:W-:-:S13]  /*1a800*/  ISETP.NE.AND P0, PT, R0, 0x9, PT ;  /* 0x000000090000780c */ /* 0x000fda0003f05270 */
[----:B------:R-:W-:Y:S05]  /*1a810*/  @P0 BRA `(.L_x_19246) ;  /* 0x0000000800680947 */ /* 0x000fea0003800000 */
[----:B-----5:R-:W-:-:S05]  /*1a820*/  IMAD.MOV.U32 R17, RZ, RZ, RZ ;  /* 0x000000ffff117224 */ /* 0x020fca00078e00ff */
[----:B---3--:R0:W-:Y:S01]  /*1a830*/  STG.E.64 desc[UR36][R4.64], R16 ;  /* 0x0000001004007986 */ /* 0x0081e2000c101b24 */
[----:B------:R-:W-:Y:S05]  /*1a840*/  BRA `(.L_x_19247) ;  /* 0x0000000800b47947 */ /* 0x000fea0003800000 */
.L_x_19253:
[----:B---3-5:R-:W-:-:S04]  /*1a850*/  F2FP.F16.F32.PACK_AB R3, RZ, R16 ;  /* 0x00000010ff03723e */ /* 0x028fc800000000ff */
[----:B------:R-:W-:-:S05]  /*1a860*/  PRMT R3, R3, 0x5410, RZ ;  /* 0x0000541003037816 */ /* 0x000fca00000000ff */
[----:B------:R0:W-:Y:S01]  /*1a870*/  STG.E desc[UR36][R4.64], R3 ;  /* 0x0000000304007986 */ /* 0x0001e2000c101924 */
[----:B------:R-:W-:Y:S05]  /*1a880*/  BRA `(.L_x_19247) ;  /* 0x0000000800a47947 */ /* 0x000fea0003800000 */
.L_x_19252:
[----:B---3-5:R-:W-:-:S06]  /*1a890*/  FMUL.FTZ R6, R16, 1 ;  /* 0x3f80000010067820 */ /* 0x028fcc0000410000 */
[----:B------:R-:W0:Y:S02]  /*1a8a0*/  F2F.F64.F32 R6, R6 ;  /* 0x0000000600067310 */ /* 0x000e240000201800 */
[----:B0-----:R0:W-:Y:S01]  /*1a8b0*/  STG.E.64 desc[UR36][R4.64], R6 ;  /* 0x0000000604007986 */ /* 0x0011e2000c101b24 */
[----:B------:R-:W-:Y:S05]  /*1a8c0*/  BRA `(.L_x_19247) ;  /* 0x0000000800947947 */ /* 0x000fea0003800000 */
.L_x_19242:
        /* <DEDUP_REMOVED lines=8> */
[----:B---3-5:R-:W-:-:S04]  /*1a950*/  FSETP.NEU.FTZ.AND P0, PT, R16, RZ, PT ;  /* 0x000000ff1000720b */ /* 0x028fc80003f1d000 */
[----:B------:R-:W-:-:S05]  /*1a960*/  SEL R3, RZ, 0x1, !P0 ;  /* 0x00000001ff037807 */ /* 0x000fca0004000000 */
[----:B------:R0:W-:Y:S01]  /*1a970*/  STG.E.U8 desc[UR36][R4.64], R3 ;  /* 0x0000000304007986 */ /* 0x0001e2000c101124 */
[----:B------:R-:W-:Y:S05]  /*1a980*/  BRA `(.L_x_19247) ;  /* 0x0000000800647947 */ /* 0x000fea0003800000 */
.L_x_19256:
[----:B---3-5:R-:W-:Y:S01]  /*1a990*/  FMUL.FTZ R8, R16, 1 ;  /* 0x3f80000010087820 */ /* 0x028fe20000410000 */
[----:B------:R-:W-:-:S05]  /*1a9a0*/  CS2R R10, SRZ ;  /* 0x00000000000a7805 */ /* 0x000fca000001ff00 */
[----:B------:R-:W0:Y:S02]  /*1a9b0*/  F2F.F64.F32 R8, R8 ;  /* 0x0000000800087310 */ /* 0x000e240000201800 */
[----:B0-----:R1:W-:Y:S01]  /*1a9c0*/  STG.E.128 desc[UR36][R4.64], R8 ;  /* 0x0000000804007986 */ /* 0x0013e2000c101d24 */
[----:B------:R-:W-:Y:S05]  /*1a9d0*/  BRA `(.L_x_19247) ;  /* 0x0000000800507947 */ /* 0x000fea0003800000 */
.L_x_19255:
[----:B------:R-:W-:-:S13]  /*1a9e0*/  ISETP.NE.AND P0, PT, R0, 0xf, PT ;  /* 0x0000000f0000780c */ /* 0x000fda0003f05270 */
[----:B------:R-:W-:Y:S05]  /*1a9f0*/  @!P0 BRA `(.L_x_19257) ;  /* 0x0000000000ac8947 */ /* 0x000fea0003800000 */
[----:B------:R-:W-:-:S13]  /*1aa00*/  ISETP.NE.AND P0, PT, R0, 0x17, PT ;  /* 0x000000170000780c */ /* 0x000fda0003f05270 */
[----:B------:R-:W-:Y:S05]  /*1aa10*/  @!P0 BRA `(.L_x_19258) ;  /* 0x0000000000508947 */ /* 0x000fea0003800000 */
[----:B------:R-:W-:-:S13]  /*1aa20*/  ISETP.NE.AND P0, PT, R0, 0x18, PT ;  /* 0x000000180000780c */ /* 0x000fda0003f05270 */
[----:B------:R-:W-:Y:S05]  /*1aa30*/  @P0 BRA `(.L_x_19246) ;  /* 0x0000000400e00947 */ /* 0x000fea0003800000 */
[C---:B---3-5:R-:W-:Y:S01]  /*1aa40*/  LOP3.LUT R6, R16.reuse, 0x7fffffff, RZ, 0xc0, !PT ;  /* 0x7fffffff10067812 */ /* 0x068fe200078ec0ff */
        /* <DEDUP_REMOVED lines=13> */
.L_x_19260:
[----:B------:R-:W-:Y:S05]  /*1ab20*/  BSYNC B0 ;  /* 0x0000000000007941 */ /* 0x000fea0003800000 */
.L_x_19259:
[----:B------:R-:W-:-:S05]  /*1ab30*/  LOP3.LUT R7, R0, R7, RZ, 0xfc, !PT ;  /* 0x0000000700077212 */ /* 0x000fca00078efcff */
[----:B------:R2:W-:Y:S01]  /*1ab40*/  STG.E.U8 desc[UR36][R4.64], R7 ;  /* 0x0000000704007986 */ /* 0x0005e2000c101124 */
[----:B------:R-:W-:Y:S05]  /*1ab50*/  BRA `(.L_x_19247) ;  /* 0x0000000400f07947 */ /* 0x000fea0003800000 */
.L_x_19258:
[----:B---3-5:R-:W-:Y:S01]  /*1ab60*/  LOP3.LUT R6, R16, 0x7fffffff, RZ, 0xc0, !PT ;  /* 0x7fffffff10067812 */ /* 0x028fe200078ec0ff */
        /* <DEDUP_REMOVED lines=11> */
.L_x_19262:
[----:B------:R-:W-:Y:S01]  /*1ac20*/  IMAD.MOV.U32 R0, RZ, RZ, 0x7f ;  /* 0x0000007fff007424 */ /* 0x000fe200078e00ff */
[----:B------:R-:W-:-:S04]  /*1ac30*/  ISETP.GT.U32.AND P0, PT, R6, 0x7f800000, PT ;  /* 0x7f8000000600780c */ /* 0x000fc80003f04070 */
[----:B------:R-:W-:-:S09]  /*1ac40*/  SEL R0, R0, 0x7c, P0 ;  /* 0x0000007c00007807 */ /* 0x000fd20000000000 */
.L_x_19263:
[----:B------:R-:W-:Y:S05]  /*1ac50*/  BSYNC B0 ;  /* 0x0000000000007941 */ /* 0x000fea0003800000 */
.L_x_19261:
[----:B------:R-:W-:-:S04]  /*1ac60*/  LOP3.LUT R16, R16, 0x80000000, RZ, 0xc0, !PT ;  /* 0x8000000010107812 */ /* 0x000fc800078ec0ff */
[----:B------:R-:W-:-:S04]  /*1ac70*/  SHF.R.U32.HI R3, RZ, 0x18, R16 ;  /* 0x00000018ff037819 */ /* 0x000fc80000011610 */
[----:B------:R-:W-:-:S05]  /*1ac80*/  LOP3.LUT R3, R0, R3, RZ, 0xfc, !PT ;  /* 0x0000000300037212 */ /* 0x000fca00078efcff */
[----:B------:R3:W-:Y:S01]  /*1ac90*/  STG.E.U8 desc[UR36][R4.64], R3 ;  /* 0x0000000304007986 */ /* 0x0007e2000c101124 */
[----:B------:R-:W-:Y:S05]  /*1aca0*/  BRA `(.L_x_19247) ;  /* 0x00000004009c7947 */ /* 0x000fea0003800000 */
.L_x_19257:
[----:B---3-5:R-:W-:-:S05]  /*1acb0*/  F2FP.BF16.F32.PACK_AB R16, RZ, R16 ;  /* 0x00000010ff10723e */ /* 0x028fca00000010ff */
[----:B------:R0:W-:Y:S01]  /*1acc0*/  STG.E.U16 desc[UR36][R4.64], R16 ;  /* 0x0000001004007986 */ /* 0x0001e2000c101524 */
[----:B------:R-:W-:Y:S05]  /*1acd0*/  BRA `(.L_x_19247) ;  /* 0x0000000400907947 */ /* 0x000fea0003800000 */
.L_x_19254:
        /* <DEDUP_REMOVED lines=8> */
[----:B---3-5:R-:W0:Y:S02]  /*1ad60*/  F2I.FTZ.U32.TRUNC.NTZ R3, R16 ;  /* 0x0000001000037305 */ /* 0x028e24000021f000 */
[----:B0-----:R0:W-:Y:S01]  /*1ad70*/  STG.E.U16 desc[UR36][R4.64], R3 ;  /* 0x0000000304007986 */ /* 0x0011e2000c101524 */
[----:B------:R-:W-:Y:S05]  /*1ad80*/  BRA `(.L_x_19247) ;  /* 0x0000000400647947 */ /* 0x000fea0003800000 */
.L_x_19266:
[----:B---3-5:R-:W-:Y:S01]  /*1ad90*/  LOP3.LUT R6, R16, 0x7fffffff, RZ, 0xc0, !PT ;  /* 0x7fffffff10067812 */ /* 0x028fe200078ec0ff */
        /* <DEDUP_REMOVED lines=15> */
.L_x_19269:
[----:B------:R-:W-:-:S04]  /*1ae90*/  LOP3.LUT R16, R16, 0x80000000, RZ, 0xc0, !PT ;  /* 0x8000000010107812 */ /* 0x000fc800078ec0ff */
[----:B------:R-:W-:-:S04]  /*1aea0*/  SHF.R.U32.HI R16, RZ, 0x18, R16 ;  /* 0x00000018ff107819 */ /* 0x000fc80000011610 */
[----:B------:R-:W-:-:S04]  /*1aeb0*/  LOP3.LUT R3, R3, R16, RZ, 0xfc, !PT ;  /* 0x0000001003037212 */ /* 0x000fc800078efcff */
[----:B------:R-:W-:-:S07]  /*1aec0*/  PRMT R0, R3, 0x7610, R0 ;  /* 0x0000761003007816 */ /* 0x000fce0000000000 */
.L_x_19268:
[----:B------:R-:W-:Y:S05]  /*1aed0*/  BSYNC B0 ;  /* 0x0000000000007941 */ /* 0x000fea0003800000 */
.L_x_19267:
[----:B------:R0:W-:Y:S01]  /*1aee0*/  STG.E.U8 desc[UR36][R4.64], R0 ;  /* 0x0000000004007986 */ /* 0x0001e2000c101124 */
[----:B------:R-:W-:Y:S05]  /*1aef0*/  BRA `(.L_x_19247) ;  /* 0x0000000400087947 */ /* 0x000fea0003800000 */
.L_x_19265:
        /* <DEDUP_REMOVED lines=16> */
.L_x_19272:
[----:B------:R-:W-:-:S04]  /*1b000*/  LOP3.LUT R16, R16, 0x80000000, RZ, 0xc0, !PT ;  /* 0x8000000010107812 */ /* 0x000fc800078ec0ff */
[----:B------:R-:W-:-:S04]  /*1b010*/  SHF.R.U32.HI R16, RZ, 0x18, R16 ;  /* 0x00000018ff107819 */ /* 0x000fc80000011610 */
[----:B------:R-:W-:-:S04]  /*1b020*/  LOP3.LUT R3, R3, R16, RZ, 0xfc, !PT ;  /* 0x0000001003037212 */ /* 0x000fc800078efcff */
[----:B------:R-:W-:-:S07]  /*1b030*/  PRMT R0, R3, 0x7610, R0 ;  /* 0x0000761003007816 */ /* 0x000fce0000000000 */
.L_x_19271:
[----:B------:R-:W-:Y:S05]  /*1b040*/  BSYNC B0 ;  /* 0x0000000000007941 */ /* 0x000fea0003800000 */
.L_x_19270:
[----:B------:R0:W-:Y:S01]  /*1b050*/  STG.E.U8 desc[UR36][R4.64], R0 ;  /* 0x0000000004007986 */ /* 0x0001e2000c101124 */
[----:B------:R-:W-:Y:S05]  /*1b060*/  BRA `(.L_x_19247) ;  /* 0x0000000000ac7947 */ /* 0x000fea0003800000 */
.L_x_19264:
[----:B------:R-:W-:-:S13]  /*1b070*/  ISETP.NE.AND P0, PT, R0, 0x1c, PT ;  /* 0x0000001c0000780c */ /* 0x000fda0003f05270 */
[----:B------:R-:W-:Y:S05]  /*1b080*/  @!P0 BRA `(.L_x_19273) ;  /* 0x00000000009c8947 */ /* 0x000fea0003800000 */
[----:B------:R-:W-:-:S13]  /*1b090*/  ISETP.NE.AND P0, PT, R0, 0x1d, PT ;  /* 0x0000001d0000780c */ /* 0x000fda0003f05270 */
[----:B------:R-:W-:Y:S05]  /*1b0a0*/  @!P0 BRA `(.L_x_19274) ;  /* 0x0000000000888947 */ /* 0x000fea0003800000 */
[----:B------:R-:W-:-:S13]  /*1b0b0*/  ISETP.NE.AND P0, PT, R0, 0x2c, PT ;  /* 0x0000002c0000780c */ /* 0x000fda0003f05270 */
[----:B------:R-:W-:Y:S05]  /*1b0c0*/  @P0 BRA `(.L_x_19246) ;  /* 0x00000000003c0947 */ /* 0x000fea0003800000 */
[----:B---3-5:R-:W-:-:S04]  /*1b0d0*/  SHF.R.U32.HI R6, RZ, 0x17, R16 ;  /* 0x00000017ff067819 */ /* 0x028fc80000011610 */
        /* <DEDUP_REMOVED lines=14> */
.L_x_19246:
        /* <DEDUP_REMOVED lines=16> */
.L_x_19275:
[----:B------:R-:W-:Y:S05]  /*1b2c0*/  BRA `(.L_x_19247) ;  /* 0x0000000000147947 */ /* 0x000fea0003800000 */
.L_x_19274:
[----:B---3-5:R-:W0:Y:S02]  /*1b2d0*/  F2I.U64.TRUNC R16, R16 ;  /* 0x0000001000107311 */ /* 0x028e24000020d800 */
[----:B0-----:R0:W-:Y:S01]  /*1b2e0*/  STG.E.64 desc[UR36][R4.64], R16 ;  /* 0x0000001004007986 */ /* 0x0011e2000c101b24 */
[----:B------:R-:W-:Y:S05]  /*1b2f0*/  BRA `(.L_x_19247) ;  /* 0x0000000000087947 */ /* 0x000fea0003800000 */
.L_x_19273:
[----:B---3-5:R-:W0:Y:S02]  /*1b300*/  F2I.FTZ.U32.TRUNC.NTZ R3, R16 ;  /* 0x0000001000037305 */ /* 0x028e24000021f000 */
[----:B0-----:R0:W-:Y:S02]  /*1b310*/  STG.E desc[UR36][R4.64], R3 ;  /* 0x0000000304007986 */ /* 0x0011e4000c101924 */
.L_x_19247:
        /* <DEDUP_REMOVED lines=24> */
.L_x_19279:
[----:B------:R-:W0:Y:S02]  /*1b4a0*/  F2I.S64.TRUNC R18, R18 ;  /* 0x0000001200127311 */ /* 0x000e24000020d900 */
[----:B0-----:R-:W-:-:S05]  /*1b4b0*/  IMAD.MOV.U32 R3, RZ, RZ, R18 ;  /* 0x000000ffff037224 */ /* 0x001fca00078e0012 */
[----:B------:R1:W-:Y:S01]  /*1b4c0*/  STG.E.U8 desc[UR36][R4.64], R3 ;  /* 0x0000000304007986 */ /* 0x0003e2000c101124 */
[----:B------:R-:W-:Y:S05]  /*1b4d0*/  BRA `(.L_x_19281) ;  /* 0x0000000c00407947 */ /* 0x000fea0003800000 */
.L_x_19278:
        /* <DEDUP_REMOVED lines=9> */
.L_x_19283:
[----:B------:R-:W0:Y:S02]  /*1b570*/  F2I.FTZ.TRUNC.NTZ R3, R18 ;  /* 0x0000001200037305 */ /* 0x000e24000021f100 */
[----:B0-----:R3:W-:Y:S01]  /*1b580*/  STG.E desc[UR36][R4.64], R3 ;  /* 0x0000000304007986 */ /* 0x0017e2000c101924 */
[----:B------:R-:W-:Y:S05]  /*1b590*/  BRA `(.L_x_19281) ;  /* 0x0000000c00107947 */ /* 0x000fea0003800000 */
.L_x_19282:
[----:B------:R-:W0:Y:S02]  /*1b5a0*/  F2I.FTZ.TRUNC.NTZ R3, R18 ;  /* 0x0000001200037305 */ /* 0x000e24000021f100 */
[----:B0-----:R0:W-:Y:S01]  /*1b5b0*/  STG.E.U16 desc[UR36][R4.64], R3 ;  /* 0x0000000304007986 */ /* 0x0011e2000c101524 */
[----:B------:R-:W-:Y:S05]  /*1b5c0*/  BRA `(.L_x_19281) ;  /* 0x0000000c00047947 */ /* 0x000fea0003800000 */
.L_x_19277:
        /* <DEDUP_REMOVED lines=8> */
.L_x_19285:
[----:B------:R-:W-:-:S05]  /*1b650*/  F2FP.F16.F32.PACK_AB R18, RZ, R18 ;  /* 0x00000012ff12723e */ /* 0x000fca00000000ff */
[----:B------:R0:W-:Y:S01]  /*1b660*/  STG.E.U16 desc[UR36][R4.64], R18 ;  /* 0x0000001204007986 */ /* 0x0001e2000c101524 */
[----:B------:R-:W-:Y:S05]  /*1b670*/  BRA `(.L_x_19281) ;  /* 0x0000000800d87947 */ /* 0x000fea0003800000 */
.L_x_19284:
        /* <DEDUP_REMOVED lines=9> */
.L_x_19287:
[----:B------:R-:W-:-:S04]  /*1b710*/  F2FP.F16.F32.PACK_AB R3, RZ, R18 ;  /* 0x00000012ff03723e */ /* 0x000fc800000000ff */
[----:B------:R-:W-:-:S05]  /*1b720*/  PRMT R3, R3, 0x5410, RZ ;  /* 0x0000541003037816 */ /* 0x000fca00000000ff */
[----:B------:R0:W-:Y:S01]  /*1b730*/  STG.E desc[UR36][R4.64], R3 ;  /* 0x0000000304007986 */ /* 0x0001e2000c101924 */
[----:B------:R-:W-:Y:S05]  /*1b740*/  BRA `(.L_x_19281) ;  /* 0x0000000800a47947 */ /* 0x000fea0003800000 */
.L_x_19286:
[----:B------:R-:W-:-:S06]  /*1b750*/  FMUL.FTZ R6, R18, 1 ;  /* 0x3f80000012067820 */ /* 0x000fcc0000410000 */
[----:B------:R-:W0:Y:S02]  /*1b760*/  F2F.F64.F32 R6, R6 ;  /* 0x0000000600067310 */ /* 0x000e240000201800 */
[----:B0-----:R0:W-:Y:S01]  /*1b770*/  STG.E.64 desc[UR36][R4.64], R6 ;  /* 0x0000000604007986 */ /* 0x0011e2000c101b24 */
[----:B------:R-:W-:Y:S05]  /*1b780*/  BRA `(.L_x_19281) ;  /* 0x0000000800947947 */ /* 0x000fea0003800000 */
.L_x_19276:
        /* <DEDUP_REMOVED lines=12> */
.L_x_19290:
[----:B------:R-:W-:Y:S01]  /*1b850*/  FMUL.FTZ R8, R18, 1 ;  /* 0x3f80000012087820 */ /* 0x000fe20000410000 */
[----:B------:R-:W-:-:S05]  /*1b860*/  CS2R R10, SRZ ;  /* 0x00000000000a7805 */ /* 0x000fca000001ff00 */
[----:B------:R-:W0:Y:S02]  /*1b870*/  F2F.F64.F32 R8, R8 ;  /* 0x0000000800087310 */ /* 0x000e240000201800 */
[----:B0-----:R0:W-:Y:S01]  /*1b880*/  STG.E.128 desc[UR36][R4.64], R8 ;  /* 0x0000000804007986 */ /* 0x0011e2000c101d24 */
[----:B------:R-:W-:Y:S05]  /*1b890*/  BRA `(.L_x_19281) ;  /* 0x0000000800507947 */ /* 0x000fea0003800000 */
.L_x_19289:
        /* <DEDUP_REMOVED lines=20> */
.L_x_19294:
[----:B------:R-:W-:Y:S05]  /*1b9e0*/  BSYNC B0 ;  /* 0x0000000000007941 */ /* 0x000fea0003800000 */
.L_x_19293:
[----:B------:R-:W-:-:S05]  /*1b9f0*/  LOP3.LUT R7, R0, R7, RZ, 0xfc, !PT ;  /* 0x0000000700077212 */ /* 0x000fca00078efcff */
[----:B------:R0:W-:Y:S01]  /*1ba00*/  STG.E.U8 desc[UR36][R4.64], R7 ;  /* 0x0000000704007986 */ /* 0x0001e2000c101124 */
[----:B------:R-:W-:Y:S05]  /*1ba10*/  BRA `(.L_x_19281) ;  /* 0x0000000400f07947 */ /* 0x000fea0003800000 */
.L_x_19292:
        /* <DEDUP_REMOVED lines=12> */
.L_x_19296:
[----:B------:R-:W-:Y:S01]  /*1bae0*/  IMAD.MOV.U32 R0, RZ, RZ, 0x7f ;  /* 0x0000007fff007424 */ /* 0x000fe200078e00ff */
[----:B------:R-:W-:-:S04]  /*1baf0*/  ISETP.GT.U32.AND P0, PT, R6, 0x7f800000, PT ;  /* 0x7f8000000600780c */ /* 0x000fc80003f04070 */
[----:B------:R-:W-:-:S09]  /*1bb00*/  SEL R0, R0, 0x7c, P0 ;  /* 0x0000007c00007807 */ /* 0x000fd20000000000 */
.L_x_19297:
[----:B------:R-:W-:Y:S05]  /*1bb10*/  BSYNC B0 ;  /* 0x0000000000007941 */ /* 0x000fea0003800000 */
.L_x_19295:
[----:B------:R-:W-:-:S04]  /*1bb20*/  LOP3.LUT R18, R18, 0x80000000, RZ, 0xc0, !PT ;  /* 0x8000000012127812 */ /* 0x000fc800078ec0ff */
[----:B------:R-:W-:-:S04]  /*1bb30*/  SHF.R.U32.HI R3, RZ, 0x18, R18 ;  /* 0x00000018ff037819 */ /* 0x000fc80000011612 */
[----:B------:R-:W-:-:S05]  /*1bb40*/  LOP3.LUT R3, R0, R3, RZ, 0xfc, !PT ;  /* 0x0000000300037212 */ /* 0x000fca00078efcff */
[----:B------:R0:W-:Y:S01]  /*1bb50*/  STG.E.U8 desc[UR36][R4.64], R3 ;  /* 0x0000000304007986 */ /* 0x0001e2000c101124 */
[----:B------:R-:W-:Y:S05]  /*1bb60*/  BRA `(.L_x_19281) ;  /* 0x00000004009c7947 */ /* 0x000fea0003800000 */
.L_x_19291:
[----:B------:R-:W-:-:S05]  /*1bb70*/  F2FP.BF16.F32.PACK_AB R18, RZ, R18 ;  /* 0x00000012ff12723e */ /* 0x000fca00000010ff */
[----:B------:R0:W-:Y:S01]  /*1bb80*/  STG.E.U16 desc[UR36][R4.64], R18 ;  /* 0x0000001204007986 */ /* 0x0001e2000c101524 */
[----:B------:R-:W-:Y:S05]  /*1bb90*/  BRA `(.L_x_19281) ;  /* 0x0000000400907947 */ /* 0x000fea0003800000 */
.L_x_19288:
        /* <DEDUP_REMOVED lines=11> */
.L_x_19300:
        /* <DEDUP_REMOVED lines=16> */
.L_x_19303:
[----:B------:R-:W-:-:S04]  /*1bd50*/  LOP3.LUT R18, R18, 0x80000000, RZ, 0xc0, !PT ;  /* 0x8000000012127812 */ /* 0x000fc800078ec0ff */
[----:B------:R-:W-:-:S04]  /*1bd60*/  SHF.R.U32.HI R18, RZ, 0x18, R18 ;  /* 0x00000018ff127819 */ /* 0x000fc80000011612 */
[----:B------:R-:W-:-:S04]  /*1bd70*/  LOP3.LUT R3, R3, R18, RZ, 0xfc, !PT ;  /* 0x0000001203037212 */ /* 0x000fc800078efcff */
[----:B------:R-:W-:-:S07]  /*1bd80*/  PRMT R0, R3, 0x7610, R0 ;  /* 0x0000761003007816 */ /* 0x000fce0000000000 */
.L_x_19302:
[----:B------:R-:W-:Y:S05]  /*1bd90*/  BSYNC B0 ;  /* 0x0000000000007941 */ /* 0x000fea0003800000 */
.L_x_19301:
[----:B------:R0:W-:Y:S01]  /*1bda0*/  STG.E.U8 desc[UR36][R4.64], R0 ;  /* 0x0000000004007986 */ /* 0x0001e2000c101124 */
[----:B------:R-:W-:Y:S05]  /*1bdb0*/  BRA `(.L_x_19281) ;  /* 0x0000000400087947 */ /* 0x000fea0003800000 */
.L_x_19299:
        /* <DEDUP_REMOVED lines=16> */
.L_x_19306:
[----:B------:R-:W-:-:S04]  /*1bec0*/  LOP3.LUT R18, R18, 0x80000000, RZ, 0xc0, !PT ;  /* 0x8000000012127812 */ /* 0x000fc800078ec0ff */
[----:B------:R-:W-:-:S04]  /*1bed0*/  SHF.R.U32.HI R18, RZ, 0x18, R18 ;  /* 0x00000018ff127819 */ /* 0x000fc80000011612 */
[----:B------:R-:W-:-:S04]  /*1bee0*/  LOP3.LUT R3, R3, R18, RZ, 0xfc, !PT ;  /* 0x0000001203037212 */ /* 0x000fc800078efcff */
[----:B------:R-:W-:-:S07]  /*1bef0*/  PRMT R0, R3, 0x7610, R0 ;  /* 0x0000761003007816 */ /* 0x000fce0000000000 */
.L_x_19305:
[----:B------:R-:W-:Y:S05]  /*1bf00*/  BSYNC B0 ;  /* 0x0000000000007941 */ /* 0x000fea0003800000 */
.L_x_19304:
[----:B------:R0:W-:Y:S01]  /*1bf10*/  STG.E.U8 desc[UR36][R4.64], R0 ;  /* 0x0000000004007986 */ /* 0x0001e2000c101124 */
[----:B------:R-:W-:Y:S05]  /*1bf20*/  BRA `(.L_x_19281) ;  /* 0x0000000000ac7947 */ /* 0x000fea0003800000 */
.L_x_19298:
        /* <DEDUP_REMOVED lines=21> */
.L_x_19280:
        /* <DEDUP_REMOVED lines=16> */
.L_x_19309:
[----:B------:R-:W-:Y:S05]  /*1c180*/  BRA `(.L_x_19281) ;  /* 0x0000000000147947 */ /* 0x000fea0003800000 */
.L_x_19308:
[----:B------:R-:W0:Y:S02]  /*1c190*/  F2I.U64.TRUNC R18, R18 ;  /* 0x0000001200127311 */ /* 0x000e24000020d800 */
[----:B0-----:R0:W-:Y:S01]  /*1c1a0*/  STG.E.64 desc[UR36][R4.64], R18 ;  /* 0x0000001204007986 */ /* 0x0011e2000c101b24 */
[----:B------:R-:W-:Y:S05]  /*1c1b0*/  BRA `(.L_x_19281) ;  /* 0x0000000000087947 */ /* 0x000fea0003800000 */
.L_x_19307:
[----:B------:R-:W0:Y:S02]  /*1c1c0*/  F2I.FTZ.U32.TRUNC.NTZ R3, R18 ;  /* 0x0000001200037305 */ /* 0x000e24000021f000 */
[----:B0-----:R0:W-:Y:S02]  /*1c1d0*/  STG.E desc[UR36][R4.64], R3 ;  /* 0x0000000304007986 */ /* 0x0011e4000c101924 */
.L_x_19281:
[----:B------:R-:W-:-:S07]  /*1c1e0*/  VIADD R41, R41, 0x80 ;  /* 0x0000008029297836 */ /* 0x000fce0000000000 */
.L_x_19241:
[----:B------:R-:W-:Y:S05]  /*1c1f0*/  BSYNC B6 ;  /* 0x0000000000067941 */ /* 0x000fea0003800000 */
.L_x_19240:
[----:B------:R-:W-:-:S13]  /*1c200*/  ISETP.GE.AND P0, PT, R41, R38, PT ;  /* 0x000000262900720c */ /* 0x000fda0003f06270 */
[----:B------:R-:W-:Y:S05]  /*1c210*/  @P0 EXIT ;  /* 0x000000000000094d */ /* 0x000fea0003800000 */
[----:B0123--:R-:W0:Y:S01]  /*1c220*/  LDC.64 R4, c[0x0][0x228] ;  /* 0x00008a00ff047b82 */ /* 0x00fe220000000a00 */
        /* <DEDUP_REMOVED lines=16> */
[----:B----45:R-:W0:Y:S02]  /*1c330*/  F2I.FTZ.TRUNC.NTZ R5, R22 ;  /* 0x0000001600057305 */ /* 0x030e24000021f100 */
[----:B0-----:R-:W-:Y:S01]  /*1c340*/  STG.E.U8 desc[UR36][R2.64], R5 ;  /* 0x0000000502007986 */ /* 0x001fe2000c101124 */
[----:B------:R-:W-:Y:S05]  /*1c350*/  EXIT ;  /* 0x000000000000794d */ /* 0x000fea0003800000 */
.L_x_19313:
[----:B----45:R-:W0:Y:S02]  /*1c360*/  F2I.S64.TRUNC R22, R22 ;  /* 0x0000001600167311 */ /* 0x030e24000020d900 */
[----:B0-----:R-:W-:-:S05]  /*1c370*/  IMAD.MOV.U32 R5, RZ, RZ, R22 ;  /* 0x000000ffff057224 */ /* 0x001fca00078e0016 */
[----:B------:R-:W-:Y:S01]  /*1c380*/  STG.E.U8 desc[UR36][R2.64], R5 ;  /* 0x0000000502007986 */ /* 0x000fe2000c101124 */
[----:B------:R-:W-:Y:S05]  /*1c390*/  EXIT ;  /* 0x000000000000794d */ /* 0x000fea0003800000 */
.L_x_19312:
[----:B------:R-:W-:-:S13]  /*1c3a0*/  ISETP.NE.AND P0, PT, R0, 0x2, PT ;  /* 0x000000020000780c */ /* 0x000fda0003f05270 */
[----:B------:R-:W-:Y:S05]  /*1c3b0*/  @!P0 BRA `(.L_x_19315) ;  /* 0x0000000000288947 */ /* 0x000fea0003800000 */
[----:B------:R-:W-:-:S13]  /*1c3c0*/  ISETP.NE.AND P0, PT, R0, 0x3, PT ;  /* 0x000000030000780c */ /* 0x000fda0003f05270 */
[----:B------:R-:W-:Y:S05]  /*1c3d0*/  @!P0 BRA `(.L_x_19316) ;  /* 0x0000000000148947 */ /* 0x000fea0003800000 */
[----:B------:R-:W-:-:S13]  /*1c3e0*/  ISETP.NE.AND P0, PT, R0, 0x4, PT ;  /* 0x000000040000780c */ /* 0x000fda0003f05270 */
[----:B------:R-:W-:Y:S05]  /*1c3f0*/  @P0 BRA `(.L_x_19314) ;  /* 0x0000000800d00947 */ /* 0x000fea0003800000 */
[----:B----45:R-:W0:Y:S02]  /*1c400*/  F2I.S64.TRUNC R22, R22 ;  /* 0x0000001600167311 */ /* 0x030e24000020d900 */
[----:B0-----:R-:W-:Y:S01]  /*1c410*/  STG.E.64 desc[UR36][R2.64], R22 ;  /* 0x0000001602007986 */ /* 0x001fe2000c101b24 */
[----:B------:R-:W-:Y:S05]  /*1c420*/  EXIT ;  /* 0x000000000000794d */ /* 0x000fea0003800000 */
.L_x_19316:
[----:B----45:R-:W0:Y:S02]  /*1c430*/  F2I.FTZ.TRUNC.NTZ R5, R22 ;  /* 0x0000001600057305 */ /* 0x030e24000021f100 */
[----:B0-----:R-:W-:Y:S01]  /*1c440*/  STG.E desc[UR36][R2.64], R5 ;  /* 0x0000000502007986 */ /* 0x001fe2000c101924 */
[----:B------:R-:W-:Y:S05]  /*1c450*/  EXIT ;  /* 0x000000000000794d */ /* 0x000fea0003800000 */
.L_x_19315:
[----:B----45:R-:W0:Y:S02]  /*1c460*/  F2I.FTZ.TRUNC.NTZ R5, R22 ;  /* 0x0000001600057305 */ /* 0x030e24000021f100 */
[----:B0-----:R-:W-:Y:S01]  /*1c470*/  STG.E.U16 desc[UR36][R2.64], R5 ;  /* 0x0000000502007986 */ /* 0x001fe2000c101524 */
[----:B------:R-:W-:Y:S05]  /*1c480*/  EXIT ;  /* 0x000000000000794d */ /* 0x000fea0003800000 */
.L_x_19311:
[----:B------:R-:W-:-:S13]  /*1c490*/  ISETP.GT.AND P0, PT, R0, 0x6, PT ;  /* 0x000000060000780c */ /* 0x000fda0003f04270 */
[----:B------:R-:W-:Y:S05]  /*1c4a0*/  @P0 BRA `(.L_x_19317) ;  /* 0x0000000000240947 */ /* 0x000fea0003800000 */
[----:B------:R-:W-:-:S13]  /*1c4b0*/  ISETP.NE.AND P0, PT, R0, 0x5, PT ;  /* 0x000000050000780c */ /* 0x000fda0003f05270 */
[----:B------:R-:W-:Y:S05]  /*1c4c0*/  @!P0 BRA `(.L_x_19318) ;  /* 0x0000000000108947 */ /* 0x000fea0003800000 */
[----:B------:R-:W-:-:S13]  /*1c4d0*/  ISETP.NE.AND P0, PT, R0, 0x6, PT ;  /* 0x000000060000780c */ /* 0x000fda0003f05270 */
[----:B------:R-:W-:Y:S05]  /*1c4e0*/  @P0 BRA `(.L_x_19314) ;  /* 0x0000000800940947 */ /* 0x000fea0003800000 */
[----:B----45:R-:W-:Y:S01]  /*1c4f0*/  STG.E desc[UR36][R2.64], R22 ;  /* 0x0000001602007986 */ /* 0x030fe2000c101924 */
[----:B------:R-:W-:Y:S05]  /*1c500*/  EXIT ;  /* 0x000000000000794d */ /* 0x000fea0003800000 */
.L_x_19318:
[----:B----45:R-:W-:-:S05]  /*1c510*/  F2FP.F16.F32.PACK_AB R22, RZ, R22 ;  /* 0x00000016ff16723e */ /* 0x030fca00000000ff */
[----:B------:R-:W-:Y:S01]  /*1c520*/  STG.E.U16 desc[UR36][R2.64], R22 ;  /* 0x0000001602007986 */ /* 0x000fe2000c101524 */
[----:B------:R-:W-:Y:S05]  /*1c530*/  EXIT ;  /* 0x000000000000794d */ /* 0x000fea0003800000 */
.L_x_19317:
[----:B------:R-:W-:-:S13]  /*1c540*/  ISETP.NE.AND P0, PT, R0, 0x7, PT ;  /* 0x000000070000780c */ /* 0x000fda0003f05270 */
[----:B------:R-:W-:Y:S05]  /*1c550*/  @!P0 BRA `(.L_x_19319) ;  /* 0x00000000002c8947 */ /* 0x000fea0003800000 */
[----:B------:R-:W-:-:S13]  /*1c560*/  ISETP.NE.AND P0, PT, R0, 0x8, PT ;  /* 0x000000080000780c */ /* 0x000fda0003f05270 */
[----:B------:R-:W-:Y:S05]  /*1c570*/  @!P0 BRA `(.L_x_19320) ;  /* 0x0000000000148947 */ /* 0x000fea0003800000 */
[----:B------:R-:W-:-:S13]  /*1c580*/  ISETP.NE.AND P0, PT, R0, 0x9, PT ;  /* 0x000000090000780c */ /* 0x000fda0003f05270 */
[----:B------:R-:W-:Y:S05]  /*1c590*/  @P0 BRA `(.L_x_19314) ;  /* 0x0000000800680947 */ /* 0x000fea0003800000 */
[----:B-----5:R-:W-:-:S05]  /*1c5a0*/  IMAD.MOV.U32 R23, RZ, RZ, RZ ;  /* 0x000000ffff177224 */ /* 0x020fca00078e00ff */
[----:B----4-:R-:W-:Y:S01]  /*1c5b0*/  STG.E.64 desc[UR36][R2.64], R22 ;  /* 0x0000001602007986 */ /* 0x010fe2000c101b24 */
[----:B------:R-:W-:Y:S05]  /*1c5c0*/  EXIT ;  /* 0x000000000000794d */ /* 0x000fea0003800000 */
.L_x_19320:
[----:B----45:R-:W-:-:S04]  /*1c5d0*/  F2FP.F16.F32.PACK_AB R5, RZ, R22 ;  /* 0x00000016ff05723e */ /* 0x030fc800000000ff */
[----:B------:R-:W-:-:S05]  /*1c5e0*/  PRMT R5, R5, 0x5410, RZ ;  /* 0x0000541005057816 */ /* 0x000fca00000000ff */
[----:B------:R-:W-:Y:S01]  /*1c5f0*/  STG.E desc[UR36][R2.64], R5 ;  /* 0x0000000502007986 */ /* 0x000fe2000c101924 */
[----:B------:R-:W-:Y:S05]  /*1c600*/  EXIT ;  /* 0x000000000000794d */ /* 0x000fea0003800000 */
.L_x_19319:
[----:B----45:R-:W-:-:S06]  /*1c610*/  FMUL.FTZ R4, R22, 1 ;  /* 0x3f80000016047820 */ /* 0x030fcc0000410000 */
[----:B------:R-:W0:Y:S02]  /*1c620*/  F2F.F64.F32 R4, R4 ;  /* 0x0000000400047310 */ /* 0x000e240000201800 */
[----:B0-----:R-:W-:Y:S01]  /*1c630*/  STG.E.64 desc[UR36][R2.64], R4 ;  /* 0x0000000402007986 */ /* 0x001fe2000c101b24 */
[----:B------:R-:W-:Y:S05]  /*1c640*/  EXIT ;  /* 0x000000000000794d */ /* 0x000fea0003800000 */
.L_x_19310:
        /* <DEDUP_REMOVED lines=8> */
[----:B----45:R-:W-:-:S04]  /*1c6d0*/  FSETP.NEU.FTZ.AND P0, PT, R22, RZ, PT ;  /* 0x000000ff1600720b */ /* 0x030fc80003f1d000 */
[----:B------:R-:W-:-:S05]  /*1c6e0*/  SEL R5, RZ, 0x1, !P0 ;  /* 0x00000001ff057807 */ /* 0x000fca0004000000 */
[----:B------:R-:W-:Y:S01]  /*1c6f0*/  STG.E.U8 desc[UR36][R2.64], R5 ;  /* 0x0000000502007986 */ /* 0x000fe2000c101124 */
[----:B------:R-:W-:Y:S05]  /*1c700*/  EXIT ;  /* 0x000000000000794d */ /* 0x000fea0003800000 */
.L_x_19323:
[----:B----45:R-:W-:Y:S01]  /*1c710*/  FMUL.FTZ R4, R22, 1 ;  /* 0x3f80000016047820 */ /* 0x030fe20000410000 */
[----:B------:R-:W-:-:S05]  /*1c720*/  CS2R R6, SRZ ;  /* 0x0000000000067805 */ /* 0x000fca000001ff00 */
[----:B------:R-:W0:Y:S02]  /*1c730*/  F2F.F64.F32 R4, R4 ;  /* 0x0000000400047310 */ /* 0x000e240000201800 */
[----:B0-----:R-:W-:Y:S01]  /*1c740*/  STG.E.128 desc[UR36][R2.64], R4 ;  /* 0x0000000402007986 */ /* 0x001fe2000c101d24 */
[----:B------:R-:W-:Y:S05]  /*1c750*/  EXIT ;  /* 0x000000000000794d */ /* 0x000fea0003800000 */
.L_x_19322:
[----:B------:R-:W-:-:S13]  /*1c760*/  ISETP.NE.AND P0, PT, R0, 0xf, PT ;  /* 0x0000000f0000780c */ /* 0x000fda0003f05270 */
[----:B------:R-:W-:Y:S05]  /*1c770*/  @!P0 BRA `(.L_x_19324) ;  /* 0x0000000000ac8947 */ /* 0x000fea0003800000 */
[----:B------:R-:W-:-:S13]  /*1c780*/  ISETP.NE.AND P0, PT, R0, 0x17, PT ;  /* 0x000000170000780c */ /* 0x000fda0003f05270 */
[----:B------:R-:W-:Y:S05]  /*1c790*/  @!P0 BRA `(.L_x_19325) ;  /* 0x0000000000508947 */ /* 0x000fea0003800000 */
[----:B------:R-:W-:-:S13]  /*1c7a0*/  ISETP.NE.AND P0, PT, R0, 0x18, PT ;  /* 0x000000180000780c */ /* 0x000fda0003f05270 */
[----:B------:R-:W-:Y:S05]  /*1c7b0*/  @P0 BRA `(.L_x_19314) ;  /* 0x0000000400e00947 */ /* 0x000fea0003800000 */
[C---:B----45:R-:W-:Y:S01]  /*1c7c0*/  LOP3.LUT R4, R22.reuse, 0x7fffffff, RZ, 0xc0, !PT ;  /* 0x7fffffff16047812 */ /* 0x070fe200078ec0ff */
        /* <DEDUP_REMOVED lines=13> */
.L_x_19327:
[----:B------:R-:W-:Y:S05]  /*1c8a0*/  BSYNC B0 ;  /* 0x0000000000007941 */ /* 0x000fea0003800000 */
.L_x_19326:
[----:B------:R-:W-:-:S05]  /*1c8b0*/  LOP3.LUT R7, R0, R7, RZ, 0xfc, !PT ;  /* 0x0000000700077212 */ /* 0x000fca00078efcff */
[----:B------:R-:W-:Y:S01]  /*1c8c0*/  STG.E.U8 desc[UR36][R2.64], R7 ;  /* 0x0000000702007986 */ /* 0x000fe2000c101124 */
[----:B------:R-:W-:Y:S05]  /*1c8d0*/  EXIT ;  /* 0x000000000000794d */ /* 0x000fea0003800000 */
.L_x_19325:
[----:B----45:R-:W-:Y:S01]  /*1c8e0*/  LOP3.LUT R4, R22, 0x7fffffff, RZ, 0xc0, !PT ;  /* 0x7fffffff16047812 */ /* 0x030fe200078ec0ff */
        /* <DEDUP_REMOVED lines=11> */
.L_x_19329:
[----:B------:R-:W-:Y:S01]  /*1c9a0*/  IMAD.MOV.U32 R0, RZ, RZ, 0x7f ;  /* 0x0000007fff007424 */ /* 0x000fe200078e00ff */
[----:B------:R-:W-:-:S04]  /*1c9b0*/  ISETP.GT.U32.AND P0, PT, R4, 0x7f800000, PT ;  /* 0x7f8000000400780c */ /* 0x000fc80003f04070 */
[----:B------:R-:W-:-:S09]  /*1c9c0*/  SEL R0, R0, 0x7c, P0 ;  /* 0x0000007c00007807 */ /* 0x000fd20000000000 */
.L_x_19330:
[----:B------:R-:W-:Y:S05]  /*1c9d0*/  BSYNC B0 ;  /* 0x0000000000007941 */ /* 0x000fea0003800000 */
.L_x_19328:
[----:B------:R-:W-:-:S04]  /*1c9e0*/  LOP3.LUT R22, R22, 0x80000000, RZ, 0xc0, !PT ;  /* 0x8000000016167812 */ /* 0x000fc800078ec0ff */
[----:B------:R-:W-:-:S04]  /*1c9f0*/  SHF.R.U32.HI R5, RZ, 0x18, R22 ;  /* 0x00000018ff057819 */ /* 0x000fc80000011616 */
[----:B------:R-:W-:-:S05]  /*1ca00*/  LOP3.LUT R5, R0, R5, RZ, 0xfc, !PT ;  /* 0x0000000500057212 */ /* 0x000fca00078efcff */
[----:B------:R-:W-:Y:S01]  /*1ca10*/  STG.E.U8 desc[UR36][R2.64], R5 ;  /* 0x0000000502007986 */ /* 0x000fe2000c101124 */
[----:B------:R-:W-:Y:S05]  /*1ca20*/  EXIT ;  /* 0x000000000000794d */ /* 0x000fea0003800000 */
.L_x_19324:
[----:B----45:R-:W-:-:S05]  /*1ca30*/  F2FP.BF16.F32.PACK_AB R22, RZ, R22 ;  /* 0x00000016ff16723e */ /* 0x030fca00000010ff */
[----:B------:R-:W-:Y:S01]  /*1ca40*/  STG.E.U16 desc[UR36][R2.64], R22 ;  /* 0x0000001602007986 */ /* 0x000fe2000c101524 */
[----:B------:R-:W-:Y:S05]  /*1ca50*/  EXIT ;  /* 0x000000000000794d */ /* 0x000fea0003800000 */
.L_x_19321:
        /* <DEDUP_REMOVED lines=8> */
[----:B----45:R-:W0:Y:S02]  /*1cae0*/  F2I.FTZ.U32.TRUNC.NTZ R5, R22 ;  /* 0x0000001600057305 */ /* 0x030e24000021f000 */
[----:B0-----:R-:W-:Y:S01]  /*1caf0*/  STG.E.U16 desc[UR36][R2.64], R5 ;  /* 0x0000000502007986 */ /* 0x001fe2000c101524 */
[----:B------:R-:W-:Y:S05]  /*1cb00*/  EXIT ;  /* 0x000000000000794d */ /* 0x000fea0003800000 */
.L_x_19333:
[----:B----45:R-:W-:Y:S01]  /*1cb10*/  LOP3.LUT R5, R22, 0x7fffffff, RZ, 0xc0, !PT ;  /* 0x7fffffff16057812 */ /* 0x030fe200078ec0ff */
        /* <DEDUP_REMOVED lines=15> */
.L_x_19336:
[----:B------:R-:W-:-:S04]  /*1cc10*/  LOP3.LUT R22, R22, 0x80000000, RZ, 0xc0, !PT ;  /* 0x8000000016167812 */ /* 0x000fc800078ec0ff */
[----:B------:R-:W-:-:S04]  /*1cc20*/  SHF.R.U32.HI R5, RZ, 0x18, R22 ;  /* 0x00000018ff057819 */ /* 0x000fc80000011616 */
[----:B------:R-:W-:-:S04]  /*1cc30*/  LOP3.LUT R4, R4, R5, RZ, 0xfc, !PT ;  /* 0x0000000504047212 */ /* 0x000fc800078efcff */
[----:B------:R-:W-:-:S07]  /*1cc40*/  PRMT R0, R4, 0x7610, R0 ;  /* 0x0000761004007816 */ /* 0x000fce0000000000 */
.L_x_19335:
[----:B------:R-:W-:Y:S05]  /*1cc50*/  BSYNC B0 ;  /* 0x0000000000007941 */ /* 0x000fea0003800000 */
.L_x_19334:
[----:B------:R-:W-:Y:S01]  /*1cc60*/  STG.E.U8 desc[UR36][R2.64], R0 ;  /* 0x0000000002007986 */ /* 0x000fe2000c101124 */
[----:B------:R-:W-:Y:S05]  /*1cc70*/  EXIT ;  /* 0x000000000000794d */ /* 0x000fea0003800000 */
.L_x_19332:
        /* <DEDUP_REMOVED lines=16> */
.L_x_19339:
[----:B------:R-:W-:-:S04]  /*1cd80*/  LOP3.LUT R22, R22, 0x80000000, RZ, 0xc0, !PT ;  /* 0x8000000016167812 */ /* 0x000fc800078ec0ff */
[----:B------:R-:W-:-:S04]  /*1cd90*/  SHF.R.U32.HI R5, RZ, 0x18, R22 ;  /* 0x00000018ff057819 */ /* 0x000fc80000011616 */
[----:B------:R-:W-:-:S04]  /*1cda0*/  LOP3.LUT R4, R4, R5, RZ, 0xfc, !PT ;  /* 0x0000000504047212 */ /* 0x000fc800078efcff */
[----:B------:R-:W-:-:S07]  /*1cdb0*/  PRMT R0, R4, 0x7610, R0 ;  /* 0x0000761004007816 */ /* 0x000fce0000000000 */
.L_x_19338:
[----:B------:R-:W-:Y:S05]  /*1cdc0*/  BSYNC B0 ;  /* 0x0000000000007941 */ /* 0x000fea0003800000 */
.L_x_19337:
[----:B------:R-:W-:Y:S01]  /*1cdd0*/  STG.E.U8 desc[UR36][R2.64], R0 ;  /* 0x0000000002007986 */ /* 0x000fe2000c101124 */
[----:B------:R-:W-:Y:S05]  /*1cde0*/  EXIT ;  /* 0x000000000000794d */ /* 0x000fea0003800000 */
.L_x_19331:
[----:B------:R-:W-:-:S13]  /*1cdf0*/  ISETP.NE.AND P0, PT, R0, 0x1c, PT ;  /* 0x0000001c0000780c */ /* 0x000fda0003f05270 */
[----:B------:R-:W-:Y:S05]  /*1ce00*/  @!P0 BRA `(.L_x_19340) ;  /* 0x00000000009c8947 */ /* 0x000fea0003800000 */
[----:B------:R-:W-:-:S13]  /*1ce10*/  ISETP.NE.AND P0, PT, R0, 0x1d, PT ;  /* 0x0000001d0000780c */ /* 0x000fda0003f05270 */
[----:B------:R-:W-:Y:S05]  /*1ce20*/  @!P0 BRA `(.L_x_19341) ;  /* 0x0000000000888947 */ /* 0x000fea0003800000 */
[----:B------:R-:W-:-:S13]  /*1ce30*/  ISETP.NE.AND P0, PT, R0, 0x2c, PT ;  /* 0x0000002c0000780c */ /* 0x000fda0003f05270 */
[----:B------:R-:W-:Y:S05]  /*1ce40*/  @P0 BRA `(.L_x_19314) ;  /* 0x00000000003c0947 */ /* 0x000fea0003800000 */
[----:B----45:R-:W-:-:S04]  /*1ce50*/  SHF.R.U32.HI R4, RZ, 0x17, R22 ;  /* 0x00000017ff047819 */ /* 0x030fc80000011616 */
        /* <DEDUP_REMOVED lines=14> */
.L_x_19314:
        /* <DEDUP_REMOVED lines=15> */
[----:B-1--45:R-:W-:Y:S05]  /*1d030*/  CALL.ABS.NOINC R2 ;  /* 0x0000000002007343 */ /* 0x032fea0003c00000 */
.L_x_19342:
[----:B------:R-:W-:Y:S05]  /*1d040*/  EXIT ;  /* 0x000000000000794d */ /* 0x000fea0003800000 */
.L_x_19341:
[----:B----45:R-:W0:Y:S02]  /*1d050*/  F2I.U64.TRUNC R22, R22 ;  /* 0x0000001600167311 */ /* 0x030e24000020d800 */
[----:B0-----:R-:W-:Y:S01]  /*1d060*/  STG.E.64 desc[UR36][R2.64], R22 ;  /* 0x0000001602007986 */ /* 0x001fe2000c101b24 */
[----:B------:R-:W-:Y:S05]  /*1d070*/  EXIT ;  /* 0x000000000000794d */ /* 0x000fea0003800000 */
.L_x_19340:
[----:B----45:R-:W0:Y:S02]  /*1d080*/  F2I.FTZ.U32.TRUNC.NTZ R5, R22 ;  /* 0x0000001600057305 */ /* 0x030e24000021f000 */
[----:B0-----:R-:W-:Y:S01]  /*1d090*/  STG.E desc[UR36][R2.64], R5 ;  /* 0x0000000502007986 */ /* 0x001fe2000c101924 */
[----:B------:R-:W-:Y:S05]  /*1d0a0*/  EXIT ;  /* 0x000000000000794d */ /* 0x000fea0003800000 */
.L_x_19343:
        /* <DEDUP_REMOVED lines=13> */
.L_x_28433:


//--------------------- .text._ZN2at6native18elementwise_kernelILi128ELi2EZNS0_22gpu_kernel_impl_nocastIZZZNS0_49_GLOBAL__N__b919a28f_16_Normalization_cu_5c38458737batch_norm_elementwise_backward_trainERKNS_6TensorES6_S6_S6_S6_S6_S6_ENKUlvE0_clEvENKUlvE0_clEvEUlfffffffE_EEvRNS_18TensorIteratorBaseERKT_EUliE_EEviT1_ --------------------------
	.section	.text._ZN2at6native18elementwise_kernelILi128ELi2EZNS0_22gpu_kernel_impl_nocastIZZZNS0_49_GLOBAL__N__b919a28f_16_Normalization_cu_5c38458737batch_norm_elementwise_backward_trainERKNS_6TensorES6_S6_S6_S6_S6_S6_ENKUlvE0_clEvENKUlvE0_clEvEUlfffffffE_EEvRNS_18TensorIteratorBaseERKT_EUliE_EEviT1_,"ax",@progbits
	.align	128
        .global         _ZN2at6native18elementwise_kernelILi128ELi2EZNS0_22gpu_kernel_impl_nocastIZZZNS0_49_GLOBAL__N__b919a28f_16_Normalization_cu_5c38458737batch_norm_elementwise_backward_trainERKNS_6TensorES6_S6_S6_S6_S6_S6_ENKUlvE0_clEvENKUlvE0_clEvEUlfffffffE_EEvRNS_18TensorIteratorBaseERKT_EUliE_EEviT1_
        .type           _ZN2at6native18elementwise_kernelILi128ELi2EZNS0_22gpu_kernel_impl_nocastIZZZNS0_49_GLOBAL__N__b919a28f_16_Normalization_cu_5c38458737batch_norm_elementwise_backward_trainERKNS_6TensorES6_S6_S6_S6_S6_S6_ENKUlvE0_clEvENKUlvE0_clEvEUlfffffffE_EEvRNS_18TensorIteratorBaseERKT_EUliE_EEviT1_,@function
        .size           _ZN2at6native18elementwise_kernelILi128ELi2EZNS0_22gpu_kernel_impl_nocastIZZZNS0_49_GLOBAL__N__b919a28f_16_Normalization_cu_5c38458737batch_norm_elementwise_backward_trainERKNS_6TensorES6_S6_S6_S6_S6_S6_ENKUlvE0_clEvENKUlvE0_clEvEUlfffffffE_EEvRNS_18TensorIteratorBaseERKT_EUliE_EEviT1_,(.L_x_28434 - _ZN2at6native18elementwise_kernelILi128ELi2EZNS0_22gpu_kernel_impl_nocastIZZZNS0_49_GLOBAL__N__b919a28f_16_Normalization_cu_5c38458737batch_norm_elementwise_backward_trainERKNS_6TensorES6_S6_S6_S6_S6_S6_ENKUlvE0_clEvENKUlvE0_clEvEUlfffffffE_EEvRNS_18TensorIteratorBaseERKT_EUliE_EEviT1_)
        .other          _ZN2at6native18elementwise_kernelILi128ELi2EZNS0_22gpu_kernel_impl_nocastIZZZNS0_49_GLOBAL__N__b919a28f_16_Normalization_cu_5c38458737batch_norm_elementwise_backward_trainERKNS_6TensorES6_S6_S6_S6_S6_S6_ENKUlvE0_clEvENKUlvE0_clEvEUlfffffffE_EEvRNS_18TensorIteratorBaseERKT_EUliE_EEviT1_,@"STO_CUDA_ENTRY STV_DEFAULT"
_ZN2at6native18elementwise_kernelILi128ELi2EZNS0_22gpu_kernel_impl_nocastIZZZNS0_49_GLOBAL__N__b919a28f_16_Normalization_cu_5c38458737batch_norm_elementwise_backward_trainERKNS_6TensorES6_S6_S6_S6_S6_S6_ENKUlvE0_clEvENKUlvE0_clEvEUlfffffffE_EEvRNS_18TensorIteratorBaseERKT_EUliE_EEviT1_:
.text._ZN2at6native18elementwise_kernelILi128ELi2EZNS0_22gpu_kernel_impl_nocastIZZZNS0_49_GLOBAL__N__b919a28f_16_Normalization_cu_5c38458737batch_norm_elementwise_backward_trainERKNS_6TensorES6_S6_S6_S6_S6_S6_ENKUlvE0_clEvENKUlvE0_clEvEUlfffffffE_EEvRNS_18TensorIteratorBaseERKT_EUliE_EEviT1_:
        /* <DEDUP_REMOVED lines=53> */
[C---:B------:R-:W-:Y:S02]  /*0350*/  IMAD R15, R14.reuse, UR10, RZ ;  /* 0x0000000a0e0f7c24 */ /* 0x040fe4000f8e02ff */
[C---:B------:R-:W-:Y:S02]  /*0360*/  IMAD R17, R14.reuse, UR11, RZ ;  /* 0x0000000b0e117c24 */ /* 0x040fe4000f8e02ff */
[----:B------:R-:W-:Y:S01]  /*0370*/  IMAD R8, R14, UR13, R8 ;  /* 0x0000000d0e087c24 */ /* 0x000fe2000f8e0208 */
[----:B------:R-:W-:Y:S01]  /*0380*/  ULDC.64 UR12, c[0x0][0x380] ;  /* 0x0000e000000c7ab9 */ /* 0x000fe20000000a00 */
[----:B------:R-:W-:-:S02]  /*0390*/  IMAD R0, R12, UR8, R15 ;  /* 0x000000080c007c24 */ /* 0x000fc4000f8e020f */
[C---:B------:R-:W-:Y:S02]  /*03a0*/  IMAD R9, R14.reuse, UR12, R9 ;  /* 0x0000000c0e097c24 */ /* 0x040fe4000f8e0209 */
[----:B------:R-:W-:Y:S02]  /*03b0*/  IMAD R10, R14, UR13, R10 ;  /* 0x0000000d0e0a7c24 */ /* 0x000fe4000f8e020a */
        /* <DEDUP_REMOVED lines=467> */
[----:B------:R-:W-:Y:S02]  /*20f0*/  ULDC.64 UR10, c[0x0][0x650] ;  /* 0x00019400000a7ab9 */ /* 0x000fe40000000a00 */
        /* <DEDUP_REMOVED lines=15> */
.L_x_19346:
[----:B------:R-:W-:Y:S01]  /*21f0*/  ULDC.64 UR10, c[0x0][0x690] ;  /* 0x0001a400000a7ab9 */ /* 0x000fe20000000a00 */
[----:B------:R-:W-:Y:S01]  /*2200*/  ULDC.64 UR8, c[0x0][0x670] ;  /* 0x00019c0000087ab9 */ /* 0x000fe20000000a00 */
[----:B------:R-:W-:Y:S01]  /*2210*/  IADD3 R8, P1, R8, UR10, RZ ;  /* 0x0000000a08087c10 */ /* 0x000fe2000ff3e0ff */
[----:B------:R-:W-:Y:S01]  /*2220*/  ULDC.64 UR12, c[0x0][0x698] ;  /* 0x0001a600000c7ab9 */ /* 0x000fe20000000a00 */
[----:B------:R-:W-:Y:S01]  /*2230*/  IADD3 R14, P0, R4, UR8, RZ ;  /* 0x00000008040e7c10 */ /* 0x000fe2000ff1e0ff */
[----:B------:R-:W-:Y:S01]  /*2240*/  ULDC UR7, c[0x0][0x6a8] ;  /* 0x0001aa0000077ab9 */ /* 0x000fe20000000800 */
[----:B------:R-:W-:Y:S02]  /*2250*/  IADD3 R12, P2, R9, UR12, RZ ;  /* 0x0000000c090c7c10 */ /* 0x000fe4000ff5e0ff */
[----:B------:R-:W-:Y:S01]  /*2260*/  IADD3.X R9, RZ, UR11, RZ, P1, !PT ;  /* 0x0000000bff097c10 */ /* 0x000fe20008ffe4ff */
[----:B------:R-:W-:Y:S01]  /*2270*/  ULDC.64 UR10, c[0x0][0x6a0] ;  /* 0x0001a800000a7ab9 */ /* 0x000fe20000000a00 */
[----:B------:R-:W-:Y:S01]  /*2280*/  IADD3.X R15, RZ, UR9, RZ, P0, !PT ;  /* 0x00000009ff0f7c10 */ /* 0x000fe200087fe4ff */
[----:B------:R-:W-:Y:S01]  /*2290*/  ULDC.64 UR8, c[0x0][0x678] ;  /* 0x00019e0000087ab9 */ /* 0x000fe20000000a00 */
[----:B------:R-:W-:Y:S01]  /*22a0*/  IADD3 R10, P1, R10, UR10, RZ ;  /* 0x0000000a0a0a7c10 */ /* 0x000fe2000ff3e0ff */
[----:B------:R-:W2:Y:S01]  /*22b0*/  LDG.E R2, desc[UR4][R8.64] ;  /* 0x0000000408027981 */ /* 0x000ea2000c1e1900 */
[----:B------:R-:W-:Y:S01]  /*22c0*/  IADD3.X R13, RZ, UR13, RZ, P2, !PT ;  /* 0x0000000dff0d7c10 */ /* 0x000fe200097fe4ff */
[----:B------:R-:W-:Y:S01]  /*22d0*/  ULDC.64 UR12, c[0x0][0x688] ;  /* 0x0001a200000c7ab9 */ /* 0x000fe20000000a00 */
[----:B------:R-:W-:Y:S01]  /*22e0*/  IADD3 R16, P0, R5, UR8, RZ ;  /* 0x0000000805107c10 */ /* 0x000fe2000ff1e0ff */
[----:B------:R-:W3:Y:S01]  /*22f0*/  LDG.E R15, desc[UR4][R14.64] ;  /* 0x000000040e0f7981 */ /* 0x000ee2000c1e1900 */
[----:B------:R-:W-:Y:S01]  /*2300*/  IADD3.X R11, RZ, UR11, RZ, P1, !PT ;  /* 0x0000000bff0b7c10 */ /* 0x000fe20008ffe4ff */
[----:B------:R-:W-:Y:S01]  /*2310*/  ULDC.64 UR10, c[0x0][0x680] ;  /* 0x0001a000000a7ab9 */ /* 0x000fe20000000a00 */
[----:B------:R-:W-:Y:S01]  /*2320*/  IADD3 R4, P1, R7, UR12, RZ ;  /* 0x0000000c07047c10 */ /* 0x000fe2000ff3e0ff */
[----:B------:R-:W4:Y:S01]  /*2330*/  LDG.E R13, desc[UR4][R12.64] ;  /* 0x000000040c0d7981 */ /* 0x000f22000c1e1900 */
[----:B------:R-:W-:Y:S01]  /*2340*/  IADD3.X R17, RZ, UR9, RZ, P0, !PT ;  /* 0x00000009ff117c10 */ /* 0x000fe200087fe4ff */
[----:B------:R-:W-:Y:S01]  /*2350*/  ULDC.64 UR8, c[0x0][0x668] ;  /* 0x00019a0000087ab9 */ /* 0x000fe20000000a00 */
[----:B------:R-:W-:Y:S01]  /*2360*/  IADD3 R6, P0, R6, UR10, RZ ;  /* 0x0000000a06067c10 */ /* 0x000fe2000ff1e0ff */
[----:B------:R-:W3:Y:S01]  /*2370*/  LDG.E R10, desc[UR4][R10.64] ;  /* 0x000000040a0a7981 */ /* 0x000ee2000c1e1900 */
[----:B------:R-:W-:-:S02]  /*2380*/  IADD3.X R5, RZ, UR13, RZ, P1, !PT ;  /* 0x0000000dff057c10 */ /* 0x000fc40008ffe4ff */
[----:B------:R-:W-:Y:S01]  /*2390*/  IADD3.X R7, RZ, UR11, RZ, P0, !PT ;  /* 0x0000000bff077c10 */ /* 0x000fe200087fe4ff */
[----:B------:R-:W5:Y:S04]  /*23a0*/  LDG.E R17, desc[UR4][R16.64] ;  /* 0x0000000410117981 */ /* 0x000f68000c1e1900 */
[----:B------:R-:W5:Y:S04]  /*23b0*/  LDG.E R4, desc[UR4][R4.64] ;  /* 0x0000000404047981 */ /* 0x000f68000c1e1900 */
[----:B------:R-:W5:Y:S01]  /*23c0*/  LDG.E R7, desc[UR4][R6.64] ;  /* 0x0000000406077981 */ /* 0x000f62000c1e1900 */
[----:B--2---:R-:W-:-:S04]  /*23d0*/  FMUL.FTZ R8, R2, R2 ;  /* 0x0000000202087220 */ /* 0x004fc80000410000 */
[----:B----4-:R-:W-:Y:S01]  /*23e0*/  FMUL.FTZ R8, R8, R13 ;  /* 0x0000000d08087220 */ /* 0x010fe20000410000 */
[----:B---3--:R-:W-:-:S03]  /*23f0*/  FFMA.FTZ R12, -R10, UR7, R15 ;  /* 0x000000070a0c7c23 */ /* 0x008fc6000801010f */
[----:B------:R-:W-:Y:S01]  /*2400*/  FMUL.FTZ R9, R8, UR7 ;  /* 0x0000000708097c20 */ /* 0x000fe20008410000 */
[----:B------:R-:W-:Y:S01]  /*2410*/  IADD3 R8, P0, R0, UR8, RZ ;  /* 0x0000000800087c10 */ /* 0x000fe2000ff1e0ff */
[----:B-----5:R-:W-:Y:S01]  /*2420*/  FADD.FTZ R13, -R4, R17 ;  /* 0x00000011040d7221 */ /* 0x020fe20000010100 */
[----:B------:R-:W-:-:S03]  /*2430*/  FMUL.FTZ R2, R2, R7 ;  /* 0x0000000702027220 */ /* 0x000fc60000410000 */
[----:B------:R-:W-:Y:S01]  /*2440*/  FFMA.FTZ R13, R9, -R13, R12 ;  /* 0x8000000d090d7223 */ /* 0x000fe2000001000c */
[----:B------:R-:W-:-:S03]  /*2450*/  IADD3.X R9, RZ, UR9, RZ, P0, !PT ;  /* 0x00000009ff097c10 */ /* 0x000fc600087fe4ff */
[----:B------:R-:W-:-:S05]  /*2460*/  FMUL.FTZ R5, R2, R13 ;  /* 0x0000000d02057220 */ /* 0x000fca0000410000 */
[----:B------:R0:W-:Y:S01]  /*2470*/  STG.E desc[UR4][R8.64], R5 ;  /* 0x0000000508007986 */ /* 0x0001e2000c101904 */
[----:B------:R-:W-:-:S07]  /*2480*/  IADD3 R13, R3, 0x80, RZ ;  /* 0x00000080030d7810 */ /* 0x000fce0007ffe0ff */
.L_x_19345:
[----:B------:R-:W-:Y:S05]  /*2490*/  BSYNC B0 ;  /* 0x0000000000007941 */ /* 0x000fea0003800000 */
.L_x_19344:
[----:B------:R-:W-:-:S13]  /*24a0*/  ISETP.GE.AND P0, PT, R13, UR6, PT ;  /* 0x000000060d007c0c */ /* 0x000fda000bf06270 */
[----:B------:R-:W-:Y:S05]  /*24b0*/  @P0 EXIT ;  /* 0x000000000000094d */ /* 0x000fea0003800000 */
[----:B0-----:R-:W0:Y:S01]  /*24c0*/  LDC R9, c[0x0][0x218] ;  /* 0x00008600ff097b82 */ /* 0x001e220000000800 */
        /* <DEDUP_REMOVED lines=531> */
.L_x_19347:
        /* <DEDUP_REMOVED lines=21> */
[----:B------:R-:W-:Y:S01]  /*4750*/  ULDC UR6, c[0x0][0x6a8] ;  /* 0x0001aa0000067ab9 */ /* 0x000fe20000000800 */
        /* <DEDUP_REMOVED lines=11> */
[----:B------:R-:W-:Y:S01]  /*4810*/  ULDC.64 UR6, c[0x0][0x668] ;  /* 0x00019a0000067ab9 */ /* 0x000fe20000000a00 */
[----:B-----5:R-:W-:Y:S01]  /*4820*/  FADD.FTZ R11, -R2, R15 ;  /* 0x0000000f020b7221 */ /* 0x020fe20000010100 */
[----:B------:R-:W-:Y:S01]  /*4830*/  FMUL.FTZ R8, R6, R5 ;  /* 0x0000000506087220 */ /* 0x000fe20000410000 */
[----:B------:R-:W-:Y:S02]  /*4840*/  IADD3 R6, P0, R0, UR6, RZ ;  /* 0x0000000600067c10 */ /* 0x000fe4000ff1e0ff */
[----:B------:R-:W-:Y:S02]  /*4850*/  FFMA.FTZ R11, R7, -R11, R10 ;  /* 0x8000000b070b7223 */ /* 0x000fe4000001000a */
[----:B------:R-:W-:Y:S02]  /*4860*/  IADD3.X R7, RZ, UR7, RZ, P0, !PT ;  /* 0x00000007ff077c10 */ /* 0x000fe400087fe4ff */
[----:B------:R-:W-:-:S05]  /*4870*/  FMUL.FTZ R11, R8, R11 ;  /* 0x0000000b080b7220 */ /* 0x000fca0000410000 */
[----:B------:R-:W-:Y:S01]  /*4880*/  STG.E desc[UR4][R6.64], R11 ;  /* 0x0000000b06007986 */ /* 0x000fe2000c101904 */
[----:B------:R-:W-:Y:S05]  /*4890*/  EXIT ;  /* 0x000000000000794d */ /* 0x000fea0003800000 */
.L_x_19348:
        /* <DEDUP_REMOVED lines=14> */
.L_x_28434:


//--------------------- .text._ZN2at6native27unrolled_elementwise_kernelIZZZNS0_49_GLOBAL__N__b919a28f_16_Normalization_cu_5c38458737batch_norm_elementwise_backward_trainERKNS_6TensorES5_S5_S5_S5_S5_S5_ENKUlvE0_clEvENKUlvE0_clEvEUlfffffffE_St5arrayIPcLm8EELi4E23TrivialOffsetCalculatorILi7EjESC_ILi1EjENS0_6memory15LoadWithoutCastENSF_16StoreWithoutCastEEEviT_T0_T2_T3_T4_T5_ --------------------------
	.section	.text._ZN2at6native27unrolled_elementwise_kernelIZZZNS0_49_GLOBAL__N__b919a28f_16_Normalization_cu_5c38458737batch_norm_elementwise_backward_trainERKNS_6TensorES5_S5_S5_S5_S5_S5_ENKUlvE0_clEvENKUlvE0_clEvEUlfffffffE_St5arrayIPcLm8EELi4E23TrivialOffsetCalculatorILi7EjESC_ILi1EjENS0_6memory15LoadWithoutCastENSF_16StoreWithoutCastEEEviT_T0_T2_T3_T4_T5_,"ax",@progbits
	.align	128
        .global         _ZN2at6native27unrolled_elementwise_kernelIZZZNS0_49_GLOBAL__N__b919a28f_16_Normalization_cu_5c38458737batch_norm_elementwise_backward_trainERKNS_6TensorES5_S5_S5_S5_S5_S5_ENKUlvE0_clEvENKUlvE0_clEvEUlfffffffE_St5arrayIPcLm8EELi4E23TrivialOffsetCalculatorILi7EjESC_ILi1EjENS0_6memory15LoadWithoutCastENSF_16StoreWithoutCastEEEviT_T0_T2_T3_T4_T5_
        .type           _ZN2at6native27unrolled_elementwise_kernelIZZZNS0_49_GLOBAL__N__b919a28f_16_Normalization_cu_5c38458737batch_norm_elementwise_backward_trainERKNS_6TensorES5_S5_S5_S5_S5_S5_ENKUlvE0_clEvENKUlvE0_clEvEUlfffffffE_St5arrayIPcLm8EELi4E23TrivialOffsetCalculatorILi7EjESC_ILi1EjENS0_6memory15LoadWithoutCastENSF_16StoreWithoutCastEEEviT_T0_T2_T3_T4_T5_,@function
        .size           _ZN2at6native27unrolled_elementwise_kernelIZZZNS0_49_GLOBAL__N__b919a28f_16_Normalization_cu_5c38458737batch_norm_elementwise_backward_trainERKNS_6TensorES5_S5_S5_S5_S5_S5_ENKUlvE0_clEvENKUlvE0_clEvEUlfffffffE_St5arrayIPcLm8EELi4E23TrivialOffsetCalculatorILi7EjESC_ILi1EjENS0_6memory15LoadWithoutCastENSF_16StoreWithoutCastEEEviT_T0_T2_T3_T4_T5_,(.L_x_28435 - _ZN2at6native27unrolled_elementwise_kernelIZZZNS0_49_GLOBAL__N__b919a28f_16_Normalization_cu_5c38458737batch_norm_elementwise_backward_trainERKNS_6TensorES5_S5_S5_S5_S5_S5_ENKUlvE0_clEvENKUlvE0_clEvEUlfffffffE_St5arrayIPcLm8EELi4E23TrivialOffsetCalculatorILi7EjESC_ILi1EjENS0_6memory15LoadWithoutCastENSF_16StoreWithoutCastEEEviT_T0_T2_T3_T4_T5_)
        .other          _ZN2at6native27unrolled_elementwise_kernelIZZZNS0_49_GLOBAL__N__b919a28f_16_Normalization_cu_5c38458737batch_norm_elementwise_backward_trainERKNS_6TensorES5_S5_S5_S5_S5_S5_ENKUlvE0_clEvENKUlvE0_clEvEUlfffffffE_St5arrayIPcLm8EELi4E23TrivialOffsetCalculatorILi7EjESC_ILi1EjENS0_6memory15LoadWithoutCastENSF_16StoreWithoutCastEEEviT_T0_T2_T3_T4_T5_,@"STO_CUDA_ENTRY STV_DEFAULT"
_ZN2at6native27unrolled_elementwise_kernelIZZZNS0_49_GLOBAL__N__b919a28f_16_Normalization_cu_5c38458737batch_norm_elementwise_backward_trainERKNS_6TensorES5_S5_S5_S5_S5_S5_ENKUlvE0_clEvENKUlvE0_clEvEUlfffffffE_St5arrayIPcLm8EELi4E23TrivialOffsetCalculatorILi7EjESC_ILi1EjENS0_6memory15LoadWithoutCastENSF_16StoreWithoutCastEEEviT_T0_T2_T3_T4_T5_:
.text._ZN2at6native27unrolled_elementwise_kernelIZZZNS0_49_GLOBAL__N__b919a28f_16_Normalization_cu_5c38458737batch_norm_elementwise_backward_trainERKNS_6TensorES5_S5_S5_S5_S5_S5_ENKUlvE0_clEvENKUlvE0_clEvEUlfffffffE_St5arrayIPcLm8EELi4E23TrivialOffsetCalculatorILi7EjESC_ILi1EjENS0_6memory15LoadWithoutCastENSF_16StoreWithoutCastEEEviT_T0_T2_T3_T4_T5_:
        /* <DEDUP_REMOVED lines=21> */
[----:B------:R0:W5:Y:S02]  /*0150*/  LDG.E R10, desc[UR4][R16.64] ;  /* 0x00000004100a7981 */ /* 0x000164000c1e1900 */
[----:B------:R-:W4:Y:S01]  /*0160*/  LDC.64 R12, c[0x0][0x250] ;  /* 0x00009400ff0c7b82 */ /* 0x000f220000000a00 */
[----:B-1----:R-:W-:-:S05]  /*0170*/  IMAD.WIDE.U32 R20, R15, 0x4, R20 ;  /* 0x000000040f147825 */ /* 0x002fca00078e0014 */
[----:B------:R0:W5:Y:S02]  /*0180*/  LDG.E R11, desc[UR4][R20.64] ;  /* 0x00000004140b7981 */ /* 0x000164000c1e1900 */
[----:B------:R-:W1:Y:S08]  /*0190*/  LDC.64 R4, c[0x0][0x258] ;  /* 0x00009600ff047b82 */ /* 0x000e700000000a00 */
[----:B------:R-:W0:Y:S01]  /*01a0*/  LDC.64 R2, c[0x0][0x260] ;  /* 0x00009800ff027b82 */ /* 0x000e220000000a00 */
[----:B--2---:R-:W-:-:S04]  /*01b0*/  IMAD.WIDE.U32 R22, R15, 0x4, R22 ;  /* 0x000000040f167825 */ /* 0x004fc800078e0016 */
[----:B---3--:R-:W-:-:S04]  /*01c0*/  IMAD.WIDE.U32 R24, R15, 0x4, R24 ;  /* 0x000000040f187825 */ /* 0x008fc800078e0018 */
[C---:B----4-:R-:W-:Y:S01]  /*01d0*/  IMAD.WIDE.U32 R26, R15.reuse, 0x4, R12 ;  /* 0x000000040f1a7825 */ /* 0x050fe200078e000c */
[----:B------:R2:W5:Y:S04]  /*01e0*/  LDG.E R14, desc[UR4][R24.64] ;  /* 0x00000004180e7981 */ /* 0x000568000c1e1900 */
[----:B------:R2:W5:Y:S01]  /*01f0*/  LDG.E R12, desc[UR4][R22.64] ;  /* 0x00000004160c7981 */ /* 0x000562000c1e1900 */
[----:B-1----:R-:W-:-:S03]  /*0200*/  IMAD.WIDE.U32 R4, R15, 0x4, R4 ;  /* 0x000000040f047825 */ /* 0x002fc600078e0004 */
[----:B------:R2:W5:Y:S01]  /*0210*/  LDG.E R13, desc[UR4][R26.64] ;  /* 0x000000041a0d7981 */ /* 0x000562000c1e1900 */
[----:B0-----:R-:W-:-:S03]  /*0220*/  IMAD.WIDE.U32 R2, R15, 0x4, R2 ;  /* 0x000000040f027825 */ /* 0x001fc600078e0002 */
[----:B------:R2:W5:Y:S04]  /*0230*/  LDG.E R15, desc[UR4][R4.64] ;  /* 0x00000004040f7981 */ /* 0x000568000c1e1900 */
[----:B------:R2:W5:Y:S01]  /*0240*/  LDG.E R17, desc[UR4][R2.64] ;  /* 0x0000000402117981 */ /* 0x000562000c1e1900 */
[----:B------:R-:W-:-:S07]  /*0250*/  IADD3 R19, R19, 0x80, RZ ;  /* 0x0000008013137810 */ /* 0x000fce0007ffe0ff */
.L_x_19350:
[----:B------:R-:W-:Y:S05]  /*0260*/  BSYNC B0 ;  /* 0x0000000000007941 */ /* 0x000fea0003800000 */
.L_x_19349:
[----:B------:R-:W-:Y:S01]  /*0270*/  ISETP.GE.AND P1, PT, R19, R8, PT ;  /* 0x000000081300720c */ /* 0x000fe20003f26270 */
[----:B------:R-:W-:Y:S01]  /*0280*/  BSSY B0, `(.L_x_19351) ;  /* 0x000001d000007945 */ /* 0x000fe20003800000 */
[----:B------:R-:W-:Y:S01]  /*0290*/  HFMA2.MMA R16, -RZ, RZ, 0, 0 ;  /* 0x00000000ff107435 */ /* 0x000fe200000001ff */
[----:B--2---:R-:W-:Y:S02]  /*02a0*/  CS2R R22, SRZ ;  /* 0x0000000000167805 */ /* 0x004fe4000001ff00 */
[----:B------:R-:W-:Y:S02]  /*02b0*/  CS2R R24, SRZ ;  /* 0x0000000000187805 */ /* 0x000fe4000001ff00 */
[----:B------:R-:W-:-:S06]  /*02c0*/  MOV R26, RZ ;  /* 0x000000ff001a7202 */ /* 0x000fcc0000000f00 */
[----:B------:R-:W-:Y:S05]  /*02d0*/  @P1 BRA `(.L_x_19352) ;  /* 0x00000000005c1947 */ /* 0x000fea0003800000 */
[----:B------:R-:W0:Y:S01]  /*02e0*/  LDC.64 R26, c[0x0][0x260] ;  /* 0x00009800ff1a7b82 */ /* 0x000e220000000a00 */
[----:B------:R-:W-:-:S07]  /*02f0*/  LEA R23, R6, R19, 0x9 ;  /* 0x0000001306177211 */ /* 0x000fce00078e48ff */
        /* <DEDUP_REMOVED lines=10> */
[----:B------:R0:W5:Y:S02]  /*03a0*/  LDG.E R9, desc[UR4][R32.64] ;  /* 0x0000000420097981 */ /* 0x000164000c1e1900 */
[C---:B---3--:R-:W-:Y:S02]  /*03b0*/  IMAD.WIDE.U32 R28, R23.reuse, 0x4, R28 ;  /* 0x00000004171c7825 */ /* 0x048fe400078e001c */
[----:B------:R0:W5:Y:S02]  /*03c0*/  LDG.E R16, desc[UR4][R30.64] ;  /* 0x000000041e107981 */ /* 0x000164000c1e1900 */
[----:B----4-:R-:W-:-:S02]  /*03d0*/  IMAD.WIDE.U32 R20, R23, 0x4, R20 ;  /* 0x0000000417147825 */ /* 0x010fc400078e0014 */
[----:B------:R0:W5:Y:S02]  /*03e0*/  LDG.E R22, desc[UR4][R28.64] ;  /* 0x000000041c167981 */ /* 0x000164000c1e1900 */
[----:B------:R-:W-:-:S04]  /*03f0*/  IMAD.WIDE.U32 R4, R23, 0x4, R4 ;  /* 0x0000000417047825 */ /* 0x000fc800078e0004 */
[----:B------:R-:W-:Y:S01]  /*0400*/  IMAD.WIDE.U32 R2, R23, 0x4, R2 ;  /* 0x0000000417027825 */ /* 0x000fe200078e0002 */
[----:B------:R0:W5:Y:S04]  /*0410*/  LDG.E R25, desc[UR4][R4.64] ;  /* 0x0000000404197981 */ /* 0x000168000c1e1900 */
[----:B------:R0:W5:Y:S04]  /*0420*/  LDG.E R23, desc[UR4][R20.64] ;  /* 0x0000000414177981 */ /* 0x000168000c1e1900 */
[----:B------:R0:W5:Y:S01]  /*0430*/  LDG.E R24, desc[UR4][R2.64] ;  /* 0x0000000402187981 */ /* 0x000162000c1e1900 */
[----:B------:R-:W-:-:S07]  /*0440*/  IADD3 R19, R19, 0x80, RZ ;  /* 0x0000008013137810 */ /* 0x000fce0007ffe0ff */
.L_x_19352:
[----:B------:R-:W-:Y:S05]  /*0450*/  BSYNC B0 ;  /* 0x0000000000007941 */ /* 0x000fea0003800000 */
.L_x_19351:
[----:B------:R-:W-:Y:S01]  /*0460*/  ISETP.GE.AND P1, PT, R19, R8, PT ;  /* 0x000000081300720c */ /* 0x000fe20003f26270 */
[----:B------:R-:W-:Y:S01]  /*0470*/  BSSY B0, `(.L_x_19353) ;  /* 0x000001f000007945 */ /* 0x000fe20003800000 */
[----:B0-----:R-:W-:Y:S01]  /*0480*/  HFMA2.MMA R4, -RZ, RZ, 0, 0 ;  /* 0x00000000ff047435 */ /* 0x001fe200000001ff */
[----:B------:R-:W-:Y:S01]  /*0490*/  MOV R27, RZ ;  /* 0x000000ff001b7202 */ /* 0x000fe20000000f00 */
[----:B------:R-:W-:Y:S01]  /*04a0*/  HFMA2.MMA R32, -RZ, RZ, 0, 0 ;  /* 0x00000000ff207435 */ /* 0x000fe200000001ff */
[----:B------:R-:W-:Y:S02]  /*04b0*/  CS2R R28, SRZ ;  /* 0x00000000001c7805 */ /* 0x000fe4000001ff00 */
[----:B------:R-:W-:Y:S02]  /*04c0*/  CS2R R30, SRZ ;  /* 0x00000000001e7805 */ /* 0x000fe4000001ff00 */
[----:B------:R-:W-:-:S04]  /*04d0*/  MOV R34, RZ ;  /* 0x000000ff00227202 */ /* 0x000fc80000000f00 */
[----:B------:R-:W-:Y:S05]  /*04e0*/  @P1 BRA `(.L_x_19354) ;  /* 0x00000000005c1947 */ /* 0x000fea0003800000 */
[----:B------:R-:W0:Y:S01]  /*04f0*/  LDC.64 R28, c[0x0][0x238] ;  /* 0x00008e00ff1c7b82 */ /* 0x000e220000000a00 */
[----:B------:R-:W-:-:S07]  /*0500*/  LEA R5, R6, R19, 0x9 ;  /* 0x0000001306057211 */ /* 0x000fce00078e48ff */
[----:B------:R-:W1:Y:S08]  /*0510*/  LDC.64 R30, c[0x0][0x230] ;  /* 0x00008c00ff1e7b82 */ /* 0x000e700000000a00 */
[----:B------:R-:W2:Y:S08]  /*0520*/  LDC.64 R32, c[0x0][0x258] ;  /* 0x00009600ff207b82 */ /* 0x000eb00000000a00 */
[----:B------:R-:W3:Y:S01]  /*0530*/  LDC.64 R34, c[0x0][0x260] ;  /* 0x00009800ff227b82 */ /* 0x000ee20000000a00 */
[----:B0-----:R-:W-:-:S06]  /*0540*/  IMAD.WIDE.U32 R28, R5, 0x4, R28 ;  /* 0x00000004051c7825 */ /* 0x001fcc00078e001c */
[----:B------:R0:W5:Y:S01]  /*0550*/  LDG.E R28, desc[UR4][R28.64] ;  /* 0x000000041c1c7981 */ /* 0x000162000c1e1900 */
[----:B------:R-:W4:Y:S01]  /*0560*/  LDC.64 R36, c[0x0][0x240] ;  /* 0x00009000ff247b82 */ /* 0x000f220000000a00 */
[----:B-1----:R-:W-:-:S05]  /*0570*/  IMAD.WIDE.U32 R30, R5, 0x4, R30 ;  /* 0x00000004051e7825 */ /* 0x002fca00078e001e */
[----:B------:R0:W5:Y:S02]  /*0580*/  LDG.E R27, desc[UR4][R30.64] ;  /* 0x000000041e1b7981 */ /* 0x000164000c1e1900 */
[----:B------:R-:W1:Y:S08]  /*0590*/  LDC.64 R20, c[0x0][0x248] ;  /* 0x00009200ff147b82 */ /* 0x000e700000000a00 */
[----:B------:R-:W0:Y:S01]  /*05a0*/  LDC.64 R2, c[0x0][0x250] ;  /* 0x00009400ff027b82 */ /* 0x000e220000000a00 */
[----:B--2---:R-:W-:-:S04]  /*05b0*/  IMAD.WIDE.U32 R32, R5, 0x4, R32 ;  /* 0x0000000405207825 */ /* 0x004fc800078e0020 */
[C---:B---3--:R-:W-:Y:S02]  /*05c0*/  IMAD.WIDE.U32 R34, R5.reuse, 0x4, R34 ;  /* 0x0000000405227825 */ /* 0x048fe400078e0022 */
[----:B------:R2:W5:Y:S02]  /*05d0*/  LDG.E R32, desc[UR4][R32.64] ;  /* 0x0000000420207981 */ /* 0x000564000c1e1900 */
[C---:B----4-:R-:W-:Y:S02]  /*05e0*/  IMAD.WIDE.U32 R36, R5.reuse, 0x4, R36 ;  /* 0x0000000405247825 */ /* 0x050fe400078e0024 */
[----:B------:R2:W5:Y:S04]  /*05f0*/  LDG.E R34, desc[UR4][R34.64] ;  /* 0x0000000422227981 */ /* 0x000568000c1e1900 */
[----:B------:R2:W5:Y:S01]  /*0600*/  LDG.E R29, desc[UR4][R36.64] ;  /* 0x00000004241d7981 */ /* 0x000562000c1e1900 */
[----:B-1----:R-:W-:-:S05]  /*0610*/  IMAD.WIDE.U32 R20, R5, 0x4, R20 ;  /* 0x0000000405147825 */ /* 0x002fca00078e0014 */
[----:B------:R2:W5:Y:S01]  /*0620*/  LDG.E R31, desc[UR4][R20.64] ;  /* 0x00000004141f7981 */ /* 0x000562000c1e1900 */
[----:B0-----:R-:W-:-:S05]  /*0630*/  IMAD.WIDE.U32 R2, R5, 0x4, R2 ;  /* 0x0000000405027825 */ /* 0x001fca00078e0002 */
[----:B------:R2:W5:Y:S01]  /*0640*/  LDG.E R30, desc[UR4][R2.64] ;  /* 0x00000004021e7981 */ /* 0x000562000c1e1900 */
[----:B------:R-:W-:-:S07]  /*0650*/  IADD3 R19, R19, 0x80, RZ ;  /* 0x0000008013137810 */ /* 0x000fce0007ffe0ff */
.L_x_19354:
[----:B------:R-:W-:Y:S05]  /*0660*/  BSYNC B0 ;  /* 0x0000000000007941 */ /* 0x000fea0003800000 */
.L_x_19353:
[----:B------:R-:W-:Y:S01]  /*0670*/  ISETP.GE.AND P1, PT, R19, R8, PT ;  /* 0x000000081300720c */ /* 0x000fe20003f26270 */
[----:B------:R-:W-:Y:S01]  /*0680*/  BSSY B0, `(.L_x_19355) ;  /* 0x000001d000007945 */ /* 0x000fe20003800000 */
[----:B------:R-:W-:Y:S01]  /*0690*/  HFMA2.MMA R5, -RZ, RZ, 0, 0 ;  /* 0x00000000ff057435 */ /* 0x000fe200000001ff */
[----:B--2---:R-:W-:Y:S01]  /*06a0*/  CS2R R2, SRZ ;  /* 0x0000000000027805 */ /* 0x004fe2000001ff00 */
[----:B------:R-:W-:Y:S01]  /*06b0*/  HFMA2.MMA R20, -RZ, RZ, 0, 0 ;  /* 0x00000000ff147435 */ /* 0x000fe200000001ff */
[----:B------:R-:W-:Y:S02]  /*06c0*/  MOV R0, RZ ;  /* 0x000000ff00007202 */ /* 0x000fe40000000f00 */
        /* <DEDUP_REMOVED lines=8> */
[----:B------:R-:W5:Y:S01]  /*0750*/  LDG.E R4, desc[UR4][R4.64] ;  /* 0x0000000404047981 */ /* 0x000f62000c1e1900 */
[C---:B-1----:R-:W-:Y:S01]  /*0760*/  IMAD.WIDE.U32 R2, R33.reuse, 0x4, R2 ;  /* 0x0000000421027825 */ /* 0x042fe200078e0002 */
[----:B------:R-:W0:Y:S05]  /*0770*/  LDC.64 R36, c[0x0][0x250] ;  /* 0x00009400ff247b82 */ /* 0x000e2a0000000a00 */
[----:B------:R-:W5:Y:S01]  /*0780*/  LDG.E R3, desc[UR4][R2.64] ;  /* 0x0000000402037981 */ /* 0x000f62000c1e1900 */
[----:B--2---:R-:W-:-:S05]  /*0790*/  IMAD.WIDE.U32 R20, R33, 0x4, R20 ;  /* 0x0000000421147825 */ /* 0x004fca00078e0014 */
[----:B------:R1:W5:Y:S01]  /*07a0*/  LDG.E R5, desc[UR4][R20.64] ;  /* 0x0000000414057981 */ /* 0x000362000c1e1900 */
[----:B---3--:R-:W-:-:S05]  /*07b0*/  IMAD.WIDE.U32 R18, R33, 0x4, R18 ;  /* 0x0000000421127825 */ /* 0x008fca00078e0012 */
[----:B------:R2:W5:Y:S01]  /*07c0*/  LDG.E R2, desc[UR4][R18.64] ;  /* 0x0000000412027981 */ /* 0x000562000c1e1900 */
[----:B-1----:R-:W1:Y:S01]  /*07d0*/  LDC.64 R20, c[0x0][0x258] ;  /* 0x00009600ff147b82 */ /* 0x002e620000000a00 */
[----:B0-----:R-:W-:-:S05]  /*07e0*/  IMAD.WIDE.U32 R36, R33, 0x4, R36 ;  /* 0x0000000421247825 */ /* 0x001fca00078e0024 */
[----:B------:R0:W5:Y:S02]  /*07f0*/  LDG.E R0, desc[UR4][R36.64] ;  /* 0x0000000424007981 */ /* 0x000164000c1e1900 */
[----:B--2---:R-:W2:Y:S01]  /*0800*/  LDC.64 R18, c[0x0][0x260] ;  /* 0x00009800ff127b82 */ /* 0x004ea20000000a00 */
[----:B-1----:R-:W-:-:S06]  /*0810*/  IMAD.WIDE.U32 R20, R33, 0x4, R20 ;  /* 0x0000000421147825 */ /* 0x002fcc00078e0014 */
[----:B------:R0:W5:Y:S01]  /*0820*/  LDG.E R20, desc[UR4][R20.64] ;  /* 0x0000000414147981 */ /* 0x000162000c1e1900 */
[----:B--2---:R-:W-:-:S05]  /*0830*/  IMAD.WIDE.U32 R18, R33, 0x4, R18 ;  /* 0x0000000421127825 */ /* 0x004fca00078e0012 */
[----:B------:R0:W5:Y:S02]  /*0840*/  LDG.E R33, desc[UR4][R18.64] ;  /* 0x0000000412217981 */ /* 0x000164000c1e1900 */
.L_x_19356:
[----:B------:R-:W-:Y:S05]  /*0850*/  BSYNC B0 ;  /* 0x0000000000007941 */ /* 0x000fea0003800000 */
.L_x_19355:
[----:B------:R-:W-:Y:S04]  /*0860*/  BSSY B0, `(.L_x_19357) ;  /* 0x000000b000007945 */ /* 0x000fe80003800000 */
[----:B------:R-:W-:Y:S05]  /*0870*/  @P0 BRA `(.L_x_19358) ;  /* 0x0000000000240947 */ /* 0x000fea0003800000 */
[----:B-----5:R-:W-:Y:S01]  /*0880*/  FADD.FTZ R11, -R14, R11 ;  /* 0x0000000b0e0b7221 */ /* 0x020fe20000010100 */
[C---:B------:R-:W-:Y:S01]  /*0890*/  FMUL.FTZ R14, R13.reuse, R13 ;  /* 0x0000000d0d0e7220 */ /* 0x040fe20000410000 */
[----:B------:R-:W-:Y:S01]  /*08a0*/  ULDC UR6, c[0x0][0x218] ;  /* 0x0000860000067ab9 */ /* 0x000fe20000000800 */
[----:B------:R-:W-:Y:S01]  /*08b0*/  FMUL.FTZ R12, R13, R12 ;  /* 0x0000000c0d0c7220 */ /* 0x000fe20000410000 */
[----:B------:R-:W-:Y:S01]  /*08c0*/  FFMA.FTZ R17, -R17, UR6, R10 ;  /* 0x0000000611117c23 */ /* 0x000fe2000801010a */
[----:B------:R-:W-:-:S04]  /*08d0*/  FMUL.FTZ R14, R14, R15 ;  /* 0x0000000f0e0e7220 */ /* 0x000fc80000410000 */
[----:B------:R-:W-:-:S04]  /*08e0*/  FMUL.FTZ R14, R14, UR6 ;  /* 0x000000060e0e7c20 */ /* 0x000fc80008410000 */
[----:B------:R-:W-:-:S04]  /*08f0*/  FFMA.FTZ R11, R14, -R11, R17 ;  /* 0x8000000b0e0b7223 */ /* 0x000fc80000010011 */
[----:B------:R-:W-:-:S07]  /*0900*/  FMUL.FTZ R15, R11, R12 ;  /* 0x0000000c0b0f7220 */ /* 0x000fce0000410000 */
.L_x_19358:
[----:B------:R-:W-:Y:S05]  /*0910*/  BSYNC B0 ;  /* 0x0000000000007941 */ /* 0x000fea0003800000 */
.L_x_19357:
        /* <DEDUP_REMOVED lines=23> */
.L_x_19360:
[----:B------:R-:W-:Y:S05]  /*0a90*/  BSYNC B0 ;  /* 0x0000000000007941 */ /* 0x000fea0003800000 */
.L_x_19359:
[----:B------:R-:W-:Y:S04]  /*0aa0*/  BSSY B0, `(.L_x_19361) ;  /* 0x000000b000007945 */ /* 0x000fe80003800000 */
[----:B------:R-:W-:Y:S05]  /*0ab0*/  @P2 BRA `(.L_x_19362) ;  /* 0x0000000000242947 */ /* 0x000fea0003800000 */
        /* <DEDUP_REMOVED lines=9> */
.L_x_19362:
[----:B------:R-:W-:Y:S05]  /*0b50*/  BSYNC B0 ;  /* 0x0000000000007941 */ /* 0x000fea0003800000 */
.L_x_19361:
        /* <DEDUP_REMOVED lines=11> */
.L_x_19364:
[----:B------:R-:W-:Y:S05]  /*0c10*/  BSYNC B0 ;  /* 0x0000000000007941 */ /* 0x000fea0003800000 */
.L_x_19363:
[----:B------:R0:W-:Y:S01]  /*0c20*/  @!P0 STG.E desc[UR4][R10.64], R15 ;  /* 0x0000000f0a008986 */ /* 0x0001e2000c101904 */
[----:B------:R-:W-:Y:S04]  /*0c30*/  BSSY B0, `(.L_x_19365) ;  /* 0x000000c000007945 */ /* 0x000fe80003800000 */
[----:B------:R-:W-:Y:S05]  /*0c40*/  @P4 BRA `(.L_x_19366) ;  /* 0x0000000000284947 */ /* 0x000fea0003800000 */
[----:B------:R-:W1:Y:S01]  /*0c50*/  LDC.64 R4, c[0x0][0x228] ;  /* 0x00008a00ff047b82 */ /* 0x000e620000000a00 */
[----:B------:R-:W-:Y:S02]  /*0c60*/  LEA R3, R6, R13, 0x9 ;  /* 0x0000000d06037211 */ /* 0x000fe400078e48ff */
[----:B------:R-:W-:-:S04]  /*0c70*/  IADD3 R13, R13, 0x80, RZ ;  /* 0x000000800d0d7810 */ /* 0x000fc80007ffe0ff */
[----:B------:R-:W-:-:S13]  /*0c80*/  ISETP.GE.AND P0, PT, R13, R8, PT ;  /* 0x000000080d00720c */ /* 0x000fda0003f06270 */
[----:B0-----:R-:W-:Y:S02]  /*0c90*/  @!P0 LEA R11, R6, R13, 0x9 ;  /* 0x0000000d060b8211 */ /* 0x001fe400078e48ff */
[----:B------:R-:W-:Y:S01]  /*0ca0*/  @!P0 IADD3 R13, R13, 0x80, RZ ;  /* 0x000000800d0d8810 */ /* 0x000fe20007ffe0ff */
[----:B-1----:R-:W-:-:S04]  /*0cb0*/  IMAD.WIDE.U32 R2, R3, 0x4, R4 ;  /* 0x0000000403027825 */ /* 0x002fc800078e0004 */
[----:B------:R-:W-:Y:S01]  /*0cc0*/  @!P0 IMAD.WIDE.U32 R4, R11, 0x4, R4 ;  /* 0x000000040b048825 */ /* 0x000fe200078e0004 */
[----:B------:R1:W-:Y:S04]  /*0cd0*/  STG.E desc[UR4][R2.64], R7 ;  /* 0x0000000702007986 */ /* 0x0003e8000c101904 */
[----:B------:R1:W-:Y:S02]  /*0ce0*/  @!P0 STG.E desc[UR4][R4.64], R17 ;  /* 0x0000001104008986 */ /* 0x0003e4000c101904 */
.L_x_19366:
[----:B------:R-:W-:Y:S05]  /*0cf0*/  BSYNC B0 ;  /* 0x0000000000007941 */ /* 0x000fea0003800000 */
.L_x_19365:
[----:B------:R-:W-:-:S13]  /*0d00*/  ISETP.GE.AND P0, PT, R13, R8, PT ;  /* 0x000000080d00720c */ /* 0x000fda0003f06270 */
[----:B------:R-:W-:Y:S05]  /*0d10*/  @P0 EXIT ;  /* 0x000000000000094d */ /* 0x000fea0003800000 */
[----:B-1----:R-:W1:Y:S01]  /*0d20*/  LDC.64 R2, c[0x0][0x228] ;  /* 0x00008a00ff027b82 */ /* 0x002e620000000a00 */
[----:B------:R-:W-:-:S05]  /*0d30*/  LEA R13, R6, R13, 0x9 ;  /* 0x0000000d060d7211 */ /* 0x000fca00078e48ff */
[----:B-1----:R-:W-:-:S05]  /*0d40*/  IMAD.WIDE.U32 R2, R13, 0x4, R2 ;  /* 0x000000040d027825 */ /* 0x002fca00078e0002 */
[----:B------:R-:W-:Y:S01]  /*0d50*/  STG.E desc[UR4][R2.64], R9 ;  /* 0x0000000902007986 */ /* 0x000fe2000c101904 */
[----:B------:R-:W-:Y:S05]  /*0d60*/  EXIT ;  /* 0x000000000000794d */ /* 0x000fea0003800000 */
.L_x_19367:
        /* <DEDUP_REMOVED lines=9> */
.L_x_28435:


//--------------------- .text._ZN2at6native29vectorized_elementwise_kernelILi2EZZZNS0_49_GLOBAL__N__b919a28f_16_Normalization_cu_5c38458737batch_norm_elementwise_backward_trainERKNS_6TensorES5_S5_S5_S5_S5_S5_ENKUlvE0_clEvENKUlvE0_clEvEUlfffffffE_St5arrayIPcLm8EEEEviT0_T1_ --------------------------
	.section	.text._ZN2at6native29vectorized_elementwise_kernelILi2EZZZNS0_49_GLOBAL__N__b919a28f_16_Normalization_cu_5c38458737batch_norm_elementwise_backward_trainERKNS_6TensorES5_S5_S5_S5_S5_S5_ENKUlvE0_clEvENKUlvE0_clEvEUlfffffffE_St5arrayIPcLm8EEEEviT0_T1_,"ax",@progbits
	.align	128
        .global         _ZN2at6native29vectorized_elementwise_kernelILi2EZZZNS0_49_GLOBAL__N__b919a28f_16_Normalization_cu_5c38458737batch_norm_elementwise_backward_trainERKNS_6TensorES5_S5_S5_S5_S5_S5_ENKUlvE0_clEvENKUlvE0_clEvEUlfffffffE_St5arrayIPcLm8EEEEviT0_T1_
        .type           _ZN2at6native29vectorized_elementwise_kernelILi2EZZZNS0_49_GLOBAL__N__b919a28f_16_Normalization_cu_5c38458737batch_norm_elementwise_backward_trainERKNS_6TensorES5_S5_S5_S5_S5_S5_ENKUlvE0_clEvENKUlvE0_clEvEUlfffffffE_St5arrayIPcLm8EEEEviT0_T1_,@function
        .size           _ZN2at6native29vectorized_elementwise_kernelILi2EZZZNS0_49_GLOBAL__N__b919a28f_16_Normalization_cu_5c38458737batch_norm_elementwise_backward_trainERKNS_6TensorES5_S5_S5_S5_S5_S5_ENKUlvE0_clEvENKUlvE0_clEvEUlfffffffE_St5arrayIPcLm8EEEEviT0_T1_,(.L_x_28436 - _ZN2at6native29vectorized_elementwise_kernelILi2EZZZNS0_49_GLOBAL__N__b919a28f_16_Normalization_cu_5c38458737batch_norm_elementwise_backward_trainERKNS_6TensorES5_S5_S5_S5_S5_S5_ENKUlvE0_clEvENKUlvE0_clEvEUlfffffffE_St5arrayIPcLm8EEEEviT0_T1_)
        .other          _ZN2at6native29vectorized_elementwise_kernelILi2EZZZNS0_49_GLOBAL__N__b919a28f_16_Normalization_cu_5c38458737batch_norm_elementwise_backward_trainERKNS_6TensorES5_S5_S5_S5_S5_S5_ENKUlvE0_clEvENKUlvE0_clEvEUlfffffffE_St5arrayIPcLm8EEEEviT0_T1_,@"STO_CUDA_ENTRY STV_DEFAULT"
_ZN2at6native29vectorized_elementwise_kernelILi2EZZZNS0_49_GLOBAL__N__b919a28f_16_Normalization_cu_5c38458737batch_norm_elementwise_backward_trainERKNS_6TensorES5_S5_S5_S5_S5_S5_ENKUlvE0_clEvENKUlvE0_clEvEUlfffffffE_St5arrayIPcLm8EEEEviT0_T1_:
.text._ZN2at6native29vectorized_elementwise_kernelILi2EZZZNS0_49_GLOBAL__N__b919a28f_16_Normalization_cu_5c38458737batch_norm_elementwise_backward_trainERKNS_6TensorES5_S5_S5_S5_S5_S5_ENKUlvE0_clEvENKUlvE0_clEvEUlfffffffE_St5arrayIPcLm8EEEEviT0_T1_:
        /* <DEDUP_REMOVED lines=20> */
[C---:B---3--:R-:W-:Y:S01]  /*0140*/  IMAD.WIDE R2, R57.reuse, 0x4, R2 ;  /* 0x0000000439027825 */ /* 0x048fe200078e0202 */
[----:B------:R-:W3:Y:S03]  /*0150*/  LDG.E.64 R54, desc[UR4][R4.64] ;  /* 0x0000000404367981 */ /* 0x000ee6000c1e1b00 */
[C---:B------:R-:W-:Y:S01]  /*0160*/  IMAD.WIDE.U32 R6, R0.reuse, 0x8, R6 ;  /* 0x0000000800067825 */ /* 0x040fe200078e0006 */
[----:B------:R-:W5:Y:S02]  /*0170*/  LDG.E.64 R52, desc[UR4][R4.64+0x400] ;  /* 0x0004000404347981 */ /* 0x000f64000c1e1b00 */
[----:B------:R-:W1:Y:S01]  /*0180*/  LDC.64 R14, c[0x0][0x240] ;  /* 0x00009000ff0e7b82 */ /* 0x000e620000000a00 */
[C---:B----4-:R-:W-:Y:S01]  /*0190*/  IMAD.WIDE R8, R57.reuse, 0x4, R8 ;  /* 0x0000000439087825 */ /* 0x050fe200078e0208 */
[----:B------:R-:W2:Y:S03]  /*01a0*/  LDG.E.64 R26, desc[UR4][R6.64+0xc00] ;  /* 0x000c0004061a7981 */ /* 0x000ea6000c1e1b00 */
[C---:B------:R-:W-:Y:S01]  /*01b0*/  IMAD.WIDE.U32 R12, R0.reuse, 0x8, R2 ;  /* 0x00000008000c7825 */ /* 0x040fe200078e0002 */
[----:B------:R-:W3:Y:S03]  /*01c0*/  LDG.E.64 R58, desc[UR4][R6.64] ;  /* 0x00000004063a7981 */ /* 0x000ee6000c1e1b00 */
[C---:B0-----:R-:W-:Y:S01]  /*01d0*/  IMAD.WIDE R60, R57.reuse, 0x4, R60 ;  /* 0x00000004393c7825 */ /* 0x041fe200078e023c */
[----:B------:R-:W4:Y:S03]  /*01e0*/  LDG.E.64 R36, desc[UR4][R12.64] ;  /* 0x000000040c247981 */ /* 0x000f26000c1e1b00 */
[C---:B------:R-:W-:Y:S01]  /*01f0*/  IMAD.WIDE.U32 R16, R0.reuse, 0x8, R8 ;  /* 0x0000000800107825 */ /* 0x040fe200078e0008 */
[----:B------:R-:W5:Y:S03]  /*0200*/  LDG.E.64 R40, desc[UR4][R6.64+0x400] ;  /* 0x0004000406287981 */ /* 0x000f66000c1e1b00 */
[C---:B-1----:R-:W-:Y:S01]  /*0210*/  IMAD.WIDE R24, R57.reuse, 0x4, R24 ;  /* 0x0000000439187825 */ /* 0x042fe200078e0218 */
[----:B------:R-:W4:Y:S03]  /*0220*/  LDG.E.64 R22, desc[UR4][R16.64] ;  /* 0x0000000410167981 */ /* 0x000f26000c1e1b00 */
[C---:B------:R-:W-:Y:S01]  /*0230*/  IMAD.WIDE.U32 R60, R0.reuse, 0x8, R60 ;  /* 0x00000008003c7825 */ /* 0x040fe200078e003c */
[----:B------:R-:W5:Y:S03]  /*0240*/  LDG.E.64 R38, desc[UR4][R12.64+0x400] ;  /* 0x000400040c267981 */ /* 0x000f66000c1e1b00 */
[----:B------:R-:W-:Y:S01]  /*0250*/  IMAD.WIDE.U32 R24, R0, 0x8, R24 ;  /* 0x0000000800187825 */ /* 0x000fe200078e0018 */
[----:B------:R-:W5:Y:S04]  /*0260*/  LDG.E.64 R10, desc[UR4][R60.64+0x400] ;  /* 0x000400043c0a7981 */ /* 0x000f68000c1e1b00 */
[----:B------:R-:W5:Y:S04]  /*0270*/  LDG.E.64 R8, desc[UR4][R60.64] ;  /* 0x000000043c087981 */ /* 0x000f68000c1e1b00 */
[----:B------:R-:W5:Y:S04]  /*0280*/  LDG.E.64 R44, desc[UR4][R24.64+0x400] ;  /* 0x00040004182c7981 */ /* 0x000f68000c1e1b00 */
[----:B------:R-:W5:Y:S04]  /*0290*/  LDG.E.64 R46, desc[UR4][R24.64] ;  /* 0x00000004182e7981 */ /* 0x000f68000c1e1b00 */
[----:B------:R-:W5:Y:S01]  /*02a0*/  LDG.E.64 R42, desc[UR4][R16.64+0x400] ;  /* 0x00040004102a7981 */ /* 0x000f62000c1e1b00 */
[----:B------:R-:W-:-:S03]  /*02b0*/  IMAD.WIDE R14, R57, 0x4, R14 ;  /* 0x00000004390e7825 */ /* 0x000fc600078e020e */
[----:B------:R-:W5:Y:S04]  /*02c0*/  LDG.E.64 R34, desc[UR4][R6.64+0x800] ;  /* 0x0008000406227981 */ /* 0x000f68000c1e1b00 */
[----:B------:R-:W5:Y:S04]  /*02d0*/  LDG.E.64 R2, desc[UR4][R12.64+0xc00] ;  /* 0x000c00040c027981 */ /* 0x000f68000c1e1b00 */
[----:B------:R-:W5:Y:S04]  /*02e0*/  LDG.E.64 R30, desc[UR4][R16.64+0xc00] ;  /* 0x000c0004101e7981 */ /* 0x000f68000c1e1b00 */
[----:B------:R-:W5:Y:S04]  /*02f0*/  LDG.E.64 R6, desc[UR4][R60.64+0x800] ;  /* 0x000800043c067981 */ /* 0x000f68000c1e1b00 */
[----:B------:R-:W5:Y:S04]  /*0300*/  LDG.E.64 R50, desc[UR4][R4.64+0x800] ;  /* 0x0008000404327981 */ /* 0x000f68000c1e1b00 */
[----:B------:R-:W5:Y:S04]  /*0310*/  LDG.E.64 R20, desc[UR4][R12.64+0x800] ;  /* 0x000800040c147981 */ /* 0x000f68000c1e1b00 */
[----:B------:R-:W5:Y:S04]  /*0320*/  LDG.E.64 R32, desc[UR4][R16.64+0x800] ;  /* 0x0008000410207981 */ /* 0x000f68000c1e1b00 */
[----:B------:R0:W5:Y:S04]  /*0330*/  LDG.E.64 R4, desc[UR4][R60.64+0xc00] ;  /* 0x000c00043c047981 */ /* 0x000168000c1e1b00 */
[----:B------:R-:W5:Y:S01]  /*0340*/  LDG.E.64 R28, desc[UR4][R24.64+0x800] ;  /* 0x00080004181c7981 */ /* 0x000f62000c1e1b00 */
[----:B0-----:R-:W-:-:S03]  /*0350*/  IMAD.WIDE.U32 R60, R0, 0x8, R14 ;  /* 0x00000008003c7825 */ /* 0x001fc600078e000e */
[----:B------:R-:W5:Y:S04]  /*0360*/  LDG.E.64 R24, desc[UR4][R24.64+0xc00] ;  /* 0x000c000418187981 */ /* 0x000f68000c1e1b00 */
[----:B------:R-:W5:Y:S04]  /*0370*/  LDG.E.64 R18, desc[UR4][R60.64] ;  /* 0x000000043c127981 */ /* 0x000f68000c1e1b00 */
[----:B------:R-:W5:Y:S04]  /*0380*/  LDG.E.64 R16, desc[UR4][R60.64+0x400] ;  /* 0x000400043c107981 */ /* 0x000f68000c1e1b00 */
[----:B------:R-:W5:Y:S04]  /*0390*/  LDG.E.64 R14, desc[UR4][R60.64+0x800] ;  /* 0x000800043c0e7981 */ /* 0x000f68000c1e1b00 */
[----:B------:R-:W5:Y:S01]  /*03a0*/  LDG.E.64 R12, desc[UR4][R60.64+0xc00] ;  /* 0x000c00043c0c7981 */ /* 0x000f62000c1e1b00 */
[----:B--2---:R-:W-:Y:S01]  /*03b0*/  FADD.FTZ R27, R49, -R27 ;  /* 0x8000001b311b7221 */ /* 0x004fe20000010000 */
[----:B------:R-:W-:Y:S01]  /*03c0*/  FADD.FTZ R26, R48, -R26 ;  /* 0x8000001a301a7221 */ /* 0x000fe20000010000 */
[----:B---3--:R-:W-:Y:S01]  /*03d0*/  FADD.FTZ R55, R55, -R59 ;  /* 0x8000003b37377221 */ /* 0x008fe20000010000 */
[----:B----4-:R-:W-:Y:S01]  /*03e0*/  FFMA.FTZ R49, -R22, UR6, R36 ;  /* 0x0000000616317c23 */ /* 0x010fe20008010124 */
[----:B------:R-:W-:Y:S01]  /*03f0*/  FFMA.FTZ R22, -R23, UR6, R37 ;  /* 0x0000000617167c23 */ /* 0x000fe20008010125 */
[----:B-----5:R-:W-:Y:S01]  /*0400*/  FMUL.FTZ R23, R10, R10 ;  /* 0x0000000a0a177220 */ /* 0x020fe20000410000 */
[----:B------:R-:W-:-:S03]  /*0410*/  FMUL.FTZ R48, R9, R9 ;  /* 0x0000000909307220 */ /* 0x000fc60000410000 */
[----:B------:R-:W-:Y:S01]  /*0420*/  FMUL.FTZ R23, R44, R23 ;  /* 0x000000172c177220 */ /* 0x000fe20000410000 */
[----:B------:R-:W-:-:S03]  /*0430*/  FMUL.FTZ R47, R47, R48 ;  /* 0x000000302f2f7220 */ /* 0x000fc60000410000 */
[----:B------:R-:W-:Y:S01]  /*0440*/  FMUL.FTZ R23, R23, UR6 ;  /* 0x0000000617177c20 */ /* 0x000fe20008410000 */
[----:B------:R-:W-:Y:S01]  /*0450*/  FADD.FTZ R40, R52, -R40 ;  /* 0x8000002834287221 */ /* 0x000fe20000010000 */
[----:B------:R-:W-:Y:S01]  /*0460*/  FFMA.FTZ R38, -R42, UR6, R38 ;  /* 0x000000062a267c23 */ /* 0x000fe20008010126 */
[----:B------:R-:W-:-:S03]  /*0470*/  FMUL.FTZ R47, R47, UR6 ;  /* 0x000000062f2f7c20 */ /* 0x000fc60008410000 */
[----:B------:R-:W-:Y:S01]  /*0480*/  FFMA.FTZ R40, R23, -R40, R38 ;  /* 0x8000002817287223 */ /* 0x000fe20000010026 */
[----:B------:R-:W-:Y:S02]  /*0490*/  FFMA.FTZ R55, R47, -R55, R22 ;  /* 0x800000372f377223 */ /* 0x000fe40000010016 */
[----:B------:R-:W0:Y:S01]  /*04a0*/  LDC.64 R22, c[0x0][0x228] ;  /* 0x00008a00ff167b82 */ /* 0x000e220000000a00 */
[----:B------:R-:W-:Y:S01]  /*04b0*/  FMUL.FTZ R36, R11, R11 ;  /* 0x0000000b0b247220 */ /* 0x000fe20000410000 */
[----:B------:R-:W-:Y:S01]  /*04c0*/  FFMA.FTZ R31, -R31, UR6, R3 ;  /* 0x000000061f1f7c23 */ /* 0x000fe20008010103 */
[----:B------:R-:W-:Y:S01]  /*04d0*/  FFMA.FTZ R30, -R30, UR6, R2 ;  /* 0x000000061e1e7c23 */ /* 0x000fe20008010102 */
[----:B------:R-:W-:Y:S01]  /*04e0*/  FMUL.FTZ R3, R6, R6 ;  /* 0x0000000606037220 */ /* 0x000fe20000410000 */
[----:B------:R-:W-:Y:S01]  /*04f0*/  FMUL.FTZ R2, R7, R7 ;  /* 0x0000000707027220 */ /* 0x000fe20000410000 */
[----:B------:R-:W-:Y:S01]  /*0500*/  FADD.FTZ R35, R51, -R35 ;  /* 0x8000002333237221 */ /* 0x000fe20000010000 */
[----:B------:R-:W-:Y:S01]  /*0510*/  FMUL.FTZ R51, R8, R8 ;  /* 0x0000000808337220 */ /* 0x000fe20000410000 */
[----:B------:R-:W-:Y:S01]  /*0520*/  FMUL.FTZ R36, R45, R36 ;  /* 0x000000242d247220 */ /* 0x000fe20000410000 */
[----:B------:R-:W-:Y:S01]  /*0530*/  FFMA.FTZ R20, -R32, UR6, R20 ;  /* 0x0000000620147c23 */ /* 0x000fe20008010114 */
[----:B------:R-:W-:Y:S01]  /*0540*/  FFMA.FTZ R33, -R33, UR6, R21 ;  /* 0x0000000621217c23 */ /* 0x000fe20008010115 */
[----:B------:R-:W-:Y:S01]  /*0550*/  FMUL.FTZ R21, R4, R4 ;  /* 0x0000000404157220 */ /* 0x000fe20000410000 */
[----:B------:R-:W-:Y:S01]  /*0560*/  FMUL.FTZ R32, R5, R5 ;  /* 0x0000000505207220 */ /* 0x000fe20000410000 */
[----:B------:R-:W-:Y:S01]  /*0570*/  FMUL.FTZ R46, R46, R51 ;  /* 0x000000332e2e7220 */ /* 0x000fe20000410000 */
[----:B------:R-:W-:Y:S01]  /*0580*/  FMUL.FTZ R3, R28, R3 ;  /* 0x000000031c037220 */ /* 0x000fe20000410000 */
[----:B------:R-:W-:Y:S01]  /*0590*/  FMUL.FTZ R2, R29, R2 ;  /* 0x000000021d027220 */ /* 0x000fe20000410000 */
[----:B------:R-:W-:-:S02]  /*05a0*/  FADD.FTZ R34, R50, -R34 ;  /* 0x8000002232227221 */ /* 0x000fc40000010000 */
[----:B------:R-:W-:Y:S01]  /*05b0*/  FMUL.FTZ R3, R3, UR6 ;  /* 0x0000000603037c20 */ /* 0x000fe20008410000 */
[----:B------:R-:W-:Y:S01]  /*05c0*/  FMUL.FTZ R2, R2, UR6 ;  /* 0x0000000602027c20 */ /* 0x000fe20008410000 */
[----:B------:R-:W-:Y:S01]  /*05d0*/  FADD.FTZ R54, R54, -R58 ;  /* 0x8000003a36367221 */ /* 0x000fe20000010000 */
[----:B------:R-:W-:Y:S01]  /*05e0*/  FMUL.FTZ R21, R24, R21 ;  /* 0x0000001518157220 */ /* 0x000fe20000410000 */
[----:B------:R-:W-:Y:S01]  /*05f0*/  FMUL.FTZ R32, R25, R32 ;  /* 0x0000002019207220 */ /* 0x000fe20000410000 */
[----:B------:R-:W-:Y:S01]  /*0600*/  FADD.FTZ R41, R53, -R41 ;  /* 0x8000002935297221 */ /* 0x000fe20000010000 */
[----:B------:R-:W-:Y:S01]  /*0610*/  FFMA.FTZ R39, -R43, UR6, R39 ;  /* 0x000000062b277c23 */ /* 0x000fe20008010127 */
[----:B------:R-:W-:Y:S01]  /*0620*/  FMUL.FTZ R46, R46, UR6 ;  /* 0x000000062e2e7c20 */ /* 0x000fe20008410000 */
[----:B------:R-:W-:Y:S01]  /*0630*/  FMUL.FTZ R36, R36, UR6 ;  /* 0x0000000624247c20 */ /* 0x000fe20008410000 */
[----:B------:R-:W-:Y:S01]  /*0640*/  FMUL.FTZ R25, R21, UR6 ;  /* 0x0000000615197c20 */ /* 0x000fe20008410000 */
[----:B------:R-:W-:Y:S01]  /*0650*/  FMUL.FTZ R32, R32, UR6 ;  /* 0x0000000620207c20 */ /* 0x000fe20008410000 */
[----:B------:R-:W-:Y:S01]  /*0660*/  FFMA.FTZ R21, R3, -R34, R20 ;  /* 0x8000002203157223 */ /* 0x000fe20000010014 */
[----:B0-----:R-:W-:-:S04]  /*0670*/  IMAD.WIDE.U32 R22, R57, 0x4, R22 ;  /* 0x0000000439167825 */ /* 0x001fc800078e0016 */
[----:B------:R-:W-:Y:S01]  /*0680*/  FFMA.FTZ R20, R2, -R35, R33 ;  /* 0x8000002302147223 */ /* 0x000fe20000010021 */
[----:B------:R-:W-:Y:S01]  /*0690*/  FMUL.FTZ R18, R18, R8 ;  /* 0x0000000812127220 */ /* 0x000fe20000410000 */
[----:B------:R-:W-:Y:S01]  /*06a0*/  FFMA.FTZ R49, R46, -R54, R49 ;  /* 0x800000362e317223 */ /* 0x000fe20000010031 */
[----:B------:R-:W-:Y:S01]  /*06b0*/  FFMA.FTZ R41, R36, -R41, R39 ;  /* 0x8000002924297223 */ /* 0x000fe20000010027 */
[----:B------:R-:W-:Y:S01]  /*06c0*/  FFMA.FTZ R25, R25, -R26, R30 ;  /* 0x8000001a19197223 */ /* 0x000fe2000001001e */
[----:B------:R-:W-:Y:S01]  /*06d0*/  FFMA.FTZ R32, R32, -R27, R31 ;  /* 0x8000001b20207223 */ /* 0x000fe2000001001f */
[----:B------:R-:W-:Y:S01]  /*06e0*/  FMUL.FTZ R2, R19, R9 ;  /* 0x0000000913027220 */ /* 0x000fe20000410000 */
[----:B------:R-:W-:Y:S01]  /*06f0*/  FMUL.FTZ R3, R16, R10 ;  /* 0x0000000a10037220 */ /* 0x000fe20000410000 */
        /* <DEDUP_REMOVED lines=14> */
[----:B------:R-:W-:Y:S04]  /*07e0*/  STG.E.64 desc[UR4][R22.64], R18 ;  /* 0x0000001216007986 */ /* 0x000fe8000c101b04 */
[----:B------:R-:W-:Y:S04]  /*07f0*/  STG.E.64 desc[UR4][R22.64+0x400], R40 ;  /* 0x0004002816007986 */ /* 0x000fe8000c101b04 */
[----:B------:R-:W-:Y:S04]  /*0800*/  STG.E.64 desc[UR4][R22.64+0x800], R14 ;  /* 0x0008000e16007986 */ /* 0x000fe8000c101b04 */
[----:B------:R-:W-:Y:S01]  /*0810*/  STG.E.64 desc[UR4][R22.64+0xc00], R12 ;  /* 0x000c000c16007986 */ /* 0x000fe2000c101b04 */
[----:B------:R-:W-:Y:S05]  /*0820*/  EXIT ;  /* 0x000000000000794d */ /* 0x000fea0003800000 */
.L_x_19368:
[----:B------:R-:W0:Y:S01]  /*0830*/  S2R R30, SR_TID.X ;  /* 0x00000000001e7919 */ /* 0x000e220000002100 */
[----:B------:R-:W-:Y:S01]  /*0840*/  BSSY B0, `(.L_x_19369) ;  /* 0x0000020000007945 */ /* 0x000fe20003800000 */
[----:B------:R-:W-:Y:S01]  /*0850*/  HFMA2.MMA R58, -RZ, RZ, 0, 0 ;  /* 0x00000000ff3a7435 */ /* 0x000fe200000001ff */
[----:B------:R-:W-:Y:S01]  /*0860*/  MOV R56, RZ ;  /* 0x000000ff00387202 */ /* 0x000fe20000000f00 */
[----:B------:R-:W-:Y:S01]  /*0870*/  HFMA2.MMA R54, -RZ, RZ, 0, 0 ;  /* 0x00000000ff367435 */ /* 0x000fe200000001ff */
[----:B------:R-:W-:Y:S02]  /*0880*/  CS2R R52, SRZ ;  /* 0x0000000000347805 */ /* 0x000fe4000001ff00 */
[----:B------:R-:W-:Y:S02]  /*0890*/  CS2R R50, SRZ ;  /* 0x0000000000327805 */ /* 0x000fe4000001ff00 */
        /* <DEDUP_REMOVED lines=26> */
.L_x_19370:
[----:B------:R-:W-:Y:S05]  /*0a40*/  BSYNC B0 ;  /* 0x0000000000007941 */ /* 0x000fea0003800000 */
.L_x_19369:
[----:B------:R-:W-:Y:S01]  /*0a50*/  ISETP.GE.AND P1, PT, R30, R55, PT ;  /* 0x000000371e00720c */ /* 0x000fe20003f26270 */
[----:B------:R-:W-:Y:S01]  /*0a60*/  BSSY B0, `(.L_x_19371) ;  /* 0x000001e000007945 */ /* 0x000fe20003800000 */
[----:B------:R-:W-:Y:S01]  /*0a70*/  HFMA2.MMA R48, -RZ, RZ, 0, 0 ;  /* 0x00000000ff307435 */ /* 0x000fe200000001ff */
[----:B------:R-:W-:Y:S01]  /*0a80*/  CS2R R46, SRZ ;  /* 0x00000000002e7805 */ /* 0x000fe2000001ff00 */
[----:B------:R-:W-:Y:S01]  /*0a90*/  HFMA2.MMA R43, -RZ, RZ, 0, 0 ;  /* 0x00000000ff2b7435 */ /* 0x000fe200000001ff */
[----:B------:R-:W-:Y:S02]  /*0aa0*/  MOV R45, RZ ;  /* 0x000000ff002d7202 */ /* 0x000fe40000000f00 */
[----:B------:R-:W-:-:S06]  /*0ab0*/  MOV R41, RZ ;  /* 0x000000ff00297202 */ /* 0x000fcc0000000f00 */
[----:B------:R-:W-:Y:S05]  /*0ac0*/  @P1 BRA `(.L_x_19372) ;  /* 0x00000000005c1947 */ /* 0x000fea0003800000 */
[----:B------:R-:W0:Y:S01]  /*0ad0*/  LDC.64 R2, c[0x0][0x230] ;  /* 0x00008c00ff027b82 */ /* 0x000e220000000a00 */
[----:B------:R-:W-:-:S07]  /*0ae0*/  IADD3 R17, R57, R30, RZ ;  /* 0x0000001e39117210 */ /* 0x000fce0007ffe0ff */
[----:B------:R-:W1:Y:S08]  /*0af0*/  LDC.64 R4, c[0x0][0x238] ;  /* 0x00008e00ff047b82 */ /* 0x000e700000000a00 */
[----:B--2---:R-:W2:Y:S08]  /*0b00*/  LDC.64 R6, c[0x0][0x240] ;  /* 0x00009000ff067b82 */ /* 0x004eb00000000a00 */
        /* <DEDUP_REMOVED lines=19> */
.L_x_19372:
[----:B------:R-:W-:Y:S05]  /*0c40*/  BSYNC B0 ;  /* 0x0000000000007941 */ /* 0x000fea0003800000 */
.L_x_19371:
[----:B------:R-:W-:Y:S01]  /*0c50*/  ISETP.GE.AND P1, PT, R30, R55, PT ;  /* 0x000000371e00720c */ /* 0x000fe20003f26270 */
[----:B------:R-:W-:Y:S01]  /*0c60*/  BSSY B0, `(.L_x_19373) ;  /* 0x000001f000007945 */ /* 0x000fe20003800000 */
[----:B------:R-:W-:Y:S01]  /*0c70*/  HFMA2.MMA R44, -RZ, RZ, 0, 0 ;  /* 0x00000000ff2c7435 */ /* 0x000fe200000001ff */
[----:B------:R-:W-:Y:S01]  /*0c80*/  MOV R42, RZ ;  /* 0x000000ff002a7202 */ /* 0x000fe20000000f00 */
[----:B------:R-:W-:Y:S01]  /*0c90*/  HFMA2.MMA R40, -RZ, RZ, 0, 0 ;  /* 0x00000000ff287435 */ /* 0x000fe200000001ff */
[----:B------:R-:W-:Y:S02]  /*0ca0*/  CS2R R38, SRZ ;  /* 0x0000000000267805 */ /* 0x000fe4000001ff00 */
[----:B------:R-:W-:Y:S02]  /*0cb0*/  CS2R R36, SRZ ;  /* 0x0000000000247805 */ /* 0x000fe4000001ff00 */
[----:B------:R-:W-:-:S04]  /*0cc0*/  MOV R35, RZ ;  /* 0x000000ff00237202 */ /* 0x000fc80000000f00 */
[----:B------:R-:W-:Y:S05]  /*0cd0*/  @P1 BRA `(.L_x_19374) ;  /* 0x00000000005c1947 */ /* 0x000fea0003800000 */
[----:B--23--:R-:W0:Y:S01]  /*0ce0*/  LDC.64 R10, c[0x0][0x230] ;  /* 0x00008c00ff0a7b82 */ /* 0x00ce220000000a00 */
        /* <DEDUP_REMOVED lines=22> */
.L_x_19374:
[----:B------:R-:W-:Y:S05]  /*0e50*/  BSYNC B0 ;  /* 0x0000000000007941 */ /* 0x000fea0003800000 */
.L_x_19373:
[----:B------:R-:W-:Y:S01]  /*0e60*/  ISETP.GE.AND P1, PT, R30, R55, PT ;  /* 0x000000371e00720c */ /* 0x000fe20003f26270 */
[----:B------:R-:W-:Y:S01]  /*0e70*/  BSSY B0, `(.L_x_19375) ;  /* 0x000001d000007945 */ /* 0x000fe20003800000 */
[----:B------:R-:W-:Y:S01]  /*0e80*/  HFMA2.MMA R34, -RZ, RZ, 0, 0 ;  /* 0x00000000ff227435 */ /* 0x000fe200000001ff */
[----:B------:R-:W-:Y:S02]  /*0e90*/  CS2R R32, SRZ ;  /* 0x0000000000207805 */ /* 0x000fe4000001ff00 */
[----:B------:R-:W-:Y:S02]  /*0ea0*/  CS2R R28, SRZ ;  /* 0x00000000001c7805 */ /* 0x000fe4000001ff00 */
[----:B------:R-:W-:-:S06]  /*0eb0*/  MOV R27, RZ ;  /* 0x000000ff001b7202 */ /* 0x000fcc0000000f00 */
        /* <DEDUP_REMOVED lines=24> */
.L_x_19376:
[----:B------:R-:W-:Y:S05]  /*1040*/  BSYNC B0 ;  /* 0x0000000000007941 */ /* 0x000fea0003800000 */
.L_x_19375:
[----:B------:R-:W-:Y:S01]  /*1050*/  ISETP.GE.AND P1, PT, R30, R55, PT ;  /* 0x000000371e00720c */ /* 0x000fe20003f26270 */
[----:B------:R-:W-:Y:S01]  /*1060*/  BSSY B0, `(.L_x_19377) ;  /* 0x000001e000007945 */ /* 0x000fe20003800000 */
[----:B------:R-:W-:Y:S01]  /*1070*/  HFMA2.MMA R26, -RZ, RZ, 0, 0 ;  /* 0x00000000ff1a7435 */ /* 0x000fe200000001ff */
[----:B------:R-:W-:Y:S02]  /*1080*/  CS2R R24, SRZ ;  /* 0x0000000000187805 */ /* 0x000fe4000001ff00 */
        /* <DEDUP_REMOVED lines=27> */
.L_x_19378:
[----:B------:R-:W-:Y:S05]  /*1240*/  BSYNC B0 ;  /* 0x0000000000007941 */ /* 0x000fea0003800000 */
.L_x_19377:
[----:B------:R-:W-:Y:S01]  /*1250*/  ISETP.GE.AND P1, PT, R30, R55, PT ;  /* 0x000000371e00720c */ /* 0x000fe20003f26270 */
[----:B------:R-:W-:Y:S01]  /*1260*/  BSSY B0, `(.L_x_19379) ;  /* 0x000001d000007945 */ /* 0x000fe20003800000 */
[----:B------:R-:W-:Y:S01]  /*1270*/  HFMA2.MMA R18, -RZ, RZ, 0, 0 ;  /* 0x00000000ff127435 */ /* 0x000fe200000001ff */
[----:B------:R-:W-:Y:S02]  /*1280*/  CS2R R16, SRZ ;  /* 0x0000000000107805 */ /* 0x000fe4000001ff00 */
        /* <DEDUP_REMOVED lines=26> */
.L_x_19380:
[----:B------:R-:W-:Y:S05]  /*1430*/  BSYNC B0 ;  /* 0x0000000000007941 */ /* 0x000fea0003800000 */
.L_x_19379:
[----:B------:R-:W-:Y:S01]  /*1440*/  ISETP.GE.AND P1, PT, R30, R55, PT ;  /* 0x000000371e00720c */ /* 0x000fe20003f26270 */
[----:B------:R-:W-:Y:S01]  /*1450*/  BSSY B0, `(.L_x_19381) ;  /* 0x000001d000007945 */ /* 0x000fe20003800000 */
[----:B0-----:R-:W-:Y:S01]  /*1460*/  HFMA2.MMA R13, -RZ, RZ, 0, 0 ;  /* 0x00000000ff0d7435 */ /* 0x001fe200000001ff */
[----:B------:R-:W-:Y:S02]  /*1470*/  CS2R R10, SRZ ;  /* 0x00000000000a7805 */ /* 0x000fe4000001ff00 */
[----:B------:R-:W-:Y:S02]  /*1480*/  CS2R R8, SRZ ;  /* 0x0000000000087805 */ /* 0x000fe4000001ff00 */
[----:B------:R-:W-:-:S06]  /*1490*/  CS2R R6, SRZ ;  /* 0x0000000000067805 */ /* 0x000fcc000001ff00 */
[----:B------:R-:W-:Y:S05]  /*14a0*/  @P1 BRA `(.L_x_19382) ;  /* 0x00000000005c1947 */ /* 0x000fea0003800000 */
[----:B------:R-:W0:Y:S01]  /*14b0*/  LDC.64 R4, c[0x0][0x230] ;  /* 0x00008c00ff047b82 */ /* 0x000e220000000a00 */
[----:B------:R-:W-:-:S07]  /*14c0*/  IADD3 R11, R57, R30, RZ ;  /* 0x0000001e390b7210 */ /* 0x000fce0007ffe0ff */
[----:B------:R-:W1:Y:S08]  /*14d0*/  LDC.64 R2, c[0x0][0x238] ;  /* 0x00008e00ff027b82 */ /* 0x000e700000000a00 */
[----:B------:R-:W2:Y:S01]  /*14e0*/  LDC.64 R8, c[0x0][0x248] ;  /* 0x00009200ff087b82 */ /* 0x000ea20000000a00 */
[----:B0-----:R-:W-:-:S07]  /*14f0*/  IMAD.WIDE.U32 R4, R11, 0x4, R4 ;  /* 0x000000040b047825 */ /* 0x001fce00078e0004 */
[----:B------:R-:W0:Y:S01]  /*1500*/  LDC.64 R6, c[0x0][0x240] ;  /* 0x00009000ff067b82 */ /* 0x000e220000000a00 */
[----:B------:R3:W5:Y:S01]  /*1510*/  LDG.E R13, desc[UR4][R4.64] ;  /* 0x00000004040d7981 */ /* 0x000762000c1e1900 */
[----:B-1----:R-:W-:-:S06]  /*1520*/  IMAD.WIDE.U32 R2, R11, 0x4, R2 ;  /* 0x000000040b027825 */ /* 0x002fcc00078e0002 */
[----:B------:R-:W1:Y:S01]  /*1530*/  LDC.64 R60, c[0x0][0x250] ;  /* 0x00009400ff3c7b82 */ /* 0x000e620000000a00 */
[----:B------:R4:W5:Y:S07]  /*1540*/  LDG.E R10, desc[UR4][R2.64] ;  /* 0x00000004020a7981 */ /* 0x00096e000c1e1900 */
[----:B---3--:R-:W3:Y:S08]  /*1550*/  LDC.64 R4, c[0x0][0x258] ;  /* 0x00009600ff047b82 */ /* 0x008ef00000000a00 */
[----:B----4-:R-:W4:Y:S01]  /*1560*/  LDC.64 R2, c[0x0][0x260] ;  /* 0x00009800ff027b82 */ /* 0x010f220000000a00 */
[----:B--2---:R-:W-:-:S04]  /*1570*/  IMAD.WIDE.U32 R8, R11, 0x4, R8 ;  /* 0x000000040b087825 */ /* 0x004fc800078e0008 */
[C---:B0-----:R-:W-:Y:S02]  /*1580*/  IMAD.WIDE.U32 R6, R11.reuse, 0x4, R6 ;  /* 0x000000040b067825 */ /* 0x041fe400078e0006 */
[----:B------:R0:W5:Y:S02]  /*1590*/  LDG.E R9, desc[UR4][R8.64] ;  /* 0x0000000408097981 */ /* 0x000164000c1e1900 */
[----:B-1----:R-:W-:-:S04]  /*15a0*/  IMAD.WIDE.U32 R60, R11, 0x4, R60 ;  /* 0x000000040b3c7825 */ /* 0x002fc800078e003c */
[C---:B---3--:R-:W-:Y:S01]  /*15b0*/  IMAD.WIDE.U32 R4, R11.reuse, 0x4, R4 ;  /* 0x000000040b047825 */ /* 0x048fe200078e0004 */
[----:B------:R0:W5:Y:S03]  /*15c0*/  LDG.E R8, desc[UR4][R60.64] ;  /* 0x000000043c087981 */ /* 0x000166000c1e1900 */
[----:B----4-:R-:W-:Y:S02]  /*15d0*/  IMAD.WIDE.U32 R2, R11, 0x4, R2 ;  /* 0x000000040b027825 */ /* 0x010fe400078e0002 */
[----:B------:R0:W5:Y:S04]  /*15e0*/  LDG.E R11, desc[UR4][R6.64] ;  /* 0x00000004060b7981 */ /* 0x000168000c1e1900 */
[----:B------:R0:W5:Y:S04]  /*15f0*/  LDG.E R7, desc[UR4][R4.64] ;  /* 0x0000000404077981 */ /* 0x000168000c1e1900 */
[----:B------:R0:W5:Y:S01]  /*1600*/  LDG.E R6, desc[UR4][R2.64] ;  /* 0x0000000402067981 */ /* 0x000162000c1e1900 */
[----:B------:R-:W-:-:S07]  /*1610*/  IADD3 R30, R30, 0x80, RZ ;  /* 0x000000801e1e7810 */ /* 0x000fce0007ffe0ff */
.L_x_19382:
[----:B------:R-:W-:Y:S05]  /*1620*/  BSYNC B0 ;  /* 0x0000000000007941 */ /* 0x000fea0003800000 */
.L_x_19381:
[----:B------:R-:W-:Y:S01]  /*1630*/  ISETP.GE.AND P1, PT, R30, R55, PT ;  /* 0x000000371e00720c */ /* 0x000fe20003f26270 */
[----:B------:R-:W-:Y:S01]  /*1640*/  BSSY B0, `(.L_x_19383) ;  /* 0x000001d000007945 */ /* 0x000fe20003800000 */
[----:B0-----:R-:W-:Y:S01]  /*1650*/  HFMA2.MMA R60, -RZ, RZ, 0, 0 ;  /* 0x00000000ff3c7435 */ /* 0x001fe200000001ff */
[----:B------:R-:W-:Y:S02]  /*1660*/  CS2R R4, SRZ ;  /* 0x0000000000047805 */ /* 0x000fe4000001ff00 */
[----:B------:R-:W-:Y:S02]  /*1670*/  CS2R R2, SRZ ;  /* 0x0000000000027805 */ /* 0x000fe4000001ff00 */
[----:B------:R-:W-:Y:S02]  /*1680*/  MOV R0, RZ ;  /* 0x000000ff00007202 */ /* 0x000fe40000000f00 */
[----:B------:R-:W-:-:S04]  /*1690*/  MOV R59, RZ ;  /* 0x000000ff003b7202 */ /* 0x000fc80000000f00 */
[----:B------:R-:W-:Y:S05]  /*16a0*/  @P1 BRA `(.L_x_19384) ;  /* 0x0000000000581947 */ /* 0x000fea0003800000 */
[----:B------:R-:W0:Y:S01]  /*16b0*/  LDC.64 R2, c[0x0][0x238] ;  /* 0x00008e00ff027b82 */ /* 0x000e220000000a00 */
[----:B------:R-:W-:-:S07]  /*16c0*/  IADD3 R59, R57, R30, RZ ;  /* 0x0000001e393b7210 */ /* 0x000fce0007ffe0ff */
[----:B------:R-:W1:Y:S08]  /*16d0*/  LDC.64 R4, c[0x0][0x230] ;  /* 0x00008c00ff047b82 */ /* 0x000e700000000a00 */
[----:B------:R-:W2:Y:S01]  /*16e0*/  LDC.64 R60, c[0x0][0x248] ;  /* 0x00009200ff3c7b82 */ /* 0x000ea20000000a00 */
[----:B0-----:R-:W-:-:S07]  /*16f0*/  IMAD.WIDE.U32 R30, R59, 0x4, R2 ;  /* 0x000000043b1e7825 */ /* 0x001fce00078e0002 */
[----:B------:R-:W0:Y:S01]  /*1700*/  LDC.64 R2, c[0x0][0x240] ;  /* 0x00009000ff027b82 */ /* 0x000e220000000a00 */
[----:B-1----:R-:W-:-:S06]  /*1710*/  IMAD.WIDE.U32 R4, R59, 0x4, R4 ;  /* 0x000000043b047825 */ /* 0x002fcc00078e0004 */
[----:B------:R-:W5:Y:S04]  /*1720*/  LDG.E R4, desc[UR4][R4.64] ;  /* 0x0000000404047981 */ /* 0x000f68000c1e1900 */
[----:B------:R1:W5:Y:S01]  /*1730*/  LDG.E R5, desc[UR4][R30.64] ;  /* 0x000000041e057981 */ /* 0x000362000c1e1900 */
[----:B--2---:R-:W-:-:S04]  /*1740*/  IMAD.WIDE.U32 R60, R59, 0x4, R60 ;  /* 0x000000043b3c7825 */ /* 0x004fc800078e003c */
[C---:B0-----:R-:W-:Y:S01]  /*1750*/  IMAD.WIDE.U32 R2, R59.reuse, 0x4, R2 ;  /* 0x000000043b027825 */ /* 0x041fe200078e0002 */
[----:B-1----:R-:W0:Y:S05]  /*1760*/  LDC.64 R30, c[0x0][0x250] ;  /* 0x00009400ff1e7b82 */ /* 0x002e2a0000000a00 */
[----:B------:R-:W5:Y:S04]  /*1770*/  LDG.E R3, desc[UR4][R2.64] ;  /* 0x0000000402037981 */ /* 0x000f68000c1e1900 */
[----:B------:R0:W5:Y:S02]  /*1780*/  LDG.E R2, desc[UR4][R60.64] ;  /* 0x000000043c027981 */ /* 0x000164000c1e1900 */
[----:B0-----:R-:W-:-:S02]  /*1790*/  IMAD.WIDE.U32 R60, R59, 0x4, R30 ;  /* 0x000000043b3c7825 */ /* 0x001fc400078e001e */
[----:B------:R-:W0:Y:S03]  /*17a0*/  LDC.64 R30, c[0x0][0x258] ;  /* 0x00009600ff1e7b82 */ /* 0x000e260000000a00 */
[----:B------:R0:W5:Y:S02]  /*17b0*/  LDG.E R0, desc[UR4][R60.64] ;  /* 0x000000043c007981 */ /* 0x000164000c1e1900 */
[----:B0-----:R-:W-:-:S03]  /*17c0*/  IMAD.WIDE.U32 R60, R59, 0x4, R30 ;  /* 0x000000043b3c7825 */ /* 0x001fc600078e001e */
[----:B------:R-:W0:Y:S03]  /*17d0*/  LDC.64 R30, c[0x0][0x260] ;  /* 0x00009800ff1e7b82 */ /* 0x000e260000000a00 */
[----:B------:R1:W5:Y:S01]  /*17e0*/  LDG.E R60, desc[UR4][R60.64] ;  /* 0x000000043c3c7981 */ /* 0x000362000c1e1900 */
[----:B0-----:R-:W-:-:S05]  /*17f0*/  IMAD.WIDE.U32 R30, R59, 0x4, R30 ;  /* 0x000000043b1e7825 */ /* 0x001fca00078e001e */
[----:B------:R1:W5:Y:S02]  /*1800*/  LDG.E R59, desc[UR4][R30.64] ;  /* 0x000000041e3b7981 */ /* 0x000364000c1e1900 */
.L_x_19384:
[----:B------:R-:W-:Y:S05]  /*1810*/  BSYNC B0 ;  /* 0x0000000000007941 */ /* 0x000fea0003800000 */
.L_x_19383:
[----:B------:R-:W-:Y:S04]  /*1820*/  BSSY B0, `(.L_x_19385) ;  /* 0x000000b000007945 */ /* 0x000fe80003800000 */
[----:B------:R-:W-:Y:S05]  /*1830*/  @P0 BRA `(.L_x_19386) ;  /* 0x0000000000240947 */ /* 0x000fea0003800000 */
[----:B-1---5:R-:W-:Y:S01]  /*1840*/  FMUL.FTZ R31, R51, R51 ;  /* 0x00000033331f7220 */ /* 0x022fe20000410000 */
        /* <DEDUP_REMOVED lines=8> */
.L_x_19386:
[----:B------:R-:W-:Y:S05]  /*18d0*/  BSYNC B0 ;  /* 0x0000000000007941 */ /* 0x000fea0003800000 */
.L_x_19385:
[----:B-----5:R-:W0:Y:S01]  /*18e0*/  S2R R52, SR_TID.X ;  /* 0x0000000000347919 */ /* 0x020e220000002100 */
[----:B------:R-:W-:Y:S01]  /*18f0*/  BSSY B0, `(.L_x_19387) ;  /* 0x000000d000007945 */ /* 0x000fe20003800000 */
[----:B0-----:R-:W-:-:S04]  /*1900*/  IADD3 R50, R52, 0x80, RZ ;  /* 0x0000008034327810 */ /* 0x001fc80007ffe0ff */
[----:B------:R-:W-:-:S13]  /*1910*/  ISETP.GE.AND P1, PT, R50, R55, PT ;  /* 0x000000373200720c */ /* 0x000fda0003f26270 */
[----:B------:R-:W-:Y:S05]  /*1920*/  @P1 BRA `(.L_x_19388) ;  /* 0x0000000000241947 */ /* 0x000fea0003800000 */
[----:B-1----:R-:W-:Y:S01]  /*1930*/  FMUL.FTZ R30, R45, R45 ;  /* 0x0000002d2d1e7220 */ /* 0x002fe20000410000 */
        /* <DEDUP_REMOVED lines=8> */
.L_x_19388:
[----:B------:R-:W-:Y:S05]  /*19c0*/  BSYNC B0 ;  /* 0x0000000000007941 */ /* 0x000fea0003800000 */
.L_x_19387:
[----:B-1----:R-:W0:Y:S01]  /*19d0*/  @!P0 LDC.64 R30, c[0x0][0x228] ;  /* 0x00008a00ff1e8b82 */ /* 0x002e220000000a00 */
[----:B------:R-:W-:Y:S01]  /*19e0*/  IADD3 R46, R52, 0x100, RZ ;  /* 0x00000100342e7810 */ /* 0x000fe20007ffe0ff */
[----:B------:R-:W-:Y:S03]  /*19f0*/  BSSY B0, `(.L_x_19389) ;  /* 0x000000c000007945 */ /* 0x000fe60003800000 */
[----:B------:R-:W-:-:S13]  /*1a00*/  ISETP.GE.AND P1, PT, R46, R55, PT ;  /* 0x000000372e00720c */ /* 0x000fda0003f26270 */
        /* <DEDUP_REMOVED lines=10> */
.L_x_19390:
[----:B------:R-:W-:Y:S05]  /*1ab0*/  BSYNC B0 ;  /* 0x0000000000007941 */ /* 0x000fea0003800000 */
.L_x_19389:
[----:B------:R-:W-:Y:S01]  /*1ac0*/  IADD3 R36, R52, 0x180, RZ ;  /* 0x0000018034247810 */ /* 0x000fe20007ffe0ff */
[----:B------:R-:W-:Y:S01]  /*1ad0*/  BSSY B0, `(.L_x_19391) ;  /* 0x0000016000007945 */ /* 0x000fe20003800000 */
[----:B------:R-:W-:Y:S02]  /*1ae0*/  @!P0 IADD3 R37, R57, R52, RZ ;  /* 0x0000003439258210 */ /* 0x000fe40007ffe0ff */
[----:B------:R-:W-:Y:S02]  /*1af0*/  ISETP.GE.AND P1, PT, R36, R55, PT ;  /* 0x000000372400720c */ /* 0x000fe40003f26270 */
[C---:B------:R-:W-:Y:S01]  /*1b00*/  IADD3 R36, R52.reuse, 0x200, RZ ;  /* 0x0000020034247810 */ /* 0x040fe20007ffe0ff */
[----:B0-----:R-:W-:Y:S01]  /*1b10*/  @!P0 IMAD.WIDE.U32 R30, R37, 0x4, R30 ;  /* 0x00000004251e8825 */ /* 0x001fe200078e001e */
[C---:B------:R-:W-:Y:S02]  /*1b20*/  IADD3 R38, R52.reuse, 0x280, RZ ;  /* 0x0000028034267810 */ /* 0x040fe40007ffe0ff */
[----:B------:R-:W-:-:S02]  /*1b30*/  IADD3 R40, R52, 0x300, RZ ;  /* 0x0000030034287810 */ /* 0x000fc40007ffe0ff */
[----:B------:R-:W-:Y:S02]  /*1b40*/  IADD3 R42, R52, 0x380, RZ ;  /* 0x00000380342a7810 */ /* 0x000fe40007ffe0ff */
[-C--:B------:R-:W-:Y:S02]  /*1b50*/  ISETP.GE.AND P2, PT, R36, R55.reuse, PT ;  /* 0x000000372400720c */ /* 0x080fe40003f46270 */
[-C--:B------:R-:W-:Y:S02]  /*1b60*/  ISETP.GE.AND P3, PT, R38, R55.reuse, PT ;  /* 0x000000372600720c */ /* 0x080fe40003f66270 */
[-C--:B------:R-:W-:Y:S02]  /*1b70*/  ISETP.GE.AND P4, PT, R40, R55.reuse, PT ;  /* 0x000000372800720c */ /* 0x080fe40003f86270 */
[----:B------:R-:W-:Y:S01]  /*1b80*/  ISETP.GE.AND P5, PT, R42, R55, PT ;  /* 0x000000372a00720c */ /* 0x000fe20003fa6270 */
[----:B------:R-:W-:-:S12]  /*1b90*/  @P1 BRA `(.L_x_19392) ;  /* 0x0000000000241947 */ /* 0x000fd80003800000 */
        /* <DEDUP_REMOVED lines=9> */
.L_x_19392:
[----:B------:R-:W-:Y:S05]  /*1c30*/  BSYNC B0 ;  /* 0x0000000000007941 */ /* 0x000fea0003800000 */
.L_x_19391:
        /* <DEDUP_REMOVED lines=11> */
.L_x_19394:
[----:B------:R-:W-:Y:S05]  /*1cf0*/  BSYNC B0 ;  /* 0x0000000000007941 */ /* 0x000fea0003800000 */
.L_x_19393:
        /* <DEDUP_REMOVED lines=11> */
.L_x_19396:
[----:B------:R-:W-:Y:S05]  /*1db0*/  BSYNC B0 ;  /* 0x0000000000007941 */ /* 0x000fea0003800000 */
.L_x_19395:
        /* <DEDUP_REMOVED lines=11> */
.L_x_19398:
[----:B------:R-:W-:Y:S05]  /*1e70*/  BSYNC B0 ;  /* 0x0000000000007941 */ /* 0x000fea0003800000 */
.L_x_19397:
        /* <DEDUP_REMOVED lines=11> */
.L_x_19400:
[----:B------:R-:W-:Y:S05]  /*1f30*/  BSYNC B0 ;  /* 0x0000000000007941 */ /* 0x000fea0003800000 */
.L_x_19399:
[----:B------:R-:W-:Y:S01]  /*1f40*/  @!P0 MOV R52, R50 ;  /* 0x0000003200348202 */ /* 0x000fe20000000f00 */
[----:B------:R0:W-:Y:S01]  /*1f50*/  @!P0 STG.E desc[UR4][R30.64], R49 ;  /* 0x000000311e008986 */ /* 0x0001e2000c101904 */
        /* <DEDUP_REMOVED lines=16> */
.L_x_19403:
[----:B------:R-:W-:-:S13]  /*2060*/  ISETP.GE.AND P0, PT, R52, R55, PT ;  /* 0x000000373400720c */ /* 0x000fda0003f06270 */
[----:B------:R-:W-:Y:S05]  /*2070*/  @P0 BRA `(.L_x_19405) ;  /* 0x0000000000300947 */ /* 0x000fea0003800000 */
[----:B0-----:R-:W0:Y:S01]  /*2080*/  LDC.64 R2, c[0x0][0x228] ;  /* 0x00008a00ff027b82 */ /* 0x001e220000000a00 */
[----:B------:R-:W-:Y:S02]  /*2090*/  IADD3 R5, R57, R52, RZ ;  /* 0x0000003439057210 */ /* 0x000fe40007ffe0ff */
[----:B------:R-:W-:-:S03]  /*20a0*/  IADD3 R52, R52, 0x80, RZ ;  /* 0x0000008034347810 */ /* 0x000fc60007ffe0ff */
[----:B0-----:R-:W-:-:S05]  /*20b0*/  IMAD.WIDE.U32 R2, R5, 0x4, R2 ;  /* 0x0000000405027825 */ /* 0x001fca00078e0002 */
[----:B------:R1:W-:Y:S02]  /*20c0*/  STG.E desc[UR4][R2.64], R27 ;  /* 0x0000001b02007986 */ /* 0x0003e4000c101904 */
.L_x_19404:
[----:B------:R-:W-:-:S13]  /*20d0*/  ISETP.GE.AND P0, PT, R52, R55, PT ;  /* 0x000000373400720c */ /* 0x000fda0003f06270 */
[----:B------:R-:W-:Y:S05]  /*20e0*/  @P0 BRA `(.L_x_19406) ;  /* 0x0000000000340947 */ /* 0x000fea0003800000 */
[----:B01----:R-:W0:Y:S01]  /*20f0*/  LDC.64 R2, c[0x0][0x228] ;  /* 0x00008a00ff027b82 */ /* 0x003e220000000a00 */
[----:B------:R-:W-:Y:S02]  /*2100*/  IADD3 R5, R57, R52, RZ ;  /* 0x0000003439057210 */ /* 0x000fe40007ffe0ff */
[----:B------:R-:W-:-:S03]  /*2110*/  IADD3 R52, R52, 0x80, RZ ;  /* 0x0000008034347810 */ /* 0x000fc60007ffe0ff */
[----:B0-----:R-:W-:-:S05]  /*2120*/  IMAD.WIDE.U32 R2, R5, 0x4, R2 ;  /* 0x0000000405027825 */ /* 0x001fca00078e0002 */
[----:B------:R1:W-:Y:S02]  /*2130*/  STG.E desc[UR4][R2.64], R19 ;  /* 0x0000001302007986 */ /* 0x0003e4000c101904 */
.L_x_19405:
        /* <DEDUP_REMOVED lines=8> */
.L_x_19406:
[----:B------:R-:W-:Y:S05]  /*21c0*/  BSYNC B1 ;  /* 0x0000000000017941 */ /* 0x000fea0003800000 */
.L_x_19402:
[----:B------:R-:W-:-:S13]  /*21d0*/  ISETP.GE.AND P0, PT, R52, R55, PT ;  /* 0x000000373400720c */ /* 0x000fda0003f06270 */
[----:B012---:R-:W0:Y:S01]  /*21e0*/  @!P0 LDC.64 R2, c[0x0][0x228] ;  /* 0x00008a00ff028b82 */ /* 0x007e220000000a00 */
[----:B------:R-:W-:Y:S02]  /*21f0*/  @!P0 IADD3 R5, R57, R52, RZ ;  /* 0x0000003439058210 */ /* 0x000fe40007ffe0ff */
[----:B------:R-:W-:-:S03]  /*2200*/  @!P0 IADD3 R52, R52, 0x80, RZ ;  /* 0x0000008034348810 */ /* 0x000fc60007ffe0ff */
[----:B0-----:R-:W-:-:S05]  /*2210*/  @!P0 IMAD.WIDE.U32 R2, R5, 0x4, R2 ;  /* 0x0000000405028825 */ /* 0x001fca00078e0002 */
[----:B------:R2:W-:Y:S02]  /*2220*/  @!P0 STG.E desc[UR4][R2.64], R11 ;  /* 0x0000000b02008986 */ /* 0x0005e4000c101904 */
.L_x_19407:
[----:B------:R-:W-:Y:S05]  /*2230*/  BSYNC B0 ;  /* 0x0000000000007941 */ /* 0x000fea0003800000 */
.L_x_19401:
        /* <DEDUP_REMOVED lines=8> */
.L_x_19408:
        /* <DEDUP_REMOVED lines=12> */
.L_x_28436:


//--------------------- .text._ZN2at6native29vectorized_elementwise_kernelILi4EZZZNS0_49_GLOBAL__N__b919a28f_16_Normalization_cu_5c38458737batch_norm_elementwise_backward_trainERKNS_6TensorES5_S5_S5_S5_S5_S5_ENKUlvE0_clEvENKUlvE0_clEvEUlfffffffE_St5arrayIPcLm8EEEEviT0_T1_ --------------------------
	.section	.text._ZN2at6native29vectorized_elementwise_kernelILi4EZZZNS0_49_GLOBAL__N__b919a28f_16_Normalization_cu_5c38458737batch_norm_elementwise_backward_trainERKNS_6TensorES5_S5_S5_S5_S5_S5_ENKUlvE0_clEvENKUlvE0_clEvEUlfffffffE_St5arrayIPcLm8EEEEviT0_T1_,"ax",@progbits
	.align	128
        .global         _ZN2at6native29vectorized_elementwise_kernelILi4EZZZNS0_49_GLOBAL__N__b919a28f_16_Normalization_cu_5c38458737batch_norm_elementwise_backward_trainERKNS_6TensorES5_S5_S5_S5_S5_S5_ENKUlvE0_clEvENKUlvE0_clEvEUlfffffffE_St5arrayIPcLm8EEEEviT0_T1_
        .type           _ZN2at6native29vectorized_elementwise_kernelILi4EZZZNS0_49_GLOBAL__N__b919a28f_16_Normalization_cu_5c38458737batch_norm_elementwise_backward_trainERKNS_6TensorES5_S5_S5_S5_S5_S5_ENKUlvE0_clEvENKUlvE0_clEvEUlfffffffE_St5arrayIPcLm8EEEEviT0_T1_,@function
        .size           _ZN2at6native29vectorized_elementwise_kernelILi4EZZZNS0_49_GLOBAL__N__b919a28f_16_Normalization_cu_5c38458737batch_norm_elementwise_backward_trainERKNS_6TensorES5_S5_S5_S5_S5_S5_ENKUlvE0_clEvENKUlvE0_clEvEUlfffffffE_St5arrayIPcLm8EEEEviT0_T1_,(.L_x_28437 - _ZN2at6native29vectorized_elementwise_kernelILi4EZZZNS0_49_GLOBAL__N__b919a28f_16_Normalization_cu_5c38458737batch_norm_elementwise_backward_trainERKNS_6TensorES5_S5_S5_S5_S5_S5_ENKUlvE0_clEvENKUlvE0_clEvEUlfffffffE_St5arrayIPcLm8EEEEviT0_T1_)
        .other          _ZN2at6native29vectorized_elementwise_kernelILi4EZZZNS0_49_GLOBAL__N__b919a28f_16_Normalization_cu_5c38458737batch_norm_elementwise_backward_trainERKNS_6TensorES5_S5_S5_S5_S5_S5_ENKUlvE0_clEvENKUlvE0_clEvEUlfffffffE_St5arrayIPcLm8EEEEviT0_T1_,@"STO_CUDA_ENTRY STV_DEFAULT"
_ZN2at6native29vectorized_elementwise_kernelILi4EZZZNS0_49_GLOBAL__N__b919a28f_16_Normalization_cu_5c38458737batch_norm_elementwise_backward_trainERKNS_6TensorES5_S5_S5_S5_S5_S5_ENKUlvE0_clEvENKUlvE0_clEvEUlfffffffE_St5arrayIPcLm8EEEEviT0_T1_:
.text._ZN2at6native29vectorized_elementwise_kernelILi4EZZZNS0_49_GLOBAL__N__b919a28f_16_Normalization_cu_5c38458737batch_norm_elementwise_backward_trainERKNS_6TensorES5_S5_S5_S5_S5_S5_ENKUlvE0_clEvENKUlvE0_clEvEUlfffffffE_St5arrayIPcLm8EEEEviT0_T1_:
        /* <DEDUP_REMOVED lines=18> */
[----:B------:R-:W2:Y:S06]  /*0120*/  LDG.E.128 R4, desc[UR4][R32.64] ;  /* 0x0000000420047981 */ /* 0x000eac000c1e1d00 */
[----:B------:R-:W1:Y:S01]  /*0130*/  LDC.64 R52, c[0x0][0x258] ;  /* 0x00009600ff347b82 */ /* 0x000e620000000a00 */
[----:B---3--:R-:W-:-:S04]  /*0140*/  IMAD.WIDE R40, R0, 0x4, R40 ;  /* 0x0000000400287825 */ /* 0x008fc800078e0228 */
[----:B------:R-:W-:Y:S01]  /*0150*/  IMAD.WIDE.U32 R36, R2, 0x10, R36 ;  /* 0x0000001002247825 */ /* 0x000fe200078e0024 */
[----:B------:R-:W3:Y:S02]  /*0160*/  LDG.E.128 R32, desc[UR4][R32.64+0x800] ;  /* 0x0008000420207981 */ /* 0x000ee4000c1e1d00 */
[----:B------:R-:W5:Y:S01]  /*0170*/  LDC.64 R28, c[0x0][0x240] ;  /* 0x00009000ff1c7b82 */ /* 0x000f620000000a00 */
[----:B----4-:R-:W-:Y:S01]  /*0180*/  IMAD.WIDE R44, R0, 0x4, R44 ;  /* 0x00000004002c7825 */ /* 0x010fe200078e022c */
[----:B------:R-:W2:Y:S03]  /*0190*/  LDG.E.128 R8, desc[UR4][R36.64] ;  /* 0x0000000424087981 */ /* 0x000ea6000c1e1d00 */
[----:B------:R-:W-:-:S04]  /*01a0*/  IMAD.WIDE.U32 R40, R2, 0x10, R40 ;  /* 0x0000001002287825 */ /* 0x000fc800078e0028 */
[----:B0-----:R-:W-:Y:S01]  /*01b0*/  IMAD.WIDE R48, R0, 0x4, R48 ;  /* 0x0000000400307825 */ /* 0x001fe200078e0230 */
[----:B------:R-:W4:Y:S03]  /*01c0*/  LDG.E.128 R12, desc[UR4][R40.64] ;  /* 0x00000004280c7981 */ /* 0x000f26000c1e1d00 */
[----:B------:R-:W-:Y:S01]  /*01d0*/  IMAD.WIDE.U32 R44, R2, 0x10, R44 ;  /* 0x00000010022c7825 */ /* 0x000fe200078e002c */
[----:B------:R-:W3:Y:S03]  /*01e0*/  LDG.E.128 R36, desc[UR4][R36.64+0x800] ;  /* 0x0008000424247981 */ /* 0x000ee6000c1e1d00 */
[----:B-1----:R-:W-:Y:S01]  /*01f0*/  IMAD.WIDE R52, R0, 0x4, R52 ;  /* 0x0000000400347825 */ /* 0x002fe200078e0234 */
[----:B------:R-:W4:Y:S03]  /*0200*/  LDG.E.128 R16, desc[UR4][R44.64] ;  /* 0x000000042c107981 */ /* 0x000f26000c1e1d00 */
[C---:B------:R-:W-:Y:S01]  /*0210*/  IMAD.WIDE.U32 R48, R2.reuse, 0x10, R48 ;  /* 0x0000001002307825 */ /* 0x040fe200078e0030 */
[----:B------:R-:W3:Y:S03]  /*0220*/  LDG.E.128 R40, desc[UR4][R40.64+0x800] ;  /* 0x0008000428287981 */ /* 0x000ee6000c1e1d00 */
[----:B------:R-:W-:Y:S01]  /*0230*/  IMAD.WIDE.U32 R52, R2, 0x10, R52 ;  /* 0x0000001002347825 */ /* 0x000fe200078e0034 */
[----:B------:R-:W3:Y:S04]  /*0240*/  LDG.E.128 R20, desc[UR4][R48.64] ;  /* 0x0000000430147981 */ /* 0x000ee8000c1e1d00 */
[----:B------:R-:W3:Y:S01]  /*0250*/  LDG.E.128 R24, desc[UR4][R52.64] ;  /* 0x0000000434187981 */ /* 0x000ee2000c1e1d00 */
[----:B-----5:R-:W-:-:S03]  /*0260*/  IMAD.WIDE R28, R0, 0x4, R28 ;  /* 0x00000004001c7825 */ /* 0x020fc600078e021c */
[----:B------:R-:W5:Y:S04]  /*0270*/  LDG.E.128 R44, desc[UR4][R44.64+0x800] ;  /* 0x000800042c2c7981 */ /* 0x000f68000c1e1d00 */
[----:B------:R-:W5:Y:S01]  /*0280*/  LDG.E.128 R48, desc[UR4][R48.64+0x800] ;  /* 0x0008000430307981 */ /* 0x000f62000c1e1d00 */
[----:B------:R-:W-:-:S03]  /*0290*/  IMAD.WIDE.U32 R60, R2, 0x10, R28 ;  /* 0x00000010023c7825 */ /* 0x000fc600078e001c */
[----:B------:R-:W5:Y:S04]  /*02a0*/  LDG.E.128 R52, desc[UR4][R52.64+0x800] ;  /* 0x0008000434347981 */ /* 0x000f68000c1e1d00 */
[----:B------:R-:W5:Y:S04]  /*02b0*/  LDG.E.128 R28, desc[UR4][R60.64] ;  /* 0x000000043c1c7981 */ /* 0x000f68000c1e1d00 */
[----:B------:R-:W5:Y:S01]  /*02c0*/  LDG.E.128 R56, desc[UR4][R60.64+0x800] ;  /* 0x000800043c387981 */ /* 0x000f62000c1e1d00 */
[----:B--2---:R-:W-:Y:S01]  /*02d0*/  FADD.FTZ R4, R4, -R8 ;  /* 0x8000000804047221 */ /* 0x004fe20000010000 */
[----:B------:R-:W-:Y:S01]  /*02e0*/  FADD.FTZ R5, R5, -R9 ;  /* 0x8000000905057221 */ /* 0x000fe20000010000 */
[----:B------:R-:W-:Y:S01]  /*02f0*/  FADD.FTZ R6, R6, -R10 ;  /* 0x8000000a06067221 */ /* 0x000fe20000010000 */
[----:B----4-:R-:W-:Y:S01]  /*0300*/  FFMA.FTZ R3, -R16, UR6, R12 ;  /* 0x0000000610037c23 */ /* 0x010fe2000801010c */
[----:B------:R-:W-:Y:S01]  /*0310*/  FFMA.FTZ R8, -R17, UR6, R13 ;  /* 0x0000000611087c23 */ /* 0x000fe2000801010d */
[----:B---3--:R-:W-:Y:S01]  /*0320*/  FMUL.FTZ R12, R21, R21 ;  /* 0x00000015150c7220 */ /* 0x008fe20000410000 */
[----:B------:R-:W-:-:S03]  /*0330*/  FMUL.FTZ R13, R22, R22 ;  /* 0x00000016160d7220 */ /* 0x000fc60000410000 */
[----:B------:R-:W-:Y:S01]  /*0340*/  FMUL.FTZ R12, R25, R12 ;  /* 0x0000000c190c7220 */ /* 0x000fe20000410000 */
[----:B------:R-:W-:Y:S01]  /*0350*/  FMUL.FTZ R26, R26, R13 ;  /* 0x0000000d1a1a7220 */ /* 0x000fe20000410000 */
[----:B------:R-:W-:Y:S02]  /*0360*/  FFMA.FTZ R9, -R18, UR6, R14 ;  /* 0x0000000612097c23 */ /* 0x000fe4000801010e */
[----:B------:R-:W-:Y:S01]  /*0370*/  FMUL.FTZ R13, R12, UR6 ;  /* 0x000000060c0d7c20 */ /* 0x000fe20008410000 */
[----:B------:R-:W-:Y:S01]  /*0380*/  FMUL.FTZ R26, R26, UR6 ;  /* 0x000000061a1a7c20 */ /* 0x000fe20008410000 */
[----:B------:R-:W-:Y:S02]  /*0390*/  FADD.FTZ R7, R7, -R11 ;  /* 0x8000000b07077221 */ /* 0x000fe40000010000 */
[----:B------:R-:W-:Y:S01]  /*03a0*/  FFMA.FTZ R5, R13, -R5, R8 ;  /* 0x800000050d057223 */ /* 0x000fe20000010008 */
[----:B------:R-:W-:Y:S01]  /*03b0*/  FFMA.FTZ R6, R26, -R6, R9 ;  /* 0x800000061a067223 */ /* 0x000fe20000010009 */
[----:B------:R-:W-:Y:S01]  /*03c0*/  FMUL.FTZ R14, R23, R23 ;  /* 0x00000017170e7220 */ /* 0x000fe20000410000 */
[----:B------:R-:W0:Y:S01]  /*03d0*/  LDC.64 R8, c[0x0][0x228] ;  /* 0x00008a00ff087b82 */ /* 0x000e220000000a00 */
[----:B------:R-:W-:-:S02]  /*03e0*/  FMUL.FTZ R11, R20, R20 ;  /* 0x00000014140b7220 */ /* 0x000fc40000410000 */
[----:B------:R-:W-:Y:S02]  /*03f0*/  FMUL.FTZ R14, R27, R14 ;  /* 0x0000000e1b0e7220 */ /* 0x000fe40000410000 */
[----:B------:R-:W-:Y:S01]  /*0400*/  FMUL.FTZ R11, R24, R11 ;  /* 0x0000000b180b7220 */ /* 0x000fe20000410000 */
[----:B------:R-:W-:Y:S01]  /*0410*/  FFMA.FTZ R10, -R19, UR6, R15 ;  /* 0x00000006130a7c23 */ /* 0x000fe2000801010f */
[----:B------:R-:W-:Y:S02]  /*0420*/  FMUL.FTZ R15, R14, UR6 ;  /* 0x000000060e0f7c20 */ /* 0x000fe40008410000 */
[----:B------:R-:W-:Y:S01]  /*0430*/  FMUL.FTZ R12, R11, UR6 ;  /* 0x000000060b0c7c20 */ /* 0x000fe20008410000 */
[----:B-----5:R-:W-:Y:S01]  /*0440*/  FMUL.FTZ R13, R48, R48 ;  /* 0x00000030300d7220 */ /* 0x020fe20000410000 */
[----:B------:R-:W-:Y:S01]  /*0450*/  FFMA.FTZ R7, R15, -R7, R10 ;  /* 0x800000070f077223 */ /* 0x000fe2000001000a */
[----:B------:R-:W-:Y:S01]  /*0460*/  FMUL.FTZ R15, R50, R50 ;  /* 0x00000032320f7220 */ /* 0x000fe20000410000 */
[----:B------:R-:W-:Y:S01]  /*0470*/  FFMA.FTZ R3, R12, -R4, R3 ;  /* 0x800000040c037223 */ /* 0x000fe20000010003 */
[----:B------:R-:W-:Y:S01]  /*0480*/  FMUL.FTZ R12, R49, R49 ;  /* 0x00000031310c7220 */ /* 0x000fe20000410000 */
[----:B------:R-:W-:Y:S01]  /*0490*/  FMUL.FTZ R14, R51, R51 ;  /* 0x00000033330e7220 */ /* 0x000fe20000410000 */
[----:B------:R-:W-:Y:S01]  /*04a0*/  FMUL.FTZ R13, R52, R13 ;  /* 0x0000000d340d7220 */ /* 0x000fe20000410000 */
[----:B------:R-:W-:Y:S01]  /*04b0*/  FMUL.FTZ R15, R54, R15 ;  /* 0x0000000f360f7220 */ /* 0x000fe20000410000 */
[----:B------:R-:W-:Y:S01]  /*04c0*/  FMUL.FTZ R12, R53, R12 ;  /* 0x0000000c350c7220 */ /* 0x000fe20000410000 */
[----:B------:R-:W-:Y:S01]  /*04d0*/  FMUL.FTZ R14, R55, R14 ;  /* 0x0000000e370e7220 */ /* 0x000fe20000410000 */
[----:B------:R-:W-:Y:S01]  /*04e0*/  FADD.FTZ R32, R32, -R36 ;  /* 0x8000002420207221 */ /* 0x000fe20000010000 */
[----:B------:R-:W-:Y:S01]  /*04f0*/  FADD.FTZ R33, R33, -R37 ;  /* 0x8000002521217221 */ /* 0x000fe20000010000 */
[----:B------:R-:W-:Y:S01]  /*0500*/  FADD.FTZ R34, R34, -R38 ;  /* 0x8000002622227221 */ /* 0x000fe20000010000 */
[----:B------:R-:W-:Y:S01]  /*0510*/  FADD.FTZ R35, R35, -R39 ;  /* 0x8000002723237221 */ /* 0x000fe20000010000 */
[----:B------:R-:W-:Y:S01]  /*0520*/  FFMA.FTZ R40, -R44, UR6, R40 ;  /* 0x000000062c287c23 */ /* 0x000fe20008010128 */
[----:B------:R-:W-:Y:S01]  /*0530*/  FFMA.FTZ R41, -R45, UR6, R41 ;  /* 0x000000062d297c23 */ /* 0x000fe20008010129 */
[----:B------:R-:W-:Y:S01]  /*0540*/  FFMA.FTZ R42, -R46, UR6, R42 ;  /* 0x000000062e2a7c23 */ /* 0x000fe2000801012a */
[----:B------:R-:W-:Y:S01]  /*0550*/  FFMA.FTZ R43, -R47, UR6, R43 ;  /* 0x000000062f2b7c23 */ /* 0x000fe2000801012b */
[----:B------:R-:W-:Y:S01]  /*0560*/  FMUL.FTZ R13, R13, UR6 ;  /* 0x000000060d0d7c20 */ /* 0x000fe20008410000 */
[----:B------:R-:W-:Y:S01]  /*0570*/  FMUL.FTZ R12, R12, UR6 ;  /* 0x000000060c0c7c20 */ /* 0x000fe20008410000 */
[----:B------:R-:W-:Y:S01]  /*0580*/  FMUL.FTZ R15, R15, UR6 ;  /* 0x000000060f0f7c20 */ /* 0x000fe20008410000 */
[----:B------:R-:W-:Y:S01]  /*0590*/  FMUL.FTZ R14, R14, UR6 ;  /* 0x000000060e0e7c20 */ /* 0x000fe20008410000 */
[----:B0-----:R-:W-:-:S04]  /*05a0*/  IMAD.WIDE.U32 R8, R0, 0x4, R8 ;  /* 0x0000000400087825 */ /* 0x001fc800078e0008 */
[----:B------:R-:W-:Y:S01]  /*05b0*/  FMUL.FTZ R4, R29, R21 ;  /* 0x000000151d047220 */ /* 0x000fe20000410000 */
[----:B------:R-:W-:Y:S01]  /*05c0*/  FMUL.FTZ R11, R30, R22 ;  /* 0x000000161e0b7220 */ /* 0x000fe20000410000 */
[----:B------:R-:W-:Y:S01]  /*05d0*/  FMUL.FTZ R10, R31, R23 ;  /* 0x000000171f0a7220 */ /* 0x000fe20000410000 */
        /* <DEDUP_REMOVED lines=18> */
[----:B------:R-:W-:Y:S04]  /*0700*/  STG.E.128 desc[UR4][R8.64], R4 ;  /* 0x0000000408007986 */ /* 0x000fe8000c101d04 */
[----:B------:R-:W-:Y:S01]  /*0710*/  STG.E.128 desc[UR4][R8.64+0x800], R56 ;  /* 0x0008003808007986 */ /* 0x000fe2000c101d04 */
[----:B------:R-:W-:Y:S05]  /*0720*/  EXIT ;  /* 0x000000000000794d */ /* 0x000fea0003800000 */
.L_x_19409:
[----:B------:R-:W0:Y:S01]  /*0730*/  S2R R61, SR_TID.X ;  /* 0x00000000003d7919 */ /* 0x000e220000002100 */
[----:B------:R-:W-:Y:S01]  /*0740*/  BSSY B0, `(.L_x_19410) ;  /* 0x000001f000007945 */ /* 0x000fe20003800000 */
[----:B------:R-:W-:Y:S01]  /*0750*/  HFMA2.MMA R59, -RZ, RZ, 0, 0 ;  /* 0x00000000ff3b7435 */ /* 0x000fe200000001ff */
[----:B------:R-:W-:Y:S02]  /*0760*/  MOV R57, RZ ;  /* 0x000000ff00397202 */ /* 0x000fe40000000f00 */
[----:B------:R-:W-:Y:S02]  /*0770*/  CS2R R54, SRZ ;  /* 0x0000000000367805 */ /* 0x000fe4000001ff00 */
[----:B------:R-:W-:Y:S02]  /*0780*/  CS2R R52, SRZ ;  /* 0x0000000000347805 */ /* 0x000fe4000001ff00 */
[----:B------:R-:W-:Y:S02]  /*0790*/  CS2R R50, SRZ ;  /* 0x0000000000327805 */ /* 0x000fe4000001ff00 */
        /* <DEDUP_REMOVED lines=25> */
.L_x_19411:
[----:B------:R-:W-:Y:S05]  /*0930*/  BSYNC B0 ;  /* 0x0000000000007941 */ /* 0x000fea0003800000 */
.L_x_19410:
[----:B------:R-:W-:Y:S01]  /*0940*/  ISETP.GE.AND P1, PT, R61, R56, PT ;  /* 0x000000383d00720c */ /* 0x000fe20003f26270 */
[----:B------:R-:W-:Y:S01]  /*0950*/  BSSY B0, `(.L_x_19412) ;  /* 0x000001d000007945 */ /* 0x000fe20003800000 */
[----:B------:R-:W-:Y:S01]  /*0960*/  HFMA2.MMA R44, -RZ, RZ, 0, 0 ;  /* 0x00000000ff2c7435 */ /* 0x000fe200000001ff */
[----:B------:R-:W-:Y:S02]  /*0970*/  CS2R R48, SRZ ;  /* 0x0000000000307805 */ /* 0x000fe4000001ff00 */
[----:B------:R-:W-:Y:S02]  /*0980*/  CS2R R46, SRZ ;  /* 0x00000000002e7805 */ /* 0x000fe4000001ff00 */
        /* <DEDUP_REMOVED lines=25> */
.L_x_19413:
[----:B------:R-:W-:Y:S05]  /*0b20*/  BSYNC B0 ;  /* 0x0000000000007941 */ /* 0x000fea0003800000 */
.L_x_19412:
[----:B------:R-:W-:Y:S01]  /*0b30*/  ISETP.GE.AND P1, PT, R61, R56, PT ;  /* 0x000000383d00720c */ /* 0x000fe20003f26270 */
[----:B------:R-:W-:Y:S01]  /*0b40*/  BSSY B0, `(.L_x_19414) ;  /* 0x000001e000007945 */ /* 0x000fe20003800000 */
[----:B------:R-:W-:Y:S01]  /*0b50*/  HFMA2.MMA R45, -RZ, RZ, 0, 0 ;  /* 0x00000000ff2d7435 */ /* 0x000fe200000001ff */
[----:B------:R-:W-:Y:S02]  /*0b60*/  MOV R43, RZ ;  /* 0x000000ff002b7202 */ /* 0x000fe40000000f00 */
[----:B------:R-:W-:Y:S02]  /*0b70*/  CS2R R40, SRZ ;  /* 0x0000000000287805 */ /* 0x000fe4000001ff00 */
[----:B------:R-:W-:Y:S02]  /*0b80*/  CS2R R38, SRZ ;  /* 0x0000000000267805 */ /* 0x000fe4000001ff00 */
[----:B------:R-:W-:-:S04]  /*0b90*/  CS2R R36, SRZ ;  /* 0x0000000000247805 */ /* 0x000fc8000001ff00 */
        /* <DEDUP_REMOVED lines=24> */
.L_x_19415:
[----:B------:R-:W-:Y:S05]  /*0d20*/  BSYNC B0 ;  /* 0x0000000000007941 */ /* 0x000fea0003800000 */
.L_x_19414:
[----:B------:R-:W-:Y:S01]  /*0d30*/  ISETP.GE.AND P1, PT, R61, R56, PT ;  /* 0x000000383d00720c */ /* 0x000fe20003f26270 */
[----:B------:R-:W-:Y:S01]  /*0d40*/  BSSY B0, `(.L_x_19416) ;  /* 0x000001c000007945 */ /* 0x000fe20003800000 */
[----:B------:R-:W-:Y:S02]  /*0d50*/  CS2R R34, SRZ ;  /* 0x0000000000227805 */ /* 0x000fe4000001ff00 */
[----:B------:R-:W-:Y:S02]  /*0d60*/  CS2R R32, SRZ ;  /* 0x0000000000207805 */ /* 0x000fe4000001ff00 */
[----:B------:R-:W-:-:S07]  /*0d70*/  CS2R R28, SRZ ;  /* 0x00000000001c7805 */ /* 0x000fce000001ff00 */
        /* <DEDUP_REMOVED lines=24> */
.L_x_19417:
[----:B------:R-:W-:Y:S05]  /*0f00*/  BSYNC B0 ;  /* 0x0000000000007941 */ /* 0x000fea0003800000 */
.L_x_19416:
[----:B------:R-:W-:Y:S01]  /*0f10*/  ISETP.GE.AND P1, PT, R61, R56, PT ;  /* 0x000000383d00720c */ /* 0x000fe20003f26270 */
[----:B------:R-:W-:Y:S01]  /*0f20*/  BSSY B0, `(.L_x_19418) ;  /* 0x000001d000007945 */ /* 0x000fe20003800000 */
[----:B------:R-:W-:Y:S02]  /*0f30*/  CS2R R26, SRZ ;  /* 0x00000000001a7805 */ /* 0x000fe4000001ff00 */
[----:B------:R-:W-:Y:S02]  /*0f40*/  CS2R R24, SRZ ;  /* 0x0000000000187805 */ /* 0x000fe4000001ff00 */
[----:B------:R-:W-:Y:S02]  /*0f50*/  CS2R R22, SRZ ;  /* 0x0000000000167805 */ /* 0x000fe4000001ff00 */
[----:B------:R-:W-:-:S05]  /*0f60*/  CS2R R20, SRZ ;  /* 0x0000000000147805 */ /* 0x000fca000001ff00 */
        /* <DEDUP_REMOVED lines=24> */
.L_x_19419:
[----:B------:R-:W-:Y:S05]  /*10f0*/  BSYNC B0 ;  /* 0x0000000000007941 */ /* 0x000fea0003800000 */
.L_x_19418:
[----:B------:R-:W-:Y:S01]  /*1100*/  ISETP.GE.AND P1, PT, R61, R56, PT ;  /* 0x000000383d00720c */ /* 0x000fe20003f26270 */
[----:B------:R-:W-:Y:S01]  /*1110*/  BSSY B0, `(.L_x_19420) ;  /* 0x000001d000007945 */ /* 0x000fe20003800000 */
[----:B--23--:R-:W-:Y:S01]  /*1120*/  HFMA2.MMA R15, -RZ, RZ, 0, 0 ;  /* 0x00000000ff0f7435 */ /* 0x00cfe200000001ff */
[----:B------:R-:W-:Y:S02]  /*1130*/  CS2R R18, SRZ ;  /* 0x0000000000127805 */ /* 0x000fe4000001ff00 */
[----:B------:R-:W-:Y:S02]  /*1140*/  CS2R R16, SRZ ;  /* 0x0000000000107805 */ /* 0x000fe4000001ff00 */
[----:B------:R-:W-:-:S06]  /*1150*/  MOV R13, RZ ;  /* 0x000000ff000d7202 */ /* 0x000fcc0000000f00 */
        /* <DEDUP_REMOVED lines=24> */
.L_x_19421:
[----:B------:R-:W-:Y:S05]  /*12e0*/  BSYNC B0 ;  /* 0x0000000000007941 */ /* 0x000fea0003800000 */
.L_x_19420:
[----:B------:R-:W-:Y:S01]  /*12f0*/  ISETP.GE.AND P1, PT, R61, R56, PT ;  /* 0x000000383d00720c */ /* 0x000fe20003f26270 */
[----:B------:R-:W-:Y:S01]  /*1300*/  BSSY B0, `(.L_x_19422) ;  /* 0x000001e000007945 */ /* 0x000fe20003800000 */
[----:B------:R-:W-:Y:S01]  /*1310*/  HFMA2.MMA R14, -RZ, RZ, 0, 0 ;  /* 0x00000000ff0e7435 */ /* 0x000fe200000001ff */
[----:B--2---:R-:W-:Y:S01]  /*1320*/  CS2R R10, SRZ ;  /* 0x00000000000a7805 */ /* 0x004fe2000001ff00 */
[----:B------:R-:W-:Y:S01]  /*1330*/  HFMA2.MMA R7, -RZ, RZ, 0, 0 ;  /* 0x00000000ff077435 */ /* 0x000fe200000001ff */
[----:B------:R-:W-:Y:S02]  /*1340*/  MOV R12, RZ ;  /* 0x000000ff000c7202 */ /* 0x000fe40000000f00 */
        /* <DEDUP_REMOVED lines=15> */
[C---:B0-----:R-:W-:Y:S01]  /*1440*/  IMAD.WIDE.U32 R6, R10.reuse, 0x4, R6 ;  /* 0x000000040a067825 */ /* 0x041fe200078e0006 */
[----:B------:R0:W5:Y:S03]  /*1450*/  LDG.E R12, desc[UR4][R8.64] ;  /* 0x00000004080c7981 */ /* 0x000166000c1e1900 */
[----:B-1----:R-:W-:-:S04]  /*1460*/  IMAD.WIDE.U32 R30, R10, 0x4, R30 ;  /* 0x000000040a1e7825 */ /* 0x002fc800078e001e */
[C---:B---3--:R-:W-:Y:S01]  /*1470*/  IMAD.WIDE.U32 R4, R10.reuse, 0x4, R4 ;  /* 0x000000040a047825 */ /* 0x048fe200078e0004 */
[----:B------:R0:W5:Y:S04]  /*1480*/  LDG.E R9, desc[UR4][R30.64] ;  /* 0x000000041e097981 */ /* 0x000168000c1e1900 */
[----:B------:R0:W5:Y:S01]  /*1490*/  LDG.E R8, desc[UR4][R4.64] ;  /* 0x0000000404087981 */ /* 0x000162000c1e1900 */
[----:B----4-:R-:W-:-:S03]  /*14a0*/  IMAD.WIDE.U32 R2, R10, 0x4, R2 ;  /* 0x000000040a027825 */ /* 0x010fc600078e0002 */
[----:B------:R0:W5:Y:S04]  /*14b0*/  LDG.E R10, desc[UR4][R6.64] ;  /* 0x00000004060a7981 */ /* 0x000168000c1e1900 */
[----:B------:R0:W5:Y:S01]  /*14c0*/  LDG.E R7, desc[UR4][R2.64] ;  /* 0x0000000402077981 */ /* 0x000162000c1e1900 */
[----:B------:R-:W-:-:S07]  /*14d0*/  IADD3 R61, R61, 0x80, RZ ;  /* 0x000000803d3d7810 */ /* 0x000fce0007ffe0ff */
.L_x_19423:
[----:B------:R-:W-:Y:S05]  /*14e0*/  BSYNC B0 ;  /* 0x0000000000007941 */ /* 0x000fea0003800000 */
.L_x_19422:
[----:B------:R-:W-:Y:S01]  /*14f0*/  ISETP.GE.AND P1, PT, R61, R56, PT ;  /* 0x000000383d00720c */ /* 0x000fe20003f26270 */
[----:B------:R-:W-:Y:S01]  /*1500*/  BSSY B0, `(.L_x_19424) ;  /* 0x000001d000007945 */ /* 0x000fe20003800000 */
[----:B------:R-:W-:Y:S01]  /*1510*/  HFMA2.MMA R58, -RZ, RZ, 0, 0 ;  /* 0x00000000ff3a7435 */ /* 0x000fe200000001ff */
[----:B0-----:R-:W-:Y:S02]  /*1520*/  MOV R6, RZ ;  /* 0x000000ff00067202 */ /* 0x001fe40000000f00 */
[----:B------:R-:W-:Y:S02]  /*1530*/  CS2R R4, SRZ ;  /* 0x0000000000047805 */ /* 0x000fe4000001ff00 */
[----:B------:R-:W-:Y:S02]  /*1540*/  CS2R R2, SRZ ;  /* 0x0000000000027805 */ /* 0x000fe4000001ff00 */
[----:B------:R-:W-:-:S04]  /*1550*/  MOV R60, RZ ;  /* 0x000000ff003c7202 */ /* 0x000fc80000000f00 */
[----:B------:R-:W-:Y:S05]  /*1560*/  @P1 BRA `(.L_x_19425) ;  /* 0x0000000000581947 */ /* 0x000fea0003800000 */
[----:B------:R-:W0:Y:S01]  /*1570*/  LDC.64 R4, c[0x0][0x230] ;  /* 0x00008c00ff047b82 */ /* 0x000e220000000a00 */
[----:B------:R-:W-:-:S07]  /*1580*/  IADD3 R61, R0, R61, RZ ;  /* 0x0000003d003d7210 */ /* 0x000fce0007ffe0ff */
[----:B------:R-:W1:Y:S01]  /*1590*/  LDC.64 R2, c[0x0][0x238] ;  /* 0x00008e00ff027b82 */ /* 0x000e620000000a00 */
[----:B0-----:R-:W-:-:S05]  /*15a0*/  IMAD.WIDE.U32 R30, R61, 0x4, R4 ;  /* 0x000000043d1e7825 */ /* 0x001fca00078e0004 */
[----:B------:R0:W5:Y:S01]  /*15b0*/  LDG.E R6, desc[UR4][R30.64] ;  /* 0x000000041e067981 */ /* 0x000162000c1e1900 */
[C---:B-1----:R-:W-:Y:S02]  /*15c0*/  IMAD.WIDE.U32 R4, R61.reuse, 0x4, R2 ;  /* 0x000000043d047825 */ /* 0x042fe400078e0002 */
[----:B------:R-:W1:Y:S04]  /*15d0*/  LDC.64 R2, c[0x0][0x248] ;  /* 0x00009200ff027b82 */ /* 0x000e680000000a00 */
[----:B------:R-:W5:Y:S04]  /*15e0*/  LDG.E R4, desc[UR4][R4.64] ;  /* 0x0000000404047981 */ /* 0x000f68000c1e1900 */
[----:B0-----:R-:W0:Y:S02]  /*15f0*/  LDC.64 R30, c[0x0][0x240] ;  /* 0x00009000ff1e7b82 */ /* 0x001e240000000a00 */
[----:B0-----:R-:W-:-:S05]  /*1600*/  IMAD.WIDE.U32 R30, R61, 0x4, R30 ;  /* 0x000000043d1e7825 */ /* 0x001fca00078e001e */
[----:B------:R0:W5:Y:S02]  /*1610*/  LDG.E R5, desc[UR4][R30.64] ;  /* 0x000000041e057981 */ /* 0x000164000c1e1900 */
[----:B0-----:R-:W0:Y:S01]  /*1620*/  LDC.64 R30, c[0x0][0x250] ;  /* 0x00009400ff1e7b82 */ /* 0x001e220000000a00 */
[----:B-1----:R-:W-:-:S06]  /*1630*/  IMAD.WIDE.U32 R2, R61, 0x4, R2 ;  /* 0x000000043d027825 */ /* 0x002fcc00078e0002 */
[----:B------:R-:W5:Y:S01]  /*1640*/  LDG.E R3, desc[UR4][R2.64] ;  /* 0x0000000402037981 */ /* 0x000f62000c1e1900 */
[----:B0-----:R-:W-:-:S05]  /*1650*/  IMAD.WIDE.U32 R30, R61, 0x4, R30 ;  /* 0x000000043d1e7825 */ /* 0x001fca00078e001e */
[----:B------:R0:W5:Y:S02]  /*1660*/  LDG.E R2, desc[UR4][R30.64] ;  /* 0x000000041e027981 */ /* 0x000164000c1e1900 */
[----:B0-----:R-:W0:Y:S02]  /*1670*/  LDC.64 R30, c[0x0][0x258] ;  /* 0x00009600ff1e7b82 */ /* 0x001e240000000a00 */
[----:B0-----:R-:W-:-:S05]  /*1680*/  IMAD.WIDE.U32 R30, R61, 0x4, R30 ;  /* 0x000000043d1e7825 */ /* 0x001fca00078e001e */
[----:B------:R0:W5:Y:S02]  /*1690*/  LDG.E R58, desc[UR4][R30.64] ;  /* 0x000000041e3a7981 */ /* 0x000164000c1e1900 */
[----:B0-----:R-:W0:Y:S02]  /*16a0*/  LDC.64 R30, c[0x0][0x260] ;  /* 0x00009800ff1e7b82 */ /* 0x001e240000000a00 */
[----:B0-----:R-:W-:-:S05]  /*16b0*/  IMAD.WIDE.U32 R30, R61, 0x4, R30 ;  /* 0x000000043d1e7825 */ /* 0x001fca00078e001e */
[----:B------:R0:W5:Y:S02]  /*16c0*/  LDG.E R60, desc[UR4][R30.64] ;  /* 0x000000041e3c7981 */ /* 0x000164000c1e1900 */
.L_x_19425:
[----:B------:R-:W-:Y:S05]  /*16d0*/  BSYNC B0 ;  /* 0x0000000000007941 */ /* 0x000fea0003800000 */
.L_x_19424:
[----:B------:R-:W-:Y:S04]  /*16e0*/  BSSY B0, `(.L_x_19426) ;  /* 0x000000b000007945 */ /* 0x000fe80003800000 */
[----:B------:R-:W-:Y:S05]  /*16f0*/  @P0 BRA `(.L_x_19427) ;  /* 0x0000000000240947 */ /* 0x000fea0003800000 */
[----:B0----5:R-:W-:Y:S01]  /*1700*/  FMUL.FTZ R30, R52, R52 ;  /* 0x00000034341e7220 */ /* 0x021fe20000410000 */
        /* <DEDUP_REMOVED lines=8> */
.L_x_19427:
[----:B------:R-:W-:Y:S05]  /*1790*/  BSYNC B0 ;  /* 0x0000000000007941 */ /* 0x000fea0003800000 */
.L_x_19426:
[----:B-----5:R-:W1:Y:S01]  /*17a0*/  S2R R53, SR_TID.X ;  /* 0x0000000000357919 */ /* 0x020e620000002100 */
[----:B------:R-:W-:Y:S01]  /*17b0*/  BSSY B0, `(.L_x_19428) ;  /* 0x000000d000007945 */ /* 0x000fe20003800000 */
[----:B-1----:R-:W-:-:S04]  /*17c0*/  IADD3 R51, R53, 0x80, RZ ;  /* 0x0000008035337810 */ /* 0x002fc80007ffe0ff */
[----:B------:R-:W-:-:S13]  /*17d0*/  ISETP.GE.AND P1, PT, R51, R56, PT ;  /* 0x000000383300720c */ /* 0x000fda0003f26270 */
[----:B------:R-:W-:Y:S05]  /*17e0*/  @P1 BRA `(.L_x_19429) ;  /* 0x0000000000241947 */ /* 0x000fea0003800000 */
[----:B0-----:R-:W-:Y:S01]  /*17f0*/  FMUL.FTZ R31, R46, R46 ;  /* 0x0000002e2e1f7220 */ /* 0x001fe20000410000 */
        /* <DEDUP_REMOVED lines=8> */
.L_x_19429:
[----:B------:R-:W-:Y:S05]  /*1880*/  BSYNC B0 ;  /* 0x0000000000007941 */ /* 0x000fea0003800000 */
.L_x_19428:
[----:B0-----:R-:W0:Y:S01]  /*1890*/  @!P0 LDC.64 R30, c[0x0][0x228] ;  /* 0x00008a00ff1e8b82 */ /* 0x001e220000000a00 */
        /* <DEDUP_REMOVED lines=13> */
.L_x_19431:
[----:B------:R-:W-:Y:S05]  /*1970*/  BSYNC B0 ;  /* 0x0000000000007941 */ /* 0x000fea0003800000 */
.L_x_19430:
[C---:B------:R-:W-:Y:S01]  /*1980*/  IADD3 R37, R53.reuse, 0x180, RZ ;  /* 0x0000018035257810 */ /* 0x040fe20007ffe0ff */
[----:B------:R-:W-:Y:S01]  /*1990*/  BSSY B0, `(.L_x_19432) ;  /* 0x0000016000007945 */ /* 0x000fe20003800000 */
[----:B------:R-:W-:Y:S02]  /*19a0*/  IADD3 R39, R53, 0x280, RZ ;  /* 0x0000028035277810 */ /* 0x000fe40007ffe0ff */
[-C--:B------:R-:W-:Y:S02]  /*19b0*/  ISETP.GE.AND P1, PT, R37, R56.reuse, PT ;  /* 0x000000382500720c */ /* 0x080fe40003f26270 */
[C---:B------:R-:W-:Y:S02]  /*19c0*/  IADD3 R37, R53.reuse, 0x200, RZ ;  /* 0x0000020035257810 */ /* 0x040fe40007ffe0ff */
[----:B------:R-:W-:Y:S02]  /*19d0*/  IADD3 R41, R53, 0x300, RZ ;  /* 0x0000030035297810 */ /* 0x000fe40007ffe0ff */
[----:B------:R-:W-:-:S02]  /*19e0*/  ISETP.GE.AND P2, PT, R37, R56, PT ;  /* 0x000000382500720c */ /* 0x000fc40003f46270 */
[----:B------:R-:W-:Y:S02]  /*19f0*/  @!P0 IADD3 R37, R0, R53, RZ ;  /* 0x0000003500258210 */ /* 0x000fe40007ffe0ff */
[----:B------:R-:W-:Y:S02]  /*1a00*/  IADD3 R43, R53, 0x380, RZ ;  /* 0x00000380352b7810 */ /* 0x000fe40007ffe0ff */
[-C--:B------:R-:W-:Y:S01]  /*1a10*/  ISETP.GE.AND P3, PT, R39, R56.reuse, PT ;  /* 0x000000382700720c */ /* 0x080fe20003f66270 */
[----:B0-----:R-:W-:Y:S01]  /*1a20*/  @!P0 IMAD.WIDE.U32 R30, R37, 0x4, R30 ;  /* 0x00000004251e8825 */ /* 0x001fe200078e001e */
        /* <DEDUP_REMOVED lines=12> */
.L_x_19433:
[----:B------:R-:W-:Y:S05]  /*1af0*/  BSYNC B0 ;  /* 0x0000000000007941 */ /* 0x000fea0003800000 */
.L_x_19432:
        /* <DEDUP_REMOVED lines=11> */
.L_x_19435:
[----:B------:R-:W-:Y:S05]  /*1bb0*/  BSYNC B0 ;  /* 0x0000000000007941 */ /* 0x000fea0003800000 */
.L_x_19434:
        /* <DEDUP_REMOVED lines=11> */
.L_x_19437:
[----:B------:R-:W-:Y:S05]  /*1c70*/  BSYNC B0 ;  /* 0x0000000000007941 */ /* 0x000fea0003800000 */
.L_x_19436:
        /* <DEDUP_REMOVED lines=11> */
.L_x_19439:
[----:B------:R-:W-:Y:S05]  /*1d30*/  BSYNC B0 ;  /* 0x0000000000007941 */ /* 0x000fea0003800000 */
.L_x_19438:
        /* <DEDUP_REMOVED lines=11> */
.L_x_19441:
[----:B------:R-:W-:Y:S05]  /*1df0*/  BSYNC B0 ;  /* 0x0000000000007941 */ /* 0x000fea0003800000 */
.L_x_19440:
        /* <DEDUP_REMOVED lines=18> */
.L_x_19444:
[----:B------:R-:W-:-:S13]  /*1f20*/  ISETP.GE.AND P0, PT, R53, R56, PT ;  /* 0x000000383500720c */ /* 0x000fda0003f06270 */
[----:B------:R-:W-:Y:S05]  /*1f30*/  @P0 BRA `(.L_x_19446) ;  /* 0x0000000000300947 */ /* 0x000fea0003800000 */
[----:B0-----:R-:W0:Y:S01]  /*1f40*/  LDC.64 R2, c[0x0][0x228] ;  /* 0x00008a00ff027b82 */ /* 0x001e220000000a00 */
[----:B------:R-:W-:Y:S02]  /*1f50*/  IADD3 R5, R0, R53, RZ ;  /* 0x0000003500057210 */ /* 0x000fe40007ffe0ff */
[----:B------:R-:W-:-:S03]  /*1f60*/  IADD3 R53, R53, 0x80, RZ ;  /* 0x0000008035357810 */ /* 0x000fc60007ffe0ff */
[----:B0-----:R-:W-:-:S05]  /*1f70*/  IMAD.WIDE.U32 R2, R5, 0x4, R2 ;  /* 0x0000000405027825 */ /* 0x001fca00078e0002 */
[----:B------:R1:W-:Y:S02]  /*1f80*/  STG.E desc[UR4][R2.64], R28 ;  /* 0x0000001c02007986 */ /* 0x0003e4000c101904 */
.L_x_19445:
[----:B------:R-:W-:-:S13]  /*1f90*/  ISETP.GE.AND P0, PT, R53, R56, PT ;  /* 0x000000383500720c */ /* 0x000fda0003f06270 */
[----:B------:R-:W-:Y:S05]  /*1fa0*/  @P0 BRA `(.L_x_19447) ;  /* 0x0000000000340947 */ /* 0x000fea0003800000 */
[----:B01----:R-:W0:Y:S01]  /*1fb0*/  LDC.64 R2, c[0x0][0x228] ;  /* 0x00008a00ff027b82 */ /* 0x003e220000000a00 */
[----:B------:R-:W-:Y:S02]  /*1fc0*/  IADD3 R5, R0, R53, RZ ;  /* 0x0000003500057210 */ /* 0x000fe40007ffe0ff */
[----:B------:R-:W-:-:S03]  /*1fd0*/  IADD3 R53, R53, 0x80, RZ ;  /* 0x0000008035357810 */ /* 0x000fc60007ffe0ff */
[----:B0-----:R-:W-:-:S05]  /*1fe0*/  IMAD.WIDE.U32 R2, R5, 0x4, R2 ;  /* 0x0000000405027825 */ /* 0x001fca00078e0002 */
[----:B------:R1:W-:Y:S02]  /*1ff0*/  STG.E desc[UR4][R2.64], R20 ;  /* 0x0000001402007986 */ /* 0x0003e4000c101904 */
.L_x_19446:
        /* <DEDUP_REMOVED lines=8> */
.L_x_19447:
[----:B------:R-:W-:Y:S05]  /*2080*/  BSYNC B1 ;  /* 0x0000000000017941 */ /* 0x000fea0003800000 */
.L_x_19443:
[----:B------:R-:W-:-:S13]  /*2090*/  ISETP.GE.AND P0, PT, R53, R56, PT ;  /* 0x000000383500720c */ /* 0x000fda0003f06270 */
[----:B012---:R-:W0:Y:S01]  /*20a0*/  @!P0 LDC.64 R2, c[0x0][0x228] ;  /* 0x00008a00ff028b82 */ /* 0x007e220000000a00 */
[----:B------:R-:W-:Y:S02]  /*20b0*/  @!P0 IADD3 R5, R0, R53, RZ ;  /* 0x0000003500058210 */ /* 0x000fe40007ffe0ff */
[----:B------:R-:W-:-:S03]  /*20c0*/  @!P0 IADD3 R53, R53, 0x80, RZ ;  /* 0x0000008035358810 */ /* 0x000fc60007ffe0ff */
[----:B0-----:R-:W-:-:S05]  /*20d0*/  @!P0 IMAD.WIDE.U32 R2, R5, 0x4, R2 ;  /* 0x0000000405028825 */ /* 0x001fca00078e0002 */
[----:B------:R2:W-:Y:S02]  /*20e0*/  @!P0 STG.E desc[UR4][R2.64], R9 ;  /* 0x0000000902008986 */ /* 0x0005e4000c101904 */
.L_x_19448:
[----:B------:R-:W-:Y:S05]  /*20f0*/  BSYNC B0 ;  /* 0x0000000000007941 */ /* 0x000fea0003800000 */
.L_x_19442:
        /* <DEDUP_REMOVED lines=8> */
.L_x_19449:
        /* <DEDUP_REMOVED lines=16> */
.L_x_28437:


//--------------------- .text._ZN2at6native29vectorized_elementwise_kernelILi8EZZZNS0_49_GLOBAL__N__b919a28f_16_Normalization_cu_5c38458737batch_norm_elementwise_backward_trainERKNS_6TensorES5_S5_S5_S5_S5_S5_ENKUlvE0_clEvENKUlvE0_clEvEUlfffffffE_St5arrayIPcLm8EEEEviT0_T1_ --------------------------
	.section	.text._ZN2at6native29vectorized_elementwise_kernelILi8EZZZNS0_49_GLOBAL__N__b919a28f_16_Normalization_cu_5c38458737batch_norm_elementwise_backward_trainERKNS_6TensorES5_S5_S5_S5_S5_S5_ENKUlvE0_clEvENKUlvE0_clEvEUlfffffffE_St5arrayIPcLm8EEEEviT0_T1_,"ax",@progbits
	.align	128
        .global         _ZN2at6native29vectorized_elementwise_kernelILi8EZZZNS0_49_GLOBAL__N__b919a28f_16_Normalization_cu_5c38458737batch_norm_elementwise_backward_trainERKNS_6TensorES5_S5_S5_S5_S5_S5_ENKUlvE0_clEvENKUlvE0_clEvEUlfffffffE_St5arrayIPcLm8EEEEviT0_T1_
        .type           _ZN2at6native29vectorized_elementwise_kernelILi8EZZZNS0_49_GLOBAL__N__b919a28f_16_Normalization_cu_5c38458737batch_norm_elementwise_backward_trainERKNS_6TensorES5_S5_S5_S5_S5_S5_ENKUlvE0_clEvENKUlvE0_clEvEUlfffffffE_St5arrayIPcLm8EEEEviT0_T1_,@function
        .size           _ZN2at6native29vectorized_elementwise_kernelILi8EZZZNS0_49_GLOBAL__N__b919a28f_16_Normalization_cu_5c38458737batch_norm_elementwise_backward_trainERKNS_6TensorES5_S5_S5_S5_S5_S5_ENKUlvE0_clEvENKUlvE0_clEvEUlfffffffE_St5arrayIPcLm8EEEEviT0_T1_,(.L_x_28438 - _ZN2at6native29vectorized_elementwise_kernelILi8EZZZNS0_49_GLOBAL__N__b919a28f_16_Normalization_cu_5c38458737batch_norm_elementwise_backward_trainERKNS_6TensorES5_S5_S5_S5_S5_S5_ENKUlvE0_clEvENKUlvE0_clEvEUlfffffffE_St5arrayIPcLm8EEEEviT0_T1_)
        .other          _ZN2at6native29vectorized_elementwise_kernelILi8EZZZNS0_49_GLOBAL__N__b919a28f_16_Normalization_cu_5c38458737batch_norm_elementwise_backward_trainERKNS_6TensorES5_S5_S5_S5_S5_S5_ENKUlvE0_clEvENKUlvE0_clEvEUlfffffffE_St5arrayIPcLm8EEEEviT0_T1_,@"STO_CUDA_ENTRY STV_DEFAULT"
_ZN2at6native29vectorized_elementwise_kernelILi8EZZZNS0_49_GLOBAL__N__b919a28f_16_Normalization_cu_5c38458737batch_norm_elementwise_backward_trainERKNS_6TensorES5_S5_S5_S5_S5_S5_ENKUlvE0_clEvENKUlvE0_clEvEUlfffffffE_St5arrayIPcLm8EEEEviT0_T1_:
.text._ZN2at6native29vectorized_elementwise_kernelILi8EZZZNS0_49_GLOBAL__N__b919a28f_16_Normalization_cu_5c38458737batch_norm_elementwise_backward_trainERKNS_6TensorES5_S5_S5_S5_S5_S5_ENKUlvE0_clEvENKUlvE0_clEvEUlfffffffE_St5arrayIPcLm8EEEEviT0_T1_:
        /* <DEDUP_REMOVED lines=115> */
.L_x_19450:
        /* <DEDUP_REMOVED lines=32> */
.L_x_19452:
[----:B------:R-:W-:Y:S05]  /*0930*/  BSYNC B0 ;  /* 0x0000000000007941 */ /* 0x000fea0003800000 */
.L_x_19451:
        /* <DEDUP_REMOVED lines=30> */
.L_x_19454:
[----:B------:R-:W-:Y:S05]  /*0b20*/  BSYNC B0 ;  /* 0x0000000000007941 */ /* 0x000fea0003800000 */
.L_x_19453:
        /* <DEDUP_REMOVED lines=31> */
.L_x_19456:
[----:B------:R-:W-:Y:S05]  /*0d20*/  BSYNC B0 ;  /* 0x0000000000007941 */ /* 0x000fea0003800000 */
.L_x_19455:
        /* <DEDUP_REMOVED lines=29> */
.L_x_19458:
[----:B------:R-:W-:Y:S05]  /*0f00*/  BSYNC B0 ;  /* 0x0000000000007941 */ /* 0x000fea0003800000 */
.L_x_19457:
        /* <DEDUP_REMOVED lines=30> */
.L_x_19460:
[----:B------:R-:W-:Y:S05]  /*10f0*/  BSYNC B0 ;  /* 0x0000000000007941 */ /* 0x000fea0003800000 */
.L_x_19459:
        /* <DEDUP_REMOVED lines=30> */
.L_x_19462:
[----:B------:R-:W-:Y:S05]  /*12e0*/  BSYNC B0 ;  /* 0x0000000000007941 */ /* 0x000fea0003800000 */
.L_x_19461:
        /* <DEDUP_REMOVED lines=31> */
.L_x_19464:
[----:B------:R-:W-:Y:S05]  /*14e0*/  BSYNC B0 ;  /* 0x0000000000007941 */ /* 0x000fea0003800000 */
.L_x_19463:
        /* <DEDUP_REMOVED lines=30> */
.L_x_19466:
[----:B------:R-:W-:Y:S05]  /*16d0*/  BSYNC B0 ;  /* 0x0000000000007941 */ /* 0x000fea0003800000 */
.L_x_19465:
        /* <DEDUP_REMOVED lines=11> */
.L_x_19468:
[----:B------:R-:W-:Y:S05]  /*1790*/  BSYNC B0 ;  /* 0x0000000000007941 */ /* 0x000fea0003800000 */
.L_x_19467:
        /* <DEDUP_REMOVED lines=14> */
.L_x_19470:
[----:B------:R-:W-:Y:S05]  /*1880*/  BSYNC B0 ;  /* 0x0000000000007941 */ /* 0x000fea0003800000 */
.L_x_19469:
        /* <DEDUP_REMOVED lines=14> */
.L_x_19472:
[----:B------:R-:W-:Y:S05]  /*1970*/  BSYNC B0 ;  /* 0x0000000000007941 */ /* 0x000fea0003800000 */
.L_x_19471:
        /* <DEDUP_REMOVED lines=23> */
.L_x_19474:
[----:B------:R-:W-:Y:S05]  /*1af0*/  BSYNC B0 ;  /* 0x0000000000007941 */ /* 0x000fea0003800000 */
.L_x_19473:
        /* <DEDUP_REMOVED lines=11> */
.L_x_19476:
[----:B------:R-:W-:Y:S05]  /*1bb0*/  BSYNC B0 ;  /* 0x0000000000007941 */ /* 0x000fea0003800000 */
.L_x_19475:
        /* <DEDUP_REMOVED lines=11> */
.L_x_19478:
[----:B------:R-:W-:Y:S05]  /*1c70*/  BSYNC B0 ;  /* 0x0000000000007941 */ /* 0x000fea0003800000 */
.L_x_19477:
        /* <DEDUP_REMOVED lines=11> */
.L_x_19480:
[----:B------:R-:W-:Y:S05]  /*1d30*/  BSYNC B0 ;  /* 0x0000000000007941 */ /* 0x000fea0003800000 */
.L_x_19479:
        /* <DEDUP_REMOVED lines=11> */
.L_x_19482:
[----:B------:R-:W-:Y:S05]  /*1df0*/  BSYNC B0 ;  /* 0x0000000000007941 */ /* 0x000fea0003800000 */
.L_x_19481:
        /* <DEDUP_REMOVED lines=18> */
.L_x_19485:
[----:B------:R-:W-:-:S13]  /*1f20*/  ISETP.GE.AND P0, PT, R53, R56, PT ;  /* 0x000000383500720c */ /* 0x000fda0003f06270 */
[----:B------:R-:W-:Y:S05]  /*1f30*/  @P0 BRA `(.L_x_19487) ;  /* 0x0000000000300947 */ /* 0x000fea0003800000 */
[----:B0-----:R-:W0:Y:S01]  /*1f40*/  LDC.64 R2, c[0x0][0x228] ;  /* 0x00008a00ff027b82 */ /* 0x001e220000000a00 */
[----:B------:R-:W-:Y:S02]  /*1f50*/  IADD3 R5, R0, R53, RZ ;  /* 0x0000003500057210 */ /* 0x000fe40007ffe0ff */
[----:B------:R-:W-:-:S03]  /*1f60*/  IADD3 R53, R53, 0x80, RZ ;  /* 0x0000008035357810 */ /* 0x000fc60007ffe0ff */
[----:B0-----:R-:W-:-:S05]  /*1f70*/  IMAD.WIDE.U32 R2, R5, 0x4, R2 ;  /* 0x0000000405027825 */ /* 0x001fca00078e0002 */
[----:B------:R1:W-:Y:S02]  /*1f80*/  STG.E desc[UR4][R2.64], R28 ;  /* 0x0000001c02007986 */ /* 0x0003e4000c101904 */
.L_x_19486:
[----:B------:R-:W-:-:S13]  /*1f90*/  ISETP.GE.AND P0, PT, R53, R56, PT ;  /* 0x000000383500720c */ /* 0x000fda0003f06270 */
[----:B------:R-:W-:Y:S05]  /*1fa0*/  @P0 BRA `(.L_x_19488) ;  /* 0x0000000000340947 */ /* 0x000fea0003800000 */
[----:B01----:R-:W0:Y:S01]  /*1fb0*/  LDC.64 R2, c[0x0][0x228] ;  /* 0x00008a00ff027b82 */ /* 0x003e220000000a00 */
[----:B------:R-:W-:Y:S02]  /*1fc0*/  IADD3 R5, R0, R53, RZ ;  /* 0x0000003500057210 */ /* 0x000fe40007ffe0ff */
[----:B------:R-:W-:-:S03]  /*1fd0*/  IADD3 R53, R53, 0x80, RZ ;  /* 0x0000008035357810 */ /* 0x000fc60007ffe0ff */
[----:B0-----:R-:W-:-:S05]  /*1fe0*/  IMAD.WIDE.U32 R2, R5, 0x4, R2 ;  /* 0x0000000405027825 */ /* 0x001fca00078e0002 */
[----:B------:R1:W-:Y:S02]  /*1ff0*/  STG.E desc[UR4][R2.64], R20 ;  /* 0x0000001402007986 */ /* 0x0003e4000c101904 */
.L_x_19487:
        /* <DEDUP_REMOVED lines=8> */
.L_x_19488:
[----:B------:R-:W-:Y:S05]  /*2080*/  BSYNC B1 ;  /* 0x0000000000017941 */ /* 0x000fea0003800000 */
.L_x_19484:
[----:B------:R-:W-:-:S13]  /*2090*/  ISETP.GE.AND P0, PT, R53, R56, PT ;  /* 0x000000383500720c */ /* 0x000fda0003f06270 */
[----:B012---:R-:W0:Y:S01]  /*20a0*/  @!P0 LDC.64 R2, c[0x0][0x228] ;  /* 0x00008a00ff028b82 */ /* 0x007e220000000a00 */
[----:B------:R-:W-:Y:S02]  /*20b0*/  @!P0 IADD3 R5, R0, R53, RZ ;  /* 0x0000003500058210 */ /* 0x000fe40007ffe0ff */
[----:B------:R-:W-:-:S03]  /*20c0*/  @!P0 IADD3 R53, R53, 0x80, RZ ;  /* 0x0000008035358810 */ /* 0x000fc60007ffe0ff */
[----:B0-----:R-:W-:-:S05]  /*20d0*/  @!P0 IMAD.WIDE.U32 R2, R5, 0x4, R2 ;  /* 0x0000000405028825 */ /* 0x001fca00078e0002 */
[----:B------:R2:W-:Y:S02]  /*20e0*/  @!P0 STG.E desc[UR4][R2.64], R9 ;  /* 0x0000000902008986 */ /* 0x0005e4000c101904 */
.L_x_19489:
[----:B------:R-:W-:Y:S05]  /*20f0*/  BSYNC B0 ;  /* 0x0000000000007941 */ /* 0x000fea0003800000 */
.L_x_19483:
        /* <DEDUP_REMOVED lines=8> */
.L_x_19490:
        /* <DEDUP_REMOVED lines=16> */
.L_x_28438:


//--------------------- .text._ZN2at6native18elementwise_kernelILi128ELi4EZNS0_15gpu_kernel_implIZZZNS0_49_GLOBAL__N__b919a28f_16_Normalization_cu_5c38458737batch_norm_elementwise_backward_trainERKNS_6TensorES6_S6_S6_S6_S6_S6_ENKUlvE0_clEvENKUlvE_clEvEUldddddddE_EEvRNS_18TensorIteratorBaseERKT_EUliE_EEviT1_ --------------------------
	.section	.text._ZN2at6native18elementwise_kernelILi128ELi4EZNS0_15gpu_kernel_implIZZZNS0_49_GLOBAL__N__b919a28f_16_Normalization_cu_5c38458737batch_norm_elementwise_backward_trainERKNS_6TensorES6_S6_S6_S6_S6_S6_ENKUlvE0_clEvENKUlvE_clEvEUldddddddE_EEvRNS_18TensorIteratorBaseERKT_EUliE_EEviT1_,"ax",@progbits
	.align	128
        .global         _ZN2at6native18elementwise_kernelILi128ELi4EZNS0_15gpu_kernel_implIZZZNS0_49_GLOBAL__N__b919a28f_16_Normalization_cu_5c38458737batch_norm_elementwise_backward_trainERKNS_6TensorES6_S6_S6_S6_S6_S6_ENKUlvE0_clEvENKUlvE_clEvEUldddddddE_EEvRNS_18TensorIteratorBaseERKT_EUliE_EEviT1_
        .type           _ZN2at6native18elementwise_kernelILi128ELi4EZNS0_15gpu_kernel_implIZZZNS0_49_GLOBAL__N__b919a28f_16_Normalization_cu_5c38458737batch_norm_elementwise_backward_trainERKNS_6TensorES6_S6_S6_S6_S6_S6_ENKUlvE0_clEvENKUlvE_clEvEUldddddddE_EEvRNS_18TensorIteratorBaseERKT_EUliE_EEviT1_,@function
        .size           _ZN2at6native18elementwise_kernelILi128ELi4EZNS0_15gpu_kernel_implIZZZNS0_49_GLOBAL__N__b919a28f_16_Normalization_cu_5c38458737batch_norm_elementwise_backward_trainERKNS_6TensorES6_S6_S6_S6_S6_S6_ENKUlvE0_clEvENKUlvE_clEvEUldddddddE_EEvRNS_18TensorIteratorBaseERKT_EUliE_EEviT1_,(.L_x_28439 - _ZN2at6native18elementwise_kernelILi128ELi4EZNS0_15gpu_kernel_implIZZZNS0_49_GLOBAL__N__b919a28f_16_Normalization_cu_5c38458737batch_norm_elementwise_backward_trainERKNS_6TensorES6_S6_S6_S6_S6_S6_ENKUlvE0_clEvENKUlvE_clEvEUldddddddE_EEvRNS_18TensorIteratorBaseERKT_EUliE_EEviT1_)
        .other          _ZN2at6native18elementwise_kernelILi128ELi4EZNS0_15gpu_kernel_implIZZZNS0_49_GLOBAL__N__b919a28f_16_Normalization_cu_5c38458737batch_norm_elementwise_backward_trainERKNS_6TensorES6_S6_S6_S6_S6_S6_ENKUlvE0_clEvENKUlvE_clEvEUldddddddE_EEvRNS_18TensorIteratorBaseERKT_EUliE_EEviT1_,@"STO_CUDA_ENTRY STV_DEFAULT"
_ZN2at6native18elementwise_kernelILi128ELi4EZNS0_15gpu_kernel_implIZZZNS0_49_GLOBAL__N__b919a28f_16_Normalization_cu_5c38458737batch_norm_elementwise_backward_trainERKNS_6TensorES6_S6_S6_S6_S6_S6_ENKUlvE0_clEvENKUlvE_clEvEUldddddddE_EEvRNS_18TensorIteratorBaseERKT_EUliE_EEviT1_:
.text._ZN2at6native18elementwise_kernelILi128ELi4EZNS0_15gpu_kernel_implIZZZNS0_49_GLOBAL__N__b919a28f_16_Normalization_cu_5c38458737batch_norm_elementwise_backward_trainERKNS_6TensorES6_S6_S6_S6_S6_S6_ENKUlvE0_clEvENKUlvE_clEvEUldddddddE_EEvRNS_18TensorIteratorBaseERKT_EUliE_EEviT1_:
        /* <DEDUP_REMOVED lines=543> */
.L_x_19493:
        /* <DEDUP_REMOVED lines=21> */
.L_x_19497:
[----:B------:R-:W2:Y:S02]  /*2340*/  LDG.E.U8 R4, desc[UR36][R4.64] ;  /* 0x0000002404047981 */ /* 0x000ea4000c1e1100 */
[----:B--2---:R0:W1:Y:S01]  /*2350*/  I2F.F64.U16 R30, R4 ;  /* 0x00000004001e7312 */ /* 0x0040620000101800 */
[----:B------:R-:W-:Y:S05]  /*2360*/  BRA `(.L_x_19499) ;  /* 0x0000000c00707947 */ /* 0x000fea0003800000 */
.L_x_19496:
        /* <DEDUP_REMOVED lines=9> */
.L_x_19501:
[----:B------:R-:W2:Y:S02]  /*2400*/  LDG.E R4, desc[UR36][R4.64] ;  /* 0x0000002404047981 */ /* 0x000ea4000c1e1900 */
[----:B--2---:R0:W1:Y:S01]  /*2410*/  I2F.F64 R30, R4 ;  /* 0x00000004001e7312 */ /* 0x0040620000201c00 */
[----:B------:R-:W-:Y:S05]  /*2420*/  BRA `(.L_x_19499) ;  /* 0x0000000c00407947 */ /* 0x000fea0003800000 */
.L_x_19500:
[----:B------:R-:W2:Y:S02]  /*2430*/  LDG.E.U16 R4, desc[UR36][R4.64] ;  /* 0x0000002404047981 */ /* 0x000ea4000c1e1500 */
[----:B--2---:R0:W1:Y:S01]  /*2440*/  I2F.F64.S16 R30, R4 ;  /* 0x00000004001e7312 */ /* 0x0040620000101c00 */
[----:B------:R-:W-:Y:S05]  /*2450*/  BRA `(.L_x_19499) ;  /* 0x0000000c00347947 */ /* 0x000fea0003800000 */
.L_x_19495:
        /* <DEDUP_REMOVED lines=10> */
.L_x_19503:
[----:B------:R-:W2:Y:S02]  /*2500*/  LDG.E.U16 R0, desc[UR36][R4.64] ;  /* 0x0000002404007981 */ /* 0x000ea4000c1e1500 */
[----:B--2---:R-:W-:-:S05]  /*2510*/  HADD2.F32 R0, -RZ, R0.H0_H0 ;  /* 0x20000000ff007230 */ /* 0x004fca0000004100 */
[----:B------:R-:W-:-:S04]  /*2520*/  FMUL.FTZ R0, R0, 1 ;  /* 0x3f80000000007820 */ /* 0x000fc80000410000 */
[----:B------:R0:W1:Y:S01]  /*2530*/  F2F.F64.F32 R30, R0 ;  /* 0x00000000001e7310 */ /* 0x0000620000201800 */
[----:B------:R-:W-:Y:S05]  /*2540*/  BRA `(.L_x_19499) ;  /* 0x0000000800f87947 */ /* 0x000fea0003800000 */
.L_x_19502:
        /* <DEDUP_REMOVED lines=10> */
.L_x_19505:
[----:B------:R-:W2:Y:S02]  /*25f0*/  LDG.E.U16 R4, desc[UR36][R4.64] ;  /* 0x0000002404047981 */ /* 0x000ea4000c1e1500 */
[----:B--2---:R-:W-:-:S05]  /*2600*/  HADD2.F32 R0, -RZ, R4.H0_H0 ;  /* 0x20000004ff007230 */ /* 0x004fca0000004100 */
[----:B------:R-:W-:-:S04]  /*2610*/  FMUL.FTZ R0, R0, 1 ;  /* 0x3f80000000007820 */ /* 0x000fc80000410000 */
[----:B------:R0:W1:Y:S01]  /*2620*/  F2F.F64.F32 R30, R0 ;  /* 0x00000000001e7310 */ /* 0x0000620000201800 */
[----:B------:R-:W-:Y:S05]  /*2630*/  BRA `(.L_x_19499) ;  /* 0x0000000800bc7947 */ /* 0x000fea0003800000 */
.L_x_19504:
[----:B------:R0:W5:Y:S01]  /*2640*/  LDG.E.64 R30, desc[UR36][R4.64] ;  /* 0x00000024041e7981 */ /* 0x000162000c1e1b00 */
[----:B------:R-:W-:Y:S05]  /*2650*/  BRA `(.L_x_19499) ;  /* 0x0000000800b47947 */ /* 0x000fea0003800000 */
.L_x_19494:
        /* <DEDUP_REMOVED lines=13> */
.L_x_19508:
[----:B------:R0:W5:Y:S01]  /*2730*/  LDG.E.64 R30, desc[UR36][R4.64] ;  /* 0x00000024041e7981 */ /* 0x000162000c1e1b00 */
[----:B------:R-:W-:Y:S05]  /*2740*/  BRA `(.L_x_19499) ;  /* 0x0000000800787947 */ /* 0x000fea0003800000 */
.L_x_19507:
        /* <DEDUP_REMOVED lines=28> */
.L_x_19510:
        /* <DEDUP_REMOVED lines=15> */
.L_x_19509:
[----:B------:R-:W2:Y:S02]  /*2a00*/  LDG.E.U16 R0, desc[UR36][R4.64] ;  /* 0x0000002404007981 */ /* 0x000ea4000c1e1500 */
[----:B--2---:R-:W-:-:S04]  /*2a10*/  IMAD.U32 R0, R0, 0x10000, RZ ;  /* 0x0001000000007824 */ /* 0x004fc800078e00ff */
[----:B------:R-:W-:-:S04]  /*2a20*/  FMUL.FTZ R0, R0, 1 ;  /* 0x3f80000000007820 */ /* 0x000fc80000410000 */
[----:B------:R0:W1:Y:S01]  /*2a30*/  F2F.F64.F32 R30, R0 ;  /* 0x00000000001e7310 */ /* 0x0000620000201800 */
[----:B------:R-:W-:Y:S05]  /*2a40*/  BRA `(.L_x_19499) ;  /* 0x0000000400b87947 */ /* 0x000fea0003800000 */
.L_x_19506:
        /* <DEDUP_REMOVED lines=11> */
.L_x_19513:
        /* <DEDUP_REMOVED lines=21> */
.L_x_19517:
[----:B------:R-:W-:Y:S05]  /*2c50*/  BSYNC B1 ;  /* 0x0000000000017941 */ /* 0x000fea0003800000 */
.L_x_19516:
[----:B------:R-:W-:Y:S01]  /*2c60*/  LEA R5, R0, 0x3b800000, 0x17 ;  /* 0x3b80000000057811 */ /* 0x000fe200078eb8ff */
[----:B------:R-:W-:-:S05]  /*2c70*/  IMAD.SHL.U32 R0, R3, 0x100000, RZ ;  /* 0x0010000003007824 */ /* 0x000fca00078e00ff */
[----:B------:R-:W-:-:S07]  /*2c80*/  LOP3.LUT R0, R5, R0, R6, 0xfe, !PT ;  /* 0x0000000005007212 */ /* 0x000fce00078efe06 */
.L_x_19515:
[----:B------:R-:W-:Y:S05]  /*2c90*/  BSYNC B0 ;  /* 0x0000000000007941 */ /* 0x000fea0003800000 */
.L_x_19514:
[----:B------:R-:W-:-:S04]  /*2ca0*/  FMUL.FTZ R0, R0, 1 ;  /* 0x3f80000000007820 */ /* 0x000fc80000410000 */
[----:B------:R2:W3:Y:S01]  /*2cb0*/  F2F.F64.F32 R30, R0 ;  /* 0x00000000001e7310 */ /* 0x0004e20000201800 */
[----:B------:R-:W-:Y:S05]  /*2cc0*/  BRA `(.L_x_19499) ;  /* 0x0000000400187947 */ /* 0x000fea0003800000 */
.L_x_19512:
        /* <DEDUP_REMOVED lines=21> */
.L_x_19521:
[----:B------:R-:W-:Y:S05]  /*2e20*/  BSYNC B1 ;  /* 0x0000000000017941 */ /* 0x000fea0003800000 */
.L_x_19520:
[----:B------:R-:W-:Y:S01]  /*2e30*/  LEA R5, R0, 0x37800000, 0x17 ;  /* 0x3780000000057811 */ /* 0x000fe200078eb8ff */
[----:B------:R-:W-:-:S05]  /*2e40*/  IMAD.SHL.U32 R0, R3, 0x200000, RZ ;  /* 0x0020000003007824 */ /* 0x000fca00078e00ff */
[----:B------:R-:W-:-:S07]  /*2e50*/  LOP3.LUT R0, R5, R0, R6, 0xfe, !PT ;  /* 0x0000000005007212 */ /* 0x000fce00078efe06 */
.L_x_19519:
[----:B------:R-:W-:Y:S05]  /*2e60*/  BSYNC B0 ;  /* 0x0000000000007941 */ /* 0x000fea0003800000 */
.L_x_19518:
[----:B------:R-:W-:-:S04]  /*2e70*/  FMUL.FTZ R0, R0, 1 ;  /* 0x3f80000000007820 */ /* 0x000fc80000410000 */
[----:B------:R4:W0:Y:S01]  /*2e80*/  F2F.F64.F32 R30, R0 ;  /* 0x00000000001e7310 */ /* 0x0008220000201800 */
[----:B------:R-:W-:Y:S05]  /*2e90*/  BRA `(.L_x_19499) ;  /* 0x0000000000a47947 */ /* 0x000fea0003800000 */
.L_x_19511:
        /* <DEDUP_REMOVED lines=14> */
.L_x_19525:
[----:B------:R-:W-:Y:S05]  /*2f80*/  BSYNC B0 ;  /* 0x0000000000007941 */ /* 0x000fea0003800000 */
.L_x_19524:
[----:B------:R-:W-:-:S04]  /*2f90*/  FMUL.FTZ R0, R0, 1 ;  /* 0x3f80000000007820 */ /* 0x000fc80000410000 */
[----:B------:R0:W1:Y:S01]  /*2fa0*/  F2F.F64.F32 R30, R0 ;  /* 0x00000000001e7310 */ /* 0x0000620000201800 */
[----:B------:R-:W-:Y:S05]  /*2fb0*/  BRA `(.L_x_19499) ;  /* 0x00000000005c7947 */ /* 0x000fea0003800000 */
.L_x_19498:
        /* <DEDUP_REMOVED lines=16> */
.L_x_19526:
[----:B------:R-:W-:Y:S01]  /*30c0*/  CS2R R30, SRZ ;  /* 0x00000000001e7805 */ /* 0x000fe2000001ff00 */
[----:B------:R-:W-:Y:S06]  /*30d0*/  BRA `(.L_x_19499) ;  /* 0x0000000000147947 */ /* 0x000fec0003800000 */
.L_x_19523:
[----:B------:R-:W2:Y:S02]  /*30e0*/  LDG.E.64 R30, desc[UR36][R4.64] ;  /* 0x00000024041e7981 */ /* 0x000ea4000c1e1b00 */
[----:B--2---:R-:W0:Y:S01]  /*30f0*/  I2F.F64.U64 R30, R30 ;  /* 0x0000001e001e7312 */ /* 0x004e220000301800 */
[----:B------:R-:W-:Y:S05]  /*3100*/  BRA `(.L_x_19499) ;  /* 0x0000000000087947 */ /* 0x000fea0003800000 */
.L_x_19522:
[----:B------:R-:W2:Y:S02]  /*3110*/  LDG.E R4, desc[UR36][R4.64] ;  /* 0x0000002404047981 */ /* 0x000ea4000c1e1900 */
[----:B--2---:R0:W1:Y:S02]  /*3120*/  I2F.F64.U32 R30, R4 ;  /* 0x00000004001e7312 */ /* 0x0040640000201800 */
.L_x_19499:
[----:B------:R-:W0:Y:S01]  /*3130*/  LDC.U8 R3, c[0x0][0x6ba] ;  /* 0x0001ae80ff037b82 */ /* 0x000e220000000000 */
[----:B------:R-:W-:Y:S02]  /*3140*/  ULDC.64 UR4, c[0x0][0x678] ;  /* 0x00019e0000047ab9 */ /* 0x000fe40000000a00 */
[----:B------:R-:W-:-:S05]  /*3150*/  IADD3 R24, P1, R24, UR4, RZ ;  /* 0x0000000418187c10 */ /* 0x000fca000ff3e0ff */
[----:B------:R-:W-:Y:S01]  /*3160*/  IMAD.X R25, RZ, RZ, UR5, P1 ;  /* 0x00000005ff197e24 */ /* 0x000fe200088e06ff */
[----:B0-2-4-:R-:W-:-:S04]  /*3170*/  PRMT R0, R3, 0x9910, RZ ;  /* 0x0000991003007816 */ /* 0x015fc800000000ff */
        /* <DEDUP_REMOVED lines=13> */
.L_x_19530:
[----:B------:R-:W2:Y:S02]  /*3250*/  LDG.E.U8 R24, desc[UR36][R24.64] ;  /* 0x0000002418187981 */ /* 0x000ea4000c1e1100 */
[----:B--2---:R0:W2:Y:S01]  /*3260*/  I2F.F64.U16 R28, R24 ;  /* 0x00000018001c7312 */ /* 0x0040a20000101800 */
[----:B------:R-:W-:Y:S05]  /*3270*/  BRA `(.L_x_19532) ;  /* 0x0000000c00707947 */ /* 0x000fea0003800000 */
.L_x_19529:
        /* <DEDUP_REMOVED lines=9> */
.L_x_19534:
[----:B------:R-:W2:Y:S02]  /*3310*/  LDG.E R24, desc[UR36][R24.64] ;  /* 0x0000002418187981 */ /* 0x000ea4000c1e1900 */
[----:B--2---:R2:W4:Y:S01]  /*3320*/  I2F.F64 R28, R24 ;  /* 0x00000018001c7312 */ /* 0x0045220000201c00 */
[----:B------:R-:W-:Y:S05]  /*3330*/  BRA `(.L_x_19532) ;  /* 0x0000000c00407947 */ /* 0x000fea0003800000 */
.L_x_19533:
[----:B------:R-:W2:Y:S02]  /*3340*/  LDG.E.U16 R24, desc[UR36][R24.64] ;  /* 0x0000002418187981 */ /* 0x000ea4000c1e1500 */
[----:B--2---:R0:W2:Y:S01]  /*3350*/  I2F.F64.S16 R28, R24 ;  /* 0x00000018001c7312 */ /* 0x0040a20000101c00 */
[----:B------:R-:W-:Y:S05]  /*3360*/  BRA `(.L_x_19532) ;  /* 0x0000000c00347947 */ /* 0x000fea0003800000 */
.L_x_19528:
        /* <DEDUP_REMOVED lines=10> */
.L_x_19536:
[----:B------:R-:W2:Y:S02]  /*3410*/  LDG.E.U16 R0, desc[UR36][R24.64] ;  /* 0x0000002418007981 */ /* 0x000ea4000c1e1500 */
[----:B--2---:R-:W-:-:S05]  /*3420*/  HADD2.F32 R0, -RZ, R0.H0_H0 ;  /* 0x20000000ff007230 */ /* 0x004fca0000004100 */
[----:B------:R-:W-:-:S04]  /*3430*/  FMUL.FTZ R0, R0, 1 ;  /* 0x3f80000000007820 */ /* 0x000fc80000410000 */
[----:B------:R0:W2:Y:S01]  /*3440*/  F2F.F64.F32 R28, R0 ;  /* 0x00000000001c7310 */ /* 0x0000a20000201800 */
[----:B------:R-:W-:Y:S05]  /*3450*/  BRA `(.L_x_19532) ;  /* 0x0000000800f87947 */ /* 0x000fea0003800000 */
.L_x_19535:
        /* <DEDUP_REMOVED lines=10> */
.L_x_19538:
[----:B------:R-:W2:Y:S02]  /*3500*/  LDG.E.U16 R24, desc[UR36][R24.64] ;  /* 0x0000002418187981 */ /* 0x000ea4000c1e1500 */
[----:B--2---:R-:W-:-:S05]  /*3510*/  HADD2.F32 R0, -RZ, R24.H0_H0 ;  /* 0x20000018ff007230 */ /* 0x004fca0000004100 */
[----:B------:R-:W-:-:S04]  /*3520*/  FMUL.FTZ R0, R0, 1 ;  /* 0x3f80000000007820 */ /* 0x000fc80000410000 */
[----:B------:R0:W2:Y:S01]  /*3530*/  F2F.F64.F32 R28, R0 ;  /* 0x00000000001c7310 */ /* 0x0000a20000201800 */
[----:B------:R-:W-:Y:S05]  /*3540*/  BRA `(.L_x_19532) ;  /* 0x0000000800bc7947 */ /* 0x000fea0003800000 */
.L_x_19537:
[----:B------:R0:W5:Y:S01]  /*3550*/  LDG.E.64 R28, desc[UR36][R24.64] ;  /* 0x00000024181c7981 */ /* 0x000162000c1e1b00 */
[----:B------:R-:W-:Y:S05]  /*3560*/  BRA `(.L_x_19532) ;  /* 0x0000000800b47947 */ /* 0x000fea0003800000 */
.L_x_19527:
        /* <DEDUP_REMOVED lines=13> */
.L_x_19541:
[----:B------:R0:W5:Y:S01]  /*3640*/  LDG.E.64 R28, desc[UR36][R24.64] ;  /* 0x00000024181c7981 */ /* 0x000162000c1e1b00 */
[----:B------:R-:W-:Y:S05]  /*3650*/  BRA `(.L_x_19532) ;  /* 0x0000000800787947 */ /* 0x000fea0003800000 */
.L_x_19540:
        /* <DEDUP_REMOVED lines=28> */
.L_x_19543:
        /* <DEDUP_REMOVED lines=15> */
.L_x_19542:
[----:B------:R-:W2:Y:S02]  /*3910*/  LDG.E.U16 R0, desc[UR36][R24.64] ;  /* 0x0000002418007981 */ /* 0x000ea4000c1e1500 */
[----:B--2---:R-:W-:-:S04]  /*3920*/  IMAD.U32 R0, R0, 0x10000, RZ ;  /* 0x0001000000007824 */ /* 0x004fc800078e00ff */
[----:B------:R-:W-:-:S04]  /*3930*/  FMUL.FTZ R0, R0, 1 ;  /* 0x3f80000000007820 */ /* 0x000fc80000410000 */
[----:B------:R0:W2:Y:S01]  /*3940*/  F2F.F64.F32 R28, R0 ;  /* 0x00000000001c7310 */ /* 0x0000a20000201800 */
[----:B------:R-:W-:Y:S05]  /*3950*/  BRA `(.L_x_19532) ;  /* 0x0000000400b87947 */ /* 0x000fea0003800000 */
.L_x_19539:
        /* <DEDUP_REMOVED lines=11> */
.L_x_19546:
        /* <DEDUP_REMOVED lines=21> */
.L_x_19550:
[----:B------:R-:W-:Y:S05]  /*3b60*/  BSYNC B1 ;  /* 0x0000000000017941 */ /* 0x000fea0003800000 */
.L_x_19549:
[----:B------:R-:W-:Y:S01]  /*3b70*/  LEA R5, R0, 0x3b800000, 0x17 ;  /* 0x3b80000000057811 */ /* 0x000fe200078eb8ff */
[----:B------:R-:W-:-:S05]  /*3b80*/  IMAD.SHL.U32 R0, R3, 0x100000, RZ ;  /* 0x0010000003007824 */ /* 0x000fca00078e00ff */
[----:B------:R-:W-:-:S07]  /*3b90*/  LOP3.LUT R0, R5, R0, R6, 0xfe, !PT ;  /* 0x0000000005007212 */ /* 0x000fce00078efe06 */
.L_x_19548:
[----:B------:R-:W-:Y:S05]  /*3ba0*/  BSYNC B0 ;  /* 0x0000000000007941 */ /* 0x000fea0003800000 */
.L_x_19547:
[----:B------:R-:W-:-:S04]  /*3bb0*/  FMUL.FTZ R0, R0, 1 ;  /* 0x3f80000000007820 */ /* 0x000fc80000410000 */
[----:B------:R0:W2:Y:S01]  /*3bc0*/  F2F.F64.F32 R28, R0 ;  /* 0x00000000001c7310 */ /* 0x0000a20000201800 */
[----:B------:R-:W-:Y:S05]  /*3bd0*/  BRA `(.L_x_19532) ;  /* 0x0000000400187947 */ /* 0x000fea0003800000 */
.L_x_19545:
        /* <DEDUP_REMOVED lines=21> */
.L_x_19554:
[----:B------:R-:W-:Y:S05]  /*3d30*/  BSYNC B1 ;  /* 0x0000000000017941 */ /* 0x000fea0003800000 */
.L_x_19553:
[----:B------:R-:W-:Y:S01]  /*3d40*/  LEA R5, R0, 0x37800000, 0x17 ;  /* 0x3780000000057811 */ /* 0x000fe200078eb8ff */
[----:B------:R-:W-:-:S05]  /*3d50*/  IMAD.SHL.U32 R0, R3, 0x200000, RZ ;  /* 0x0020000003007824 */ /* 0x000fca00078e00ff */
[----:B------:R-:W-:-:S07]  /*3d60*/  LOP3.LUT R0, R5, R0, R6, 0xfe, !PT ;  /* 0x0000000005007212 */ /* 0x000fce00078efe06 */
.L_x_19552:
[----:B------:R-:W-:Y:S05]  /*3d70*/  BSYNC B0 ;  /* 0x0000000000007941 */ /* 0x000fea0003800000 */
.L_x_19551:
[----:B------:R-:W-:-:S04]  /*3d80*/  FMUL.FTZ R0, R0, 1 ;  /* 0x3f80000000007820 */ /* 0x000fc80000410000 */
[----:B------:R0:W2:Y:S01]  /*3d90*/  F2F.F64.F32 R28, R0 ;  /* 0x00000000001c7310 */ /* 0x0000a20000201800 */
[----:B------:R-:W-:Y:S05]  /*3da0*/  BRA `(.L_x_19532) ;  /* 0x0000000000a47947 */ /* 0x000fea0003800000 */
.L_x_19544:
        /* <DEDUP_REMOVED lines=14> */
.L_x_19558:
[----:B------:R-:W-:Y:S05]  /*3e90*/  BSYNC B0 ;  /* 0x0000000000007941 */ /* 0x000fea0003800000 */
.L_x_19557:
[----:B------:R-:W-:-:S04]  /*3ea0*/  FMUL.FTZ R0, R0, 1 ;  /* 0x3f80000000007820 */ /* 0x000fc80000410000 */
[----:B------:R0:W2:Y:S01]  /*3eb0*/  F2F.F64.F32 R28, R0 ;  /* 0x00000000001c7310 */ /* 0x0000a20000201800 */
[----:B------:R-:W-:Y:S05]  /*3ec0*/  BRA `(.L_x_19532) ;  /* 0x00000000005c7947 */ /* 0x000fea0003800000 */
.L_x_19531:
        /* <DEDUP_REMOVED lines=16> */
.L_x_19559:
[----:B------:R-:W-:Y:S01]  /*3fd0*/  CS2R R28, SRZ ;  /* 0x00000000001c7805 */ /* 0x000fe2000001ff00 */
[----:B------:R-:W-:Y:S06]  /*3fe0*/  BRA `(.L_x_19532) ;  /* 0x0000000000147947 */ /* 0x000fec0003800000 */
.L_x_19556:
[----:B------:R-:W2:Y:S02]  /*3ff0*/  LDG.E.64 R28, desc[UR36][R24.64] ;  /* 0x00000024181c7981 */ /* 0x000ea4000c1e1b00 */
[----:B--2---:R-:W0:Y:S01]  /*4000*/  I2F.F64.U64 R28, R28 ;  /* 0x0000001c001c7312 */ /* 0x004e220000301800 */
[----:B------:R-:W-:Y:S05]  /*4010*/  BRA `(.L_x_19532) ;  /* 0x0000000000087947 */ /* 0x000fea0003800000 */
.L_x_19555:
[----:B------:R-:W2:Y:S02]  /*4020*/  LDG.E R24, desc[UR36][R24.64] ;  /* 0x0000002418187981 */ /* 0x000ea4000c1e1900 */
[----:B--2---:R0:W2:Y:S02]  /*4030*/  I2F.F64.U32 R28, R24 ;  /* 0x00000018001c7312 */ /* 0x0040a40000201800 */
.L_x_19532:
[----:B------:R-:W1:Y:S01]  /*4040*/  LDC.U8 R3, c[0x0][0x6bb] ;  /* 0x0001aec0ff037b82 */ /* 0x000e620000000000 */
[----:B------:R-:W-:Y:S02]  /*4050*/  ULDC.64 UR4, c[0x0][0x680] ;  /* 0x0001a00000047ab9 */ /* 0x000fe40000000a00 */
[----:B------:R-:W-:-:S05]  /*4060*/  IADD3 R4, P1, R23, UR4, RZ ;  /* 0x0000000417047c10 */ /* 0x000fca000ff3e0ff */
[----:B0-----:R-:W-:Y:S01]  /*4070*/  IMAD.X R5, RZ, RZ, UR5, P1 ;  /* 0x00000005ff057e24 */ /* 0x001fe200088e06ff */
        /* <DEDUP_REMOVED lines=14> */
.L_x_19563:
[----:B------:R-:W2:Y:S02]  /*4160*/  LDG.E.U8 R4, desc[UR36][R4.64] ;  /* 0x0000002404047981 */ /* 0x000ea4000c1e1100 */
[----:B--2---:R2:W0:Y:S01]  /*4170*/  I2F.F64.U16 R26, R4 ;  /* 0x00000004001a7312 */ /* 0x0044220000101800 */
[----:B------:R-:W-:Y:S05]  /*4180*/  BRA `(.L_x_19565) ;  /* 0x0000000c00707947 */ /* 0x000fea0003800000 */
.L_x_19562:
        /* <DEDUP_REMOVED lines=9> */
.L_x_19567:
[----:B------:R-:W2:Y:S02]  /*4220*/  LDG.E R4, desc[UR36][R4.64] ;  /* 0x0000002404047981 */ /* 0x000ea4000c1e1900 */
[----:B--2---:R0:W1:Y:S01]  /*4230*/  I2F.F64 R26, R4 ;  /* 0x00000004001a7312 */ /* 0x0040620000201c00 */
[----:B------:R-:W-:Y:S05]  /*4240*/  BRA `(.L_x_19565) ;  /* 0x0000000c00407947 */ /* 0x000fea0003800000 */
.L_x_19566:
[----:B------:R-:W2:Y:S02]  /*4250*/  LDG.E.U16 R4, desc[UR36][R4.64] ;  /* 0x0000002404047981 */ /* 0x000ea4000c1e1500 */
[----:B--2---:R0:W1:Y:S01]  /*4260*/  I2F.F64.S16 R26, R4 ;  /* 0x00000004001a7312 */ /* 0x0040620000101c00 */
[----:B------:R-:W-:Y:S05]  /*4270*/  BRA `(.L_x_19565) ;  /* 0x0000000c00347947 */ /* 0x000fea0003800000 */
.L_x_19561:
        /* <DEDUP_REMOVED lines=10> */
.L_x_19569:
[----:B------:R-:W2:Y:S02]  /*4320*/  LDG.E.U16 R0, desc[UR36][R4.64] ;  /* 0x0000002404007981 */ /* 0x000ea4000c1e1500 */
[----:B--2---:R-:W-:-:S05]  /*4330*/  HADD2.F32 R0, -RZ, R0.H0_H0 ;  /* 0x20000000ff007230 */ /* 0x004fca0000004100 */
[----:B------:R-:W-:-:S04]  /*4340*/  FMUL.FTZ R0, R0, 1 ;  /* 0x3f80000000007820 */ /* 0x000fc80000410000 */
[----:B------:R0:W1:Y:S01]  /*4350*/  F2F.F64.F32 R26, R0 ;  /* 0x00000000001a7310 */ /* 0x0000620000201800 */
[----:B------:R-:W-:Y:S05]  /*4360*/  BRA `(.L_x_19565) ;  /* 0x0000000800f87947 */ /* 0x000fea0003800000 */
.L_x_19568:
        /* <DEDUP_REMOVED lines=10> */
.L_x_19571:
[----:B------:R-:W2:Y:S02]  /*4410*/  LDG.E.U16 R4, desc[UR36][R4.64] ;  /* 0x0000002404047981 */ /* 0x000ea4000c1e1500 */
[----:B--2---:R-:W-:-:S05]  /*4420*/  HADD2.F32 R0, -RZ, R4.H0_H0 ;  /* 0x20000004ff007230 */ /* 0x004fca0000004100 */
[----:B------:R-:W-:-:S04]  /*4430*/  FMUL.FTZ R0, R0, 1 ;  /* 0x3f80000000007820 */ /* 0x000fc80000410000 */
[----:B------:R0:W1:Y:S01]  /*4440*/  F2F.F64.F32 R26, R0 ;  /* 0x00000000001a7310 */ /* 0x0000620000201800 */
[----:B------:R-:W-:Y:S05]  /*4450*/  BRA `(.L_x_19565) ;  /* 0x0000000800bc7947 */ /* 0x000fea0003800000 */
.L_x_19570:
[----:B------:R0:W5:Y:S01]  /*4460*/  LDG.E.64 R26, desc[UR36][R4.64] ;  /* 0x00000024041a7981 */ /* 0x000162000c1e1b00 */
[----:B------:R-:W-:Y:S05]  /*4470*/  BRA `(.L_x_19565) ;  /* 0x0000000800b47947 */ /* 0x000fea0003800000 */
.L_x_19560:
        /* <DEDUP_REMOVED lines=13> */
.L_x_19574:
[----:B------:R0:W5:Y:S01]  /*4550*/  LDG.E.64 R26, desc[UR36][R4.64] ;  /* 0x00000024041a7981 */ /* 0x000162000c1e1b00 */
[----:B------:R-:W-:Y:S05]  /*4560*/  BRA `(.L_x_19565) ;  /* 0x0000000800787947 */ /* 0x000fea0003800000 */
.L_x_19573:
        /* <DEDUP_REMOVED lines=28> */
.L_x_19576:
        /* <DEDUP_REMOVED lines=15> */
.L_x_19575:
[----:B------:R-:W2:Y:S02]  /*4820*/  LDG.E.U16 R0, desc[UR36][R4.64] ;  /* 0x0000002404007981 */ /* 0x000ea4000c1e1500 */
[----:B--2---:R-:W-:-:S04]  /*4830*/  IMAD.U32 R0, R0, 0x10000, RZ ;  /* 0x0001000000007824 */ /* 0x004fc800078e00ff */
[----:B------:R-:W-:-:S04]  /*4840*/  FMUL.FTZ R0, R0, 1 ;  /* 0x3f80000000007820 */ /* 0x000fc80000410000 */
[----:B------:R0:W1:Y:S01]  /*4850*/  F2F.F64.F32 R26, R0 ;  /* 0x00000000001a7310 */ /* 0x0000620000201800 */
[----:B------:R-:W-:Y:S05]  /*4860*/  BRA `(.L_x_19565) ;  /* 0x0000000400b87947 */ /* 0x000fea0003800000 */
.L_x_19572:
        /* <DEDUP_REMOVED lines=11> */
.L_x_19579:
        /* <DEDUP_REMOVED lines=21> */
.L_x_19583:
[----:B------:R-:W-:Y:S05]  /*4a70*/  BSYNC B1 ;  /* 0x0000000000017941 */ /* 0x000fea0003800000 */
.L_x_19582:
[----:B------:R-:W-:Y:S01]  /*4a80*/  LEA R5, R0, 0x3b800000, 0x17 ;  /* 0x3b80000000057811 */ /* 0x000fe200078eb8ff */
[----:B------:R-:W-:-:S05]  /*4a90*/  IMAD.SHL.U32 R0, R3, 0x100000, RZ ;  /* 0x0010000003007824 */ /* 0x000fca00078e00ff */
[----:B------:R-:W-:-:S07]  /*4aa0*/  LOP3.LUT R0, R5, R0, R6, 0xfe, !PT ;  /* 0x0000000005007212 */ /* 0x000fce00078efe06 */
.L_x_19581:
[----:B------:R-:W-:Y:S05]  /*4ab0*/  BSYNC B0 ;  /* 0x0000000000007941 */ /* 0x000fea0003800000 */
.L_x_19580:
[----:B------:R-:W-:-:S04]  /*4ac0*/  FMUL.FTZ R0, R0, 1 ;  /* 0x3f80000000007820 */ /* 0x000fc80000410000 */
[----:B------:R0:W1:Y:S01]  /*4ad0*/  F2F.F64.F32 R26, R0 ;  /* 0x00000000001a7310 */ /* 0x0000620000201800 */
[----:B------:R-:W-:Y:S05]  /*4ae0*/  BRA `(.L_x_19565) ;  /* 0x0000000400187947 */ /* 0x000fea0003800000 */
.L_x_19578:
        /* <DEDUP_REMOVED lines=21> */
.L_x_19587:
[----:B------:R-:W-:Y:S05]  /*4c40*/  BSYNC B1 ;  /* 0x0000000000017941 */ /* 0x000fea0003800000 */
.L_x_19586:
[----:B------:R-:W-:Y:S01]  /*4c50*/  LEA R5, R0, 0x37800000, 0x17 ;  /* 0x3780000000057811 */ /* 0x000fe200078eb8ff */
[----:B------:R-:W-:-:S05]  /*4c60*/  IMAD.SHL.U32 R0, R3, 0x200000, RZ ;  /* 0x0020000003007824 */ /* 0x000fca00078e00ff */
[----:B------:R-:W-:-:S07]  /*4c70*/  LOP3.LUT R0, R5, R0, R6, 0xfe, !PT ;  /* 0x0000000005007212 */ /* 0x000fce00078efe06 */
.L_x_19585:
[----:B------:R-:W-:Y:S05]  /*4c80*/  BSYNC B0 ;  /* 0x0000000000007941 */ /* 0x000fea0003800000 */
.L_x_19584:
[----:B------:R-:W-:-:S04]  /*4c90*/  FMUL.FTZ R0, R0, 1 ;  /* 0x3f80000000007820 */ /* 0x000fc80000410000 */
[----:B------:R0:W1:Y:S01]  /*4ca0*/  F2F.F64.F32 R26, R0 ;  /* 0x00000000001a7310 */ /* 0x0000620000201800 */
[----:B------:R-:W-:Y:S05]  /*4cb0*/  BRA `(.L_x_19565) ;  /* 0x0000000000a47947 */ /* 0x000fea0003800000 */
.L_x_19577:
        /* <DEDUP_REMOVED lines=14> */
.L_x_19591:
[----:B------:R-:W-:Y:S05]  /*4da0*/  BSYNC B0 ;  /* 0x0000000000007941 */ /* 0x000fea0003800000 */
.L_x_19590:
[----:B------:R-:W-:-:S04]  /*4db0*/  FMUL.FTZ R0, R0, 1 ;  /* 0x3f80000000007820 */ /* 0x000fc80000410000 */
[----:B------:R0:W1:Y:S01]  /*4dc0*/  F2F.F64.F32 R26, R0 ;  /* 0x00000000001a7310 */ /* 0x0000620000201800 */
[----:B------:R-:W-:Y:S05]  /*4dd0*/  BRA `(.L_x_19565) ;  /* 0x00000000005c7947 */ /* 0x000fea0003800000 */
.L_x_19564:
        /* <DEDUP_REMOVED lines=16> */
.L_x_19592:
[----:B------:R-:W-:Y:S01]  /*4ee0*/  CS2R R26, SRZ ;  /* 0x00000000001a7805 */ /* 0x000fe2000001ff00 */
[----:B------:R-:W-:Y:S06]  /*4ef0*/  BRA `(.L_x_19565) ;  /* 0x0000000000147947 */ /* 0x000fec0003800000 */
.L_x_19589:
[----:B------:R-:W2:Y:S02]  /*4f00*/  LDG.E.64 R26, desc[UR36][R4.64] ;  /* 0x00000024041a7981 */ /* 0x000ea4000c1e1b00 */
[----:B--2---:R-:W0:Y:S01]  /*4f10*/  I2F.F64.U64 R26, R26 ;  /* 0x0000001a001a7312 */ /* 0x004e220000301800 */
[----:B------:R-:W-:Y:S05]  /*4f20*/  BRA `(.L_x_19565) ;  /* 0x0000000000087947 */ /* 0x000fea0003800000 */
.L_x_19588:
[----:B------:R-:W2:Y:S02]  /*4f30*/  LDG.E R4, desc[UR36][R4.64] ;  /* 0x0000002404047981 */ /* 0x000ea4000c1e1900 */
[----:B--2---:R0:W1:Y:S02]  /*4f40*/  I2F.F64.U32 R26, R4 ;  /* 0x00000004001a7312 */ /* 0x0040640000201800 */
.L_x_19565:
[----:B------:R-:W0:Y:S01]  /*4f50*/  LDC.U8 R3, c[0x0][0x6bc] ;  /* 0x0001af00ff037b82 */ /* 0x000e220000000000 */
        /* <DEDUP_REMOVED lines=17> */
.L_x_19596:
[----:B------:R-:W2:Y:S02]  /*5070*/  LDG.E.U8 R22, desc[UR36][R22.64] ;  /* 0x0000002416167981 */ /* 0x000ea4000c1e1100 */
[----:B--2---:R0:W2:Y:S01]  /*5080*/  I2F.F64.U16 R24, R22 ;  /* 0x0000001600187312 */ /* 0x0040a20000101800 */
[----:B------:R-:W-:Y:S05]  /*5090*/  BRA `(.L_x_19598) ;  /* 0x0000000c00707947 */ /* 0x000fea0003800000 */
.L_x_19595:
[----:B------:R-:W-:-:S13]  /*50a0*/  ISETP.NE.AND P0, PT, R0, 0x2, PT ;  /* 0x000000020000780c */ /* 0x000fda0003f05270 */
[----:B------:R-:W-:Y:S05]  /*50b0*/  @!P0 BRA `(.L_x_19599) ;  /* 0x0000000000288947 */ /* 0x000fea0003800000 */
[----:B------:R-:W-:-:S13]  /*50c0*/  ISETP.NE.AND P0, PT, R0, 0x3, PT ;  /* 0x000000030000780c */ /* 0x000fda0003f05270 */
[----:B------:R-:W-:Y:S05]  /*50d0*/  @!P0 BRA `(.L_x_19600) ;  /* 0x0000000000148947 */ /* 0x000fea0003800000 */
[----:B------:R-:W-:-:S13]  /*50e0*/  ISETP.NE.AND P0, PT, R0, 0x4, PT ;  /* 0x000000040000780c */ /* 0x000fda0003f05270 */
[----:B------:R-:W-:Y:S05]  /*50f0*/  @P0 BRA `(.L_x_19597) ;  /* 0x0000000800fc0947 */ /* 0x000fea0003800000 */
[----:B--2---:R-:W2:Y:S02]  /*5100*/  LDG.E.64 R24, desc[UR36][R22.64] ;  /* 0x0000002416187981 */ /* 0x004ea4000c1e1b00 */
[----:B--2---:R-:W0:Y:S01]  /*5110*/  I2F.F64.S64 R24, R24 ;  /* 0x0000001800187312 */ /* 0x004e220000301c00 */
[----:B------:R-:W-:Y:S05]  /*5120*/  BRA `(.L_x_19598) ;  /* 0x0000000c004c7947 */ /* 0x000fea0003800000 */
.L_x_19600:
[----:B------:R-:W2:Y:S02]  /*5130*/  LDG.E R22, desc[UR36][R22.64] ;  /* 0x0000002416167981 */ /* 0x000ea4000c1e1900 */
[----:B--2---:R0:W2:Y:S01]  /*5140*/  I2F.F64 R24, R22 ;  /* 0x0000001600187312 */ /* 0x0040a20000201c00 */
[----:B------:R-:W-:Y:S05]  /*5150*/  BRA `(.L_x_19598) ;  /* 0x0000000c00407947 */ /* 0x000fea0003800000 */
.L_x_19599:
[----:B------:R-:W2:Y:S02]  /*5160*/  LDG.E.U16 R22, desc[UR36][R22.64] ;  /* 0x0000002416167981 */ /* 0x000ea4000c1e1500 */
[----:B--2---:R0:W2:Y:S01]  /*5170*/  I2F.F64.S16 R24, R22 ;  /* 0x0000001600187312 */ /* 0x0040a20000101c00 */
[----:B------:R-:W-:Y:S05]  /*5180*/  BRA `(.L_x_19598) ;  /* 0x0000000c00347947 */ /* 0x000fea0003800000 */
.L_x_19594:
        /* <DEDUP_REMOVED lines=10> */
.L_x_19602:
[----:B------:R-:W2:Y:S02]  /*5230*/  LDG.E.U16 R0, desc[UR36][R22.64] ;  /* 0x0000002416007981 */ /* 0x000ea4000c1e1500 */
[----:B--2---:R-:W-:-:S05]  /*5240*/  HADD2.F32 R0, -RZ, R0.H0_H0 ;  /* 0x20000000ff007230 */ /* 0x004fca0000004100 */
[----:B------:R-:W-:-:S04]  /*5250*/  FMUL.FTZ R0, R0, 1 ;  /* 0x3f80000000007820 */ /* 0x000fc80000410000 */
[----:B------:R0:W2:Y:S01]  /*5260*/  F2F.F64.F32 R24, R0 ;  /* 0x0000000000187310 */ /* 0x0000a20000201800 */
[----:B------:R-:W-:Y:S05]  /*5270*/  BRA `(.L_x_19598) ;  /* 0x0000000800f87947 */ /* 0x000fea0003800000 */
.L_x_19601:
        /* <DEDUP_REMOVED lines=10> */
.L_x_19604:
[----:B------:R-:W2:Y:S02]  /*5320*/  LDG.E.U16 R22, desc[UR36][R22.64] ;  /* 0x0000002416167981 */ /* 0x000ea4000c1e1500 */
[----:B--2---:R-:W-:-:S05]  /*5330*/  HADD2.F32 R0, -RZ, R22.H0_H0 ;  /* 0x20000016ff007230 */ /* 0x004fca0000004100 */
[----:B------:R-:W-:-:S04]  /*5340*/  FMUL.FTZ R0, R0, 1 ;  /* 0x3f80000000007820 */ /* 0x000fc80000410000 */
[----:B------:R0:W2:Y:S01]  /*5350*/  F2F.F64.F32 R24, R0 ;  /* 0x0000000000187310 */ /* 0x0000a20000201800 */
[----:B------:R-:W-:Y:S05]  /*5360*/  BRA `(.L_x_19598) ;  /* 0x0000000800bc7947 */ /* 0x000fea0003800000 */
.L_x_19603:
[----:B--2---:R0:W5:Y:S01]  /*5370*/  LDG.E.64 R24, desc[UR36][R22.64] ;  /* 0x0000002416187981 */ /* 0x004162000c1e1b00 */
[----:B------:R-:W-:Y:S05]  /*5380*/  BRA `(.L_x_19598) ;  /* 0x0000000800b47947 */ /* 0x000fea0003800000 */
.L_x_19593:
        /* <DEDUP_REMOVED lines=9> */
[----:B--2---:R-:W-:Y:S01]  /*5420*/  IMAD.MOV.U32 R24, RZ, RZ, RZ ;  /* 0x000000ffff187224 */ /* 0x004fe200078e00ff */
[----:B---3--:R-:W-:-:S04]  /*5430*/  ISETP.NE.AND P0, PT, R22, RZ, PT ;  /* 0x000000ff1600720c */ /* 0x008fc80003f05270 */
[----:B------:R-:W-:Y:S01]  /*5440*/  FSEL R25, RZ, 1.875, !P0 ;  /* 0x3ff00000ff197808 */ /* 0x000fe20004000000 */
[----:B------:R-:W-:Y:S08]  /*5450*/  BRA `(.L_x_19598) ;  /* 0x0000000800807947 */ /* 0x000ff00003800000 */
.L_x_19607:
[----:B--2---:R0:W5:Y:S01]  /*5460*/  LDG.E.64 R24, desc[UR36][R22.64] ;  /* 0x0000002416187981 */ /* 0x004162000c1e1b00 */
[----:B------:R-:W-:Y:S05]  /*5470*/  BRA `(.L_x_19598) ;  /* 0x0000000800787947 */ /* 0x000fea0003800000 */
.L_x_19606:
        /* <DEDUP_REMOVED lines=28> */
.L_x_19609:
        /* <DEDUP_REMOVED lines=15> */
.L_x_19608:
[----:B------:R-:W2:Y:S02]  /*5730*/  LDG.E.U16 R0, desc[UR36][R22.64] ;  /* 0x0000002416007981 */ /* 0x000ea4000c1e1500 */
[----:B--2---:R-:W-:-:S04]  /*5740*/  IMAD.U32 R0, R0, 0x10000, RZ ;  /* 0x0001000000007824 */ /* 0x004fc800078e00ff */
[----:B------:R-:W-:-:S04]  /*5750*/  FMUL.FTZ R0, R0, 1 ;  /* 0x3f80000000007820 */ /* 0x000fc80000410000 */
[----:B------:R0:W2:Y:S01]  /*5760*/  F2F.F64.F32 R24, R0 ;  /* 0x0000000000187310 */ /* 0x0000a20000201800 */
[----:B------:R-:W-:Y:S05]  /*5770*/  BRA `(.L_x_19598) ;  /* 0x0000000400b87947 */ /* 0x000fea0003800000 */
.L_x_19605:
        /* <DEDUP_REMOVED lines=11> */
.L_x_19612:
        /* <DEDUP_REMOVED lines=21> */
.L_x_19616:
[----:B------:R-:W-:Y:S05]  /*5980*/  BSYNC B1 ;  /* 0x0000000000017941 */ /* 0x000fea0003800000 */
.L_x_19615:
[----:B------:R-:W-:Y:S01]  /*5990*/  LEA R5, R0, 0x3b800000, 0x17 ;  /* 0x3b80000000057811 */ /* 0x000fe200078eb8ff */
[----:B------:R-:W-:-:S05]  /*59a0*/  IMAD.SHL.U32 R0, R3, 0x100000, RZ ;  /* 0x0010000003007824 */ /* 0x000fca00078e00ff */
[----:B------:R-:W-:-:S07]  /*59b0*/  LOP3.LUT R0, R5, R0, R6, 0xfe, !PT ;  /* 0x0000000005007212 */ /* 0x000fce00078efe06 */
.L_x_19614:
[----:B------:R-:W-:Y:S05]  /*59c0*/  BSYNC B0 ;  /* 0x0000000000007941 */ /* 0x000fea0003800000 */
.L_x_19613:
[----:B------:R-:W-:-:S04]  /*59d0*/  FMUL.FTZ R0, R0, 1 ;  /* 0x3f80000000007820 */ /* 0x000fc80000410000 */
[----:B------:R0:W2:Y:S01]  /*59e0*/  F2F.F64.F32 R24, R0 ;  /* 0x0000000000187310 */ /* 0x0000a20000201800 */
[----:B------:R-:W-:Y:S05]  /*59f0*/  BRA `(.L_x_19598) ;  /* 0x0000000400187947 */ /* 0x000fea0003800000 */
.L_x_19611:
        /* <DEDUP_REMOVED lines=21> */
.L_x_19620:
[----:B------:R-:W-:Y:S05]  /*5b50*/  BSYNC B1 ;  /* 0x0000000000017941 */ /* 0x000fea0003800000 */
.L_x_19619:
[----:B------:R-:W-:Y:S01]  /*5b60*/  LEA R5, R0, 0x37800000, 0x17 ;  /* 0x3780000000057811 */ /* 0x000fe200078eb8ff */
[----:B------:R-:W-:-:S05]  /*5b70*/  IMAD.SHL.U32 R0, R3, 0x200000, RZ ;  /* 0x0020000003007824 */ /* 0x000fca00078e00ff */
[----:B------:R-:W-:-:S07]  /*5b80*/  LOP3.LUT R0, R5, R0, R6, 0xfe, !PT ;  /* 0x0000000005007212 */ /* 0x000fce00078efe06 */
.L_x_19618:
[----:B------:R-:W-:Y:S05]  /*5b90*/  BSYNC B0 ;  /* 0x0000000000007941 */ /* 0x000fea0003800000 */
.L_x_19617:
[----:B------:R-:W-:-:S04]  /*5ba0*/  FMUL.FTZ R0, R0, 1 ;  /* 0x3f80000000007820 */ /* 0x000fc80000410000 */
[----:B------:R0:W2:Y:S01]  /*5bb0*/  F2F.F64.F32 R24, R0 ;  /* 0x0000000000187310 */ /* 0x0000a20000201800 */
[----:B------:R-:W-:Y:S05]  /*5bc0*/  BRA `(.L_x_19598) ;  /* 0x0000000000a47947 */ /* 0x000fea0003800000 */
.L_x_19610:
        /* <DEDUP_REMOVED lines=14> */
.L_x_19624:
[----:B------:R-:W-:Y:S05]  /*5cb0*/  BSYNC B0 ;  /* 0x0000000000007941 */ /* 0x000fea0003800000 */
.L_x_19623:
[----:B------:R-:W-:-:S04]  /*5cc0*/  FMUL.FTZ R0, R0, 1 ;  /* 0x3f80000000007820 */ /* 0x000fc80000410000 */
[----:B------:R0:W2:Y:S01]  /*5cd0*/  F2F.F64.F32 R24, R0 ;  /* 0x0000000000187310 */ /* 0x0000a20000201800 */
[----:B------:R-:W-:Y:S05]  /*5ce0*/  BRA `(.L_x_19598) ;  /* 0x00000000005c7947 */ /* 0x000fea0003800000 */
.L_x_19597:
        /* <DEDUP_REMOVED lines=16> */
.L_x_19625:
[----:B------:R-:W-:Y:S01]  /*5df0*/  CS2R R24, SRZ ;  /* 0x0000000000187805 */ /* 0x000fe2000001ff00 */
[----:B------:R-:W-:Y:S06]  /*5e00*/  BRA `(.L_x_19598) ;  /* 0x0000000000147947 */ /* 0x000fec0003800000 */
.L_x_19622:
[----:B--2---:R-:W2:Y:S02]  /*5e10*/  LDG.E.64 R24, desc[UR36][R22.64] ;  /* 0x0000002416187981 */ /* 0x004ea4000c1e1b00 */
[----:B--2---:R-:W0:Y:S01]  /*5e20*/  I2F.F64.U64 R24, R24 ;  /* 0x0000001800187312 */ /* 0x004e220000301800 */
[----:B------:R-:W-:Y:S05]  /*5e30*/  BRA `(.L_x_19598) ;  /* 0x0000000000087947 */ /* 0x000fea0003800000 */
.L_x_19621:
[----:B------:R-:W2:Y:S02]  /*5e40*/  LDG.E R22, desc[UR36][R22.64] ;  /* 0x0000002416167981 */ /* 0x000ea4000c1e1900 */
[----:B--2---:R0:W2:Y:S02]  /*5e50*/  I2F.F64.U32 R24, R22 ;  /* 0x0000001600187312 */ /* 0x0040a40000201800 */
.L_x_19598:
        /* <DEDUP_REMOVED lines=18> */
.L_x_19629:
[----:B------:R-:W2:Y:S02]  /*5f80*/  LDG.E.U8 R4, desc[UR36][R4.64] ;  /* 0x0000002404047981 */ /* 0x000ea4000c1e1100 */
[----:B--2---:R0:W1:Y:S01]  /*5f90*/  I2F.F64.U16 R22, R4 ;  /* 0x0000000400167312 */ /* 0x0040620000101800 */
[----:B------:R-:W-:Y:S05]  /*5fa0*/  BRA `(.L_x_19631) ;  /* 0x0000000c00707947 */ /* 0x000fea0003800000 */
.L_x_19628:
        /* <DEDUP_REMOVED lines=9> */
.L_x_19633:
[----:B------:R-:W2:Y:S02]  /*6040*/  LDG.E R4, desc[UR36][R4.64] ;  /* 0x0000002404047981 */ /* 0x000ea4000c1e1900 */
[----:B--2---:R0:W1:Y:S01]  /*6050*/  I2F.F64 R22, R4 ;  /* 0x0000000400167312 */ /* 0x0040620000201c00 */
[----:B------:R-:W-:Y:S05]  /*6060*/  BRA `(.L_x_19631) ;  /* 0x0000000c00407947 */ /* 0x000fea0003800000 */
.L_x_19632:
[----:B------:R-:W2:Y:S02]  /*6070*/  LDG.E.U16 R4, desc[UR36][R4.64] ;  /* 0x0000002404047981 */ /* 0x000ea4000c1e1500 */
[----:B--2---:R0:W1:Y:S01]  /*6080*/  I2F.F64.S16 R22, R4 ;  /* 0x0000000400167312 */ /* 0x0040620000101c00 */
[----:B------:R-:W-:Y:S05]  /*6090*/  BRA `(.L_x_19631) ;  /* 0x0000000c00347947 */ /* 0x000fea0003800000 */
.L_x_19627:
        /* <DEDUP_REMOVED lines=10> */
.L_x_19635:
[----:B------:R-:W2:Y:S02]  /*6140*/  LDG.E.U16 R0, desc[UR36][R4.64] ;  /* 0x0000002404007981 */ /* 0x000ea4000c1e1500 */
[----:B--2---:R-:W-:-:S05]  /*6150*/  HADD2.F32 R0, -RZ, R0.H0_H0 ;  /* 0x20000000ff007230 */ /* 0x004fca0000004100 */
[----:B------:R-:W-:-:S04]  /*6160*/  FMUL.FTZ R0, R0, 1 ;  /* 0x3f80000000007820 */ /* 0x000fc80000410000 */
[----:B------:R0:W1:Y:S01]  /*6170*/  F2F.F64.F32 R22, R0 ;  /* 0x0000000000167310 */ /* 0x0000620000201800 */
[----:B------:R-:W-:Y:S05]  /*6180*/  BRA `(.L_x_19631) ;  /* 0x0000000800f87947 */ /* 0x000fea0003800000 */
.L_x_19634:
        /* <DEDUP_REMOVED lines=10> */
.L_x_19637:
[----:B------:R-:W2:Y:S02]  /*6230*/  LDG.E.U16 R4, desc[UR36][R4.64] ;  /* 0x0000002404047981 */ /* 0x000ea4000c1e1500 */
[----:B--2---:R-:W-:-:S05]  /*6240*/  HADD2.F32 R0, -RZ, R4.H0_H0 ;  /* 0x20000004ff007230 */ /* 0x004fca0000004100 */
[----:B------:R-:W-:-:S04]  /*6250*/  FMUL.FTZ R0, R0, 1 ;  /* 0x3f80000000007820 */ /* 0x000fc80000410000 */
[----:B------:R0:W1:Y:S01]  /*6260*/  F2F.F64.F32 R22, R0 ;  /* 0x0000000000167310 */ /* 0x0000620000201800 */
[----:B------:R-:W-:Y:S05]  /*6270*/  BRA `(.L_x_19631) ;  /* 0x0000000800bc7947 */ /* 0x000fea0003800000 */
.L_x_19636:
[----:B------:R0:W5:Y:S01]  /*6280*/  LDG.E.64 R22, desc[UR36][R4.64] ;  /* 0x0000002404167981 */ /* 0x000162000c1e1b00 */
[----:B------:R-:W-:Y:S05]  /*6290*/  BRA `(.L_x_19631) ;  /* 0x0000000800b47947 */ /* 0x000fea0003800000 */
.L_x_19626:
        /* <DEDUP_REMOVED lines=13> */
.L_x_19640:
[----:B------:R0:W5:Y:S01]  /*6370*/  LDG.E.64 R22, desc[UR36][R4.64] ;  /* 0x0000002404167981 */ /* 0x000162000c1e1b00 */
[----:B------:R-:W-:Y:S05]  /*6380*/  BRA `(.L_x_19631) ;  /* 0x0000000800787947 */ /* 0x000fea0003800000 */
.L_x_19639:
        /* <DEDUP_REMOVED lines=28> */
.L_x_19642:
        /* <DEDUP_REMOVED lines=15> */
.L_x_19641:
[----:B------:R-:W2:Y:S02]  /*6640*/  LDG.E.U16 R0, desc[UR36][R4.64] ;  /* 0x0000002404007981 */ /* 0x000ea4000c1e1500 */
[----:B--2---:R-:W-:-:S04]  /*6650*/  IMAD.U32 R0, R0, 0x10000, RZ ;  /* 0x0001000000007824 */ /* 0x004fc800078e00ff */
[----:B------:R-:W-:-:S04]  /*6660*/  FMUL.FTZ R0, R0, 1 ;  /* 0x3f80000000007820 */ /* 0x000fc80000410000 */
[----:B------:R0:W1:Y:S01]  /*6670*/  F2F.F64.F32 R22, R0 ;  /* 0x0000000000167310 */ /* 0x0000620000201800 */
[----:B------:R-:W-:Y:S05]  /*6680*/  BRA `(.L_x_19631) ;  /* 0x0000000400b87947 */ /* 0x000fea0003800000 */
.L_x_19638:
        /* <DEDUP_REMOVED lines=11> */
.L_x_19645:
        /* <DEDUP_REMOVED lines=21> */
.L_x_19649:
[----:B------:R-:W-:Y:S05]  /*6890*/  BSYNC B1 ;  /* 0x0000000000017941 */ /* 0x000fea0003800000 */
.L_x_19648:
[----:B------:R-:W-:Y:S01]  /*68a0*/  LEA R5, R0, 0x3b800000, 0x17 ;  /* 0x3b80000000057811 */ /* 0x000fe200078eb8ff */
[----:B------:R-:W-:-:S05]  /*68b0*/  IMAD.SHL.U32 R0, R3, 0x100000, RZ ;  /* 0x0010000003007824 */ /* 0x000fca00078e00ff */
[----:B------:R-:W-:-:S07]  /*68c0*/  LOP3.LUT R0, R5, R0, R6, 0xfe, !PT ;  /* 0x0000000005007212 */ /* 0x000fce00078efe06 */
.L_x_19647:
[----:B------:R-:W-:Y:S05]  /*68d0*/  BSYNC B0 ;  /* 0x0000000000007941 */ /* 0x000fea0003800000 */
.L_x_19646:
[----:B------:R-:W-:-:S04]  /*68e0*/  FMUL.FTZ R0, R0, 1 ;  /* 0x3f80000000007820 */ /* 0x000fc80000410000 */
[----:B------:R0:W1:Y:S01]  /*68f0*/  F2F.F64.F32 R22, R0 ;  /* 0x0000000000167310 */ /* 0x0000620000201800 */
[----:B------:R-:W-:Y:S05]  /*6900*/  BRA `(.L_x_19631) ;  /* 0x0000000400187947 */ /* 0x000fea0003800000 */
.L_x_19644:
        /* <DEDUP_REMOVED lines=21> */
.L_x_19653:
[----:B------:R-:W-:Y:S05]  /*6a60*/  BSYNC B1 ;  /* 0x0000000000017941 */ /* 0x000fea0003800000 */
.L_x_19652:
[----:B------:R-:W-:Y:S01]  /*6a70*/  LEA R5, R0, 0x37800000, 0x17 ;  /* 0x3780000000057811 */ /* 0x000fe200078eb8ff */
[----:B------:R-:W-:-:S05]  /*6a80*/  IMAD.SHL.U32 R0, R3, 0x200000, RZ ;  /* 0x0020000003007824 */ /* 0x000fca00078e00ff */
[----:B------:R-:W-:-:S07]  /*6a90*/  LOP3.LUT R0, R5, R0, R6, 0xfe, !PT ;  /* 0x0000000005007212 */ /* 0x000fce00078efe06 */
.L_x_19651:
[----:B------:R-:W-:Y:S05]  /*6aa0*/  BSYNC B0 ;  /* 0x0000000000007941 */ /* 0x000fea0003800000 */
.L_x_19650:
[----:B------:R-:W-:-:S04]  /*6ab0*/  FMUL.FTZ R0, R0, 1 ;  /* 0x3f80000000007820 */ /* 0x000fc80000410000 */
[----:B------:R0:W1:Y:S01]  /*6ac0*/  F2F.F64.F32 R22, R0 ;  /* 0x0000000000167310 */ /* 0x0000620000201800 */
[----:B------:R-:W-:Y:S05]  /*6ad0*/  BRA `(.L_x_19631) ;  /* 0x0000000000a47947 */ /* 0x000fea0003800000 */
.L_x_19643:
        /* <DEDUP_REMOVED lines=14> */
.L_x_19657:
[----:B------:R-:W-:Y:S05]  /*6bc0*/  BSYNC B0 ;  /* 0x0000000000007941 */ /* 0x000fea0003800000 */
.L_x_19656:
[----:B------:R-:W-:-:S04]  /*6bd0*/  FMUL.FTZ R0, R0, 1 ;  /* 0x3f80000000007820 */ /* 0x000fc80000410000 */
[----:B------:R0:W1:Y:S01]  /*6be0*/  F2F.F64.F32 R22, R0 ;  /* 0x0000000000167310 */ /* 0x0000620000201800 */
[----:B------:R-:W-:Y:S05]  /*6bf0*/  BRA `(.L_x_19631) ;  /* 0x00000000005c7947 */ /* 0x000fea0003800000 */
.L_x_19630:
        /* <DEDUP_REMOVED lines=16> */
.L_x_19658:
[----:B------:R-:W-:Y:S01]  /*6d00*/  CS2R R22, SRZ ;  /* 0x0000000000167805 */ /* 0x000fe2000001ff00 */
[----:B------:R-:W-:Y:S06]  /*6d10*/  BRA `(.L_x_19631) ;  /* 0x0000000000147947 */ /* 0x000fec0003800000 */
.L_x_19655:
[----:B------:R-:W2:Y:S02]  /*6d20*/  LDG.E.64 R22, desc[UR36][R4.64] ;  /* 0x0000002404167981 */ /* 0x000ea4000c1e1b00 */
[----:B--2---:R-:W0:Y:S01]  /*6d30*/  I2F.F64.U64 R22, R22 ;  /* 0x0000001600167312 */ /* 0x004e220000301800 */
[----:B------:R-:W-:Y:S05]  /*6d40*/  BRA `(.L_x_19631) ;  /* 0x0000000000087947 */ /* 0x000fea0003800000 */
.L_x_19654:
[----:B------:R-:W2:Y:S02]  /*6d50*/  LDG.E R4, desc[UR36][R4.64] ;  /* 0x0000002404047981 */ /* 0x000ea4000c1e1900 */
[----:B--2---:R0:W1:Y:S02]  /*6d60*/  I2F.F64.U32 R22, R4 ;  /* 0x0000000400167312 */ /* 0x0040640000201800 */
.L_x_19631:
[----:B------:R-:W3:Y:S01]  /*6d70*/  LDC.U8 R3, c[0x0][0x6be] ;  /* 0x0001af80ff037b82 */ /* 0x000ee20000000000 */
[----:B------:R-:W-:Y:S02]  /*6d80*/  ULDC.64 UR4, c[0x0][0x698] ;  /* 0x0001a60000047ab9 */ /* 0x000fe40000000a00 */
[----:B0-----:R-:W-:-:S05]  /*6d90*/  IADD3 R4, P1, R18, UR4, RZ ;  /* 0x0000000412047c10 */ /* 0x001fca000ff3e0ff */
        /* <DEDUP_REMOVED lines=15> */
.L_x_19662:
[----:B------:R-:W3:Y:S02]  /*6e90*/  LDG.E.U8 R4, desc[UR36][R4.64] ;  /* 0x0000002404047981 */ /* 0x000ee4000c1e1100 */
[----:B---3--:R0:W3:Y:S01]  /*6ea0*/  I2F.F64.U16 R18, R4 ;  /* 0x0000000400127312 */ /* 0x0080e20000101800 */
[----:B------:R-:W-:Y:S05]  /*6eb0*/  BRA `(.L_x_19664) ;  /* 0x0000000c00707947 */ /* 0x000fea0003800000 */
.L_x_19661:
        /* <DEDUP_REMOVED lines=9> */
.L_x_19666:
[----:B------:R-:W3:Y:S02]  /*6f50*/  LDG.E R4, desc[UR36][R4.64] ;  /* 0x0000002404047981 */ /* 0x000ee4000c1e1900 */
[----:B---3--:R0:W3:Y:S01]  /*6f60*/  I2F.F64 R18, R4 ;  /* 0x0000000400127312 */ /* 0x0080e20000201c00 */
[----:B------:R-:W-:Y:S05]  /*6f70*/  BRA `(.L_x_19664) ;  /* 0x0000000c00407947 */ /* 0x000fea0003800000 */
.L_x_19665:
[----:B------:R-:W3:Y:S02]  /*6f80*/  LDG.E.U16 R4, desc[UR36][R4.64] ;  /* 0x0000002404047981 */ /* 0x000ee4000c1e1500 */
[----:B---3--:R0:W3:Y:S01]  /*6f90*/  I2F.F64.S16 R18, R4 ;  /* 0x0000000400127312 */ /* 0x0080e20000101c00 */
[----:B------:R-:W-:Y:S05]  /*6fa0*/  BRA `(.L_x_19664) ;  /* 0x0000000c00347947 */ /* 0x000fea0003800000 */
.L_x_19660:
        /* <DEDUP_REMOVED lines=10> */
.L_x_19668:
[----:B------:R-:W3:Y:S02]  /*7050*/  LDG.E.U16 R0, desc[UR36][R4.64] ;  /* 0x0000002404007981 */ /* 0x000ee4000c1e1500 */
[----:B---3--:R-:W-:-:S05]  /*7060*/  HADD2.F32 R0, -RZ, R0.H0_H0 ;  /* 0x20000000ff007230 */ /* 0x008fca0000004100 */
[----:B------:R-:W-:-:S04]  /*7070*/  FMUL.FTZ R0, R0, 1 ;  /* 0x3f80000000007820 */ /* 0x000fc80000410000 */
[----:B------:R0:W3:Y:S01]  /*7080*/  F2F.F64.F32 R18, R0 ;  /* 0x0000000000127310 */ /* 0x0000e20000201800 */
[----:B------:R-:W-:Y:S05]  /*7090*/  BRA `(.L_x_19664) ;  /* 0x0000000800f87947 */ /* 0x000fea0003800000 */
.L_x_19667:
        /* <DEDUP_REMOVED lines=10> */
.L_x_19670:
[----:B------:R-:W3:Y:S02]  /*7140*/  LDG.E.U16 R4, desc[UR36][R4.64] ;  /* 0x0000002404047981 */ /* 0x000ee4000c1e1500 */
[----:B---3--:R-:W-:-:S05]  /*7150*/  HADD2.F32 R0, -RZ, R4.H0_H0 ;  /* 0x20000004ff007230 */ /* 0x008fca0000004100 */
[----:B------:R-:W-:-:S04]  /*7160*/  FMUL.FTZ R0, R0, 1 ;  /* 0x3f80000000007820 */ /* 0x000fc80000410000 */
[----:B------:R0:W3:Y:S01]  /*7170*/  F2F.F64.F32 R18, R0 ;  /* 0x0000000000127310 */ /* 0x0000e20000201800 */
[----:B------:R-:W-:Y:S05]  /*7180*/  BRA `(.L_x_19664) ;  /* 0x0000000800bc7947 */ /* 0x000fea0003800000 */
.L_x_19669:
[----:B------:R0:W5:Y:S01]  /*7190*/  LDG.E.64 R18, desc[UR36][R4.64] ;  /* 0x0000002404127981 */ /* 0x000162000c1e1b00 */
[----:B------:R-:W-:Y:S05]  /*71a0*/  BRA `(.L_x_19664) ;  /* 0x0000000800b47947 */ /* 0x000fea0003800000 */
.L_x_19659:
        /* <DEDUP_REMOVED lines=13> */
.L_x_19673:
[----:B------:R0:W5:Y:S01]  /*7280*/  LDG.E.64 R18, desc[UR36][R4.64] ;  /* 0x0000002404127981 */ /* 0x000162000c1e1b00 */
[----:B------:R-:W-:Y:S05]  /*7290*/  BRA `(.L_x_19664) ;  /* 0x0000000800787947 */ /* 0x000fea0003800000 */
.L_x_19672:
        /* <DEDUP_REMOVED lines=28> */
.L_x_19675:
        /* <DEDUP_REMOVED lines=15> */
.L_x_19674:
[----:B------:R-:W3:Y:S02]  /*7550*/  LDG.E.U16 R0, desc[UR36][R4.64] ;  /* 0x0000002404007981 */ /* 0x000ee4000c1e1500 */
[----:B---3--:R-:W-:-:S04]  /*7560*/  IMAD.U32 R0, R0, 0x10000, RZ ;  /* 0x0001000000007824 */ /* 0x008fc800078e00ff */
[----:B------:R-:W-:-:S04]  /*7570*/  FMUL.FTZ R0, R0, 1 ;  /* 0x3f80000000007820 */ /* 0x000fc80000410000 */
[----:B------:R0:W3:Y:S01]  /*7580*/  F2F.F64.F32 R18, R0 ;  /* 0x0000000000127310 */ /* 0x0000e20000201800 */
[----:B------:R-:W-:Y:S05]  /*7590*/  BRA `(.L_x_19664) ;  /* 0x0000000400b87947 */ /* 0x000fea0003800000 */
.L_x_19671:
        /* <DEDUP_REMOVED lines=11> */
.L_x_19678:
        /* <DEDUP_REMOVED lines=21> */
.L_x_19682:
[----:B------:R-:W-:Y:S05]  /*77a0*/  BSYNC B1 ;  /* 0x0000000000017941 */ /* 0x000fea0003800000 */
.L_x_19681:
[----:B------:R-:W-:Y:S01]  /*77b0*/  LEA R5, R0, 0x3b800000, 0x17 ;  /* 0x3b80000000057811 */ /* 0x000fe200078eb8ff */
[----:B------:R-:W-:-:S05]  /*77c0*/  IMAD.SHL.U32 R0, R3, 0x100000, RZ ;  /* 0x0010000003007824 */ /* 0x000fca00078e00ff */
[----:B------:R-:W-:-:S07]  /*77d0*/  LOP3.LUT R0, R5, R0, R6, 0xfe, !PT ;  /* 0x0000000005007212 */ /* 0x000fce00078efe06 */
.L_x_19680:
[----:B------:R-:W-:Y:S05]  /*77e0*/  BSYNC B0 ;  /* 0x0000000000007941 */ /* 0x000fea0003800000 */
.L_x_19679:
[----:B------:R-:W-:-:S04]  /*77f0*/  FMUL.FTZ R0, R0, 1 ;  /* 0x3f80000000007820 */ /* 0x000fc80000410000 */
[----:B------:R0:W3:Y:S01]  /*7800*/  F2F.F64.F32 R18, R0 ;  /* 0x0000000000127310 */ /* 0x0000e20000201800 */
[----:B------:R-:W-:Y:S05]  /*7810*/  BRA `(.L_x_19664) ;  /* 0x0000000400187947 */ /* 0x000fea0003800000 */
.L_x_19677:
        /* <DEDUP_REMOVED lines=21> */
.L_x_19686:
[----:B------:R-:W-:Y:S05]  /*7970*/  BSYNC B1 ;  /* 0x0000000000017941 */ /* 0x000fea0003800000 */
.L_x_19685:
[----:B------:R-:W-:Y:S01]  /*7980*/  LEA R5, R0, 0x37800000, 0x17 ;  /* 0x3780000000057811 */ /* 0x000fe200078eb8ff */
[----:B------:R-:W-:-:S05]  /*7990*/  IMAD.SHL.U32 R0, R3, 0x200000, RZ ;  /* 0x0020000003007824 */ /* 0x000fca00078e00ff */
[----:B------:R-:W-:-:S07]  /*79a0*/  LOP3.LUT R0, R5, R0, R6, 0xfe, !PT ;  /* 0x0000000005007212 */ /* 0x000fce00078efe06 */
.L_x_19684:
[----:B------:R-:W-:Y:S05]  /*79b0*/  BSYNC B0 ;  /* 0x0000000000007941 */ /* 0x000fea0003800000 */
.L_x_19683:
[----:B------:R-:W-:-:S04]  /*79c0*/  FMUL.FTZ R0, R0, 1 ;  /* 0x3f80000000007820 */ /* 0x000fc80000410000 */
[----:B------:R0:W3:Y:S01]  /*79d0*/  F2F.F64.F32 R18, R0 ;  /* 0x0000000000127310 */ /* 0x0000e20000201800 */
[----:B------:R-:W-:Y:S05]  /*79e0*/  BRA `(.L_x_19664) ;  /* 0x0000000000a47947 */ /* 0x000fea0003800000 */
.L_x_19676:
        /* <DEDUP_REMOVED lines=14> */
.L_x_19690:
[----:B------:R-:W-:Y:S05]  /*7ad0*/  BSYNC B0 ;  /* 0x0000000000007941 */ /* 0x000fea0003800000 */
.L_x_19689:
[----:B------:R-:W-:-:S04]  /*7ae0*/  FMUL.FTZ R0, R0, 1 ;  /* 0x3f80000000007820 */ /* 0x000fc80000410000 */
[----:B------:R0:W3:Y:S01]  /*7af0*/  F2F.F64.F32 R18, R0 ;  /* 0x0000000000127310 */ /* 0x0000e20000201800 */
[----:B------:R-:W-:Y:S05]  /*7b00*/  BRA `(.L_x_19664) ;  /* 0x00000000005c7947 */ /* 0x000fea0003800000 */
.L_x_19663:
        /* <DEDUP_REMOVED lines=16> */
.L_x_19691:
[----:B------:R-:W-:Y:S01]  /*7c10*/  CS2R R18, SRZ ;  /* 0x0000000000127805 */ /* 0x000fe2000001ff00 */
[----:B------:R-:W-:Y:S06]  /*7c20*/  BRA `(.L_x_19664) ;  /* 0x0000000000147947 */ /* 0x000fec0003800000 */
.L_x_19688:
[----:B------:R-:W3:Y:S02]  /*7c30*/  LDG.E.64 R18, desc[UR36][R4.64] ;  /* 0x0000002404127981 */ /* 0x000ee4000c1e1b00 */
[----:B---3--:R-:W0:Y:S01]  /*7c40*/  I2F.F64.U64 R18, R18 ;  /* 0x0000001200127312 */ /* 0x008e220000301800 */
[----:B------:R-:W-:Y:S05]  /*7c50*/  BRA `(.L_x_19664) ;  /* 0x0000000000087947 */ /* 0x000fea0003800000 */
.L_x_19687:
[----:B------:R-:W3:Y:S02]  /*7c60*/  LDG.E R4, desc[UR36][R4.64] ;  /* 0x0000002404047981 */ /* 0x000ee4000c1e1900 */
[----:B---3--:R0:W3:Y:S02]  /*7c70*/  I2F.F64.U32 R18, R4 ;  /* 0x0000000400127312 */ /* 0x0080e40000201800 */
.L_x_19664:
        /* <DEDUP_REMOVED lines=18> */
.L_x_19695:
[----:B------:R-:W2:Y:S02]  /*7da0*/  LDG.E.U8 R2, desc[UR36][R4.64] ;  /* 0x0000002404027981 */ /* 0x000ea4000c1e1100 */
[----:B--2---:R-:W0:Y:S01]  /*7db0*/  I2F.F64.U16 R2, R2 ;  /* 0x0000000200027312 */ /* 0x004e220000101800 */
[----:B------:R-:W-:Y:S05]  /*7dc0*/  BRA `(.L_x_19697) ;  /* 0x0000000c00707947 */ /* 0x000fea0003800000 */
.L_x_19694:
        /* <DEDUP_REMOVED lines=9> */
.L_x_19699:
[----:B------:R-:W2:Y:S02]  /*7e60*/  LDG.E R2, desc[UR36][R4.64] ;  /* 0x0000002404027981 */ /* 0x000ea4000c1e1900 */
[----:B--2---:R-:W0:Y:S01]  /*7e70*/  I2F.F64 R2, R2 ;  /* 0x0000000200027312 */ /* 0x004e220000201c00 */
[----:B------:R-:W-:Y:S05]  /*7e80*/  BRA `(.L_x_19697) ;  /* 0x0000000c00407947 */ /* 0x000fea0003800000 */
.L_x_19698:
[----:B------:R-:W2:Y:S02]  /*7e90*/  LDG.E.U16 R2, desc[UR36][R4.64] ;  /* 0x0000002404027981 */ /* 0x000ea4000c1e1500 */
[----:B--2---:R-:W0:Y:S01]  /*7ea0*/  I2F.F64.S16 R2, R2 ;  /* 0x0000000200027312 */ /* 0x004e220000101c00 */
[----:B------:R-:W-:Y:S05]  /*7eb0*/  BRA `(.L_x_19697) ;  /* 0x0000000c00347947 */ /* 0x000fea0003800000 */
.L_x_19693:
        /* <DEDUP_REMOVED lines=10> */
.L_x_19701:
[----:B------:R-:W2:Y:S02]  /*7f60*/  LDG.E.U16 R0, desc[UR36][R4.64] ;  /* 0x0000002404007981 */ /* 0x000ea4000c1e1500 */
[----:B--2---:R-:W-:-:S05]  /*7f70*/  HADD2.F32 R0, -RZ, R0.H0_H0 ;  /* 0x20000000ff007230 */ /* 0x004fca0000004100 */
[----:B------:R-:W-:-:S04]  /*7f80*/  FMUL.FTZ R0, R0, 1 ;  /* 0x3f80000000007820 */ /* 0x000fc80000410000 */
[----:B------:R0:W1:Y:S01]  /*7f90*/  F2F.F64.F32 R2, R0 ;  /* 0x0000000000027310 */ /* 0x0000620000201800 */
[----:B------:R-:W-:Y:S05]  /*7fa0*/  BRA `(.L_x_19697) ;  /* 0x0000000800f87947 */ /* 0x000fea0003800000 */
.L_x_19700:
        /* <DEDUP_REMOVED lines=10> */
.L_x_19703:
[----:B------:R-:W2:Y:S02]  /*8050*/  LDG.E.U16 R4, desc[UR36][R4.64] ;  /* 0x0000002404047981 */ /* 0x000ea4000c1e1500 */
[----:B--2---:R-:W-:-:S05]  /*8060*/  HADD2.F32 R0, -RZ, R4.H0_H0 ;  /* 0x20000004ff007230 */ /* 0x004fca0000004100 */
[----:B------:R-:W-:-:S04]  /*8070*/  FMUL.FTZ R0, R0, 1 ;  /* 0x3f80000000007820 */ /* 0x000fc80000410000 */
[----:B------:R0:W1:Y:S01]  /*8080*/  F2F.F64.F32 R2, R0 ;  /* 0x0000000000027310 */ /* 0x0000620000201800 */
[----:B------:R-:W-:Y:S05]  /*8090*/  BRA `(.L_x_19697) ;  /* 0x0000000800bc7947 */ /* 0x000fea0003800000 */
.L_x_19702:
[----:B------:R0:W5:Y:S01]  /*80a0*/  LDG.E.64 R2, desc[UR36][R4.64] ;  /* 0x0000002404027981 */ /* 0x000162000c1e1b00 */
[----:B------:R-:W-:Y:S05]  /*80b0*/  BRA `(.L_x_19697) ;  /* 0x0000000800b47947 */ /* 0x000fea0003800000 */
.L_x_19692:
        /* <DEDUP_REMOVED lines=13> */
.L_x_19706:
[----:B------:R0:W5:Y:S01]  /*8190*/  LDG.E.64 R2, desc[UR36][R4.64] ;  /* 0x0000002404027981 */ /* 0x000162000c1e1b00 */
[----:B------:R-:W-:Y:S05]  /*81a0*/  BRA `(.L_x_19697) ;  /* 0x0000000800787947 */ /* 0x000fea0003800000 */
.L_x_19705:
        /* <DEDUP_REMOVED lines=28> */
.L_x_19708:
        /* <DEDUP_REMOVED lines=15> */
.L_x_19707:
[----:B------:R-:W2:Y:S02]  /*8460*/  LDG.E.U16 R0, desc[UR36][R4.64] ;  /* 0x0000002404007981 */ /* 0x000ea4000c1e1500 */
[----:B--2---:R-:W-:-:S04]  /*8470*/  IMAD.U32 R0, R0, 0x10000, RZ ;  /* 0x0001000000007824 */ /* 0x004fc800078e00ff */
[----:B------:R-:W-:-:S04]  /*8480*/  FMUL.FTZ R0, R0, 1 ;  /* 0x3f80000000007820 */ /* 0x000fc80000410000 */
[----:B------:R1:W0:Y:S01]  /*8490*/  F2F.F64.F32 R2, R0 ;  /* 0x0000000000027310 */ /* 0x0002220000201800 */
[----:B------:R-:W-:Y:S05]  /*84a0*/  BRA `(.L_x_19697) ;  /* 0x0000000400b87947 */ /* 0x000fea0003800000 */
.L_x_19704:
        /* <DEDUP_REMOVED lines=11> */
.L_x_19711:
        /* <DEDUP_REMOVED lines=21> */
.L_x_19715:
[----:B------:R-:W-:Y:S05]  /*86b0*/  BSYNC B1 ;  /* 0x0000000000017941 */ /* 0x000fea0003800000 */
.L_x_19714:
[----:B------:R-:W-:Y:S01]  /*86c0*/  LEA R3, R0, 0x3b800000, 0x17 ;  /* 0x3b80000000037811 */ /* 0x000fe200078eb8ff */
[----:B------:R-:W-:-:S05]  /*86d0*/  IMAD.SHL.U32 R0, R2, 0x100000, RZ ;  /* 0x0010000002007824 */ /* 0x000fca00078e00ff */
[----:B------:R-:W-:-:S07]  /*86e0*/  LOP3.LUT R0, R3, R0, R4, 0xfe, !PT ;  /* 0x0000000003007212 */ /* 0x000fce00078efe04 */
.L_x_19713:
[----:B------:R-:W-:Y:S05]  /*86f0*/  BSYNC B0 ;  /* 0x0000000000007941 */ /* 0x000fea0003800000 */
.L_x_19712:
[----:B------:R-:W-:-:S04]  /*8700*/  FMUL.FTZ R0, R0, 1 ;  /* 0x3f80000000007820 */ /* 0x000fc80000410000 */
[----:B------:R0:W1:Y:S01]  /*8710*/  F2F.F64.F32 R2, R0 ;  /* 0x0000000000027310 */ /* 0x0000620000201800 */
[----:B------:R-:W-:Y:S05]  /*8720*/  BRA `(.L_x_19697) ;  /* 0x0000000400187947 */ /* 0x000fea0003800000 */
.L_x_19710:
        /* <DEDUP_REMOVED lines=21> */
.L_x_19719:
[----:B------:R-:W-:Y:S05]  /*8880*/  BSYNC B1 ;  /* 0x0000000000017941 */ /* 0x000fea0003800000 */
.L_x_19718:
[----:B------:R-:W-:Y:S01]  /*8890*/  LEA R3, R0, 0x37800000, 0x17 ;  /* 0x3780000000037811 */ /* 0x000fe200078eb8ff */
[----:B------:R-:W-:-:S05]  /*88a0*/  IMAD.SHL.U32 R0, R2, 0x200000, RZ ;  /* 0x0020000002007824 */ /* 0x000fca00078e00ff */
[----:B------:R-:W-:-:S07]  /*88b0*/  LOP3.LUT R0, R3, R0, R4, 0xfe, !PT ;  /* 0x0000000003007212 */ /* 0x000fce00078efe04 */
.L_x_19717:
[----:B------:R-:W-:Y:S05]  /*88c0*/  BSYNC B0 ;  /* 0x0000000000007941 */ /* 0x000fea0003800000 */
.L_x_19716:
[----:B------:R-:W-:-:S04]  /*88d0*/  FMUL.FTZ R0, R0, 1 ;  /* 0x3f80000000007820 */ /* 0x000fc80000410000 */
[----:B------:R0:W1:Y:S01]  /*88e0*/  F2F.F64.F32 R2, R0 ;  /* 0x0000000000027310 */ /* 0x0000620000201800 */
[----:B------:R-:W-:Y:S05]  /*88f0*/  BRA `(.L_x_19697) ;  /* 0x0000000000a47947 */ /* 0x000fea0003800000 */
.L_x_19709:
        /* <DEDUP_REMOVED lines=14> */
.L_x_19723:
[----:B------:R-:W-:Y:S05]  /*89e0*/  BSYNC B0 ;  /* 0x0000000000007941 */ /* 0x000fea0003800000 */
.L_x_19722:
[----:B------:R-:W-:-:S04]  /*89f0*/  FMUL.FTZ R0, R0, 1 ;  /* 0x3f80000000007820 */ /* 0x000fc80000410000 */
[----:B------:R0:W1:Y:S01]  /*8a00*/  F2F.F64.F32 R2, R0 ;  /* 0x0000000000027310 */ /* 0x0000620000201800 */
[----:B------:R-:W-:Y:S05]  /*8a10*/  BRA `(.L_x_19697) ;  /* 0x00000000005c7947 */ /* 0x000fea0003800000 */
.L_x_19696:
        /* <DEDUP_REMOVED lines=16> */
.L_x_19724:
[----:B------:R-:W-:Y:S01]  /*8b20*/  CS2R R2, SRZ ;  /* 0x0000000000027805 */ /* 0x000fe2000001ff00 */
[----:B------:R-:W-:Y:S06]  /*8b30*/  BRA `(.L_x_19697) ;  /* 0x0000000000147947 */ /* 0x000fec0003800000 */
.L_x_19721:
[----:B------:R-:W2:Y:S02]  /*8b40*/  LDG.E.64 R2, desc[UR36][R4.64] ;  /* 0x0000002404027981 */ /* 0x000ea4000c1e1b00 */
[----:B--2---:R-:W0:Y:S01]  /*8b50*/  I2F.F64.U64 R2, R2 ;  /* 0x0000000200027312 */ /* 0x004e220000301800 */
[----:B------:R-:W-:Y:S05]  /*8b60*/  BRA `(.L_x_19697) ;  /* 0x0000000000087947 */ /* 0x000fea0003800000 */
.L_x_19720:
[----:B------:R-:W2:Y:S02]  /*8b70*/  LDG.E R2, desc[UR36][R4.64] ;  /* 0x0000002404027981 */ /* 0x000ea4000c1e1900 */
[----:B--2---:R-:W0:Y:S02]  /*8b80*/  I2F.F64.U32 R2, R2 ;  /* 0x0000000200027312 */ /* 0x004e240000201800 */
.L_x_19697:
[----:B------:R-:W3:Y:S01]  /*8b90*/  LDC.U8 R6, c[0x0][0x6b8] ;  /* 0x0001ae00ff067b82 */ /* 0x000ee20000000000 */
[----:B0-2--5:R-:W-:Y:S01]  /*8ba0*/  DMUL R4, R22, R22 ;  /* 0x0000001616047228 */ /* 0x025fe20000000000 */
[----:B------:R-:W-:Y:S01]  /*8bb0*/  ULDC.64 UR4, c[0x0][0x6a8] ;  /* 0x0001aa0000047ab9 */ /* 0x000fe20000000a00 */
[----:B----4-:R-:W-:Y:S02]  /*8bc0*/  DADD R24, -R24, R28 ;  /* 0x0000000018187229 */ /* 0x010fe4000000011c */
[----:B-1----:R-:W-:Y:S02]  /*8bd0*/  DFMA R2, -R2, UR4, R30 ;  /* 0x0000000402027c2b */ /* 0x002fe4000800011e */
[----:B------:R-:W-:Y:S02]  /*8be0*/  DMUL R22, R22, R26 ;  /* 0x0000001a16167228 */ /* 0x000fe40000000000 */
[----:B---3--:R-:W-:-:S08]  /*8bf0*/  DMUL R4, R4, R18 ;  /* 0x0000001204047228 */ /* 0x008fd00000000000 */
[----:B------:R-:W-:Y:S01]  /*8c00*/  DMUL R4, R4, UR4 ;  /* 0x0000000404047c28 */ /* 0x000fe20008000000 */
[----:B------:R-:W-:-:S07]  /*8c10*/  PRMT R0, R6, 0x9910, RZ ;  /* 0x0000991006007816 */ /* 0x000fce00000000ff */
[----:B------:R-:W-:Y:S01]  /*8c20*/  DFMA R4, R4, -R24, R2 ;  /* 0x800000180404722b */ /* 0x000fe20000000002 */
[----:B------:R-:W-:-:S07]  /*8c30*/  ISETP.GT.AND P0, PT, R0, 0x9, PT ;  /* 0x000000090000780c */ /* 0x000fce0003f04270 */
[----:B------:R-:W-:-:S06]  /*8c40*/  DMUL R4, R4, R22 ;  /* 0x0000001604047228 */ /* 0x000fcc0000000000 */
        /* <DEDUP_REMOVED lines=12> */
.L_x_19728:
[----:B------:R-:W0:Y:S02]  /*8d10*/  F2I.S64.F64.TRUNC R4, R4 ;  /* 0x0000000400047311 */ /* 0x000e24000030d900 */
[----:B0-----:R-:W-:-:S05]  /*8d20*/  IMAD.MOV.U32 R3, RZ, RZ, R4 ;  /* 0x000000ffff037224 */ /* 0x001fca00078e0004 */
[----:B------:R0:W-:Y:S01]  /*8d30*/  STG.E.U8 desc[UR36][R16.64], R3 ;  /* 0x0000000310007986 */ /* 0x0001e2000c101124 */
[----:B------:R-:W-:Y:S05]  /*8d40*/  BRA `(.L_x_19730) ;  /* 0x0000000c00f87947 */ /* 0x000fea0003800000 */
.L_x_19727:
        /* <DEDUP_REMOVED lines=9> */
.L_x_19732:
[----:B------:R-:W0:Y:S02]  /*8de0*/  F2I.F64.TRUNC R5, R4 ;  /* 0x0000000400057311 */ /* 0x000e24000030d100 */
[----:B0-----:R0:W-:Y:S01]  /*8df0*/  STG.E desc[UR36][R16.64], R5 ;  /* 0x0000000510007986 */ /* 0x0011e2000c101924 */
[----:B------:R-:W-:Y:S05]  /*8e00*/  BRA `(.L_x_19730) ;  /* 0x0000000c00c87947 */ /* 0x000fea0003800000 */
.L_x_19731:
[----:B------:R-:W0:Y:S02]  /*8e10*/  F2I.F64.TRUNC R5, R4 ;  /* 0x0000000400057311 */ /* 0x000e24000030d100 */
[----:B0-----:R0:W-:Y:S01]  /*8e20*/  STG.E.U16 desc[UR36][R16.64], R5 ;  /* 0x0000000510007986 */ /* 0x0011e2000c101524 */
[----:B------:R-:W-:Y:S05]  /*8e30*/  BRA `(.L_x_19730) ;  /* 0x0000000c00bc7947 */ /* 0x000fea0003800000 */
.L_x_19726:
        /* <DEDUP_REMOVED lines=13> */
.L_x_19734:
        /* <DEDUP_REMOVED lines=8> */
.L_x_19733:
        /* <DEDUP_REMOVED lines=14> */
.L_x_19736:
        /* <DEDUP_REMOVED lines=9> */
.L_x_19735:
[----:B------:R0:W-:Y:S01]  /*9100*/  STG.E.64 desc[UR36][R16.64], R4 ;  /* 0x0000000410007986 */ /* 0x0001e2000c101b24 */
[----:B------:R-:W-:Y:S05]  /*9110*/  BRA `(.L_x_19730) ;  /* 0x0000000c00047947 */ /* 0x000fea0003800000 */
.L_x_19725:
        /* <DEDUP_REMOVED lines=12> */
.L_x_19739:
[----:B------:R-:W-:-:S05]  /*91e0*/  CS2R R6, SRZ ;  /* 0x0000000000067805 */ /* 0x000fca000001ff00 */
[----:B------:R0:W-:Y:S01]  /*91f0*/  STG.E.128 desc[UR36][R16.64], R4 ;  /* 0x0000000410007986 */ /* 0x0001e2000c101d24 */
[----:B------:R-:W-:Y:S05]  /*9200*/  BRA `(.L_x_19730) ;  /* 0x0000000800c87947 */ /* 0x000fea0003800000 */
.L_x_19738:
        /* <DEDUP_REMOVED lines=25> */
.L_x_19743:
[----:B------:R-:W-:Y:S05]  /*93a0*/  BSYNC B0 ;  /* 0x0000000000007941 */ /* 0x000fea0003800000 */
.L_x_19742:
[----:B------:R-:W-:-:S05]  /*93b0*/  LOP3.LUT R3, R0, R3, RZ, 0xfc, !PT ;  /* 0x0000000300037212 */ /* 0x000fca00078efcff */
[----:B------:R0:W-:Y:S01]  /*93c0*/  STG.E.U8 desc[UR36][R16.64], R3 ;  /* 0x0000000310007986 */ /* 0x0001e2000c101124 */
[----:B------:R-:W-:Y:S05]  /*93d0*/  BRA `(.L_x_19730) ;  /* 0x0000000800547947 */ /* 0x000fea0003800000 */
.L_x_19741:
        /* <DEDUP_REMOVED lines=17> */
.L_x_19745:
[----:B------:R-:W-:Y:S01]  /*94f0*/  IMAD.MOV.U32 R0, RZ, RZ, 0x7f ;  /* 0x0000007fff007424 */ /* 0x000fe200078e00ff */
[----:B------:R-:W-:-:S04]  /*9500*/  ISETP.GT.U32.AND P0, PT, R2, 0x7f800000, PT ;  /* 0x7f8000000200780c */ /* 0x000fc80003f04070 */
[----:B------:R-:W-:-:S09]  /*9510*/  SEL R0, R0, 0x7c, P0 ;  /* 0x0000007c00007807 */ /* 0x000fd20000000000 */
.L_x_19746:
[----:B------:R-:W-:Y:S05]  /*9520*/  BSYNC B0 ;  /* 0x0000000000007941 */ /* 0x000fea0003800000 */
.L_x_19744:
[----:B------:R-:W-:-:S04]  /*9530*/  LOP3.LUT R2, R3, 0x80000000, RZ, 0xc0, !PT ;  /* 0x8000000003027812 */ /* 0x000fc800078ec0ff */
[----:B------:R-:W-:-:S04]  /*9540*/  SHF.R.U32.HI R3, RZ, 0x18, R2 ;  /* 0x00000018ff037819 */ /* 0x000fc80000011602 */
[----:B------:R-:W-:-:S05]  /*9550*/  LOP3.LUT R3, R0, R3, RZ, 0xfc, !PT ;  /* 0x0000000300037212 */ /* 0x000fca00078efcff */
[----:B------:R0:W-:Y:S01]  /*9560*/  STG.E.U8 desc[UR36][R16.64], R3 ;  /* 0x0000000310007986 */ /* 0x0001e2000c101124 */
[----:B------:R-:W-:Y:S05]  /*9570*/  BRA `(.L_x_19730) ;  /* 0x0000000400ec7947 */ /* 0x000fea0003800000 */
.L_x_19740:
        /* <DEDUP_REMOVED lines=8> */
.L_x_19737:
        /* <DEDUP_REMOVED lines=11> */
.L_x_19749:
        /* <DEDUP_REMOVED lines=21> */
.L_x_19752:
[----:B------:R-:W-:-:S04]  /*9800*/  LOP3.LUT R2, R3, 0x80000000, RZ, 0xc0, !PT ;  /* 0x8000000003027812 */ /* 0x000fc800078ec0ff */
[----:B------:R-:W-:-:S04]  /*9810*/  SHF.R.U32.HI R3, RZ, 0x18, R2 ;  /* 0x00000018ff037819 */ /* 0x000fc80000011602 */
[----:B------:R-:W-:-:S04]  /*9820*/  LOP3.LUT R0, R0, R3, RZ, 0xfc, !PT ;  /* 0x0000000300007212 */ /* 0x000fc800078efcff */
[----:B------:R-:W-:-:S07]  /*9830*/  PRMT R8, R0, 0x7610, R8 ;  /* 0x0000761000087816 */ /* 0x000fce0000000008 */
.L_x_19751:
[----:B------:R-:W-:Y:S05]  /*9840*/  BSYNC B0 ;  /* 0x0000000000007941 */ /* 0x000fea0003800000 */
.L_x_19750:
[----:B------:R3:W-:Y:S01]  /*9850*/  STG.E.U8 desc[UR36][R16.64], R8 ;  /* 0x0000000810007986 */ /* 0x0007e2000c101124 */
[----:B------:R-:W-:Y:S05]  /*9860*/  BRA `(.L_x_19730) ;  /* 0x0000000400307947 */ /* 0x000fea0003800000 */
.L_x_19748:
        /* <DEDUP_REMOVED lines=21> */
.L_x_19755:
[----:B------:R-:W-:-:S04]  /*99c0*/  LOP3.LUT R2, R3, 0x80000000, RZ, 0xc0, !PT ;  /* 0x8000000003027812 */ /* 0x000fc800078ec0ff */
[----:B------:R-:W-:-:S04]  /*99d0*/  SHF.R.U32.HI R3, RZ, 0x18, R2 ;  /* 0x00000018ff037819 */ /* 0x000fc80000011602 */
[----:B------:R-:W-:-:S04]  /*99e0*/  LOP3.LUT R0, R0, R3, RZ, 0xfc, !PT ;  /* 0x0000000300007212 */ /* 0x000fc800078efcff */
[----:B------:R-:W-:-:S07]  /*99f0*/  PRMT R8, R0, 0x7610, R8 ;  /* 0x0000761000087816 */ /* 0x000fce0000000008 */
.L_x_19754:
[----:B------:R-:W-:Y:S05]  /*9a00*/  BSYNC B0 ;  /* 0x0000000000007941 */ /* 0x000fea0003800000 */
.L_x_19753:
[----:B------:R0:W-:Y:S01]  /*9a10*/  STG.E.U8 desc[UR36][R16.64], R8 ;  /* 0x0000000810007986 */ /* 0x0001e2000c101124 */
[----:B------:R-:W-:Y:S05]  /*9a20*/  BRA `(.L_x_19730) ;  /* 0x0000000000c07947 */ /* 0x000fea0003800000 */
.L_x_19747:
        /* <DEDUP_REMOVED lines=26> */
.L_x_19729:
        /* <DEDUP_REMOVED lines=16> */
.L_x_19758:
[----:B------:R-:W-:Y:S05]  /*9cd0*/  BRA `(.L_x_19730) ;  /* 0x0000000000147947 */ /* 0x000fea0003800000 */
.L_x_19757:
[----:B------:R-:W0:Y:S02]  /*9ce0*/  F2I.U64.F64.TRUNC R4, R4 ;  /* 0x0000000400047311 */ /* 0x000e24000030d800 */
[----:B0-----:R1:W-:Y:S01]  /*9cf0*/  STG.E.64 desc[UR36][R16.64], R4 ;  /* 0x0000000410007986 */ /* 0x0013e2000c101b24 */
[----:B------:R-:W-:Y:S05]  /*9d00*/  BRA `(.L_x_19730) ;  /* 0x0000000000087947 */ /* 0x000fea0003800000 */
.L_x_19756:
[----:B------:R-:W0:Y:S02]  /*9d10*/  F2I.U32.F64.TRUNC R5, R4 ;  /* 0x0000000400057311 */ /* 0x000e24000030d000 */
[----:B0-----:R0:W-:Y:S02]  /*9d20*/  STG.E desc[UR36][R16.64], R5 ;  /* 0x0000000510007986 */ /* 0x0011e4000c101924 */
.L_x_19730:
[----:B------:R-:W-:-:S04]  /*9d30*/  IMAD R32, R35, 0x200, R32 ;  /* 0x0000020023207824 */ /* 0x000fc800078e0220 */
[----:B------:R-:W-:-:S07]  /*9d40*/  VIADD R33, R32, 0x80 ;  /* 0x0000008020217836 */ /* 0x000fce0000000000 */
.L_x_19492:
[----:B------:R-:W-:Y:S05]  /*9d50*/  BSYNC B6 ;  /* 0x0000000000067941 */ /* 0x000fea0003800000 */
.L_x_19491:
[----:B------:R-:W-:Y:S01]  /*9d60*/  ULDC UR4, c[0x0][0x210] ;  /* 0x0000840000047ab9 */ /* 0x000fe20000000800 */
[----:B------:R-:W-:Y:S01]  /*9d70*/  BSSY B6, `(.L_x_19759) ;  /* 0x00009cc000067945 */ /* 0x000fe20003800000 */
[----:B------:R-:W-:-:S13]  /*9d80*/  ISETP.GE.AND P0, PT, R33, UR4, PT ;  /* 0x0000000421007c0c */ /* 0x000fda000bf06270 */
[----:B------:R-:W-:Y:S05]  /*9d90*/  @P0 BRA `(.L_x_19760) ;  /* 0x0000009c00240947 */ /* 0x000fea0003800000 */
[----:B0-----:R-:W0:Y:S01]  /*9da0*/  LDC R6, c[0x0][0x218] ;  /* 0x00008600ff067b82 */ /* 0x001e220000000800 */
[----:B------:R-:W-:Y:S01]  /*9db0*/  IMAD.MOV.U32 R32, RZ, RZ, RZ ;  /* 0x000000ffff207224 */ /* 0x000fe200078e00ff */
[----:B------:R-:W-:Y:S02]  /*9dc0*/  CS2R R18, SRZ ;  /* 0x0000000000127805 */ /* 0x000fe4000001ff00 */
[----:B------:R-:W-:Y:S01]  /*9dd0*/  CS2R R22, SRZ ;  /* 0x0000000000167805 */ /* 0x000fe2000001ff00 */
        /* <DEDUP_REMOVED lines=528> */
.L_x_19761:
        /* <DEDUP_REMOVED lines=21> */
.L_x_19765:
[----:B------:R-:W2:Y:S02]  /*c030*/  LDG.E.U8 R2, desc[UR36][R2.64] ;  /* 0x0000002402027981 */ /* 0x000ea4000c1e1100 */
[----:B--2---:R0:W1:Y:S01]  /*c040*/  I2F.F64.U16 R30, R2 ;  /* 0x00000002001e7312 */ /* 0x0040620000101800 */
[----:B------:R-:W-:Y:S05]  /*c050*/  BRA `(.L_x_19767) ;  /* 0x0000000c00707947 */ /* 0x000fea0003800000 */
.L_x_19764:
        /* <DEDUP_REMOVED lines=9> */
.L_x_19769:
[----:B------:R-:W2:Y:S02]  /*c0f0*/  LDG.E R2, desc[UR36][R2.64] ;  /* 0x0000002402027981 */ /* 0x000ea4000c1e1900 */
[----:B--2---:R0:W1:Y:S01]  /*c100*/  I2F.F64 R30, R2 ;  /* 0x00000002001e7312 */ /* 0x0040620000201c00 */
[----:B------:R-:W-:Y:S05]  /*c110*/  BRA `(.L_x_19767) ;  /* 0x0000000c00407947 */ /* 0x000fea0003800000 */
.L_x_19768:
[----:B------:R-:W2:Y:S02]  /*c120*/  LDG.E.U16 R2, desc[UR36][R2.64] ;  /* 0x0000002402027981 */ /* 0x000ea4000c1e1500 */
[----:B--2---:R0:W1:Y:S01]  /*c130*/  I2F.F64.S16 R30, R2 ;  /* 0x00000002001e7312 */ /* 0x0040620000101c00 */
[----:B------:R-:W-:Y:S05]  /*c140*/  BRA `(.L_x_19767) ;  /* 0x0000000c00347947 */ /* 0x000fea0003800000 */
.L_x_19763:
        /* <DEDUP_REMOVED lines=10> */
.L_x_19771:
[----:B------:R-:W2:Y:S02]  /*c1f0*/  LDG.E.U16 R0, desc[UR36][R2.64] ;  /* 0x0000002402007981 */ /* 0x000ea4000c1e1500 */
[----:B--2---:R-:W-:-:S05]  /*c200*/  HADD2.F32 R0, -RZ, R0.H0_H0 ;  /* 0x20000000ff007230 */ /* 0x004fca0000004100 */
[----:B------:R-:W-:-:S04]  /*c210*/  FMUL.FTZ R0, R0, 1 ;  /* 0x3f80000000007820 */ /* 0x000fc80000410000 */
[----:B------:R0:W1:Y:S01]  /*c220*/  F2F.F64.F32 R30, R0 ;  /* 0x00000000001e7310 */ /* 0x0000620000201800 */
[----:B------:R-:W-:Y:S05]  /*c230*/  BRA `(.L_x_19767) ;  /* 0x0000000800f87947 */ /* 0x000fea0003800000 */
.L_x_19770:
        /* <DEDUP_REMOVED lines=10> */
.L_x_19773:
[----:B------:R-:W2:Y:S02]  /*c2e0*/  LDG.E.U16 R2, desc[UR36][R2.64] ;  /* 0x0000002402027981 */ /* 0x000ea4000c1e1500 */
[----:B--2---:R-:W-:-:S05]  /*c2f0*/  HADD2.F32 R0, -RZ, R2.H0_H0 ;  /* 0x20000002ff007230 */ /* 0x004fca0000004100 */
[----:B------:R-:W-:-:S04]  /*c300*/  FMUL.FTZ R0, R0, 1 ;  /* 0x3f80000000007820 */ /* 0x000fc80000410000 */
[----:B------:R0:W1:Y:S01]  /*c310*/  F2F.F64.F32 R30, R0 ;  /* 0x00000000001e7310 */ /* 0x0000620000201800 */
[----:B------:R-:W-:Y:S05]  /*c320*/  BRA `(.L_x_19767) ;  /* 0x0000000800bc7947 */ /* 0x000fea0003800000 */
.L_x_19772:
[----:B------:R0:W5:Y:S01]  /*c330*/  LDG.E.64 R30, desc[UR36][R2.64] ;  /* 0x00000024021e7981 */ /* 0x000162000c1e1b00 */
[----:B------:R-:W-:Y:S05]  /*c340*/  BRA `(.L_x_19767) ;  /* 0x0000000800b47947 */ /* 0x000fea0003800000 */
.L_x_19762:
        /* <DEDUP_REMOVED lines=13> */
.L_x_19776:
[----:B------:R0:W5:Y:S01]  /*c420*/  LDG.E.64 R30, desc[UR36][R2.64] ;  /* 0x00000024021e7981 */ /* 0x000162000c1e1b00 */
[----:B------:R-:W-:Y:S05]  /*c430*/  BRA `(.L_x_19767) ;  /* 0x0000000800787947 */ /* 0x000fea0003800000 */
.L_x_19775:
        /* <DEDUP_REMOVED lines=28> */
.L_x_19778:
        /* <DEDUP_REMOVED lines=15> */
.L_x_19777:
[----:B------:R-:W2:Y:S02]  /*c6f0*/  LDG.E.U16 R0, desc[UR36][R2.64] ;  /* 0x0000002402007981 */ /* 0x000ea4000c1e1500 */
[----:B--2---:R-:W-:-:S04]  /*c700*/  IMAD.U32 R0, R0, 0x10000, RZ ;  /* 0x0001000000007824 */ /* 0x004fc800078e00ff */
[----:B------:R-:W-:-:S04]  /*c710*/  FMUL.FTZ R0, R0, 1 ;  /* 0x3f80000000007820 */ /* 0x000fc80000410000 */
[----:B------:R0:W1:Y:S01]  /*c720*/  F2F.F64.F32 R30, R0 ;  /* 0x00000000001e7310 */ /* 0x0000620000201800 */
[----:B------:R-:W-:Y:S05]  /*c730*/  BRA `(.L_x_19767) ;  /* 0x0000000400b87947 */ /* 0x000fea0003800000 */
.L_x_19774:
        /* <DEDUP_REMOVED lines=11> */
.L_x_19781:
        /* <DEDUP_REMOVED lines=21> */
.L_x_19785:
[----:B------:R-:W-:Y:S05]  /*c940*/  BSYNC B1 ;  /* 0x0000000000017941 */ /* 0x000fea0003800000 */
.L_x_19784:
[----:B------:R-:W-:Y:S01]  /*c950*/  LEA R3, R0, 0x3b800000, 0x17 ;  /* 0x3b80000000037811 */ /* 0x000fe200078eb8ff */
[----:B------:R-:W-:-:S05]  /*c960*/  IMAD.SHL.U32 R0, R2, 0x100000, RZ ;  /* 0x0010000002007824 */ /* 0x000fca00078e00ff */
[----:B------:R-:W-:-:S07]  /*c970*/  LOP3.LUT R0, R3, R0, R4, 0xfe, !PT ;  /* 0x0000000003007212 */ /* 0x000fce00078efe04 */
.L_x_19783:
[----:B------:R-:W-:Y:S05]  /*c980*/  BSYNC B0 ;  /* 0x0000000000007941 */ /* 0x000fea0003800000 */
.L_x_19782:
[----:B------:R-:W-:-:S04]  /*c990*/  FMUL.FTZ R0, R0, 1 ;  /* 0x3f80000000007820 */ /* 0x000fc80000410000 */
[----:B------:R4:W0:Y:S01]  /*c9a0*/  F2F.F64.F32 R30, R0 ;  /* 0x00000000001e7310 */ /* 0x0008220000201800 */
[----:B------:R-:W-:Y:S05]  /*c9b0*/  BRA `(.L_x_19767) ;  /* 0x0000000400187947 */ /* 0x000fea0003800000 */
.L_x_19780:
        /* <DEDUP_REMOVED lines=21> */
.L_x_19789:
[----:B------:R-:W-:Y:S05]  /*cb10*/  BSYNC B1 ;  /* 0x0000000000017941 */ /* 0x000fea0003800000 */
.L_x_19788:
[----:B------:R-:W-:Y:S01]  /*cb20*/  LEA R3, R0, 0x37800000, 0x17 ;  /* 0x3780000000037811 */ /* 0x000fe200078eb8ff */
[----:B------:R-:W-:-:S05]  /*cb30*/  IMAD.SHL.U32 R0, R2, 0x200000, RZ ;  /* 0x0020000002007824 */ /* 0x000fca00078e00ff */
[----:B------:R-:W-:-:S07]  /*cb40*/  LOP3.LUT R0, R3, R0, R4, 0xfe, !PT ;  /* 0x0000000003007212 */ /* 0x000fce00078efe04 */
.L_x_19787:
[----:B------:R-:W-:Y:S05]  /*cb50*/  BSYNC B0 ;  /* 0x0000000000007941 */ /* 0x000fea0003800000 */
.L_x_19786:
[----:B------:R-:W-:-:S04]  /*cb60*/  FMUL.FTZ R0, R0, 1 ;  /* 0x3f80000000007820 */ /* 0x000fc80000410000 */
[----:B------:R0:W1:Y:S01]  /*cb70*/  F2F.F64.F32 R30, R0 ;  /* 0x00000000001e7310 */ /* 0x0000620000201800 */
[----:B------:R-:W-:Y:S05]  /*cb80*/  BRA `(.L_x_19767) ;  /* 0x0000000000a47947 */ /* 0x000fea0003800000 */
.L_x_19779:
        /* <DEDUP_REMOVED lines=14> */
.L_x_19793:
[----:B------:R-:W-:Y:S05]  /*cc70*/  BSYNC B0 ;  /* 0x0000000000007941 */ /* 0x000fea0003800000 */
.L_x_19792:
[----:B------:R-:W-:-:S04]  /*cc80*/  FMUL.FTZ R0, R0, 1 ;  /* 0x3f80000000007820 */ /* 0x000fc80000410000 */
[----:B------:R0:W1:Y:S01]  /*cc90*/  F2F.F64.F32 R30, R0 ;  /* 0x00000000001e7310 */ /* 0x0000620000201800 */
[----:B------:R-:W-:Y:S05]  /*cca0*/  BRA `(.L_x_19767) ;  /* 0x00000000005c7947 */ /* 0x000fea0003800000 */
.L_x_19766:
        /* <DEDUP_REMOVED lines=16> */
.L_x_19794:
[----:B------:R-:W-:Y:S01]  /*cdb0*/  CS2R R30, SRZ ;  /* 0x00000000001e7805 */ /* 0x000fe2000001ff00 */
[----:B------:R-:W-:Y:S06]  /*cdc0*/  BRA `(.L_x_19767) ;  /* 0x0000000000147947 */ /* 0x000fec0003800000 */
.L_x_19791:
[----:B------:R-:W2:Y:S02]  /*cdd0*/  LDG.E.64 R30, desc[UR36][R2.64] ;  /* 0x00000024021e7981 */ /* 0x000ea4000c1e1b00 */
[----:B--2---:R-:W0:Y:S01]  /*cde0*/  I2F.F64.U64 R30, R30 ;  /* 0x0000001e001e7312 */ /* 0x004e220000301800 */
[----:B------:R-:W-:Y:S05]  /*cdf0*/  BRA `(.L_x_19767) ;  /* 0x0000000000087947 */ /* 0x000fea0003800000 */
.L_x_19790:
[----:B------:R-:W2:Y:S02]  /*ce00*/  LDG.E R2, desc[UR36][R2.64] ;  /* 0x0000002402027981 */ /* 0x000ea4000c1e1900 */
[----:B--2---:R0:W1:Y:S02]  /*ce10*/  I2F.F64.U32 R30, R2 ;  /* 0x00000002001e7312 */ /* 0x0040640000201800 */
.L_x_19767:
[----:B0-2---:R-:W4:Y:S01]  /*ce20*/  LDC.U8 R2, c[0x0][0x6ba] ;  /* 0x0001ae80ff027b82 */ /* 0x005f220000000000 */
        /* <DEDUP_REMOVED lines=17> */
.L_x_19798:
[----:B------:R-:W2:Y:S02]  /*cf40*/  LDG.E.U8 R24, desc[UR36][R24.64] ;  /* 0x0000002418187981 */ /* 0x000ea4000c1e1100 */
[----:B--2---:R0:W2:Y:S01]  /*cf50*/  I2F.F64.U16 R28, R24 ;  /* 0x00000018001c7312 */ /* 0x0040a20000101800 */
[----:B------:R-:W-:Y:S05]  /*cf60*/  BRA `(.L_x_19800) ;  /* 0x0000000c00707947 */ /* 0x000fea0003800000 */
.L_x_19797:
[----:B------:R-:W-:-:S13]  /*cf70*/  ISETP.NE.AND P0, PT, R0, 0x2, PT ;  /* 0x000000020000780c */ /* 0x000fda0003f05270 */
[----:B------:R-:W-:Y:S05]  /*cf80*/  @!P0 BRA `(.L_x_19801) ;  /* 0x0000000000288947 */ /* 0x000fea0003800000 */
[----:B------:R-:W-:-:S13]  /*cf90*/  ISETP.NE.AND P0, PT, R0, 0x3, PT ;  /* 0x000000030000780c */ /* 0x000fda0003f05270 */
[----:B------:R-:W-:Y:S05]  /*cfa0*/  @!P0 BRA `(.L_x_19802) ;  /* 0x0000000000148947 */ /* 0x000fea0003800000 */
[----:B------:R-:W-:-:S13]  /*cfb0*/  ISETP.NE.AND P0, PT, R0, 0x4, PT ;  /* 0x000000040000780c */ /* 0x000fda0003f05270 */
[----:B------:R-:W-:Y:S05]  /*cfc0*/  @P0 BRA `(.L_x_19799) ;  /* 0x0000000800fc0947 */ /* 0x000fea0003800000 */
[----:B------:R-:W2:Y:S02]  /*cfd0*/  LDG.E.64 R28, desc[UR36][R24.64] ;  /* 0x00000024181c7981 */ /* 0x000ea4000c1e1b00 */
[----:B--2---:R-:W4:Y:S01]  /*cfe0*/  I2F.F64.S64 R28, R28 ;  /* 0x0000001c001c7312 */ /* 0x004f220000301c00 */
[----:B------:R-:W-:Y:S05]  /*cff0*/  BRA `(.L_x_19800) ;  /* 0x0000000c004c7947 */ /* 0x000fea0003800000 */
.L_x_19802:
[----:B------:R-:W2:Y:S02]  /*d000*/  LDG.E R24, desc[UR36][R24.64] ;  /* 0x0000002418187981 */ /* 0x000ea4000c1e1900 */
[----:B--2---:R0:W2:Y:S01]  /*d010*/  I2F.F64 R28, R24 ;  /* 0x00000018001c7312 */ /* 0x0040a20000201c00 */
[----:B------:R-:W-:Y:S05]  /*d020*/  BRA `(.L_x_19800) ;  /* 0x0000000c00407947 */ /* 0x000fea0003800000 */
.L_x_19801:
[----:B------:R-:W2:Y:S02]  /*d030*/  LDG.E.U16 R24, desc[UR36][R24.64] ;  /* 0x0000002418187981 */ /* 0x000ea4000c1e1500 */
[----:B--2---:R0:W2:Y:S01]  /*d040*/  I2F.F64.S16 R28, R24 ;  /* 0x00000018001c7312 */ /* 0x0040a20000101c00 */
[----:B------:R-:W-:Y:S05]  /*d050*/  BRA `(.L_x_19800) ;  /* 0x0000000c00347947 */ /* 0x000fea0003800000 */
.L_x_19796:
        /* <DEDUP_REMOVED lines=10> */
.L_x_19804:
[----:B------:R-:W2:Y:S02]  /*d100*/  LDG.E.U16 R0, desc[UR36][R24.64] ;  /* 0x0000002418007981 */ /* 0x000ea4000c1e1500 */
[----:B--2---:R-:W-:-:S05]  /*d110*/  HADD2.F32 R0, -RZ, R0.H0_H0 ;  /* 0x20000000ff007230 */ /* 0x004fca0000004100 */
[----:B------:R-:W-:-:S04]  /*d120*/  FMUL.FTZ R0, R0, 1 ;  /* 0x3f80000000007820 */ /* 0x000fc80000410000 */
[----:B------:R0:W2:Y:S01]  /*d130*/  F2F.F64.F32 R28, R0 ;  /* 0x00000000001c7310 */ /* 0x0000a20000201800 */
[----:B------:R-:W-:Y:S05]  /*d140*/  BRA `(.L_x_19800) ;  /* 0x0000000800f87947 */ /* 0x000fea0003800000 */
.L_x_19803:
        /* <DEDUP_REMOVED lines=10> */
.L_x_19806:
[----:B------:R-:W2:Y:S02]  /*d1f0*/  LDG.E.U16 R24, desc[UR36][R24.64] ;  /* 0x0000002418187981 */ /* 0x000ea4000c1e1500 */
[----:B--2---:R-:W-:-:S05]  /*d200*/  HADD2.F32 R0, -RZ, R24.H0_H0 ;  /* 0x20000018ff007230 */ /* 0x004fca0000004100 */
[----:B------:R-:W-:-:S04]  /*d210*/  FMUL.FTZ R0, R0, 1 ;  /* 0x3f80000000007820 */ /* 0x000fc80000410000 */
[----:B------:R0:W2:Y:S01]  /*d220*/  F2F.F64.F32 R28, R0 ;  /* 0x00000000001c7310 */ /* 0x0000a20000201800 */
[----:B------:R-:W-:Y:S05]  /*d230*/  BRA `(.L_x_19800) ;  /* 0x0000000800bc7947 */ /* 0x000fea0003800000 */
.L_x_19805:
[----:B------:R0:W5:Y:S01]  /*d240*/  LDG.E.64 R28, desc[UR36][R24.64] ;  /* 0x00000024181c7981 */ /* 0x000162000c1e1b00 */
[----:B------:R-:W-:Y:S05]  /*d250*/  BRA `(.L_x_19800) ;  /* 0x0000000800b47947 */ /* 0x000fea0003800000 */
.L_x_19795:
        /* <DEDUP_REMOVED lines=13> */
.L_x_19809:
[----:B------:R0:W5:Y:S01]  /*d330*/  LDG.E.64 R28, desc[UR36][R24.64] ;  /* 0x00000024181c7981 */ /* 0x000162000c1e1b00 */
[----:B------:R-:W-:Y:S05]  /*d340*/  BRA `(.L_x_19800) ;  /* 0x0000000800787947 */ /* 0x000fea0003800000 */
.L_x_19808:
        /* <DEDUP_REMOVED lines=28> */
.L_x_19811:
        /* <DEDUP_REMOVED lines=15> */
.L_x_19810:
[----:B------:R-:W2:Y:S02]  /*d600*/  LDG.E.U16 R0, desc[UR36][R24.64] ;  /* 0x0000002418007981 */ /* 0x000ea4000c1e1500 */
[----:B--2---:R-:W-:-:S04]  /*d610*/  IMAD.U32 R0, R0, 0x10000, RZ ;  /* 0x0001000000007824 */ /* 0x004fc800078e00ff */
[----:B------:R-:W-:-:S04]  /*d620*/  FMUL.FTZ R0, R0, 1 ;  /* 0x3f80000000007820 */ /* 0x000fc80000410000 */
[----:B------:R0:W2:Y:S01]  /*d630*/  F2F.F64.F32 R28, R0 ;  /* 0x00000000001c7310 */ /* 0x0000a20000201800 */
[----:B------:R-:W-:Y:S05]  /*d640*/  BRA `(.L_x_19800) ;  /* 0x0000000400b87947 */ /* 0x000fea0003800000 */
.L_x_19807:
        /* <DEDUP_REMOVED lines=11> */
.L_x_19814:
        /* <DEDUP_REMOVED lines=21> */
.L_x_19818:
[----:B------:R-:W-:Y:S05]  /*d850*/  BSYNC B1 ;  /* 0x0000000000017941 */ /* 0x000fea0003800000 */
.L_x_19817:
[----:B------:R-:W-:Y:S01]  /*d860*/  LEA R3, R0, 0x3b800000, 0x17 ;  /* 0x3b80000000037811 */ /* 0x000fe200078eb8ff */
[----:B------:R-:W-:-:S05]  /*d870*/  IMAD.SHL.U32 R0, R2, 0x100000, RZ ;  /* 0x0010000002007824 */ /* 0x000fca00078e00ff */
[----:B------:R-:W-:-:S07]  /*d880*/  LOP3.LUT R0, R3, R0, R4, 0xfe, !PT ;  /* 0x0000000003007212 */ /* 0x000fce00078efe04 */
.L_x_19816:
[----:B------:R-:W-:Y:S05]  /*d890*/  BSYNC B0 ;  /* 0x0000000000007941 */ /* 0x000fea0003800000 */
.L_x_19815:
[----:B------:R-:W-:-:S04]  /*d8a0*/  FMUL.FTZ R0, R0, 1 ;  /* 0x3f80000000007820 */ /* 0x000fc80000410000 */
[----:B------:R0:W2:Y:S01]  /*d8b0*/  F2F.F64.F32 R28, R0 ;  /* 0x00000000001c7310 */ /* 0x0000a20000201800 */
[----:B------:R-:W-:Y:S05]  /*d8c0*/  BRA `(.L_x_19800) ;  /* 0x0000000400187947 */ /* 0x000fea0003800000 */
.L_x_19813:
        /* <DEDUP_REMOVED lines=21> */
.L_x_19822:
[----:B------:R-:W-:Y:S05]  /*da20*/  BSYNC B1 ;  /* 0x0000000000017941 */ /* 0x000fea0003800000 */
.L_x_19821:
[----:B------:R-:W-:Y:S01]  /*da30*/  LEA R3, R0, 0x37800000, 0x17 ;  /* 0x3780000000037811 */ /* 0x000fe200078eb8ff */
[----:B------:R-:W-:-:S05]  /*da40*/  IMAD.SHL.U32 R0, R2, 0x200000, RZ ;  /* 0x0020000002007824 */ /* 0x000fca00078e00ff */
[----:B------:R-:W-:-:S07]  /*da50*/  LOP3.LUT R0, R3, R0, R4, 0xfe, !PT ;  /* 0x0000000003007212 */ /* 0x000fce00078efe04 */
.L_x_19820:
[----:B------:R-:W-:Y:S05]  /*da60*/  BSYNC B0 ;  /* 0x0000000000007941 */ /* 0x000fea0003800000 */
.L_x_19819:
[----:B------:R-:W-:-:S04]  /*da70*/  FMUL.FTZ R0, R0, 1 ;  /* 0x3f80000000007820 */ /* 0x000fc80000410000 */
[----:B------:R0:W2:Y:S01]  /*da80*/  F2F.F64.F32 R28, R0 ;  /* 0x00000000001c7310 */ /* 0x0000a20000201800 */
[----:B------:R-:W-:Y:S05]  /*da90*/  BRA `(.L_x_19800) ;  /* 0x0000000000a47947 */ /* 0x000fea0003800000 */
.L_x_19812:
        /* <DEDUP_REMOVED lines=14> */
.L_x_19826:
[----:B------:R-:W-:Y:S05]  /*db80*/  BSYNC B0 ;  /* 0x0000000000007941 */ /* 0x000fea0003800000 */
.L_x_19825:
[----:B------:R-:W-:-:S04]  /*db90*/  FMUL.FTZ R0, R0, 1 ;  /* 0x3f80000000007820 */ /* 0x000fc80000410000 */
[----:B------:R0:W2:Y:S01]  /*dba0*/  F2F.F64.F32 R28, R0 ;  /* 0x00000000001c7310 */ /* 0x0000a20000201800 */
[----:B------:R-:W-:Y:S05]  /*dbb0*/  BRA `(.L_x_19800) ;  /* 0x00000000005c7947 */ /* 0x000fea0003800000 */
.L_x_19799:
        /* <DEDUP_REMOVED lines=16> */
.L_x_19827:
[----:B------:R-:W-:Y:S01]  /*dcc0*/  CS2R R28, SRZ ;  /* 0x00000000001c7805 */ /* 0x000fe2000001ff00 */
[----:B------:R-:W-:Y:S06]  /*dcd0*/  BRA `(.L_x_19800) ;  /* 0x0000000000147947 */ /* 0x000fec0003800000 */
.L_x_19824:
[----:B------:R-:W2:Y:S02]  /*dce0*/  LDG.E.64 R28, desc[UR36][R24.64] ;  /* 0x00000024181c7981 */ /* 0x000ea4000c1e1b00 */
[----:B--2---:R-:W0:Y:S01]  /*dcf0*/  I2F.F64.U64 R28, R28 ;  /* 0x0000001c001c7312 */ /* 0x004e220000301800 */
[----:B------:R-:W-:Y:S05]  /*dd00*/  BRA `(.L_x_19800) ;  /* 0x0000000000087947 */ /* 0x000fea0003800000 */
.L_x_19823:
[----:B------:R-:W2:Y:S02]  /*dd10*/  LDG.E R24, desc[UR36][R24.64] ;  /* 0x0000002418187981 */ /* 0x000ea4000c1e1900 */
[----:B--2---:R0:W2:Y:S02]  /*dd20*/  I2F.F64.U32 R28, R24 ;  /* 0x00000018001c7312 */ /* 0x0040a40000201800 */
.L_x_19800:
        /* <DEDUP_REMOVED lines=18> */
.L_x_19831:
[----:B------:R-:W2:Y:S02]  /*de50*/  LDG.E.U8 R2, desc[UR36][R2.64] ;  /* 0x0000002402027981 */ /* 0x000ea4000c1e1100 */
[----:B--2---:R0:W1:Y:S01]  /*de60*/  I2F.F64.U16 R26, R2 ;  /* 0x00000002001a7312 */ /* 0x0040620000101800 */
[----:B------:R-:W-:Y:S05]  /*de70*/  BRA `(.L_x_19833) ;  /* 0x0000000c00707947 */ /* 0x000fea0003800000 */
.L_x_19830:
        /* <DEDUP_REMOVED lines=9> */
.L_x_19835:
[----:B------:R-:W2:Y:S02]  /*df10*/  LDG.E R2, desc[UR36][R2.64] ;  /* 0x0000002402027981 */ /* 0x000ea4000c1e1900 */
[----:B--2---:R0:W1:Y:S01]  /*df20*/  I2F.F64 R26, R2 ;  /* 0x00000002001a7312 */ /* 0x0040620000201c00 */
[----:B------:R-:W-:Y:S05]  /*df30*/  BRA `(.L_x_19833) ;  /* 0x0000000c00407947 */ /* 0x000fea0003800000 */
.L_x_19834:
[----:B------:R-:W2:Y:S02]  /*df40*/  LDG.E.U16 R2, desc[UR36][R2.64] ;  /* 0x0000002402027981 */ /* 0x000ea4000c1e1500 */
[----:B--2---:R0:W1:Y:S01]  /*df50*/  I2F.F64.S16 R26, R2 ;  /* 0x00000002001a7312 */ /* 0x0040620000101c00 */
[----:B------:R-:W-:Y:S05]  /*df60*/  BRA `(.L_x_19833) ;  /* 0x0000000c00347947 */ /* 0x000fea0003800000 */
.L_x_19829:
        /* <DEDUP_REMOVED lines=10> */
.L_x_19837:
[----:B------:R-:W2:Y:S02]  /*e010*/  LDG.E.U16 R0, desc[UR36][R2.64] ;  /* 0x0000002402007981 */ /* 0x000ea4000c1e1500 */
[----:B--2---:R-:W-:-:S05]  /*e020*/  HADD2.F32 R0, -RZ, R0.H0_H0 ;  /* 0x20000000ff007230 */ /* 0x004fca0000004100 */
[----:B------:R-:W-:-:S04]  /*e030*/  FMUL.FTZ R0, R0, 1 ;  /* 0x3f80000000007820 */ /* 0x000fc80000410000 */
[----:B------:R0:W1:Y:S01]  /*e040*/  F2F.F64.F32 R26, R0 ;  /* 0x00000000001a7310 */ /* 0x0000620000201800 */
[----:B------:R-:W-:Y:S05]  /*e050*/  BRA `(.L_x_19833) ;  /* 0x0000000800f87947 */ /* 0x000fea0003800000 */
.L_x_19836:
        /* <DEDUP_REMOVED lines=10> */
.L_x_19839:
[----:B------:R-:W2:Y:S02]  /*e100*/  LDG.E.U16 R2, desc[UR36][R2.64] ;  /* 0x0000002402027981 */ /* 0x000ea4000c1e1500 */
[----:B--2---:R-:W-:-:S05]  /*e110*/  HADD2.F32 R0, -RZ, R2.H0_H0 ;  /* 0x20000002ff007230 */ /* 0x004fca0000004100 */
[----:B------:R-:W-:-:S04]  /*e120*/  FMUL.FTZ R0, R0, 1 ;  /* 0x3f80000000007820 */ /* 0x000fc80000410000 */
[----:B------:R1:W2:Y:S01]  /*e130*/  F2F.F64.F32 R26, R0 ;  /* 0x00000000001a7310 */ /* 0x0002a20000201800 */
[----:B------:R-:W-:Y:S05]  /*e140*/  BRA `(.L_x_19833) ;  /* 0x0000000800bc7947 */ /* 0x000fea0003800000 */
.L_x_19838:
[----:B------:R0:W5:Y:S01]  /*e150*/  LDG.E.64 R26, desc[UR36][R2.64] ;  /* 0x00000024021a7981 */ /* 0x000162000c1e1b00 */
[----:B------:R-:W-:Y:S05]  /*e160*/  BRA `(.L_x_19833) ;  /* 0x0000000800b47947 */ /* 0x000fea0003800000 */
.L_x_19828:
        /* <DEDUP_REMOVED lines=13> */
.L_x_19842:
[----:B------:R0:W5:Y:S01]  /*e240*/  LDG.E.64 R26, desc[UR36][R2.64] ;  /* 0x00000024021a7981 */ /* 0x000162000c1e1b00 */
[----:B------:R-:W-:Y:S05]  /*e250*/  BRA `(.L_x_19833) ;  /* 0x0000000800787947 */ /* 0x000fea0003800000 */
.L_x_19841:
        /* <DEDUP_REMOVED lines=28> */
.L_x_19844:
        /* <DEDUP_REMOVED lines=15> */
.L_x_19843:
[----:B------:R-:W2:Y:S02]  /*e510*/  LDG.E.U16 R0, desc[UR36][R2.64] ;  /* 0x0000002402007981 */ /* 0x000ea4000c1e1500 */
[----:B--2---:R-:W-:-:S04]  /*e520*/  IMAD.U32 R0, R0, 0x10000, RZ ;  /* 0x0001000000007824 */ /* 0x004fc800078e00ff */
[----:B------:R-:W-:-:S04]  /*e530*/  FMUL.FTZ R0, R0, 1 ;  /* 0x3f80000000007820 */ /* 0x000fc80000410000 */
[----:B------:R0:W1:Y:S01]  /*e540*/  F2F.F64.F32 R26, R0 ;  /* 0x00000000001a7310 */ /* 0x0000620000201800 */
[----:B------:R-:W-:Y:S05]  /*e550*/  BRA `(.L_x_19833) ;  /* 0x0000000400b87947 */ /* 0x000fea0003800000 */
.L_x_19840:
        /* <DEDUP_REMOVED lines=11> */
.L_x_19847:
        /* <DEDUP_REMOVED lines=21> */
.L_x_19851:
[----:B------:R-:W-:Y:S05]  /*e760*/  BSYNC B1 ;  /* 0x0000000000017941 */ /* 0x000fea0003800000 */
.L_x_19850:
[----:B------:R-:W-:Y:S01]  /*e770*/  LEA R3, R0, 0x3b800000, 0x17 ;  /* 0x3b80000000037811 */ /* 0x000fe200078eb8ff */
[----:B------:R-:W-:-:S05]  /*e780*/  IMAD.SHL.U32 R0, R2, 0x100000, RZ ;  /* 0x0010000002007824 */ /* 0x000fca00078e00ff */
[----:B------:R-:W-:-:S07]  /*e790*/  LOP3.LUT R0, R3, R0, R4, 0xfe, !PT ;  /* 0x0000000003007212 */ /* 0x000fce00078efe04 */
.L_x_19849:
[----:B------:R-:W-:Y:S05]  /*e7a0*/  BSYNC B0 ;  /* 0x0000000000007941 */ /* 0x000fea0003800000 */
.L_x_19848:
[----:B------:R-:W-:-:S04]  /*e7b0*/  FMUL.FTZ R0, R0, 1 ;  /* 0x3f80000000007820 */ /* 0x000fc80000410000 */
[----:B------:R0:W1:Y:S01]  /*e7c0*/  F2F.F64.F32 R26, R0 ;  /* 0x00000000001a7310 */ /* 0x0000620000201800 */
[----:B------:R-:W-:Y:S05]  /*e7d0*/  BRA `(.L_x_19833) ;  /* 0x0000000400187947 */ /* 0x000fea0003800000 */
.L_x_19846:
        /* <DEDUP_REMOVED lines=21> */
.L_x_19855:
[----:B------:R-:W-:Y:S05]  /*e930*/  BSYNC B1 ;  /* 0x0000000000017941 */ /* 0x000fea0003800000 */
.L_x_19854:
[----:B------:R-:W-:Y:S01]  /*e940*/  LEA R3, R0, 0x37800000, 0x17 ;  /* 0x3780000000037811 */ /* 0x000fe200078eb8ff */
[----:B------:R-:W-:-:S05]  /*e950*/  IMAD.SHL.U32 R0, R2, 0x200000, RZ ;  /* 0x0020000002007824 */ /* 0x000fca00078e00ff */
[----:B------:R-:W-:-:S07]  /*e960*/  LOP3.LUT R0, R3, R0, R4, 0xfe, !PT ;  /* 0x0000000003007212 */ /* 0x000fce00078efe04 */
.L_x_19853:
[----:B------:R-:W-:Y:S05]  /*e970*/  BSYNC B0 ;  /* 0x0000000000007941 */ /* 0x000fea0003800000 */
.L_x_19852:
[----:B------:R-:W-:-:S04]  /*e980*/  FMUL.FTZ R0, R0, 1 ;  /* 0x3f80000000007820 */ /* 0x000fc80000410000 */
[----:B------:R0:W1:Y:S01]  /*e990*/  F2F.F64.F32 R26, R0 ;  /* 0x00000000001a7310 */ /* 0x0000620000201800 */
[----:B------:R-:W-:Y:S05]  /*e9a0*/  BRA `(.L_x_19833) ;  /* 0x0000000000a47947 */ /* 0x000fea0003800000 */
.L_x_19845:
        /* <DEDUP_REMOVED lines=14> */
.L_x_19859:
[----:B------:R-:W-:Y:S05]  /*ea90*/  BSYNC B0 ;  /* 0x0000000000007941 */ /* 0x000fea0003800000 */
.L_x_19858:
[----:B------:R-:W-:-:S04]  /*eaa0*/  FMUL.FTZ R0, R0, 1 ;  /* 0x3f80000000007820 */ /* 0x000fc80000410000 */
[----:B------:R0:W1:Y:S01]  /*eab0*/  F2F.F64.F32 R26, R0 ;  /* 0x00000000001a7310 */ /* 0x0000620000201800 */
[----:B------:R-:W-:Y:S05]  /*eac0*/  BRA `(.L_x_19833) ;  /* 0x00000000005c7947 */ /* 0x000fea0003800000 */
.L_x_19832:
        /* <DEDUP_REMOVED lines=16> */
.L_x_19860:
[----:B------:R-:W-:Y:S01]  /*ebd0*/  CS2R R26, SRZ ;  /* 0x00000000001a7805 */ /* 0x000fe2000001ff00 */
[----:B------:R-:W-:Y:S06]  /*ebe0*/  BRA `(.L_x_19833) ;  /* 0x0000000000147947 */ /* 0x000fec0003800000 */
.L_x_19857:
[----:B------:R-:W2:Y:S02]  /*ebf0*/  LDG.E.64 R26, desc[UR36][R2.64] ;  /* 0x00000024021a7981 */ /* 0x000ea4000c1e1b00 */
[----:B--2---:R-:W0:Y:S01]  /*ec00*/  I2F.F64.U64 R26, R26 ;  /* 0x0000001a001a7312 */ /* 0x004e220000301800 */
[----:B------:R-:W-:Y:S05]  /*ec10*/  BRA `(.L_x_19833) ;  /* 0x0000000000087947 */ /* 0x000fea0003800000 */
.L_x_19856:
[----:B------:R-:W2:Y:S02]  /*ec20*/  LDG.E R2, desc[UR36][R2.64] ;  /* 0x0000002402027981 */ /* 0x000ea4000c1e1900 */
[----:B--2---:R0:W1:Y:S02]  /*ec30*/  I2F.F64.U32 R26, R2 ;  /* 0x00000002001a7312 */ /* 0x0040640000201800 */
.L_x_19833:
[----:B0-----:R-:W1:Y:S01]  /*ec40*/  LDC.U8 R2, c[0x0][0x6bc] ;  /* 0x0001af00ff027b82 */ /* 0x001e620000000000 */
[----:B------:R-:W-:Y:S02]  /*ec50*/  ULDC.64 UR4, c[0x0][0x688] ;  /* 0x0001a20000047ab9 */ /* 0x000fe40000000a00 */
[----:B------:R-:W-:-:S05]  /*ec60*/  IADD3 R22, P0, R22, UR4, RZ ;  /* 0x0000000416167c10 */ /* 0x000fca000ff1e0ff */
        /* <DEDUP_REMOVED lines=15> */
.L_x_19864:
[----:B------:R-:W2:Y:S02]  /*ed60*/  LDG.E.U8 R22, desc[UR36][R22.64] ;  /* 0x0000002416167981 */ /* 0x000ea4000c1e1100 */
[----:B--2---:R0:W1:Y:S01]  /*ed70*/  I2F.F64.U16 R24, R22 ;  /* 0x0000001600187312 */ /* 0x0040620000101800 */
[----:B------:R-:W-:Y:S05]  /*ed80*/  BRA `(.L_x_19866) ;  /* 0x0000000c00707947 */ /* 0x000fea0003800000 */
.L_x_19863:
        /* <DEDUP_REMOVED lines=9> */
.L_x_19868:
[----:B------:R-:W2:Y:S02]  /*ee20*/  LDG.E R22, desc[UR36][R22.64] ;  /* 0x0000002416167981 */ /* 0x000ea4000c1e1900 */
[----:B--2---:R0:W1:Y:S01]  /*ee30*/  I2F.F64 R24, R22 ;  /* 0x0000001600187312 */ /* 0x0040620000201c00 */
[----:B------:R-:W-:Y:S05]  /*ee40*/  BRA `(.L_x_19866) ;  /* 0x0000000c00407947 */ /* 0x000fea0003800000 */
.L_x_19867:
[----:B------:R-:W2:Y:S02]  /*ee50*/  LDG.E.U16 R22, desc[UR36][R22.64] ;  /* 0x0000002416167981 */ /* 0x000ea4000c1e1500 */
[----:B--2---:R0:W1:Y:S01]  /*ee60*/  I2F.F64.S16 R24, R22 ;  /* 0x0000001600187312 */ /* 0x0040620000101c00 */
[----:B------:R-:W-:Y:S05]  /*ee70*/  BRA `(.L_x_19866) ;  /* 0x0000000c00347947 */ /* 0x000fea0003800000 */
.L_x_19862:
        /* <DEDUP_REMOVED lines=10> */
.L_x_19870:
[----:B------:R-:W2:Y:S02]  /*ef20*/  LDG.E.U16 R0, desc[UR36][R22.64] ;  /* 0x0000002416007981 */ /* 0x000ea4000c1e1500 */
[----:B--2---:R-:W-:-:S05]  /*ef30*/  HADD2.F32 R0, -RZ, R0.H0_H0 ;  /* 0x20000000ff007230 */ /* 0x004fca0000004100 */
[----:B------:R-:W-:-:S04]  /*ef40*/  FMUL.FTZ R0, R0, 1 ;  /* 0x3f80000000007820 */ /* 0x000fc80000410000 */
[----:B------:R1:W2:Y:S01]  /*ef50*/  F2F.F64.F32 R24, R0 ;  /* 0x0000000000187310 */ /* 0x0002a20000201800 */
[----:B------:R-:W-:Y:S05]  /*ef60*/  BRA `(.L_x_19866) ;  /* 0x0000000800f87947 */ /* 0x000fea0003800000 */
.L_x_19869:
        /* <DEDUP_REMOVED lines=10> */
.L_x_19872:
[----:B------:R-:W2:Y:S02]  /*f010*/  LDG.E.U16 R22, desc[UR36][R22.64] ;  /* 0x0000002416167981 */ /* 0x000ea4000c1e1500 */
[----:B--2---:R-:W-:-:S05]  /*f020*/  HADD2.F32 R0, -RZ, R22.H0_H0 ;  /* 0x20000016ff007230 */ /* 0x004fca0000004100 */
[----:B------:R-:W-:-:S04]  /*f030*/  FMUL.FTZ R0, R0, 1 ;  /* 0x3f80000000007820 */ /* 0x000fc80000410000 */
[----:B------:R0:W1:Y:S01]  /*f040*/  F2F.F64.F32 R24, R0 ;  /* 0x0000000000187310 */ /* 0x0000620000201800 */
[----:B------:R-:W-:Y:S05]  /*f050*/  BRA `(.L_x_19866) ;  /* 0x0000000800bc7947 */ /* 0x000fea0003800000 */
.L_x_19871:
[----:B------:R0:W5:Y:S01]  /*f060*/  LDG.E.64 R24, desc[UR36][R22.64] ;  /* 0x0000002416187981 */ /* 0x000162000c1e1b00 */
[----:B------:R-:W-:Y:S05]  /*f070*/  BRA `(.L_x_19866) ;  /* 0x0000000800b47947 */ /* 0x000fea0003800000 */
.L_x_19861:
        /* <DEDUP_REMOVED lines=13> */
.L_x_19875:
[----:B------:R0:W5:Y:S01]  /*f150*/  LDG.E.64 R24, desc[UR36][R22.64] ;  /* 0x0000002416187981 */ /* 0x000162000c1e1b00 */
[----:B------:R-:W-:Y:S05]  /*f160*/  BRA `(.L_x_19866) ;  /* 0x0000000800787947 */ /* 0x000fea0003800000 */
.L_x_19874:
        /* <DEDUP_REMOVED lines=28> */
.L_x_19877:
        /* <DEDUP_REMOVED lines=15> */
.L_x_19876:
[----:B------:R-:W2:Y:S02]  /*f420*/  LDG.E.U16 R0, desc[UR36][R22.64] ;  /* 0x0000002416007981 */ /* 0x000ea4000c1e1500 */
[----:B--2---:R-:W-:-:S04]  /*f430*/  IMAD.U32 R0, R0, 0x10000, RZ ;  /* 0x0001000000007824 */ /* 0x004fc800078e00ff */
[----:B------:R-:W-:-:S04]  /*f440*/  FMUL.FTZ R0, R0, 1 ;  /* 0x3f80000000007820 */ /* 0x000fc80000410000 */
[----:B------:R0:W1:Y:S01]  /*f450*/  F2F.F64.F32 R24, R0 ;  /* 0x0000000000187310 */ /* 0x0000620000201800 */
[----:B------:R-:W-:Y:S05]  /*f460*/  BRA `(.L_x_19866) ;  /* 0x0000000400b87947 */ /* 0x000fea0003800000 */
.L_x_19873:
        /* <DEDUP_REMOVED lines=11> */
.L_x_19880:
        /* <DEDUP_REMOVED lines=21> */
.L_x_19884:
[----:B------:R-:W-:Y:S05]  /*f670*/  BSYNC B1 ;  /* 0x0000000000017941 */ /* 0x000fea0003800000 */
.L_x_19883:
[----:B------:R-:W-:Y:S01]  /*f680*/  LEA R3, R0, 0x3b800000, 0x17 ;  /* 0x3b80000000037811 */ /* 0x000fe200078eb8ff */
[----:B------:R-:W-:-:S05]  /*f690*/  IMAD.SHL.U32 R0, R2, 0x100000, RZ ;  /* 0x0010000002007824 */ /* 0x000fca00078e00ff */
[----:B------:R-:W-:-:S07]  /*f6a0*/  LOP3.LUT R0, R3, R0, R4, 0xfe, !PT ;  /* 0x0000000003007212 */ /* 0x000fce00078efe04 */
.L_x_19882:
[----:B------:R-:W-:Y:S05]  /*f6b0*/  BSYNC B0 ;  /* 0x0000000000007941 */ /* 0x000fea0003800000 */
.L_x_19881:
[----:B------:R-:W-:-:S04]  /*f6c0*/  FMUL.FTZ R0, R0, 1 ;  /* 0x3f80000000007820 */ /* 0x000fc80000410000 */
[----:B------:R0:W1:Y:S01]  /*f6d0*/  F2F.F64.F32 R24, R0 ;  /* 0x0000000000187310 */ /* 0x0000620000201800 */
[----:B------:R-:W-:Y:S05]  /*f6e0*/  BRA `(.L_x_19866) ;  /* 0x0000000400187947 */ /* 0x000fea0003800000 */
.L_x_19879:
        /* <DEDUP_REMOVED lines=21> */
.L_x_19888:
[----:B------:R-:W-:Y:S05]  /*f840*/  BSYNC B1 ;  /* 0x0000000000017941 */ /* 0x000fea0003800000 */
.L_x_19887:
[----:B------:R-:W-:Y:S01]  /*f850*/  LEA R3, R0, 0x37800000, 0x17 ;  /* 0x3780000000037811 */ /* 0x000fe200078eb8ff */
[----:B------:R-:W-:-:S05]  /*f860*/  IMAD.SHL.U32 R0, R2, 0x200000, RZ ;  /* 0x0020000002007824 */ /* 0x000fca00078e00ff */
[----:B------:R-:W-:-:S07]  /*f870*/  LOP3.LUT R0, R3, R0, R4, 0xfe, !PT ;  /* 0x0000000003007212 */ /* 0x000fce00078efe04 */
.L_x_19886:
[----:B------:R-:W-:Y:S05]  /*f880*/  BSYNC B0 ;  /* 0x0000000000007941 */ /* 0x000fea0003800000 */
.L_x_19885:
[----:B------:R-:W-:-:S04]  /*f890*/  FMUL.FTZ R0, R0, 1 ;  /* 0x3f80000000007820 */ /* 0x000fc80000410000 */
[----:B------:R0:W1:Y:S01]  /*f8a0*/  F2F.F64.F32 R24, R0 ;  /* 0x0000000000187310 */ /* 0x0000620000201800 */
[----:B------:R-:W-:Y:S05]  /*f8b0*/  BRA `(.L_x_19866) ;  /* 0x0000000000a47947 */ /* 0x000fea0003800000 */
.L_x_19878:
        /* <DEDUP_REMOVED lines=14> */
.L_x_19892:
[----:B------:R-:W-:Y:S05]  /*f9a0*/  BSYNC B0 ;  /* 0x0000000000007941 */ /* 0x000fea0003800000 */
.L_x_19891:
[----:B------:R-:W-:-:S04]  /*f9b0*/  FMUL.FTZ R0, R0, 1 ;  /* 0x3f80000000007820 */ /* 0x000fc80000410000 */
[----:B------:R0:W1:Y:S01]  /*f9c0*/  F2F.F64.F32 R24, R0 ;  /* 0x0000000000187310 */ /* 0x0000620000201800 */
[----:B------:R-:W-:Y:S05]  /*f9d0*/  BRA `(.L_x_19866) ;  /* 0x00000000005c7947 */ /* 0x000fea0003800000 */
.L_x_19865:
        /* <DEDUP_REMOVED lines=16> */
.L_x_19893:
[----:B------:R-:W-:Y:S01]  /*fae0*/  CS2R R24, SRZ ;  /* 0x0000000000187805 */ /* 0x000fe2000001ff00 */
[----:B------:R-:W-:Y:S06]  /*faf0*/  BRA `(.L_x_19866) ;  /* 0x0000000000147947 */ /* 0x000fec0003800000 */
.L_x_19890:
[----:B------:R-:W2:Y:S02]  /*fb00*/  LDG.E.64 R24, desc[UR36][R22.64] ;  /* 0x0000002416187981 */ /* 0x000ea4000c1e1b00 */
[----:B--2---:R-:W0:Y:S01]  /*fb10*/  I2F.F64.U64 R24, R24 ;  /* 0x0000001800187312 */ /* 0x004e220000301800 */
[----:B------:R-:W-:Y:S05]  /*fb20*/  BRA `(.L_x_19866) ;  /* 0x0000000000087947 */ /* 0x000fea0003800000 */
.L_x_19889:
[----:B------:R-:W2:Y:S02]  /*fb30*/  LDG.E R22, desc[UR36][R22.64] ;  /* 0x0000002416167981 */ /* 0x000ea4000c1e1900 */
[----:B--2---:R0:W1:Y:S02]  /*fb40*/  I2F.F64.U32 R24, R22 ;  /* 0x0000001600187312 */ /* 0x0040640000201800 */
.L_x_19866:
        /* <DEDUP_REMOVED lines=18> */
.L_x_19897:
[----:B------:R-:W2:Y:S02]  /*fc70*/  LDG.E.U8 R2, desc[UR36][R2.64] ;  /* 0x0000002402027981 */ /* 0x000ea4000c1e1100 */
[----:B--2---:R0:W1:Y:S01]  /*fc80*/  I2F.F64.U16 R22, R2 ;  /* 0x0000000200167312 */ /* 0x0040620000101800 */
[----:B------:R-:W-:Y:S05]  /*fc90*/  BRA `(.L_x_19899) ;  /* 0x0000000c00707947 */ /* 0x000fea0003800000 */
.L_x_19896:
        /* <DEDUP_REMOVED lines=9> */
.L_x_19901:
[----:B------:R-:W2:Y:S02]  /*fd30*/  LDG.E R2, desc[UR36][R2.64] ;  /* 0x0000002402027981 */ /* 0x000ea4000c1e1900 */
[----:B--2---:R1:W2:Y:S01]  /*fd40*/  I2F.F64 R22, R2 ;  /* 0x0000000200167312 */ /* 0x0042a20000201c00 */
[----:B------:R-:W-:Y:S05]  /*fd50*/  BRA `(.L_x_19899) ;  /* 0x0000000c00407947 */ /* 0x000fea0003800000 */
.L_x_19900:
[----:B------:R-:W2:Y:S02]  /*fd60*/  LDG.E.U16 R2, desc[UR36][R2.64] ;  /* 0x0000002402027981 */ /* 0x000ea4000c1e1500 */
[----:B--2---:R0:W1:Y:S01]  /*fd70*/  I2F.F64.S16 R22, R2 ;  /* 0x0000000200167312 */ /* 0x0040620000101c00 */
[----:B------:R-:W-:Y:S05]  /*fd80*/  BRA `(.L_x_19899) ;  /* 0x0000000c00347947 */ /* 0x000fea0003800000 */
.L_x_19895:
        /* <DEDUP_REMOVED lines=10> */
.L_x_19903:
[----:B------:R-:W2:Y:S02]  /*fe30*/  LDG.E.U16 R0, desc[UR36][R2.64] ;  /* 0x0000002402007981 */ /* 0x000ea4000c1e1500 */
[----:B--2---:R-:W-:-:S05]  /*fe40*/  HADD2.F32 R0, -RZ, R0.H0_H0 ;  /* 0x20000000ff007230 */ /* 0x004fca0000004100 */
[----:B------:R-:W-:-:S04]  /*fe50*/  FMUL.FTZ R0, R0, 1 ;  /* 0x3f80000000007820 */ /* 0x000fc80000410000 */
[----:B------:R0:W1:Y:S01]  /*fe60*/  F2F.F64.F32 R22, R0 ;  /* 0x0000000000167310 */ /* 0x0000620000201800 */
[----:B------:R-:W-:Y:S05]  /*fe70*/  BRA `(.L_x_19899) ;  /* 0x0000000800f87947 */ /* 0x000fea0003800000 */
.L_x_19902:
        /* <DEDUP_REMOVED lines=10> */
.L_x_19905:
[----:B------:R-:W2:Y:S02]  /*ff20*/  LDG.E.U16 R2, desc[UR36][R2.64] ;  /* 0x0000002402027981 */ /* 0x000ea4000c1e1500 */
[----:B--2---:R-:W-:-:S05]  /*ff30*/  HADD2.F32 R0, -RZ, R2.H0_H0 ;  /* 0x20000002ff007230 */ /* 0x004fca0000004100 */
[----:B------:R-:W-:-:S04]  /*ff40*/  FMUL.FTZ R0, R0, 1 ;  /* 0x3f80000000007820 */ /* 0x000fc80000410000 */
[----:B------:R0:W1:Y:S01]  /*ff50*/  F2F.F64.F32 R22, R0 ;  /* 0x0000000000167310 */ /* 0x0000620000201800 */
[----:B------:R-:W-:Y:S05]  /*ff60*/  BRA `(.L_x_19899) ;  /* 0x0000000800bc7947 */ /* 0x000fea0003800000 */
.L_x_19904:
[----:B------:R0:W5:Y:S01]  /*ff70*/  LDG.E.64 R22, desc[UR36][R2.64] ;  /* 0x0000002402167981 */ /* 0x000162000c1e1b00 */
[----:B------:R-:W-:Y:S05]  /*ff80*/  BRA `(.L_x_19899) ;  /* 0x0000000800b47947 */ /* 0x000fea0003800000 */
.L_x_19894:
        /* <DEDUP_REMOVED lines=13> */
.L_x_19908:
[----:B------:R0:W5:Y:S01]  /*10060*/  LDG.E.64 R22, desc[UR36][R2.64] ;  /* 0x0000002402167981 */ /* 0x000162000c1e1b00 */
[----:B------:R-:W-:Y:S05]  /*10070*/  BRA `(.L_x_19899) ;  /* 0x0000000800787947 */ /* 0x000fea0003800000 */
.L_x_19907:
        /* <DEDUP_REMOVED lines=28> */
.L_x_19910:
        /* <DEDUP_REMOVED lines=15> */
.L_x_19909:
[----:B------:R-:W2:Y:S02]  /*10330*/  LDG.E.U16 R0, desc[UR36][R2.64] ;  /* 0x0000002402007981 */ /* 0x000ea4000c1e1500 */
[----:B--2---:R-:W-:-:S04]  /*10340*/  IMAD.U32 R0, R0, 0x10000, RZ ;  /* 0x0001000000007824 */ /* 0x004fc800078e00ff */
[----:B------:R-:W-:-:S04]  /*10350*/  FMUL.FTZ R0, R0, 1 ;  /* 0x3f80000000007820 */ /* 0x000fc80000410000 */
[----:B------:R0:W1:Y:S01]  /*10360*/  F2F.F64.F32 R22, R0 ;  /* 0x0000000000167310 */ /* 0x0000620000201800 */
[----:B------:R-:W-:Y:S05]  /*10370*/  BRA `(.L_x_19899) ;  /* 0x0000000400b87947 */ /* 0x000fea0003800000 */
.L_x_19906:
        /* <DEDUP_REMOVED lines=11> */
.L_x_19913:
        /* <DEDUP_REMOVED lines=21> */
.L_x_19917:
[----:B------:R-:W-:Y:S05]  /*10580*/  BSYNC B1 ;  /* 0x0000000000017941 */ /* 0x000fea0003800000 */
.L_x_19916:
[----:B------:R-:W-:Y:S01]  /*10590*/  LEA R3, R0, 0x3b800000, 0x17 ;  /* 0x3b80000000037811 */ /* 0x000fe200078eb8ff */
[----:B------:R-:W-:-:S05]  /*105a0*/  IMAD.SHL.U32 R0, R2, 0x100000, RZ ;  /* 0x0010000002007824 */ /* 0x000fca00078e00ff */
[----:B------:R-:W-:-:S07]  /*105b0*/  LOP3.LUT R0, R3, R0, R4, 0xfe, !PT ;  /* 0x0000000003007212 */ /* 0x000fce00078efe04 */
.L_x_19915:
[----:B------:R-:W-:Y:S05]  /*105c0*/  BSYNC B0 ;  /* 0x0000000000007941 */ /* 0x000fea0003800000 */
.L_x_19914:
[----:B------:R-:W-:-:S04]  /*105d0*/  FMUL.FTZ R0, R0, 1 ;  /* 0x3f80000000007820 */ /* 0x000fc80000410000 */
[----:B------:R0:W1:Y:S01]  /*105e0*/  F2F.F64.F32 R22, R0 ;  /* 0x0000000000167310 */ /* 0x0000620000201800 */
[----:B------:R-:W-:Y:S05]  /*105f0*/  BRA `(.L_x_19899) ;  /* 0x0000000400187947 */ /* 0x000fea0003800000 */
.L_x_19912:
        /* <DEDUP_REMOVED lines=21> */
.L_x_19921:
[----:B------:R-:W-:Y:S05]  /*10750*/  BSYNC B1 ;  /* 0x0000000000017941 */ /* 0x000fea0003800000 */
.L_x_19920:
[----:B------:R-:W-:Y:S01]  /*10760*/  LEA R3, R0, 0x37800000, 0x17 ;  /* 0x3780000000037811 */ /* 0x000fe200078eb8ff */
[----:B------:R-:W-:-:S05]  /*10770*/  IMAD.SHL.U32 R0, R2, 0x200000, RZ ;  /* 0x0020000002007824 */ /* 0x000fca00078e00ff */
[----:B------:R-:W-:-:S07]  /*10780*/  LOP3.LUT R0, R3, R0, R4, 0xfe, !PT ;  /* 0x0000000003007212 */ /* 0x000fce00078efe04 */
.L_x_19919:
[----:B------:R-:W-:Y:S05]  /*10790*/  BSYNC B0 ;  /* 0x0000000000007941 */ /* 0x000fea0003800000 */
.L_x_19918:
[----:B------:R-:W-:-:S04]  /*107a0*/  FMUL.FTZ R0, R0, 1 ;  /* 0x3f80000000007820 */ /* 0x000fc80000410000 */
[----:B------:R0:W1:Y:S01]  /*107b0*/  F2F.F64.F32 R22, R0 ;  /* 0x0000000000167310 */ /* 0x0000620000201800 */
[----:B------:R-:W-:Y:S05]  /*107c0*/  BRA `(.L_x_19899) ;  /* 0x0000000000a47947 */ /* 0x000fea0003800000 */
.L_x_19911:
        /* <DEDUP_REMOVED lines=14> */
.L_x_19925:
[----:B------:R-:W-:Y:S05]  /*108b0*/  BSYNC B0 ;  /* 0x0000000000007941 */ /* 0x000fea0003800000 */
.L_x_19924:
[----:B------:R-:W-:-:S04]  /*108c0*/  FMUL.FTZ R0, R0, 1 ;  /* 0x3f80000000007820 */ /* 0x000fc80000410000 */
[----:B------:R0:W1:Y:S01]  /*108d0*/  F2F.F64.F32 R22, R0 ;  /* 0x0000000000167310 */ /* 0x0000620000201800 */
[----:B------:R-:W-:Y:S05]  /*108e0*/  BRA `(.L_x_19899) ;  /* 0x00000000005c7947 */ /* 0x000fea0003800000 */
.L_x_19898:
        /* <DEDUP_REMOVED lines=16> */
.L_x_19926:
[----:B------:R-:W-:Y:S01]  /*109f0*/  CS2R R22, SRZ ;  /* 0x0000000000167805 */ /* 0x000fe2000001ff00 */
[----:B------:R-:W-:Y:S06]  /*10a00*/  BRA `(.L_x_19899) ;  /* 0x0000000000147947 */ /* 0x000fec0003800000 */
.L_x_19923:
[----:B------:R-:W2:Y:S02]  /*10a10*/  LDG.E.64 R22, desc[UR36][R2.64] ;  /* 0x0000002402167981 */ /* 0x000ea4000c1e1b00 */
[----:B--2---:R-:W0:Y:S01]  /*10a20*/  I2F.F64.U64 R22, R22 ;  /* 0x0000001600167312 */ /* 0x004e220000301800 */
[----:B------:R-:W-:Y:S05]  /*10a30*/  BRA `(.L_x_19899) ;  /* 0x0000000000087947 */ /* 0x000fea0003800000 */
.L_x_19922:
[----:B------:R-:W2:Y:S02]  /*10a40*/  LDG.E R2, desc[UR36][R2.64] ;  /* 0x0000002402027981 */ /* 0x000ea4000c1e1900 */
[----:B--2---:R0:W1:Y:S02]  /*10a50*/  I2F.F64.U32 R22, R2 ;  /* 0x0000000200167312 */ /* 0x0040640000201800 */
.L_x_19899:
[----:B0-----:R-:W0:Y:S01]  /*10a60*/  LDC.U8 R4, c[0x0][0x6be] ;  /* 0x0001af80ff047b82 */ /* 0x001e220000000000 */
[----:B------:R-:W-:Y:S02]  /*10a70*/  ULDC.64 UR4, c[0x0][0x698] ;  /* 0x0001a60000047ab9 */ /* 0x000fe40000000a00 */
[----:B-1----:R-:W-:-:S05]  /*10a80*/  IADD3 R2, P0, R18, UR4, RZ ;  /* 0x0000000412027c10 */ /* 0x002fca000ff1e0ff */
        /* <DEDUP_REMOVED lines=15> */
.L_x_19930:
[----:B------:R-:W2:Y:S02]  /*10b80*/  LDG.E.U8 R2, desc[UR36][R2.64] ;  /* 0x0000002402027981 */ /* 0x000ea4000c1e1100 */
[----:B--2---:R2:W0:Y:S01]  /*10b90*/  I2F.F64.U16 R18, R2 ;  /* 0x0000000200127312 */ /* 0x0044220000101800 */
[----:B------:R-:W-:Y:S05]  /*10ba0*/  BRA `(.L_x_19932) ;  /* 0x0000000c00707947 */ /* 0x000fea0003800000 */
.L_x_19929:
        /* <DEDUP_REMOVED lines=9> */
.L_x_19934:
[----:B------:R-:W2:Y:S02]  /*10c40*/  LDG.E R2, desc[UR36][R2.64] ;  /* 0x0000002402027981 */ /* 0x000ea4000c1e1900 */
[----:B--2---:R0:W1:Y:S01]  /*10c50*/  I2F.F64 R18, R2 ;  /* 0x0000000200127312 */ /* 0x0040620000201c00 */
[----:B------:R-:W-:Y:S05]  /*10c60*/  BRA `(.L_x_19932) ;  /* 0x0000000c00407947 */ /* 0x000fea0003800000 */
.L_x_19933:
[----:B------:R-:W2:Y:S02]  /*10c70*/  LDG.E.U16 R2, desc[UR36][R2.64] ;  /* 0x0000002402027981 */ /* 0x000ea4000c1e1500 */
[----:B--2---:R0:W1:Y:S01]  /*10c80*/  I2F.F64.S16 R18, R2 ;  /* 0x0000000200127312 */ /* 0x0040620000101c00 */
[----:B------:R-:W-:Y:S05]  /*10c90*/  BRA `(.L_x_19932) ;  /* 0x0000000c00347947 */ /* 0x000fea0003800000 */
.L_x_19928:
        /* <DEDUP_REMOVED lines=10> */
.L_x_19936:
[----:B------:R-:W2:Y:S02]  /*10d40*/  LDG.E.U16 R0, desc[UR36][R2.64] ;  /* 0x0000002402007981 */ /* 0x000ea4000c1e1500 */
[----:B--2---:R-:W-:-:S05]  /*10d50*/  HADD2.F32 R0, -RZ, R0.H0_H0 ;  /* 0x20000000ff007230 */ /* 0x004fca0000004100 */
[----:B------:R-:W-:-:S04]  /*10d60*/  FMUL.FTZ R0, R0, 1 ;  /* 0x3f80000000007820 */ /* 0x000fc80000410000 */
[----:B------:R0:W1:Y:S01]  /*10d70*/  F2F.F64.F32 R18, R0 ;  /* 0x0000000000127310 */ /* 0x0000620000201800 */
[----:B------:R-:W-:Y:S05]  /*10d80*/  BRA `(.L_x_19932) ;  /* 0x0000000800f87947 */ /* 0x000fea0003800000 */
.L_x_19935:
        /* <DEDUP_REMOVED lines=10> */
.L_x_19938:
[----:B------:R-:W2:Y:S02]  /*10e30*/  LDG.E.U16 R2, desc[UR36][R2.64] ;  /* 0x0000002402027981 */ /* 0x000ea4000c1e1500 */
[----:B--2---:R-:W-:-:S05]  /*10e40*/  HADD2.F32 R0, -RZ, R2.H0_H0 ;  /* 0x20000002ff007230 */ /* 0x004fca0000004100 */
[----:B------:R-:W-:-:S04]  /*10e50*/  FMUL.FTZ R0, R0, 1 ;  /* 0x3f80000000007820 */ /* 0x000fc80000410000 */
[----:B------:R0:W1:Y:S01]  /*10e60*/  F2F.F64.F32 R18, R0 ;  /* 0x0000000000127310 */ /* 0x0000620000201800 */
[----:B------:R-:W-:Y:S05]  /*10e70*/  BRA `(.L_x_19932) ;  /* 0x0000000800bc7947 */ /* 0x000fea0003800000 */
.L_x_19937:
[----:B------:R0:W5:Y:S01]  /*10e80*/  LDG.E.64 R18, desc[UR36][R2.64] ;  /* 0x0000002402127981 */ /* 0x000162000c1e1b00 */
[----:B------:R-:W-:Y:S05]  /*10e90*/  BRA `(.L_x_19932) ;  /* 0x0000000800b47947 */ /* 0x000fea0003800000 */
.L_x_19927:
        /* <DEDUP_REMOVED lines=13> */
.L_x_19941:
[----:B------:R0:W5:Y:S01]  /*10f70*/  LDG.E.64 R18, desc[UR36][R2.64] ;  /* 0x0000002402127981 */ /* 0x000162000c1e1b00 */
[----:B------:R-:W-:Y:S05]  /*10f80*/  BRA `(.L_x_19932) ;  /* 0x0000000800787947 */ /* 0x000fea0003800000 */
.L_x_19940:
        /* <DEDUP_REMOVED lines=28> */
.L_x_19943:
        /* <DEDUP_REMOVED lines=15> */
.L_x_19942:
[----:B------:R-:W2:Y:S02]  /*11240*/  LDG.E.U16 R0, desc[UR36][R2.64] ;  /* 0x0000002402007981 */ /* 0x000ea4000c1e1500 */
[----:B--2---:R-:W-:-:S04]  /*11250*/  IMAD.U32 R0, R0, 0x10000, RZ ;  /* 0x0001000000007824 */ /* 0x004fc800078e00ff */
[----:B------:R-:W-:-:S04]  /*11260*/  FMUL.FTZ R0, R0, 1 ;  /* 0x3f80000000007820 */ /* 0x000fc80000410000 */
[----:B------:R0:W1:Y:S01]  /*11270*/  F2F.F64.F32 R18, R0 ;  /* 0x0000000000127310 */ /* 0x0000620000201800 */
[----:B------:R-:W-:Y:S05]  /*11280*/  BRA `(.L_x_19932) ;  /* 0x0000000400b87947 */ /* 0x000fea0003800000 */
.L_x_19939:
        /* <DEDUP_REMOVED lines=11> */
.L_x_19946:
        /* <DEDUP_REMOVED lines=21> */
.L_x_19950:
[----:B------:R-:W-:Y:S05]  /*11490*/  BSYNC B1 ;  /* 0x0000000000017941 */ /* 0x000fea0003800000 */
.L_x_19949:
[----:B------:R-:W-:Y:S01]  /*114a0*/  LEA R3, R0, 0x3b800000, 0x17 ;  /* 0x3b80000000037811 */ /* 0x000fe200078eb8ff */
[----:B------:R-:W-:-:S05]  /*114b0*/  IMAD.SHL.U32 R0, R2, 0x100000, RZ ;  /* 0x0010000002007824 */ /* 0x000fca00078e00ff */
[----:B------:R-:W-:-:S07]  /*114c0*/  LOP3.LUT R0, R3, R0, R4, 0xfe, !PT ;  /* 0x0000000003007212 */ /* 0x000fce00078efe04 */
.L_x_19948:
[----:B------:R-:W-:Y:S05]  /*114d0*/  BSYNC B0 ;  /* 0x0000000000007941 */ /* 0x000fea0003800000 */
.L_x_19947:
[----:B------:R-:W-:-:S04]  /*114e0*/  FMUL.FTZ R0, R0, 1 ;  /* 0x3f80000000007820 */ /* 0x000fc80000410000 */
[----:B------:R0:W1:Y:S01]  /*114f0*/  F2F.F64.F32 R18, R0 ;  /* 0x0000000000127310 */ /* 0x0000620000201800 */
[----:B------:R-:W-:Y:S05]  /*11500*/  BRA `(.L_x_19932) ;  /* 0x0000000400187947 */ /* 0x000fea0003800000 */
.L_x_19945:
        /* <DEDUP_REMOVED lines=21> */
.L_x_19954:
[----:B------:R-:W-:Y:S05]  /*11660*/  BSYNC B1 ;  /* 0x0000000000017941 */ /* 0x000fea0003800000 */
.L_x_19953:
[----:B------:R-:W-:Y:S01]  /*11670*/  LEA R3, R0, 0x37800000, 0x17 ;  /* 0x3780000000037811 */ /* 0x000fe200078eb8ff */
[----:B------:R-:W-:-:S05]  /*11680*/  IMAD.SHL.U32 R0, R2, 0x200000, RZ ;  /* 0x0020000002007824 */ /* 0x000fca00078e00ff */
[----:B------:R-:W-:-:S07]  /*11690*/  LOP3.LUT R0, R3, R0, R4, 0xfe, !PT ;  /* 0x0000000003007212 */ /* 0x000fce00078efe04 */
.L_x_19952:
[----:B------:R-:W-:Y:S05]  /*116a0*/  BSYNC B0 ;  /* 0x0000000000007941 */ /* 0x000fea0003800000 */
.L_x_19951:
[----:B------:R-:W-:-:S04]  /*116b0*/  FMUL.FTZ R0, R0, 1 ;  /* 0x3f80000000007820 */ /* 0x000fc80000410000 */
[----:B------:R0:W1:Y:S01]  /*116c0*/  F2F.F64.F32 R18, R0 ;  /* 0x0000000000127310 */ /* 0x0000620000201800 */
[----:B------:R-:W-:Y:S05]  /*116d0*/  BRA `(.L_x_19932) ;  /* 0x0000000000a47947 */ /* 0x000fea0003800000 */
.L_x_19944:
        /* <DEDUP_REMOVED lines=14> */
.L_x_19958:
[----:B------:R-:W-:Y:S05]  /*117c0*/  BSYNC B0 ;  /* 0x0000000000007941 */ /* 0x000fea0003800000 */
.L_x_19957:
[----:B------:R-:W-:-:S04]  /*117d0*/  FMUL.FTZ R0, R0, 1 ;  /* 0x3f80000000007820 */ /* 0x000fc80000410000 */
[----:B------:R0:W1:Y:S01]  /*117e0*/  F2F.F64.F32 R18, R0 ;  /* 0x0000000000127310 */ /* 0x0000620000201800 */
[----:B------:R-:W-:Y:S05]  /*117f0*/  BRA `(.L_x_19932) ;  /* 0x00000000005c7947 */ /* 0x000fea0003800000 */
.L_x_19931:
        /* <DEDUP_REMOVED lines=16> */
.L_x_19959:
[----:B------:R-:W-:Y:S01]  /*11900*/  CS2R R18, SRZ ;  /* 0x0000000000127805 */ /* 0x000fe2000001ff00 */
[----:B------:R-:W-:Y:S06]  /*11910*/  BRA `(.L_x_19932) ;  /* 0x0000000000147947 */ /* 0x000fec0003800000 */
.L_x_19956:
[----:B------:R-:W2:Y:S02]  /*11920*/  LDG.E.64 R18, desc[UR36][R2.64] ;  /* 0x0000002402127981 */ /* 0x000ea4000c1e1b00 */
[----:B--2---:R-:W0:Y:S01]  /*11930*/  I2F.F64.U64 R18, R18 ;  /* 0x0000001200127312 */ /* 0x004e220000301800 */
[----:B------:R-:W-:Y:S05]  /*11940*/  BRA `(.L_x_19932) ;  /* 0x0000000000087947 */ /* 0x000fea0003800000 */
.L_x_19955:
[----:B------:R-:W2:Y:S02]  /*11950*/  LDG.E R2, desc[UR36][R2.64] ;  /* 0x0000002402027981 */ /* 0x000ea4000c1e1900 */
[----:B--2---:R0:W1:Y:S02]  /*11960*/  I2F.F64.U32 R18, R2 ;  /* 0x0000000200127312 */ /* 0x0040640000201800 */
.L_x_19932:
[----:B0-2---:R-:W0:Y:S01]  /*11970*/  LDC.U8 R2, c[0x0][0x6bf] ;  /* 0x0001afc0ff027b82 */ /* 0x005e220000000000 */
        /* <DEDUP_REMOVED lines=17> */
.L_x_19963:
[----:B------:R-:W2:Y:S02]  /*11a90*/  LDG.E.U8 R2, desc[UR36][R4.64] ;  /* 0x0000002404027981 */ /* 0x000ea4000c1e1100 */
[----:B--2---:R-:W0:Y:S01]  /*11aa0*/  I2F.F64.U16 R2, R2 ;  /* 0x0000000200027312 */ /* 0x004e220000101800 */
[----:B------:R-:W-:Y:S05]  /*11ab0*/  BRA `(.L_x_19965) ;  /* 0x0000000c00707947 */ /* 0x000fea0003800000 */
.L_x_19962:
        /* <DEDUP_REMOVED lines=9> */
.L_x_19967:
[----:B------:R-:W2:Y:S02]  /*11b50*/  LDG.E R2, desc[UR36][R4.64] ;  /* 0x0000002404027981 */ /* 0x000ea4000c1e1900 */
[----:B--2---:R-:W0:Y:S01]  /*11b60*/  I2F.F64 R2, R2 ;  /* 0x0000000200027312 */ /* 0x004e220000201c00 */
[----:B------:R-:W-:Y:S05]  /*11b70*/  BRA `(.L_x_19965) ;  /* 0x0000000c00407947 */ /* 0x000fea0003800000 */
.L_x_19966:
[----:B------:R-:W2:Y:S02]  /*11b80*/  LDG.E.U16 R2, desc[UR36][R4.64] ;  /* 0x0000002404027981 */ /* 0x000ea4000c1e1500 */
[----:B--2---:R-:W0:Y:S01]  /*11b90*/  I2F.F64.S16 R2, R2 ;  /* 0x0000000200027312 */ /* 0x004e220000101c00 */
[----:B------:R-:W-:Y:S05]  /*11ba0*/  BRA `(.L_x_19965) ;  /* 0x0000000c00347947 */ /* 0x000fea0003800000 */
.L_x_19961:
        /* <DEDUP_REMOVED lines=10> */
.L_x_19969:
[----:B------:R-:W2:Y:S02]  /*11c50*/  LDG.E.U16 R0, desc[UR36][R4.64] ;  /* 0x0000002404007981 */ /* 0x000ea4000c1e1500 */
[----:B--2---:R-:W-:-:S05]  /*11c60*/  HADD2.F32 R0, -RZ, R0.H0_H0 ;  /* 0x20000000ff007230 */ /* 0x004fca0000004100 */
[----:B------:R-:W-:-:S04]  /*11c70*/  FMUL.FTZ R0, R0, 1 ;  /* 0x3f80000000007820 */ /* 0x000fc80000410000 */
[----:B------:R0:W2:Y:S01]  /*11c80*/  F2F.F64.F32 R2, R0 ;  /* 0x0000000000027310 */ /* 0x0000a20000201800 */
[----:B------:R-:W-:Y:S05]  /*11c90*/  BRA `(.L_x_19965) ;  /* 0x0000000800f87947 */ /* 0x000fea0003800000 */
.L_x_19968:
        /* <DEDUP_REMOVED lines=10> */
.L_x_19971:
[----:B------:R-:W2:Y:S02]  /*11d40*/  LDG.E.U16 R4, desc[UR36][R4.64] ;  /* 0x0000002404047981 */ /* 0x000ea4000c1e1500 */
[----:B--2---:R-:W-:-:S05]  /*11d50*/  HADD2.F32 R0, -RZ, R4.H0_H0 ;  /* 0x20000004ff007230 */ /* 0x004fca0000004100 */
[----:B------:R-:W-:-:S04]  /*11d60*/  FMUL.FTZ R0, R0, 1 ;  /* 0x3f80000000007820 */ /* 0x000fc80000410000 */
[----:B------:R0:W2:Y:S01]  /*11d70*/  F2F.F64.F32 R2, R0 ;  /* 0x0000000000027310 */ /* 0x0000a20000201800 */
[----:B------:R-:W-:Y:S05]  /*11d80*/  BRA `(.L_x_19965) ;  /* 0x0000000800bc7947 */ /* 0x000fea0003800000 */
.L_x_19970:
[----:B------:R0:W5:Y:S01]  /*11d90*/  LDG.E.64 R2, desc[UR36][R4.64] ;  /* 0x0000002404027981 */ /* 0x000162000c1e1b00 */
[----:B------:R-:W-:Y:S05]  /*11da0*/  BRA `(.L_x_19965) ;  /* 0x0000000800b47947 */ /* 0x000fea0003800000 */
.L_x_19960:
        /* <DEDUP_REMOVED lines=13> */
.L_x_19974:
[----:B------:R0:W5:Y:S01]  /*11e80*/  LDG.E.64 R2, desc[UR36][R4.64] ;  /* 0x0000002404027981 */ /* 0x000162000c1e1b00 */
[----:B------:R-:W-:Y:S05]  /*11e90*/  BRA `(.L_x_19965) ;  /* 0x0000000800787947 */ /* 0x000fea0003800000 */
.L_x_19973:
        /* <DEDUP_REMOVED lines=28> */
.L_x_19976:
        /* <DEDUP_REMOVED lines=15> */
.L_x_19975:
[----:B------:R-:W2:Y:S02]  /*12150*/  LDG.E.U16 R0, desc[UR36][R4.64] ;  /* 0x0000002404007981 */ /* 0x000ea4000c1e1500 */
[----:B--2---:R-:W-:-:S04]  /*12160*/  IMAD.U32 R0, R0, 0x10000, RZ ;  /* 0x0001000000007824 */ /* 0x004fc800078e00ff */
[----:B------:R-:W-:-:S04]  /*12170*/  FMUL.FTZ R0, R0, 1 ;  /* 0x3f80000000007820 */ /* 0x000fc80000410000 */
[----:B------:R2:W0:Y:S01]  /*12180*/  F2F.F64.F32 R2, R0 ;  /* 0x0000000000027310 */ /* 0x0004220000201800 */
[----:B------:R-:W-:Y:S05]  /*12190*/  BRA `(.L_x_19965) ;  /* 0x0000000400b87947 */ /* 0x000fea0003800000 */
.L_x_19972:
        /* <DEDUP_REMOVED lines=11> */
.L_x_19979:
        /* <DEDUP_REMOVED lines=21> */
.L_x_19983:
[----:B------:R-:W-:Y:S05]  /*123a0*/  BSYNC B1 ;  /* 0x0000000000017941 */ /* 0x000fea0003800000 */
.L_x_19982:
[----:B------:R-:W-:Y:S01]  /*123b0*/  LEA R3, R0, 0x3b800000, 0x17 ;  /* 0x3b80000000037811 */ /* 0x000fe200078eb8ff */
[----:B------:R-:W-:-:S05]  /*123c0*/  IMAD.SHL.U32 R0, R2, 0x100000, RZ ;  /* 0x0010000002007824 */ /* 0x000fca00078e00ff */
[----:B------:R-:W-:-:S07]  /*123d0*/  LOP3.LUT R0, R3, R0, R4, 0xfe, !PT ;  /* 0x0000000003007212 */ /* 0x000fce00078efe04 */
.L_x_19981:
[----:B------:R-:W-:Y:S05]  /*123e0*/  BSYNC B0 ;  /* 0x0000000000007941 */ /* 0x000fea0003800000 */
.L_x_19980:
[----:B------:R-:W-:-:S04]  /*123f0*/  FMUL.FTZ R0, R0, 1 ;  /* 0x3f80000000007820 */ /* 0x000fc80000410000 */
[----:B------:R0:W2:Y:S01]  /*12400*/  F2F.F64.F32 R2, R0 ;  /* 0x0000000000027310 */ /* 0x0000a20000201800 */
[----:B------:R-:W-:Y:S05]  /*12410*/  BRA `(.L_x_19965) ;  /* 0x0000000400187947 */ /* 0x000fea0003800000 */
.L_x_19978:
        /* <DEDUP_REMOVED lines=21> */
.L_x_19987:
[----:B------:R-:W-:Y:S05]  /*12570*/  BSYNC B1 ;  /* 0x0000000000017941 */ /* 0x000fea0003800000 */
.L_x_19986:
[----:B------:R-:W-:Y:S01]  /*12580*/  LEA R3, R0, 0x37800000, 0x17 ;  /* 0x3780000000037811 */ /* 0x000fe200078eb8ff */
[----:B------:R-:W-:-:S05]  /*12590*/  IMAD.SHL.U32 R0, R2, 0x200000, RZ ;  /* 0x0020000002007824 */ /* 0x000fca00078e00ff */
[----:B------:R-:W-:-:S07]  /*125a0*/  LOP3.LUT R0, R3, R0, R4, 0xfe, !PT ;  /* 0x0000000003007212 */ /* 0x000fce00078efe04 */
.L_x_19985:
[----:B------:R-:W-:Y:S05]  /*125b0*/  BSYNC B0 ;  /* 0x0000000000007941 */ /* 0x000fea0003800000 */
.L_x_19984:
[----:B------:R-:W-:-:S04]  /*125c0*/  FMUL.FTZ R0, R0, 1 ;  /* 0x3f80000000007820 */ /* 0x000fc80000410000 */
[----:B------:R0:W2:Y:S01]  /*125d0*/  F2F.F64.F32 R2, R0 ;  /* 0x0000000000027310 */ /* 0x0000a20000201800 */
[----:B------:R-:W-:Y:S05]  /*125e0*/  BRA `(.L_x_19965) ;  /* 0x0000000000a47947 */ /* 0x000fea0003800000 */
.L_x_19977:
        /* <DEDUP_REMOVED lines=14> */
.L_x_19991:
[----:B------:R-:W-:Y:S05]  /*126d0*/  BSYNC B0 ;  /* 0x0000000000007941 */ /* 0x000fea0003800000 */
.L_x_19990:
[----:B------:R-:W-:-:S04]  /*126e0*/  FMUL.FTZ R0, R0, 1 ;  /* 0x3f80000000007820 */ /* 0x000fc80000410000 */
[----:B------:R0:W2:Y:S01]  /*126f0*/  F2F.F64.F32 R2, R0 ;  /* 0x0000000000027310 */ /* 0x0000a20000201800 */
[----:B------:R-:W-:Y:S05]  /*12700*/  BRA `(.L_x_19965) ;  /* 0x00000000005c7947 */ /* 0x000fea0003800000 */
.L_x_19964:
        /* <DEDUP_REMOVED lines=16> */
.L_x_19992:
[----:B------:R-:W-:Y:S01]  /*12810*/  CS2R R2, SRZ ;  /* 0x0000000000027805 */ /* 0x000fe2000001ff00 */
[----:B------:R-:W-:Y:S06]  /*12820*/  BRA `(.L_x_19965) ;  /* 0x0000000000147947 */ /* 0x000fec0003800000 */
.L_x_19989:
[----:B------:R-:W2:Y:S02]  /*12830*/  LDG.E.64 R2, desc[UR36][R4.64] ;  /* 0x0000002404027981 */ /* 0x000ea4000c1e1b00 */
[----:B--2---:R-:W0:Y:S01]  /*12840*/  I2F.F64.U64 R2, R2 ;  /* 0x0000000200027312 */ /* 0x004e220000301800 */
[----:B------:R-:W-:Y:S05]  /*12850*/  BRA `(.L_x_19965) ;  /* 0x0000000000087947 */ /* 0x000fea0003800000 */
.L_x_19988:
[----:B------:R-:W2:Y:S02]  /*12860*/  LDG.E R2, desc[UR36][R4.64] ;  /* 0x0000002404027981 */ /* 0x000ea4000c1e1900 */
[----:B--2---:R-:W0:Y:S02]  /*12870*/  I2F.F64.U32 R2, R2 ;  /* 0x0000000200027312 */ /* 0x004e240000201800 */
.L_x_19965:
[----:B------:R-:W1:Y:S01]  /*12880*/  LDC.U8 R6, c[0x0][0x6b8] ;  /* 0x0001ae00ff067b82 */ /* 0x000e620000000000 */
[----:B0----5:R-:W-:Y:S01]  /*12890*/  DMUL R4, R22, R22 ;  /* 0x0000001616047228 */ /* 0x021fe20000000000 */
[----:B------:R-:W-:Y:S01]  /*128a0*/  ULDC.64 UR4, c[0x0][0x6a8] ;  /* 0x0001aa0000047ab9 */ /* 0x000fe20000000a00 */
[----:B----4-:R-:W-:Y:S02]  /*128b0*/  DADD R24, -R24, R28 ;  /* 0x0000000018187229 */ /* 0x010fe4000000011c */
[----:B--23--:R-:W-:Y:S02]  /*128c0*/  DFMA R2, -R2, UR4, R30 ;  /* 0x0000000402027c2b */ /* 0x00cfe4000800011e */
[----:B------:R-:W-:Y:S02]  /*128d0*/  DMUL R22, R22, R26 ;  /* 0x0000001a16167228 */ /* 0x000fe40000000000 */
[----:B-1----:R-:W-:-:S08]  /*128e0*/  DMUL R4, R4, R18 ;  /* 0x0000001204047228 */ /* 0x002fd00000000000 */
        /* <DEDUP_REMOVED lines=17> */
.L_x_19996:
[----:B------:R-:W0:Y:S02]  /*12a00*/  F2I.S64.F64.TRUNC R4, R4 ;  /* 0x0000000400047311 */ /* 0x000e24000030d900 */
[----:B0-----:R-:W-:-:S05]  /*12a10*/  IMAD.MOV.U32 R3, RZ, RZ, R4 ;  /* 0x000000ffff037224 */ /* 0x001fca00078e0004 */
[----:B------:R0:W-:Y:S01]  /*12a20*/  STG.E.U8 desc[UR36][R16.64], R3 ;  /* 0x0000000310007986 */ /* 0x0001e2000c101124 */
[----:B------:R-:W-:Y:S05]  /*12a30*/  BRA `(.L_x_19998) ;  /* 0x0000000c00f87947 */ /* 0x000fea0003800000 */
.L_x_19995:
        /* <DEDUP_REMOVED lines=9> */
.L_x_20000:
[----:B------:R-:W0:Y:S02]  /*12ad0*/  F2I.F64.TRUNC R5, R4 ;  /* 0x0000000400057311 */ /* 0x000e24000030d100 */
[----:B0-----:R0:W-:Y:S01]  /*12ae0*/  STG.E desc[UR36][R16.64], R5 ;  /* 0x0000000510007986 */ /* 0x0011e2000c101924 */
[----:B------:R-:W-:Y:S05]  /*12af0*/  BRA `(.L_x_19998) ;  /* 0x0000000c00c87947 */ /* 0x000fea0003800000 */
.L_x_19999:
[----:B------:R-:W0:Y:S02]  /*12b00*/  F2I.F64.TRUNC R5, R4 ;  /* 0x0000000400057311 */ /* 0x000e24000030d100 */
[----:B0-----:R0:W-:Y:S01]  /*12b10*/  STG.E.U16 desc[UR36][R16.64], R5 ;  /* 0x0000000510007986 */ /* 0x0011e2000c101524 */
[----:B------:R-:W-:Y:S05]  /*12b20*/  BRA `(.L_x_19998) ;  /* 0x0000000c00bc7947 */ /* 0x000fea0003800000 */
.L_x_19994:
        /* <DEDUP_REMOVED lines=13> */
.L_x_20002:
        /* <DEDUP_REMOVED lines=8> */
.L_x_20001:
        /* <DEDUP_REMOVED lines=14> */
.L_x_20004:
        /* <DEDUP_REMOVED lines=9> */
.L_x_20003:
[----:B------:R0:W-:Y:S01]  /*12df0*/  STG.E.64 desc[UR36][R16.64], R4 ;  /* 0x0000000410007986 */ /* 0x0001e2000c101b24 */
[----:B------:R-:W-:Y:S05]  /*12e00*/  BRA `(.L_x_19998) ;  /* 0x0000000c00047947 */ /* 0x000fea0003800000 */
.L_x_19993:
        /* <DEDUP_REMOVED lines=12> */
.L_x_20007:
[----:B------:R-:W-:-:S05]  /*12ed0*/  CS2R R6, SRZ ;  /* 0x0000000000067805 */ /* 0x000fca000001ff00 */
[----:B------:R0:W-:Y:S01]  /*12ee0*/  STG.E.128 desc[UR36][R16.64], R4 ;  /* 0x0000000410007986 */ /* 0x0001e2000c101d24 */
[----:B------:R-:W-:Y:S05]  /*12ef0*/  BRA `(.L_x_19998) ;  /* 0x0000000800c87947 */ /* 0x000fea0003800000 */
.L_x_20006:
        /* <DEDUP_REMOVED lines=25> */
.L_x_20011:
[----:B------:R-:W-:Y:S05]  /*13090*/  BSYNC B0 ;  /* 0x0000000000007941 */ /* 0x000fea0003800000 */
.L_x_20010:
[----:B------:R-:W-:-:S05]  /*130a0*/  LOP3.LUT R3, R0, R3, RZ, 0xfc, !PT ;  /* 0x0000000300037212 */ /* 0x000fca00078efcff */
[----:B------:R0:W-:Y:S01]  /*130b0*/  STG.E.U8 desc[UR36][R16.64], R3 ;  /* 0x0000000310007986 */ /* 0x0001e2000c101124 */
[----:B------:R-:W-:Y:S05]  /*130c0*/  BRA `(.L_x_19998) ;  /* 0x0000000800547947 */ /* 0x000fea0003800000 */
.L_x_20009:
        /* <DEDUP_REMOVED lines=17> */
.L_x_20013:
[----:B------:R-:W-:Y:S01]  /*131e0*/  IMAD.MOV.U32 R0, RZ, RZ, 0x7f ;  /* 0x0000007fff007424 */ /* 0x000fe200078e00ff */
[----:B------:R-:W-:-:S04]  /*131f0*/  ISETP.GT.U32.AND P0, PT, R2, 0x7f800000, PT ;  /* 0x7f8000000200780c */ /* 0x000fc80003f04070 */
[----:B------:R-:W-:-:S09]  /*13200*/  SEL R0, R0, 0x7c, P0 ;  /* 0x0000007c00007807 */ /* 0x000fd20000000000 */
.L_x_20014:
[----:B------:R-:W-:Y:S05]  /*13210*/  BSYNC B0 ;  /* 0x0000000000007941 */ /* 0x000fea0003800000 */
.L_x_20012:
[----:B------:R-:W-:-:S04]  /*13220*/  LOP3.LUT R2, R3, 0x80000000, RZ, 0xc0, !PT ;  /* 0x8000000003027812 */ /* 0x000fc800078ec0ff */
[----:B------:R-:W-:-:S04]  /*13230*/  SHF.R.U32.HI R3, RZ, 0x18, R2 ;  /* 0x00000018ff037819 */ /* 0x000fc80000011602 */
[----:B------:R-:W-:-:S05]  /*13240*/  LOP3.LUT R3, R0, R3, RZ, 0xfc, !PT ;  /* 0x0000000300037212 */ /* 0x000fca00078efcff */
[----:B------:R0:W-:Y:S01]  /*13250*/  STG.E.U8 desc[UR36][R16.64], R3 ;  /* 0x0000000310007986 */ /* 0x0001e2000c101124 */
[----:B------:R-:W-:Y:S05]  /*13260*/  BRA `(.L_x_19998) ;  /* 0x0000000400ec7947 */ /* 0x000fea0003800000 */
.L_x_20008:
        /* <DEDUP_REMOVED lines=8> */
.L_x_20005:
        /* <DEDUP_REMOVED lines=11> */
.L_x_20017:
        /* <DEDUP_REMOVED lines=21> */
.L_x_20020:
[----:B------:R-:W-:-:S04]  /*134f0*/  LOP3.LUT R2, R3, 0x80000000, RZ, 0xc0, !PT ;  /* 0x8000000003027812 */ /* 0x000fc800078ec0ff */
[----:B------:R-:W-:-:S04]  /*13500*/  SHF.R.U32.HI R3, RZ, 0x18, R2 ;  /* 0x00000018ff037819 */ /* 0x000fc80000011602 */
[----:B------:R-:W-:-:S04]  /*13510*/  LOP3.LUT R0, R0, R3, RZ, 0xfc, !PT ;  /* 0x0000000300007212 */ /* 0x000fc800078efcff */
[----:B------:R-:W-:-:S07]  /*13520*/  PRMT R8, R0, 0x7610, R8 ;  /* 0x0000761000087816 */ /* 0x000fce0000000008 */
.L_x_20019:
[----:B------:R-:W-:Y:S05]  /*13530*/  BSYNC B0 ;  /* 0x0000000000007941 */ /* 0x000fea0003800000 */
.L_x_20018:
[----:B------:R3:W-:Y:S01]  /*13540*/  STG.E.U8 desc[UR36][R16.64], R8 ;  /* 0x0000000810007986 */ /* 0x0007e2000c101124 */
[----:B------:R-:W-:Y:S05]  /*13550*/  BRA `(.L_x_19998) ;  /* 0x0000000400307947 */ /* 0x000fea0003800000 */
.L_x_20016:
        /* <DEDUP_REMOVED lines=21> */
.L_x_20023:
[----:B------:R-:W-:-:S04]  /*136b0*/  LOP3.LUT R2, R3, 0x80000000, RZ, 0xc0, !PT ;  /* 0x8000000003027812 */ /* 0x000fc800078ec0ff */
[----:B------:R-:W-:-:S04]  /*136c0*/  SHF.R.U32.HI R3, RZ, 0x18, R2 ;  /* 0x00000018ff037819 */ /* 0x000fc80000011602 */
[----:B------:R-:W-:-:S04]  /*136d0*/  LOP3.LUT R0, R0, R3, RZ, 0xfc, !PT ;  /* 0x0000000300007212 */ /* 0x000fc800078efcff */
[----:B------:R-:W-:-:S07]  /*136e0*/  PRMT R8, R0, 0x7610, R8 ;  /* 0x0000761000087816 */ /* 0x000fce0000000008 */
.L_x_20022:
[----:B------:R-:W-:Y:S05]  /*136f0*/  BSYNC B0 ;  /* 0x0000000000007941 */ /* 0x000fea0003800000 */
.L_x_20021:
[----:B------:R0:W-:Y:S01]  /*13700*/  STG.E.U8 desc[UR36][R16.64], R8 ;  /* 0x0000000810007986 */ /* 0x0001e2000c101124 */
[----:B------:R-:W-:Y:S05]  /*13710*/  BRA `(.L_x_19998) ;  /* 0x0000000000c07947 */ /* 0x000fea0003800000 */
.L_x_20015:
        /* <DEDUP_REMOVED lines=26> */
.L_x_19997:
        /* <DEDUP_REMOVED lines=16> */
.L_x_20026:
[----:B------:R-:W-:Y:S05]  /*139c0*/  BRA `(.L_x_19998) ;  /* 0x0000000000147947 */ /* 0x000fea0003800000 */
.L_x_20025:
[----:B------:R-:W0:Y:S02]  /*139d0*/  F2I.U64.F64.TRUNC R4, R4 ;  /* 0x0000000400047311 */ /* 0x000e24000030d800 */
[----:B0-----:R1:W-:Y:S01]  /*139e0*/  STG.E.64 desc[UR36][R16.64], R4 ;  /* 0x0000000410007986 */ /* 0x0013e2000c101b24 */
[----:B------:R-:W-:Y:S05]  /*139f0*/  BRA `(.L_x_19998) ;  /* 0x0000000000087947 */ /* 0x000fea0003800000 */
.L_x_20024:
[----:B------:R-:W0:Y:S02]  /*13a00*/  F2I.U32.F64.TRUNC R5, R4 ;  /* 0x0000000400057311 */ /* 0x000e24000030d000 */
[----:B0-----:R0:W-:Y:S02]  /*13a10*/  STG.E desc[UR36][R16.64], R5 ;  /* 0x0000000510007986 */ /* 0x0011e4000c101924 */
.L_x_19998:
[----:B------:R-:W-:-:S07]  /*13a20*/  VIADD R33, R33, 0x80 ;  /* 0x0000008021217836 */ /* 0x000fce0000000000 */
.L_x_19760:
[----:B------:R-:W-:Y:S05]  /*13a30*/  BSYNC B6 ;  /* 0x0000000000067941 */ /* 0x000fea0003800000 */
.L_x_19759:
        /* <DEDUP_REMOVED lines=536> */
.L_x_20029:
        /* <DEDUP_REMOVED lines=21> */
.L_x_20033:
[----:B------:R-:W2:Y:S02]  /*15d10*/  LDG.E.U8 R2, desc[UR36][R2.64] ;  /* 0x0000002402027981 */ /* 0x000ea4000c1e1100 */
[----:B--2---:R0:W1:Y:S01]  /*15d20*/  I2F.F64.U16 R30, R2 ;  /* 0x00000002001e7312 */ /* 0x0040620000101800 */
[----:B------:R-:W-:Y:S05]  /*15d30*/  BRA `(.L_x_20035) ;  /* 0x0000000c00707947 */ /* 0x000fea0003800000 */
.L_x_20032:
        /* <DEDUP_REMOVED lines=9> */
.L_x_20037:
[----:B------:R-:W2:Y:S02]  /*15dd0*/  LDG.E R2, desc[UR36][R2.64] ;  /* 0x0000002402027981 */ /* 0x000ea4000c1e1900 */
[----:B--2---:R1:W2:Y:S01]  /*15de0*/  I2F.F64 R30, R2 ;  /* 0x00000002001e7312 */ /* 0x0042a20000201c00 */
[----:B------:R-:W-:Y:S05]  /*15df0*/  BRA `(.L_x_20035) ;  /* 0x0000000c00407947 */ /* 0x000fea0003800000 */
.L_x_20036:
[----:B------:R-:W2:Y:S02]  /*15e00*/  LDG.E.U16 R2, desc[UR36][R2.64] ;  /* 0x0000002402027981 */ /* 0x000ea4000c1e1500 */
[----:B--2---:R3:W4:Y:S01]  /*15e10*/  I2F.F64.S16 R30, R2 ;  /* 0x00000002001e7312 */ /* 0x0047220000101c00 */
[----:B------:R-:W-:Y:S05]  /*15e20*/  BRA `(.L_x_20035) ;  /* 0x0000000c00347947 */ /* 0x000fea0003800000 */
.L_x_20031:
        /* <DEDUP_REMOVED lines=10> */
.L_x_20039:
[----:B------:R-:W2:Y:S02]  /*15ed0*/  LDG.E.U16 R0, desc[UR36][R2.64] ;  /* 0x0000002402007981 */ /* 0x000ea4000c1e1500 */
[----:B--2---:R-:W-:-:S05]  /*15ee0*/  HADD2.F32 R0, -RZ, R0.H0_H0 ;  /* 0x20000000ff007230 */ /* 0x004fca0000004100 */
[----:B------:R-:W-:-:S04]  /*15ef0*/  FMUL.FTZ R0, R0, 1 ;  /* 0x3f80000000007820 */ /* 0x000fc80000410000 */
[----:B------:R0:W1:Y:S01]  /*15f00*/  F2F.F64.F32 R30, R0 ;  /* 0x00000000001e7310 */ /* 0x0000620000201800 */
[----:B------:R-:W-:Y:S05]  /*15f10*/  BRA `(.L_x_20035) ;  /* 0x0000000800f87947 */ /* 0x000fea0003800000 */
.L_x_20038:
        /* <DEDUP_REMOVED lines=10> */
.L_x_20041:
[----:B------:R-:W2:Y:S02]  /*15fc0*/  LDG.E.U16 R2, desc[UR36][R2.64] ;  /* 0x0000002402027981 */ /* 0x000ea4000c1e1500 */
[----:B--2---:R-:W-:-:S05]  /*15fd0*/  HADD2.F32 R0, -RZ, R2.H0_H0 ;  /* 0x20000002ff007230 */ /* 0x004fca0000004100 */
[----:B------:R-:W-:-:S04]  /*15fe0*/  FMUL.FTZ R0, R0, 1 ;  /* 0x3f80000000007820 */ /* 0x000fc80000410000 */
[----:B------:R0:W1:Y:S01]  /*15ff0*/  F2F.F64.F32 R30, R0 ;  /* 0x00000000001e7310 */ /* 0x0000620000201800 */
[----:B------:R-:W-:Y:S05]  /*16000*/  BRA `(.L_x_20035) ;  /* 0x0000000800bc7947 */ /* 0x000fea0003800000 */
.L_x_20040:
[----:B------:R0:W5:Y:S01]  /*16010*/  LDG.E.64 R30, desc[UR36][R2.64] ;  /* 0x00000024021e7981 */ /* 0x000162000c1e1b00 */
[----:B------:R-:W-:Y:S05]  /*16020*/  BRA `(.L_x_20035) ;  /* 0x0000000800b47947 */ /* 0x000fea0003800000 */
.L_x_20030:
        /* <DEDUP_REMOVED lines=13> */
.L_x_20044:
[----:B------:R0:W5:Y:S01]  /*16100*/  LDG.E.64 R30, desc[UR36][R2.64] ;  /* 0x00000024021e7981 */ /* 0x000162000c1e1b00 */
[----:B------:R-:W-:Y:S05]  /*16110*/  BRA `(.L_x_20035) ;  /* 0x0000000800787947 */ /* 0x000fea0003800000 */
.L_x_20043:
        /* <DEDUP_REMOVED lines=28> */
.L_x_20046:
        /* <DEDUP_REMOVED lines=15> */
.L_x_20045:
[----:B------:R-:W2:Y:S02]  /*163d0*/  LDG.E.U16 R0, desc[UR36][R2.64] ;  /* 0x0000002402007981 */ /* 0x000ea4000c1e1500 */
[----:B--2---:R-:W-:-:S04]  /*163e0*/  IMAD.U32 R0, R0, 0x10000, RZ ;  /* 0x0001000000007824 */ /* 0x004fc800078e00ff */
[----:B------:R-:W-:-:S04]  /*163f0*/  FMUL.FTZ R0, R0, 1 ;  /* 0x3f80000000007820 */ /* 0x000fc80000410000 */
[----:B------:R0:W1:Y:S01]  /*16400*/  F2F.F64.F32 R30, R0 ;  /* 0x00000000001e7310 */ /* 0x0000620000201800 */
[----:B------:R-:W-:Y:S05]  /*16410*/  BRA `(.L_x_20035) ;  /* 0x0000000400b87947 */ /* 0x000fea0003800000 */
.L_x_20042:
        /* <DEDUP_REMOVED lines=11> */
.L_x_20049:
        /* <DEDUP_REMOVED lines=21> */
.L_x_20053:
[----:B------:R-:W-:Y:S05]  /*16620*/  BSYNC B1 ;  /* 0x0000000000017941 */ /* 0x000fea0003800000 */
.L_x_20052:
[----:B------:R-:W-:Y:S01]  /*16630*/  LEA R3, R0, 0x3b800000, 0x17 ;  /* 0x3b80000000037811 */ /* 0x000fe200078eb8ff */
[----:B------:R-:W-:-:S05]  /*16640*/  IMAD.SHL.U32 R0, R2, 0x100000, RZ ;  /* 0x0010000002007824 */ /* 0x000fca00078e00ff */
[----:B------:R-:W-:-:S07]  /*16650*/  LOP3.LUT R0, R3, R0, R4, 0xfe, !PT ;  /* 0x0000000003007212 */ /* 0x000fce00078efe04 */
.L_x_20051:
[----:B------:R-:W-:Y:S05]  /*16660*/  BSYNC B0 ;  /* 0x0000000000007941 */ /* 0x000fea0003800000 */
.L_x_20050:
[----:B------:R-:W-:-:S04]  /*16670*/  FMUL.FTZ R0, R0, 1 ;  /* 0x3f80000000007820 */ /* 0x000fc80000410000 */
[----:B------:R0:W1:Y:S01]  /*16680*/  F2F.F64.F32 R30, R0 ;  /* 0x00000000001e7310 */ /* 0x0000620000201800 */
[----:B------:R-:W-:Y:S05]  /*16690*/  BRA `(.L_x_20035) ;  /* 0x0000000400187947 */ /* 0x000fea0003800000 */
.L_x_20048:
        /* <DEDUP_REMOVED lines=21> */
.L_x_20057:
[----:B------:R-:W-:Y:S05]  /*167f0*/  BSYNC B1 ;  /* 0x0000000000017941 */ /* 0x000fea0003800000 */
.L_x_20056:
[----:B------:R-:W-:Y:S01]  /*16800*/  LEA R3, R0, 0x37800000, 0x17 ;  /* 0x3780000000037811 */ /* 0x000fe200078eb8ff */
[----:B------:R-:W-:-:S05]  /*16810*/  IMAD.SHL.U32 R0, R2, 0x200000, RZ ;  /* 0x0020000002007824 */ /* 0x000fca00078e00ff */
[----:B------:R-:W-:-:S07]  /*16820*/  LOP3.LUT R0, R3, R0, R4, 0xfe, !PT ;  /* 0x0000000003007212 */ /* 0x000fce00078efe04 */
.L_x_20055:
[----:B------:R-:W-:Y:S05]  /*16830*/  BSYNC B0 ;  /* 0x0000000000007941 */ /* 0x000fea0003800000 */
.L_x_20054:
[----:B------:R-:W-:-:S04]  /*16840*/  FMUL.FTZ R0, R0, 1 ;  /* 0x3f80000000007820 */ /* 0x000fc80000410000 */
[----:B------:R0:W1:Y:S01]  /*16850*/  F2F.F64.F32 R30, R0 ;  /* 0x00000000001e7310 */ /* 0x0000620000201800 */
[----:B------:R-:W-:Y:S05]  /*16860*/  BRA `(.L_x_20035) ;  /* 0x0000000000a47947 */ /* 0x000fea0003800000 */
.L_x_20047:
        /* <DEDUP_REMOVED lines=14> */
.L_x_20061:
[----:B------:R-:W-:Y:S05]  /*16950*/  BSYNC B0 ;  /* 0x0000000000007941 */ /* 0x000fea0003800000 */
.L_x_20060:
[----:B------:R-:W-:-:S04]  /*16960*/  FMUL.FTZ R0, R0, 1 ;  /* 0x3f80000000007820 */ /* 0x000fc80000410000 */
[----:B------:R0:W1:Y:S01]  /*16970*/  F2F.F64.F32 R30, R0 ;  /* 0x00000000001e7310 */ /* 0x0000620000201800 */
[----:B------:R-:W-:Y:S05]  /*16980*/  BRA `(.L_x_20035) ;  /* 0x00000000005c7947 */ /* 0x000fea0003800000 */
.L_x_20034:
        /* <DEDUP_REMOVED lines=16> */
.L_x_20062:
[----:B------:R-:W-:Y:S01]  /*16a90*/  CS2R R30, SRZ ;  /* 0x00000000001e7805 */ /* 0x000fe2000001ff00 */
[----:B------:R-:W-:Y:S06]  /*16aa0*/  BRA `(.L_x_20035) ;  /* 0x0000000000147947 */ /* 0x000fec0003800000 */
.L_x_20059:
[----:B------:R-:W2:Y:S02]  /*16ab0*/  LDG.E.64 R30, desc[UR36][R2.64] ;  /* 0x00000024021e7981 */ /* 0x000ea4000c1e1b00 */
[----:B--2---:R-:W0:Y:S01]  /*16ac0*/  I2F.F64.U64 R30, R30 ;  /* 0x0000001e001e7312 */ /* 0x004e220000301800 */
[----:B------:R-:W-:Y:S05]  /*16ad0*/  BRA `(.L_x_20035) ;  /* 0x0000000000087947 */ /* 0x000fea0003800000 */
.L_x_20058:
[----:B------:R-:W2:Y:S02]  /*16ae0*/  LDG.E R2, desc[UR36][R2.64] ;  /* 0x0000002402027981 */ /* 0x000ea4000c1e1900 */
[----:B--2---:R0:W1:Y:S02]  /*16af0*/  I2F.F64.U32 R30, R2 ;  /* 0x00000002001e7312 */ /* 0x0040640000201800 */
.L_x_20035:
[----:B01-3--:R-:W0:Y:S01]  /*16b00*/  LDC.U8 R2, c[0x0][0x6ba] ;  /* 0x0001ae80ff027b82 */ /* 0x00be220000000000 */
        /* <DEDUP_REMOVED lines=17> */
.L_x_20066:
[----:B------:R-:W3:Y:S02]  /*16c20*/  LDG.E.U8 R24, desc[UR36][R24.64] ;  /* 0x0000002418187981 */ /* 0x000ee4000c1e1100 */
[----:B---3--:R0:W1:Y:S01]  /*16c30*/  I2F.F64.U16 R28, R24 ;  /* 0x00000018001c7312 */ /* 0x0080620000101800 */
[----:B------:R-:W-:Y:S05]  /*16c40*/  BRA `(.L_x_20068) ;  /* 0x0000000c00707947 */ /* 0x000fea0003800000 */
.L_x_20065:
        /* <DEDUP_REMOVED lines=9> */
.L_x_20070:
[----:B------:R-:W3:Y:S02]  /*16ce0*/  LDG.E R24, desc[UR36][R24.64] ;  /* 0x0000002418187981 */ /* 0x000ee4000c1e1900 */
[----:B---3--:R0:W1:Y:S01]  /*16cf0*/  I2F.F64 R28, R24 ;  /* 0x00000018001c7312 */ /* 0x0080620000201c00 */
[----:B------:R-:W-:Y:S05]  /*16d00*/  BRA `(.L_x_20068) ;  /* 0x0000000c00407947 */ /* 0x000fea0003800000 */
.L_x_20069:
[----:B------:R-:W3:Y:S02]  /*16d10*/  LDG.E.U16 R24, desc[UR36][R24.64] ;  /* 0x0000002418187981 */ /* 0x000ee4000c1e1500 */
[----:B---3--:R0:W1:Y:S01]  /*16d20*/  I2F.F64.S16 R28, R24 ;  /* 0x00000018001c7312 */ /* 0x0080620000101c00 */
[----:B------:R-:W-:Y:S05]  /*16d30*/  BRA `(.L_x_20068) ;  /* 0x0000000c00347947 */ /* 0x000fea0003800000 */
.L_x_20064:
        /* <DEDUP_REMOVED lines=10> */
.L_x_20072:
[----:B------:R-:W3:Y:S02]  /*16de0*/  LDG.E.U16 R0, desc[UR36][R24.64] ;  /* 0x0000002418007981 */ /* 0x000ee4000c1e1500 */
[----:B---3--:R-:W-:-:S05]  /*16df0*/  HADD2.F32 R0, -RZ, R0.H0_H0 ;  /* 0x20000000ff007230 */ /* 0x008fca0000004100 */
[----:B------:R-:W-:-:S04]  /*16e00*/  FMUL.FTZ R0, R0, 1 ;  /* 0x3f80000000007820 */ /* 0x000fc80000410000 */
[----:B------:R0:W1:Y:S01]  /*16e10*/  F2F.F64.F32 R28, R0 ;  /* 0x00000000001c7310 */ /* 0x0000620000201800 */
[----:B------:R-:W-:Y:S05]  /*16e20*/  BRA `(.L_x_20068) ;  /* 0x0000000800f87947 */ /* 0x000fea0003800000 */
.L_x_20071:
        /* <DEDUP_REMOVED lines=10> */
.L_x_20074:
[----:B------:R-:W3:Y:S02]  /*16ed0*/  LDG.E.U16 R24, desc[UR36][R24.64] ;  /* 0x0000002418187981 */ /* 0x000ee4000c1e1500 */
[----:B---3--:R-:W-:-:S05]  /*16ee0*/  HADD2.F32 R0, -RZ, R24.H0_H0 ;  /* 0x20000018ff007230 */ /* 0x008fca0000004100 */
[----:B------:R-:W-:-:S04]  /*16ef0*/  FMUL.FTZ R0, R0, 1 ;  /* 0x3f80000000007820 */ /* 0x000fc80000410000 */
[----:B------:R0:W1:Y:S01]  /*16f00*/  F2F.F64.F32 R28, R0 ;  /* 0x00000000001c7310 */ /* 0x0000620000201800 */
[----:B------:R-:W-:Y:S05]  /*16f10*/  BRA `(.L_x_20068) ;  /* 0x0000000800bc7947 */ /* 0x000fea0003800000 */
.L_x_20073:
[----:B------:R0:W5:Y:S01]  /*16f20*/  LDG.E.64 R28, desc[UR36][R24.64] ;  /* 0x00000024181c7981 */ /* 0x000162000c1e1b00 */
[----:B------:R-:W-:Y:S05]  /*16f30*/  BRA `(.L_x_20068) ;  /* 0x0000000800b47947 */ /* 0x000fea0003800000 */
.L_x_20063:
        /* <DEDUP_REMOVED lines=13> */
.L_x_20077:
[----:B------:R0:W5:Y:S01]  /*17010*/  LDG.E.64 R28, desc[UR36][R24.64] ;  /* 0x00000024181c7981 */ /* 0x000162000c1e1b00 */
[----:B------:R-:W-:Y:S05]  /*17020*/  BRA `(.L_x_20068) ;  /* 0x0000000800787947 */ /* 0x000fea0003800000 */
.L_x_20076:
        /* <DEDUP_REMOVED lines=28> */
.L_x_20079:
        /* <DEDUP_REMOVED lines=15> */
.L_x_20078:
[----:B------:R-:W3:Y:S02]  /*172e0*/  LDG.E.U16 R0, desc[UR36][R24.64] ;  /* 0x0000002418007981 */ /* 0x000ee4000c1e1500 */
[----:B---3--:R-:W-:-:S04]  /*172f0*/  IMAD.U32 R0, R0, 0x10000, RZ ;  /* 0x0001000000007824 */ /* 0x008fc800078e00ff */
[----:B------:R-:W-:-:S04]  /*17300*/  FMUL.FTZ R0, R0, 1 ;  /* 0x3f80000000007820 */ /* 0x000fc80000410000 */
[----:B------:R1:W3:Y:S01]  /*17310*/  F2F.F64.F32 R28, R0 ;  /* 0x00000000001c7310 */ /* 0x0002e20000201800 */
[----:B------:R-:W-:Y:S05]  /*17320*/  BRA `(.L_x_20068) ;  /* 0x0000000400b87947 */ /* 0x000fea0003800000 */
.L_x_20075:
        /* <DEDUP_REMOVED lines=11> */
.L_x_20082:
        /* <DEDUP_REMOVED lines=21> */
.L_x_20086:
[----:B------:R-:W-:Y:S05]  /*17530*/  BSYNC B1 ;  /* 0x0000000000017941 */ /* 0x000fea0003800000 */
.L_x_20085:
[----:B------:R-:W-:Y:S01]  /*17540*/  LEA R3, R0, 0x3b800000, 0x17 ;  /* 0x3b80000000037811 */ /* 0x000fe200078eb8ff */
[----:B------:R-:W-:-:S05]  /*17550*/  IMAD.SHL.U32 R0, R2, 0x100000, RZ ;  /* 0x0010000002007824 */ /* 0x000fca00078e00ff */
[----:B------:R-:W-:-:S07]  /*17560*/  LOP3.LUT R0, R3, R0, R4, 0xfe, !PT ;  /* 0x0000000003007212 */ /* 0x000fce00078efe04 */
.L_x_20084:
[----:B------:R-:W-:Y:S05]  /*17570*/  BSYNC B0 ;  /* 0x0000000000007941 */ /* 0x000fea0003800000 */
.L_x_20083:
[----:B------:R-:W-:-:S04]  /*17580*/  FMUL.FTZ R0, R0, 1 ;  /* 0x3f80000000007820 */ /* 0x000fc80000410000 */
[----:B------:R0:W1:Y:S01]  /*17590*/  F2F.F64.F32 R28, R0 ;  /* 0x00000000001c7310 */ /* 0x0000620000201800 */
[----:B------:R-:W-:Y:S05]  /*175a0*/  BRA `(.L_x_20068) ;  /* 0x0000000400187947 */ /* 0x000fea0003800000 */
.L_x_20081:
        /* <DEDUP_REMOVED lines=21> */
.L_x_20090:
[----:B------:R-:W-:Y:S05]  /*17700*/  BSYNC B1 ;  /* 0x0000000000017941 */ /* 0x000fea0003800000 */
.L_x_20089:
[----:B------:R-:W-:Y:S01]  /*17710*/  LEA R3, R0, 0x37800000, 0x17 ;  /* 0x3780000000037811 */ /* 0x000fe200078eb8ff */
[----:B------:R-:W-:-:S05]  /*17720*/  IMAD.SHL.U32 R0, R2, 0x200000, RZ ;  /* 0x0020000002007824 */ /* 0x000fca00078e00ff */
[----:B------:R-:W-:-:S07]  /*17730*/  LOP3.LUT R0, R3, R0, R4, 0xfe, !PT ;  /* 0x0000000003007212 */ /* 0x000fce00078efe04 */
.L_x_20088:
[----:B------:R-:W-:Y:S05]  /*17740*/  BSYNC B0 ;  /* 0x0000000000007941 */ /* 0x000fea0003800000 */
.L_x_20087:
[----:B------:R-:W-:-:S04]  /*17750*/  FMUL.FTZ R0, R0, 1 ;  /* 0x3f80000000007820 */ /* 0x000fc80000410000 */
[----:B------:R0:W1:Y:S01]  /*17760*/  F2F.F64.F32 R28, R0 ;  /* 0x00000000001c7310 */ /* 0x0000620000201800 */
[----:B------:R-:W-:Y:S05]  /*17770*/  BRA `(.L_x_20068) ;  /* 0x0000000000a47947 */ /* 0x000fea0003800000 */
.L_x_20080:
        /* <DEDUP_REMOVED lines=14> */
.L_x_20094:
[----:B------:R-:W-:Y:S05]  /*17860*/  BSYNC B0 ;  /* 0x0000000000007941 */ /* 0x000fea0003800000 */
.L_x_20093:
[----:B------:R-:W-:-:S04]  /*17870*/  FMUL.FTZ R0, R0, 1 ;  /* 0x3f80000000007820 */ /* 0x000fc80000410000 */
[----:B------:R0:W1:Y:S01]  /*17880*/  F2F.F64.F32 R28, R0 ;  /* 0x00000000001c7310 */ /* 0x0000620000201800 */
[----:B------:R-:W-:Y:S05]  /*17890*/  BRA `(.L_x_20068) ;  /* 0x00000000005c7947 */ /* 0x000fea0003800000 */
.L_x_20067:
        /* <DEDUP_REMOVED lines=16> */
.L_x_20095:
[----:B------:R-:W-:Y:S01]  /*179a0*/  CS2R R28, SRZ ;  /* 0x00000000001c7805 */ /* 0x000fe2000001ff00 */
[----:B------:R-:W-:Y:S06]  /*179b0*/  BRA `(.L_x_20068) ;  /* 0x0000000000147947 */ /* 0x000fec0003800000 */
.L_x_20092:
[----:B------:R-:W3:Y:S02]  /*179c0*/  LDG.E.64 R28, desc[UR36][R24.64] ;  /* 0x00000024181c7981 */ /* 0x000ee4000c1e1b00 */
[----:B---3--:R-:W0:Y:S01]  /*179d0*/  I2F.F64.U64 R28, R28 ;  /* 0x0000001c001c7312 */ /* 0x008e220000301800 */
[----:B------:R-:W-:Y:S05]  /*179e0*/  BRA `(.L_x_20068) ;  /* 0x0000000000087947 */ /* 0x000fea0003800000 */
.L_x_20091:
[----:B------:R-:W3:Y:S02]  /*179f0*/  LDG.E R24, desc[UR36][R24.64] ;  /* 0x0000002418187981 */ /* 0x000ee4000c1e1900 */
[----:B---3--:R0:W1:Y:S02]  /*17a00*/  I2F.F64.U32 R28, R24 ;  /* 0x00000018001c7312 */ /* 0x0080640000201800 */
.L_x_20068:
        /* <DEDUP_REMOVED lines=18> */
.L_x_20099:
[----:B------:R-:W2:Y:S02]  /*17b30*/  LDG.E.U8 R2, desc[UR36][R2.64] ;  /* 0x0000002402027981 */ /* 0x000ea4000c1e1100 */
[----:B--2---:R0:W1:Y:S01]  /*17b40*/  I2F.F64.U16 R26, R2 ;  /* 0x00000002001a7312 */ /* 0x0040620000101800 */
[----:B------:R-:W-:Y:S05]  /*17b50*/  BRA `(.L_x_20101) ;  /* 0x0000000c00707947 */ /* 0x000fea0003800000 */
.L_x_20098:
        /* <DEDUP_REMOVED lines=9> */
.L_x_20103:
[----:B------:R-:W2:Y:S02]  /*17bf0*/  LDG.E R2, desc[UR36][R2.64] ;  /* 0x0000002402027981 */ /* 0x000ea4000c1e1900 */
[----:B--2---:R0:W1:Y:S01]  /*17c00*/  I2F.F64 R26, R2 ;  /* 0x00000002001a7312 */ /* 0x0040620000201c00 */
[----:B------:R-:W-:Y:S05]  /*17c10*/  BRA `(.L_x_20101) ;  /* 0x0000000c00407947 */ /* 0x000fea0003800000 */
.L_x_20102:
[----:B------:R-:W2:Y:S02]  /*17c20*/  LDG.E.U16 R2, desc[UR36][R2.64] ;  /* 0x0000002402027981 */ /* 0x000ea4000c1e1500 */
[----:B--2---:R0:W1:Y:S01]  /*17c30*/  I2F.F64.S16 R26, R2 ;  /* 0x00000002001a7312 */ /* 0x0040620000101c00 */
[----:B------:R-:W-:Y:S05]  /*17c40*/  BRA `(.L_x_20101) ;  /* 0x0000000c00347947 */ /* 0x000fea0003800000 */
.L_x_20097:
        /* <DEDUP_REMOVED lines=10> */
.L_x_20105:
[----:B------:R-:W2:Y:S02]  /*17cf0*/  LDG.E.U16 R0, desc[UR36][R2.64] ;  /* 0x0000002402007981 */ /* 0x000ea4000c1e1500 */
[----:B--2---:R-:W-:-:S05]  /*17d00*/  HADD2.F32 R0, -RZ, R0.H0_H0 ;  /* 0x20000000ff007230 */ /* 0x004fca0000004100 */
[----:B------:R-:W-:-:S04]  /*17d10*/  FMUL.FTZ R0, R0, 1 ;  /* 0x3f80000000007820 */ /* 0x000fc80000410000 */
[----:B------:R0:W1:Y:S01]  /*17d20*/  F2F.F64.F32 R26, R0 ;  /* 0x00000000001a7310 */ /* 0x0000620000201800 */
[----:B------:R-:W-:Y:S05]  /*17d30*/  BRA `(.L_x_20101) ;  /* 0x0000000800f87947 */ /* 0x000fea0003800000 */
.L_x_20104:
        /* <DEDUP_REMOVED lines=10> */
.L_x_20107:
[----:B------:R-:W2:Y:S02]  /*17de0*/  LDG.E.U16 R2, desc[UR36][R2.64] ;  /* 0x0000002402027981 */ /* 0x000ea4000c1e1500 */
[----:B--2---:R-:W-:-:S05]  /*17df0*/  HADD2.F32 R0, -RZ, R2.H0_H0 ;  /* 0x20000002ff007230 */ /* 0x004fca0000004100 */
[----:B------:R-:W-:-:S04]  /*17e00*/  FMUL.FTZ R0, R0, 1 ;  /* 0x3f80000000007820 */ /* 0x000fc80000410000 */
[----:B------:R0:W1:Y:S01]  /*17e10*/  F2F.F64.F32 R26, R0 ;  /* 0x00000000001a7310 */ /* 0x0000620000201800 */
[----:B------:R-:W-:Y:S05]  /*17e20*/  BRA `(.L_x_20101) ;  /* 0x0000000800bc7947 */ /* 0x000fea0003800000 */
.L_x_20106:
[----:B------:R0:W5:Y:S01]  /*17e30*/  LDG.E.64 R26, desc[UR36][R2.64] ;  /* 0x00000024021a7981 */ /* 0x000162000c1e1b00 */
[----:B------:R-:W-:Y:S05]  /*17e40*/  BRA `(.L_x_20101) ;  /* 0x0000000800b47947 */ /* 0x000fea0003800000 */
.L_x_20096:
        /* <DEDUP_REMOVED lines=13> */
.L_x_20110:
[----:B------:R0:W5:Y:S01]  /*17f20*/  LDG.E.64 R26, desc[UR36][R2.64] ;  /* 0x00000024021a7981 */ /* 0x000162000c1e1b00 */
[----:B------:R-:W-:Y:S05]  /*17f30*/  BRA `(.L_x_20101) ;  /* 0x0000000800787947 */ /* 0x000fea0003800000 */
.L_x_20109:
        /* <DEDUP_REMOVED lines=28> */
.L_x_20112:
        /* <DEDUP_REMOVED lines=15> */
.L_x_20111:
[----:B------:R-:W2:Y:S02]  /*181f0*/  LDG.E.U16 R0, desc[UR36][R2.64] ;  /* 0x0000002402007981 */ /* 0x000ea4000c1e1500 */
[----:B--2---:R-:W-:-:S04]  /*18200*/  IMAD.U32 R0, R0, 0x10000, RZ ;  /* 0x0001000000007824 */ /* 0x004fc800078e00ff */
[----:B------:R-:W-:-:S04]  /*18210*/  FMUL.FTZ R0, R0, 1 ;  /* 0x3f80000000007820 */ /* 0x000fc80000410000 */
[----:B------:R0:W1:Y:S01]  /*18220*/  F2F.F64.F32 R26, R0 ;  /* 0x00000000001a7310 */ /* 0x0000620000201800 */
[----:B------:R-:W-:Y:S05]  /*18230*/  BRA `(.L_x_20101) ;  /* 0x0000000400b87947 */ /* 0x000fea0003800000 */
.L_x_20108:
        /* <DEDUP_REMOVED lines=11> */
.L_x_20115:
        /* <DEDUP_REMOVED lines=21> */
.L_x_20119:
[----:B------:R-:W-:Y:S05]  /*18440*/  BSYNC B1 ;  /* 0x0000000000017941 */ /* 0x000fea0003800000 */
.L_x_20118:
[----:B------:R-:W-:Y:S01]  /*18450*/  LEA R3, R0, 0x3b800000, 0x17 ;  /* 0x3b80000000037811 */ /* 0x000fe200078eb8ff */
[----:B------:R-:W-:-:S05]  /*18460*/  IMAD.SHL.U32 R0, R2, 0x100000, RZ ;  /* 0x0010000002007824 */ /* 0x000fca00078e00ff */
[----:B------:R-:W-:-:S07]  /*18470*/  LOP3.LUT R0, R3, R0, R4, 0xfe, !PT ;  /* 0x0000000003007212 */ /* 0x000fce00078efe04 */
.L_x_20117:
[----:B------:R-:W-:Y:S05]  /*18480*/  BSYNC B0 ;  /* 0x0000000000007941 */ /* 0x000fea0003800000 */
.L_x_20116:
[----:B------:R-:W-:-:S04]  /*18490*/  FMUL.FTZ R0, R0, 1 ;  /* 0x3f80000000007820 */ /* 0x000fc80000410000 */
[----:B------:R2:W0:Y:S01]  /*184a0*/  F2F.F64.F32 R26, R0 ;  /* 0x00000000001a7310 */ /* 0x0004220000201800 */
[----:B------:R-:W-:Y:S05]  /*184b0*/  BRA `(.L_x_20101) ;  /* 0x0000000400187947 */ /* 0x000fea0003800000 */
.L_x_20114:
        /* <DEDUP_REMOVED lines=21> */
.L_x_20123:
[----:B------:R-:W-:Y:S05]  /*18610*/  BSYNC B1 ;  /* 0x0000000000017941 */ /* 0x000fea0003800000 */
.L_x_20122:
[----:B------:R-:W-:Y:S01]  /*18620*/  LEA R3, R0, 0x37800000, 0x17 ;  /* 0x3780000000037811 */ /* 0x000fe200078eb8ff */
[----:B------:R-:W-:-:S05]  /*18630*/  IMAD.SHL.U32 R0, R2, 0x200000, RZ ;  /* 0x0020000002007824 */ /* 0x000fca00078e00ff */
[----:B------:R-:W-:-:S07]  /*18640*/  LOP3.LUT R0, R3, R0, R4, 0xfe, !PT ;  /* 0x0000000003007212 */ /* 0x000fce00078efe04 */
.L_x_20121:
[----:B------:R-:W-:Y:S05]  /*18650*/  BSYNC B0 ;  /* 0x0000000000007941 */ /* 0x000fea0003800000 */
.L_x_20120:
[----:B------:R-:W-:-:S04]  /*18660*/  FMUL.FTZ R0, R0, 1 ;  /* 0x3f80000000007820 */ /* 0x000fc80000410000 */
[----:B------:R0:W1:Y:S01]  /*18670*/  F2F.F64.F32 R26, R0 ;  /* 0x00000000001a7310 */ /* 0x0000620000201800 */
[----:B------:R-:W-:Y:S05]  /*18680*/  BRA `(.L_x_20101) ;  /* 0x0000000000a47947 */ /* 0x000fea0003800000 */
.L_x_20113:
        /* <DEDUP_REMOVED lines=14> */
.L_x_20127:
[----:B------:R-:W-:Y:S05]  /*18770*/  BSYNC B0 ;  /* 0x0000000000007941 */ /* 0x000fea0003800000 */
.L_x_20126:
[----:B------:R-:W-:-:S04]  /*18780*/  FMUL.FTZ R0, R0, 1 ;  /* 0x3f80000000007820 */ /* 0x000fc80000410000 */
[----:B------:R0:W1:Y:S01]  /*18790*/  F2F.F64.F32 R26, R0 ;  /* 0x00000000001a7310 */ /* 0x0000620000201800 */
[----:B------:R-:W-:Y:S05]  /*187a0*/  BRA `(.L_x_20101) ;  /* 0x00000000005c7947 */ /* 0x000fea0003800000 */
.L_x_20100:
        /* <DEDUP_REMOVED lines=16> */
.L_x_20128:
[----:B------:R-:W-:Y:S01]  /*188b0*/  CS2R R26, SRZ ;  /* 0x00000000001a7805 */ /* 0x000fe2000001ff00 */
[----:B------:R-:W-:Y:S06]  /*188c0*/  BRA `(.L_x_20101) ;  /* 0x0000000000147947 */ /* 0x000fec0003800000 */
.L_x_20125:
[----:B------:R-:W2:Y:S02]  /*188d0*/  LDG.E.64 R26, desc[UR36][R2.64] ;  /* 0x00000024021a7981 */ /* 0x000ea4000c1e1b00 */
[----:B--2---:R-:W0:Y:S01]  /*188e0*/  I2F.F64.U64 R26, R26 ;  /* 0x0000001a001a7312 */ /* 0x004e220000301800 */
[----:B------:R-:W-:Y:S05]  /*188f0*/  BRA `(.L_x_20101) ;  /* 0x0000000000087947 */ /* 0x000fea0003800000 */
.L_x_20124:
[----:B------:R-:W2:Y:S02]  /*18900*/  LDG.E R2, desc[UR36][R2.64] ;  /* 0x0000002402027981 */ /* 0x000ea4000c1e1900 */
[----:B--2---:R0:W1:Y:S02]  /*18910*/  I2F.F64.U32 R26, R2 ;  /* 0x00000002001a7312 */ /* 0x0040640000201800 */
.L_x_20101:
[----:B0-----:R-:W2:Y:S01]  /*18920*/  LDC.U8 R2, c[0x0][0x6bc] ;  /* 0x0001af00ff027b82 */ /* 0x001ea20000000000 */
[----:B------:R-:W-:Y:S02]  /*18930*/  ULDC.64 UR4, c[0x0][0x688] ;  /* 0x0001a20000047ab9 */ /* 0x000fe40000000a00 */
[----:B------:R-:W-:-:S05]  /*18940*/  IADD3 R22, P0, R22, UR4, RZ ;  /* 0x0000000416167c10 */ /* 0x000fca000ff1e0ff */
        /* <DEDUP_REMOVED lines=15> */
.L_x_20132:
[----:B------:R-:W2:Y:S02]  /*18a40*/  LDG.E.U8 R22, desc[UR36][R22.64] ;  /* 0x0000002416167981 */ /* 0x000ea4000c1e1100 */
[----:B--2---:R0:W2:Y:S01]  /*18a50*/  I2F.F64.U16 R24, R22 ;  /* 0x0000001600187312 */ /* 0x0040a20000101800 */
[----:B------:R-:W-:Y:S05]  /*18a60*/  BRA `(.L_x_20134) ;  /* 0x0000000c00707947 */ /* 0x000fea0003800000 */
.L_x_20131:
        /* <DEDUP_REMOVED lines=9> */
.L_x_20136:
[----:B------:R-:W2:Y:S02]  /*18b00*/  LDG.E R22, desc[UR36][R22.64] ;  /* 0x0000002416167981 */ /* 0x000ea4000c1e1900 */
[----:B--2---:R0:W2:Y:S01]  /*18b10*/  I2F.F64 R24, R22 ;  /* 0x0000001600187312 */ /* 0x0040a20000201c00 */
[----:B------:R-:W-:Y:S05]  /*18b20*/  BRA `(.L_x_20134) ;  /* 0x0000000c00407947 */ /* 0x000fea0003800000 */
.L_x_20135:
[----:B------:R-:W2:Y:S02]  /*18b30*/  LDG.E.U16 R22, desc[UR36][R22.64] ;  /* 0x0000002416167981 */ /* 0x000ea4000c1e1500 */
[----:B--2---:R0:W2:Y:S01]  /*18b40*/  I2F.F64.S16 R24, R22 ;  /* 0x0000001600187312 */ /* 0x0040a20000101c00 */
[----:B------:R-:W-:Y:S05]  /*18b50*/  BRA `(.L_x_20134) ;  /* 0x0000000c00347947 */ /* 0x000fea0003800000 */
.L_x_20130:
        /* <DEDUP_REMOVED lines=10> */
.L_x_20138:
[----:B------:R-:W2:Y:S02]  /*18c00*/  LDG.E.U16 R0, desc[UR36][R22.64] ;  /* 0x0000002416007981 */ /* 0x000ea4000c1e1500 */
[----:B--2---:R-:W-:-:S05]  /*18c10*/  HADD2.F32 R0, -RZ, R0.H0_H0 ;  /* 0x20000000ff007230 */ /* 0x004fca0000004100 */
[----:B------:R-:W-:-:S04]  /*18c20*/  FMUL.FTZ R0, R0, 1 ;  /* 0x3f80000000007820 */ /* 0x000fc80000410000 */
[----:B------:R0:W2:Y:S01]  /*18c30*/  F2F.F64.F32 R24, R0 ;  /* 0x0000000000187310 */ /* 0x0000a20000201800 */
[----:B------:R-:W-:Y:S05]  /*18c40*/  BRA `(.L_x_20134) ;  /* 0x0000000800f87947 */ /* 0x000fea0003800000 */
.L_x_20137:
        /* <DEDUP_REMOVED lines=10> */
.L_x_20140:
[----:B------:R-:W2:Y:S02]  /*18cf0*/  LDG.E.U16 R22, desc[UR36][R22.64] ;  /* 0x0000002416167981 */ /* 0x000ea4000c1e1500 */
[----:B--2---:R-:W-:-:S05]  /*18d00*/  HADD2.F32 R0, -RZ, R22.H0_H0 ;  /* 0x20000016ff007230 */ /* 0x004fca0000004100 */
[----:B------:R-:W-:-:S04]  /*18d10*/  FMUL.FTZ R0, R0, 1 ;  /* 0x3f80000000007820 */ /* 0x000fc80000410000 */
[----:B------:R0:W2:Y:S01]  /*18d20*/  F2F.F64.F32 R24, R0 ;  /* 0x0000000000187310 */ /* 0x0000a20000201800 */
[----:B------:R-:W-:Y:S05]  /*18d30*/  BRA `(.L_x_20134) ;  /* 0x0000000800bc7947 */ /* 0x000fea0003800000 */
.L_x_20139:
[----:B------:R0:W5:Y:S01]  /*18d40*/  LDG.E.64 R24, desc[UR36][R22.64] ;  /* 0x0000002416187981 */ /* 0x000162000c1e1b00 */
[----:B------:R-:W-:Y:S05]  /*18d50*/  BRA `(.L_x_20134) ;  /* 0x0000000800b47947 */ /* 0x000fea0003800000 */
.L_x_20129:
        /* <DEDUP_REMOVED lines=13> */
.L_x_20143:
[----:B------:R0:W5:Y:S01]  /*18e30*/  LDG.E.64 R24, desc[UR36][R22.64] ;  /* 0x0000002416187981 */ /* 0x000162000c1e1b00 */
[----:B------:R-:W-:Y:S05]  /*18e40*/  BRA `(.L_x_20134) ;  /* 0x0000000800787947 */ /* 0x000fea0003800000 */
.L_x_20142:
        /* <DEDUP_REMOVED lines=28> */
.L_x_20145:
        /* <DEDUP_REMOVED lines=15> */
.L_x_20144:
[----:B------:R-:W2:Y:S02]  /*19100*/  LDG.E.U16 R0, desc[UR36][R22.64] ;  /* 0x0000002416007981 */ /* 0x000ea4000c1e1500 */
[----:B--2---:R-:W-:-:S04]  /*19110*/  IMAD.U32 R0, R0, 0x10000, RZ ;  /* 0x0001000000007824 */ /* 0x004fc800078e00ff */
[----:B------:R-:W-:-:S04]  /*19120*/  FMUL.FTZ R0, R0, 1 ;  /* 0x3f80000000007820 */ /* 0x000fc80000410000 */
[----:B------:R0:W2:Y:S01]  /*19130*/  F2F.F64.F32 R24, R0 ;  /* 0x0000000000187310 */ /* 0x0000a20000201800 */
[----:B------:R-:W-:Y:S05]  /*19140*/  BRA `(.L_x_20134) ;  /* 0x0000000400b87947 */ /* 0x000fea0003800000 */
.L_x_20141:
        /* <DEDUP_REMOVED lines=11> */
.L_x_20148:
        /* <DEDUP_REMOVED lines=21> */
.L_x_20152:
[----:B------:R-:W-:Y:S05]  /*19350*/  BSYNC B1 ;  /* 0x0000000000017941 */ /* 0x000fea0003800000 */
.L_x_20151:
[----:B------:R-:W-:Y:S01]  /*19360*/  LEA R3, R0, 0x3b800000, 0x17 ;  /* 0x3b80000000037811 */ /* 0x000fe200078eb8ff */
[----:B------:R-:W-:-:S05]  /*19370*/  IMAD.SHL.U32 R0, R2, 0x100000, RZ ;  /* 0x0010000002007824 */ /* 0x000fca00078e00ff */
[----:B------:R-:W-:-:S07]  /*19380*/  LOP3.LUT R0, R3, R0, R4, 0xfe, !PT ;  /* 0x0000000003007212 */ /* 0x000fce00078efe04 */
.L_x_20150:
[----:B------:R-:W-:Y:S05]  /*19390*/  BSYNC B0 ;  /* 0x0000000000007941 */ /* 0x000fea0003800000 */
.L_x_20149:
[----:B------:R-:W-:-:S04]  /*193a0*/  FMUL.FTZ R0, R0, 1 ;  /* 0x3f80000000007820 */ /* 0x000fc80000410000 */
[----:B------:R0:W2:Y:S01]  /*193b0*/  F2F.F64.F32 R24, R0 ;  /* 0x0000000000187310 */ /* 0x0000a20000201800 */
[----:B------:R-:W-:Y:S05]  /*193c0*/  BRA `(.L_x_20134) ;  /* 0x0000000400187947 */ /* 0x000fea0003800000 */
.L_x_20147:
        /* <DEDUP_REMOVED lines=21> */
.L_x_20156:
[----:B------:R-:W-:Y:S05]  /*19520*/  BSYNC B1 ;  /* 0x0000000000017941 */ /* 0x000fea0003800000 */
.L_x_20155:
[----:B------:R-:W-:Y:S01]  /*19530*/  LEA R3, R0, 0x37800000, 0x17 ;  /* 0x3780000000037811 */ /* 0x000fe200078eb8ff */
[----:B------:R-:W-:-:S05]  /*19540*/  IMAD.SHL.U32 R0, R2, 0x200000, RZ ;  /* 0x0020000002007824 */ /* 0x000fca00078e00ff */
[----:B------:R-:W-:-:S07]  /*19550*/  LOP3.LUT R0, R3, R0, R4, 0xfe, !PT ;  /* 0x0000000003007212 */ /* 0x000fce00078efe04 */
.L_x_20154:
[----:B------:R-:W-:Y:S05]  /*19560*/  BSYNC B0 ;  /* 0x0000000000007941 */ /* 0x000fea0003800000 */
.L_x_20153:
[----:B------:R-:W-:-:S04]  /*19570*/  FMUL.FTZ R0, R0, 1 ;  /* 0x3f80000000007820 */ /* 0x000fc80000410000 */
[----:B------:R0:W2:Y:S01]  /*19580*/  F2F.F64.F32 R24, R0 ;  /* 0x0000000000187310 */ /* 0x0000a20000201800 */
[----:B------:R-:W-:Y:S05]  /*19590*/  BRA `(.L_x_20134) ;  /* 0x0000000000a47947 */ /* 0x000fea0003800000 */
.L_x_20146:
        /* <DEDUP_REMOVED lines=14> */
.L_x_20160:
[----:B------:R-:W-:Y:S05]  /*19680*/  BSYNC B0 ;  /* 0x0000000000007941 */ /* 0x000fea0003800000 */
.L_x_20159:
[----:B------:R-:W-:-:S04]  /*19690*/  FMUL.FTZ R0, R0, 1 ;  /* 0x3f80000000007820 */ /* 0x000fc80000410000 */
[----:B------:R0:W2:Y:S01]  /*196a0*/  F2F.F64.F32 R24, R0 ;  /* 0x0000000000187310 */ /* 0x0000a20000201800 */
[----:B------:R-:W-:Y:S05]  /*196b0*/  BRA `(.L_x_20134) ;  /* 0x00000000005c7947 */ /* 0x000fea0003800000 */
.L_x_20133:
        /* <DEDUP_REMOVED lines=16> */
.L_x_20161:
[----:B------:R-:W-:Y:S01]  /*197c0*/  CS2R R24, SRZ ;  /* 0x0000000000187805 */ /* 0x000fe2000001ff00 */
[----:B------:R-:W-:Y:S06]  /*197d0*/  BRA `(.L_x_20134) ;  /* 0x0000000000147947 */ /* 0x000fec0003800000 */
.L_x_20158:
[----:B------:R-:W2:Y:S02]  /*197e0*/  LDG.E.64 R24, desc[UR36][R22.64] ;  /* 0x0000002416187981 */ /* 0x000ea4000c1e1b00 */
[----:B--2---:R-:W0:Y:S01]  /*197f0*/  I2F.F64.U64 R24, R24 ;  /* 0x0000001800187312 */ /* 0x004e220000301800 */
[----:B------:R-:W-:Y:S05]  /*19800*/  BRA `(.L_x_20134) ;  /* 0x0000000000087947 */ /* 0x000fea0003800000 */
.L_x_20157:
[----:B------:R-:W2:Y:S02]  /*19810*/  LDG.E R22, desc[UR36][R22.64] ;  /* 0x0000002416167981 */ /* 0x000ea4000c1e1900 */
[----:B--2---:R0:W2:Y:S02]  /*19820*/  I2F.F64.U32 R24, R22 ;  /* 0x0000001600187312 */ /* 0x0040a40000201800 */
.L_x_20134:
        /* <DEDUP_REMOVED lines=18> */
.L_x_20165:
[----:B------:R-:W2:Y:S02]  /*19950*/  LDG.E.U8 R2, desc[UR36][R2.64] ;  /* 0x0000002402027981 */ /* 0x000ea4000c1e1100 */
[----:B--2---:R0:W1:Y:S01]  /*19960*/  I2F.F64.U16 R22, R2 ;  /* 0x0000000200167312 */ /* 0x0040620000101800 */
[----:B------:R-:W-:Y:S05]  /*19970*/  BRA `(.L_x_20167) ;  /* 0x0000000c00707947 */ /* 0x000fea0003800000 */
.L_x_20164:
        /* <DEDUP_REMOVED lines=9> */
.L_x_20169:
[----:B------:R-:W2:Y:S02]  /*19a10*/  LDG.E R2, desc[UR36][R2.64] ;  /* 0x0000002402027981 */ /* 0x000ea4000c1e1900 */
[----:B--2---:R0:W1:Y:S01]  /*19a20*/  I2F.F64 R22, R2 ;  /* 0x0000000200167312 */ /* 0x0040620000201c00 */
[----:B------:R-:W-:Y:S05]  /*19a30*/  BRA `(.L_x_20167) ;  /* 0x0000000c00407947 */ /* 0x000fea0003800000 */
.L_x_20168:
[----:B------:R-:W2:Y:S02]  /*19a40*/  LDG.E.U16 R2, desc[UR36][R2.64] ;  /* 0x0000002402027981 */ /* 0x000ea4000c1e1500 */
[----:B--2---:R0:W1:Y:S01]  /*19a50*/  I2F.F64.S16 R22, R2 ;  /* 0x0000000200167312 */ /* 0x0040620000101c00 */
[----:B------:R-:W-:Y:S05]  /*19a60*/  BRA `(.L_x_20167) ;  /* 0x0000000c00347947 */ /* 0x000fea0003800000 */
.L_x_20163:
        /* <DEDUP_REMOVED lines=10> */
.L_x_20171:
[----:B------:R-:W2:Y:S02]  /*19b10*/  LDG.E.U16 R0, desc[UR36][R2.64] ;  /* 0x0000002402007981 */ /* 0x000ea4000c1e1500 */
[----:B--2---:R-:W-:-:S05]  /*19b20*/  HADD2.F32 R0, -RZ, R0.H0_H0 ;  /* 0x20000000ff007230 */ /* 0x004fca0000004100 */
[----:B------:R-:W-:-:S04]  /*19b30*/  FMUL.FTZ R0, R0, 1 ;  /* 0x3f80000000007820 */ /* 0x000fc80000410000 */
[----:B------:R0:W1:Y:S01]  /*19b40*/  F2F.F64.F32 R22, R0 ;  /* 0x0000000000167310 */ /* 0x0000620000201800 */
[----:B------:R-:W-:Y:S05]  /*19b50*/  BRA `(.L_x_20167) ;  /* 0x0000000800f87947 */ /* 0x000fea0003800000 */
.L_x_20170:
        /* <DEDUP_REMOVED lines=10> */
.L_x_20173:
[----:B------:R-:W2:Y:S02]  /*19c00*/  LDG.E.U16 R2, desc[UR36][R2.64] ;  /* 0x0000002402027981 */ /* 0x000ea4000c1e1500 */
[----:B--2---:R-:W-:-:S05]  /*19c10*/  HADD2.F32 R0, -RZ, R2.H0_H0 ;  /* 0x20000002ff007230 */ /* 0x004fca0000004100 */
[----:B------:R-:W-:-:S04]  /*19c20*/  FMUL.FTZ R0, R0, 1 ;  /* 0x3f80000000007820 */ /* 0x000fc80000410000 */
[----:B------:R0:W1:Y:S01]  /*19c30*/  F2F.F64.F32 R22, R0 ;  /* 0x0000000000167310 */ /* 0x0000620000201800 */
[----:B------:R-:W-:Y:S05]  /*19c40*/  BRA `(.L_x_20167) ;  /* 0x0000000800bc7947 */ /* 0x000fea0003800000 */
.L_x_20172:
[----:B------:R0:W5:Y:S01]  /*19c50*/  LDG.E.64 R22, desc[UR36][R2.64] ;  /* 0x0000002402167981 */ /* 0x000162000c1e1b00 */
[----:B------:R-:W-:Y:S05]  /*19c60*/  BRA `(.L_x_20167) ;  /* 0x0000000800b47947 */ /* 0x000fea0003800000 */
.L_x_20162:
        /* <DEDUP_REMOVED lines=13> */
.L_x_20176:
[----:B------:R0:W5:Y:S01]  /*19d40*/  LDG.E.64 R22, desc[UR36][R2.64] ;  /* 0x0000002402167981 */ /* 0x000162000c1e1b00 */
[----:B------:R-:W-:Y:S05]  /*19d50*/  BRA `(.L_x_20167) ;  /* 0x0000000800787947 */ /* 0x000fea0003800000 */
.L_x_20175:
        /* <DEDUP_REMOVED lines=26> */
[----:B------:R2:W0:Y:S01]  /*19f00*/  F2F.F64.F32 R22, R5 ;  /* 0x0000000500167310 */ /* 0x0004220000201800 */
[----:B------:R-:W-:Y:S05]  /*19f10*/  BRA `(.L_x_20167) ;  /* 0x0000000800087947 */ /* 0x000fea0003800000 */
.L_x_20178:
        /* <DEDUP_REMOVED lines=15> */
.L_x_20177:
[----:B------:R-:W2:Y:S02]  /*1a010*/  LDG.E.U16 R0, desc[UR36][R2.64] ;  /* 0x0000002402007981 */ /* 0x000ea4000c1e1500 */
[----:B--2---:R-:W-:-:S04]  /*1a020*/  IMAD.U32 R0, R0, 0x10000, RZ ;  /* 0x0001000000007824 */ /* 0x004fc800078e00ff */
[----:B------:R-:W-:-:S04]  /*1a030*/  FMUL.FTZ R0, R0, 1 ;  /* 0x3f80000000007820 */ /* 0x000fc80000410000 */
[----:B------:R0:W1:Y:S01]  /*1a040*/  F2F.F64.F32 R22, R0 ;  /* 0x0000000000167310 */ /* 0x0000620000201800 */
[----:B------:R-:W-:Y:S05]  /*1a050*/  BRA `(.L_x_20167) ;  /* 0x0000000400b87947 */ /* 0x000fea0003800000 */
.L_x_20174:
        /* <DEDUP_REMOVED lines=11> */
.L_x_20181:
        /* <DEDUP_REMOVED lines=21> */
.L_x_20185:
[----:B------:R-:W-:Y:S05]  /*1a260*/  BSYNC B1 ;  /* 0x0000000000017941 */ /* 0x000fea0003800000 */
.L_x_20184:
[----:B------:R-:W-:Y:S01]  /*1a270*/  LEA R3, R0, 0x3b800000, 0x17 ;  /* 0x3b80000000037811 */ /* 0x000fe200078eb8ff */
[----:B------:R-:W-:-:S05]  /*1a280*/  IMAD.SHL.U32 R0, R2, 0x100000, RZ ;  /* 0x0010000002007824 */ /* 0x000fca00078e00ff */
[----:B------:R-:W-:-:S07]  /*1a290*/  LOP3.LUT R0, R3, R0, R4, 0xfe, !PT ;  /* 0x0000000003007212 */ /* 0x000fce00078efe04 */
.L_x_20183:
[----:B------:R-:W-:Y:S05]  /*1a2a0*/  BSYNC B0 ;  /* 0x0000000000007941 */ /* 0x000fea0003800000 */
.L_x_20182:
[----:B------:R-:W-:-:S04]  /*1a2b0*/  FMUL.FTZ R0, R0, 1 ;  /* 0x3f80000000007820 */ /* 0x000fc80000410000 */
[----:B------:R0:W1:Y:S01]  /*1a2c0*/  F2F.F64.F32 R22, R0 ;  /* 0x0000000000167310 */ /* 0x0000620000201800 */
[----:B------:R-:W-:Y:S05]  /*1a2d0*/  BRA `(.L_x_20167) ;  /* 0x0000000400187947 */ /* 0x000fea0003800000 */
.L_x_20180:
        /* <DEDUP_REMOVED lines=21> */
.L_x_20189:
[----:B------:R-:W-:Y:S05]  /*1a430*/  BSYNC B1 ;  /* 0x0000000000017941 */ /* 0x000fea0003800000 */
.L_x_20188:
[----:B------:R-:W-:Y:S01]  /*1a440*/  LEA R3, R0, 0x37800000, 0x17 ;  /* 0x3780000000037811 */ /* 0x000fe200078eb8ff */
[----:B------:R-:W-:-:S05]  /*1a450*/  IMAD.SHL.U32 R0, R2, 0x200000, RZ ;  /* 0x0020000002007824 */ /* 0x000fca00078e00ff */
[----:B------:R-:W-:-:S07]  /*1a460*/  LOP3.LUT R0, R3, R0, R4, 0xfe, !PT ;  /* 0x0000000003007212 */ /* 0x000fce00078efe04 */
.L_x_20187:
[----:B------:R-:W-:Y:S05]  /*1a470*/  BSYNC B0 ;  /* 0x0000000000007941 */ /* 0x000fea0003800000 */
.L_x_20186:
[----:B------:R-:W-:-:S04]  /*1a480*/  FMUL.FTZ R0, R0, 1 ;  /* 0x3f80000000007820 */ /* 0x000fc80000410000 */
[----:B------:R0:W1:Y:S01]  /*1a490*/  F2F.F64.F32 R22, R0 ;  /* 0x0000000000167310 */ /* 0x0000620000201800 */
[----:B------:R-:W-:Y:S05]  /*1a4a0*/  BRA `(.L_x_20167) ;  /* 0x0000000000a47947 */ /* 0x000fea0003800000 */
.L_x_20179:
        /* <DEDUP_REMOVED lines=14> */
.L_x_20193:
[----:B------:R-:W-:Y:S05]  /*1a590*/  BSYNC B0 ;  /* 0x0000000000007941 */ /* 0x000fea0003800000 */
.L_x_20192:
[----:B------:R-:W-:-:S04]  /*1a5a0*/  FMUL.FTZ R0, R0, 1 ;  /* 0x3f80000000007820 */ /* 0x000fc80000410000 */
[----:B------:R0:W1:Y:S01]  /*1a5b0*/  F2F.F64.F32 R22, R0 ;  /* 0x0000000000167310 */ /* 0x0000620000201800 */
[----:B------:R-:W-:Y:S05]  /*1a5c0*/  BRA `(.L_x_20167) ;  /* 0x00000000005c7947 */ /* 0x000fea0003800000 */
.L_x_20166:
        /* <DEDUP_REMOVED lines=16> */
.L_x_20194:
[----:B------:R-:W-:Y:S01]  /*1a6d0*/  CS2R R22, SRZ ;  /* 0x0000000000167805 */ /* 0x000fe2000001ff00 */
[----:B------:R-:W-:Y:S06]  /*1a6e0*/  BRA `(.L_x_20167) ;  /* 0x0000000000147947 */ /* 0x000fec0003800000 */
.L_x_20191:
[----:B------:R-:W2:Y:S02]  /*1a6f0*/  LDG.E.64 R22, desc[UR36][R2.64] ;  /* 0x0000002402167981 */ /* 0x000ea4000c1e1b00 */
[----:B--2---:R-:W0:Y:S01]  /*1a700*/  I2F.F64.U64 R22, R22 ;  /* 0x0000001600167312 */ /* 0x004e220000301800 */
[----:B------:R-:W-:Y:S05]  /*1a710*/  BRA `(.L_x_20167) ;  /* 0x0000000000087947 */ /* 0x000fea0003800000 */
.L_x_20190:
[----:B------:R-:W2:Y:S02]  /*1a720*/  LDG.E R2, desc[UR36][R2.64] ;  /* 0x0000002402027981 */ /* 0x000ea4000c1e1900 */
[----:B--2---:R0:W1:Y:S02]  /*1a730*/  I2F.F64.U32 R22, R2 ;  /* 0x0000000200167312 */ /* 0x0040640000201800 */
.L_x_20167:
        /* <DEDUP_REMOVED lines=18> */
.L_x_20198:
[----:B------:R-:W2:Y:S02]  /*1a860*/  LDG.E.U8 R2, desc[UR36][R2.64] ;  /* 0x0000002402027981 */ /* 0x000ea4000c1e1100 */
[----:B--2---:R0:W2:Y:S01]  /*1a870*/  I2F.F64.U16 R18, R2 ;  /* 0x0000000200127312 */ /* 0x0040a20000101800 */
[----:B------:R-:W-:Y:S05]  /*1a880*/  BRA `(.L_x_20200) ;  /* 0x0000000c00707947 */ /* 0x000fea0003800000 */
.L_x_20197:
        /* <DEDUP_REMOVED lines=9> */
.L_x_20202:
[----:B------:R-:W2:Y:S02]  /*1a920*/  LDG.E R2, desc[UR36][R2.64] ;  /* 0x0000002402027981 */ /* 0x000ea4000c1e1900 */
[----:B--2---:R0:W2:Y:S01]  /*1a930*/  I2F.F64 R18, R2 ;  /* 0x0000000200127312 */ /* 0x0040a20000201c00 */
[----:B------:R-:W-:Y:S05]  /*1a940*/  BRA `(.L_x_20200) ;  /* 0x0000000c00407947 */ /* 0x000fea0003800000 */
.L_x_20201:
[----:B------:R-:W2:Y:S02]  /*1a950*/  LDG.E.U16 R2, desc[UR36][R2.64] ;  /* 0x0000002402027981 */ /* 0x000ea4000c1e1500 */
[----:B--2---:R0:W2:Y:S01]  /*1a960*/  I2F.F64.S16 R18, R2 ;  /* 0x0000000200127312 */ /* 0x0040a20000101c00 */
[----:B------:R-:W-:Y:S05]  /*1a970*/  BRA `(.L_x_20200) ;  /* 0x0000000c00347947 */ /* 0x000fea0003800000 */
.L_x_20196:
        /* <DEDUP_REMOVED lines=10> */
.L_x_20204:
[----:B------:R-:W2:Y:S02]  /*1aa20*/  LDG.E.U16 R0, desc[UR36][R2.64] ;  /* 0x0000002402007981 */ /* 0x000ea4000c1e1500 */
[----:B--2---:R-:W-:-:S05]  /*1aa30*/  HADD2.F32 R0, -RZ, R0.H0_H0 ;  /* 0x20000000ff007230 */ /* 0x004fca0000004100 */
[----:B------:R-:W-:-:S04]  /*1aa40*/  FMUL.FTZ R0, R0, 1 ;  /* 0x3f80000000007820 */ /* 0x000fc80000410000 */
[----:B------:R0:W2:Y:S01]  /*1aa50*/  F2F.F64.F32 R18, R0 ;  /* 0x0000000000127310 */ /* 0x0000a20000201800 */
[----:B------:R-:W-:Y:S05]  /*1aa60*/  BRA `(.L_x_20200) ;  /* 0x0000000800f87947 */ /* 0x000fea0003800000 */
.L_x_20203:
        /* <DEDUP_REMOVED lines=10> */
.L_x_20206:
[----:B------:R-:W2:Y:S02]  /*1ab10*/  LDG.E.U16 R2, desc[UR36][R2.64] ;  /* 0x0000002402027981 */ /* 0x000ea4000c1e1500 */
[----:B--2---:R-:W-:-:S05]  /*1ab20*/  HADD2.F32 R0, -RZ, R2.H0_H0 ;  /* 0x20000002ff007230 */ /* 0x004fca0000004100 */
[----:B------:R-:W-:-:S04]  /*1ab30*/  FMUL.FTZ R0, R0, 1 ;  /* 0x3f80000000007820 */ /* 0x000fc80000410000 */
[----:B------:R0:W2:Y:S01]  /*1ab40*/  F2F.F64.F32 R18, R0 ;  /* 0x0000000000127310 */ /* 0x0000a20000201800 */
[----:B------:R-:W-:Y:S05]  /*1ab50*/  BRA `(.L_x_20200) ;  /* 0x0000000800bc7947 */ /* 0x000fea0003800000 */
.L_x_20205:
[----:B------:R0:W5:Y:S01]  /*1ab60*/  LDG.E.64 R18, desc[UR36][R2.64] ;  /* 0x0000002402127981 */ /* 0x000162000c1e1b00 */
[----:B------:R-:W-:Y:S05]  /*1ab70*/  BRA `(.L_x_20200) ;  /* 0x0000000800b47947 */ /* 0x000fea0003800000 */
.L_x_20195:
        /* <DEDUP_REMOVED lines=13> */
.L_x_20209:
[----:B------:R0:W5:Y:S01]  /*1ac50*/  LDG.E.64 R18, desc[UR36][R2.64] ;  /* 0x0000002402127981 */ /* 0x000162000c1e1b00 */
[----:B------:R-:W-:Y:S05]  /*1ac60*/  BRA `(.L_x_20200) ;  /* 0x0000000800787947 */ /* 0x000fea0003800000 */
.L_x_20208:
        /* <DEDUP_REMOVED lines=28> */
.L_x_20211:
        /* <DEDUP_REMOVED lines=15> */
.L_x_20210:
[----:B------:R-:W2:Y:S02]  /*1af20*/  LDG.E.U16 R0, desc[UR36][R2.64] ;  /* 0x0000002402007981 */ /* 0x000ea4000c1e1500 */
[----:B--2---:R-:W-:-:S04]  /*1af30*/  IMAD.U32 R0, R0, 0x10000, RZ ;  /* 0x0001000000007824 */ /* 0x004fc800078e00ff */
[----:B------:R-:W-:-:S04]  /*1af40*/  FMUL.FTZ R0, R0, 1 ;  /* 0x3f80000000007820 */ /* 0x000fc80000410000 */
[----:B------:R0:W2:Y:S01]  /*1af50*/  F2F.F64.F32 R18, R0 ;  /* 0x0000000000127310 */ /* 0x0000a20000201800 */
[----:B------:R-:W-:Y:S05]  /*1af60*/  BRA `(.L_x_20200) ;  /* 0x0000000400b87947 */ /* 0x000fea0003800000 */
.L_x_20207:
        /* <DEDUP_REMOVED lines=11> */
.L_x_20214:
        /* <DEDUP_REMOVED lines=21> */
.L_x_20218:
[----:B------:R-:W-:Y:S05]  /*1b170*/  BSYNC B1 ;  /* 0x0000000000017941 */ /* 0x000fea0003800000 */
.L_x_20217:
[----:B------:R-:W-:Y:S01]  /*1b180*/  LEA R3, R0, 0x3b800000, 0x17 ;  /* 0x3b80000000037811 */ /* 0x000fe200078eb8ff */
[----:B------:R-:W-:-:S05]  /*1b190*/  IMAD.SHL.U32 R0, R2, 0x100000, RZ ;  /* 0x0010000002007824 */ /* 0x000fca00078e00ff */
[----:B------:R-:W-:-:S07]  /*1b1a0*/  LOP3.LUT R0, R3, R0, R4, 0xfe, !PT ;  /* 0x0000000003007212 */ /* 0x000fce00078efe04 */
.L_x_20216:
[----:B------:R-:W-:Y:S05]  /*1b1b0*/  BSYNC B0 ;  /* 0x0000000000007941 */ /* 0x000fea0003800000 */
.L_x_20215:
[----:B------:R-:W-:-:S04]  /*1b1c0*/  FMUL.FTZ R0, R0, 1 ;  /* 0x3f80000000007820 */ /* 0x000fc80000410000 */
[----:B------:R0:W2:Y:S01]  /*1b1d0*/  F2F.F64.F32 R18, R0 ;  /* 0x0000000000127310 */ /* 0x0000a20000201800 */
[----:B------:R-:W-:Y:S05]  /*1b1e0*/  BRA `(.L_x_20200) ;  /* 0x0000000400187947 */ /* 0x000fea0003800000 */
.L_x_20213:
        /* <DEDUP_REMOVED lines=21> */
.L_x_20222:
[----:B------:R-:W-:Y:S05]  /*1b340*/  BSYNC B1 ;  /* 0x0000000000017941 */ /* 0x000fea0003800000 */
.L_x_20221:
[----:B------:R-:W-:Y:S01]  /*1b350*/  LEA R3, R0, 0x37800000, 0x17 ;  /* 0x3780000000037811 */ /* 0x000fe200078eb8ff */
[----:B------:R-:W-:-:S05]  /*1b360*/  IMAD.SHL.U32 R0, R2, 0x200000, RZ ;  /* 0x0020000002007824 */ /* 0x000fca00078e00ff */
[----:B------:R-:W-:-:S07]  /*1b370*/  LOP3.LUT R0, R3, R0, R4, 0xfe, !PT ;  /* 0x0000000003007212 */ /* 0x000fce00078efe04 */
.L_x_20220:
[----:B------:R-:W-:Y:S05]  /*1b380*/  BSYNC B0 ;  /* 0x0000000000007941 */ /* 0x000fea0003800000 */
.L_x_20219:
[----:B------:R-:W-:-:S04]  /*1b390*/  FMUL.FTZ R0, R0, 1 ;  /* 0x3f80000000007820 */ /* 0x000fc80000410000 */
[----:B------:R0:W2:Y:S01]  /*1b3a0*/  F2F.F64.F32 R18, R0 ;  /* 0x0000000000127310 */ /* 0x0000a20000201800 */
[----:B------:R-:W-:Y:S05]  /*1b3b0*/  BRA `(.L_x_20200) ;  /* 0x0000000000a47947 */ /* 0x000fea0003800000 */
.L_x_20212:
        /* <DEDUP_REMOVED lines=14> */
.L_x_20226:
[----:B------:R-:W-:Y:S05]  /*1b4a0*/  BSYNC B0 ;  /* 0x0000000000007941 */ /* 0x000fea0003800000 */
.L_x_20225:
[----:B------:R-:W-:-:S04]  /*1b4b0*/  FMUL.FTZ R0, R0, 1 ;  /* 0x3f80000000007820 */ /* 0x000fc80000410000 */
[----:B------:R0:W2:Y:S01]  /*1b4c0*/  F2F.F64.F32 R18, R0 ;  /* 0x0000000000127310 */ /* 0x0000a20000201800 */
[----:B------:R-:W-:Y:S05]  /*1b4d0*/  BRA `(.L_x_20200) ;  /* 0x00000000005c7947 */ /* 0x000fea0003800000 */
.L_x_20199:
[----:B------:R-:W-:Y:S01]  /*1b4e0*/  MOV R2, 0x130 ;  /* 0x0000013000027802 */ /* 0x000fe20000000f00 */
[----:B------:R-:W-:Y:S01]  /*1b4f0*/  ULDC.64 UR4, c[0x4][0x120] ;  /* 0x0100480000047ab9 */ /* 0x000fe20000000a00 */
[----:B------:R-:W-:Y:S01]  /*1b500*/  ULDC.64 UR6, c[0x4][0x0] ;  /* 0x0100000000067ab9 */ /* 0x000fe20000000a00 */
[----:B------:R-:W-:Y:S02]  /*1b510*/  IMAD.U32 R4, RZ, RZ, UR4 ;  /* 0x00000004ff047e24 */ /* 0x000fe4000f8e00ff */
[----:B--2---:R-:W-:Y:S01]  /*1b520*/  IMAD.U32 R5, RZ, RZ, UR5 ;  /* 0x00000005ff057e24 */ /* 0x004fe2000f8e00ff */
        /* <DEDUP_REMOVED lines=11> */
.L_x_20227:
[----:B------:R-:W-:Y:S01]  /*1b5e0*/  CS2R R18, SRZ ;  /* 0x0000000000127805 */ /* 0x000fe2000001ff00 */
[----:B------:R-:W-:Y:S06]  /*1b5f0*/  BRA `(.L_x_20200) ;  /* 0x0000000000147947 */ /* 0x000fec0003800000 */
.L_x_20224:
[----:B------:R-:W2:Y:S02]  /*1b600*/  LDG.E.64 R18, desc[UR36][R2.64] ;  /* 0x0000002402127981 */ /* 0x000ea4000c1e1b00 */
[----:B--2---:R-:W0:Y:S01]  /*1b610*/  I2F.F64.U64 R18, R18 ;  /* 0x0000001200127312 */ /* 0x004e220000301800 */
[----:B------:R-:W-:Y:S05]  /*1b620*/  BRA `(.L_x_20200) ;  /* 0x0000000000087947 */ /* 0x000fea0003800000 */
.L_x_20223:
[----:B------:R-:W2:Y:S02]  /*1b630*/  LDG.E R2, desc[UR36][R2.64] ;  /* 0x0000002402027981 */ /* 0x000ea4000c1e1900 */
[----:B--2---:R0:W2:Y:S02]  /*1b640*/  I2F.F64.U32 R18, R2 ;  /* 0x0000000200127312 */ /* 0x0040a40000201800 */
.L_x_20200:
[----:B0-----:R-:W0:Y:S01]  /*1b650*/  LDC.U8 R2, c[0x0][0x6bf] ;  /* 0x0001afc0ff027b82 */ /* 0x001e220000000000 */
[----:B------:R-:W-:Y:S02]  /*1b660*/  ULDC.64 UR4, c[0x0][0x6a0] ;  /* 0x0001a80000047ab9 */ /* 0x000fe40000000a00 */
[----:B------:R-:W-:-:S05]  /*1b670*/  IADD3 R4, P0, R32, UR4, RZ ;  /* 0x0000000420047c10 */ /* 0x000fca000ff1e0ff */
[----:B--2---:R-:W-:Y:S01]  /*1b680*/  IMAD.X R5, RZ, RZ, UR5, P0 ;  /* 0x00000005ff057e24 */ /* 0x004fe200080e06ff */
        /* <DEDUP_REMOVED lines=14> */
.L_x_20231:
[----:B------:R-:W2:Y:S02]  /*1b770*/  LDG.E.U8 R2, desc[UR36][R4.64] ;  /* 0x0000002404027981 */ /* 0x000ea4000c1e1100 */
[----:B--2---:R-:W0:Y:S01]  /*1b780*/  I2F.F64.U16 R2, R2 ;  /* 0x0000000200027312 */ /* 0x004e220000101800 */
[----:B------:R-:W-:Y:S05]  /*1b790*/  BRA `(.L_x_20233) ;  /* 0x0000000c00707947 */ /* 0x000fea0003800000 */
.L_x_20230:
        /* <DEDUP_REMOVED lines=9> */
.L_x_20235:
[----:B------:R-:W2:Y:S02]  /*1b830*/  LDG.E R2, desc[UR36][R4.64] ;  /* 0x0000002404027981 */ /* 0x000ea4000c1e1900 */
[----:B--2---:R-:W0:Y:S01]  /*1b840*/  I2F.F64 R2, R2 ;  /* 0x0000000200027312 */ /* 0x004e220000201c00 */
[----:B------:R-:W-:Y:S05]  /*1b850*/  BRA `(.L_x_20233) ;  /* 0x0000000c00407947 */ /* 0x000fea0003800000 */
.L_x_20234:
[----:B------:R-:W2:Y:S02]  /*1b860*/  LDG.E.U16 R2, desc[UR36][R4.64] ;  /* 0x0000002404027981 */ /* 0x000ea4000c1e1500 */
[----:B--2---:R-:W0:Y:S01]  /*1b870*/  I2F.F64.S16 R2, R2 ;  /* 0x0000000200027312 */ /* 0x004e220000101c00 */
[----:B------:R-:W-:Y:S05]  /*1b880*/  BRA `(.L_x_20233) ;  /* 0x0000000c00347947 */ /* 0x000fea0003800000 */
.L_x_20229:
        /* <DEDUP_REMOVED lines=10> */
.L_x_20237:
[----:B------:R-:W2:Y:S02]  /*1b930*/  LDG.E.U16 R0, desc[UR36][R4.64] ;  /* 0x0000002404007981 */ /* 0x000ea4000c1e1500 */
[----:B--2---:R-:W-:-:S05]  /*1b940*/  HADD2.F32 R0, -RZ, R0.H0_H0 ;  /* 0x20000000ff007230 */ /* 0x004fca0000004100 */
[----:B------:R-:W-:-:S04]  /*1b950*/  FMUL.FTZ R0, R0, 1 ;  /* 0x3f80000000007820 */ /* 0x000fc80000410000 */
[----:B------:R0:W2:Y:S01]  /*1b960*/  F2F.F64.F32 R2, R0 ;  /* 0x0000000000027310 */ /* 0x0000a20000201800 */
[----:B------:R-:W-:Y:S05]  /*1b970*/  BRA `(.L_x_20233) ;  /* 0x0000000800f87947 */ /* 0x000fea0003800000 */
.L_x_20236:
        /* <DEDUP_REMOVED lines=10> */
.L_x_20239:
[----:B------:R-:W2:Y:S02]  /*1ba20*/  LDG.E.U16 R4, desc[UR36][R4.64] ;  /* 0x0000002404047981 */ /* 0x000ea4000c1e1500 */
[----:B--2---:R-:W-:-:S05]  /*1ba30*/  HADD2.F32 R0, -RZ, R4.H0_H0 ;  /* 0x20000004ff007230 */ /* 0x004fca0000004100 */
[----:B------:R-:W-:-:S04]  /*1ba40*/  FMUL.FTZ R0, R0, 1 ;  /* 0x3f80000000007820 */ /* 0x000fc80000410000 */
[----:B------:R0:W2:Y:S01]  /*1ba50*/  F2F.F64.F32 R2, R0 ;  /* 0x0000000000027310 */ /* 0x0000a20000201800 */
[----:B------:R-:W-:Y:S05]  /*1ba60*/  BRA `(.L_x_20233) ;  /* 0x0000000800bc7947 */ /* 0x000fea0003800000 */
.L_x_20238:
[----:B------:R0:W5:Y:S01]  /*1ba70*/  LDG.E.64 R2, desc[UR36][R4.64] ;  /* 0x0000002404027981 */ /* 0x000162000c1e1b00 */
[----:B------:R-:W-:Y:S05]  /*1ba80*/  BRA `(.L_x_20233) ;  /* 0x0000000800b47947 */ /* 0x000fea0003800000 */
.L_x_20228:
        /* <DEDUP_REMOVED lines=13> */
.L_x_20242:
[----:B------:R0:W5:Y:S01]  /*1bb60*/  LDG.E.64 R2, desc[UR36][R4.64] ;  /* 0x0000002404027981 */ /* 0x000162000c1e1b00 */
[----:B------:R-:W-:Y:S05]  /*1bb70*/  BRA `(.L_x_20233) ;  /* 0x0000000800787947 */ /* 0x000fea0003800000 */
.L_x_20241:
        /* <DEDUP_REMOVED lines=28> */
.L_x_20244:
        /* <DEDUP_REMOVED lines=15> */
.L_x_20243:
[----:B------:R-:W2:Y:S02]  /*1be30*/  LDG.E.U16 R0, desc[UR36][R4.64] ;  /* 0x0000002404007981 */ /* 0x000ea4000c1e1500 */
[----:B--2---:R-:W-:-:S04]  /*1be40*/  IMAD.U32 R0, R0, 0x10000, RZ ;  /* 0x0001000000007824 */ /* 0x004fc800078e00ff */
[----:B------:R-:W-:-:S04]  /*1be50*/  FMUL.FTZ R0, R0, 1 ;  /* 0x3f80000000007820 */ /* 0x000fc80000410000 */
[----:B------:R0:W2:Y:S01]  /*1be60*/  F2F.F64.F32 R2, R0 ;  /* 0x0000000000027310 */ /* 0x0000a20000201800 */
[----:B------:R-:W-:Y:S05]  /*1be70*/  BRA `(.L_x_20233) ;  /* 0x0000000400b87947 */ /* 0x000fea0003800000 */
.L_x_20240:
        /* <DEDUP_REMOVED lines=11> */
.L_x_20247:
        /* <DEDUP_REMOVED lines=21> */
.L_x_20251:
[----:B------:R-:W-:Y:S05]  /*1c080*/  BSYNC B1 ;  /* 0x0000000000017941 */ /* 0x000fea0003800000 */
.L_x_20250:
[----:B------:R-:W-:Y:S01]  /*1c090*/  LEA R3, R0, 0x3b800000, 0x17 ;  /* 0x3b80000000037811 */ /* 0x000fe200078eb8ff */
[----:B------:R-:W-:-:S05]  /*1c0a0*/  IMAD.SHL.U32 R0, R2, 0x100000, RZ ;  /* 0x0010000002007824 */ /* 0x000fca00078e00ff */
[----:B------:R-:W-:-:S07]  /*1c0b0*/  LOP3.LUT R0, R3, R0, R4, 0xfe, !PT ;  /* 0x0000000003007212 */ /* 0x000fce00078efe04 */
.L_x_20249:
[----:B------:R-:W-:Y:S05]  /*1c0c0*/  BSYNC B0 ;  /* 0x0000000000007941 */ /* 0x000fea0003800000 */
.L_x_20248:
[----:B------:R-:W-:-:S04]  /*1c0d0*/  FMUL.FTZ R0, R0, 1 ;  /* 0x3f80000000007820 */ /* 0x000fc80000410000 */
[----:B------:R0:W2:Y:S01]  /*1c0e0*/  F2F.F64.F32 R2, R0 ;  /* 0x0000000000027310 */ /* 0x0000a20000201800 */
[----:B------:R-:W-:Y:S05]  /*1c0f0*/  BRA `(.L_x_20233) ;  /* 0x0000000400187947 */ /* 0x000fea0003800000 */
.L_x_20246:
        /* <DEDUP_REMOVED lines=21> */
.L_x_20255:
[----:B------:R-:W-:Y:S05]  /*1c250*/  BSYNC B1 ;  /* 0x0000000000017941 */ /* 0x000fea0003800000 */
.L_x_20254:
[----:B------:R-:W-:Y:S01]  /*1c260*/  LEA R3, R0, 0x37800000, 0x17 ;  /* 0x3780000000037811 */ /* 0x000fe200078eb8ff */
[----:B------:R-:W-:-:S05]  /*1c270*/  IMAD.SHL.U32 R0, R2, 0x200000, RZ ;  /* 0x0020000002007824 */ /* 0x000fca00078e00ff */
[----:B------:R-:W-:-:S07]  /*1c280*/  LOP3.LUT R0, R3, R0, R4, 0xfe, !PT ;  /* 0x0000000003007212 */ /* 0x000fce00078efe04 */
.L_x_20253:
[----:B------:R-:W-:Y:S05]  /*1c290*/  BSYNC B0 ;  /* 0x0000000000007941 */ /* 0x000fea0003800000 */
.L_x_20252:
[----:B------:R-:W-:-:S04]  /*1c2a0*/  FMUL.FTZ R0, R0, 1 ;  /* 0x3f80000000007820 */ /* 0x000fc80000410000 */
[----:B------:R0:W2:Y:S01]  /*1c2b0*/  F2F.F64.F32 R2, R0 ;  /* 0x0000000000027310 */ /* 0x0000a20000201800 */
[----:B------:R-:W-:Y:S05]  /*1c2c0*/  BRA `(.L_x_20233) ;  /* 0x0000000000a47947 */ /* 0x000fea0003800000 */
.L_x_20245:
        /* <DEDUP_REMOVED lines=14> */
.L_x_20259:
[----:B------:R-:W-:Y:S05]  /*1c3b0*/  BSYNC B0 ;  /* 0x0000000000007941 */ /* 0x000fea0003800000 */
.L_x_20258:
[----:B------:R-:W-:-:S04]  /*1c3c0*/  FMUL.FTZ R0, R0, 1 ;  /* 0x3f80000000007820 */ /* 0x000fc80000410000 */
[----:B------:R0:W2:Y:S01]  /*1c3d0*/  F2F.F64.F32 R2, R0 ;  /* 0x0000000000027310 */ /* 0x0000a20000201800 */
[----:B------:R-:W-:Y:S05]  /*1c3e0*/  BRA `(.L_x_20233) ;  /* 0x00000000005c7947 */ /* 0x000fea0003800000 */
.L_x_20232:
        /* <DEDUP_REMOVED lines=16> */
.L_x_20260:
[----:B------:R-:W-:Y:S01]  /*1c4f0*/  CS2R R2, SRZ ;  /* 0x0000000000027805 */ /* 0x000fe2000001ff00 */
[----:B------:R-:W-:Y:S06]  /*1c500*/  BRA `(.L_x_20233) ;  /* 0x0000000000147947 */ /* 0x000fec0003800000 */
.L_x_20257:
[----:B------:R-:W2:Y:S02]  /*1c510*/  LDG.E.64 R2, desc[UR36][R4.64] ;  /* 0x0000002404027981 */ /* 0x000ea4000c1e1b00 */
[----:B--2---:R-:W0:Y:S01]  /*1c520*/  I2F.F64.U64 R2, R2 ;  /* 0x0000000200027312 */ /* 0x004e220000301800 */
[----:B------:R-:W-:Y:S05]  /*1c530*/  BRA `(.L_x_20233) ;  /* 0x0000000000087947 */ /* 0x000fea0003800000 */
.L_x_20256:
[----:B------:R-:W2:Y:S02]  /*1c540*/  LDG.E R2, desc[UR36][R4.64] ;  /* 0x0000002404027981 */ /* 0x000ea4000c1e1900 */
[----:B--2---:R-:W0:Y:S02]  /*1c550*/  I2F.F64.U32 R2, R2 ;  /* 0x0000000200027312 */ /* 0x004e240000201800 */
.L_x_20233:
[----:B------:R-:W2:Y:S01]  /*1c560*/  LDC.U8 R6, c[0x0][0x6b8] ;  /* 0x0001ae00ff067b82 */ /* 0x000ea20000000000 */
[----:B01---5:R-:W-:Y:S01]  /*1c570*/  DMUL R4, R22, R22 ;  /* 0x0000001616047228 */ /* 0x023fe20000000000 */
[----:B------:R-:W-:Y:S01]  /*1c580*/  ULDC.64 UR4, c[0x0][0x6a8] ;  /* 0x0001aa0000047ab9 */ /* 0x000fe20000000a00 */
[----:B---3--:R-:W-:Y:S02]  /*1c590*/  DADD R24, -R24, R28 ;  /* 0x0000000018187229 */ /* 0x008fe4000000011c */
[----:B--2-4-:R-:W-:Y:S02]  /*1c5a0*/  DFMA R2, -R2, UR4, R30 ;  /* 0x0000000402027c2b */ /* 0x014fe4000800011e */
[----:B------:R-:W-:Y:S02]  /*1c5b0*/  DMUL R22, R22, R26 ;  /* 0x0000001a16167228 */ /* 0x000fe40000000000 */
[----:B------:R-:W-:-:S08]  /*1c5c0*/  DMUL R4, R4, R18 ;  /* 0x0000001204047228 */ /* 0x000fd00000000000 */
        /* <DEDUP_REMOVED lines=17> */
.L_x_20264:
[----:B------:R-:W0:Y:S02]  /*1c6e0*/  F2I.S64.F64.TRUNC R4, R4 ;  /* 0x0000000400047311 */ /* 0x000e24000030d900 */
[----:B0-----:R-:W-:-:S05]  /*1c6f0*/  IMAD.MOV.U32 R3, RZ, RZ, R4 ;  /* 0x000000ffff037224 */ /* 0x001fca00078e0004 */
[----:B------:R0:W-:Y:S01]  /*1c700*/  STG.E.U8 desc[UR36][R16.64], R3 ;  /* 0x0000000310007986 */ /* 0x0001e2000c101124 */
[----:B------:R-:W-:Y:S05]  /*1c710*/  BRA `(.L_x_20266) ;  /* 0x0000000c00f87947 */ /* 0x000fea0003800000 */
.L_x_20263:
        /* <DEDUP_REMOVED lines=9> */
.L_x_20268:
[----:B------:R-:W0:Y:S02]  /*1c7b0*/  F2I.F64.TRUNC R5, R4 ;  /* 0x0000000400057311 */ /* 0x000e24000030d100 */
[----:B0-----:R0:W-:Y:S01]  /*1c7c0*/  STG.E desc[UR36][R16.64], R5 ;  /* 0x0000000510007986 */ /* 0x0011e2000c101924 */
[----:B------:R-:W-:Y:S05]  /*1c7d0*/  BRA `(.L_x_20266) ;  /* 0x0000000c00c87947 */ /* 0x000fea0003800000 */
.L_x_20267:
[----:B------:R-:W0:Y:S02]  /*1c7e0*/  F2I.F64.TRUNC R5, R4 ;  /* 0x0000000400057311 */ /* 0x000e24000030d100 */
[----:B0-----:R0:W-:Y:S01]  /*1c7f0*/  STG.E.U16 desc[UR36][R16.64], R5 ;  /* 0x0000000510007986 */ /* 0x0011e2000c101524 */
[----:B------:R-:W-:Y:S05]  /*1c800*/  BRA `(.L_x_20266) ;  /* 0x0000000c00bc7947 */ /* 0x000fea0003800000 */
.L_x_20262:
        /* <DEDUP_REMOVED lines=13> */
.L_x_20270:
        /* <DEDUP_REMOVED lines=8> */
.L_x_20269:
        /* <DEDUP_REMOVED lines=14> */
.L_x_20272:
        /* <DEDUP_REMOVED lines=9> */
.L_x_20271:
[----:B------:R0:W-:Y:S01]  /*1cad0*/  STG.E.64 desc[UR36][R16.64], R4 ;  /* 0x0000000410007986 */ /* 0x0001e2000c101b24 */
[----:B------:R-:W-:Y:S05]  /*1cae0*/  BRA `(.L_x_20266) ;  /* 0x0000000c00047947 */ /* 0x000fea0003800000 */
.L_x_20261:
        /* <DEDUP_REMOVED lines=12> */
.L_x_20275:
[----:B------:R-:W-:-:S05]  /*1cbb0*/  CS2R R6, SRZ ;  /* 0x0000000000067805 */ /* 0x000fca000001ff00 */
[----:B------:R0:W-:Y:S01]  /*1cbc0*/  STG.E.128 desc[UR36][R16.64], R4 ;  /* 0x0000000410007986 */ /* 0x0001e2000c101d24 */
[----:B------:R-:W-:Y:S05]  /*1cbd0*/  BRA `(.L_x_20266) ;  /* 0x0000000800c87947 */ /* 0x000fea0003800000 */
.L_x_20274:
        /* <DEDUP_REMOVED lines=25> */
.L_x_20279:
[----:B------:R-:W-:Y:S05]  /*1cd70*/  BSYNC B0 ;  /* 0x0000000000007941 */ /* 0x000fea0003800000 */
.L_x_20278:
[----:B------:R-:W-:-:S05]  /*1cd80*/  LOP3.LUT R3, R0, R3, RZ, 0xfc, !PT ;  /* 0x0000000300037212 */ /* 0x000fca00078efcff */
[----:B------:R0:W-:Y:S01]  /*1cd90*/  STG.E.U8 desc[UR36][R16.64], R3 ;  /* 0x0000000310007986 */ /* 0x0001e2000c101124 */
[----:B------:R-:W-:Y:S05]  /*1cda0*/  BRA `(.L_x_20266) ;  /* 0x0000000800547947 */ /* 0x000fea0003800000 */
.L_x_20277:
        /* <DEDUP_REMOVED lines=17> */
.L_x_20281:
[----:B------:R-:W-:Y:S01]  /*1cec0*/  IMAD.MOV.U32 R0, RZ, RZ, 0x7f ;  /* 0x0000007fff007424 */ /* 0x000fe200078e00ff */
[----:B------:R-:W-:-:S04]  /*1ced0*/  ISETP.GT.U32.AND P0, PT, R2, 0x7f800000, PT ;  /* 0x7f8000000200780c */ /* 0x000fc80003f04070 */
[----:B------:R-:W-:-:S09]  /*1cee0*/  SEL R0, R0, 0x7c, P0 ;  /* 0x0000007c00007807 */ /* 0x000fd20000000000 */
.L_x_20282:
[----:B------:R-:W-:Y:S05]  /*1cef0*/  BSYNC B0 ;  /* 0x0000000000007941 */ /* 0x000fea0003800000 */
.L_x_20280:
[----:B------:R-:W-:-:S04]  /*1cf00*/  LOP3.LUT R2, R3, 0x80000000, RZ, 0xc0, !PT ;  /* 0x8000000003027812 */ /* 0x000fc800078ec0ff */
[----:B------:R-:W-:-:S04]  /*1cf10*/  SHF.R.U32.HI R3, RZ, 0x18, R2 ;  /* 0x00000018ff037819 */ /* 0x000fc80000011602 */
[----:B------:R-:W-:-:S05]  /*1cf20*/  LOP3.LUT R3, R0, R3, RZ, 0xfc, !PT ;  /* 0x0000000300037212 */ /* 0x000fca00078efcff */
[----:B------:R0:W-:Y:S01]  /*1cf30*/  STG.E.U8 desc[UR36][R16.64], R3 ;  /* 0x0000000310007986 */ /* 0x0001e2000c101124 */
[----:B------:R-:W-:Y:S05]  /*1cf40*/  BRA `(.L_x_20266) ;  /* 0x0000000400ec7947 */ /* 0x000fea0003800000 */
.L_x_20276:
        /* <DEDUP_REMOVED lines=8> */
.L_x_20273:
        /* <DEDUP_REMOVED lines=11> */
.L_x_20285:
        /* <DEDUP_REMOVED lines=21> */
.L_x_20288:
[----:B------:R-:W-:-:S04]  /*1d1d0*/  LOP3.LUT R2, R3, 0x80000000, RZ, 0xc0, !PT ;  /* 0x8000000003027812 */ /* 0x000fc800078ec0ff */
[----:B------:R-:W-:-:S04]  /*1d1e0*/  SHF.R.U32.HI R3, RZ, 0x18, R2 ;  /* 0x00000018ff037819 */ /* 0x000fc80000011602 */
[----:B------:R-:W-:-:S04]  /*1d1f0*/  LOP3.LUT R0, R0, R3, RZ, 0xfc, !PT ;  /* 0x0000000300007212 */ /* 0x000fc800078efcff */
[----:B------:R-:W-:-:S07]  /*1d200*/  PRMT R8, R0, 0x7610, R8 ;  /* 0x0000761000087816 */ /* 0x000fce0000000008 */
.L_x_20287:
[----:B------:R-:W-:Y:S05]  /*1d210*/  BSYNC B0 ;  /* 0x0000000000007941 */ /* 0x000fea0003800000 */
.L_x_20286:
[----:B------:R0:W-:Y:S01]  /*1d220*/  STG.E.U8 desc[UR36][R16.64], R8 ;  /* 0x0000000810007986 */ /* 0x0001e2000c101124 */
[----:B------:R-:W-:Y:S05]  /*1d230*/  BRA `(.L_x_20266) ;  /* 0x0000000400307947 */ /* 0x000fea0003800000 */
.L_x_20284:
        /* <DEDUP_REMOVED lines=21> */
.L_x_20291:
[----:B------:R-:W-:-:S04]  /*1d390*/  LOP3.LUT R2, R3, 0x80000000, RZ, 0xc0, !PT ;  /* 0x8000000003027812 */ /* 0x000fc800078ec0ff */
[----:B------:R-:W-:-:S04]  /*1d3a0*/  SHF.R.U32.HI R3, RZ, 0x18, R2 ;  /* 0x00000018ff037819 */ /* 0x000fc80000011602 */
[----:B------:R-:W-:-:S04]  /*1d3b0*/  LOP3.LUT R0, R0, R3, RZ, 0xfc, !PT ;  /* 0x0000000300007212 */ /* 0x000fc800078efcff */
[----:B------:R-:W-:-:S07]  /*1d3c0*/  PRMT R8, R0, 0x7610, R8 ;  /* 0x0000761000087816 */ /* 0x000fce0000000008 */
.L_x_20290:
[----:B------:R-:W-:Y:S05]  /*1d3d0*/  BSYNC B0 ;  /* 0x0000000000007941 */ /* 0x000fea0003800000 */
.L_x_20289:
[----:B------:R0:W-:Y:S01]  /*1d3e0*/  STG.E.U8 desc[UR36][R16.64], R8 ;  /* 0x0000000810007986 */ /* 0x0001e2000c101124 */
[----:B------:R-:W-:Y:S05]  /*1d3f0*/  BRA `(.L_x_20266) ;  /* 0x0000000000c07947 */ /* 0x000fea0003800000 */
.L_x_20283:
        /* <DEDUP_REMOVED lines=26> */
.L_x_20265:
        /* <DEDUP_REMOVED lines=16> */
.L_x_20294:
[----:B------:R-:W-:Y:S05]  /*1d6a0*/  BRA `(.L_x_20266) ;  /* 0x0000000000147947 */ /* 0x000fea0003800000 */
.L_x_20293:
[----:B------:R-:W0:Y:S02]  /*1d6b0*/  F2I.U64.F64.TRUNC R4, R4 ;  /* 0x0000000400047311 */ /* 0x000e24000030d800 */
[----:B0-----:R0:W-:Y:S01]  /*1d6c0*/  STG.E.64 desc[UR36][R16.64], R4 ;  /* 0x0000000410007986 */ /* 0x0011e2000c101b24 */
[----:B------:R-:W-:Y:S05]  /*1d6d0*/  BRA `(.L_x_20266) ;  /* 0x0000000000087947 */ /* 0x000fea0003800000 */
.L_x_20292:
[----:B------:R-:W0:Y:S02]  /*1d6e0*/  F2I.U32.F64.TRUNC R5, R4 ;  /* 0x0000000400057311 */ /* 0x000e24000030d000 */
[----:B0-----:R0:W-:Y:S02]  /*1d6f0*/  STG.E desc[UR36][R16.64], R5 ;  /* 0x0000000510007986 */ /* 0x0011e4000c101924 */
.L_x_20266:
[----:B------:R-:W-:-:S07]  /*1d700*/  VIADD R33, R33, 0x80 ;  /* 0x0000008021217836 */ /* 0x000fce0000000000 */
.L_x_20028:
[----:B------:R-:W-:Y:S05]  /*1d710*/  BSYNC B6 ;  /* 0x0000000000067941 */ /* 0x000fea0003800000 */
.L_x_20027:
[----:B------:R-:W-:Y:S02]  /*1d720*/  ULDC UR4, c[0x0][0x210] ;  /* 0x0000840000047ab9 */ /* 0x000fe40000000800 */
[----:B------:R-:W-:-:S13]  /*1d730*/  ISETP.GE.AND P0, PT, R33, UR4, PT ;  /* 0x0000000421007c0c */ /* 0x000fda000bf06270 */
[----:B------:R-:W-:Y:S05]  /*1d740*/  @P0 EXIT ;  /* 0x000000000000094d */ /* 0x000fea0003800000 */
[----:B0-----:R-:W0:Y:S01]  /*1d750*/  LDC R6, c[0x0][0x218] ;  /* 0x00008600ff067b82 */ /* 0x001e220000000800 */
[----:B------:R-:W-:Y:S01]  /*1d760*/  IMAD.MOV.U32 R32, RZ, RZ, RZ ;  /* 0x000000ffff207224 */ /* 0x000fe200078e00ff */
[----:B------:R-:W-:Y:S02]  /*1d770*/  CS2R R18, SRZ ;  /* 0x0000000000127805 */ /* 0x000fe4000001ff00 */
[----:B------:R-:W-:Y:S01]  /*1d780*/  CS2R R22, SRZ ;  /* 0x0000000000167805 */ /* 0x000fe2000001ff00 */
[----:B------:R-:W-:Y:S02]  /*1d790*/  IMAD.MOV.U32 R24, RZ, RZ, RZ ;  /* 0x000000ffff187224 */ /* 0x000fe400078e00ff */
[----:B----4-:R-:W-:Y:S02]  /*1d7a0*/  IMAD.MOV.U32 R0, RZ, RZ, RZ ;  /* 0x000000ffff007224 */ /* 0x010fe400078e00ff */
        /* <DEDUP_REMOVED lines=526> */
.L_x_20295:
        /* <DEDUP_REMOVED lines=21> */
.L_x_20299:
[----:B------:R-:W2:Y:S02]  /*1f9e0*/  LDG.E.U8 R2, desc[UR36][R2.64] ;  /* 0x0000002402027981 */ /* 0x000ea4000c1e1100 */
[----:B--2---:R2:W3:Y:S01]  /*1f9f0*/  I2F.F64.U16 R30, R2 ;  /* 0x00000002001e7312 */ /* 0x0044e20000101800 */
[----:B------:R-:W-:Y:S05]  /*1fa00*/  BRA `(.L_x_20301) ;  /* 0x0000000c00707947 */ /* 0x000fea0003800000 */
.L_x_20298:
        /* <DEDUP_REMOVED lines=9> */
.L_x_20303:
[----:B------:R-:W2:Y:S02]  /*1faa0*/  LDG.E R2, desc[UR36][R2.64] ;  /* 0x0000002402027981 */ /* 0x000ea4000c1e1900 */
[----:B--2---:R0:W1:Y:S01]  /*1fab0*/  I2F.F64 R30, R2 ;  /* 0x00000002001e7312 */ /* 0x0040620000201c00 */
[----:B------:R-:W-:Y:S05]  /*1fac0*/  BRA `(.L_x_20301) ;  /* 0x0000000c00407947 */ /* 0x000fea0003800000 */
.L_x_20302:
[----:B------:R-:W2:Y:S02]  /*1fad0*/  LDG.E.U16 R2, desc[UR36][R2.64] ;  /* 0x0000002402027981 */ /* 0x000ea4000c1e1500 */
[----:B--2---:R0:W1:Y:S01]  /*1fae0*/  I2F.F64.S16 R30, R2 ;  /* 0x00000002001e7312 */ /* 0x0040620000101c00 */
[----:B------:R-:W-:Y:S05]  /*1faf0*/  BRA `(.L_x_20301) ;  /* 0x0000000c00347947 */ /* 0x000fea0003800000 */
.L_x_20297:
        /* <DEDUP_REMOVED lines=10> */
.L_x_20305:
[----:B------:R-:W2:Y:S02]  /*1fba0*/  LDG.E.U16 R0, desc[UR36][R2.64] ;  /* 0x0000002402007981 */ /* 0x000ea4000c1e1500 */
[----:B--2---:R-:W-:-:S05]  /*1fbb0*/  HADD2.F32 R0, -RZ, R0.H0_H0 ;  /* 0x20000000ff007230 */ /* 0x004fca0000004100 */
[----:B------:R-:W-:-:S04]  /*1fbc0*/  FMUL.FTZ R0, R0, 1 ;  /* 0x3f80000000007820 */ /* 0x000fc80000410000 */
[----:B------:R0:W1:Y:S01]  /*1fbd0*/  F2F.F64.F32 R30, R0 ;  /* 0x00000000001e7310 */ /* 0x0000620000201800 */
[----:B------:R-:W-:Y:S05]  /*1fbe0*/  BRA `(.L_x_20301) ;  /* 0x0000000800f87947 */ /* 0x000fea0003800000 */
.L_x_20304:
        /* <DEDUP_REMOVED lines=10> */
.L_x_20307:
[----:B------:R-:W2:Y:S02]  /*1fc90*/  LDG.E.U16 R2, desc[UR36][R2.64] ;  /* 0x0000002402027981 */ /* 0x000ea4000c1e1500 */
[----:B--2---:R-:W-:-:S05]  /*1fca0*/  HADD2.F32 R0, -RZ, R2.H0_H0 ;  /* 0x20000002ff007230 */ /* 0x004fca0000004100 */
[----:B------:R-:W-:-:S04]  /*1fcb0*/  FMUL.FTZ R0, R0, 1 ;  /* 0x3f80000000007820 */ /* 0x000fc80000410000 */
[----:B------:R0:W1:Y:S01]  /*1fcc0*/  F2F.F64.F32 R30, R0 ;  /* 0x00000000001e7310 */ /* 0x0000620000201800 */
[----:B------:R-:W-:Y:S05]  /*1fcd0*/  BRA `(.L_x_20301) ;  /* 0x0000000800bc7947 */ /* 0x000fea0003800000 */
.L_x_20306:
[----:B------:R0:W5:Y:S01]  /*1fce0*/  LDG.E.64 R30, desc[UR36][R2.64] ;  /* 0x00000024021e7981 */ /* 0x000162000c1e1b00 */
[----:B------:R-:W-:Y:S05]  /*1fcf0*/  BRA `(.L_x_20301) ;  /* 0x0000000800b47947 */ /* 0x000fea0003800000 */
.L_x_20296:
        /* <DEDUP_REMOVED lines=13> */
.L_x_20310:
[----:B------:R0:W5:Y:S01]  /*1fdd0*/  LDG.E.64 R30, desc[UR36][R2.64] ;  /* 0x00000024021e7981 */ /* 0x000162000c1e1b00 */
[----:B------:R-:W-:Y:S05]  /*1fde0*/  BRA `(.L_x_20301) ;  /* 0x0000000800787947 */ /* 0x000fea0003800000 */
.L_x_20309:
        /* <DEDUP_REMOVED lines=28> */
.L_x_20312:
        /* <DEDUP_REMOVED lines=15> */
.L_x_20311:
[----:B------:R-:W2:Y:S02]  /*200a0*/  LDG.E.U16 R0, desc[UR36][R2.64] ;  /* 0x0000002402007981 */ /* 0x000ea4000c1e1500 */
[----:B--2---:R-:W-:-:S04]  /*200b0*/  IMAD.U32 R0, R0, 0x10000, RZ ;  /* 0x0001000000007824 */ /* 0x004fc800078e00ff */
[----:B------:R-:W-:-:S04]  /*200c0*/  FMUL.FTZ R0, R0, 1 ;  /* 0x3f80000000007820 */ /* 0x000fc80000410000 */
[----:B------:R0:W1:Y:S01]  /*200d0*/  F2F.F64.F32 R30, R0 ;  /* 0x00000000001e7310 */ /* 0x0000620000201800 */
[----:B------:R-:W-:Y:S05]  /*200e0*/  BRA `(.L_x_20301) ;  /* 0x0000000400b87947 */ /* 0x000fea0003800000 */
.L_x_20308:
        /* <DEDUP_REMOVED lines=11> */
.L_x_20315:
        /* <DEDUP_REMOVED lines=21> */
.L_x_20319:
[----:B------:R-:W-:Y:S05]  /*202f0*/  BSYNC B1 ;  /* 0x0000000000017941 */ /* 0x000fea0003800000 */
.L_x_20318:
[----:B------:R-:W-:Y:S01]  /*20300*/  LEA R3, R0, 0x3b800000, 0x17 ;  /* 0x3b80000000037811 */ /* 0x000fe200078eb8ff */
[----:B------:R-:W-:-:S05]  /*20310*/  IMAD.SHL.U32 R0, R2, 0x100000, RZ ;  /* 0x0010000002007824 */ /* 0x000fca00078e00ff */
[----:B------:R-:W-:-:S07]  /*20320*/  LOP3.LUT R0, R3, R0, R4, 0xfe, !PT ;  /* 0x0000000003007212 */ /* 0x000fce00078efe04 */
.L_x_20317:
[----:B------:R-:W-:Y:S05]  /*20330*/  BSYNC B0 ;  /* 0x0000000000007941 */ /* 0x000fea0003800000 */
.L_x_20316:
[----:B------:R-:W-:-:S04]  /*20340*/  FMUL.FTZ R0, R0, 1 ;  /* 0x3f80000000007820 */ /* 0x000fc80000410000 */
[----:B------:R0:W1:Y:S01]  /*20350*/  F2F.F64.F32 R30, R0 ;  /* 0x00000000001e7310 */ /* 0x0000620000201800 */
[----:B------:R-:W-:Y:S05]  /*20360*/  BRA `(.L_x_20301) ;  /* 0x0000000400187947 */ /* 0x000fea0003800000 */
.L_x_20314:
        /* <DEDUP_REMOVED lines=21> */
.L_x_20323:
[----:B------:R-:W-:Y:S05]  /*204c0*/  BSYNC B1 ;  /* 0x0000000000017941 */ /* 0x000fea0003800000 */
.L_x_20322:
[----:B------:R-:W-:Y:S01]  /*204d0*/  LEA R3, R0, 0x37800000, 0x17 ;  /* 0x3780000000037811 */ /* 0x000fe200078eb8ff */
[----:B------:R-:W-:-:S05]  /*204e0*/  IMAD.SHL.U32 R0, R2, 0x200000, RZ ;  /* 0x0020000002007824 */ /* 0x000fca00078e00ff */
[----:B------:R-:W-:-:S07]  /*204f0*/  LOP3.LUT R0, R3, R0, R4, 0xfe, !PT ;  /* 0x0000000003007212 */ /* 0x000fce00078efe04 */
.L_x_20321:
[----:B------:R-:W-:Y:S05]  /*20500*/  BSYNC B0 ;  /* 0x0000000000007941 */ /* 0x000fea0003800000 */
.L_x_20320:
[----:B------:R-:W-:-:S04]  /*20510*/  FMUL.FTZ R0, R0, 1 ;  /* 0x3f80000000007820 */ /* 0x000fc80000410000 */
[----:B------:R0:W1:Y:S01]  /*20520*/  F2F.F64.F32 R30, R0 ;  /* 0x00000000001e7310 */ /* 0x0000620000201800 */
[----:B------:R-:W-:Y:S05]  /*20530*/  BRA `(.L_x_20301) ;  /* 0x0000000000a47947 */ /* 0x000fea0003800000 */
.L_x_20313:
        /* <DEDUP_REMOVED lines=14> */
.L_x_20327:
[----:B------:R-:W-:Y:S05]  /*20620*/  BSYNC B0 ;  /* 0x0000000000007941 */ /* 0x000fea0003800000 */
.L_x_20326:
[----:B------:R-:W-:-:S04]  /*20630*/  FMUL.FTZ R0, R0, 1 ;  /* 0x3f80000000007820 */ /* 0x000fc80000410000 */
[----:B------:R0:W1:Y:S01]  /*20640*/  F2F.F64.F32 R30, R0 ;  /* 0x00000000001e7310 */ /* 0x0000620000201800 */
[----:B------:R-:W-:Y:S05]  /*20650*/  BRA `(.L_x_20301) ;  /* 0x00000000005c7947 */ /* 0x000fea0003800000 */
.L_x_20300:
        /* <DEDUP_REMOVED lines=16> */
.L_x_20328:
[----:B------:R-:W-:Y:S01]  /*20760*/  CS2R R30, SRZ ;  /* 0x00000000001e7805 */ /* 0x000fe2000001ff00 */
[----:B------:R-:W-:Y:S06]  /*20770*/  BRA `(.L_x_20301) ;  /* 0x0000000000147947 */ /* 0x000fec0003800000 */
.L_x_20325:
[----:B------:R-:W2:Y:S02]  /*20780*/  LDG.E.64 R30, desc[UR36][R2.64] ;  /* 0x00000024021e7981 */ /* 0x000ea4000c1e1b00 */
[----:B--2---:R-:W0:Y:S01]  /*20790*/  I2F.F64.U64 R30, R30 ;  /* 0x0000001e001e7312 */ /* 0x004e220000301800 */
[----:B------:R-:W-:Y:S05]  /*207a0*/  BRA `(.L_x_20301) ;  /* 0x0000000000087947 */ /* 0x000fea0003800000 */
.L_x_20324:
[----:B------:R-:W2:Y:S02]  /*207b0*/  LDG.E R2, desc[UR36][R2.64] ;  /* 0x0000002402027981 */ /* 0x000ea4000c1e1900 */
[----:B--2---:R0:W1:Y:S02]  /*207c0*/  I2F.F64.U32 R30, R2 ;  /* 0x00000002001e7312 */ /* 0x0040640000201800 */
.L_x_20301:
        /* <DEDUP_REMOVED lines=18> */
.L_x_20332:
[----:B------:R-:W2:Y:S02]  /*208f0*/  LDG.E.U8 R24, desc[UR36][R24.64] ;  /* 0x0000002418187981 */ /* 0x000ea4000c1e1100 */
[----:B--2---:R0:W2:Y:S01]  /*20900*/  I2F.F64.U16 R28, R24 ;  /* 0x00000018001c7312 */ /* 0x0040a20000101800 */
[----:B------:R-:W-:Y:S05]  /*20910*/  BRA `(.L_x_20334) ;  /* 0x0000000c00707947 */ /* 0x000fea0003800000 */
.L_x_20331:
        /* <DEDUP_REMOVED lines=9> */
.L_x_20336:
[----:B------:R-:W2:Y:S02]  /*209b0*/  LDG.E R24, desc[UR36][R24.64] ;  /* 0x0000002418187981 */ /* 0x000ea4000c1e1900 */
[----:B--2---:R0:W2:Y:S01]  /*209c0*/  I2F.F64 R28, R24 ;  /* 0x00000018001c7312 */ /* 0x0040a20000201c00 */
[----:B------:R-:W-:Y:S05]  /*209d0*/  BRA `(.L_x_20334) ;  /* 0x0000000c00407947 */ /* 0x000fea0003800000 */
.L_x_20335:
[----:B------:R-:W2:Y:S02]  /*209e0*/  LDG.E.U16 R24, desc[UR36][R24.64] ;  /* 0x0000002418187981 */ /* 0x000ea4000c1e1500 */
[----:B--2---:R0:W2:Y:S01]  /*209f0*/  I2F.F64.S16 R28, R24 ;  /* 0x00000018001c7312 */ /* 0x0040a20000101c00 */
[----:B------:R-:W-:Y:S05]  /*20a00*/  BRA `(.L_x_20334) ;  /* 0x0000000c00347947 */ /* 0x000fea0003800000 */
.L_x_20330:
        /* <DEDUP_REMOVED lines=10> */
.L_x_20338:
[----:B------:R-:W2:Y:S02]  /*20ab0*/  LDG.E.U16 R0, desc[UR36][R24.64] ;  /* 0x0000002418007981 */ /* 0x000ea4000c1e1500 */
[----:B--2---:R-:W-:-:S05]  /*20ac0*/  HADD2.F32 R0, -RZ, R0.H0_H0 ;  /* 0x20000000ff007230 */ /* 0x004fca0000004100 */
[----:B------:R-:W-:-:S04]  /*20ad0*/  FMUL.FTZ R0, R0, 1 ;  /* 0x3f80000000007820 */ /* 0x000fc80000410000 */
[----:B------:R0:W2:Y:S01]  /*20ae0*/  F2F.F64.F32 R28, R0 ;  /* 0x00000000001c7310 */ /* 0x0000a20000201800 */
[----:B------:R-:W-:Y:S05]  /*20af0*/  BRA `(.L_x_20334) ;  /* 0x0000000800f87947 */ /* 0x000fea0003800000 */
.L_x_20337:
        /* <DEDUP_REMOVED lines=10> */
.L_x_20340:
[----:B------:R-:W2:Y:S02]  /*20ba0*/  LDG.E.U16 R24, desc[UR36][R24.64] ;  /* 0x0000002418187981 */ /* 0x000ea4000c1e1500 */
[----:B--2---:R-:W-:-:S05]  /*20bb0*/  HADD2.F32 R0, -RZ, R24.H0_H0 ;  /* 0x20000018ff007230 */ /* 0x004fca0000004100 */
[----:B------:R-:W-:-:S04]  /*20bc0*/  FMUL.FTZ R0, R0, 1 ;  /* 0x3f80000000007820 */ /* 0x000fc80000410000 */
[----:B------:R0:W2:Y:S01]  /*20bd0*/  F2F.F64.F32 R28, R0 ;  /* 0x00000000001c7310 */ /* 0x0000a20000201800 */
[----:B------:R-:W-:Y:S05]  /*20be0*/  BRA `(.L_x_20334) ;  /* 0x0000000800bc7947 */ /* 0x000fea0003800000 */
.L_x_20339:
[----:B------:R0:W5:Y:S01]  /*20bf0*/  LDG.E.64 R28, desc[UR36][R24.64] ;  /* 0x00000024181c7981 */ /* 0x000162000c1e1b00 */
[----:B------:R-:W-:Y:S05]  /*20c00*/  BRA `(.L_x_20334) ;  /* 0x0000000800b47947 */ /* 0x000fea0003800000 */
.L_x_20329:
        /* <DEDUP_REMOVED lines=13> */
.L_x_20343:
[----:B------:R0:W5:Y:S01]  /*20ce0*/  LDG.E.64 R28, desc[UR36][R24.64] ;  /* 0x00000024181c7981 */ /* 0x000162000c1e1b00 */
[----:B------:R-:W-:Y:S05]  /*20cf0*/  BRA `(.L_x_20334) ;  /* 0x0000000800787947 */ /* 0x000fea0003800000 */
.L_x_20342:
        /* <DEDUP_REMOVED lines=28> */
.L_x_20345:
        /* <DEDUP_REMOVED lines=15> */
.L_x_20344:
[----:B------:R-:W2:Y:S02]  /*20fb0*/  LDG.E.U16 R0, desc[UR36][R24.64] ;  /* 0x0000002418007981 */ /* 0x000ea4000c1e1500 */
[----:B--2---:R-:W-:-:S04]  /*20fc0*/  IMAD.U32 R0, R0, 0x10000, RZ ;  /* 0x0001000000007824 */ /* 0x004fc800078e00ff */
[----:B------:R-:W-:-:S04]  /*20fd0*/  FMUL.FTZ R0, R0, 1 ;  /* 0x3f80000000007820 */ /* 0x000fc80000410000 */
[----:B------:R0:W2:Y:S01]  /*20fe0*/  F2F.F64.F32 R28, R0 ;  /* 0x00000000001c7310 */ /* 0x0000a20000201800 */
[----:B------:R-:W-:Y:S05]  /*20ff0*/  BRA `(.L_x_20334) ;  /* 0x0000000400b87947 */ /* 0x000fea0003800000 */
.L_x_20341:
        /* <DEDUP_REMOVED lines=11> */
.L_x_20348:
        /* <DEDUP_REMOVED lines=21> */
.L_x_20352:
[----:B------:R-:W-:Y:S05]  /*21200*/  BSYNC B1 ;  /* 0x0000000000017941 */ /* 0x000fea0003800000 */
.L_x_20351:
[----:B------:R-:W-:Y:S01]  /*21210*/  LEA R3, R0, 0x3b800000, 0x17 ;  /* 0x3b80000000037811 */ /* 0x000fe200078eb8ff */
[----:B------:R-:W-:-:S05]  /*21220*/  IMAD.SHL.U32 R0, R2, 0x100000, RZ ;  /* 0x0010000002007824 */ /* 0x000fca00078e00ff */
[----:B------:R-:W-:-:S07]  /*21230*/  LOP3.LUT R0, R3, R0, R4, 0xfe, !PT ;  /* 0x0000000003007212 */ /* 0x000fce00078efe04 */
.L_x_20350:
[----:B------:R-:W-:Y:S05]  /*21240*/  BSYNC B0 ;  /* 0x0000000000007941 */ /* 0x000fea0003800000 */
.L_x_20349:
[----:B------:R-:W-:-:S04]  /*21250*/  FMUL.FTZ R0, R0, 1 ;  /* 0x3f80000000007820 */ /* 0x000fc80000410000 */
[----:B------:R0:W2:Y:S01]  /*21260*/  F2F.F64.F32 R28, R0 ;  /* 0x00000000001c7310 */ /* 0x0000a20000201800 */
[----:B------:R-:W-:Y:S05]  /*21270*/  BRA `(.L_x_20334) ;  /* 0x0000000400187947 */ /* 0x000fea0003800000 */
.L_x_20347:
        /* <DEDUP_REMOVED lines=21> */
.L_x_20356:
[----:B------:R-:W-:Y:S05]  /*213d0*/  BSYNC B1 ;  /* 0x0000000000017941 */ /* 0x000fea0003800000 */
.L_x_20355:
[----:B------:R-:W-:Y:S01]  /*213e0*/  LEA R3, R0, 0x37800000, 0x17 ;  /* 0x3780000000037811 */ /* 0x000fe200078eb8ff */
[----:B------:R-:W-:-:S05]  /*213f0*/  IMAD.SHL.U32 R0, R2, 0x200000, RZ ;  /* 0x0020000002007824 */ /* 0x000fca00078e00ff */
[----:B------:R-:W-:-:S07]  /*21400*/  LOP3.LUT R0, R3, R0, R4, 0xfe, !PT ;  /* 0x0000000003007212 */ /* 0x000fce00078efe04 */
.L_x_20354:
[----:B------:R-:W-:Y:S05]  /*21410*/  BSYNC B0 ;  /* 0x0000000000007941 */ /* 0x000fea0003800000 */
.L_x_20353:
[----:B------:R-:W-:-:S04]  /*21420*/  FMUL.FTZ R0, R0, 1 ;  /* 0x3f80000000007820 */ /* 0x000fc80000410000 */
[----:B------:R0:W2:Y:S01]  /*21430*/  F2F.F64.F32 R28, R0 ;  /* 0x00000000001c7310 */ /* 0x0000a20000201800 */
[----:B------:R-:W-:Y:S05]  /*21440*/  BRA `(.L_x_20334) ;  /* 0x0000000000a47947 */ /* 0x000fea0003800000 */
.L_x_20346:
        /* <DEDUP_REMOVED lines=14> */
.L_x_20360:
[----:B------:R-:W-:Y:S05]  /*21530*/  BSYNC B0 ;  /* 0x0000000000007941 */ /* 0x000fea0003800000 */
.L_x_20359:
[----:B------:R-:W-:-:S04]  /*21540*/  FMUL.FTZ R0, R0, 1 ;  /* 0x3f80000000007820 */ /* 0x000fc80000410000 */
[----:B------:R0:W2:Y:S01]  /*21550*/  F2F.F64.F32 R28, R0 ;  /* 0x00000000001c7310 */ /* 0x0000a20000201800 */
[----:B------:R-:W-:Y:S05]  /*21560*/  BRA `(.L_x_20334) ;  /* 0x00000000005c7947 */ /* 0x000fea0003800000 */
.L_x_20333:
        /* <DEDUP_REMOVED lines=16> */
.L_x_20361:
[----:B------:R-:W-:Y:S01]  /*21670*/  CS2R R28, SRZ ;  /* 0x00000000001c7805 */ /* 0x000fe2000001ff00 */
[----:B------:R-:W-:Y:S06]  /*21680*/  BRA `(.L_x_20334) ;  /* 0x0000000000147947 */ /* 0x000fec0003800000 */
.L_x_20358:
[----:B------:R-:W2:Y:S02]  /*21690*/  LDG.E.64 R28, desc[UR36][R24.64] ;  /* 0x00000024181c7981 */ /* 0x000ea4000c1e1b00 */
[----:B--2---:R-:W0:Y:S01]  /*216a0*/  I2F.F64.U64 R28, R28 ;  /* 0x0000001c001c7312 */ /* 0x004e220000301800 */
[----:B------:R-:W-:Y:S05]  /*216b0*/  BRA `(.L_x_20334) ;  /* 0x0000000000087947 */ /* 0x000fea0003800000 */
.L_x_20357:
[----:B------:R-:W2:Y:S02]  /*216c0*/  LDG.E R24, desc[UR36][R24.64] ;  /* 0x0000002418187981 */ /* 0x000ea4000c1e1900 */
[----:B--2---:R0:W2:Y:S02]  /*216d0*/  I2F.F64.U32 R28, R24 ;  /* 0x00000018001c7312 */ /* 0x0040a40000201800 */
.L_x_20334:
        /* <DEDUP_REMOVED lines=18> */
.L_x_20365:
[----:B------:R-:W2:Y:S02]  /*21800*/  LDG.E.U8 R2, desc[UR36][R2.64] ;  /* 0x0000002402027981 */ /* 0x000ea4000c1e1100 */
[----:B--2---:R0:W1:Y:S01]  /*21810*/  I2F.F64.U16 R26, R2 ;  /* 0x00000002001a7312 */ /* 0x0040620000101800 */
[----:B------:R-:W-:Y:S05]  /*21820*/  BRA `(.L_x_20367) ;  /* 0x0000000c00707947 */ /* 0x000fea0003800000 */
.L_x_20364:
        /* <DEDUP_REMOVED lines=9> */
.L_x_20369:
[----:B------:R-:W2:Y:S02]  /*218c0*/  LDG.E R2, desc[UR36][R2.64] ;  /* 0x0000002402027981 */ /* 0x000ea4000c1e1900 */
[----:B--2---:R0:W1:Y:S01]  /*218d0*/  I2F.F64 R26, R2 ;  /* 0x00000002001a7312 */ /* 0x0040620000201c00 */
[----:B------:R-:W-:Y:S05]  /*218e0*/  BRA `(.L_x_20367) ;  /* 0x0000000c00407947 */ /* 0x000fea0003800000 */
.L_x_20368:
[----:B------:R-:W2:Y:S02]  /*218f0*/  LDG.E.U16 R2, desc[UR36][R2.64] ;  /* 0x0000002402027981 */ /* 0x000ea4000c1e1500 */
[----:B--2---:R0:W1:Y:S01]  /*21900*/  I2F.F64.S16 R26, R2 ;  /* 0x00000002001a7312 */ /* 0x0040620000101c00 */
[----:B------:R-:W-:Y:S05]  /*21910*/  BRA `(.L_x_20367) ;  /* 0x0000000c00347947 */ /* 0x000fea0003800000 */
.L_x_20363:
        /* <DEDUP_REMOVED lines=10> */
.L_x_20371:
[----:B------:R-:W2:Y:S02]  /*219c0*/  LDG.E.U16 R0, desc[UR36][R2.64] ;  /* 0x0000002402007981 */ /* 0x000ea4000c1e1500 */
[----:B--2---:R-:W-:-:S05]  /*219d0*/  HADD2.F32 R0, -RZ, R0.H0_H0 ;  /* 0x20000000ff007230 */ /* 0x004fca0000004100 */
[----:B------:R-:W-:-:S04]  /*219e0*/  FMUL.FTZ R0, R0, 1 ;  /* 0x3f80000000007820 */ /* 0x000fc80000410000 */
[----:B------:R1:W2:Y:S01]  /*219f0*/  F2F.F64.F32 R26, R0 ;  /* 0x00000000001a7310 */ /* 0x0002a20000201800 */
[----:B------:R-:W-:Y:S05]  /*21a00*/  BRA `(.L_x_20367) ;  /* 0x0000000800f87947 */ /* 0x000fea0003800000 */
.L_x_20370:
        /* <DEDUP_REMOVED lines=10> */
.L_x_20373:
[----:B------:R-:W2:Y:S02]  /*21ab0*/  LDG.E.U16 R2, desc[UR36][R2.64] ;  /* 0x0000002402027981 */ /* 0x000ea4000c1e1500 */
[----:B--2---:R-:W-:-:S05]  /*21ac0*/  HADD2.F32 R0, -RZ, R2.H0_H0 ;  /* 0x20000002ff007230 */ /* 0x004fca0000004100 */
[----:B------:R-:W-:-:S04]  /*21ad0*/  FMUL.FTZ R0, R0, 1 ;  /* 0x3f80000000007820 */ /* 0x000fc80000410000 */
[----:B------:R0:W1:Y:S01]  /*21ae0*/  F2F.F64.F32 R26, R0 ;  /* 0x00000000001a7310 */ /* 0x0000620000201800 */
[----:B------:R-:W-:Y:S05]  /*21af0*/  BRA `(.L_x_20367) ;  /* 0x0000000800bc7947 */ /* 0x000fea0003800000 */
.L_x_20372:
[----:B------:R0:W5:Y:S01]  /*21b00*/  LDG.E.64 R26, desc[UR36][R2.64] ;  /* 0x00000024021a7981 */ /* 0x000162000c1e1b00 */
[----:B------:R-:W-:Y:S05]  /*21b10*/  BRA `(.L_x_20367) ;  /* 0x0000000800b47947 */ /* 0x000fea0003800000 */
.L_x_20362:
        /* <DEDUP_REMOVED lines=13> */
.L_x_20376:
[----:B------:R0:W5:Y:S01]  /*21bf0*/  LDG.E.64 R26, desc[UR36][R2.64] ;  /* 0x00000024021a7981 */ /* 0x000162000c1e1b00 */
[----:B------:R-:W-:Y:S05]  /*21c00*/  BRA `(.L_x_20367) ;  /* 0x0000000800787947 */ /* 0x000fea0003800000 */
.L_x_20375:
        /* <DEDUP_REMOVED lines=28> */
.L_x_20378:
        /* <DEDUP_REMOVED lines=15> */
.L_x_20377:
[----:B------:R-:W2:Y:S02]  /*21ec0*/  LDG.E.U16 R0, desc[UR36][R2.64] ;  /* 0x0000002402007981 */ /* 0x000ea4000c1e1500 */
[----:B--2---:R-:W-:-:S04]  /*21ed0*/  IMAD.U32 R0, R0, 0x10000, RZ ;  /* 0x0001000000007824 */ /* 0x004fc800078e00ff */
[----:B------:R-:W-:-:S04]  /*21ee0*/  FMUL.FTZ R0, R0, 1 ;  /* 0x3f80000000007820 */ /* 0x000fc80000410000 */
[----:B------:R0:W1:Y:S01]  /*21ef0*/  F2F.F64.F32 R26, R0 ;  /* 0x00000000001a7310 */ /* 0x0000620000201800 */
[----:B------:R-:W-:Y:S05]  /*21f00*/  BRA `(.L_x_20367) ;  /* 0x0000000400b87947 */ /* 0x000fea0003800000 */
.L_x_20374:
        /* <DEDUP_REMOVED lines=11> */
.L_x_20381:
        /* <DEDUP_REMOVED lines=21> */
.L_x_20385:
[----:B------:R-:W-:Y:S05]  /*22110*/  BSYNC B1 ;  /* 0x0000000000017941 */ /* 0x000fea0003800000 */
.L_x_20384:
[----:B------:R-:W-:Y:S01]  /*22120*/  LEA R3, R0, 0x3b800000, 0x17 ;  /* 0x3b80000000037811 */ /* 0x000fe200078eb8ff */
[----:B------:R-:W-:-:S05]  /*22130*/  IMAD.SHL.U32 R0, R2, 0x100000, RZ ;  /* 0x0010000002007824 */ /* 0x000fca00078e00ff */
[----:B------:R-:W-:-:S07]  /*22140*/  LOP3.LUT R0, R3, R0, R4, 0xfe, !PT ;  /* 0x0000000003007212 */ /* 0x000fce00078efe04 */
.L_x_20383:
[----:B------:R-:W-:Y:S05]  /*22150*/  BSYNC B0 ;  /* 0x0000000000007941 */ /* 0x000fea0003800000 */
.L_x_20382:
[----:B------:R-:W-:-:S04]  /*22160*/  FMUL.FTZ R0, R0, 1 ;  /* 0x3f80000000007820 */ /* 0x000fc80000410000 */
[----:B------:R0:W1:Y:S01]  /*22170*/  F2F.F64.F32 R26, R0 ;  /* 0x00000000001a7310 */ /* 0x0000620000201800 */
[----:B------:R-:W-:Y:S05]  /*22180*/  BRA `(.L_x_20367) ;  /* 0x0000000400187947 */ /* 0x000fea0003800000 */
.L_x_20380:
        /* <DEDUP_REMOVED lines=21> */
.L_x_20389:
[----:B------:R-:W-:Y:S05]  /*222e0*/  BSYNC B1 ;  /* 0x0000000000017941 */ /* 0x000fea0003800000 */
.L_x_20388:
[----:B------:R-:W-:Y:S01]  /*222f0*/  LEA R3, R0, 0x37800000, 0x17 ;  /* 0x3780000000037811 */ /* 0x000fe200078eb8ff */
[----:B------:R-:W-:-:S05]  /*22300*/  IMAD.SHL.U32 R0, R2, 0x200000, RZ ;  /* 0x0020000002007824 */ /* 0x000fca00078e00ff */
[----:B------:R-:W-:-:S07]  /*22310*/  LOP3.LUT R0, R3, R0, R4, 0xfe, !PT ;  /* 0x0000000003007212 */ /* 0x000fce00078efe04 */
.L_x_20387:
[----:B------:R-:W-:Y:S05]  /*22320*/  BSYNC B0 ;  /* 0x0000000000007941 */ /* 0x000fea0003800000 */
.L_x_20386:
[----:B------:R-:W-:-:S04]  /*22330*/  FMUL.FTZ R0, R0, 1 ;  /* 0x3f80000000007820 */ /* 0x000fc80000410000 */
[----:B------:R0:W1:Y:S01]  /*22340*/  F2F.F64.F32 R26, R0 ;  /* 0x00000000001a7310 */ /* 0x0000620000201800 */
[----:B------:R-:W-:Y:S05]  /*22350*/  BRA `(.L_x_20367) ;  /* 0x0000000000a47947 */ /* 0x000fea0003800000 */
.L_x_20379:
        /* <DEDUP_REMOVED lines=14> */
.L_x_20393:
[----:B------:R-:W-:Y:S05]  /*22440*/  BSYNC B0 ;  /* 0x0000000000007941 */ /* 0x000fea0003800000 */
.L_x_20392:
[----:B------:R-:W-:-:S04]  /*22450*/  FMUL.FTZ R0, R0, 1 ;  /* 0x3f80000000007820 */ /* 0x000fc80000410000 */
[----:B------:R0:W1:Y:S01]  /*22460*/  F2F.F64.F32 R26, R0 ;  /* 0x00000000001a7310 */ /* 0x0000620000201800 */
[----:B------:R-:W-:Y:S05]  /*22470*/  BRA `(.L_x_20367) ;  /* 0x00000000005c7947 */ /* 0x000fea0003800000 */
.L_x_20366:
        /* <DEDUP_REMOVED lines=16> */
.L_x_20394:
[----:B------:R-:W-:Y:S01]  /*22580*/  CS2R R26, SRZ ;  /* 0x00000000001a7805 */ /* 0x000fe2000001ff00 */
[----:B------:R-:W-:Y:S06]  /*22590*/  BRA `(.L_x_20367) ;  /* 0x0000000000147947 */ /* 0x000fec0003800000 */
.L_x_20391:
[----:B------:R-:W2:Y:S02]  /*225a0*/  LDG.E.64 R26, desc[UR36][R2.64] ;  /* 0x00000024021a7981 */ /* 0x000ea4000c1e1b00 */
[----:B--2---:R-:W0:Y:S01]  /*225b0*/  I2F.F64.U64 R26, R26 ;  /* 0x0000001a001a7312 */ /* 0x004e220000301800 */
[----:B------:R-:W-:Y:S05]  /*225c0*/  BRA `(.L_x_20367) ;  /* 0x0000000000087947 */ /* 0x000fea0003800000 */
.L_x_20390:
[----:B------:R-:W2:Y:S02]  /*225d0*/  LDG.E R2, desc[UR36][R2.64] ;  /* 0x0000002402027981 */ /* 0x000ea4000c1e1900 */
[----:B--2---:R0:W1:Y:S02]  /*225e0*/  I2F.F64.U32 R26, R2 ;  /* 0x00000002001a7312 */ /* 0x0040640000201800 */
.L_x_20367:
        /* <DEDUP_REMOVED lines=18> */
.L_x_20398:
[----:B------:R-:W2:Y:S02]  /*22710*/  LDG.E.U8 R22, desc[UR36][R22.64] ;  /* 0x0000002416167981 */ /* 0x000ea4000c1e1100 */
[----:B--2---:R0:W1:Y:S01]  /*22720*/  I2F.F64.U16 R24, R22 ;  /* 0x0000001600187312 */ /* 0x0040620000101800 */
[----:B------:R-:W-:Y:S05]  /*22730*/  BRA `(.L_x_20400) ;  /* 0x0000000c00707947 */ /* 0x000fea0003800000 */
.L_x_20397:
        /* <DEDUP_REMOVED lines=9> */
.L_x_20402:
[----:B------:R-:W2:Y:S02]  /*227d0*/  LDG.E R22, desc[UR36][R22.64] ;  /* 0x0000002416167981 */ /* 0x000ea4000c1e1900 */
[----:B--2---:R1:W2:Y:S01]  /*227e0*/  I2F.F64 R24, R22 ;  /* 0x0000001600187312 */ /* 0x0042a20000201c00 */
[----:B------:R-:W-:Y:S05]  /*227f0*/  BRA `(.L_x_20400) ;  /* 0x0000000c00407947 */ /* 0x000fea0003800000 */
.L_x_20401:
[----:B------:R-:W2:Y:S02]  /*22800*/  LDG.E.U16 R22, desc[UR36][R22.64] ;  /* 0x0000002416167981 */ /* 0x000ea4000c1e1500 */
[----:B--2---:R0:W1:Y:S01]  /*22810*/  I2F.F64.S16 R24, R22 ;  /* 0x0000001600187312 */ /* 0x0040620000101c00 */
[----:B------:R-:W-:Y:S05]  /*22820*/  BRA `(.L_x_20400) ;  /* 0x0000000c00347947 */ /* 0x000fea0003800000 */
.L_x_20396:
        /* <DEDUP_REMOVED lines=10> */
.L_x_20404:
[----:B------:R-:W2:Y:S02]  /*228d0*/  LDG.E.U16 R0, desc[UR36][R22.64] ;  /* 0x0000002416007981 */ /* 0x000ea4000c1e1500 */
[----:B--2---:R-:W-:-:S05]  /*228e0*/  HADD2.F32 R0, -RZ, R0.H0_H0 ;  /* 0x20000000ff007230 */ /* 0x004fca0000004100 */
[----:B------:R-:W-:-:S04]  /*228f0*/  FMUL.FTZ R0, R0, 1 ;  /* 0x3f80000000007820 */ /* 0x000fc80000410000 */
[----:B------:R0:W1:Y:S01]  /*22900*/  F2F.F64.F32 R24, R0 ;  /* 0x0000000000187310 */ /* 0x0000620000201800 */
[----:B------:R-:W-:Y:S05]  /*22910*/  BRA `(.L_x_20400) ;  /* 0x0000000800f87947 */ /* 0x000fea0003800000 */
.L_x_20403:
        /* <DEDUP_REMOVED lines=10> */
.L_x_20406:
[----:B------:R-:W2:Y:S02]  /*229c0*/  LDG.E.U16 R22, desc[UR36][R22.64] ;  /* 0x0000002416167981 */ /* 0x000ea4000c1e1500 */
[----:B--2---:R-:W-:-:S05]  /*229d0*/  HADD2.F32 R0, -RZ, R22.H0_H0 ;  /* 0x20000016ff007230 */ /* 0x004fca0000004100 */
[----:B------:R-:W-:-:S04]  /*229e0*/  FMUL.FTZ R0, R0, 1 ;  /* 0x3f80000000007820 */ /* 0x000fc80000410000 */
[----:B------:R0:W1:Y:S01]  /*229f0*/  F2F.F64.F32 R24, R0 ;  /* 0x0000000000187310 */ /* 0x0000620000201800 */
[----:B------:R-:W-:Y:S05]  /*22a00*/  BRA `(.L_x_20400) ;  /* 0x0000000800bc7947 */ /* 0x000fea0003800000 */
.L_x_20405:
[----:B------:R0:W5:Y:S01]  /*22a10*/  LDG.E.64 R24, desc[UR36][R22.64] ;  /* 0x0000002416187981 */ /* 0x000162000c1e1b00 */
[----:B------:R-:W-:Y:S05]  /*22a20*/  BRA `(.L_x_20400) ;  /* 0x0000000800b47947 */ /* 0x000fea0003800000 */
.L_x_20395:
        /* <DEDUP_REMOVED lines=13> */
.L_x_20409:
[----:B------:R0:W5:Y:S01]  /*22b00*/  LDG.E.64 R24, desc[UR36][R22.64] ;  /* 0x0000002416187981 */ /* 0x000162000c1e1b00 */
[----:B------:R-:W-:Y:S05]  /*22b10*/  BRA `(.L_x_20400) ;  /* 0x0000000800787947 */ /* 0x000fea0003800000 */
.L_x_20408:
        /* <DEDUP_REMOVED lines=28> */
.L_x_20411:
        /* <DEDUP_REMOVED lines=15> */
.L_x_20410:
[----:B------:R-:W2:Y:S02]  /*22dd0*/  LDG.E.U16 R0, desc[UR36][R22.64] ;  /* 0x0000002416007981 */ /* 0x000ea4000c1e1500 */
[----:B--2---:R-:W-:-:S04]  /*22de0*/  IMAD.U32 R0, R0, 0x10000, RZ ;  /* 0x0001000000007824 */ /* 0x004fc800078e00ff */
[----:B------:R-:W-:-:S04]  /*22df0*/  FMUL.FTZ R0, R0, 1 ;  /* 0x3f80000000007820 */ /* 0x000fc80000410000 */
[----:B------:R0:W1:Y:S01]  /*22e00*/  F2F.F64.F32 R24, R0 ;  /* 0x0000000000187310 */ /* 0x0000620000201800 */
[----:B------:R-:W-:Y:S05]  /*22e10*/  BRA `(.L_x_20400) ;  /* 0x0000000400b87947 */ /* 0x000fea0003800000 */
.L_x_20407:
        /* <DEDUP_REMOVED lines=11> */
.L_x_20414:
        /* <DEDUP_REMOVED lines=21> */
.L_x_20418:
[----:B------:R-:W-:Y:S05]  /*23020*/  BSYNC B1 ;  /* 0x0000000000017941 */ /* 0x000fea0003800000 */
.L_x_20417:
[----:B------:R-:W-:Y:S01]  /*23030*/  LEA R3, R0, 0x3b800000, 0x17 ;  /* 0x3b80000000037811 */ /* 0x000fe200078eb8ff */
[----:B------:R-:W-:-:S05]  /*23040*/  IMAD.SHL.U32 R0, R2, 0x100000, RZ ;  /* 0x0010000002007824 */ /* 0x000fca00078e00ff */
[----:B------:R-:W-:-:S07]  /*23050*/  LOP3.LUT R0, R3, R0, R4, 0xfe, !PT ;  /* 0x0000000003007212 */ /* 0x000fce00078efe04 */
.L_x_20416:
[----:B------:R-:W-:Y:S05]  /*23060*/  BSYNC B0 ;  /* 0x0000000000007941 */ /* 0x000fea0003800000 */
.L_x_20415:
[----:B------:R-:W-:-:S04]  /*23070*/  FMUL.FTZ R0, R0, 1 ;  /* 0x3f80000000007820 */ /* 0x000fc80000410000 */
[----:B------:R0:W1:Y:S01]  /*23080*/  F2F.F64.F32 R24, R0 ;  /* 0x0000000000187310 */ /* 0x0000620000201800 */
[----:B------:R-:W-:Y:S05]  /*23090*/  BRA `(.L_x_20400) ;  /* 0x0000000400187947 */ /* 0x000fea0003800000 */
.L_x_20413:
        /* <DEDUP_REMOVED lines=21> */
.L_x_20422:
[----:B------:R-:W-:Y:S05]  /*231f0*/  BSYNC B1 ;  /* 0x0000000000017941 */ /* 0x000fea0003800000 */
.L_x_20421:
[----:B------:R-:W-:Y:S01]  /*23200*/  LEA R3, R0, 0x37800000, 0x17 ;  /* 0x3780000000037811 */ /* 0x000fe200078eb8ff */
[----:B------:R-:W-:-:S05]  /*23210*/  IMAD.SHL.U32 R0, R2, 0x200000, RZ ;  /* 0x0020000002007824 */ /* 0x000fca00078e00ff */
[----:B------:R-:W-:-:S07]  /*23220*/  LOP3.LUT R0, R3, R0, R4, 0xfe, !PT ;  /* 0x0000000003007212 */ /* 0x000fce00078efe04 */
.L_x_20420:
[----:B------:R-:W-:Y:S05]  /*23230*/  BSYNC B0 ;  /* 0x0000000000007941 */ /* 0x000fea0003800000 */
.L_x_20419:
[----:B------:R-:W-:-:S04]  /*23240*/  FMUL.FTZ R0, R0, 1 ;  /* 0x3f80000000007820 */ /* 0x000fc80000410000 */
[----:B------:R0:W1:Y:S01]  /*23250*/  F2F.F64.F32 R24, R0 ;  /* 0x0000000000187310 */ /* 0x0000620000201800 */
[----:B------:R-:W-:Y:S05]  /*23260*/  BRA `(.L_x_20400) ;  /* 0x0000000000a47947 */ /* 0x000fea0003800000 */
.L_x_20412:
        /* <DEDUP_REMOVED lines=14> */
.L_x_20426:
[----:B------:R-:W-:Y:S05]  /*23350*/  BSYNC B0 ;  /* 0x0000000000007941 */ /* 0x000fea0003800000 */
.L_x_20425:
[----:B------:R-:W-:-:S04]  /*23360*/  FMUL.FTZ R0, R0, 1 ;  /* 0x3f80000000007820 */ /* 0x000fc80000410000 */
[----:B------:R0:W1:Y:S01]  /*23370*/  F2F.F64.F32 R24, R0 ;  /* 0x0000000000187310 */ /* 0x0000620000201800 */
[----:B------:R-:W-:Y:S05]  /*23380*/  BRA `(.L_x_20400) ;  /* 0x00000000005c7947 */ /* 0x000fea0003800000 */
.L_x_20399:
        /* <DEDUP_REMOVED lines=16> */
.L_x_20427:
[----:B------:R-:W-:Y:S01]  /*23490*/  CS2R R24, SRZ ;  /* 0x0000000000187805 */ /* 0x000fe2000001ff00 */
[----:B------:R-:W-:Y:S06]  /*234a0*/  BRA `(.L_x_20400) ;  /* 0x0000000000147947 */ /* 0x000fec0003800000 */
.L_x_20424:
[----:B------:R-:W2:Y:S02]  /*234b0*/  LDG.E.64 R24, desc[UR36][R22.64] ;  /* 0x0000002416187981 */ /* 0x000ea4000c1e1b00 */
[----:B--2---:R-:W0:Y:S01]  /*234c0*/  I2F.F64.U64 R24, R24 ;  /* 0x0000001800187312 */ /* 0x004e220000301800 */
[----:B------:R-:W-:Y:S05]  /*234d0*/  BRA `(.L_x_20400) ;  /* 0x0000000000087947 */ /* 0x000fea0003800000 */
.L_x_20423:
[----:B------:R-:W2:Y:S02]  /*234e0*/  LDG.E R22, desc[UR36][R22.64] ;  /* 0x0000002416167981 */ /* 0x000ea4000c1e1900 */
[----:B--2---:R0:W1:Y:S02]  /*234f0*/  I2F.F64.U32 R24, R22 ;  /* 0x0000001600187312 */ /* 0x0040640000201800 */
.L_x_20400:
        /* <DEDUP_REMOVED lines=15> */
[----:B------:R-:W1:Y:S02]  /*235f0*/  LDG.E.S8 R2, desc[UR36][R2.64] ;  /* 0x0000002402027981 */ /* 0x000e64000c1e1300 */
[----:B-1----:R0:W1:Y:S01]  /*23600*/  I2F.F64.S16 R22, R2 ;  /* 0x0000000200167312 */ /* 0x0020620000101c00 */
[----:B------:R-:W-:Y:S05]  /*23610*/  BRA `(.L_x_20433) ;  /* 0x0000000c007c7947 */ /* 0x000fea0003800000 */
.L_x_20431:
[----:B------:R-:W1:Y:S02]  /*23620*/  LDG.E.U8 R2, desc[UR36][R2.64] ;  /* 0x0000002402027981 */ /* 0x000e64000c1e1100 */
[----:B-1----:R0:W1:Y:S01]  /*23630*/  I2F.F64.U16 R22, R2 ;  /* 0x0000000200167312 */ /* 0x0020620000101800 */
[----:B------:R-:W-:Y:S05]  /*23640*/  BRA `(.L_x_20433) ;  /* 0x0000000c00707947 */ /* 0x000fea0003800000 */
.L_x_20430:
[----:B------:R-:W-:-:S13]  /*23650*/  ISETP.NE.AND P0, PT, R0, 0x2, PT ;  /* 0x000000020000780c */ /* 0x000fda0003f05270 */
[----:B------:R-:W-:Y:S05]  /*23660*/  @!P0 BRA `(.L_x_20434) ;  /* 0x0000000000288947 */ /* 0x000fea0003800000 */
[----:B------:R-:W-:-:S13]  /*23670*/  ISETP.NE.AND P0, PT, R0, 0x3, PT ;  /* 0x000000030000780c */ /* 0x000fda0003f05270 */
[----:B------:R-:W-:Y:S05]  /*23680*/  @!P0 BRA `(.L_x_20435) ;  /* 0x0000000000148947 */ /* 0x000fea0003800000 */
[----:B------:R-:W-:-:S13]  /*23690*/  ISETP.NE.AND P0, PT, R0, 0x4, PT ;  /* 0x000000040000780c */ /* 0x000fda0003f05270 */
[----:B------:R-:W-:Y:S05]  /*236a0*/  @P0 BRA `(.L_x_20432) ;  /* 0x0000000800fc0947 */ /* 0x000fea0003800000 */
[----:B-1----:R-:W3:Y:S02]  /*236b0*/  LDG.E.64 R22, desc[UR36][R2.64] ;  /* 0x0000002402167981 */ /* 0x002ee4000c1e1b00 */
[----:B---3--:R-:W0:Y:S01]  /*236c0*/  I2F.F64.S64 R22, R22 ;  /* 0x0000001600167312 */ /* 0x008e220000301c00 */
[----:B------:R-:W-:Y:S05]  /*236d0*/  BRA `(.L_x_20433) ;  /* 0x0000000c004c7947 */ /* 0x000fea0003800000 */
.L_x_20435:
[----:B------:R-:W1:Y:S02]  /*236e0*/  LDG.E R2, desc[UR36][R2.64] ;  /* 0x0000002402027981 */ /* 0x000e64000c1e1900 */
[----:B-1----:R0:W1:Y:S01]  /*236f0*/  I2F.F64 R22, R2 ;  /* 0x0000000200167312 */ /* 0x0020620000201c00 */
[----:B------:R-:W-:Y:S05]  /*23700*/  BRA `(.L_x_20433) ;  /* 0x0000000c00407947 */ /* 0x000fea0003800000 */
.L_x_20434:
[----:B------:R-:W1:Y:S02]  /*23710*/  LDG.E.U16 R2, desc[UR36][R2.64] ;  /* 0x0000002402027981 */ /* 0x000e64000c1e1500 */
[----:B-1----:R0:W1:Y:S01]  /*23720*/  I2F.F64.S16 R22, R2 ;  /* 0x0000000200167312 */ /* 0x0020620000101c00 */
[----:B------:R-:W-:Y:S05]  /*23730*/  BRA `(.L_x_20433) ;  /* 0x0000000c00347947 */ /* 0x000fea0003800000 */
.L_x_20429:
[----:B------:R-:W-:-:S13]  /*23740*/  ISETP.GT.AND P0, PT, R0, 0x6, PT ;  /* 0x000000060000780c */ /* 0x000fda0003f04270 */
[----:B------:R-:W-:Y:S05]  /*23750*/  @P0 BRA `(.L_x_20436) ;  /* 0x0000000000340947 */ /* 0x000fea0003800000 */
[----:B------:R-:W-:-:S13]  /*23760*/  ISETP.NE.AND P0, PT, R0, 0x5, PT ;  /* 0x000000050000780c */ /* 0x000fda0003f05270 */
[----:B------:R-:W-:Y:S05]  /*23770*/  @!P0 BRA `(.L_x_20437) ;  /* 0x0000000000188947 */ /* 0x000fea0003800000 */
[----:B------:R-:W-:-:S13]  /*23780*/  ISETP.NE.AND P0, PT, R0, 0x6, PT ;  /* 0x000000060000780c */ /* 0x000fda0003f05270 */
[----:B------:R-:W-:Y:S05]  /*23790*/  @P0 BRA `(.L_x_20432) ;  /* 0x0000000800c00947 */ /* 0x000fea0003800000 */
[----:B-1----:R-:W3:Y:S02]  /*237a0*/  LDG.E R22, desc[UR36][R2.64] ;  /* 0x0000002402167981 */ /* 0x002ee4000c1e1900 */
[----:B---3--:R-:W-:-:S06]  /*237b0*/  FMUL.FTZ R22, R22, 1 ;  /* 0x3f80000016167820 */ /* 0x008fcc0000410000 */
[----:B------:R-:W0:Y:S01]  /*237c0*/  F2F.F64.F32 R22, R22 ;  /* 0x0000001600167310 */ /* 0x000e220000201800 */
[----:B------:R-:W-:Y:S05]  /*237d0*/  BRA `(.L_x_20433) ;  /* 0x0000000c000c7947 */ /* 0x000fea0003800000 */
.L_x_20437:
[----:B------:R-:W3:Y:S02]  /*237e0*/  LDG.E.U16 R0, desc[UR36][R2.64] ;  /* 0x0000002402007981 */ /* 0x000ee4000c1e1500 */
[----:B---3--:R-:W-:-:S05]  /*237f0*/  HADD2.F32 R0, -RZ, R0.H0_H0 ;  /* 0x20000000ff007230 */ /* 0x008fca0000004100 */
[----:B------:R-:W-:-:S04]  /*23800*/  FMUL.FTZ R0, R0, 1 ;  /* 0x3f80000000007820 */ /* 0x000fc80000410000 */
[----:B-1----:R0:W1:Y:S01]  /*23810*/  F2F.F64.F32 R22, R0 ;  /* 0x0000000000167310 */ /* 0x0020620000201800 */
[----:B------:R-:W-:Y:S05]  /*23820*/  BRA `(.L_x_20433) ;  /* 0x0000000800f87947 */ /* 0x000fea0003800000 */
.L_x_20436:
[----:B------:R-:W-:-:S13]  /*23830*/  ISETP.NE.AND P0, PT, R0, 0x7, PT ;  /* 0x000000070000780c */ /* 0x000fda0003f05270 */
[----:B------:R-:W-:Y:S05]  /*23840*/  @!P0 BRA `(.L_x_20438) ;  /* 0x0000000000348947 */ /* 0x000fea0003800000 */
[----:B------:R-:W-:-:S13]  /*23850*/  ISETP.NE.AND P0, PT, R0, 0x8, PT ;  /* 0x000000080000780c */ /* 0x000fda0003f05270 */
[----:B------:R-:W-:Y:S05]  /*23860*/  @!P0 BRA `(.L_x_20439) ;  /* 0x0000000000188947 */ /* 0x000fea0003800000 */
[----:B------:R-:W-:-:S13]  /*23870*/  ISETP.NE.AND P0, PT, R0, 0x9, PT ;  /* 0x000000090000780c */ /* 0x000fda0003f05270 */
[----:B------:R-:W-:Y:S05]  /*23880*/  @P0 BRA `(.L_x_20432) ;  /* 0x0000000800840947 */ /* 0x000fea0003800000 */
[----:B------:R-:W1:Y:S02]  /*23890*/  LDG.E R2, desc[UR36][R2.64] ;  /* 0x0000002402027981 */ /* 0x000e64000c1e1900 */
[----:B-1----:R-:W-:-:S06]  /*238a0*/  FMUL.FTZ R22, R2, 1 ;  /* 0x3f80000002167820 */ /* 0x002fcc0000410000 */
[----:B------:R-:W0:Y:S01]  /*238b0*/  F2F.F64.F32 R22, R22 ;  /* 0x0000001600167310 */ /* 0x000e220000201800 */
[----:B------:R-:W-:Y:S05]  /*238c0*/  BRA `(.L_x_20433) ;  /* 0x0000000800d07947 */ /* 0x000fea0003800000 */
.L_x_20439:
[----:B------:R-:W3:Y:S02]  /*238d0*/  LDG.E.U16 R2, desc[UR36][R2.64] ;  /* 0x0000002402027981 */ /* 0x000ee4000c1e1500 */
[----:B---3--:R-:W-:-:S05]  /*238e0*/  HADD2.F32 R0, -RZ, R2.H0_H0 ;  /* 0x20000002ff007230 */ /* 0x008fca0000004100 */
[----:B------:R-:W-:-:S04]  /*238f0*/  FMUL.FTZ R0, R0, 1 ;  /* 0x3f80000000007820 */ /* 0x000fc80000410000 */
[----:B-1----:R0:W1:Y:S01]  /*23900*/  F2F.F64.F32 R22, R0 ;  /* 0x0000000000167310 */ /* 0x0020620000201800 */
[----:B------:R-:W-:Y:S05]  /*23910*/  BRA `(.L_x_20433) ;  /* 0x0000000800bc7947 */ /* 0x000fea0003800000 */
.L_x_20438:
[----:B-1----:R0:W5:Y:S01]  /*23920*/  LDG.E.64 R22, desc[UR36][R2.64] ;  /* 0x0000002402167981 */ /* 0x002162000c1e1b00 */
[----:B------:R-:W-:Y:S05]  /*23930*/  BRA `(.L_x_20433) ;  /* 0x0000000800b47947 */ /* 0x000fea0003800000 */
.L_x_20428:
        /* <DEDUP_REMOVED lines=9> */
[----:B-1----:R-:W-:Y:S01]  /*239d0*/  IMAD.MOV.U32 R22, RZ, RZ, RZ ;  /* 0x000000ffff167224 */ /* 0x002fe200078e00ff */
[----:B---3--:R-:W-:-:S04]  /*239e0*/  ISETP.NE.AND P0, PT, R2, RZ, PT ;  /* 0x000000ff0200720c */ /* 0x008fc80003f05270 */
[----:B------:R-:W-:Y:S01]  /*239f0*/  FSEL R23, RZ, 1.875, !P0 ;  /* 0x3ff00000ff177808 */ /* 0x000fe20004000000 */
[----:B------:R-:W-:Y:S08]  /*23a00*/  BRA `(.L_x_20433) ;  /* 0x0000000800807947 */ /* 0x000ff00003800000 */
.L_x_20442:
[----:B-1----:R0:W5:Y:S01]  /*23a10*/  LDG.E.64 R22, desc[UR36][R2.64] ;  /* 0x0000002402167981 */ /* 0x002162000c1e1b00 */
[----:B------:R-:W-:Y:S05]  /*23a20*/  BRA `(.L_x_20433) ;  /* 0x0000000800787947 */ /* 0x000fea0003800000 */
.L_x_20441:
        /* <DEDUP_REMOVED lines=26> */
[----:B-1----:R0:W1:Y:S01]  /*23bd0*/  F2F.F64.F32 R22, R5 ;  /* 0x0000000500167310 */ /* 0x0020620000201800 */
[----:B------:R-:W-:Y:S05]  /*23be0*/  BRA `(.L_x_20433) ;  /* 0x0000000800087947 */ /* 0x000fea0003800000 */
.L_x_20444:
        /* <DEDUP_REMOVED lines=13> */
[----:B-1----:R3:W0:Y:S01]  /*23cc0*/  F2F.F64.F32 R22, R4 ;  /* 0x0000000400167310 */ /* 0x0026220000201800 */
[----:B------:R-:W-:Y:S05]  /*23cd0*/  BRA `(.L_x_20433) ;  /* 0x0000000400cc7947 */ /* 0x000fea0003800000 */
.L_x_20443:
[----:B------:R-:W3:Y:S02]  /*23ce0*/  LDG.E.U16 R0, desc[UR36][R2.64] ;  /* 0x0000002402007981 */ /* 0x000ee4000c1e1500 */
[----:B---3--:R-:W-:-:S04]  /*23cf0*/  IMAD.U32 R0, R0, 0x10000, RZ ;  /* 0x0001000000007824 */ /* 0x008fc800078e00ff */
[----:B------:R-:W-:-:S04]  /*23d00*/  FMUL.FTZ R0, R0, 1 ;  /* 0x3f80000000007820 */ /* 0x000fc80000410000 */
[----:B-1----:R0:W1:Y:S01]  /*23d10*/  F2F.F64.F32 R22, R0 ;  /* 0x0000000000167310 */ /* 0x0020620000201800 */
[----:B------:R-:W-:Y:S05]  /*23d20*/  BRA `(.L_x_20433) ;  /* 0x0000000400b87947 */ /* 0x000fea0003800000 */
.L_x_20440:
        /* <DEDUP_REMOVED lines=8> */
[----:B------:R-:W1:Y:S02]  /*23db0*/  LDG.E.U16 R2, desc[UR36][R2.64] ;  /* 0x0000002402027981 */ /* 0x000e64000c1e1500 */
[----:B-1----:R0:W1:Y:S01]  /*23dc0*/  I2F.F64.U16 R22, R2 ;  /* 0x0000000200167312 */ /* 0x0020620000101800 */
[----:B------:R-:W-:Y:S05]  /*23dd0*/  BRA `(.L_x_20433) ;  /* 0x00000004008c7947 */ /* 0x000fea0003800000 */
.L_x_20447:
        /* <DEDUP_REMOVED lines=21> */
.L_x_20451:
[----:B------:R-:W-:Y:S05]  /*23f30*/  BSYNC B1 ;  /* 0x0000000000017941 */ /* 0x000fea0003800000 */
.L_x_20450:
[----:B------:R-:W-:Y:S01]  /*23f40*/  LEA R3, R0, 0x3b800000, 0x17 ;  /* 0x3b80000000037811 */ /* 0x000fe200078eb8ff */
[----:B------:R-:W-:-:S05]  /*23f50*/  IMAD.SHL.U32 R0, R2, 0x100000, RZ ;  /* 0x0010000002007824 */ /* 0x000fca00078e00ff */
[----:B------:R-:W-:-:S07]  /*23f60*/  LOP3.LUT R0, R3, R0, R4, 0xfe, !PT ;  /* 0x0000000003007212 */ /* 0x000fce00078efe04 */
.L_x_20449:
[----:B------:R-:W-:Y:S05]  /*23f70*/  BSYNC B0 ;  /* 0x0000000000007941 */ /* 0x000fea0003800000 */
.L_x_20448:
[----:B------:R-:W-:-:S04]  /*23f80*/  FMUL.FTZ R0, R0, 1 ;  /* 0x3f80000000007820 */ /* 0x000fc80000410000 */
[----:B-1----:R0:W1:Y:S01]  /*23f90*/  F2F.F64.F32 R22, R0 ;  /* 0x0000000000167310 */ /* 0x0020620000201800 */
[----:B------:R-:W-:Y:S05]  /*23fa0*/  BRA `(.L_x_20433) ;  /* 0x0000000400187947 */ /* 0x000fea0003800000 */
.L_x_20446:
        /* <DEDUP_REMOVED lines=21> */
.L_x_20455:
[----:B------:R-:W-:Y:S05]  /*24100*/  BSYNC B1 ;  /* 0x0000000000017941 */ /* 0x000fea0003800000 */
.L_x_20454:
[----:B------:R-:W-:Y:S01]  /*24110*/  LEA R3, R0, 0x37800000, 0x17 ;  /* 0x3780000000037811 */ /* 0x000fe200078eb8ff */
[----:B------:R-:W-:-:S05]  /*24120*/  IMAD.SHL.U32 R0, R2, 0x200000, RZ ;  /* 0x0020000002007824 */ /* 0x000fca00078e00ff */
[----:B------:R-:W-:-:S07]  /*24130*/  LOP3.LUT R0, R3, R0, R4, 0xfe, !PT ;  /* 0x0000000003007212 */ /* 0x000fce00078efe04 */
.L_x_20453:
[----:B------:R-:W-:Y:S05]  /*24140*/  BSYNC B0 ;  /* 0x0000000000007941 */ /* 0x000fea0003800000 */
.L_x_20452:
[----:B------:R-:W-:-:S04]  /*24150*/  FMUL.FTZ R0, R0, 1 ;  /* 0x3f80000000007820 */ /* 0x000fc80000410000 */
[----:B-1----:R0:W1:Y:S01]  /*24160*/  F2F.F64.F32 R22, R0 ;  /* 0x0000000000167310 */ /* 0x0020620000201800 */
[----:B------:R-:W-:Y:S05]  /*24170*/  BRA `(.L_x_20433) ;  /* 0x0000000000a47947 */ /* 0x000fea0003800000 */
.L_x_20445:
        /* <DEDUP_REMOVED lines=14> */
.L_x_20459:
[----:B------:R-:W-:Y:S05]  /*24260*/  BSYNC B0 ;  /* 0x0000000000007941 */ /* 0x000fea0003800000 */
.L_x_20458:
[----:B------:R-:W-:-:S04]  /*24270*/  FMUL.FTZ R0, R0, 1 ;  /* 0x3f80000000007820 */ /* 0x000fc80000410000 */
[----:B-1----:R0:W1:Y:S01]  /*24280*/  F2F.F64.F32 R22, R0 ;  /* 0x0000000000167310 */ /* 0x0020620000201800 */
[----:B------:R-:W-:Y:S05]  /*24290*/  BRA `(.L_x_20433) ;  /* 0x00000000005c7947 */ /* 0x000fea0003800000 */
.L_x_20432:
        /* <DEDUP_REMOVED lines=16> */
.L_x_20460:
[----:B------:R-:W-:Y:S01]  /*243a0*/  CS2R R22, SRZ ;  /* 0x0000000000167805 */ /* 0x000fe2000001ff00 */
[----:B------:R-:W-:Y:S06]  /*243b0*/  BRA `(.L_x_20433) ;  /* 0x0000000000147947 */ /* 0x000fec0003800000 */
.L_x_20457:
[----:B-1----:R-:W3:Y:S02]  /*243c0*/  LDG.E.64 R22, desc[UR36][R2.64] ;  /* 0x0000002402167981 */ /* 0x002ee4000c1e1b00 */
[----:B---3--:R-:W0:Y:S01]  /*243d0*/  I2F.F64.U64 R22, R22 ;  /* 0x0000001600167312 */ /* 0x008e220000301800 */
[----:B------:R-:W-:Y:S05]  /*243e0*/  BRA `(.L_x_20433) ;  /* 0x0000000000087947 */ /* 0x000fea0003800000 */
.L_x_20456:
[----:B------:R-:W1:Y:S02]  /*243f0*/  LDG.E R2, desc[UR36][R2.64] ;  /* 0x0000002402027981 */ /* 0x000e64000c1e1900 */
[----:B-1----:R0:W1:Y:S02]  /*24400*/  I2F.F64.U32 R22, R2 ;  /* 0x0000000200167312 */ /* 0x0020640000201800 */
.L_x_20433:
[----:B---3--:R-:W3:Y:S01]  /*24410*/  LDC.U8 R4, c[0x0][0x6be] ;  /* 0x0001af80ff047b82 */ /* 0x008ee20000000000 */
        /* <DEDUP_REMOVED lines=17> */
.L_x_20464:
[----:B------:R-:W3:Y:S02]  /*24530*/  LDG.E.U8 R2, desc[UR36][R2.64] ;  /* 0x0000002402027981 */ /* 0x000ee4000c1e1100 */
[----:B---3--:R0:W3:Y:S01]  /*24540*/  I2F.F64.U16 R18, R2 ;  /* 0x0000000200127312 */ /* 0x0080e20000101800 */
[----:B------:R-:W-:Y:S05]  /*24550*/  BRA `(.L_x_20466) ;  /* 0x0000000c00707947 */ /* 0x000fea0003800000 */
.L_x_20463:
        /* <DEDUP_REMOVED lines=9> */
.L_x_20468:
[----:B------:R-:W3:Y:S02]  /*245f0*/  LDG.E R2, desc[UR36][R2.64] ;  /* 0x0000002402027981 */ /* 0x000ee4000c1e1900 */
[----:B---3--:R0:W3:Y:S01]  /*24600*/  I2F.F64 R18, R2 ;  /* 0x0000000200127312 */ /* 0x0080e20000201c00 */
[----:B------:R-:W-:Y:S05]  /*24610*/  BRA `(.L_x_20466) ;  /* 0x0000000c00407947 */ /* 0x000fea0003800000 */
.L_x_20467:
[----:B------:R-:W3:Y:S02]  /*24620*/  LDG.E.U16 R2, desc[UR36][R2.64] ;  /* 0x0000002402027981 */ /* 0x000ee4000c1e1500 */
[----:B---3--:R0:W3:Y:S01]  /*24630*/  I2F.F64.S16 R18, R2 ;  /* 0x0000000200127312 */ /* 0x0080e20000101c00 */
[----:B------:R-:W-:Y:S05]  /*24640*/  BRA `(.L_x_20466) ;  /* 0x0000000c00347947 */ /* 0x000fea0003800000 */
.L_x_20462:
        /* <DEDUP_REMOVED lines=10> */
.L_x_20470:
[----:B------:R-:W3:Y:S02]  /*246f0*/  LDG.E.U16 R0, desc[UR36][R2.64] ;  /* 0x0000002402007981 */ /* 0x000ee4000c1e1500 */
[----:B---3--:R-:W-:-:S05]  /*24700*/  HADD2.F32 R0, -RZ, R0.H0_H0 ;  /* 0x20000000ff007230 */ /* 0x008fca0000004100 */
[----:B------:R-:W-:-:S04]  /*24710*/  FMUL.FTZ R0, R0, 1 ;  /* 0x3f80000000007820 */ /* 0x000fc80000410000 */
[----:B------:R0:W3:Y:S01]  /*24720*/  F2F.F64.F32 R18, R0 ;  /* 0x0000000000127310 */ /* 0x0000e20000201800 */
[----:B------:R-:W-:Y:S05]  /*24730*/  BRA `(.L_x_20466) ;  /* 0x0000000800f87947 */ /* 0x000fea0003800000 */
.L_x_20469:
        /* <DEDUP_REMOVED lines=10> */
.L_x_20472:
[----:B------:R-:W3:Y:S02]  /*247e0*/  LDG.E.U16 R2, desc[UR36][R2.64] ;  /* 0x0000002402027981 */ /* 0x000ee4000c1e1500 */
[----:B---3--:R-:W-:-:S05]  /*247f0*/  HADD2.F32 R0, -RZ, R2.H0_H0 ;  /* 0x20000002ff007230 */ /* 0x008fca0000004100 */
[----:B------:R-:W-:-:S04]  /*24800*/  FMUL.FTZ R0, R0, 1 ;  /* 0x3f80000000007820 */ /* 0x000fc80000410000 */
[----:B------:R0:W3:Y:S01]  /*24810*/  F2F.F64.F32 R18, R0 ;  /* 0x0000000000127310 */ /* 0x0000e20000201800 */
[----:B------:R-:W-:Y:S05]  /*24820*/  BRA `(.L_x_20466) ;  /* 0x0000000800bc7947 */ /* 0x000fea0003800000 */
.L_x_20471:
[----:B------:R0:W5:Y:S01]  /*24830*/  LDG.E.64 R18, desc[UR36][R2.64] ;  /* 0x0000002402127981 */ /* 0x000162000c1e1b00 */
[----:B------:R-:W-:Y:S05]  /*24840*/  BRA `(.L_x_20466) ;  /* 0x0000000800b47947 */ /* 0x000fea0003800000 */
.L_x_20461:
        /* <DEDUP_REMOVED lines=13> */
.L_x_20475:
[----:B------:R0:W5:Y:S01]  /*24920*/  LDG.E.64 R18, desc[UR36][R2.64] ;  /* 0x0000002402127981 */ /* 0x000162000c1e1b00 */
[----:B------:R-:W-:Y:S05]  /*24930*/  BRA `(.L_x_20466) ;  /* 0x0000000800787947 */ /* 0x000fea0003800000 */
.L_x_20474:
        /* <DEDUP_REMOVED lines=28> */
.L_x_20477:
        /* <DEDUP_REMOVED lines=15> */
.L_x_20476:
[----:B------:R-:W3:Y:S02]  /*24bf0*/  LDG.E.U16 R0, desc[UR36][R2.64] ;  /* 0x0000002402007981 */ /* 0x000ee4000c1e1500 */
[----:B---3--:R-:W-:-:S04]  /*24c00*/  IMAD.U32 R0, R0, 0x10000, RZ ;  /* 0x0001000000007824 */ /* 0x008fc800078e00ff */
[----:B------:R-:W-:-:S04]  /*24c10*/  FMUL.FTZ R0, R0, 1 ;  /* 0x3f80000000007820 */ /* 0x000fc80000410000 */
[----:B------:R3:W0:Y:S01]  /*24c20*/  F2F.F64.F32 R18, R0 ;  /* 0x0000000000127310 */ /* 0x0006220000201800 */
[----:B------:R-:W-:Y:S05]  /*24c30*/  BRA `(.L_x_20466) ;  /* 0x0000000400b87947 */ /* 0x000fea0003800000 */
.L_x_20473:
        /* <DEDUP_REMOVED lines=11> */
.L_x_20480:
        /* <DEDUP_REMOVED lines=21> */
.L_x_20484:
[----:B------:R-:W-:Y:S05]  /*24e40*/  BSYNC B1 ;  /* 0x0000000000017941 */ /* 0x000fea0003800000 */
.L_x_20483:
[----:B------:R-:W-:Y:S01]  /*24e50*/  LEA R3, R0, 0x3b800000, 0x17 ;  /* 0x3b80000000037811 */ /* 0x000fe200078eb8ff */
[----:B------:R-:W-:-:S05]  /*24e60*/  IMAD.SHL.U32 R0, R2, 0x100000, RZ ;  /* 0x0010000002007824 */ /* 0x000fca00078e00ff */
[----:B------:R-:W-:-:S07]  /*24e70*/  LOP3.LUT R0, R3, R0, R4, 0xfe, !PT ;  /* 0x0000000003007212 */ /* 0x000fce00078efe04 */
.L_x_20482:
[----:B------:R-:W-:Y:S05]  /*24e80*/  BSYNC B0 ;  /* 0x0000000000007941 */ /* 0x000fea0003800000 */
.L_x_20481:
[----:B------:R-:W-:-:S04]  /*24e90*/  FMUL.FTZ R0, R0, 1 ;  /* 0x3f80000000007820 */ /* 0x000fc80000410000 */
[----:B------:R0:W3:Y:S01]  /*24ea0*/  F2F.F64.F32 R18, R0 ;  /* 0x0000000000127310 */ /* 0x0000e20000201800 */
[----:B------:R-:W-:Y:S05]  /*24eb0*/  BRA `(.L_x_20466) ;  /* 0x0000000400187947 */ /* 0x000fea0003800000 */
.L_x_20479:
        /* <DEDUP_REMOVED lines=21> */
.L_x_20488:
[----:B------:R-:W-:Y:S05]  /*25010*/  BSYNC B1 ;  /* 0x0000000000017941 */ /* 0x000fea0003800000 */
.L_x_20487:
[----:B------:R-:W-:Y:S01]  /*25020*/  LEA R3, R0, 0x37800000, 0x17 ;  /* 0x3780000000037811 */ /* 0x000fe200078eb8ff */
[----:B------:R-:W-:-:S05]  /*25030*/  IMAD.SHL.U32 R0, R2, 0x200000, RZ ;  /* 0x0020000002007824 */ /* 0x000fca00078e00ff */
[----:B------:R-:W-:-:S07]  /*25040*/  LOP3.LUT R0, R3, R0, R4, 0xfe, !PT ;  /* 0x0000000003007212 */ /* 0x000fce00078efe04 */
.L_x_20486:
[----:B------:R-:W-:Y:S05]  /*25050*/  BSYNC B0 ;  /* 0x0000000000007941 */ /* 0x000fea0003800000 */
.L_x_20485:
[----:B------:R-:W-:-:S04]  /*25060*/  FMUL.FTZ R0, R0, 1 ;  /* 0x3f80000000007820 */ /* 0x000fc80000410000 */
[----:B------:R0:W3:Y:S01]  /*25070*/  F2F.F64.F32 R18, R0 ;  /* 0x0000000000127310 */ /* 0x0000e20000201800 */
[----:B------:R-:W-:Y:S05]  /*25080*/  BRA `(.L_x_20466) ;  /* 0x0000000000a47947 */ /* 0x000fea0003800000 */
.L_x_20478:
        /* <DEDUP_REMOVED lines=14> */
.L_x_20492:
[----:B------:R-:W-:Y:S05]  /*25170*/  BSYNC B0 ;  /* 0x0000000000007941 */ /* 0x000fea0003800000 */
.L_x_20491:
[----:B------:R-:W-:-:S04]  /*25180*/  FMUL.FTZ R0, R0, 1 ;  /* 0x3f80000000007820 */ /* 0x000fc80000410000 */
[----:B------:R0:W3:Y:S01]  /*25190*/  F2F.F64.F32 R18, R0 ;  /* 0x0000000000127310 */ /* 0x0000e20000201800 */
[----:B------:R-:W-:Y:S05]  /*251a0*/  BRA `(.L_x_20466) ;  /* 0x00000000005c7947 */ /* 0x000fea0003800000 */
.L_x_20465:
        /* <DEDUP_REMOVED lines=16> */
.L_x_20493:
[----:B------:R-:W-:Y:S01]  /*252b0*/  CS2R R18, SRZ ;  /* 0x0000000000127805 */ /* 0x000fe2000001ff00 */
[----:B------:R-:W-:Y:S06]  /*252c0*/  BRA `(.L_x_20466) ;  /* 0x0000000000147947 */ /* 0x000fec0003800000 */
.L_x_20490:
[----:B------:R-:W3:Y:S02]  /*252d0*/  LDG.E.64 R18, desc[UR36][R2.64] ;  /* 0x0000002402127981 */ /* 0x000ee4000c1e1b00 */
[----:B---3--:R-:W0:Y:S01]  /*252e0*/  I2F.F64.U64 R18, R18 ;  /* 0x0000001200127312 */ /* 0x008e220000301800 */
[----:B------:R-:W-:Y:S05]  /*252f0*/  BRA `(.L_x_20466) ;  /* 0x0000000000087947 */ /* 0x000fea0003800000 */
.L_x_20489:
[----:B------:R-:W3:Y:S02]  /*25300*/  LDG.E R2, desc[UR36][R2.64] ;  /* 0x0000002402027981 */ /* 0x000ee4000c1e1900 */
[----:B---3--:R0:W3:Y:S02]  /*25310*/  I2F.F64.U32 R18, R2 ;  /* 0x0000000200127312 */ /* 0x0080e40000201800 */
.L_x_20466:
        /* <DEDUP_REMOVED lines=18> */
.L_x_20497:
[----:B------:R-:W3:Y:S02]  /*25440*/  LDG.E.U8 R2, desc[UR36][R32.64] ;  /* 0x0000002420027981 */ /* 0x000ee4000c1e1100 */
[----:B---3--:R-:W0:Y:S01]  /*25450*/  I2F.F64.U16 R2, R2 ;  /* 0x0000000200027312 */ /* 0x008e220000101800 */
[----:B------:R-:W-:Y:S05]  /*25460*/  BRA `(.L_x_20499) ;  /* 0x0000000c00707947 */ /* 0x000fea0003800000 */
.L_x_20496:
        /* <DEDUP_REMOVED lines=9> */
.L_x_20501:
[----:B------:R-:W3:Y:S02]  /*25500*/  LDG.E R2, desc[UR36][R32.64] ;  /* 0x0000002420027981 */ /* 0x000ee4000c1e1900 */
[----:B---3--:R-:W0:Y:S01]  /*25510*/  I2F.F64 R2, R2 ;  /* 0x0000000200027312 */ /* 0x008e220000201c00 */
[----:B------:R-:W-:Y:S05]  /*25520*/  BRA `(.L_x_20499) ;  /* 0x0000000c00407947 */ /* 0x000fea0003800000 */
.L_x_20500:
[----:B------:R-:W3:Y:S02]  /*25530*/  LDG.E.U16 R2, desc[UR36][R32.64] ;  /* 0x0000002420027981 */ /* 0x000ee4000c1e1500 */
[----:B---3--:R-:W0:Y:S01]  /*25540*/  I2F.F64.S16 R2, R2 ;  /* 0x0000000200027312 */ /* 0x008e220000101c00 */
[----:B------:R-:W-:Y:S05]  /*25550*/  BRA `(.L_x_20499) ;  /* 0x0000000c00347947 */ /* 0x000fea0003800000 */
.L_x_20495:
        /* <DEDUP_REMOVED lines=10> */
.L_x_20503:
[----:B------:R-:W3:Y:S02]  /*25600*/  LDG.E.U16 R0, desc[UR36][R32.64] ;  /* 0x0000002420007981 */ /* 0x000ee4000c1e1500 */
[----:B---3--:R-:W-:-:S05]  /*25610*/  HADD2.F32 R0, -RZ, R0.H0_H0 ;  /* 0x20000000ff007230 */ /* 0x008fca0000004100 */
[----:B------:R-:W-:-:S04]  /*25620*/  FMUL.FTZ R0, R0, 1 ;  /* 0x3f80000000007820 */ /* 0x000fc80000410000 */
[----:B------:R0:W3:Y:S01]  /*25630*/  F2F.F64.F32 R2, R0 ;  /* 0x0000000000027310 */ /* 0x0000e20000201800 */
[----:B------:R-:W-:Y:S05]  /*25640*/  BRA `(.L_x_20499) ;  /* 0x0000000800f87947 */ /* 0x000fea0003800000 */
.L_x_20502:
        /* <DEDUP_REMOVED lines=10> */
.L_x_20505:
[----:B------:R-:W3:Y:S02]  /*256f0*/  LDG.E.U16 R32, desc[UR36][R32.64] ;  /* 0x0000002420207981 */ /* 0x000ee4000c1e1500 */
[----:B---3--:R-:W-:-:S05]  /*25700*/  HADD2.F32 R0, -RZ, R32.H0_H0 ;  /* 0x20000020ff007230 */ /* 0x008fca0000004100 */
[----:B------:R-:W-:-:S04]  /*25710*/  FMUL.FTZ R0, R0, 1 ;  /* 0x3f80000000007820 */ /* 0x000fc80000410000 */
[----:B------:R0:W3:Y:S01]  /*25720*/  F2F.F64.F32 R2, R0 ;  /* 0x0000000000027310 */ /* 0x0000e20000201800 */
[----:B------:R-:W-:Y:S05]  /*25730*/  BRA `(.L_x_20499) ;  /* 0x0000000800bc7947 */ /* 0x000fea0003800000 */
.L_x_20504:
[----:B------:R0:W5:Y:S01]  /*25740*/  LDG.E.64 R2, desc[UR36][R32.64] ;  /* 0x0000002420027981 */ /* 0x000162000c1e1b00 */
[----:B------:R-:W-:Y:S05]  /*25750*/  BRA `(.L_x_20499) ;  /* 0x0000000800b47947 */ /* 0x000fea0003800000 */
.L_x_20494:
        /* <DEDUP_REMOVED lines=13> */
.L_x_20508:
[----:B------:R0:W5:Y:S01]  /*25830*/  LDG.E.64 R2, desc[UR36][R32.64] ;  /* 0x0000002420027981 */ /* 0x000162000c1e1b00 */
[----:B------:R-:W-:Y:S05]  /*25840*/  BRA `(.L_x_20499) ;  /* 0x0000000800787947 */ /* 0x000fea0003800000 */
.L_x_20507:
        /* <DEDUP_REMOVED lines=28> */
.L_x_20510:
        /* <DEDUP_REMOVED lines=15> */
.L_x_20509:
[----:B------:R-:W3:Y:S02]  /*25b00*/  LDG.E.U16 R0, desc[UR36][R32.64] ;  /* 0x0000002420007981 */ /* 0x000ee4000c1e1500 */
[----:B---3--:R-:W-:-:S04]  /*25b10*/  IMAD.U32 R0, R0, 0x10000, RZ ;  /* 0x0001000000007824 */ /* 0x008fc800078e00ff */
[----:B------:R-:W-:-:S04]  /*25b20*/  FMUL.FTZ R0, R0, 1 ;  /* 0x3f80000000007820 */ /* 0x000fc80000410000 */
[----:B------:R0:W3:Y:S01]  /*25b30*/  F2F.F64.F32 R2, R0 ;  /* 0x0000000000027310 */ /* 0x0000e20000201800 */
[----:B------:R-:W-:Y:S05]  /*25b40*/  BRA `(.L_x_20499) ;  /* 0x0000000400b87947 */ /* 0x000fea0003800000 */
.L_x_20506:
        /* <DEDUP_REMOVED lines=11> */
.L_x_20513:
        /* <DEDUP_REMOVED lines=21> */
.L_x_20517:
[----:B------:R-:W-:Y:S05]  /*25d50*/  BSYNC B1 ;  /* 0x0000000000017941 */ /* 0x000fea0003800000 */
.L_x_20516:
[----:B------:R-:W-:Y:S01]  /*25d60*/  LEA R3, R0, 0x3b800000, 0x17 ;  /* 0x3b80000000037811 */ /* 0x000fe200078eb8ff */
[----:B------:R-:W-:-:S05]  /*25d70*/  IMAD.SHL.U32 R0, R2, 0x100000, RZ ;  /* 0x0010000002007824 */ /* 0x000fca00078e00ff */
[----:B------:R-:W-:-:S07]  /*25d80*/  LOP3.LUT R0, R3, R0, R4, 0xfe, !PT ;  /* 0x0000000003007212 */ /* 0x000fce00078efe04 */
.L_x_20515:
[----:B------:R-:W-:Y:S05]  /*25d90*/  BSYNC B0 ;  /* 0x0000000000007941 */ /* 0x000fea0003800000 */
.L_x_20514:
[----:B------:R-:W-:-:S04]  /*25da0*/  FMUL.FTZ R0, R0, 1 ;  /* 0x3f80000000007820 */ /* 0x000fc80000410000 */
[----:B------:R0:W3:Y:S01]  /*25db0*/  F2F.F64.F32 R2, R0 ;  /* 0x0000000000027310 */ /* 0x0000e20000201800 */
[----:B------:R-:W-:Y:S05]  /*25dc0*/  BRA `(.L_x_20499) ;  /* 0x0000000400187947 */ /* 0x000fea0003800000 */
.L_x_20512:
        /* <DEDUP_REMOVED lines=21> */
.L_x_20521:
[----:B------:R-:W-:Y:S05]  /*25f20*/  BSYNC B1 ;  /* 0x0000000000017941 */ /* 0x000fea0003800000 */
.L_x_20520:
[----:B------:R-:W-:Y:S01]  /*25f30*/  LEA R3, R0, 0x37800000, 0x17 ;  /* 0x3780000000037811 */ /* 0x000fe200078eb8ff */
[----:B------:R-:W-:-:S05]  /*25f40*/  IMAD.SHL.U32 R0, R2, 0x200000, RZ ;  /* 0x0020000002007824 */ /* 0x000fca00078e00ff */
[----:B------:R-:W-:-:S07]  /*25f50*/  LOP3.LUT R0, R3, R0, R4, 0xfe, !PT ;  /* 0x0000000003007212 */ /* 0x000fce00078efe04 */
.L_x_20519:
[----:B------:R-:W-:Y:S05]  /*25f60*/  BSYNC B0 ;  /* 0x0000000000007941 */ /* 0x000fea0003800000 */
.L_x_20518:
[----:B------:R-:W-:-:S04]  /*25f70*/  FMUL.FTZ R0, R0, 1 ;  /* 0x3f80000000007820 */ /* 0x000fc80000410000 */
[----:B------:R0:W3:Y:S01]  /*25f80*/  F2F.F64.F32 R2, R0 ;  /* 0x0000000000027310 */ /* 0x0000e20000201800 */
[----:B------:R-:W-:Y:S05]  /*25f90*/  BRA `(.L_x_20499) ;  /* 0x0000000000a47947 */ /* 0x000fea0003800000 */
.L_x_20511:
        /* <DEDUP_REMOVED lines=14> */
.L_x_20525:
[----:B------:R-:W-:Y:S05]  /*26080*/  BSYNC B0 ;  /* 0x0000000000007941 */ /* 0x000fea0003800000 */
.L_x_20524:
[----:B------:R-:W-:-:S04]  /*26090*/  FMUL.FTZ R0, R0, 1 ;  /* 0x3f80000000007820 */ /* 0x000fc80000410000 */
[----:B------:R0:W3:Y:S01]  /*260a0*/  F2F.F64.F32 R2, R0 ;  /* 0x0000000000027310 */ /* 0x0000e20000201800 */
[----:B------:R-:W-:Y:S05]  /*260b0*/  BRA `(.L_x_20499) ;  /* 0x00000000005c7947 */ /* 0x000fea0003800000 */
.L_x_20498:
        /* <DEDUP_REMOVED lines=16> */
.L_x_20526:
[----:B------:R-:W-:Y:S01]  /*261c0*/  CS2R R2, SRZ ;  /* 0x0000000000027805 */ /* 0x000fe2000001ff00 */
[----:B------:R-:W-:Y:S06]  /*261d0*/  BRA `(.L_x_20499) ;  /* 0x0000000000147947 */ /* 0x000fec0003800000 */
.L_x_20523:
[----:B------:R-:W3:Y:S02]  /*261e0*/  LDG.E.64 R2, desc[UR36][R32.64] ;  /* 0x0000002420027981 */ /* 0x000ee4000c1e1b00 */
[----:B---3--:R-:W0:Y:S01]  /*261f0*/  I2F.F64.U64 R2, R2 ;  /* 0x0000000200027312 */ /* 0x008e220000301800 */
[----:B------:R-:W-:Y:S05]  /*26200*/  BRA `(.L_x_20499) ;  /* 0x0000000000087947 */ /* 0x000fea0003800000 */
.L_x_20522:
[----:B------:R-:W3:Y:S02]  /*26210*/  LDG.E R2, desc[UR36][R32.64] ;  /* 0x0000002420027981 */ /* 0x000ee4000c1e1900 */
[----:B---3--:R-:W0:Y:S02]  /*26220*/  I2F.F64.U32 R2, R2 ;  /* 0x0000000200027312 */ /* 0x008e240000201800 */
.L_x_20499:
[----:B------:R-:W0:Y:S01]  /*26230*/  LDC.U8 R6, c[0x0][0x6b8] ;  /* 0x0001ae00ff067b82 */ /* 0x000e220000000000 */
[----:B-1---5:R-:W-:Y:S01]  /*26240*/  DMUL R4, R22, R22 ;  /* 0x0000001616047228 */ /* 0x022fe20000000000 */
[----:B------:R-:W-:Y:S01]  /*26250*/  ULDC.64 UR4, c[0x0][0x6a8] ;  /* 0x0001aa0000047ab9 */ /* 0x000fe20000000a00 */
[----:B--2---:R-:W-:Y:S02]  /*26260*/  DADD R24, -R24, R28 ;  /* 0x0000000018187229 */ /* 0x004fe4000000011c */
[----:B0--34-:R-:W-:Y:S02]  /*26270*/  DFMA R2, -R2, UR4, R30 ;  /* 0x0000000402027c2b */ /* 0x019fe4000800011e */
        /* <DEDUP_REMOVED lines=19> */
.L_x_20530:
[----:B------:R-:W0:Y:S02]  /*263b0*/  F2I.S64.F64.TRUNC R4, R4 ;  /* 0x0000000400047311 */ /* 0x000e24000030d900 */
[----:B0-----:R-:W-:-:S05]  /*263c0*/  IMAD.MOV.U32 R3, RZ, RZ, R4 ;  /* 0x000000ffff037224 */ /* 0x001fca00078e0004 */
[----:B------:R-:W-:Y:S01]  /*263d0*/  STG.E.U8 desc[UR36][R16.64], R3 ;  /* 0x0000000310007986 */ /* 0x000fe2000c101124 */
[----:B------:R-:W-:Y:S05]  /*263e0*/  EXIT ;  /* 0x000000000000794d */ /* 0x000fea0003800000 */
.L_x_20529:
        /* <DEDUP_REMOVED lines=9> */
.L_x_20533:
[----:B------:R-:W0:Y:S02]  /*26480*/  F2I.F64.TRUNC R5, R4 ;  /* 0x0000000400057311 */ /* 0x000e24000030d100 */
[----:B0-----:R-:W-:Y:S01]  /*26490*/  STG.E desc[UR36][R16.64], R5 ;  /* 0x0000000510007986 */ /* 0x001fe2000c101924 */
[----:B------:R-:W-:Y:S05]  /*264a0*/  EXIT ;  /* 0x000000000000794d */ /* 0x000fea0003800000 */
.L_x_20532:
[----:B------:R-:W0:Y:S02]  /*264b0*/  F2I.F64.TRUNC R5, R4 ;  /* 0x0000000400057311 */ /* 0x000e24000030d100 */
[----:B0-----:R-:W-:Y:S01]  /*264c0*/  STG.E.U16 desc[UR36][R16.64], R5 ;  /* 0x0000000510007986 */ /* 0x001fe2000c101524 */
[----:B------:R-:W-:Y:S05]  /*264d0*/  EXIT ;  /* 0x000000000000794d */ /* 0x000fea0003800000 */
.L_x_20528:
        /* <DEDUP_REMOVED lines=13> */
.L_x_20535:
        /* <DEDUP_REMOVED lines=8> */
.L_x_20534:
        /* <DEDUP_REMOVED lines=14> */
.L_x_20537:
        /* <DEDUP_REMOVED lines=9> */
.L_x_20536:
[----:B------:R-:W-:Y:S01]  /*267a0*/  STG.E.64 desc[UR36][R16.64], R4 ;  /* 0x0000000410007986 */ /* 0x000fe2000c101b24 */
[----:B------:R-:W-:Y:S05]  /*267b0*/  EXIT ;  /* 0x000000000000794d */ /* 0x000fea0003800000 */
.L_x_20527:
        /* <DEDUP_REMOVED lines=12> */
.L_x_20540:
[----:B------:R-:W-:-:S05]  /*26880*/  CS2R R6, SRZ ;  /* 0x0000000000067805 */ /* 0x000fca000001ff00 */
[----:B------:R-:W-:Y:S01]  /*26890*/  STG.E.128 desc[UR36][R16.64], R4 ;  /* 0x0000000410007986 */ /* 0x000fe2000c101d24 */
[----:B------:R-:W-:Y:S05]  /*268a0*/  EXIT ;  /* 0x000000000000794d */ /* 0x000fea0003800000 */
.L_x_20539:
        /* <DEDUP_REMOVED lines=25> */
.L_x_20544:
[----:B------:R-:W-:Y:S05]  /*26a40*/  BSYNC B0 ;  /* 0x0000000000007941 */ /* 0x000fea0003800000 */
.L_x_20543:
[----:B------:R-:W-:-:S05]  /*26a50*/  LOP3.LUT R3, R0, R3, RZ, 0xfc, !PT ;  /* 0x0000000300037212 */ /* 0x000fca00078efcff */
[----:B------:R-:W-:Y:S01]  /*26a60*/  STG.E.U8 desc[UR36][R16.64], R3 ;  /* 0x0000000310007986 */ /* 0x000fe2000c101124 */
[----:B------:R-:W-:Y:S05]  /*26a70*/  EXIT ;  /* 0x000000000000794d */ /* 0x000fea0003800000 */
.L_x_20542:
        /* <DEDUP_REMOVED lines=17> */
.L_x_20546:
[----:B------:R-:W-:Y:S01]  /*26b90*/  IMAD.MOV.U32 R0, RZ, RZ, 0x7f ;  /* 0x0000007fff007424 */ /* 0x000fe200078e00ff */
[----:B------:R-:W-:-:S04]  /*26ba0*/  ISETP.GT.U32.AND P0, PT, R2, 0x7f800000, PT ;  /* 0x7f8000000200780c */ /* 0x000fc80003f04070 */
[----:B------:R-:W-:-:S09]  /*26bb0*/  SEL R0, R0, 0x7c, P0 ;  /* 0x0000007c00007807 */ /* 0x000fd20000000000 */
.L_x_20547:
[----:B------:R-:W-:Y:S05]  /*26bc0*/  BSYNC B0 ;  /* 0x0000000000007941 */ /* 0x000fea0003800000 */
.L_x_20545:
[----:B------:R-:W-:-:S04]  /*26bd0*/  LOP3.LUT R2, R3, 0x80000000, RZ, 0xc0, !PT ;  /* 0x8000000003027812 */ /* 0x000fc800078ec0ff */
[----:B------:R-:W-:-:S04]  /*26be0*/  SHF.R.U32.HI R3, RZ, 0x18, R2 ;  /* 0x00000018ff037819 */ /* 0x000fc80000011602 */
[----:B------:R-:W-:-:S05]  /*26bf0*/  LOP3.LUT R3, R0, R3, RZ, 0xfc, !PT ;  /* 0x0000000300037212 */ /* 0x000fca00078efcff */
[----:B------:R-:W-:Y:S01]  /*26c00*/  STG.E.U8 desc[UR36][R16.64], R3 ;  /* 0x0000000310007986 */ /* 0x000fe2000c101124 */
[----:B------:R-:W-:Y:S05]  /*26c10*/  EXIT ;  /* 0x000000000000794d */ /* 0x000fea0003800000 */
.L_x_20541:
        /* <DEDUP_REMOVED lines=8> */
.L_x_20538:
        /* <DEDUP_REMOVED lines=11> */
.L_x_20550:
        /* <DEDUP_REMOVED lines=21> */
.L_x_20553:
[----:B------:R-:W-:-:S04]  /*26ea0*/  LOP3.LUT R2, R3, 0x80000000, RZ, 0xc0, !PT ;  /* 0x8000000003027812 */ /* 0x000fc800078ec0ff */
[----:B------:R-:W-:-:S04]  /*26eb0*/  SHF.R.U32.HI R3, RZ, 0x18, R2 ;  /* 0x00000018ff037819 */ /* 0x000fc80000011602 */
[----:B------:R-:W-:-:S04]  /*26ec0*/  LOP3.LUT R0, R0, R3, RZ, 0xfc, !PT ;  /* 0x0000000300007212 */ /* 0x000fc800078efcff */
[----:B------:R-:W-:-:S07]  /*26ed0*/  PRMT R8, R0, 0x7610, R8 ;  /* 0x0000761000087816 */ /* 0x000fce0000000008 */
.L_x_20552:
[----:B------:R-:W-:Y:S05]  /*26ee0*/  BSYNC B0 ;  /* 0x0000000000007941 */ /* 0x000fea0003800000 */
.L_x_20551:
[----:B------:R-:W-:Y:S01]  /*26ef0*/  STG.E.U8 desc[UR36][R16.64], R8 ;  /* 0x0000000810007986 */ /* 0x000fe2000c101124 */
[----:B------:R-:W-:Y:S05]  /*26f00*/  EXIT ;  /* 0x000000000000794d */ /* 0x000fea0003800000 */
.L_x_20549:
        /* <DEDUP_REMOVED lines=21> */
.L_x_20556:
[----:B------:R-:W-:-:S04]  /*27060*/  LOP3.LUT R2, R3, 0x80000000, RZ, 0xc0, !PT ;  /* 0x8000000003027812 */ /* 0x000fc800078ec0ff */
[----:B------:R-:W-:-:S04]  /*27070*/  SHF.R.U32.HI R3, RZ, 0x18, R2 ;  /* 0x00000018ff037819 */ /* 0x000fc80000011602 */
[----:B------:R-:W-:-:S04]  /*27080*/  LOP3.LUT R0, R0, R3, RZ, 0xfc, !PT ;  /* 0x0000000300007212 */ /* 0x000fc800078efcff */
[----:B------:R-:W-:-:S07]  /*27090*/  PRMT R8, R0, 0x7610, R8 ;  /* 0x0000761000087816 */ /* 0x000fce0000000008 */
.L_x_20555:
[----:B------:R-:W-:Y:S05]  /*270a0*/  BSYNC B0 ;  /* 0x0000000000007941 */ /* 0x000fea0003800000 */
.L_x_20554:
[----:B------:R-:W-:Y:S01]  /*270b0*/  STG.E.U8 desc[UR36][R16.64], R8 ;  /* 0x0000000810007986 */ /* 0x000fe2000c101124 */
[----:B------:R-:W-:Y:S05]  /*270c0*/  EXIT ;  /* 0x000000000000794d */ /* 0x000fea0003800000 */
.L_x_20548:
        /* <DEDUP_REMOVED lines=26> */
.L_x_20531:
        /* <DEDUP_REMOVED lines=16> */
.L_x_20559:
[----:B------:R-:W-:Y:S05]  /*27370*/  EXIT ;  /* 0x000000000000794d */ /* 0x000fea0003800000 */
.L_x_20558:
[----:B------:R-:W0:Y:S02]  /*27380*/  F2I.U64.F64.TRUNC R4, R4 ;  /* 0x0000000400047311 */ /* 0x000e24000030d800 */
[----:B0-----:R-:W-:Y:S01]  /*27390*/  STG.E.64 desc[UR36][R16.64], R4 ;  /* 0x0000000410007986 */ /* 0x001fe2000c101b24 */
[----:B------:R-:W-:Y:S05]  /*273a0*/  EXIT ;  /* 0x000000000000794d */ /* 0x000fea0003800000 */
.L_x_20557:
[----:B------:R-:W0:Y:S02]  /*273b0*/  F2I.U32.F64.TRUNC R5, R4 ;  /* 0x0000000400057311 */ /* 0x000e24000030d000 */
[----:B0-----:R-:W-:Y:S01]  /*273c0*/  STG.E desc[UR36][R16.64], R5 ;  /* 0x0000000510007986 */ /* 0x001fe2000c101924 */
[----:B------:R-:W-:Y:S05]  /*273d0*/  EXIT ;  /* 0x000000000000794d */ /* 0x000fea0003800000 */
.L_x_20560:
        /* <DEDUP_REMOVED lines=10> */
.L_x_28439:


//--------------------- .text._ZN2at6native27unrolled_elementwise_kernelIZZZNS0_49_GLOBAL__N__b919a28f_16_Normalization_cu_5c38458737batch_norm_elementwise_backward_trainERKNS_6TensorES5_S5_S5_S5_S5_S5_ENKUlvE0_clEvENKUlvE_clEvEUldddddddE_St5arrayIPcLm8EELi4E23TrivialOffsetCalculatorILi7EjESC_ILi1EjENS0_6memory12LoadWithCastILi7EEENSF_13StoreWithCastILi1EEEEEviT_T0_T2_T3_T4_T5_ --------------------------
	.section	.text._ZN2at6native27unrolled_elementwise_kernelIZZZNS0_49_GLOBAL__N__b919a28f_16_Normalization_cu_5c38458737batch_norm_elementwise_backward_trainERKNS_6TensorES5_S5_S5_S5_S5_S5_ENKUlvE0_clEvENKUlvE_clEvEUldddddddE_St5arrayIPcLm8EELi4E23TrivialOffsetCalculatorILi7EjESC_ILi1EjENS0_6memory12LoadWithCastILi7EEENSF_13StoreWithCastILi1EEEEEviT_T0_T2_T3_T4_T5_,"ax",@progbits
	.align	128
        .global         _ZN2at6native27unrolled_elementwise_kernelIZZZNS0_49_GLOBAL__N__b919a28f_16_Normalization_cu_5c38458737batch_norm_elementwise_backward_trainERKNS_6TensorES5_S5_S5_S5_S5_S5_ENKUlvE0_clEvENKUlvE_clEvEUldddddddE_St5arrayIPcLm8EELi4E23TrivialOffsetCalculatorILi7EjESC_ILi1EjENS0_6memory12LoadWithCastILi7EEENSF_13StoreWithCastILi1EEEEEviT_T0_T2_T3_T4_T5_
        .type           _ZN2at6native27unrolled_elementwise_kernelIZZZNS0_49_GLOBAL__N__b919a28f_16_Normalization_cu_5c38458737batch_norm_elementwise_backward_trainERKNS_6TensorES5_S5_S5_S5_S5_S5_ENKUlvE0_clEvENKUlvE_clEvEUldddddddE_St5arrayIPcLm8EELi4E23TrivialOffsetCalculatorILi7EjESC_ILi1EjENS0_6memory12LoadWithCastILi7EEENSF_13StoreWithCastILi1EEEEEviT_T0_T2_T3_T4_T5_,@function
        .size           _ZN2at6native27unrolled_elementwise_kernelIZZZNS0_49_GLOBAL__N__b919a28f_16_Normalization_cu_5c38458737batch_norm_elementwise_backward_trainERKNS_6TensorES5_S5_S5_S5_S5_S5_ENKUlvE0_clEvENKUlvE_clEvEUldddddddE_St5arrayIPcLm8EELi4E23TrivialOffsetCalculatorILi7EjESC_ILi1EjENS0_6memory12LoadWithCastILi7EEENSF_13StoreWithCastILi1EEEEEviT_T0_T2_T3_T4_T5_,(.L_x_28440 - _ZN2at6native27unrolled_elementwise_kernelIZZZNS0_49_GLOBAL__N__b919a28f_16_Normalization_cu_5c38458737batch_norm_elementwise_backward_trainERKNS_6TensorES5_S5_S5_S5_S5_S5_ENKUlvE0_clEvENKUlvE_clEvEUldddddddE_St5arrayIPcLm8EELi4E23TrivialOffsetCalculatorILi7EjESC_ILi1EjENS0_6memory12LoadWithCastILi7EEENSF_13StoreWithCastILi1EEEEEviT_T0_T2_T3_T4_T5_)
        .other          _ZN2at6native27unrolled_elementwise_kernelIZZZNS0_49_GLOBAL__N__b919a28f_16_Normalization_cu_5c38458737batch_norm_elementwise_backward_trainERKNS_6TensorES5_S5_S5_S5_S5_S5_ENKUlvE0_clEvENKUlvE_clEvEUldddddddE_St5arrayIPcLm8EELi4E23TrivialOffsetCalculatorILi7EjESC_ILi1EjENS0_6memory12LoadWithCastILi7EEENSF_13StoreWithCastILi1EEEEEviT_T0_T2_T3_T4_T5_,@"STO_CUDA_ENTRY STV_DEFAULT"
_ZN2at6native27unrolled_elementwise_kernelIZZZNS0_49_GLOBAL__N__b919a28f_16_Normalization_cu_5c38458737batch_norm_elementwise_backward_trainERKNS_6TensorES5_S5_S5_S5_S5_S5_ENKUlvE0_clEvENKUlvE_clEvEUldddddddE_St5arrayIPcLm8EELi4E23TrivialOffsetCalculatorILi7EjESC_ILi1EjENS0_6memory12LoadWithCastILi7EEENSF_13StoreWithCastILi1EEEEEviT_T0_T2_T3_T4_T5_:
.text._ZN2at6native27unrolled_elementwise_kernelIZZZNS0_49_GLOBAL__N__b919a28f_16_Normalization_cu_5c38458737batch_norm_elementwise_backward_trainERKNS_6TensorES5_S5_S5_S5_S5_S5_ENKUlvE0_clEvENKUlvE_clEvEUldddddddE_St5arrayIPcLm8EELi4E23TrivialOffsetCalculatorILi7EjESC_ILi1EjENS0_6memory12LoadWithCastILi7EEENSF_13StoreWithCastILi1EEEEEviT_T0_T2_T3_T4_T5_:
        /* <DEDUP_REMOVED lines=10> */
[----:B------:R-:W3:Y:S01]  /*00a0*/  LDC.U8 R51, c[0x0][0x270] ;  /* 0x00009c00ff337b82 */ /* 0x000ee20000000000 */
[----:B------:R-:W-:Y:S02]  /*00b0*/  CS2R R24, SRZ ;  /* 0x0000000000187805 */ /* 0x000fe4000001ff00 */
[----:B------:R-:W-:Y:S02]  /*00c0*/  CS2R R26, SRZ ;  /* 0x00000000001a7805 */ /* 0x000fe4000001ff00 */
[----:B------:R-:W-:-:S02]  /*00d0*/  CS2R R28, SRZ ;  /* 0x00000000001c7805 */ /* 0x000fc4000001ff00 */
[----:B------:R-:W-:Y:S01]  /*00e0*/  CS2R R30, SRZ ;  /* 0x00000000001e7805 */ /* 0x000fe2000001ff00 */
        /* <DEDUP_REMOVED lines=29> */
.L_x_20566:
[----:B------:R-:W3:Y:S02]  /*02c0*/  LDG.E.U8 R4, desc[UR36][R4.64] ;  /* 0x0000002404047981 */ /* 0x000ee4000c1e1100 */
[----:B---3--:R0:W3:Y:S01]  /*02d0*/  I2F.F64.U16 R16, R4 ;  /* 0x0000000400107312 */ /* 0x0080e20000101800 */
[----:B------:R-:W-:Y:S05]  /*02e0*/  BRA `(.L_x_20568) ;  /* 0x0000000c00707947 */ /* 0x000fea0003800000 */
.L_x_20565:
        /* <DEDUP_REMOVED lines=9> */
.L_x_20570:
[----:B------:R-:W3:Y:S02]  /*0380*/  LDG.E R4, desc[UR36][R4.64] ;  /* 0x0000002404047981 */ /* 0x000ee4000c1e1900 */
[----:B---3--:R3:W4:Y:S01]  /*0390*/  I2F.F64 R16, R4 ;  /* 0x0000000400107312 */ /* 0x0087220000201c00 */
[----:B------:R-:W-:Y:S05]  /*03a0*/  BRA `(.L_x_20568) ;  /* 0x0000000c00407947 */ /* 0x000fea0003800000 */
.L_x_20569:
[----:B------:R-:W3:Y:S02]  /*03b0*/  LDG.E.U16 R4, desc[UR36][R4.64] ;  /* 0x0000002404047981 */ /* 0x000ee4000c1e1500 */
[----:B---3--:R0:W3:Y:S01]  /*03c0*/  I2F.F64.S16 R16, R4 ;  /* 0x0000000400107312 */ /* 0x0080e20000101c00 */
[----:B------:R-:W-:Y:S05]  /*03d0*/  BRA `(.L_x_20568) ;  /* 0x0000000c00347947 */ /* 0x000fea0003800000 */
.L_x_20564:
        /* <DEDUP_REMOVED lines=10> */
.L_x_20572:
[----:B------:R-:W3:Y:S02]  /*0480*/  LDG.E.U16 R0, desc[UR36][R4.64] ;  /* 0x0000002404007981 */ /* 0x000ee4000c1e1500 */
[----:B---3--:R-:W-:-:S05]  /*0490*/  HADD2.F32 R0, -RZ, R0.H0_H0 ;  /* 0x20000000ff007230 */ /* 0x008fca0000004100 */
[----:B------:R-:W-:-:S04]  /*04a0*/  FMUL.FTZ R0, R0, 1 ;  /* 0x3f80000000007820 */ /* 0x000fc80000410000 */
[----:B------:R0:W3:Y:S01]  /*04b0*/  F2F.F64.F32 R16, R0 ;  /* 0x0000000000107310 */ /* 0x0000e20000201800 */
[----:B------:R-:W-:Y:S05]  /*04c0*/  BRA `(.L_x_20568) ;  /* 0x0000000800f87947 */ /* 0x000fea0003800000 */
.L_x_20571:
        /* <DEDUP_REMOVED lines=10> */
.L_x_20574:
[----:B------:R-:W3:Y:S02]  /*0570*/  LDG.E.U16 R4, desc[UR36][R4.64] ;  /* 0x0000002404047981 */ /* 0x000ee4000c1e1500 */
[----:B---3--:R-:W-:-:S05]  /*0580*/  HADD2.F32 R0, -RZ, R4.H0_H0 ;  /* 0x20000004ff007230 */ /* 0x008fca0000004100 */
[----:B------:R-:W-:-:S04]  /*0590*/  FMUL.FTZ R0, R0, 1 ;  /* 0x3f80000000007820 */ /* 0x000fc80000410000 */
[----:B------:R0:W3:Y:S01]  /*05a0*/  F2F.F64.F32 R16, R0 ;  /* 0x0000000000107310 */ /* 0x0000e20000201800 */
[----:B------:R-:W-:Y:S05]  /*05b0*/  BRA `(.L_x_20568) ;  /* 0x0000000800bc7947 */ /* 0x000fea0003800000 */
.L_x_20573:
[----:B------:R0:W5:Y:S01]  /*05c0*/  LDG.E.64 R16, desc[UR36][R4.64] ;  /* 0x0000002404107981 */ /* 0x000162000c1e1b00 */
[----:B------:R-:W-:Y:S05]  /*05d0*/  BRA `(.L_x_20568) ;  /* 0x0000000800b47947 */ /* 0x000fea0003800000 */
.L_x_20563:
        /* <DEDUP_REMOVED lines=13> */
.L_x_20577:
[----:B------:R0:W5:Y:S01]  /*06b0*/  LDG.E.64 R16, desc[UR36][R4.64] ;  /* 0x0000002404107981 */ /* 0x000162000c1e1b00 */
[----:B------:R-:W-:Y:S05]  /*06c0*/  BRA `(.L_x_20568) ;  /* 0x0000000800787947 */ /* 0x000fea0003800000 */
.L_x_20576:
        /* <DEDUP_REMOVED lines=28> */
.L_x_20579:
        /* <DEDUP_REMOVED lines=15> */
.L_x_20578:
[----:B------:R-:W3:Y:S02]  /*0980*/  LDG.E.U16 R0, desc[UR36][R4.64] ;  /* 0x0000002404007981 */ /* 0x000ee4000c1e1500 */
[----:B---3--:R-:W-:-:S04]  /*0990*/  IMAD.U32 R0, R0, 0x10000, RZ ;  /* 0x0001000000007824 */ /* 0x008fc800078e00ff */
[----:B------:R-:W-:-:S04]  /*09a0*/  FMUL.FTZ R0, R0, 1 ;  /* 0x3f80000000007820 */ /* 0x000fc80000410000 */
[----:B------:R0:W3:Y:S01]  /*09b0*/  F2F.F64.F32 R16, R0 ;  /* 0x0000000000107310 */ /* 0x0000e20000201800 */
[----:B------:R-:W-:Y:S05]  /*09c0*/  BRA `(.L_x_20568) ;  /* 0x0000000400b87947 */ /* 0x000fea0003800000 */
.L_x_20575:
        /* <DEDUP_REMOVED lines=11> */
.L_x_20582:
        /* <DEDUP_REMOVED lines=21> */
.L_x_20586:
[----:B------:R-:W-:Y:S05]  /*0bd0*/  BSYNC B1 ;  /* 0x0000000000017941 */ /* 0x000fea0003800000 */
.L_x_20585:
[----:B------:R-:W-:Y:S01]  /*0be0*/  LEA R5, R0, 0x3b800000, 0x17 ;  /* 0x3b80000000057811 */ /* 0x000fe200078eb8ff */
[----:B------:R-:W-:-:S05]  /*0bf0*/  IMAD.SHL.U32 R0, R3, 0x100000, RZ ;  /* 0x0010000003007824 */ /* 0x000fca00078e00ff */
[----:B------:R-:W-:-:S07]  /*0c00*/  LOP3.LUT R0, R5, R0, R6, 0xfe, !PT ;  /* 0x0000000005007212 */ /* 0x000fce00078efe06 */
.L_x_20584:
[----:B------:R-:W-:Y:S05]  /*0c10*/  BSYNC B0 ;  /* 0x0000000000007941 */ /* 0x000fea0003800000 */
.L_x_20583:
[----:B------:R-:W-:-:S04]  /*0c20*/  FMUL.FTZ R0, R0, 1 ;  /* 0x3f80000000007820 */ /* 0x000fc80000410000 */
[----:B------:R0:W3:Y:S01]  /*0c30*/  F2F.F64.F32 R16, R0 ;  /* 0x0000000000107310 */ /* 0x0000e20000201800 */
[----:B------:R-:W-:Y:S05]  /*0c40*/  BRA `(.L_x_20568) ;  /* 0x0000000400187947 */ /* 0x000fea0003800000 */
.L_x_20581:
        /* <DEDUP_REMOVED lines=21> */
.L_x_20590:
[----:B------:R-:W-:Y:S05]  /*0da0*/  BSYNC B1 ;  /* 0x0000000000017941 */ /* 0x000fea0003800000 */
.L_x_20589:
[----:B------:R-:W-:Y:S01]  /*0db0*/  LEA R5, R0, 0x37800000, 0x17 ;  /* 0x3780000000057811 */ /* 0x000fe200078eb8ff */
[----:B------:R-:W-:-:S05]  /*0dc0*/  IMAD.SHL.U32 R0, R3, 0x200000, RZ ;  /* 0x0020000003007824 */ /* 0x000fca00078e00ff */
[----:B------:R-:W-:-:S07]  /*0dd0*/  LOP3.LUT R0, R5, R0, R6, 0xfe, !PT ;  /* 0x0000000005007212 */ /* 0x000fce00078efe06 */
.L_x_20588:
[----:B------:R-:W-:Y:S05]  /*0de0*/  BSYNC B0 ;  /* 0x0000000000007941 */ /* 0x000fea0003800000 */
.L_x_20587:
[----:B------:R-:W-:-:S04]  /*0df0*/  FMUL.FTZ R0, R0, 1 ;  /* 0x3f80000000007820 */ /* 0x000fc80000410000 */
[----:B------:R0:W3:Y:S01]  /*0e00*/  F2F.F64.F32 R16, R0 ;  /* 0x0000000000107310 */ /* 0x0000e20000201800 */
[----:B------:R-:W-:Y:S05]  /*0e10*/  BRA `(.L_x_20568) ;  /* 0x0000000000a47947 */ /* 0x000fea0003800000 */
.L_x_20580:
        /* <DEDUP_REMOVED lines=14> */
.L_x_20594:
[----:B------:R-:W-:Y:S05]  /*0f00*/  BSYNC B0 ;  /* 0x0000000000007941 */ /* 0x000fea0003800000 */
.L_x_20593:
[----:B------:R-:W-:-:S04]  /*0f10*/  FMUL.FTZ R0, R0, 1 ;  /* 0x3f80000000007820 */ /* 0x000fc80000410000 */
[----:B------:R0:W3:Y:S01]  /*0f20*/  F2F.F64.F32 R16, R0 ;  /* 0x0000000000107310 */ /* 0x0000e20000201800 */
[----:B------:R-:W-:Y:S05]  /*0f30*/  BRA `(.L_x_20568) ;  /* 0x00000000005c7947 */ /* 0x000fea0003800000 */
.L_x_20567:
[----:B------:R-:W-:Y:S01]  /*0f40*/  MOV R0, 0x130 ;  /* 0x0000013000007802 */ /* 0x000fe20000000f00 */
[----:B------:R-:W-:Y:S01]  /*0f50*/  ULDC.64 UR4, c[0x4][0x120] ;  /* 0x0100480000047ab9 */ /* 0x000fe20000000a00 */
[----:B------:R-:W-:Y:S01]  /*0f60*/  ULDC.64 UR6, c[0x4][0x0] ;  /* 0x0100000000067ab9 */ /* 0x000fe20000000a00 */
[----:B------:R-:W-:Y:S01]  /*0f70*/  IMAD.U32 R4, RZ, RZ, UR4 ;  /* 0x00000004ff047e24 */ /* 0x000fe2000f8e00ff */
[----:B------:R0:W3:Y:S01]  /*0f80*/  LDC.64 R14, c[0x4][R0] ;  /* 0x01000000000e7b82 */ /* 0x0000e20000000a00 */
        /* <DEDUP_REMOVED lines=10> */
[----:B-123--:R-:W-:Y:S05]  /*1030*/  CALL.ABS.NOINC R14 ;  /* 0x000000000e007343 */ /* 0x00efea0003c00000 */
.L_x_20595:
[----:B------:R-:W-:Y:S01]  /*1040*/  CS2R R16, SRZ ;  /* 0x0000000000107805 */ /* 0x000fe2000001ff00 */
[----:B------:R-:W-:Y:S06]  /*1050*/  BRA `(.L_x_20568) ;  /* 0x0000000000147947 */ /* 0x000fec0003800000 */
.L_x_20592:
[----:B------:R-:W3:Y:S02]  /*1060*/  LDG.E.64 R16, desc[UR36][R4.64] ;  /* 0x0000002404107981 */ /* 0x000ee4000c1e1b00 */
[----:B---3--:R-:W0:Y:S01]  /*1070*/  I2F.F64.U64 R16, R16 ;  /* 0x0000001000107312 */ /* 0x008e220000301800 */
[----:B------:R-:W-:Y:S05]  /*1080*/  BRA `(.L_x_20568) ;  /* 0x0000000000087947 */ /* 0x000fea0003800000 */
.L_x_20591:
[----:B------:R-:W3:Y:S02]  /*1090*/  LDG.E R4, desc[UR36][R4.64] ;  /* 0x0000002404047981 */ /* 0x000ee4000c1e1900 */
[----:B---3--:R0:W3:Y:S02]  /*10a0*/  I2F.F64.U32 R16, R4 ;  /* 0x0000000400107312 */ /* 0x0080e40000201800 */
.L_x_20568:
        /* <DEDUP_REMOVED lines=19> */
.L_x_20599:
[----:B------:R-:W3:Y:S02]  /*11e0*/  LDG.E.U8 R4, desc[UR36][R4.64] ;  /* 0x0000002404047981 */ /* 0x000ee4000c1e1100 */
[----:B---3--:R3:W0:Y:S01]  /*11f0*/  I2F.F64.U16 R18, R4 ;  /* 0x0000000400127312 */ /* 0x0086220000101800 */
[----:B------:R-:W-:Y:S05]  /*1200*/  BRA `(.L_x_20601) ;  /* 0x0000000c00707947 */ /* 0x000fea0003800000 */
.L_x_20598:
        /* <DEDUP_REMOVED lines=9> */
.L_x_20603:
[----:B------:R-:W3:Y:S02]  /*12a0*/  LDG.E R4, desc[UR36][R4.64] ;  /* 0x0000002404047981 */ /* 0x000ee4000c1e1900 */
[----:B---3--:R0:W1:Y:S01]  /*12b0*/  I2F.F64 R18, R4 ;  /* 0x0000000400127312 */ /* 0x0080620000201c00 */
[----:B------:R-:W-:Y:S05]  /*12c0*/  BRA `(.L_x_20601) ;  /* 0x0000000c00407947 */ /* 0x000fea0003800000 */
.L_x_20602:
[----:B------:R-:W3:Y:S02]  /*12d0*/  LDG.E.U16 R4, desc[UR36][R4.64] ;  /* 0x0000002404047981 */ /* 0x000ee4000c1e1500 */
[----:B---3--:R0:W1:Y:S01]  /*12e0*/  I2F.F64.S16 R18, R4 ;  /* 0x0000000400127312 */ /* 0x0080620000101c00 */
[----:B------:R-:W-:Y:S05]  /*12f0*/  BRA `(.L_x_20601) ;  /* 0x0000000c00347947 */ /* 0x000fea0003800000 */
.L_x_20597:
        /* <DEDUP_REMOVED lines=10> */
.L_x_20605:
[----:B------:R-:W3:Y:S02]  /*13a0*/  LDG.E.U16 R0, desc[UR36][R4.64] ;  /* 0x0000002404007981 */ /* 0x000ee4000c1e1500 */
[----:B---3--:R-:W-:-:S05]  /*13b0*/  HADD2.F32 R0, -RZ, R0.H0_H0 ;  /* 0x20000000ff007230 */ /* 0x008fca0000004100 */
[----:B------:R-:W-:-:S04]  /*13c0*/  FMUL.FTZ R0, R0, 1 ;  /* 0x3f80000000007820 */ /* 0x000fc80000410000 */
[----:B------:R0:W1:Y:S01]  /*13d0*/  F2F.F64.F32 R18, R0 ;  /* 0x0000000000127310 */ /* 0x0000620000201800 */
[----:B------:R-:W-:Y:S05]  /*13e0*/  BRA `(.L_x_20601) ;  /* 0x0000000800f87947 */ /* 0x000fea0003800000 */
.L_x_20604:
        /* <DEDUP_REMOVED lines=10> */
.L_x_20607:
[----:B------:R-:W3:Y:S02]  /*1490*/  LDG.E.U16 R4, desc[UR36][R4.64] ;  /* 0x0000002404047981 */ /* 0x000ee4000c1e1500 */
[----:B---3--:R-:W-:-:S05]  /*14a0*/  HADD2.F32 R0, -RZ, R4.H0_H0 ;  /* 0x20000004ff007230 */ /* 0x008fca0000004100 */
[----:B------:R-:W-:-:S04]  /*14b0*/  FMUL.FTZ R0, R0, 1 ;  /* 0x3f80000000007820 */ /* 0x000fc80000410000 */
[----:B------:R0:W1:Y:S01]  /*14c0*/  F2F.F64.F32 R18, R0 ;  /* 0x0000000000127310 */ /* 0x0000620000201800 */
[----:B------:R-:W-:Y:S05]  /*14d0*/  BRA `(.L_x_20601) ;  /* 0x0000000800bc7947 */ /* 0x000fea0003800000 */
.L_x_20606:
[----:B------:R0:W5:Y:S01]  /*14e0*/  LDG.E.64 R18, desc[UR36][R4.64] ;  /* 0x0000002404127981 */ /* 0x000162000c1e1b00 */
[----:B------:R-:W-:Y:S05]  /*14f0*/  BRA `(.L_x_20601) ;  /* 0x0000000800b47947 */ /* 0x000fea0003800000 */
.L_x_20596:
        /* <DEDUP_REMOVED lines=13> */
.L_x_20610:
[----:B------:R0:W5:Y:S01]  /*15d0*/  LDG.E.64 R18, desc[UR36][R4.64] ;  /* 0x0000002404127981 */ /* 0x000162000c1e1b00 */
[----:B------:R-:W-:Y:S05]  /*15e0*/  BRA `(.L_x_20601) ;  /* 0x0000000800787947 */ /* 0x000fea0003800000 */
.L_x_20609:
        /* <DEDUP_REMOVED lines=28> */
.L_x_20612:
        /* <DEDUP_REMOVED lines=15> */
.L_x_20611:
[----:B------:R-:W3:Y:S02]  /*18a0*/  LDG.E.U16 R0, desc[UR36][R4.64] ;  /* 0x0000002404007981 */ /* 0x000ee4000c1e1500 */
[----:B---3--:R-:W-:-:S04]  /*18b0*/  IMAD.U32 R0, R0, 0x10000, RZ ;  /* 0x0001000000007824 */ /* 0x008fc800078e00ff */
[----:B------:R-:W-:-:S04]  /*18c0*/  FMUL.FTZ R0, R0, 1 ;  /* 0x3f80000000007820 */ /* 0x000fc80000410000 */
[----:B------:R0:W1:Y:S01]  /*18d0*/  F2F.F64.F32 R18, R0 ;  /* 0x0000000000127310 */ /* 0x0000620000201800 */
[----:B------:R-:W-:Y:S05]  /*18e0*/  BRA `(.L_x_20601) ;  /* 0x0000000400b87947 */ /* 0x000fea0003800000 */
.L_x_20608:
        /* <DEDUP_REMOVED lines=11> */
.L_x_20615:
        /* <DEDUP_REMOVED lines=21> */
.L_x_20619:
[----:B------:R-:W-:Y:S05]  /*1af0*/  BSYNC B1 ;  /* 0x0000000000017941 */ /* 0x000fea0003800000 */
.L_x_20618:
[----:B------:R-:W-:Y:S01]  /*1b00*/  LEA R5, R0, 0x3b800000, 0x17 ;  /* 0x3b80000000057811 */ /* 0x000fe200078eb8ff */
[----:B------:R-:W-:-:S05]  /*1b10*/  IMAD.SHL.U32 R0, R3, 0x100000, RZ ;  /* 0x0010000003007824 */ /* 0x000fca00078e00ff */
[----:B------:R-:W-:-:S07]  /*1b20*/  LOP3.LUT R0, R5, R0, R6, 0xfe, !PT ;  /* 0x0000000005007212 */ /* 0x000fce00078efe06 */
.L_x_20617:
[----:B------:R-:W-:Y:S05]  /*1b30*/  BSYNC B0 ;  /* 0x0000000000007941 */ /* 0x000fea0003800000 */
.L_x_20616:
[----:B------:R-:W-:-:S04]  /*1b40*/  FMUL.FTZ R0, R0, 1 ;  /* 0x3f80000000007820 */ /* 0x000fc80000410000 */
[----:B------:R0:W1:Y:S01]  /*1b50*/  F2F.F64.F32 R18, R0 ;  /* 0x0000000000127310 */ /* 0x0000620000201800 */
[----:B------:R-:W-:Y:S05]  /*1b60*/  BRA `(.L_x_20601) ;  /* 0x0000000400187947 */ /* 0x000fea0003800000 */
.L_x_20614:
        /* <DEDUP_REMOVED lines=21> */
.L_x_20623:
[----:B------:R-:W-:Y:S05]  /*1cc0*/  BSYNC B1 ;  /* 0x0000000000017941 */ /* 0x000fea0003800000 */
.L_x_20622:
[----:B------:R-:W-:Y:S01]  /*1cd0*/  LEA R5, R0, 0x37800000, 0x17 ;  /* 0x3780000000057811 */ /* 0x000fe200078eb8ff */
[----:B------:R-:W-:-:S05]  /*1ce0*/  IMAD.SHL.U32 R0, R3, 0x200000, RZ ;  /* 0x0020000003007824 */ /* 0x000fca00078e00ff */
[----:B------:R-:W-:-:S07]  /*1cf0*/  LOP3.LUT R0, R5, R0, R6, 0xfe, !PT ;  /* 0x0000000005007212 */ /* 0x000fce00078efe06 */
.L_x_20621:
[----:B------:R-:W-:Y:S05]  /*1d00*/  BSYNC B0 ;  /* 0x0000000000007941 */ /* 0x000fea0003800000 */
.L_x_20620:
[----:B------:R-:W-:-:S04]  /*1d10*/  FMUL.FTZ R0, R0, 1 ;  /* 0x3f80000000007820 */ /* 0x000fc80000410000 */
[----:B------:R0:W1:Y:S01]  /*1d20*/  F2F.F64.F32 R18, R0 ;  /* 0x0000000000127310 */ /* 0x0000620000201800 */
[----:B------:R-:W-:Y:S05]  /*1d30*/  BRA `(.L_x_20601) ;  /* 0x0000000000a47947 */ /* 0x000fea0003800000 */
.L_x_20613:
        /* <DEDUP_REMOVED lines=14> */
.L_x_20627:
[----:B------:R-:W-:Y:S05]  /*1e20*/  BSYNC B0 ;  /* 0x0000000000007941 */ /* 0x000fea0003800000 */
.L_x_20626:
[----:B------:R-:W-:-:S04]  /*1e30*/  FMUL.FTZ R0, R0, 1 ;  /* 0x3f80000000007820 */ /* 0x000fc80000410000 */
[----:B------:R0:W1:Y:S01]  /*1e40*/  F2F.F64.F32 R18, R0 ;  /* 0x0000000000127310 */ /* 0x0000620000201800 */
[----:B------:R-:W-:Y:S05]  /*1e50*/  BRA `(.L_x_20601) ;  /* 0x00000000005c7947 */ /* 0x000fea0003800000 */
.L_x_20600:
        /* <DEDUP_REMOVED lines=16> */
.L_x_20628:
[----:B------:R-:W-:Y:S01]  /*1f60*/  CS2R R18, SRZ ;  /* 0x0000000000127805 */ /* 0x000fe2000001ff00 */
[----:B------:R-:W-:Y:S06]  /*1f70*/  BRA `(.L_x_20601) ;  /* 0x0000000000147947 */ /* 0x000fec0003800000 */
.L_x_20625:
[----:B------:R-:W3:Y:S02]  /*1f80*/  LDG.E.64 R18, desc[UR36][R4.64] ;  /* 0x0000002404127981 */ /* 0x000ee4000c1e1b00 */
[----:B---3--:R-:W0:Y:S01]  /*1f90*/  I2F.F64.U64 R18, R18 ;  /* 0x0000001200127312 */ /* 0x008e220000301800 */
[----:B------:R-:W-:Y:S05]  /*1fa0*/  BRA `(.L_x_20601) ;  /* 0x0000000000087947 */ /* 0x000fea0003800000 */
.L_x_20624:
[----:B------:R-:W3:Y:S02]  /*1fb0*/  LDG.E R4, desc[UR36][R4.64] ;  /* 0x0000002404047981 */ /* 0x000ee4000c1e1900 */
[----:B---3--:R0:W1:Y:S02]  /*1fc0*/  I2F.F64.U32 R18, R4 ;  /* 0x0000000400127312 */ /* 0x0080640000201800 */
.L_x_20601:
[----:B0--3--:R-:W0:Y:S01]  /*1fd0*/  LDC.64 R4, c[0x0][0x240] ;  /* 0x00009000ff047b82 */ /* 0x009e220000000a00 */
        /* <DEDUP_REMOVED lines=18> */
.L_x_20632:
[----:B------:R-:W2:Y:S02]  /*2100*/  LDG.E.U8 R4, desc[UR36][R4.64] ;  /* 0x0000002404047981 */ /* 0x000ea4000c1e1100 */
[----:B--2---:R0:W2:Y:S01]  /*2110*/  I2F.F64.U16 R22, R4 ;  /* 0x0000000400167312 */ /* 0x0040a20000101800 */
[----:B------:R-:W-:Y:S05]  /*2120*/  BRA `(.L_x_20634) ;  /* 0x0000000c00707947 */ /* 0x000fea0003800000 */
.L_x_20631:
        /* <DEDUP_REMOVED lines=9> */
.L_x_20636:
[----:B------:R-:W2:Y:S02]  /*21c0*/  LDG.E R4, desc[UR36][R4.64] ;  /* 0x0000002404047981 */ /* 0x000ea4000c1e1900 */
[----:B--2---:R0:W2:Y:S01]  /*21d0*/  I2F.F64 R22, R4 ;  /* 0x0000000400167312 */ /* 0x0040a20000201c00 */
[----:B------:R-:W-:Y:S05]  /*21e0*/  BRA `(.L_x_20634) ;  /* 0x0000000c00407947 */ /* 0x000fea0003800000 */
.L_x_20635:
[----:B------:R-:W2:Y:S02]  /*21f0*/  LDG.E.U16 R4, desc[UR36][R4.64] ;  /* 0x0000002404047981 */ /* 0x000ea4000c1e1500 */
[----:B--2---:R0:W2:Y:S01]  /*2200*/  I2F.F64.S16 R22, R4 ;  /* 0x0000000400167312 */ /* 0x0040a20000101c00 */
[----:B------:R-:W-:Y:S05]  /*2210*/  BRA `(.L_x_20634) ;  /* 0x0000000c00347947 */ /* 0x000fea0003800000 */
.L_x_20630:
        /* <DEDUP_REMOVED lines=8> */
[----:B------:R-:W3:Y:S01]  /*22a0*/  F2F.F64.F32 R22, R22 ;  /* 0x0000001600167310 */ /* 0x000ee20000201800 */
[----:B------:R-:W-:Y:S05]  /*22b0*/  BRA `(.L_x_20634) ;  /* 0x0000000c000c7947 */ /* 0x000fea0003800000 */
.L_x_20638:
[----:B------:R-:W2:Y:S02]  /*22c0*/  LDG.E.U16 R0, desc[UR36][R4.64] ;  /* 0x0000002404007981 */ /* 0x000ea4000c1e1500 */
[----:B--2---:R-:W-:-:S05]  /*22d0*/  HADD2.F32 R0, -RZ, R0.H0_H0 ;  /* 0x20000000ff007230 */ /* 0x004fca0000004100 */
[----:B------:R-:W-:-:S04]  /*22e0*/  FMUL.FTZ R0, R0, 1 ;  /* 0x3f80000000007820 */ /* 0x000fc80000410000 */
[----:B------:R0:W2:Y:S01]  /*22f0*/  F2F.F64.F32 R22, R0 ;  /* 0x0000000000167310 */ /* 0x0000a20000201800 */
[----:B------:R-:W-:Y:S05]  /*2300*/  BRA `(.L_x_20634) ;  /* 0x0000000800f87947 */ /* 0x000fea0003800000 */
.L_x_20637:
        /* <DEDUP_REMOVED lines=10> */
.L_x_20640:
[----:B------:R-:W2:Y:S02]  /*23b0*/  LDG.E.U16 R4, desc[UR36][R4.64] ;  /* 0x0000002404047981 */ /* 0x000ea4000c1e1500 */
[----:B--2---:R-:W-:-:S05]  /*23c0*/  HADD2.F32 R0, -RZ, R4.H0_H0 ;  /* 0x20000004ff007230 */ /* 0x004fca0000004100 */
[----:B------:R-:W-:-:S04]  /*23d0*/  FMUL.FTZ R0, R0, 1 ;  /* 0x3f80000000007820 */ /* 0x000fc80000410000 */
[----:B------:R0:W2:Y:S01]  /*23e0*/  F2F.F64.F32 R22, R0 ;  /* 0x0000000000167310 */ /* 0x0000a20000201800 */
[----:B------:R-:W-:Y:S05]  /*23f0*/  BRA `(.L_x_20634) ;  /* 0x0000000800bc7947 */ /* 0x000fea0003800000 */
.L_x_20639:
[----:B------:R0:W5:Y:S01]  /*2400*/  LDG.E.64 R22, desc[UR36][R4.64] ;  /* 0x0000002404167981 */ /* 0x000162000c1e1b00 */
[----:B------:R-:W-:Y:S05]  /*2410*/  BRA `(.L_x_20634) ;  /* 0x0000000800b47947 */ /* 0x000fea0003800000 */
.L_x_20629:
        /* <DEDUP_REMOVED lines=13> */
.L_x_20643:
[----:B------:R0:W5:Y:S01]  /*24f0*/  LDG.E.64 R22, desc[UR36][R4.64] ;  /* 0x0000002404167981 */ /* 0x000162000c1e1b00 */
[----:B------:R-:W-:Y:S05]  /*2500*/  BRA `(.L_x_20634) ;  /* 0x0000000800787947 */ /* 0x000fea0003800000 */
.L_x_20642:
        /* <DEDUP_REMOVED lines=28> */
.L_x_20645:
        /* <DEDUP_REMOVED lines=15> */
.L_x_20644:
[----:B------:R-:W2:Y:S02]  /*27c0*/  LDG.E.U16 R0, desc[UR36][R4.64] ;  /* 0x0000002404007981 */ /* 0x000ea4000c1e1500 */
[----:B--2---:R-:W-:-:S04]  /*27d0*/  IMAD.U32 R0, R0, 0x10000, RZ ;  /* 0x0001000000007824 */ /* 0x004fc800078e00ff */
[----:B------:R-:W-:-:S04]  /*27e0*/  FMUL.FTZ R0, R0, 1 ;  /* 0x3f80000000007820 */ /* 0x000fc80000410000 */
[----:B------:R0:W2:Y:S01]  /*27f0*/  F2F.F64.F32 R22, R0 ;  /* 0x0000000000167310 */ /* 0x0000a20000201800 */
[----:B------:R-:W-:Y:S05]  /*2800*/  BRA `(.L_x_20634) ;  /* 0x0000000400b87947 */ /* 0x000fea0003800000 */
.L_x_20641:
        /* <DEDUP_REMOVED lines=11> */
.L_x_20648:
        /* <DEDUP_REMOVED lines=21> */
.L_x_20652:
[----:B------:R-:W-:Y:S05]  /*2a10*/  BSYNC B1 ;  /* 0x0000000000017941 */ /* 0x000fea0003800000 */
.L_x_20651:
[----:B------:R-:W-:Y:S01]  /*2a20*/  LEA R5, R0, 0x3b800000, 0x17 ;  /* 0x3b80000000057811 */ /* 0x000fe200078eb8ff */
[----:B------:R-:W-:-:S05]  /*2a30*/  IMAD.SHL.U32 R0, R3, 0x100000, RZ ;  /* 0x0010000003007824 */ /* 0x000fca00078e00ff */
[----:B------:R-:W-:-:S07]  /*2a40*/  LOP3.LUT R0, R5, R0, R6, 0xfe, !PT ;  /* 0x0000000005007212 */ /* 0x000fce00078efe06 */
.L_x_20650:
[----:B------:R-:W-:Y:S05]  /*2a50*/  BSYNC B0 ;  /* 0x0000000000007941 */ /* 0x000fea0003800000 */
.L_x_20649:
[----:B------:R-:W-:-:S04]  /*2a60*/  FMUL.FTZ R0, R0, 1 ;  /* 0x3f80000000007820 */ /* 0x000fc80000410000 */
[----:B------:R0:W2:Y:S01]  /*2a70*/  F2F.F64.F32 R22, R0 ;  /* 0x0000000000167310 */ /* 0x0000a20000201800 */
[----:B------:R-:W-:Y:S05]  /*2a80*/  BRA `(.L_x_20634) ;  /* 0x0000000400187947 */ /* 0x000fea0003800000 */
.L_x_20647:
        /* <DEDUP_REMOVED lines=21> */
.L_x_20656:
[----:B------:R-:W-:Y:S05]  /*2be0*/  BSYNC B1 ;  /* 0x0000000000017941 */ /* 0x000fea0003800000 */
.L_x_20655:
[----:B------:R-:W-:Y:S01]  /*2bf0*/  LEA R5, R0, 0x37800000, 0x17 ;  /* 0x3780000000057811 */ /* 0x000fe200078eb8ff */
[----:B------:R-:W-:-:S05]  /*2c00*/  IMAD.SHL.U32 R0, R3, 0x200000, RZ ;  /* 0x0020000003007824 */ /* 0x000fca00078e00ff */
[----:B------:R-:W-:-:S07]  /*2c10*/  LOP3.LUT R0, R5, R0, R6, 0xfe, !PT ;  /* 0x0000000005007212 */ /* 0x000fce00078efe06 */
.L_x_20654:
[----:B------:R-:W-:Y:S05]  /*2c20*/  BSYNC B0 ;  /* 0x0000000000007941 */ /* 0x000fea0003800000 */
.L_x_20653:
[----:B------:R-:W-:-:S04]  /*2c30*/  FMUL.FTZ R0, R0, 1 ;  /* 0x3f80000000007820 */ /* 0x000fc80000410000 */
[----:B------:R0:W2:Y:S01]  /*2c40*/  F2F.F64.F32 R22, R0 ;  /* 0x0000000000167310 */ /* 0x0000a20000201800 */
[----:B------:R-:W-:Y:S05]  /*2c50*/  BRA `(.L_x_20634) ;  /* 0x0000000000a47947 */ /* 0x000fea0003800000 */
.L_x_20646:
        /* <DEDUP_REMOVED lines=14> */
.L_x_20660:
[----:B------:R-:W-:Y:S05]  /*2d40*/  BSYNC B0 ;  /* 0x0000000000007941 */ /* 0x000fea0003800000 */
.L_x_20659:
[----:B------:R-:W-:-:S04]  /*2d50*/  FMUL.FTZ R0, R0, 1 ;  /* 0x3f80000000007820 */ /* 0x000fc80000410000 */
[----:B------:R0:W2:Y:S01]  /*2d60*/  F2F.F64.F32 R22, R0 ;  /* 0x0000000000167310 */ /* 0x0000a20000201800 */
[----:B------:R-:W-:Y:S05]  /*2d70*/  BRA `(.L_x_20634) ;  /* 0x00000000005c7947 */ /* 0x000fea0003800000 */
.L_x_20633:
        /* <DEDUP_REMOVED lines=16> */
.L_x_20661:
[----:B------:R-:W-:Y:S01]  /*2e80*/  CS2R R22, SRZ ;  /* 0x0000000000167805 */ /* 0x000fe2000001ff00 */
[----:B------:R-:W-:Y:S06]  /*2e90*/  BRA `(.L_x_20634) ;  /* 0x0000000000147947 */ /* 0x000fec0003800000 */
.L_x_20658:
[----:B------:R-:W2:Y:S02]  /*2ea0*/  LDG.E.64 R22, desc[UR36][R4.64] ;  /* 0x0000002404167981 */ /* 0x000ea4000c1e1b00 */
[----:B--2---:R-:W0:Y:S01]  /*2eb0*/  I2F.F64.U64 R22, R22 ;  /* 0x0000001600167312 */ /* 0x004e220000301800 */
[----:B------:R-:W-:Y:S05]  /*2ec0*/  BRA `(.L_x_20634) ;  /* 0x0000000000087947 */ /* 0x000fea0003800000 */
.L_x_20657:
[----:B------:R-:W2:Y:S02]  /*2ed0*/  LDG.E R4, desc[UR36][R4.64] ;  /* 0x0000002404047981 */ /* 0x000ea4000c1e1900 */
[----:B--2---:R0:W2:Y:S02]  /*2ee0*/  I2F.F64.U32 R22, R4 ;  /* 0x0000000400167312 */ /* 0x0040a40000201800 */
.L_x_20634:
        /* <DEDUP_REMOVED lines=19> */
.L_x_20665:
[----:B------:R-:W2:Y:S02]  /*3020*/  LDG.E.U8 R4, desc[UR36][R4.64] ;  /* 0x0000002404047981 */ /* 0x000ea4000c1e1100 */
[----:B--2---:R0:W2:Y:S01]  /*3030*/  I2F.F64.U16 R24, R4 ;  /* 0x0000000400187312 */ /* 0x0040a20000101800 */
[----:B------:R-:W-:Y:S05]  /*3040*/  BRA `(.L_x_20667) ;  /* 0x0000000c00707947 */ /* 0x000fea0003800000 */
.L_x_20664:
        /* <DEDUP_REMOVED lines=9> */
.L_x_20669:
[----:B------:R-:W2:Y:S02]  /*30e0*/  LDG.E R4, desc[UR36][R4.64] ;  /* 0x0000002404047981 */ /* 0x000ea4000c1e1900 */
[----:B--2---:R0:W2:Y:S01]  /*30f0*/  I2F.F64 R24, R4 ;  /* 0x0000000400187312 */ /* 0x0040a20000201c00 */
[----:B------:R-:W-:Y:S05]  /*3100*/  BRA `(.L_x_20667) ;  /* 0x0000000c00407947 */ /* 0x000fea0003800000 */
.L_x_20668:
[----:B------:R-:W2:Y:S02]  /*3110*/  LDG.E.U16 R4, desc[UR36][R4.64] ;  /* 0x0000002404047981 */ /* 0x000ea4000c1e1500 */
[----:B--2---:R0:W2:Y:S01]  /*3120*/  I2F.F64.S16 R24, R4 ;  /* 0x0000000400187312 */ /* 0x0040a20000101c00 */
[----:B------:R-:W-:Y:S05]  /*3130*/  BRA `(.L_x_20667) ;  /* 0x0000000c00347947 */ /* 0x000fea0003800000 */
.L_x_20663:
        /* <DEDUP_REMOVED lines=10> */
.L_x_20671:
[----:B------:R-:W2:Y:S02]  /*31e0*/  LDG.E.U16 R0, desc[UR36][R4.64] ;  /* 0x0000002404007981 */ /* 0x000ea4000c1e1500 */
[----:B--2---:R-:W-:-:S05]  /*31f0*/  HADD2.F32 R0, -RZ, R0.H0_H0 ;  /* 0x20000000ff007230 */ /* 0x004fca0000004100 */
[----:B------:R-:W-:-:S04]  /*3200*/  FMUL.FTZ R0, R0, 1 ;  /* 0x3f80000000007820 */ /* 0x000fc80000410000 */
[----:B------:R0:W2:Y:S01]  /*3210*/  F2F.F64.F32 R24, R0 ;  /* 0x0000000000187310 */ /* 0x0000a20000201800 */
[----:B------:R-:W-:Y:S05]  /*3220*/  BRA `(.L_x_20667) ;  /* 0x0000000800f87947 */ /* 0x000fea0003800000 */
.L_x_20670:
        /* <DEDUP_REMOVED lines=10> */
.L_x_20673:
[----:B------:R-:W2:Y:S02]  /*32d0*/  LDG.E.U16 R4, desc[UR36][R4.64] ;  /* 0x0000002404047981 */ /* 0x000ea4000c1e1500 */
[----:B--2---:R-:W-:-:S05]  /*32e0*/  HADD2.F32 R0, -RZ, R4.H0_H0 ;  /* 0x20000004ff007230 */ /* 0x004fca0000004100 */
[----:B------:R-:W-:-:S04]  /*32f0*/  FMUL.FTZ R0, R0, 1 ;  /* 0x3f80000000007820 */ /* 0x000fc80000410000 */
[----:B------:R0:W2:Y:S01]  /*3300*/  F2F.F64.F32 R24, R0 ;  /* 0x0000000000187310 */ /* 0x0000a20000201800 */
[----:B------:R-:W-:Y:S05]  /*3310*/  BRA `(.L_x_20667) ;  /* 0x0000000800bc7947 */ /* 0x000fea0003800000 */
.L_x_20672:
[----:B------:R0:W5:Y:S01]  /*3320*/  LDG.E.64 R24, desc[UR36][R4.64] ;  /* 0x0000002404187981 */ /* 0x000162000c1e1b00 */
[----:B------:R-:W-:Y:S05]  /*3330*/  BRA `(.L_x_20667) ;  /* 0x0000000800b47947 */ /* 0x000fea0003800000 */
.L_x_20662:
        /* <DEDUP_REMOVED lines=13> */
.L_x_20676:
[----:B------:R0:W5:Y:S01]  /*3410*/  LDG.E.64 R24, desc[UR36][R4.64] ;  /* 0x0000002404187981 */ /* 0x000162000c1e1b00 */
[----:B------:R-:W-:Y:S05]  /*3420*/  BRA `(.L_x_20667) ;  /* 0x0000000800787947 */ /* 0x000fea0003800000 */
.L_x_20675:
        /* <DEDUP_REMOVED lines=28> */
.L_x_20678:
        /* <DEDUP_REMOVED lines=15> */
.L_x_20677:
[----:B------:R-:W2:Y:S02]  /*36e0*/  LDG.E.U16 R0, desc[UR36][R4.64] ;  /* 0x0000002404007981 */ /* 0x000ea4000c1e1500 */
[----:B--2---:R-:W-:-:S04]  /*36f0*/  IMAD.U32 R0, R0, 0x10000, RZ ;  /* 0x0001000000007824 */ /* 0x004fc800078e00ff */
[----:B------:R-:W-:-:S04]  /*3700*/  FMUL.FTZ R0, R0, 1 ;  /* 0x3f80000000007820 */ /* 0x000fc80000410000 */
[----:B------:R0:W2:Y:S01]  /*3710*/  F2F.F64.F32 R24, R0 ;  /* 0x0000000000187310 */ /* 0x0000a20000201800 */
[----:B------:R-:W-:Y:S05]  /*3720*/  BRA `(.L_x_20667) ;  /* 0x0000000400b87947 */ /* 0x000fea0003800000 */
.L_x_20674:
        /* <DEDUP_REMOVED lines=11> */
.L_x_20681:
        /* <DEDUP_REMOVED lines=21> */
.L_x_20685:
[----:B------:R-:W-:Y:S05]  /*3930*/  BSYNC B1 ;  /* 0x0000000000017941 */ /* 0x000fea0003800000 */
.L_x_20684:
[----:B------:R-:W-:Y:S01]  /*3940*/  LEA R5, R0, 0x3b800000, 0x17 ;  /* 0x3b80000000057811 */ /* 0x000fe200078eb8ff */
[----:B------:R-:W-:-:S05]  /*3950*/  IMAD.SHL.U32 R0, R3, 0x100000, RZ ;  /* 0x0010000003007824 */ /* 0x000fca00078e00ff */
[----:B------:R-:W-:-:S07]  /*3960*/  LOP3.LUT R0, R5, R0, R6, 0xfe, !PT ;  /* 0x0000000005007212 */ /* 0x000fce00078efe06 */
.L_x_20683:
[----:B------:R-:W-:Y:S05]  /*3970*/  BSYNC B0 ;  /* 0x0000000000007941 */ /* 0x000fea0003800000 */
.L_x_20682:
[----:B------:R-:W-:-:S04]  /*3980*/  FMUL.FTZ R0, R0, 1 ;  /* 0x3f80000000007820 */ /* 0x000fc80000410000 */
[----:B------:R0:W2:Y:S01]  /*3990*/  F2F.F64.F32 R24, R0 ;  /* 0x0000000000187310 */ /* 0x0000a20000201800 */
[----:B------:R-:W-:Y:S05]  /*39a0*/  BRA `(.L_x_20667) ;  /* 0x0000000400187947 */ /* 0x000fea0003800000 */
.L_x_20680:
        /* <DEDUP_REMOVED lines=21> */
.L_x_20689:
[----:B------:R-:W-:Y:S05]  /*3b00*/  BSYNC B1 ;  /* 0x0000000000017941 */ /* 0x000fea0003800000 */
.L_x_20688:
[----:B------:R-:W-:Y:S01]  /*3b10*/  LEA R5, R0, 0x37800000, 0x17 ;  /* 0x3780000000057811 */ /* 0x000fe200078eb8ff */
[----:B------:R-:W-:-:S05]  /*3b20*/  IMAD.SHL.U32 R0, R3, 0x200000, RZ ;  /* 0x0020000003007824 */ /* 0x000fca00078e00ff */
[----:B------:R-:W-:-:S07]  /*3b30*/  LOP3.LUT R0, R5, R0, R6, 0xfe, !PT ;  /* 0x0000000005007212 */ /* 0x000fce00078efe06 */
.L_x_20687:
[----:B------:R-:W-:Y:S05]  /*3b40*/  BSYNC B0 ;  /* 0x0000000000007941 */ /* 0x000fea0003800000 */
.L_x_20686:
[----:B------:R-:W-:-:S04]  /*3b50*/  FMUL.FTZ R0, R0, 1 ;  /* 0x3f80000000007820 */ /* 0x000fc80000410000 */
[----:B------:R0:W2:Y:S01]  /*3b60*/  F2F.F64.F32 R24, R0 ;  /* 0x0000000000187310 */ /* 0x0000a20000201800 */
[----:B------:R-:W-:Y:S05]  /*3b70*/  BRA `(.L_x_20667) ;  /* 0x0000000000a47947 */ /* 0x000fea0003800000 */
.L_x_20679:
        /* <DEDUP_REMOVED lines=14> */
.L_x_20693:
[----:B------:R-:W-:Y:S05]  /*3c60*/  BSYNC B0 ;  /* 0x0000000000007941 */ /* 0x000fea0003800000 */
.L_x_20692:
[----:B------:R-:W-:-:S04]  /*3c70*/  FMUL.FTZ R0, R0, 1 ;  /* 0x3f80000000007820 */ /* 0x000fc80000410000 */
[----:B------:R2:W0:Y:S01]  /*3c80*/  F2F.F64.F32 R24, R0 ;  /* 0x0000000000187310 */ /* 0x0004220000201800 */
[----:B------:R-:W-:Y:S05]  /*3c90*/  BRA `(.L_x_20667) ;  /* 0x00000000005c7947 */ /* 0x000fea0003800000 */
.L_x_20666:
[----:B------:R-:W-:Y:S01]  /*3ca0*/  MOV R0, 0x130 ;  /* 0x0000013000007802 */ /* 0x000fe20000000f00 */
[----:B------:R-:W-:Y:S01]  /*3cb0*/  ULDC.64 UR4, c[0x4][0x120] ;  /* 0x0100480000047ab9 */ /* 0x000fe20000000a00 */
[----:B------:R-:W-:Y:S01]  /*3cc0*/  ULDC.64 UR6, c[0x4][0x0] ;  /* 0x0100000000067ab9 */ /* 0x000fe20000000a00 */
[----:B------:R-:W-:Y:S01]  /*3cd0*/  IMAD.U32 R4, RZ, RZ, UR4 ;  /* 0x00000004ff047e24 */ /* 0x000fe2000f8e00ff */
[----:B------:R0:W0:Y:S01]  /*3ce0*/  LDC.64 R14, c[0x4][R0] ;  /* 0x01000000000e7b82 */ /* 0x0000220000000a00 */
        /* <DEDUP_REMOVED lines=11> */
.L_x_20694:
[----:B------:R-:W-:Y:S01]  /*3da0*/  CS2R R24, SRZ ;  /* 0x0000000000187805 */ /* 0x000fe2000001ff00 */
[----:B------:R-:W-:Y:S06]  /*3db0*/  BRA `(.L_x_20667) ;  /* 0x0000000000147947 */ /* 0x000fec0003800000 */
.L_x_20691:
[----:B------:R-:W2:Y:S02]  /*3dc0*/  LDG.E.64 R24, desc[UR36][R4.64] ;  /* 0x0000002404187981 */ /* 0x000ea4000c1e1b00 */
[----:B--2---:R-:W0:Y:S01]  /*3dd0*/  I2F.F64.U64 R24, R24 ;  /* 0x0000001800187312 */ /* 0x004e220000301800 */
[----:B------:R-:W-:Y:S05]  /*3de0*/  BRA `(.L_x_20667) ;  /* 0x0000000000087947 */ /* 0x000fea0003800000 */
.L_x_20690:
[----:B------:R-:W2:Y:S02]  /*3df0*/  LDG.E R4, desc[UR36][R4.64] ;  /* 0x0000002404047981 */ /* 0x000ea4000c1e1900 */
[----:B--2---:R0:W2:Y:S02]  /*3e00*/  I2F.F64.U32 R24, R4 ;  /* 0x0000000400187312 */ /* 0x0040a40000201800 */
.L_x_20667:
        /* <DEDUP_REMOVED lines=19> */
.L_x_20698:
[----:B------:R-:W2:Y:S02]  /*3f40*/  LDG.E.U8 R4, desc[UR36][R4.64] ;  /* 0x0000002404047981 */ /* 0x000ea4000c1e1100 */
[----:B--2---:R0:W2:Y:S01]  /*3f50*/  I2F.F64.U16 R26, R4 ;  /* 0x00000004001a7312 */ /* 0x0040a20000101800 */
[----:B------:R-:W-:Y:S05]  /*3f60*/  BRA `(.L_x_20700) ;  /* 0x0000000c00707947 */ /* 0x000fea0003800000 */
.L_x_20697:
        /* <DEDUP_REMOVED lines=9> */
.L_x_20702:
[----:B------:R-:W2:Y:S02]  /*4000*/  LDG.E R4, desc[UR36][R4.64] ;  /* 0x0000002404047981 */ /* 0x000ea4000c1e1900 */
[----:B--2---:R0:W2:Y:S01]  /*4010*/  I2F.F64 R26, R4 ;  /* 0x00000004001a7312 */ /* 0x0040a20000201c00 */
[----:B------:R-:W-:Y:S05]  /*4020*/  BRA `(.L_x_20700) ;  /* 0x0000000c00407947 */ /* 0x000fea0003800000 */
.L_x_20701:
[----:B------:R-:W2:Y:S02]  /*4030*/  LDG.E.U16 R4, desc[UR36][R4.64] ;  /* 0x0000002404047981 */ /* 0x000ea4000c1e1500 */
[----:B--2---:R0:W2:Y:S01]  /*4040*/  I2F.F64.S16 R26, R4 ;  /* 0x00000004001a7312 */ /* 0x0040a20000101c00 */
[----:B------:R-:W-:Y:S05]  /*4050*/  BRA `(.L_x_20700) ;  /* 0x0000000c00347947 */ /* 0x000fea0003800000 */
.L_x_20696:
        /* <DEDUP_REMOVED lines=10> */
.L_x_20704:
[----:B------:R-:W2:Y:S02]  /*4100*/  LDG.E.U16 R0, desc[UR36][R4.64] ;  /* 0x0000002404007981 */ /* 0x000ea4000c1e1500 */
[----:B--2---:R-:W-:-:S05]  /*4110*/  HADD2.F32 R0, -RZ, R0.H0_H0 ;  /* 0x20000000ff007230 */ /* 0x004fca0000004100 */
[----:B------:R-:W-:-:S04]  /*4120*/  FMUL.FTZ R0, R0, 1 ;  /* 0x3f80000000007820 */ /* 0x000fc80000410000 */
[----:B------:R0:W2:Y:S01]  /*4130*/  F2F.F64.F32 R26, R0 ;  /* 0x00000000001a7310 */ /* 0x0000a20000201800 */
[----:B------:R-:W-:Y:S05]  /*4140*/  BRA `(.L_x_20700) ;  /* 0x0000000800f87947 */ /* 0x000fea0003800000 */
.L_x_20703:
        /* <DEDUP_REMOVED lines=10> */
.L_x_20706:
[----:B------:R-:W2:Y:S02]  /*41f0*/  LDG.E.U16 R4, desc[UR36][R4.64] ;  /* 0x0000002404047981 */ /* 0x000ea4000c1e1500 */
[----:B--2---:R-:W-:-:S05]  /*4200*/  HADD2.F32 R0, -RZ, R4.H0_H0 ;  /* 0x20000004ff007230 */ /* 0x004fca0000004100 */
[----:B------:R-:W-:-:S04]  /*4210*/  FMUL.FTZ R0, R0, 1 ;  /* 0x3f80000000007820 */ /* 0x000fc80000410000 */
[----:B------:R0:W2:Y:S01]  /*4220*/  F2F.F64.F32 R26, R0 ;  /* 0x00000000001a7310 */ /* 0x0000a20000201800 */
[----:B------:R-:W-:Y:S05]  /*4230*/  BRA `(.L_x_20700) ;  /* 0x0000000800bc7947 */ /* 0x000fea0003800000 */
.L_x_20705:
[----:B------:R0:W5:Y:S01]  /*4240*/  LDG.E.64 R26, desc[UR36][R4.64] ;  /* 0x00000024041a7981 */ /* 0x000162000c1e1b00 */
[----:B------:R-:W-:Y:S05]  /*4250*/  BRA `(.L_x_20700) ;  /* 0x0000000800b47947 */ /* 0x000fea0003800000 */
.L_x_20695:
        /* <DEDUP_REMOVED lines=13> */
.L_x_20709:
[----:B------:R0:W5:Y:S01]  /*4330*/  LDG.E.64 R26, desc[UR36][R4.64] ;  /* 0x00000024041a7981 */ /* 0x000162000c1e1b00 */
[----:B------:R-:W-:Y:S05]  /*4340*/  BRA `(.L_x_20700) ;  /* 0x0000000800787947 */ /* 0x000fea0003800000 */
.L_x_20708:
        /* <DEDUP_REMOVED lines=28> */
.L_x_20711:
        /* <DEDUP_REMOVED lines=15> */
.L_x_20710:
[----:B------:R-:W2:Y:S02]  /*4600*/  LDG.E.U16 R0, desc[UR36][R4.64] ;  /* 0x0000002404007981 */ /* 0x000ea4000c1e1500 */
[----:B--2---:R-:W-:-:S04]  /*4610*/  IMAD.U32 R0, R0, 0x10000, RZ ;  /* 0x0001000000007824 */ /* 0x004fc800078e00ff */
[----:B------:R-:W-:-:S04]  /*4620*/  FMUL.FTZ R0, R0, 1 ;  /* 0x3f80000000007820 */ /* 0x000fc80000410000 */
[----:B------:R0:W2:Y:S01]  /*4630*/  F2F.F64.F32 R26, R0 ;  /* 0x00000000001a7310 */ /* 0x0000a20000201800 */
[----:B------:R-:W-:Y:S05]  /*4640*/  BRA `(.L_x_20700) ;  /* 0x0000000400b87947 */ /* 0x000fea0003800000 */
.L_x_20707:
        /* <DEDUP_REMOVED lines=11> */
.L_x_20714:
        /* <DEDUP_REMOVED lines=21> */
.L_x_20718:
[----:B------:R-:W-:Y:S05]  /*4850*/  BSYNC B1 ;  /* 0x0000000000017941 */ /* 0x000fea0003800000 */
.L_x_20717:
[----:B------:R-:W-:Y:S01]  /*4860*/  LEA R5, R0, 0x3b800000, 0x17 ;  /* 0x3b80000000057811 */ /* 0x000fe200078eb8ff */
[----:B------:R-:W-:-:S05]  /*4870*/  IMAD.SHL.U32 R0, R3, 0x100000, RZ ;  /* 0x0010000003007824 */ /* 0x000fca00078e00ff */
[----:B------:R-:W-:-:S07]  /*4880*/  LOP3.LUT R0, R5, R0, R6, 0xfe, !PT ;  /* 0x0000000005007212 */ /* 0x000fce00078efe06 */
.L_x_20716:
[----:B------:R-:W-:Y:S05]  /*4890*/  BSYNC B0 ;  /* 0x0000000000007941 */ /* 0x000fea0003800000 */
.L_x_20715:
[----:B------:R-:W-:-:S04]  /*48a0*/  FMUL.FTZ R0, R0, 1 ;  /* 0x3f80000000007820 */ /* 0x000fc80000410000 */
[----:B------:R0:W2:Y:S01]  /*48b0*/  F2F.F64.F32 R26, R0 ;  /* 0x00000000001a7310 */ /* 0x0000a20000201800 */
[----:B------:R-:W-:Y:S05]  /*48c0*/  BRA `(.L_x_20700) ;  /* 0x0000000400187947 */ /* 0x000fea0003800000 */
.L_x_20713:
        /* <DEDUP_REMOVED lines=21> */
.L_x_20722:
[----:B------:R-:W-:Y:S05]  /*4a20*/  BSYNC B1 ;  /* 0x0000000000017941 */ /* 0x000fea0003800000 */
.L_x_20721:
[----:B------:R-:W-:Y:S01]  /*4a30*/  LEA R5, R0, 0x37800000, 0x17 ;  /* 0x3780000000057811 */ /* 0x000fe200078eb8ff */
[----:B------:R-:W-:-:S05]  /*4a40*/  IMAD.SHL.U32 R0, R3, 0x200000, RZ ;  /* 0x0020000003007824 */ /* 0x000fca00078e00ff */
[----:B------:R-:W-:-:S07]  /*4a50*/  LOP3.LUT R0, R5, R0, R6, 0xfe, !PT ;  /* 0x0000000005007212 */ /* 0x000fce00078efe06 */
.L_x_20720:
[----:B------:R-:W-:Y:S05]  /*4a60*/  BSYNC B0 ;  /* 0x0000000000007941 */ /* 0x000fea0003800000 */
.L_x_20719:
[----:B------:R-:W-:-:S04]  /*4a70*/  FMUL.FTZ R0, R0, 1 ;  /* 0x3f80000000007820 */ /* 0x000fc80000410000 */
[----:B------:R0:W2:Y:S01]  /*4a80*/  F2F.F64.F32 R26, R0 ;  /* 0x00000000001a7310 */ /* 0x0000a20000201800 */
[----:B------:R-:W-:Y:S05]  /*4a90*/  BRA `(.L_x_20700) ;  /* 0x0000000000a47947 */ /* 0x000fea0003800000 */
.L_x_20712:
        /* <DEDUP_REMOVED lines=14> */
.L_x_20726:
[----:B------:R-:W-:Y:S05]  /*4b80*/  BSYNC B0 ;  /* 0x0000000000007941 */ /* 0x000fea0003800000 */
.L_x_20725:
[----:B------:R-:W-:-:S04]  /*4b90*/  FMUL.FTZ R0, R0, 1 ;  /* 0x3f80000000007820 */ /* 0x000fc80000410000 */
[----:B------:R0:W2:Y:S01]  /*4ba0*/  F2F.F64.F32 R26, R0 ;  /* 0x00000000001a7310 */ /* 0x0000a20000201800 */
[----:B------:R-:W-:Y:S05]  /*4bb0*/  BRA `(.L_x_20700) ;  /* 0x00000000005c7947 */ /* 0x000fea0003800000 */
.L_x_20699:
        /* <DEDUP_REMOVED lines=16> */
.L_x_20727:
[----:B------:R-:W-:Y:S01]  /*4cc0*/  CS2R R26, SRZ ;  /* 0x00000000001a7805 */ /* 0x000fe2000001ff00 */
[----:B------:R-:W-:Y:S06]  /*4cd0*/  BRA `(.L_x_20700) ;  /* 0x0000000000147947 */ /* 0x000fec0003800000 */
.L_x_20724:
[----:B------:R-:W2:Y:S02]  /*4ce0*/  LDG.E.64 R26, desc[UR36][R4.64] ;  /* 0x00000024041a7981 */ /* 0x000ea4000c1e1b00 */
[----:B--2---:R-:W0:Y:S01]  /*4cf0*/  I2F.F64.U64 R26, R26 ;  /* 0x0000001a001a7312 */ /* 0x004e220000301800 */
[----:B------:R-:W-:Y:S05]  /*4d00*/  BRA `(.L_x_20700) ;  /* 0x0000000000087947 */ /* 0x000fea0003800000 */
.L_x_20723:
[----:B------:R-:W2:Y:S02]  /*4d10*/  LDG.E R4, desc[UR36][R4.64] ;  /* 0x0000002404047981 */ /* 0x000ea4000c1e1900 */
[----:B--2---:R0:W2:Y:S02]  /*4d20*/  I2F.F64.U32 R26, R4 ;  /* 0x00000004001a7312 */ /* 0x0040a40000201800 */
.L_x_20700:
        /* <DEDUP_REMOVED lines=19> */
.L_x_20731:
[----:B------:R-:W2:Y:S02]  /*4e60*/  LDG.E.U8 R4, desc[UR36][R4.64] ;  /* 0x0000002404047981 */ /* 0x000ea4000c1e1100 */
[----:B--2---:R0:W2:Y:S01]  /*4e70*/  I2F.F64.U16 R28, R4 ;  /* 0x00000004001c7312 */ /* 0x0040a20000101800 */
[----:B------:R-:W-:Y:S05]  /*4e80*/  BRA `(.L_x_20733) ;  /* 0x0000000c00707947 */ /* 0x000fea0003800000 */
.L_x_20730:
        /* <DEDUP_REMOVED lines=9> */
.L_x_20735:
[----:B------:R-:W2:Y:S02]  /*4f20*/  LDG.E R4, desc[UR36][R4.64] ;  /* 0x0000002404047981 */ /* 0x000ea4000c1e1900 */
[----:B--2---:R0:W2:Y:S01]  /*4f30*/  I2F.F64 R28, R4 ;  /* 0x00000004001c7312 */ /* 0x0040a20000201c00 */
[----:B------:R-:W-:Y:S05]  /*4f40*/  BRA `(.L_x_20733) ;  /* 0x0000000c00407947 */ /* 0x000fea0003800000 */
.L_x_20734:
[----:B------:R-:W2:Y:S02]  /*4f50*/  LDG.E.U16 R4, desc[UR36][R4.64] ;  /* 0x0000002404047981 */ /* 0x000ea4000c1e1500 */
[----:B--2---:R0:W2:Y:S01]  /*4f60*/  I2F.F64.S16 R28, R4 ;  /* 0x00000004001c7312 */ /* 0x0040a20000101c00 */
[----:B------:R-:W-:Y:S05]  /*4f70*/  BRA `(.L_x_20733) ;  /* 0x0000000c00347947 */ /* 0x000fea0003800000 */
.L_x_20729:
        /* <DEDUP_REMOVED lines=10> */
.L_x_20737:
[----:B------:R-:W2:Y:S02]  /*5020*/  LDG.E.U16 R0, desc[UR36][R4.64] ;  /* 0x0000002404007981 */ /* 0x000ea4000c1e1500 */
[----:B--2---:R-:W-:-:S05]  /*5030*/  HADD2.F32 R0, -RZ, R0.H0_H0 ;  /* 0x20000000ff007230 */ /* 0x004fca0000004100 */
[----:B------:R-:W-:-:S04]  /*5040*/  FMUL.FTZ R0, R0, 1 ;  /* 0x3f80000000007820 */ /* 0x000fc80000410000 */
[----:B------:R0:W2:Y:S01]  /*5050*/  F2F.F64.F32 R28, R0 ;  /* 0x00000000001c7310 */ /* 0x0000a20000201800 */
[----:B------:R-:W-:Y:S05]  /*5060*/  BRA `(.L_x_20733) ;  /* 0x0000000800f87947 */ /* 0x000fea0003800000 */
.L_x_20736:
        /* <DEDUP_REMOVED lines=10> */
.L_x_20739:
[----:B------:R-:W2:Y:S02]  /*5110*/  LDG.E.U16 R4, desc[UR36][R4.64] ;  /* 0x0000002404047981 */ /* 0x000ea4000c1e1500 */
[----:B--2---:R-:W-:-:S05]  /*5120*/  HADD2.F32 R0, -RZ, R4.H0_H0 ;  /* 0x20000004ff007230 */ /* 0x004fca0000004100 */
[----:B------:R-:W-:-:S04]  /*5130*/  FMUL.FTZ R0, R0, 1 ;  /* 0x3f80000000007820 */ /* 0x000fc80000410000 */
[----:B------:R0:W2:Y:S01]  /*5140*/  F2F.F64.F32 R28, R0 ;  /* 0x00000000001c7310 */ /* 0x0000a20000201800 */
[----:B------:R-:W-:Y:S05]  /*5150*/  BRA `(.L_x_20733) ;  /* 0x0000000800bc7947 */ /* 0x000fea0003800000 */
.L_x_20738:
[----:B------:R0:W5:Y:S01]  /*5160*/  LDG.E.64 R28, desc[UR36][R4.64] ;  /* 0x00000024041c7981 */ /* 0x000162000c1e1b00 */
[----:B------:R-:W-:Y:S05]  /*5170*/  BRA `(.L_x_20733) ;  /* 0x0000000800b47947 */ /* 0x000fea0003800000 */
.L_x_20728:
        /* <DEDUP_REMOVED lines=13> */
.L_x_20742:
[----:B------:R0:W5:Y:S01]  /*5250*/  LDG.E.64 R28, desc[UR36][R4.64] ;  /* 0x00000024041c7981 */ /* 0x000162000c1e1b00 */
[----:B------:R-:W-:Y:S05]  /*5260*/  BRA `(.L_x_20733) ;  /* 0x0000000800787947 */ /* 0x000fea0003800000 */
.L_x_20741:
        /* <DEDUP_REMOVED lines=28> */
.L_x_20744:
        /* <DEDUP_REMOVED lines=15> */
.L_x_20743:
[----:B------:R-:W2:Y:S02]  /*5520*/  LDG.E.U16 R0, desc[UR36][R4.64] ;  /* 0x0000002404007981 */ /* 0x000ea4000c1e1500 */
[----:B--2---:R-:W-:-:S04]  /*5530*/  IMAD.U32 R0, R0, 0x10000, RZ ;  /* 0x0001000000007824 */ /* 0x004fc800078e00ff */
[----:B------:R-:W-:-:S04]  /*5540*/  FMUL.FTZ R0, R0, 1 ;  /* 0x3f80000000007820 */ /* 0x000fc80000410000 */
[----:B------:R0:W2:Y:S01]  /*5550*/  F2F.F64.F32 R28, R0 ;  /* 0x00000000001c7310 */ /* 0x0000a20000201800 */
[----:B------:R-:W-:Y:S05]  /*5560*/  BRA `(.L_x_20733) ;  /* 0x0000000400b87947 */ /* 0x000fea0003800000 */
.L_x_20740:
        /* <DEDUP_REMOVED lines=11> */
.L_x_20747:
        /* <DEDUP_REMOVED lines=21> */
.L_x_20751:
[----:B------:R-:W-:Y:S05]  /*5770*/  BSYNC B1 ;  /* 0x0000000000017941 */ /* 0x000fea0003800000 */
.L_x_20750:
[----:B------:R-:W-:Y:S01]  /*5780*/  LEA R5, R0, 0x3b800000, 0x17 ;  /* 0x3b80000000057811 */ /* 0x000fe200078eb8ff */
[----:B------:R-:W-:-:S05]  /*5790*/  IMAD.SHL.U32 R0, R3, 0x100000, RZ ;  /* 0x0010000003007824 */ /* 0x000fca00078e00ff */
[----:B------:R-:W-:-:S07]  /*57a0*/  LOP3.LUT R0, R5, R0, R6, 0xfe, !PT ;  /* 0x0000000005007212 */ /* 0x000fce00078efe06 */
.L_x_20749:
[----:B------:R-:W-:Y:S05]  /*57b0*/  BSYNC B0 ;  /* 0x0000000000007941 */ /* 0x000fea0003800000 */
.L_x_20748:
[----:B------:R-:W-:-:S04]  /*57c0*/  FMUL.FTZ R0, R0, 1 ;  /* 0x3f80000000007820 */ /* 0x000fc80000410000 */
[----:B------:R0:W2:Y:S01]  /*57d0*/  F2F.F64.F32 R28, R0 ;  /* 0x00000000001c7310 */ /* 0x0000a20000201800 */
[----:B------:R-:W-:Y:S05]  /*57e0*/  BRA `(.L_x_20733) ;  /* 0x0000000400187947 */ /* 0x000fea0003800000 */
.L_x_20746:
        /* <DEDUP_REMOVED lines=21> */
.L_x_20755:
[----:B------:R-:W-:Y:S05]  /*5940*/  BSYNC B1 ;  /* 0x0000000000017941 */ /* 0x000fea0003800000 */
.L_x_20754:
[----:B------:R-:W-:Y:S01]  /*5950*/  LEA R5, R0, 0x37800000, 0x17 ;  /* 0x3780000000057811 */ /* 0x000fe200078eb8ff */
[----:B------:R-:W-:-:S05]  /*5960*/  IMAD.SHL.U32 R0, R3, 0x200000, RZ ;  /* 0x0020000003007824 */ /* 0x000fca00078e00ff */
[----:B------:R-:W-:-:S07]  /*5970*/  LOP3.LUT R0, R5, R0, R6, 0xfe, !PT ;  /* 0x0000000005007212 */ /* 0x000fce00078efe06 */
.L_x_20753:
[----:B------:R-:W-:Y:S05]  /*5980*/  BSYNC B0 ;  /* 0x0000000000007941 */ /* 0x000fea0003800000 */
.L_x_20752:
[----:B------:R-:W-:-:S04]  /*5990*/  FMUL.FTZ R0, R0, 1 ;  /* 0x3f80000000007820 */ /* 0x000fc80000410000 */
[----:B------:R0:W2:Y:S01]  /*59a0*/  F2F.F64.F32 R28, R0 ;  /* 0x00000000001c7310 */ /* 0x0000a20000201800 */
[----:B------:R-:W-:Y:S05]  /*59b0*/  BRA `(.L_x_20733) ;  /* 0x0000000000a47947 */ /* 0x000fea0003800000 */
.L_x_20745:
        /* <DEDUP_REMOVED lines=14> */
.L_x_20759:
[----:B------:R-:W-:Y:S05]  /*5aa0*/  BSYNC B0 ;  /* 0x0000000000007941 */ /* 0x000fea0003800000 */
.L_x_20758:
[----:B------:R-:W-:-:S04]  /*5ab0*/  FMUL.FTZ R0, R0, 1 ;  /* 0x3f80000000007820 */ /* 0x000fc80000410000 */
[----:B------:R0:W2:Y:S01]  /*5ac0*/  F2F.F64.F32 R28, R0 ;  /* 0x00000000001c7310 */ /* 0x0000a20000201800 */
[----:B------:R-:W-:Y:S05]  /*5ad0*/  BRA `(.L_x_20733) ;  /* 0x00000000005c7947 */ /* 0x000fea0003800000 */
.L_x_20732:
        /* <DEDUP_REMOVED lines=16> */
.L_x_20760:
[----:B------:R-:W-:Y:S01]  /*5be0*/  CS2R R28, SRZ ;  /* 0x00000000001c7805 */ /* 0x000fe2000001ff00 */
[----:B------:R-:W-:Y:S06]  /*5bf0*/  BRA `(.L_x_20733) ;  /* 0x0000000000147947 */ /* 0x000fec0003800000 */
.L_x_20757:
[----:B------:R-:W2:Y:S02]  /*5c00*/  LDG.E.64 R28, desc[UR36][R4.64] ;  /* 0x00000024041c7981 */ /* 0x000ea4000c1e1b00 */
[----:B--2---:R-:W0:Y:S01]  /*5c10*/  I2F.F64.U64 R28, R28 ;  /* 0x0000001c001c7312 */ /* 0x004e220000301800 */
[----:B------:R-:W-:Y:S05]  /*5c20*/  BRA `(.L_x_20733) ;  /* 0x0000000000087947 */ /* 0x000fea0003800000 */
.L_x_20756:
[----:B------:R-:W2:Y:S02]  /*5c30*/  LDG.E R4, desc[UR36][R4.64] ;  /* 0x0000002404047981 */ /* 0x000ea4000c1e1900 */
[----:B--2---:R0:W2:Y:S02]  /*5c40*/  I2F.F64.U32 R28, R4 ;  /* 0x00000004001c7312 */ /* 0x0040a40000201800 */
.L_x_20733:
        /* <DEDUP_REMOVED lines=19> */
.L_x_20764:
[----:B------:R-:W2:Y:S02]  /*5d80*/  LDG.E.U8 R4, desc[UR36][R4.64] ;  /* 0x0000002404047981 */ /* 0x000ea4000c1e1100 */
[----:B--2---:R0:W2:Y:S01]  /*5d90*/  I2F.F64.U16 R30, R4 ;  /* 0x00000004001e7312 */ /* 0x0040a20000101800 */
[----:B------:R-:W-:Y:S05]  /*5da0*/  BRA `(.L_x_20766) ;  /* 0x0000000c00707947 */ /* 0x000fea0003800000 */
.L_x_20763:
        /* <DEDUP_REMOVED lines=9> */
.L_x_20768:
[----:B------:R-:W2:Y:S02]  /*5e40*/  LDG.E R4, desc[UR36][R4.64] ;  /* 0x0000002404047981 */ /* 0x000ea4000c1e1900 */
[----:B--2---:R0:W2:Y:S01]  /*5e50*/  I2F.F64 R30, R4 ;  /* 0x00000004001e7312 */ /* 0x0040a20000201c00 */
[----:B------:R-:W-:Y:S05]  /*5e60*/  BRA `(.L_x_20766) ;  /* 0x0000000c00407947 */ /* 0x000fea0003800000 */
.L_x_20767:
[----:B------:R-:W2:Y:S02]  /*5e70*/  LDG.E.U16 R4, desc[UR36][R4.64] ;  /* 0x0000002404047981 */ /* 0x000ea4000c1e1500 */
[----:B--2---:R0:W2:Y:S01]  /*5e80*/  I2F.F64.S16 R30, R4 ;  /* 0x00000004001e7312 */ /* 0x0040a20000101c00 */
[----:B------:R-:W-:Y:S05]  /*5e90*/  BRA `(.L_x_20766) ;  /* 0x0000000c00347947 */ /* 0x000fea0003800000 */
.L_x_20762:
        /* <DEDUP_REMOVED lines=10> */
.L_x_20770:
[----:B------:R-:W2:Y:S02]  /*5f40*/  LDG.E.U16 R0, desc[UR36][R4.64] ;  /* 0x0000002404007981 */ /* 0x000ea4000c1e1500 */
[----:B--2---:R-:W-:-:S05]  /*5f50*/  HADD2.F32 R0, -RZ, R0.H0_H0 ;  /* 0x20000000ff007230 */ /* 0x004fca0000004100 */
[----:B------:R-:W-:-:S04]  /*5f60*/  FMUL.FTZ R0, R0, 1 ;  /* 0x3f80000000007820 */ /* 0x000fc80000410000 */
[----:B------:R0:W2:Y:S01]  /*5f70*/  F2F.F64.F32 R30, R0 ;  /* 0x00000000001e7310 */ /* 0x0000a20000201800 */
[----:B------:R-:W-:Y:S05]  /*5f80*/  BRA `(.L_x_20766) ;  /* 0x0000000800f87947 */ /* 0x000fea0003800000 */
.L_x_20769:
        /* <DEDUP_REMOVED lines=10> */
.L_x_20772:
[----:B------:R-:W2:Y:S02]  /*6030*/  LDG.E.U16 R4, desc[UR36][R4.64] ;  /* 0x0000002404047981 */ /* 0x000ea4000c1e1500 */
[----:B--2---:R-:W-:-:S05]  /*6040*/  HADD2.F32 R0, -RZ, R4.H0_H0 ;  /* 0x20000004ff007230 */ /* 0x004fca0000004100 */
[----:B------:R-:W-:-:S04]  /*6050*/  FMUL.FTZ R0, R0, 1 ;  /* 0x3f80000000007820 */ /* 0x000fc80000410000 */
[----:B------:R0:W2:Y:S01]  /*6060*/  F2F.F64.F32 R30, R0 ;  /* 0x00000000001e7310 */ /* 0x0000a20000201800 */
[----:B------:R-:W-:Y:S05]  /*6070*/  BRA `(.L_x_20766) ;  /* 0x0000000800bc7947 */ /* 0x000fea0003800000 */
.L_x_20771:
[----:B------:R0:W5:Y:S01]  /*6080*/  LDG.E.64 R30, desc[UR36][R4.64] ;  /* 0x00000024041e7981 */ /* 0x000162000c1e1b00 */
[----:B------:R-:W-:Y:S05]  /*6090*/  BRA `(.L_x_20766) ;  /* 0x0000000800b47947 */ /* 0x000fea0003800000 */
.L_x_20761:
        /* <DEDUP_REMOVED lines=13> */
.L_x_20775:
[----:B------:R0:W5:Y:S01]  /*6170*/  LDG.E.64 R30, desc[UR36][R4.64] ;  /* 0x00000024041e7981 */ /* 0x000162000c1e1b00 */
[----:B------:R-:W-:Y:S05]  /*6180*/  BRA `(.L_x_20766) ;  /* 0x0000000800787947 */ /* 0x000fea0003800000 */
.L_x_20774:
        /* <DEDUP_REMOVED lines=28> */
.L_x_20777:
        /* <DEDUP_REMOVED lines=15> */
.L_x_20776:
[----:B------:R-:W2:Y:S02]  /*6440*/  LDG.E.U16 R0, desc[UR36][R4.64] ;  /* 0x0000002404007981 */ /* 0x000ea4000c1e1500 */
[----:B--2---:R-:W-:-:S04]  /*6450*/  IMAD.U32 R0, R0, 0x10000, RZ ;  /* 0x0001000000007824 */ /* 0x004fc800078e00ff */
[----:B------:R-:W-:-:S04]  /*6460*/  FMUL.FTZ R0, R0, 1 ;  /* 0x3f80000000007820 */ /* 0x000fc80000410000 */
[----:B------:R0:W2:Y:S01]  /*6470*/  F2F.F64.F32 R30, R0 ;  /* 0x00000000001e7310 */ /* 0x0000a20000201800 */
[----:B------:R-:W-:Y:S05]  /*6480*/  BRA `(.L_x_20766) ;  /* 0x0000000400b87947 */ /* 0x000fea0003800000 */
.L_x_20773:
        /* <DEDUP_REMOVED lines=11> */
.L_x_20780:
        /* <DEDUP_REMOVED lines=21> */
.L_x_20784:
[----:B------:R-:W-:Y:S05]  /*6690*/  BSYNC B1 ;  /* 0x0000000000017941 */ /* 0x000fea0003800000 */
.L_x_20783:
[----:B------:R-:W-:Y:S01]  /*66a0*/  LEA R5, R0, 0x3b800000, 0x17 ;  /* 0x3b80000000057811 */ /* 0x000fe200078eb8ff */
[----:B------:R-:W-:-:S05]  /*66b0*/  IMAD.SHL.U32 R0, R3, 0x100000, RZ ;  /* 0x0010000003007824 */ /* 0x000fca00078e00ff */
[----:B------:R-:W-:-:S07]  /*66c0*/  LOP3.LUT R0, R5, R0, R6, 0xfe, !PT ;  /* 0x0000000005007212 */ /* 0x000fce00078efe06 */
.L_x_20782:
[----:B------:R-:W-:Y:S05]  /*66d0*/  BSYNC B0 ;  /* 0x0000000000007941 */ /* 0x000fea0003800000 */
.L_x_20781:
[----:B------:R-:W-:-:S04]  /*66e0*/  FMUL.FTZ R0, R0, 1 ;  /* 0x3f80000000007820 */ /* 0x000fc80000410000 */
[----:B------:R0:W2:Y:S01]  /*66f0*/  F2F.F64.F32 R30, R0 ;  /* 0x00000000001e7310 */ /* 0x0000a20000201800 */
[----:B------:R-:W-:Y:S05]  /*6700*/  BRA `(.L_x_20766) ;  /* 0x0000000400187947 */ /* 0x000fea0003800000 */
.L_x_20779:
        /* <DEDUP_REMOVED lines=21> */
.L_x_20788:
[----:B------:R-:W-:Y:S05]  /*6860*/  BSYNC B1 ;  /* 0x0000000000017941 */ /* 0x000fea0003800000 */
.L_x_20787:
[----:B------:R-:W-:Y:S01]  /*6870*/  LEA R5, R0, 0x37800000, 0x17 ;  /* 0x3780000000057811 */ /* 0x000fe200078eb8ff */
[----:B------:R-:W-:-:S05]  /*6880*/  IMAD.SHL.U32 R0, R3, 0x200000, RZ ;  /* 0x0020000003007824 */ /* 0x000fca00078e00ff */
[----:B------:R-:W-:-:S07]  /*6890*/  LOP3.LUT R0, R5, R0, R6, 0xfe, !PT ;  /* 0x0000000005007212 */ /* 0x000fce00078efe06 */
.L_x_20786:
[----:B------:R-:W-:Y:S05]  /*68a0*/  BSYNC B0 ;  /* 0x0000000000007941 */ /* 0x000fea0003800000 */
.L_x_20785:
[----:B------:R-:W-:-:S04]  /*68b0*/  FMUL.FTZ R0, R0, 1 ;  /* 0x3f80000000007820 */ /* 0x000fc80000410000 */
[----:B------:R0:W2:Y:S01]  /*68c0*/  F2F.F64.F32 R30, R0 ;  /* 0x00000000001e7310 */ /* 0x0000a20000201800 */
[----:B------:R-:W-:Y:S05]  /*68d0*/  BRA `(.L_x_20766) ;  /* 0x0000000000a47947 */ /* 0x000fea0003800000 */
.L_x_20778:
        /* <DEDUP_REMOVED lines=14> */
.L_x_20792:
[----:B------:R-:W-:Y:S05]  /*69c0*/  BSYNC B0 ;  /* 0x0000000000007941 */ /* 0x000fea0003800000 */
.L_x_20791:
[----:B------:R-:W-:-:S04]  /*69d0*/  FMUL.FTZ R0, R0, 1 ;  /* 0x3f80000000007820 */ /* 0x000fc80000410000 */
[----:B------:R0:W2:Y:S01]  /*69e0*/  F2F.F64.F32 R30, R0 ;  /* 0x00000000001e7310 */ /* 0x0000a20000201800 */
[----:B------:R-:W-:Y:S05]  /*69f0*/  BRA `(.L_x_20766) ;  /* 0x00000000005c7947 */ /* 0x000fea0003800000 */
.L_x_20765:
        /* <DEDUP_REMOVED lines=16> */
.L_x_20793:
[----:B------:R-:W-:Y:S01]  /*6b00*/  CS2R R30, SRZ ;  /* 0x00000000001e7805 */ /* 0x000fe2000001ff00 */
[----:B------:R-:W-:Y:S06]  /*6b10*/  BRA `(.L_x_20766) ;  /* 0x0000000000147947 */ /* 0x000fec0003800000 */
.L_x_20790:
[----:B------:R-:W2:Y:S02]  /*6b20*/  LDG.E.64 R30, desc[UR36][R4.64] ;  /* 0x00000024041e7981 */ /* 0x000ea4000c1e1b00 */
[----:B--2---:R-:W0:Y:S01]  /*6b30*/  I2F.F64.U64 R30, R30 ;  /* 0x0000001e001e7312 */ /* 0x004e220000301800 */
[----:B------:R-:W-:Y:S05]  /*6b40*/  BRA `(.L_x_20766) ;  /* 0x0000000000087947 */ /* 0x000fea0003800000 */
.L_x_20789:
[----:B------:R-:W2:Y:S02]  /*6b50*/  LDG.E R4, desc[UR36][R4.64] ;  /* 0x0000002404047981 */ /* 0x000ea4000c1e1900 */
[----:B--2---:R0:W2:Y:S02]  /*6b60*/  I2F.F64.U32 R30, R4 ;  /* 0x00000004001e7312 */ /* 0x0040a40000201800 */
.L_x_20766:
[----:B------:R-:W1:Y:S02]  /*6b70*/  S2R R75, SR_TID.X ;  /* 0x00000000004b7919 */ /* 0x000e640000002100 */
[----:B-1----:R-:W-:-:S07]  /*6b80*/  VIADD R75, R75, 0x80 ;  /* 0x000000804b4b7836 */ /* 0x002fce0000000000 */
.L_x_20562:
[----:B------:R-:W-:Y:S05]  /*6b90*/  BSYNC B6 ;  /* 0x0000000000067941 */ /* 0x000fea0003800000 */
.L_x_20561:
[----:B------:R-:W-:Y:S01]  /*6ba0*/  ISETP.GE.AND P0, PT, R75, R74, PT ;  /* 0x0000004a4b00720c */ /* 0x000fe20003f06270 */
[----:B------:R-:W-:Y:S01]  /*6bb0*/  BSSY B6, `(.L_x_20794) ;  /* 0x00006a8000067945 */ /* 0x000fe20003800000 */
[----:B------:R-:W-:Y:S02]  /*6bc0*/  CS2R R32, SRZ ;  /* 0x0000000000207805 */ /* 0x000fe4000001ff00 */
[----:B------:R-:W-:Y:S02]  /*6bd0*/  CS2R R34, SRZ ;  /* 0x0000000000227805 */ /* 0x000fe4000001ff00 */
[----:B------:R-:W-:Y:S02]  /*6be0*/  CS2R R36, SRZ ;  /* 0x0000000000247805 */ /* 0x000fe4000001ff00 */
[----:B------:R-:W-:Y:S02]  /*6bf0*/  CS2R R38, SRZ ;  /* 0x0000000000267805 */ /* 0x000fe4000001ff00 */
[----:B------:R-:W-:-:S02]  /*6c00*/  CS2R R40, SRZ ;  /* 0x0000000000287805 */ /* 0x000fc4000001ff00 */
[----:B------:R-:W-:Y:S01]  /*6c10*/  CS2R R42, SRZ ;  /* 0x00000000002a7805 */ /* 0x000fe2000001ff00 */
        /* <DEDUP_REMOVED lines=21> */
.L_x_20799:
[----:B------:R-:W2:Y:S02]  /*6d70*/  LDG.E.U8 R4, desc[UR36][R4.64] ;  /* 0x0000002404047981 */ /* 0x000ea4000c1e1100 */
[----:B--2---:R0:W2:Y:S01]  /*6d80*/  I2F.F64.U16 R60, R4 ;  /* 0x00000004003c7312 */ /* 0x0040a20000101800 */
[----:B------:R-:W-:Y:S05]  /*6d90*/  BRA `(.L_x_20801) ;  /* 0x0000000c00707947 */ /* 0x000fea0003800000 */
.L_x_20798:
        /* <DEDUP_REMOVED lines=9> */
.L_x_20803:
[----:B------:R-:W2:Y:S02]  /*6e30*/  LDG.E R4, desc[UR36][R4.64] ;  /* 0x0000002404047981 */ /* 0x000ea4000c1e1900 */
[----:B--2---:R0:W2:Y:S01]  /*6e40*/  I2F.F64 R60, R4 ;  /* 0x00000004003c7312 */ /* 0x0040a20000201c00 */
[----:B------:R-:W-:Y:S05]  /*6e50*/  BRA `(.L_x_20801) ;  /* 0x0000000c00407947 */ /* 0x000fea0003800000 */
.L_x_20802:
[----:B------:R-:W2:Y:S02]  /*6e60*/  LDG.E.U16 R4, desc[UR36][R4.64] ;  /* 0x0000002404047981 */ /* 0x000ea4000c1e1500 */
[----:B--2---:R0:W2:Y:S01]  /*6e70*/  I2F.F64.S16 R60, R4 ;  /* 0x00000004003c7312 */ /* 0x0040a20000101c00 */
[----:B------:R-:W-:Y:S05]  /*6e80*/  BRA `(.L_x_20801) ;  /* 0x0000000c00347947 */ /* 0x000fea0003800000 */
.L_x_20797:
        /* <DEDUP_REMOVED lines=10> */
.L_x_20805:
[----:B------:R-:W2:Y:S02]  /*6f30*/  LDG.E.U16 R0, desc[UR36][R4.64] ;  /* 0x0000002404007981 */ /* 0x000ea4000c1e1500 */
[----:B--2---:R-:W-:-:S05]  /*6f40*/  HADD2.F32 R0, -RZ, R0.H0_H0 ;  /* 0x20000000ff007230 */ /* 0x004fca0000004100 */
[----:B------:R-:W-:-:S04]  /*6f50*/  FMUL.FTZ R0, R0, 1 ;  /* 0x3f80000000007820 */ /* 0x000fc80000410000 */
[----:B------:R0:W2:Y:S01]  /*6f60*/  F2F.F64.F32 R60, R0 ;  /* 0x00000000003c7310 */ /* 0x0000a20000201800 */
[----:B------:R-:W-:Y:S05]  /*6f70*/  BRA `(.L_x_20801) ;  /* 0x0000000800f87947 */ /* 0x000fea0003800000 */
.L_x_20804:
        /* <DEDUP_REMOVED lines=10> */
.L_x_20807:
[----:B------:R-:W2:Y:S02]  /*7020*/  LDG.E.U16 R4, desc[UR36][R4.64] ;  /* 0x0000002404047981 */ /* 0x000ea4000c1e1500 */
[----:B--2---:R-:W-:-:S05]  /*7030*/  HADD2.F32 R0, -RZ, R4.H0_H0 ;  /* 0x20000004ff007230 */ /* 0x004fca0000004100 */
[----:B------:R-:W-:-:S04]  /*7040*/  FMUL.FTZ R0, R0, 1 ;  /* 0x3f80000000007820 */ /* 0x000fc80000410000 */
[----:B------:R0:W2:Y:S01]  /*7050*/  F2F.F64.F32 R60, R0 ;  /* 0x00000000003c7310 */ /* 0x0000a20000201800 */
[----:B------:R-:W-:Y:S05]  /*7060*/  BRA `(.L_x_20801) ;  /* 0x0000000800bc7947 */ /* 0x000fea0003800000 */
.L_x_20806:
[----:B------:R0:W5:Y:S01]  /*7070*/  LDG.E.64 R60, desc[UR36][R4.64] ;  /* 0x00000024043c7981 */ /* 0x000162000c1e1b00 */
[----:B------:R-:W-:Y:S05]  /*7080*/  BRA `(.L_x_20801) ;  /* 0x0000000800b47947 */ /* 0x000fea0003800000 */
.L_x_20796:
        /* <DEDUP_REMOVED lines=13> */
.L_x_20810:
[----:B------:R0:W5:Y:S01]  /*7160*/  LDG.E.64 R60, desc[UR36][R4.64] ;  /* 0x00000024043c7981 */ /* 0x000162000c1e1b00 */
[----:B------:R-:W-:Y:S05]  /*7170*/  BRA `(.L_x_20801) ;  /* 0x0000000800787947 */ /* 0x000fea0003800000 */
.L_x_20809:
        /* <DEDUP_REMOVED lines=28> */
.L_x_20812:
        /* <DEDUP_REMOVED lines=15> */
.L_x_20811:
[----:B------:R-:W2:Y:S02]  /*7430*/  LDG.E.U16 R0, desc[UR36][R4.64] ;  /* 0x0000002404007981 */ /* 0x000ea4000c1e1500 */
[----:B--2---:R-:W-:-:S04]  /*7440*/  IMAD.U32 R0, R0, 0x10000, RZ ;  /* 0x0001000000007824 */ /* 0x004fc800078e00ff */
[----:B------:R-:W-:-:S04]  /*7450*/  FMUL.FTZ R0, R0, 1 ;  /* 0x3f80000000007820 */ /* 0x000fc80000410000 */
[----:B------:R0:W2:Y:S01]  /*7460*/  F2F.F64.F32 R60, R0 ;  /* 0x00000000003c7310 */ /* 0x0000a20000201800 */
[----:B------:R-:W-:Y:S05]  /*7470*/  BRA `(.L_x_20801) ;  /* 0x0000000400b87947 */ /* 0x000fea0003800000 */
.L_x_20808:
        /* <DEDUP_REMOVED lines=11> */
.L_x_20815:
        /* <DEDUP_REMOVED lines=21> */
.L_x_20819:
[----:B------:R-:W-:Y:S05]  /*7680*/  BSYNC B1 ;  /* 0x0000000000017941 */ /* 0x000fea0003800000 */
.L_x_20818:
[----:B------:R-:W-:Y:S01]  /*7690*/  LEA R5, R0, 0x3b800000, 0x17 ;  /* 0x3b80000000057811 */ /* 0x000fe200078eb8ff */
[----:B------:R-:W-:-:S05]  /*76a0*/  IMAD.SHL.U32 R0, R3, 0x100000, RZ ;  /* 0x0010000003007824 */ /* 0x000fca00078e00ff */
[----:B------:R-:W-:-:S07]  /*76b0*/  LOP3.LUT R0, R5, R0, R6, 0xfe, !PT ;  /* 0x0000000005007212 */ /* 0x000fce00078efe06 */
.L_x_20817:
[----:B------:R-:W-:Y:S05]  /*76c0*/  BSYNC B0 ;  /* 0x0000000000007941 */ /* 0x000fea0003800000 */
.L_x_20816:
[----:B------:R-:W-:-:S04]  /*76d0*/  FMUL.FTZ R0, R0, 1 ;  /* 0x3f80000000007820 */ /* 0x000fc80000410000 */
[----:B------:R0:W2:Y:S01]  /*76e0*/  F2F.F64.F32 R60, R0 ;  /* 0x00000000003c7310 */ /* 0x0000a20000201800 */
[----:B------:R-:W-:Y:S05]  /*76f0*/  BRA `(.L_x_20801) ;  /* 0x0000000400187947 */ /* 0x000fea0003800000 */
.L_x_20814:
        /* <DEDUP_REMOVED lines=21> */
.L_x_20823:
[----:B------:R-:W-:Y:S05]  /*7850*/  BSYNC B1 ;  /* 0x0000000000017941 */ /* 0x000fea0003800000 */
.L_x_20822:
[----:B------:R-:W-:Y:S01]  /*7860*/  LEA R5, R0, 0x37800000, 0x17 ;  /* 0x3780000000057811 */ /* 0x000fe200078eb8ff */
[----:B------:R-:W-:-:S05]  /*7870*/  IMAD.SHL.U32 R0, R3, 0x200000, RZ ;  /* 0x0020000003007824 */ /* 0x000fca00078e00ff */
[----:B------:R-:W-:-:S07]  /*7880*/  LOP3.LUT R0, R5, R0, R6, 0xfe, !PT ;  /* 0x0000000005007212 */ /* 0x000fce00078efe06 */
.L_x_20821:
[----:B------:R-:W-:Y:S05]  /*7890*/  BSYNC B0 ;  /* 0x0000000000007941 */ /* 0x000fea0003800000 */
.L_x_20820:
[----:B------:R-:W-:-:S04]  /*78a0*/  FMUL.FTZ R0, R0, 1 ;  /* 0x3f80000000007820 */ /* 0x000fc80000410000 */
[----:B------:R0:W2:Y:S01]  /*78b0*/  F2F.F64.F32 R60, R0 ;  /* 0x00000000003c7310 */ /* 0x0000a20000201800 */
[----:B------:R-:W-:Y:S05]  /*78c0*/  BRA `(.L_x_20801) ;  /* 0x0000000000a47947 */ /* 0x000fea0003800000 */
.L_x_20813:
        /* <DEDUP_REMOVED lines=14> */
.L_x_20827:
[----:B------:R-:W-:Y:S05]  /*79b0*/  BSYNC B0 ;  /* 0x0000000000007941 */ /* 0x000fea0003800000 */
.L_x_20826:
[----:B------:R-:W-:-:S04]  /*79c0*/  FMUL.FTZ R0, R0, 1 ;  /* 0x3f80000000007820 */ /* 0x000fc80000410000 */
[----:B------:R0:W2:Y:S01]  /*79d0*/  F2F.F64.F32 R60, R0 ;  /* 0x00000000003c7310 */ /* 0x0000a20000201800 */
[----:B------:R-:W-:Y:S05]  /*79e0*/  BRA `(.L_x_20801) ;  /* 0x00000000005c7947 */ /* 0x000fea0003800000 */
.L_x_20800:
        /* <DEDUP_REMOVED lines=16> */
.L_x_20828:
[----:B------:R-:W-:Y:S01]  /*7af0*/  CS2R R60, SRZ ;  /* 0x00000000003c7805 */ /* 0x000fe2000001ff00 */
[----:B------:R-:W-:Y:S06]  /*7b00*/  BRA `(.L_x_20801) ;  /* 0x0000000000147947 */ /* 0x000fec0003800000 */
.L_x_20825:
[----:B------:R-:W2:Y:S02]  /*7b10*/  LDG.E.64 R60, desc[UR36][R4.64] ;  /* 0x00000024043c7981 */ /* 0x000ea4000c1e1b00 */
[----:B--2---:R-:W0:Y:S01]  /*7b20*/  I2F.F64.U64 R60, R60 ;  /* 0x0000003c003c7312 */ /* 0x004e220000301800 */
[----:B------:R-:W-:Y:S05]  /*7b30*/  BRA `(.L_x_20801) ;  /* 0x0000000000087947 */ /* 0x000fea0003800000 */
.L_x_20824:
[----:B------:R-:W2:Y:S02]  /*7b40*/  LDG.E R4, desc[UR36][R4.64] ;  /* 0x0000002404047981 */ /* 0x000ea4000c1e1900 */
[----:B--2---:R0:W2:Y:S02]  /*7b50*/  I2F.F64.U32 R60, R4 ;  /* 0x00000004003c7312 */ /* 0x0040a40000201800 */
.L_x_20801:
        /* <DEDUP_REMOVED lines=19> */
.L_x_20832:
[----:B------:R-:W2:Y:S02]  /*7c90*/  LDG.E.U8 R4, desc[UR36][R4.64] ;  /* 0x0000002404047981 */ /* 0x000ea4000c1e1100 */
[----:B--2---:R0:W1:Y:S01]  /*7ca0*/  I2F.F64.U16 R32, R4 ;  /* 0x0000000400207312 */ /* 0x0040620000101800 */
[----:B------:R-:W-:Y:S05]  /*7cb0*/  BRA `(.L_x_20834) ;  /* 0x0000000c00707947 */ /* 0x000fea0003800000 */
.L_x_20831:
        /* <DEDUP_REMOVED lines=9> */
.L_x_20836:
[----:B------:R-:W2:Y:S02]  /*7d50*/  LDG.E R4, desc[UR36][R4.64] ;  /* 0x0000002404047981 */ /* 0x000ea4000c1e1900 */
[----:B--2---:R0:W1:Y:S01]  /*7d60*/  I2F.F64 R32, R4 ;  /* 0x0000000400207312 */ /* 0x0040620000201c00 */
[----:B------:R-:W-:Y:S05]  /*7d70*/  BRA `(.L_x_20834) ;  /* 0x0000000c00407947 */ /* 0x000fea0003800000 */
.L_x_20835:
[----:B------:R-:W2:Y:S02]  /*7d80*/  LDG.E.U16 R4, desc[UR36][R4.64] ;  /* 0x0000002404047981 */ /* 0x000ea4000c1e1500 */
[----:B--2---:R0:W1:Y:S01]  /*7d90*/  I2F.F64.S16 R32, R4 ;  /* 0x0000000400207312 */ /* 0x0040620000101c00 */
[----:B------:R-:W-:Y:S05]  /*7da0*/  BRA `(.L_x_20834) ;  /* 0x0000000c00347947 */ /* 0x000fea0003800000 */
.L_x_20830:
        /* <DEDUP_REMOVED lines=10> */
.L_x_20838:
[----:B------:R-:W2:Y:S02]  /*7e50*/  LDG.E.U16 R0, desc[UR36][R4.64] ;  /* 0x0000002404007981 */ /* 0x000ea4000c1e1500 */
[----:B--2---:R-:W-:-:S05]  /*7e60*/  HADD2.F32 R0, -RZ, R0.H0_H0 ;  /* 0x20000000ff007230 */ /* 0x004fca0000004100 */
[----:B------:R-:W-:-:S04]  /*7e70*/  FMUL.FTZ R0, R0, 1 ;  /* 0x3f80000000007820 */ /* 0x000fc80000410000 */
[----:B------:R0:W1:Y:S01]  /*7e80*/  F2F.F64.F32 R32, R0 ;  /* 0x0000000000207310 */ /* 0x0000620000201800 */
[----:B------:R-:W-:Y:S05]  /*7e90*/  BRA `(.L_x_20834) ;  /* 0x0000000800f87947 */ /* 0x000fea0003800000 */
.L_x_20837:
        /* <DEDUP_REMOVED lines=10> */
.L_x_20840:
[----:B------:R-:W2:Y:S02]  /*7f40*/  LDG.E.U16 R4, desc[UR36][R4.64] ;  /* 0x0000002404047981 */ /* 0x000ea4000c1e1500 */
[----:B--2---:R-:W-:-:S05]  /*7f50*/  HADD2.F32 R0, -RZ, R4.H0_H0 ;  /* 0x20000004ff007230 */ /* 0x004fca0000004100 */
[----:B------:R-:W-:-:S04]  /*7f60*/  FMUL.FTZ R0, R0, 1 ;  /* 0x3f80000000007820 */ /* 0x000fc80000410000 */
[----:B------:R0:W1:Y:S01]  /*7f70*/  F2F.F64.F32 R32, R0 ;  /* 0x0000000000207310 */ /* 0x0000620000201800 */
[----:B------:R-:W-:Y:S05]  /*7f80*/  BRA `(.L_x_20834) ;  /* 0x0000000800bc7947 */ /* 0x000fea0003800000 */
.L_x_20839:
[----:B------:R0:W5:Y:S01]  /*7f90*/  LDG.E.64 R32, desc[UR36][R4.64] ;  /* 0x0000002404207981 */ /* 0x000162000c1e1b00 */
[----:B------:R-:W-:Y:S05]  /*7fa0*/  BRA `(.L_x_20834) ;  /* 0x0000000800b47947 */ /* 0x000fea0003800000 */
.L_x_20829:
        /* <DEDUP_REMOVED lines=13> */
.L_x_20843:
[----:B------:R0:W5:Y:S01]  /*8080*/  LDG.E.64 R32, desc[UR36][R4.64] ;  /* 0x0000002404207981 */ /* 0x000162000c1e1b00 */
[----:B------:R-:W-:Y:S05]  /*8090*/  BRA `(.L_x_20834) ;  /* 0x0000000800787947 */ /* 0x000fea0003800000 */
.L_x_20842:
        /* <DEDUP_REMOVED lines=28> */
.L_x_20845:
        /* <DEDUP_REMOVED lines=15> */
.L_x_20844:
[----:B------:R-:W2:Y:S02]  /*8350*/  LDG.E.U16 R0, desc[UR36][R4.64] ;  /* 0x0000002404007981 */ /* 0x000ea4000c1e1500 */
[----:B--2---:R-:W-:-:S04]  /*8360*/  IMAD.U32 R0, R0, 0x10000, RZ ;  /* 0x0001000000007824 */ /* 0x004fc800078e00ff */
[----:B------:R-:W-:-:S04]  /*8370*/  FMUL.FTZ R0, R0, 1 ;  /* 0x3f80000000007820 */ /* 0x000fc80000410000 */
[----:B------:R0:W1:Y:S01]  /*8380*/  F2F.F64.F32 R32, R0 ;  /* 0x0000000000207310 */ /* 0x0000620000201800 */
[----:B------:R-:W-:Y:S05]  /*8390*/  BRA `(.L_x_20834) ;  /* 0x0000000400b87947 */ /* 0x000fea0003800000 */
.L_x_20841:
        /* <DEDUP_REMOVED lines=11> */
.L_x_20848:
        /* <DEDUP_REMOVED lines=21> */
.L_x_20852:
[----:B------:R-:W-:Y:S05]  /*85a0*/  BSYNC B1 ;  /* 0x0000000000017941 */ /* 0x000fea0003800000 */
.L_x_20851:
[----:B------:R-:W-:Y:S01]  /*85b0*/  LEA R5, R0, 0x3b800000, 0x17 ;  /* 0x3b80000000057811 */ /* 0x000fe200078eb8ff */
[----:B------:R-:W-:-:S05]  /*85c0*/  IMAD.SHL.U32 R0, R3, 0x100000, RZ ;  /* 0x0010000003007824 */ /* 0x000fca00078e00ff */
[----:B------:R-:W-:-:S07]  /*85d0*/  LOP3.LUT R0, R5, R0, R6, 0xfe, !PT ;  /* 0x0000000005007212 */ /* 0x000fce00078efe06 */
.L_x_20850:
[----:B------:R-:W-:Y:S05]  /*85e0*/  BSYNC B0 ;  /* 0x0000000000007941 */ /* 0x000fea0003800000 */
.L_x_20849:
[----:B------:R-:W-:-:S04]  /*85f0*/  FMUL.FTZ R0, R0, 1 ;  /* 0x3f80000000007820 */ /* 0x000fc80000410000 */
[----:B------:R0:W1:Y:S01]  /*8600*/  F2F.F64.F32 R32, R0 ;  /* 0x0000000000207310 */ /* 0x0000620000201800 */
[----:B------:R-:W-:Y:S05]  /*8610*/  BRA `(.L_x_20834) ;  /* 0x0000000400187947 */ /* 0x000fea0003800000 */
.L_x_20847:
        /* <DEDUP_REMOVED lines=21> */
.L_x_20856:
[----:B------:R-:W-:Y:S05]  /*8770*/  BSYNC B1 ;  /* 0x0000000000017941 */ /* 0x000fea0003800000 */
.L_x_20855:
[----:B------:R-:W-:Y:S01]  /*8780*/  LEA R5, R0, 0x37800000, 0x17 ;  /* 0x3780000000057811 */ /* 0x000fe200078eb8ff */
[----:B------:R-:W-:-:S05]  /*8790*/  IMAD.SHL.U32 R0, R3, 0x200000, RZ ;  /* 0x0020000003007824 */ /* 0x000fca00078e00ff */
[----:B------:R-:W-:-:S07]  /*87a0*/  LOP3.LUT R0, R5, R0, R6, 0xfe, !PT ;  /* 0x0000000005007212 */ /* 0x000fce00078efe06 */
.L_x_20854:
[----:B------:R-:W-:Y:S05]  /*87b0*/  BSYNC B0 ;  /* 0x0000000000007941 */ /* 0x000fea0003800000 */
.L_x_20853:
[----:B------:R-:W-:-:S04]  /*87c0*/  FMUL.FTZ R0, R0, 1 ;  /* 0x3f80000000007820 */ /* 0x000fc80000410000 */
[----:B------:R0:W1:Y:S01]  /*87d0*/  F2F.F64.F32 R32, R0 ;  /* 0x0000000000207310 */ /* 0x0000620000201800 */
[----:B------:R-:W-:Y:S05]  /*87e0*/  BRA `(.L_x_20834) ;  /* 0x0000000000a47947 */ /* 0x000fea0003800000 */
.L_x_20846:
        /* <DEDUP_REMOVED lines=14> */
.L_x_20860:
[----:B------:R-:W-:Y:S05]  /*88d0*/  BSYNC B0 ;  /* 0x0000000000007941 */ /* 0x000fea0003800000 */
.L_x_20859:
[----:B------:R-:W-:-:S04]  /*88e0*/  FMUL.FTZ R0, R0, 1 ;  /* 0x3f80000000007820 */ /* 0x000fc80000410000 */
[----:B------:R0:W1:Y:S01]  /*88f0*/  F2F.F64.F32 R32, R0 ;  /* 0x0000000000207310 */ /* 0x0000620000201800 */
[----:B------:R-:W-:Y:S05]  /*8900*/  BRA `(.L_x_20834) ;  /* 0x00000000005c7947 */ /* 0x000fea0003800000 */
.L_x_20833:
        /* <DEDUP_REMOVED lines=16> */
.L_x_20861:
[----:B------:R-:W-:Y:S01]  /*8a10*/  CS2R R32, SRZ ;  /* 0x0000000000207805 */ /* 0x000fe2000001ff00 */
[----:B------:R-:W-:Y:S06]  /*8a20*/  BRA `(.L_x_20834) ;  /* 0x0000000000147947 */ /* 0x000fec0003800000 */
.L_x_20858:
[----:B------:R-:W2:Y:S02]  /*8a30*/  LDG.E.64 R32, desc[UR36][R4.64] ;  /* 0x0000002404207981 */ /* 0x000ea4000c1e1b00 */
[----:B--2---:R-:W0:Y:S01]  /*8a40*/  I2F.F64.U64 R32, R32 ;  /* 0x0000002000207312 */ /* 0x004e220000301800 */
[----:B------:R-:W-:Y:S05]  /*8a50*/  BRA `(.L_x_20834) ;  /* 0x0000000000087947 */ /* 0x000fea0003800000 */
.L_x_20857:
[----:B------:R-:W2:Y:S02]  /*8a60*/  LDG.E R4, desc[UR36][R4.64] ;  /* 0x0000002404047981 */ /* 0x000ea4000c1e1900 */
[----:B--2---:R0:W1:Y:S02]  /*8a70*/  I2F.F64.U32 R32, R4 ;  /* 0x0000000400207312 */ /* 0x0040640000201800 */
.L_x_20834:
        /* <DEDUP_REMOVED lines=19> */
.L_x_20865:
[----:B------:R-:W2:Y:S02]  /*8bb0*/  LDG.E.U8 R4, desc[UR36][R4.64] ;  /* 0x0000002404047981 */ /* 0x000ea4000c1e1100 */
[----:B--2---:R0:W2:Y:S01]  /*8bc0*/  I2F.F64.U16 R34, R4 ;  /* 0x0000000400227312 */ /* 0x0040a20000101800 */
[----:B------:R-:W-:Y:S05]  /*8bd0*/  BRA `(.L_x_20867) ;  /* 0x0000000c00707947 */ /* 0x000fea0003800000 */
.L_x_20864:
        /* <DEDUP_REMOVED lines=9> */
.L_x_20869:
[----:B------:R-:W2:Y:S02]  /*8c70*/  LDG.E R4, desc[UR36][R4.64] ;  /* 0x0000002404047981 */ /* 0x000ea4000c1e1900 */
[----:B--2---:R0:W2:Y:S01]  /*8c80*/  I2F.F64 R34, R4 ;  /* 0x0000000400227312 */ /* 0x0040a20000201c00 */
[----:B------:R-:W-:Y:S05]  /*8c90*/  BRA `(.L_x_20867) ;  /* 0x0000000c00407947 */ /* 0x000fea0003800000 */
.L_x_20868:
[----:B------:R-:W2:Y:S02]  /*8ca0*/  LDG.E.U16 R4, desc[UR36][R4.64] ;  /* 0x0000002404047981 */ /* 0x000ea4000c1e1500 */
[----:B--2---:R0:W2:Y:S01]  /*8cb0*/  I2F.F64.S16 R34, R4 ;  /* 0x0000000400227312 */ /* 0x0040a20000101c00 */
[----:B------:R-:W-:Y:S05]  /*8cc0*/  BRA `(.L_x_20867) ;  /* 0x0000000c00347947 */ /* 0x000fea0003800000 */
.L_x_20863:
        /* <DEDUP_REMOVED lines=10> */
.L_x_20871:
[----:B------:R-:W2:Y:S02]  /*8d70*/  LDG.E.U16 R0, desc[UR36][R4.64] ;  /* 0x0000002404007981 */ /* 0x000ea4000c1e1500 */
[----:B--2---:R-:W-:-:S05]  /*8d80*/  HADD2.F32 R0, -RZ, R0.H0_H0 ;  /* 0x20000000ff007230 */ /* 0x004fca0000004100 */
[----:B------:R-:W-:-:S04]  /*8d90*/  FMUL.FTZ R0, R0, 1 ;  /* 0x3f80000000007820 */ /* 0x000fc80000410000 */
[----:B------:R0:W2:Y:S01]  /*8da0*/  F2F.F64.F32 R34, R0 ;  /* 0x0000000000227310 */ /* 0x0000a20000201800 */
[----:B------:R-:W-:Y:S05]  /*8db0*/  BRA `(.L_x_20867) ;  /* 0x0000000800f87947 */ /* 0x000fea0003800000 */
.L_x_20870:
        /* <DEDUP_REMOVED lines=10> */
.L_x_20873:
[----:B------:R-:W2:Y:S02]  /*8e60*/  LDG.E.U16 R4, desc[UR36][R4.64] ;  /* 0x0000002404047981 */ /* 0x000ea4000c1e1500 */
[----:B--2---:R-:W-:-:S05]  /*8e70*/  HADD2.F32 R0, -RZ, R4.H0_H0 ;  /* 0x20000004ff007230 */ /* 0x004fca0000004100 */
[----:B------:R-:W-:-:S04]  /*8e80*/  FMUL.FTZ R0, R0, 1 ;  /* 0x3f80000000007820 */ /* 0x000fc80000410000 */
[----:B------:R0:W2:Y:S01]  /*8e90*/  F2F.F64.F32 R34, R0 ;  /* 0x0000000000227310 */ /* 0x0000a20000201800 */
[----:B------:R-:W-:Y:S05]  /*8ea0*/  BRA `(.L_x_20867) ;  /* 0x0000000800bc7947 */ /* 0x000fea0003800000 */
.L_x_20872:
[----:B------:R0:W5:Y:S01]  /*8eb0*/  LDG.E.64 R34, desc[UR36][R4.64] ;  /* 0x0000002404227981 */ /* 0x000162000c1e1b00 */
[----:B------:R-:W-:Y:S05]  /*8ec0*/  BRA `(.L_x_20867) ;  /* 0x0000000800b47947 */ /* 0x000fea0003800000 */
.L_x_20862:
        /* <DEDUP_REMOVED lines=13> */
.L_x_20876:
[----:B------:R0:W5:Y:S01]  /*8fa0*/  LDG.E.64 R34, desc[UR36][R4.64] ;  /* 0x0000002404227981 */ /* 0x000162000c1e1b00 */
[----:B------:R-:W-:Y:S05]  /*8fb0*/  BRA `(.L_x_20867) ;  /* 0x0000000800787947 */ /* 0x000fea0003800000 */
.L_x_20875:
        /* <DEDUP_REMOVED lines=28> */
.L_x_20878:
        /* <DEDUP_REMOVED lines=15> */
.L_x_20877:
[----:B------:R-:W2:Y:S02]  /*9270*/  LDG.E.U16 R0, desc[UR36][R4.64] ;  /* 0x0000002404007981 */ /* 0x000ea4000c1e1500 */
[----:B--2---:R-:W-:-:S04]  /*9280*/  IMAD.U32 R0, R0, 0x10000, RZ ;  /* 0x0001000000007824 */ /* 0x004fc800078e00ff */
[----:B------:R-:W-:-:S04]  /*9290*/  FMUL.FTZ R0, R0, 1 ;  /* 0x3f80000000007820 */ /* 0x000fc80000410000 */
[----:B------:R0:W2:Y:S01]  /*92a0*/  F2F.F64.F32 R34, R0 ;  /* 0x0000000000227310 */ /* 0x0000a20000201800 */
[----:B------:R-:W-:Y:S05]  /*92b0*/  BRA `(.L_x_20867) ;  /* 0x0000000400b87947 */ /* 0x000fea0003800000 */
.L_x_20874:
        /* <DEDUP_REMOVED lines=11> */
.L_x_20881:
        /* <DEDUP_REMOVED lines=21> */
.L_x_20885:
[----:B------:R-:W-:Y:S05]  /*94c0*/  BSYNC B1 ;  /* 0x0000000000017941 */ /* 0x000fea0003800000 */
.L_x_20884:
[----:B------:R-:W-:Y:S01]  /*94d0*/  LEA R5, R0, 0x3b800000, 0x17 ;  /* 0x3b80000000057811 */ /* 0x000fe200078eb8ff */
[----:B------:R-:W-:-:S05]  /*94e0*/  IMAD.SHL.U32 R0, R3, 0x100000, RZ ;  /* 0x0010000003007824 */ /* 0x000fca00078e00ff */
[----:B------:R-:W-:-:S07]  /*94f0*/  LOP3.LUT R0, R5, R0, R6, 0xfe, !PT ;  /* 0x0000000005007212 */ /* 0x000fce00078efe06 */
.L_x_20883:
[----:B------:R-:W-:Y:S05]  /*9500*/  BSYNC B0 ;  /* 0x0000000000007941 */ /* 0x000fea0003800000 */
.L_x_20882:
[----:B------:R-:W-:-:S04]  /*9510*/  FMUL.FTZ R0, R0, 1 ;  /* 0x3f80000000007820 */ /* 0x000fc80000410000 */
[----:B------:R0:W2:Y:S01]  /*9520*/  F2F.F64.F32 R34, R0 ;  /* 0x0000000000227310 */ /* 0x0000a20000201800 */
[----:B------:R-:W-:Y:S05]  /*9530*/  BRA `(.L_x_20867) ;  /* 0x0000000400187947 */ /* 0x000fea0003800000 */
.L_x_20880:
        /* <DEDUP_REMOVED lines=21> */
.L_x_20889:
[----:B------:R-:W-:Y:S05]  /*9690*/  BSYNC B1 ;  /* 0x0000000000017941 */ /* 0x000fea0003800000 */
.L_x_20888:
[----:B------:R-:W-:Y:S01]  /*96a0*/  LEA R5, R0, 0x37800000, 0x17 ;  /* 0x3780000000057811 */ /* 0x000fe200078eb8ff */
[----:B------:R-:W-:-:S05]  /*96b0*/  IMAD.SHL.U32 R0, R3, 0x200000, RZ ;  /* 0x0020000003007824 */ /* 0x000fca00078e00ff */
[----:B------:R-:W-:-:S07]  /*96c0*/  LOP3.LUT R0, R5, R0, R6, 0xfe, !PT ;  /* 0x0000000005007212 */ /* 0x000fce00078efe06 */
.L_x_20887:
[----:B------:R-:W-:Y:S05]  /*96d0*/  BSYNC B0 ;  /* 0x0000000000007941 */ /* 0x000fea0003800000 */
.L_x_20886:
[----:B------:R-:W-:-:S04]  /*96e0*/  FMUL.FTZ R0, R0, 1 ;  /* 0x3f80000000007820 */ /* 0x000fc80000410000 */
[----:B------:R0:W2:Y:S01]  /*96f0*/  F2F.F64.F32 R34, R0 ;  /* 0x0000000000227310 */ /* 0x0000a20000201800 */
[----:B------:R-:W-:Y:S05]  /*9700*/  BRA `(.L_x_20867) ;  /* 0x0000000000a47947 */ /* 0x000fea0003800000 */
.L_x_20879:
        /* <DEDUP_REMOVED lines=14> */
.L_x_20893:
[----:B------:R-:W-:Y:S05]  /*97f0*/  BSYNC B0 ;  /* 0x0000000000007941 */ /* 0x000fea0003800000 */
.L_x_20892:
[----:B------:R-:W-:-:S04]  /*9800*/  FMUL.FTZ R0, R0, 1 ;  /* 0x3f80000000007820 */ /* 0x000fc80000410000 */
[----:B------:R0:W2:Y:S01]  /*9810*/  F2F.F64.F32 R34, R0 ;  /* 0x0000000000227310 */ /* 0x0000a20000201800 */
[----:B------:R-:W-:Y:S05]  /*9820*/  BRA `(.L_x_20867) ;  /* 0x00000000005c7947 */ /* 0x000fea0003800000 */
.L_x_20866:
        /* <DEDUP_REMOVED lines=16> */
.L_x_20894:
[----:B------:R-:W-:Y:S01]  /*9930*/  CS2R R34, SRZ ;  /* 0x0000000000227805 */ /* 0x000fe2000001ff00 */
[----:B------:R-:W-:Y:S06]  /*9940*/  BRA `(.L_x_20867) ;  /* 0x0000000000147947 */ /* 0x000fec0003800000 */
.L_x_20891:
[----:B------:R-:W2:Y:S02]  /*9950*/  LDG.E.64 R34, desc[UR36][R4.64] ;  /* 0x0000002404227981 */ /* 0x000ea4000c1e1b00 */
[----:B--2---:R-:W0:Y:S01]  /*9960*/  I2F.F64.U64 R34, R34 ;  /* 0x0000002200227312 */ /* 0x004e220000301800 */
[----:B------:R-:W-:Y:S05]  /*9970*/  BRA `(.L_x_20867) ;  /* 0x0000000000087947 */ /* 0x000fea0003800000 */
.L_x_20890:
[----:B------:R-:W2:Y:S02]  /*9980*/  LDG.E R4, desc[UR36][R4.64] ;  /* 0x0000002404047981 */ /* 0x000ea4000c1e1900 */
[----:B--2---:R0:W2:Y:S02]  /*9990*/  I2F.F64.U32 R34, R4 ;  /* 0x0000000400227312 */ /* 0x0040a40000201800 */
.L_x_20867:
        /* <DEDUP_REMOVED lines=19> */
.L_x_20898:
[----:B------:R-:W2:Y:S02]  /*9ad0*/  LDG.E.U8 R4, desc[UR36][R4.64] ;  /* 0x0000002404047981 */ /* 0x000ea4000c1e1100 */
[----:B--2---:R0:W2:Y:S01]  /*9ae0*/  I2F.F64.U16 R36, R4 ;  /* 0x0000000400247312 */ /* 0x0040a20000101800 */
[----:B------:R-:W-:Y:S05]  /*9af0*/  BRA `(.L_x_20900) ;  /* 0x0000000c00707947 */ /* 0x000fea0003800000 */
.L_x_20897:
        /* <DEDUP_REMOVED lines=9> */
.L_x_20902:
[----:B------:R-:W2:Y:S02]  /*9b90*/  LDG.E R4, desc[UR36][R4.64] ;  /* 0x0000002404047981 */ /* 0x000ea4000c1e1900 */
[----:B--2---:R0:W2:Y:S01]  /*9ba0*/  I2F.F64 R36, R4 ;  /* 0x0000000400247312 */ /* 0x0040a20000201c00 */
[----:B------:R-:W-:Y:S05]  /*9bb0*/  BRA `(.L_x_20900) ;  /* 0x0000000c00407947 */ /* 0x000fea0003800000 */
.L_x_20901:
[----:B------:R-:W2:Y:S02]  /*9bc0*/  LDG.E.U16 R4, desc[UR36][R4.64] ;  /* 0x0000002404047981 */ /* 0x000ea4000c1e1500 */
[----:B--2---:R0:W2:Y:S01]  /*9bd0*/  I2F.F64.S16 R36, R4 ;  /* 0x0000000400247312 */ /* 0x0040a20000101c00 */
[----:B------:R-:W-:Y:S05]  /*9be0*/  BRA `(.L_x_20900) ;  /* 0x0000000c00347947 */ /* 0x000fea0003800000 */
.L_x_20896:
        /* <DEDUP_REMOVED lines=10> */
.L_x_20904:
[----:B------:R-:W2:Y:S02]  /*9c90*/  LDG.E.U16 R0, desc[UR36][R4.64] ;  /* 0x0000002404007981 */ /* 0x000ea4000c1e1500 */
[----:B--2---:R-:W-:-:S05]  /*9ca0*/  HADD2.F32 R0, -RZ, R0.H0_H0 ;  /* 0x20000000ff007230 */ /* 0x004fca0000004100 */
[----:B------:R-:W-:-:S04]  /*9cb0*/  FMUL.FTZ R0, R0, 1 ;  /* 0x3f80000000007820 */ /* 0x000fc80000410000 */
[----:B------:R0:W2:Y:S01]  /*9cc0*/  F2F.F64.F32 R36, R0 ;  /* 0x0000000000247310 */ /* 0x0000a20000201800 */
[----:B------:R-:W-:Y:S05]  /*9cd0*/  BRA `(.L_x_20900) ;  /* 0x0000000800f87947 */ /* 0x000fea0003800000 */
.L_x_20903:
        /* <DEDUP_REMOVED lines=10> */
.L_x_20906:
[----:B------:R-:W2:Y:S02]  /*9d80*/  LDG.E.U16 R4, desc[UR36][R4.64] ;  /* 0x0000002404047981 */ /* 0x000ea4000c1e1500 */
[----:B--2---:R-:W-:-:S05]  /*9d90*/  HADD2.F32 R0, -RZ, R4.H0_H0 ;  /* 0x20000004ff007230 */ /* 0x004fca0000004100 */
[----:B------:R-:W-:-:S04]  /*9da0*/  FMUL.FTZ R0, R0, 1 ;  /* 0x3f80000000007820 */ /* 0x000fc80000410000 */
[----:B------:R0:W2:Y:S01]  /*9db0*/  F2F.F64.F32 R36, R0 ;  /* 0x0000000000247310 */ /* 0x0000a20000201800 */
[----:B------:R-:W-:Y:S05]  /*9dc0*/  BRA `(.L_x_20900) ;  /* 0x0000000800bc7947 */ /* 0x000fea0003800000 */
.L_x_20905:
[----:B------:R0:W5:Y:S01]  /*9dd0*/  LDG.E.64 R36, desc[UR36][R4.64] ;  /* 0x0000002404247981 */ /* 0x000162000c1e1b00 */
[----:B------:R-:W-:Y:S05]  /*9de0*/  BRA `(.L_x_20900) ;  /* 0x0000000800b47947 */ /* 0x000fea0003800000 */
.L_x_20895:
        /* <DEDUP_REMOVED lines=13> */
.L_x_20909:
[----:B------:R0:W5:Y:S01]  /*9ec0*/  LDG.E.64 R36, desc[UR36][R4.64] ;  /* 0x0000002404247981 */ /* 0x000162000c1e1b00 */
[----:B------:R-:W-:Y:S05]  /*9ed0*/  BRA `(.L_x_20900) ;  /* 0x0000000800787947 */ /* 0x000fea0003800000 */
.L_x_20908:
        /* <DEDUP_REMOVED lines=28> */
.L_x_20911:
        /* <DEDUP_REMOVED lines=15> */
.L_x_20910:
[----:B------:R-:W2:Y:S02]  /*a190*/  LDG.E.U16 R0, desc[UR36][R4.64] ;  /* 0x0000002404007981 */ /* 0x000ea4000c1e1500 */
[----:B--2---:R-:W-:-:S04]  /*a1a0*/  IMAD.U32 R0, R0, 0x10000, RZ ;  /* 0x0001000000007824 */ /* 0x004fc800078e00ff */
[----:B------:R-:W-:-:S04]  /*a1b0*/  FMUL.FTZ R0, R0, 1 ;  /* 0x3f80000000007820 */ /* 0x000fc80000410000 */
[----:B------:R0:W2:Y:S01]  /*a1c0*/  F2F.F64.F32 R36, R0 ;  /* 0x0000000000247310 */ /* 0x0000a20000201800 */
[----:B------:R-:W-:Y:S05]  /*a1d0*/  BRA `(.L_x_20900) ;  /* 0x0000000400b87947 */ /* 0x000fea0003800000 */
.L_x_20907:
        /* <DEDUP_REMOVED lines=11> */
.L_x_20914:
        /* <DEDUP_REMOVED lines=21> */
.L_x_20918:
[----:B------:R-:W-:Y:S05]  /*a3e0*/  BSYNC B1 ;  /* 0x0000000000017941 */ /* 0x000fea0003800000 */
.L_x_20917:
[----:B------:R-:W-:Y:S01]  /*a3f0*/  LEA R5, R0, 0x3b800000, 0x17 ;  /* 0x3b80000000057811 */ /* 0x000fe200078eb8ff */
[----:B------:R-:W-:-:S05]  /*a400*/  IMAD.SHL.U32 R0, R3, 0x100000, RZ ;  /* 0x0010000003007824 */ /* 0x000fca00078e00ff */
[----:B------:R-:W-:-:S07]  /*a410*/  LOP3.LUT R0, R5, R0, R6, 0xfe, !PT ;  /* 0x0000000005007212 */ /* 0x000fce00078efe06 */
.L_x_20916:
[----:B------:R-:W-:Y:S05]  /*a420*/  BSYNC B0 ;  /* 0x0000000000007941 */ /* 0x000fea0003800000 */
.L_x_20915:
[----:B------:R-:W-:-:S04]  /*a430*/  FMUL.FTZ R0, R0, 1 ;  /* 0x3f80000000007820 */ /* 0x000fc80000410000 */
[----:B------:R0:W2:Y:S01]  /*a440*/  F2F.F64.F32 R36, R0 ;  /* 0x0000000000247310 */ /* 0x0000a20000201800 */
[----:B------:R-:W-:Y:S05]  /*a450*/  BRA `(.L_x_20900) ;  /* 0x0000000400187947 */ /* 0x000fea0003800000 */
.L_x_20913:
        /* <DEDUP_REMOVED lines=21> */
.L_x_20922:
[----:B------:R-:W-:Y:S05]  /*a5b0*/  BSYNC B1 ;  /* 0x0000000000017941 */ /* 0x000fea0003800000 */
.L_x_20921:
[----:B------:R-:W-:Y:S01]  /*a5c0*/  LEA R5, R0, 0x37800000, 0x17 ;  /* 0x3780000000057811 */ /* 0x000fe200078eb8ff */
[----:B------:R-:W-:-:S05]  /*a5d0*/  IMAD.SHL.U32 R0, R3, 0x200000, RZ ;  /* 0x0020000003007824 */ /* 0x000fca00078e00ff */
[----:B------:R-:W-:-:S07]  /*a5e0*/  LOP3.LUT R0, R5, R0, R6, 0xfe, !PT ;  /* 0x0000000005007212 */ /* 0x000fce00078efe06 */
.L_x_20920:
[----:B------:R-:W-:Y:S05]  /*a5f0*/  BSYNC B0 ;  /* 0x0000000000007941 */ /* 0x000fea0003800000 */
.L_x_20919:
[----:B------:R-:W-:-:S04]  /*a600*/  FMUL.FTZ R0, R0, 1 ;  /* 0x3f80000000007820 */ /* 0x000fc80000410000 */
[----:B------:R0:W2:Y:S01]  /*a610*/  F2F.F64.F32 R36, R0 ;  /* 0x0000000000247310 */ /* 0x0000a20000201800 */
[----:B------:R-:W-:Y:S05]  /*a620*/  BRA `(.L_x_20900) ;  /* 0x0000000000a47947 */ /* 0x000fea0003800000 */
.L_x_20912:
        /* <DEDUP_REMOVED lines=14> */
.L_x_20926:
[----:B------:R-:W-:Y:S05]  /*a710*/  BSYNC B0 ;  /* 0x0000000000007941 */ /* 0x000fea0003800000 */
.L_x_20925:
[----:B------:R-:W-:-:S04]  /*a720*/  FMUL.FTZ R0, R0, 1 ;  /* 0x3f80000000007820 */ /* 0x000fc80000410000 */
[----:B------:R0:W2:Y:S01]  /*a730*/  F2F.F64.F32 R36, R0 ;  /* 0x0000000000247310 */ /* 0x0000a20000201800 */
[----:B------:R-:W-:Y:S05]  /*a740*/  BRA `(.L_x_20900) ;  /* 0x00000000005c7947 */ /* 0x000fea0003800000 */
.L_x_20899:
        /* <DEDUP_REMOVED lines=16> */
.L_x_20927:
[----:B------:R-:W-:Y:S01]  /*a850*/  CS2R R36, SRZ ;  /* 0x0000000000247805 */ /* 0x000fe2000001ff00 */
[----:B------:R-:W-:Y:S06]  /*a860*/  BRA `(.L_x_20900) ;  /* 0x0000000000147947 */ /* 0x000fec0003800000 */
.L_x_20924:
[----:B------:R-:W2:Y:S02]  /*a870*/  LDG.E.64 R36, desc[UR36][R4.64] ;  /* 0x0000002404247981 */ /* 0x000ea4000c1e1b00 */
[----:B--2---:R-:W0:Y:S01]  /*a880*/  I2F.F64.U64 R36, R36 ;  /* 0x0000002400247312 */ /* 0x004e220000301800 */
[----:B------:R-:W-:Y:S05]  /*a890*/  BRA `(.L_x_20900) ;  /* 0x0000000000087947 */ /* 0x000fea0003800000 */
.L_x_20923:
[----:B------:R-:W2:Y:S02]  /*a8a0*/  LDG.E R4, desc[UR36][R4.64] ;  /* 0x0000002404047981 */ /* 0x000ea4000c1e1900 */
[----:B--2---:R0:W2:Y:S02]  /*a8b0*/  I2F.F64.U32 R36, R4 ;  /* 0x0000000400247312 */ /* 0x0040a40000201800 */
.L_x_20900:
        /* <DEDUP_REMOVED lines=19> */
.L_x_20931:
[----:B------:R-:W2:Y:S02]  /*a9f0*/  LDG.E.U8 R4, desc[UR36][R4.64] ;  /* 0x0000002404047981 */ /* 0x000ea4000c1e1100 */
[----:B--2---:R0:W2:Y:S01]  /*aa00*/  I2F.F64.U16 R38, R4 ;  /* 0x0000000400267312 */ /* 0x0040a20000101800 */
[----:B------:R-:W-:Y:S05]  /*aa10*/  BRA `(.L_x_20933) ;  /* 0x0000000c00707947 */ /* 0x000fea0003800000 */
.L_x_20930:
        /* <DEDUP_REMOVED lines=9> */
.L_x_20935:
[----:B------:R-:W2:Y:S02]  /*aab0*/  LDG.E R4, desc[UR36][R4.64] ;  /* 0x0000002404047981 */ /* 0x000ea4000c1e1900 */
[----:B--2---:R0:W2:Y:S01]  /*aac0*/  I2F.F64 R38, R4 ;  /* 0x0000000400267312 */ /* 0x0040a20000201c00 */
[----:B------:R-:W-:Y:S05]  /*aad0*/  BRA `(.L_x_20933) ;  /* 0x0000000c00407947 */ /* 0x000fea0003800000 */
.L_x_20934:
[----:B------:R-:W2:Y:S02]  /*aae0*/  LDG.E.U16 R4, desc[UR36][R4.64] ;  /* 0x0000002404047981 */ /* 0x000ea4000c1e1500 */
[----:B--2---:R0:W2:Y:S01]  /*aaf0*/  I2F.F64.S16 R38, R4 ;  /* 0x0000000400267312 */ /* 0x0040a20000101c00 */
[----:B------:R-:W-:Y:S05]  /*ab00*/  BRA `(.L_x_20933) ;  /* 0x0000000c00347947 */ /* 0x000fea0003800000 */
.L_x_20929:
        /* <DEDUP_REMOVED lines=10> */
.L_x_20937:
[----:B------:R-:W2:Y:S02]  /*abb0*/  LDG.E.U16 R0, desc[UR36][R4.64] ;  /* 0x0000002404007981 */ /* 0x000ea4000c1e1500 */
[----:B--2---:R-:W-:-:S05]  /*abc0*/  HADD2.F32 R0, -RZ, R0.H0_H0 ;  /* 0x20000000ff007230 */ /* 0x004fca0000004100 */
[----:B------:R-:W-:-:S04]  /*abd0*/  FMUL.FTZ R0, R0, 1 ;  /* 0x3f80000000007820 */ /* 0x000fc80000410000 */
[----:B------:R0:W2:Y:S01]  /*abe0*/  F2F.F64.F32 R38, R0 ;  /* 0x0000000000267310 */ /* 0x0000a20000201800 */
[----:B------:R-:W-:Y:S05]  /*abf0*/  BRA `(.L_x_20933) ;  /* 0x0000000800f87947 */ /* 0x000fea0003800000 */
.L_x_20936:
        /* <DEDUP_REMOVED lines=10> */
.L_x_20939:
[----:B------:R-:W2:Y:S02]  /*aca0*/  LDG.E.U16 R4, desc[UR36][R4.64] ;  /* 0x0000002404047981 */ /* 0x000ea4000c1e1500 */
[----:B--2---:R-:W-:-:S05]  /*acb0*/  HADD2.F32 R0, -RZ, R4.H0_H0 ;  /* 0x20000004ff007230 */ /* 0x004fca0000004100 */
[----:B------:R-:W-:-:S04]  /*acc0*/  FMUL.FTZ R0, R0, 1 ;  /* 0x3f80000000007820 */ /* 0x000fc80000410000 */
[----:B------:R0:W2:Y:S01]  /*acd0*/  F2F.F64.F32 R38, R0 ;  /* 0x0000000000267310 */ /* 0x0000a20000201800 */
[----:B------:R-:W-:Y:S05]  /*ace0*/  BRA `(.L_x_20933) ;  /* 0x0000000800bc7947 */ /* 0x000fea0003800000 */
.L_x_20938:
[----:B------:R0:W5:Y:S01]  /*acf0*/  LDG.E.64 R38, desc[UR36][R4.64] ;  /* 0x0000002404267981 */ /* 0x000162000c1e1b00 */
[----:B------:R-:W-:Y:S05]  /*ad00*/  BRA `(.L_x_20933) ;  /* 0x0000000800b47947 */ /* 0x000fea0003800000 */
.L_x_20928:
        /* <DEDUP_REMOVED lines=13> */
.L_x_20942:
[----:B------:R0:W5:Y:S01]  /*ade0*/  LDG.E.64 R38, desc[UR36][R4.64] ;  /* 0x0000002404267981 */ /* 0x000162000c1e1b00 */
[----:B------:R-:W-:Y:S05]  /*adf0*/  BRA `(.L_x_20933) ;  /* 0x0000000800787947 */ /* 0x000fea0003800000 */
.L_x_20941:
        /* <DEDUP_REMOVED lines=28> */
.L_x_20944:
        /* <DEDUP_REMOVED lines=15> */
.L_x_20943:
[----:B------:R-:W2:Y:S02]  /*b0b0*/  LDG.E.U16 R0, desc[UR36][R4.64] ;  /* 0x0000002404007981 */ /* 0x000ea4000c1e1500 */
[----:B--2---:R-:W-:-:S04]  /*b0c0*/  IMAD.U32 R0, R0, 0x10000, RZ ;  /* 0x0001000000007824 */ /* 0x004fc800078e00ff */
[----:B------:R-:W-:-:S04]  /*b0d0*/  FMUL.FTZ R0, R0, 1 ;  /* 0x3f80000000007820 */ /* 0x000fc80000410000 */
[----:B------:R0:W2:Y:S01]  /*b0e0*/  F2F.F64.F32 R38, R0 ;  /* 0x0000000000267310 */ /* 0x0000a20000201800 */
[----:B------:R-:W-:Y:S05]  /*b0f0*/  BRA `(.L_x_20933) ;  /* 0x0000000400b87947 */ /* 0x000fea0003800000 */
.L_x_20940:
        /* <DEDUP_REMOVED lines=11> */
.L_x_20947:
        /* <DEDUP_REMOVED lines=21> */
.L_x_20951:
[----:B------:R-:W-:Y:S05]  /*b300*/  BSYNC B1 ;  /* 0x0000000000017941 */ /* 0x000fea0003800000 */
.L_x_20950:
[----:B------:R-:W-:Y:S01]  /*b310*/  LEA R5, R0, 0x3b800000, 0x17 ;  /* 0x3b80000000057811 */ /* 0x000fe200078eb8ff */
[----:B------:R-:W-:-:S05]  /*b320*/  IMAD.SHL.U32 R0, R3, 0x100000, RZ ;  /* 0x0010000003007824 */ /* 0x000fca00078e00ff */
[----:B------:R-:W-:-:S07]  /*b330*/  LOP3.LUT R0, R5, R0, R6, 0xfe, !PT ;  /* 0x0000000005007212 */ /* 0x000fce00078efe06 */
.L_x_20949:
[----:B------:R-:W-:Y:S05]  /*b340*/  BSYNC B0 ;  /* 0x0000000000007941 */ /* 0x000fea0003800000 */
.L_x_20948:
[----:B------:R-:W-:-:S04]  /*b350*/  FMUL.FTZ R0, R0, 1 ;  /* 0x3f80000000007820 */ /* 0x000fc80000410000 */
[----:B------:R0:W2:Y:S01]  /*b360*/  F2F.F64.F32 R38, R0 ;  /* 0x0000000000267310 */ /* 0x0000a20000201800 */
[----:B------:R-:W-:Y:S05]  /*b370*/  BRA `(.L_x_20933) ;  /* 0x0000000400187947 */ /* 0x000fea0003800000 */
.L_x_20946:
        /* <DEDUP_REMOVED lines=21> */
.L_x_20955:
[----:B------:R-:W-:Y:S05]  /*b4d0*/  BSYNC B1 ;  /* 0x0000000000017941 */ /* 0x000fea0003800000 */
.L_x_20954:
[----:B------:R-:W-:Y:S01]  /*b4e0*/  LEA R5, R0, 0x37800000, 0x17 ;  /* 0x3780000000057811 */ /* 0x000fe200078eb8ff */
[----:B------:R-:W-:-:S05]  /*b4f0*/  IMAD.SHL.U32 R0, R3, 0x200000, RZ ;  /* 0x0020000003007824 */ /* 0x000fca00078e00ff */
[----:B------:R-:W-:-:S07]  /*b500*/  LOP3.LUT R0, R5, R0, R6, 0xfe, !PT ;  /* 0x0000000005007212 */ /* 0x000fce00078efe06 */
.L_x_20953:
[----:B------:R-:W-:Y:S05]  /*b510*/  BSYNC B0 ;  /* 0x0000000000007941 */ /* 0x000fea0003800000 */
.L_x_20952:
[----:B------:R-:W-:-:S04]  /*b520*/  FMUL.FTZ R0, R0, 1 ;  /* 0x3f80000000007820 */ /* 0x000fc80000410000 */
[----:B------:R0:W2:Y:S01]  /*b530*/  F2F.F64.F32 R38, R0 ;  /* 0x0000000000267310 */ /* 0x0000a20000201800 */
[----:B------:R-:W-:Y:S05]  /*b540*/  BRA `(.L_x_20933) ;  /* 0x0000000000a47947 */ /* 0x000fea0003800000 */
.L_x_20945:
        /* <DEDUP_REMOVED lines=14> */
.L_x_20959:
[----:B------:R-:W-:Y:S05]  /*b630*/  BSYNC B0 ;  /* 0x0000000000007941 */ /* 0x000fea0003800000 */
.L_x_20958:
[----:B------:R-:W-:-:S04]  /*b640*/  FMUL.FTZ R0, R0, 1 ;  /* 0x3f80000000007820 */ /* 0x000fc80000410000 */
[----:B------:R0:W2:Y:S01]  /*b650*/  F2F.F64.F32 R38, R0 ;  /* 0x0000000000267310 */ /* 0x0000a20000201800 */
[----:B------:R-:W-:Y:S05]  /*b660*/  BRA `(.L_x_20933) ;  /* 0x00000000005c7947 */ /* 0x000fea0003800000 */
.L_x_20932:
        /* <DEDUP_REMOVED lines=16> */
.L_x_20960:
[----:B------:R-:W-:Y:S01]  /*b770*/  CS2R R38, SRZ ;  /* 0x0000000000267805 */ /* 0x000fe2000001ff00 */
[----:B------:R-:W-:Y:S06]  /*b780*/  BRA `(.L_x_20933) ;  /* 0x0000000000147947 */ /* 0x000fec0003800000 */
.L_x_20957:
[----:B------:R-:W2:Y:S02]  /*b790*/  LDG.E.64 R38, desc[UR36][R4.64] ;  /* 0x0000002404267981 */ /* 0x000ea4000c1e1b00 */
[----:B--2---:R-:W0:Y:S01]  /*b7a0*/  I2F.F64.U64 R38, R38 ;  /* 0x0000002600267312 */ /* 0x004e220000301800 */
[----:B------:R-:W-:Y:S05]  /*b7b0*/  BRA `(.L_x_20933) ;  /* 0x0000000000087947 */ /* 0x000fea0003800000 */
.L_x_20956:
[----:B------:R-:W2:Y:S02]  /*b7c0*/  LDG.E R4, desc[UR36][R4.64] ;  /* 0x0000002404047981 */ /* 0x000ea4000c1e1900 */
[----:B--2---:R0:W2:Y:S02]  /*b7d0*/  I2F.F64.U32 R38, R4 ;  /* 0x0000000400267312 */ /* 0x0040a40000201800 */
.L_x_20933:
        /* <DEDUP_REMOVED lines=19> */
.L_x_20964:
[----:B------:R-:W2:Y:S02]  /*b910*/  LDG.E.U8 R4, desc[UR36][R4.64] ;  /* 0x0000002404047981 */ /* 0x000ea4000c1e1100 */
[----:B--2---:R0:W2:Y:S01]  /*b920*/  I2F.F64.U16 R40, R4 ;  /* 0x0000000400287312 */ /* 0x0040a20000101800 */
[----:B------:R-:W-:Y:S05]  /*b930*/  BRA `(.L_x_20966) ;  /* 0x0000000c00707947 */ /* 0x000fea0003800000 */
.L_x_20963:
        /* <DEDUP_REMOVED lines=9> */
.L_x_20968:
[----:B------:R-:W2:Y:S02]  /*b9d0*/  LDG.E R4, desc[UR36][R4.64] ;  /* 0x0000002404047981 */ /* 0x000ea4000c1e1900 */
[----:B--2---:R0:W2:Y:S01]  /*b9e0*/  I2F.F64 R40, R4 ;  /* 0x0000000400287312 */ /* 0x0040a20000201c00 */
[----:B------:R-:W-:Y:S05]  /*b9f0*/  BRA `(.L_x_20966) ;  /* 0x0000000c00407947 */ /* 0x000fea0003800000 */
.L_x_20967:
[----:B------:R-:W2:Y:S02]  /*ba00*/  LDG.E.U16 R4, desc[UR36][R4.64] ;  /* 0x0000002404047981 */ /* 0x000ea4000c1e1500 */
[----:B--2---:R0:W2:Y:S01]  /*ba10*/  I2F.F64.S16 R40, R4 ;  /* 0x0000000400287312 */ /* 0x0040a20000101c00 */
[----:B------:R-:W-:Y:S05]  /*ba20*/  BRA `(.L_x_20966) ;  /* 0x0000000c00347947 */ /* 0x000fea0003800000 */
.L_x_20962:
        /* <DEDUP_REMOVED lines=10> */
.L_x_20970:
[----:B------:R-:W2:Y:S02]  /*bad0*/  LDG.E.U16 R0, desc[UR36][R4.64] ;  /* 0x0000002404007981 */ /* 0x000ea4000c1e1500 */
[----:B--2---:R-:W-:-:S05]  /*bae0*/  HADD2.F32 R0, -RZ, R0.H0_H0 ;  /* 0x20000000ff007230 */ /* 0x004fca0000004100 */
[----:B------:R-:W-:-:S04]  /*baf0*/  FMUL.FTZ R0, R0, 1 ;  /* 0x3f80000000007820 */ /* 0x000fc80000410000 */
[----:B------:R0:W2:Y:S01]  /*bb00*/  F2F.F64.F32 R40, R0 ;  /* 0x0000000000287310 */ /* 0x0000a20000201800 */
[----:B------:R-:W-:Y:S05]  /*bb10*/  BRA `(.L_x_20966) ;  /* 0x0000000800f87947 */ /* 0x000fea0003800000 */
.L_x_20969:
        /* <DEDUP_REMOVED lines=10> */
.L_x_20972:
[----:B------:R-:W2:Y:S02]  /*bbc0*/  LDG.E.U16 R4, desc[UR36][R4.64] ;  /* 0x0000002404047981 */ /* 0x000ea4000c1e1500 */
[----:B--2---:R-:W-:-:S05]  /*bbd0*/  HADD2.F32 R0, -RZ, R4.H0_H0 ;  /* 0x20000004ff007230 */ /* 0x004fca0000004100 */
[----:B------:R-:W-:-:S04]  /*bbe0*/  FMUL.FTZ R0, R0, 1 ;  /* 0x3f80000000007820 */ /* 0x000fc80000410000 */
[----:B------:R0:W2:Y:S01]  /*bbf0*/  F2F.F64.F32 R40, R0 ;  /* 0x0000000000287310 */ /* 0x0000a20000201800 */
[----:B------:R-:W-:Y:S05]  /*bc00*/  BRA `(.L_x_20966) ;  /* 0x0000000800bc7947 */ /* 0x000fea0003800000 */
.L_x_20971:
[----:B------:R0:W5:Y:S01]  /*bc10*/  LDG.E.64 R40, desc[UR36][R4.64] ;  /* 0x0000002404287981 */ /* 0x000162000c1e1b00 */
[----:B------:R-:W-:Y:S05]  /*bc20*/  BRA `(.L_x_20966) ;  /* 0x0000000800b47947 */ /* 0x000fea0003800000 */
.L_x_20961:
        /* <DEDUP_REMOVED lines=13> */
.L_x_20975:
[----:B------:R0:W5:Y:S01]  /*bd00*/  LDG.E.64 R40, desc[UR36][R4.64] ;  /* 0x0000002404287981 */ /* 0x000162000c1e1b00 */
[----:B------:R-:W-:Y:S05]  /*bd10*/  BRA `(.L_x_20966) ;  /* 0x0000000800787947 */ /* 0x000fea0003800000 */
.L_x_20974:
        /* <DEDUP_REMOVED lines=28> */
.L_x_20977:
        /* <DEDUP_REMOVED lines=15> */
.L_x_20976:
[----:B------:R-:W2:Y:S02]  /*bfd0*/  LDG.E.U16 R0, desc[UR36][R4.64] ;  /* 0x0000002404007981 */ /* 0x000ea4000c1e1500 */
[----:B--2---:R-:W-:-:S04]  /*bfe0*/  IMAD.U32 R0, R0, 0x10000, RZ ;  /* 0x0001000000007824 */ /* 0x004fc800078e00ff */
[----:B------:R-:W-:-:S04]  /*bff0*/  FMUL.FTZ R0, R0, 1 ;  /* 0x3f80000000007820 */ /* 0x000fc80000410000 */
[----:B------:R0:W2:Y:S01]  /*c000*/  F2F.F64.F32 R40, R0 ;  /* 0x0000000000287310 */ /* 0x0000a20000201800 */
[----:B------:R-:W-:Y:S05]  /*c010*/  BRA `(.L_x_20966) ;  /* 0x0000000400b87947 */ /* 0x000fea0003800000 */
.L_x_20973:
        /* <DEDUP_REMOVED lines=11> */
.L_x_20980:
        /* <DEDUP_REMOVED lines=21> */
.L_x_20984:
[----:B------:R-:W-:Y:S05]  /*c220*/  BSYNC B1 ;  /* 0x0000000000017941 */ /* 0x000fea0003800000 */
.L_x_20983:
[----:B------:R-:W-:Y:S01]  /*c230*/  LEA R5, R0, 0x3b800000, 0x17 ;  /* 0x3b80000000057811 */ /* 0x000fe200078eb8ff */
[----:B------:R-:W-:-:S05]  /*c240*/  IMAD.SHL.U32 R0, R3, 0x100000, RZ ;  /* 0x0010000003007824 */ /* 0x000fca00078e00ff */
[----:B------:R-:W-:-:S07]  /*c250*/  LOP3.LUT R0, R5, R0, R6, 0xfe, !PT ;  /* 0x0000000005007212 */ /* 0x000fce00078efe06 */
.L_x_20982:
[----:B------:R-:W-:Y:S05]  /*c260*/  BSYNC B0 ;  /* 0x0000000000007941 */ /* 0x000fea0003800000 */
.L_x_20981:
[----:B------:R-:W-:-:S04]  /*c270*/  FMUL.FTZ R0, R0, 1 ;  /* 0x3f80000000007820 */ /* 0x000fc80000410000 */
[----:B------:R0:W2:Y:S01]  /*c280*/  F2F.F64.F32 R40, R0 ;  /* 0x0000000000287310 */ /* 0x0000a20000201800 */
[----:B------:R-:W-:Y:S05]  /*c290*/  BRA `(.L_x_20966) ;  /* 0x0000000400187947 */ /* 0x000fea0003800000 */
.L_x_20979:
        /* <DEDUP_REMOVED lines=21> */
.L_x_20988:
[----:B------:R-:W-:Y:S05]  /*c3f0*/  BSYNC B1 ;  /* 0x0000000000017941 */ /* 0x000fea0003800000 */
.L_x_20987:
[----:B------:R-:W-:Y:S01]  /*c400*/  LEA R5, R0, 0x37800000, 0x17 ;  /* 0x3780000000057811 */ /* 0x000fe200078eb8ff */
[----:B------:R-:W-:-:S05]  /*c410*/  IMAD.SHL.U32 R0, R3, 0x200000, RZ ;  /* 0x0020000003007824 */ /* 0x000fca00078e00ff */
[----:B------:R-:W-:-:S07]  /*c420*/  LOP3.LUT R0, R5, R0, R6, 0xfe, !PT ;  /* 0x0000000005007212 */ /* 0x000fce00078efe06 */
.L_x_20986:
[----:B------:R-:W-:Y:S05]  /*c430*/  BSYNC B0 ;  /* 0x0000000000007941 */ /* 0x000fea0003800000 */
.L_x_20985:
[----:B------:R-:W-:-:S04]  /*c440*/  FMUL.FTZ R0, R0, 1 ;  /* 0x3f80000000007820 */ /* 0x000fc80000410000 */
[----:B------:R0:W2:Y:S01]  /*c450*/  F2F.F64.F32 R40, R0 ;  /* 0x0000000000287310 */ /* 0x0000a20000201800 */
[----:B------:R-:W-:Y:S05]  /*c460*/  BRA `(.L_x_20966) ;  /* 0x0000000000a47947 */ /* 0x000fea0003800000 */
.L_x_20978:
        /* <DEDUP_REMOVED lines=14> */
.L_x_20992:
[----:B------:R-:W-:Y:S05]  /*c550*/  BSYNC B0 ;  /* 0x0000000000007941 */ /* 0x000fea0003800000 */
.L_x_20991:
[----:B------:R-:W-:-:S04]  /*c560*/  FMUL.FTZ R0, R0, 1 ;  /* 0x3f80000000007820 */ /* 0x000fc80000410000 */
[----:B------:R0:W2:Y:S01]  /*c570*/  F2F.F64.F32 R40, R0 ;  /* 0x0000000000287310 */ /* 0x0000a20000201800 */
[----:B------:R-:W-:Y:S05]  /*c580*/  BRA `(.L_x_20966) ;  /* 0x00000000005c7947 */ /* 0x000fea0003800000 */
.L_x_20965:
        /* <DEDUP_REMOVED lines=16> */
.L_x_20993:
[----:B------:R-:W-:Y:S01]  /*c690*/  CS2R R40, SRZ ;  /* 0x0000000000287805 */ /* 0x000fe2000001ff00 */
[----:B------:R-:W-:Y:S06]  /*c6a0*/  BRA `(.L_x_20966) ;  /* 0x0000000000147947 */ /* 0x000fec0003800000 */
.L_x_20990:
[----:B------:R-:W2:Y:S02]  /*c6b0*/  LDG.E.64 R40, desc[UR36][R4.64] ;  /* 0x0000002404287981 */ /* 0x000ea4000c1e1b00 */
[----:B--2---:R-:W0:Y:S01]  /*c6c0*/  I2F.F64.U64 R40, R40 ;  /* 0x0000002800287312 */ /* 0x004e220000301800 */
[----:B------:R-:W-:Y:S05]  /*c6d0*/  BRA `(.L_x_20966) ;  /* 0x0000000000087947 */ /* 0x000fea0003800000 */
.L_x_20989:
[----:B------:R-:W2:Y:S02]  /*c6e0*/  LDG.E R4, desc[UR36][R4.64] ;  /* 0x0000002404047981 */ /* 0x000ea4000c1e1900 */
[----:B--2---:R0:W2:Y:S02]  /*c6f0*/  I2F.F64.U32 R40, R4 ;  /* 0x0000000400287312 */ /* 0x0040a40000201800 */
.L_x_20966:
        /* <DEDUP_REMOVED lines=19> */
.L_x_20997:
[----:B------:R-:W2:Y:S02]  /*c830*/  LDG.E.U8 R4, desc[UR36][R4.64] ;  /* 0x0000002404047981 */ /* 0x000ea4000c1e1100 */
[----:B--2---:R0:W2:Y:S01]  /*c840*/  I2F.F64.U16 R42, R4 ;  /* 0x00000004002a7312 */ /* 0x0040a20000101800 */
[----:B------:R-:W-:Y:S05]  /*c850*/  BRA `(.L_x_20999) ;  /* 0x0000000c00707947 */ /* 0x000fea0003800000 */
.L_x_20996:
        /* <DEDUP_REMOVED lines=9> */
.L_x_21001:
[----:B------:R-:W2:Y:S02]  /*c8f0*/  LDG.E R4, desc[UR36][R4.64] ;  /* 0x0000002404047981 */ /* 0x000ea4000c1e1900 */
[----:B--2---:R0:W2:Y:S01]  /*c900*/  I2F.F64 R42, R4 ;  /* 0x00000004002a7312 */ /* 0x0040a20000201c00 */
[----:B------:R-:W-:Y:S05]  /*c910*/  BRA `(.L_x_20999) ;  /* 0x0000000c00407947 */ /* 0x000fea0003800000 */
.L_x_21000:
[----:B------:R-:W2:Y:S02]  /*c920*/  LDG.E.U16 R4, desc[UR36][R4.64] ;  /* 0x0000002404047981 */ /* 0x000ea4000c1e1500 */
[----:B--2---:R0:W2:Y:S01]  /*c930*/  I2F.F64.S16 R42, R4 ;  /* 0x00000004002a7312 */ /* 0x0040a20000101c00 */
[----:B------:R-:W-:Y:S05]  /*c940*/  BRA `(.L_x_20999) ;  /* 0x0000000c00347947 */ /* 0x000fea0003800000 */
.L_x_20995:
        /* <DEDUP_REMOVED lines=10> */
.L_x_21003:
[----:B------:R-:W2:Y:S02]  /*c9f0*/  LDG.E.U16 R0, desc[UR36][R4.64] ;  /* 0x0000002404007981 */ /* 0x000ea4000c1e1500 */
[----:B--2---:R-:W-:-:S05]  /*ca00*/  HADD2.F32 R0, -RZ, R0.H0_H0 ;  /* 0x20000000ff007230 */ /* 0x004fca0000004100 */
[----:B------:R-:W-:-:S04]  /*ca10*/  FMUL.FTZ R0, R0, 1 ;  /* 0x3f80000000007820 */ /* 0x000fc80000410000 */
[----:B------:R2:W0:Y:S01]  /*ca20*/  F2F.F64.F32 R42, R0 ;  /* 0x00000000002a7310 */ /* 0x0004220000201800 */
[----:B------:R-:W-:Y:S05]  /*ca30*/  BRA `(.L_x_20999) ;  /* 0x0000000800f87947 */ /* 0x000fea0003800000 */
.L_x_21002:
        /* <DEDUP_REMOVED lines=10> */
.L_x_21005:
[----:B------:R-:W2:Y:S02]  /*cae0*/  LDG.E.U16 R4, desc[UR36][R4.64] ;  /* 0x0000002404047981 */ /* 0x000ea4000c1e1500 */
[----:B--2---:R-:W-:-:S05]  /*caf0*/  HADD2.F32 R0, -RZ, R4.H0_H0 ;  /* 0x20000004ff007230 */ /* 0x004fca0000004100 */
[----:B------:R-:W-:-:S04]  /*cb00*/  FMUL.FTZ R0, R0, 1 ;  /* 0x3f80000000007820 */ /* 0x000fc80000410000 */
[----:B------:R0:W2:Y:S01]  /*cb10*/  F2F.F64.F32 R42, R0 ;  /* 0x00000000002a7310 */ /* 0x0000a20000201800 */
[----:B------:R-:W-:Y:S05]  /*cb20*/  BRA `(.L_x_20999) ;  /* 0x0000000800bc7947 */ /* 0x000fea0003800000 */
.L_x_21004:
[----:B------:R0:W5:Y:S01]  /*cb30*/  LDG.E.64 R42, desc[UR36][R4.64] ;  /* 0x00000024042a7981 */ /* 0x000162000c1e1b00 */
[----:B------:R-:W-:Y:S05]  /*cb40*/  BRA `(.L_x_20999) ;  /* 0x0000000800b47947 */ /* 0x000fea0003800000 */
.L_x_20994:
        /* <DEDUP_REMOVED lines=13> */
.L_x_21008:
[----:B------:R0:W5:Y:S01]  /*cc20*/  LDG.E.64 R42, desc[UR36][R4.64] ;  /* 0x00000024042a7981 */ /* 0x000162000c1e1b00 */
[----:B------:R-:W-:Y:S05]  /*cc30*/  BRA `(.L_x_20999) ;  /* 0x0000000800787947 */ /* 0x000fea0003800000 */
.L_x_21007:
        /* <DEDUP_REMOVED lines=28> */
.L_x_21010:
        /* <DEDUP_REMOVED lines=15> */
.L_x_21009:
[----:B------:R-:W2:Y:S02]  /*cef0*/  LDG.E.U16 R0, desc[UR36][R4.64] ;  /* 0x0000002404007981 */ /* 0x000ea4000c1e1500 */
[----:B--2---:R-:W-:-:S04]  /*cf00*/  IMAD.U32 R0, R0, 0x10000, RZ ;  /* 0x0001000000007824 */ /* 0x004fc800078e00ff */
[----:B------:R-:W-:-:S04]  /*cf10*/  FMUL.FTZ R0, R0, 1 ;  /* 0x3f80000000007820 */ /* 0x000fc80000410000 */
[----:B------:R0:W2:Y:S01]  /*cf20*/  F2F.F64.F32 R42, R0 ;  /* 0x00000000002a7310 */ /* 0x0000a20000201800 */
[----:B------:R-:W-:Y:S05]  /*cf30*/  BRA `(.L_x_20999) ;  /* 0x0000000400b87947 */ /* 0x000fea0003800000 */
.L_x_21006:
        /* <DEDUP_REMOVED lines=11> */
.L_x_21013:
        /* <DEDUP_REMOVED lines=21> */
.L_x_21017:
[----:B------:R-:W-:Y:S05]  /*d140*/  BSYNC B1 ;  /* 0x0000000000017941 */ /* 0x000fea0003800000 */
.L_x_21016:
[----:B------:R-:W-:Y:S01]  /*d150*/  LEA R5, R0, 0x3b800000, 0x17 ;  /* 0x3b80000000057811 */ /* 0x000fe200078eb8ff */
[----:B------:R-:W-:-:S05]  /*d160*/  IMAD.SHL.U32 R0, R3, 0x100000, RZ ;  /* 0x0010000003007824 */ /* 0x000fca00078e00ff */
[----:B------:R-:W-:-:S07]  /*d170*/  LOP3.LUT R0, R5, R0, R6, 0xfe, !PT ;  /* 0x0000000005007212 */ /* 0x000fce00078efe06 */
.L_x_21015:
[----:B------:R-:W-:Y:S05]  /*d180*/  BSYNC B0 ;  /* 0x0000000000007941 */ /* 0x000fea0003800000 */
.L_x_21014:
[----:B------:R-:W-:-:S04]  /*d190*/  FMUL.FTZ R0, R0, 1 ;  /* 0x3f80000000007820 */ /* 0x000fc80000410000 */
[----:B------:R0:W2:Y:S01]  /*d1a0*/  F2F.F64.F32 R42, R0 ;  /* 0x00000000002a7310 */ /* 0x0000a20000201800 */
[----:B------:R-:W-:Y:S05]  /*d1b0*/  BRA `(.L_x_20999) ;  /* 0x0000000400187947 */ /* 0x000fea0003800000 */
.L_x_21012:
        /* <DEDUP_REMOVED lines=21> */
.L_x_21021:
[----:B------:R-:W-:Y:S05]  /*d310*/  BSYNC B1 ;  /* 0x0000000000017941 */ /* 0x000fea0003800000 */
.L_x_21020:
[----:B------:R-:W-:Y:S01]  /*d320*/  LEA R5, R0, 0x37800000, 0x17 ;  /* 0x3780000000057811 */ /* 0x000fe200078eb8ff */
[----:B------:R-:W-:-:S05]  /*d330*/  IMAD.SHL.U32 R0, R3, 0x200000, RZ ;  /* 0x0020000003007824 */ /* 0x000fca00078e00ff */
[----:B------:R-:W-:-:S07]  /*d340*/  LOP3.LUT R0, R5, R0, R6, 0xfe, !PT ;  /* 0x0000000005007212 */ /* 0x000fce00078efe06 */
.L_x_21019:
[----:B------:R-:W-:Y:S05]  /*d350*/  BSYNC B0 ;  /* 0x0000000000007941 */ /* 0x000fea0003800000 */
.L_x_21018:
[----:B------:R-:W-:-:S04]  /*d360*/  FMUL.FTZ R0, R0, 1 ;  /* 0x3f80000000007820 */ /* 0x000fc80000410000 */
[----:B------:R0:W2:Y:S01]  /*d370*/  F2F.F64.F32 R42, R0 ;  /* 0x00000000002a7310 */ /* 0x0000a20000201800 */
[----:B------:R-:W-:Y:S05]  /*d380*/  BRA `(.L_x_20999) ;  /* 0x0000000000a47947 */ /* 0x000fea0003800000 */
.L_x_21011:
        /* <DEDUP_REMOVED lines=14> */
.L_x_21025:
[----:B------:R-:W-:Y:S05]  /*d470*/  BSYNC B0 ;  /* 0x0000000000007941 */ /* 0x000fea0003800000 */
.L_x_21024:
[----:B------:R-:W-:-:S04]  /*d480*/  FMUL.FTZ R0, R0, 1 ;  /* 0x3f80000000007820 */ /* 0x000fc80000410000 */
[----:B------:R0:W2:Y:S01]  /*d490*/  F2F.F64.F32 R42, R0 ;  /* 0x00000000002a7310 */ /* 0x0000a20000201800 */
[----:B------:R-:W-:Y:S05]  /*d4a0*/  BRA `(.L_x_20999) ;  /* 0x00000000005c7947 */ /* 0x000fea0003800000 */
.L_x_20998:
        /* <DEDUP_REMOVED lines=16> */
.L_x_21026:
[----:B------:R-:W-:Y:S01]  /*d5b0*/  CS2R R42, SRZ ;  /* 0x00000000002a7805 */ /* 0x000fe2000001ff00 */
[----:B------:R-:W-:Y:S06]  /*d5c0*/  BRA `(.L_x_20999) ;  /* 0x0000000000147947 */ /* 0x000fec0003800000 */
.L_x_21023:
[----:B------:R-:W2:Y:S02]  /*d5d0*/  LDG.E.64 R42, desc[UR36][R4.64] ;  /* 0x00000024042a7981 */ /* 0x000ea4000c1e1b00 */
[----:B--2---:R-:W0:Y:S01]  /*d5e0*/  I2F.F64.U64 R42, R42 ;  /* 0x0000002a002a7312 */ /* 0x004e220000301800 */
[----:B------:R-:W-:Y:S05]  /*d5f0*/  BRA `(.L_x_20999) ;  /* 0x0000000000087947 */ /* 0x000fea0003800000 */
.L_x_21022:
[----:B------:R-:W2:Y:S02]  /*d600*/  LDG.E R4, desc[UR36][R4.64] ;  /* 0x0000002404047981 */ /* 0x000ea4000c1e1900 */
[----:B--2---:R0:W2:Y:S02]  /*d610*/  I2F.F64.U32 R42, R4 ;  /* 0x00000004002a7312 */ /* 0x0040a40000201800 */
.L_x_20999:
[----:B------:R-:W-:-:S07]  /*d620*/  VIADD R75, R75, 0x80 ;  /* 0x000000804b4b7836 */ /* 0x000fce0000000000 */
.L_x_20795:
[----:B------:R-:W-:Y:S05]  /*d630*/  BSYNC B6 ;  /* 0x0000000000067941 */ /* 0x000fea0003800000 */
.L_x_20794:
[----:B------:R-:W-:Y:S01]  /*d640*/  ISETP.GE.AND P0, PT, R75, R74, PT ;  /* 0x0000004a4b00720c */ /* 0x000fe20003f06270 */
[----:B------:R-:W-:Y:S01]  /*d650*/  BSSY B6, `(.L_x_21027) ;  /* 0x00006af000067945 */ /* 0x000fe20003800000 */
[----:B------:R-:W-:Y:S02]  /*d660*/  CS2R R70, SRZ ;  /* 0x0000000000467805 */ /* 0x000fe4000001ff00 */
[----:B------:R-:W-:Y:S02]  /*d670*/  CS2R R68, SRZ ;  /* 0x0000000000447805 */ /* 0x000fe4000001ff00 */
[----:B------:R-:W-:Y:S02]  /*d680*/  CS2R R66, SRZ ;  /* 0x0000000000427805 */ /* 0x000fe4000001ff00 */
[----:B------:R-:W-:Y:S02]  /*d690*/  CS2R R64, SRZ ;  /* 0x0000000000407805 */ /* 0x000fe4000001ff00 */
[----:B------:R-:W-:-:S02]  /*d6a0*/  CS2R R44, SRZ ;  /* 0x00000000002c7805 */ /* 0x000fc4000001ff00 */
[----:B------:R-:W-:Y:S02]  /*d6b0*/  CS2R R62, SRZ ;  /* 0x00000000003e7805 */ /* 0x000fe4000001ff00 */
[----:B------:R-:W-:Y:S01]  /*d6c0*/  CS2R R46, SRZ ;  /* 0x00000000002e7805 */ /* 0x000fe2000001ff00 */
[----:B------:R-:W-:Y:S06]  /*d6d0*/  @P0 BRA `(.L_x_21028) ;  /* 0x0000006800980947 */ /* 0x000fec0003800000 */
[----:B0-----:R-:W0:Y:S01]  /*d6e0*/  LDC.64 R4, c[0x0][0x230] ;  /* 0x00008c00ff047b82 */ /* 0x001e220000000a00 */
        /* <DEDUP_REMOVED lines=19> */
.L_x_21032:
[----:B------:R-:W2:Y:S02]  /*d820*/  LDG.E.U8 R4, desc[UR36][R4.64] ;  /* 0x0000002404047981 */ /* 0x000ea4000c1e1100 */
[----:B--2---:R0:W2:Y:S01]  /*d830*/  I2F.F64.U16 R70, R4 ;  /* 0x0000000400467312 */ /* 0x0040a20000101800 */
[----:B------:R-:W-:Y:S05]  /*d840*/  BRA `(.L_x_21034) ;  /* 0x0000000c00707947 */ /* 0x000fea0003800000 */
.L_x_21031:
        /* <DEDUP_REMOVED lines=9> */
.L_x_21036:
[----:B------:R-:W2:Y:S02]  /*d8e0*/  LDG.E R4, desc[UR36][R4.64] ;  /* 0x0000002404047981 */ /* 0x000ea4000c1e1900 */
[----:B--2---:R0:W2:Y:S01]  /*d8f0*/  I2F.F64 R70, R4 ;  /* 0x0000000400467312 */ /* 0x0040a20000201c00 */
[----:B------:R-:W-:Y:S05]  /*d900*/  BRA `(.L_x_21034) ;  /* 0x0000000c00407947 */ /* 0x000fea0003800000 */
.L_x_21035:
[----:B------:R-:W2:Y:S02]  /*d910*/  LDG.E.U16 R4, desc[UR36][R4.64] ;  /* 0x0000002404047981 */ /* 0x000ea4000c1e1500 */
[----:B--2---:R0:W2:Y:S01]  /*d920*/  I2F.F64.S16 R70, R4 ;  /* 0x0000000400467312 */ /* 0x0040a20000101c00 */
[----:B------:R-:W-:Y:S05]  /*d930*/  BRA `(.L_x_21034) ;  /* 0x0000000c00347947 */ /* 0x000fea0003800000 */
.L_x_21030:
        /* <DEDUP_REMOVED lines=10> */
.L_x_21038:
[----:B------:R-:W2:Y:S02]  /*d9e0*/  LDG.E.U16 R0, desc[UR36][R4.64] ;  /* 0x0000002404007981 */ /* 0x000ea4000c1e1500 */
[----:B--2---:R-:W-:-:S05]  /*d9f0*/  HADD2.F32 R0, -RZ, R0.H0_H0 ;  /* 0x20000000ff007230 */ /* 0x004fca0000004100 */
[----:B------:R-:W-:-:S04]  /*da00*/  FMUL.FTZ R0, R0, 1 ;  /* 0x3f80000000007820 */ /* 0x000fc80000410000 */
[----:B------:R0:W2:Y:S01]  /*da10*/  F2F.F64.F32 R70, R0 ;  /* 0x0000000000467310 */ /* 0x0000a20000201800 */
[----:B------:R-:W-:Y:S05]  /*da20*/  BRA `(.L_x_21034) ;  /* 0x0000000800f87947 */ /* 0x000fea0003800000 */
.L_x_21037:
        /* <DEDUP_REMOVED lines=10> */
.L_x_21040:
[----:B------:R-:W2:Y:S02]  /*dad0*/  LDG.E.U16 R4, desc[UR36][R4.64] ;  /* 0x0000002404047981 */ /* 0x000ea4000c1e1500 */
[----:B--2---:R-:W-:-:S05]  /*dae0*/  HADD2.F32 R0, -RZ, R4.H0_H0 ;  /* 0x20000004ff007230 */ /* 0x004fca0000004100 */
[----:B------:R-:W-:-:S04]  /*daf0*/  FMUL.FTZ R0, R0, 1 ;  /* 0x3f80000000007820 */ /* 0x000fc80000410000 */
[----:B------:R0:W2:Y:S01]  /*db00*/  F2F.F64.F32 R70, R0 ;  /* 0x0000000000467310 */ /* 0x0000a20000201800 */
[----:B------:R-:W-:Y:S05]  /*db10*/  BRA `(.L_x_21034) ;  /* 0x0000000800bc7947 */ /* 0x000fea0003800000 */
.L_x_21039:
[----:B------:R0:W5:Y:S01]  /*db20*/  LDG.E.64 R70, desc[UR36][R4.64] ;  /* 0x0000002404467981 */ /* 0x000162000c1e1b00 */
[----:B------:R-:W-:Y:S05]  /*db30*/  BRA `(.L_x_21034) ;  /* 0x0000000800b47947 */ /* 0x000fea0003800000 */
.L_x_21029:
        /* <DEDUP_REMOVED lines=13> */
.L_x_21043:
[----:B------:R0:W5:Y:S01]  /*dc10*/  LDG.E.64 R70, desc[UR36][R4.64] ;  /* 0x0000002404467981 */ /* 0x000162000c1e1b00 */
[----:B------:R-:W-:Y:S05]  /*dc20*/  BRA `(.L_x_21034) ;  /* 0x0000000800787947 */ /* 0x000fea0003800000 */
.L_x_21042:
        /* <DEDUP_REMOVED lines=28> */
.L_x_21045:
        /* <DEDUP_REMOVED lines=15> */
.L_x_21044:
[----:B------:R-:W2:Y:S02]  /*dee0*/  LDG.E.U16 R0, desc[UR36][R4.64] ;  /* 0x0000002404007981 */ /* 0x000ea4000c1e1500 */
[----:B--2---:R-:W-:-:S04]  /*def0*/  IMAD.U32 R0, R0, 0x10000, RZ ;  /* 0x0001000000007824 */ /* 0x004fc800078e00ff */
[----:B------:R-:W-:-:S04]  /*df00*/  FMUL.FTZ R0, R0, 1 ;  /* 0x3f80000000007820 */ /* 0x000fc80000410000 */
[----:B------:R0:W2:Y:S01]  /*df10*/  F2F.F64.F32 R70, R0 ;  /* 0x0000000000467310 */ /* 0x0000a20000201800 */
[----:B------:R-:W-:Y:S05]  /*df20*/  BRA `(.L_x_21034) ;  /* 0x0000000400b87947 */ /* 0x000fea0003800000 */
.L_x_21041:
        /* <DEDUP_REMOVED lines=11> */
.L_x_21048:
        /* <DEDUP_REMOVED lines=21> */
.L_x_21052:
[----:B------:R-:W-:Y:S05]  /*e130*/  BSYNC B1 ;  /* 0x0000000000017941 */ /* 0x000fea0003800000 */
.L_x_21051:
[----:B------:R-:W-:Y:S01]  /*e140*/  LEA R5, R0, 0x3b800000, 0x17 ;  /* 0x3b80000000057811 */ /* 0x000fe200078eb8ff */
[----:B------:R-:W-:-:S05]  /*e150*/  IMAD.SHL.U32 R0, R3, 0x100000, RZ ;  /* 0x0010000003007824 */ /* 0x000fca00078e00ff */
[----:B------:R-:W-:-:S07]  /*e160*/  LOP3.LUT R0, R5, R0, R6, 0xfe, !PT ;  /* 0x0000000005007212 */ /* 0x000fce00078efe06 */
.L_x_21050:
[----:B------:R-:W-:Y:S05]  /*e170*/  BSYNC B0 ;  /* 0x0000000000007941 */ /* 0x000fea0003800000 */
.L_x_21049:
[----:B------:R-:W-:-:S04]  /*e180*/  FMUL.FTZ R0, R0, 1 ;  /* 0x3f80000000007820 */ /* 0x000fc80000410000 */
[----:B------:R0:W2:Y:S01]  /*e190*/  F2F.F64.F32 R70, R0 ;  /* 0x0000000000467310 */ /* 0x0000a20000201800 */
[----:B------:R-:W-:Y:S05]  /*e1a0*/  BRA `(.L_x_21034) ;  /* 0x0000000400187947 */ /* 0x000fea0003800000 */
.L_x_21047:
        /* <DEDUP_REMOVED lines=21> */
.L_x_21056:
[----:B------:R-:W-:Y:S05]  /*e300*/  BSYNC B1 ;  /* 0x0000000000017941 */ /* 0x000fea0003800000 */
.L_x_21055:
[----:B------:R-:W-:Y:S01]  /*e310*/  LEA R5, R0, 0x37800000, 0x17 ;  /* 0x3780000000057811 */ /* 0x000fe200078eb8ff */
[----:B------:R-:W-:-:S05]  /*e320*/  IMAD.SHL.U32 R0, R3, 0x200000, RZ ;  /* 0x0020000003007824 */ /* 0x000fca00078e00ff */
[----:B------:R-:W-:-:S07]  /*e330*/  LOP3.LUT R0, R5, R0, R6, 0xfe, !PT ;  /* 0x0000000005007212 */ /* 0x000fce00078efe06 */
.L_x_21054:
[----:B------:R-:W-:Y:S05]  /*e340*/  BSYNC B0 ;  /* 0x0000000000007941 */ /* 0x000fea0003800000 */
.L_x_21053:
[----:B------:R-:W-:-:S04]  /*e350*/  FMUL.FTZ R0, R0, 1 ;  /* 0x3f80000000007820 */ /* 0x000fc80000410000 */
[----:B------:R0:W2:Y:S01]  /*e360*/  F2F.F64.F32 R70, R0 ;  /* 0x0000000000467310 */ /* 0x0000a20000201800 */
[----:B------:R-:W-:Y:S05]  /*e370*/  BRA `(.L_x_21034) ;  /* 0x0000000000a47947 */ /* 0x000fea0003800000 */
.L_x_21046:
        /* <DEDUP_REMOVED lines=14> */
.L_x_21060:
[----:B------:R-:W-:Y:S05]  /*e460*/  BSYNC B0 ;  /* 0x0000000000007941 */ /* 0x000fea0003800000 */
.L_x_21059:
[----:B------:R-:W-:-:S04]  /*e470*/  FMUL.FTZ R0, R0, 1 ;  /* 0x3f80000000007820 */ /* 0x000fc80000410000 */
[----:B------:R0:W2:Y:S01]  /*e480*/  F2F.F64.F32 R70, R0 ;  /* 0x0000000000467310 */ /* 0x0000a20000201800 */
[----:B------:R-:W-:Y:S05]  /*e490*/  BRA `(.L_x_21034) ;  /* 0x00000000005c7947 */ /* 0x000fea0003800000 */
.L_x_21033:
        /* <DEDUP_REMOVED lines=16> */
.L_x_21061:
[----:B------:R-:W-:Y:S01]  /*e5a0*/  CS2R R70, SRZ ;  /* 0x0000000000467805 */ /* 0x000fe2000001ff00 */
[----:B------:R-:W-:Y:S06]  /*e5b0*/  BRA `(.L_x_21034) ;  /* 0x0000000000147947 */ /* 0x000fec0003800000 */
.L_x_21058:
[----:B------:R-:W2:Y:S02]  /*e5c0*/  LDG.E.64 R70, desc[UR36][R4.64] ;  /* 0x0000002404467981 */ /* 0x000ea4000c1e1b00 */
[----:B--2---:R-:W0:Y:S01]  /*e5d0*/  I2F.F64.U64 R70, R70 ;  /* 0x0000004600467312 */ /* 0x004e220000301800 */
[----:B------:R-:W-:Y:S05]  /*e5e0*/  BRA `(.L_x_21034) ;  /* 0x0000000000087947 */ /* 0x000fea0003800000 */
.L_x_21057:
[----:B------:R-:W2:Y:S02]  /*e5f0*/  LDG.E R4, desc[UR36][R4.64] ;  /* 0x0000002404047981 */ /* 0x000ea4000c1e1900 */
[----:B--2---:R0:W2:Y:S02]  /*e600*/  I2F.F64.U32 R70, R4 ;  /* 0x0000000400467312 */ /* 0x0040a40000201800 */
.L_x_21034:
        /* <DEDUP_REMOVED lines=19> */
.L_x_21065:
[----:B------:R-:W2:Y:S02]  /*e740*/  LDG.E.U8 R4, desc[UR36][R4.64] ;  /* 0x0000002404047981 */ /* 0x000ea4000c1e1100 */
[----:B--2---:R0:W1:Y:S01]  /*e750*/  I2F.F64.U16 R68, R4 ;  /* 0x0000000400447312 */ /* 0x0040620000101800 */
[----:B------:R-:W-:Y:S05]  /*e760*/  BRA `(.L_x_21067) ;  /* 0x0000000c00707947 */ /* 0x000fea0003800000 */
.L_x_21064:
        /* <DEDUP_REMOVED lines=9> */
.L_x_21069:
[----:B------:R-:W2:Y:S02]  /*e800*/  LDG.E R4, desc[UR36][R4.64] ;  /* 0x0000002404047981 */ /* 0x000ea4000c1e1900 */
[----:B--2---:R0:W1:Y:S01]  /*e810*/  I2F.F64 R68, R4 ;  /* 0x0000000400447312 */ /* 0x0040620000201c00 */
[----:B------:R-:W-:Y:S05]  /*e820*/  BRA `(.L_x_21067) ;  /* 0x0000000c00407947 */ /* 0x000fea0003800000 */
.L_x_21068:
[----:B------:R-:W2:Y:S02]  /*e830*/  LDG.E.U16 R4, desc[UR36][R4.64] ;  /* 0x0000002404047981 */ /* 0x000ea4000c1e1500 */
[----:B--2---:R0:W1:Y:S01]  /*e840*/  I2F.F64.S16 R68, R4 ;  /* 0x0000000400447312 */ /* 0x0040620000101c00 */
[----:B------:R-:W-:Y:S05]  /*e850*/  BRA `(.L_x_21067) ;  /* 0x0000000c00347947 */ /* 0x000fea0003800000 */
.L_x_21063:
        /* <DEDUP_REMOVED lines=10> */
.L_x_21071:
[----:B------:R-:W2:Y:S02]  /*e900*/  LDG.E.U16 R0, desc[UR36][R4.64] ;  /* 0x0000002404007981 */ /* 0x000ea4000c1e1500 */
[----:B--2---:R-:W-:-:S05]  /*e910*/  HADD2.F32 R0, -RZ, R0.H0_H0 ;  /* 0x20000000ff007230 */ /* 0x004fca0000004100 */
[----:B------:R-:W-:-:S04]  /*e920*/  FMUL.FTZ R0, R0, 1 ;  /* 0x3f80000000007820 */ /* 0x000fc80000410000 */
[----:B------:R0:W1:Y:S01]  /*e930*/  F2F.F64.F32 R68, R0 ;  /* 0x0000000000447310 */ /* 0x0000620000201800 */
[----:B------:R-:W-:Y:S05]  /*e940*/  BRA `(.L_x_21067) ;  /* 0x0000000800f87947 */ /* 0x000fea0003800000 */
.L_x_21070:
        /* <DEDUP_REMOVED lines=10> */
.L_x_21073:
[----:B------:R-:W2:Y:S02]  /*e9f0*/  LDG.E.U16 R4, desc[UR36][R4.64] ;  /* 0x0000002404047981 */ /* 0x000ea4000c1e1500 */
[----:B--2---:R-:W-:-:S05]  /*ea00*/  HADD2.F32 R0, -RZ, R4.H0_H0 ;  /* 0x20000004ff007230 */ /* 0x004fca0000004100 */
[----:B------:R-:W-:-:S04]  /*ea10*/  FMUL.FTZ R0, R0, 1 ;  /* 0x3f80000000007820 */ /* 0x000fc80000410000 */
[----:B------:R0:W1:Y:S01]  /*ea20*/  F2F.F64.F32 R68, R0 ;  /* 0x0000000000447310 */ /* 0x0000620000201800 */
[----:B------:R-:W-:Y:S05]  /*ea30*/  BRA `(.L_x_21067) ;  /* 0x0000000800bc7947 */ /* 0x000fea0003800000 */
.L_x_21072:
[----:B------:R0:W5:Y:S01]  /*ea40*/  LDG.E.64 R68, desc[UR36][R4.64] ;  /* 0x0000002404447981 */ /* 0x000162000c1e1b00 */
[----:B------:R-:W-:Y:S05]  /*ea50*/  BRA `(.L_x_21067) ;  /* 0x0000000800b47947 */ /* 0x000fea0003800000 */
.L_x_21062:
        /* <DEDUP_REMOVED lines=13> */
.L_x_21076:
[----:B------:R0:W5:Y:S01]  /*eb30*/  LDG.E.64 R68, desc[UR36][R4.64] ;  /* 0x0000002404447981 */ /* 0x000162000c1e1b00 */
[----:B------:R-:W-:Y:S05]  /*eb40*/  BRA `(.L_x_21067) ;  /* 0x0000000800787947 */ /* 0x000fea0003800000 */
.L_x_21075:
        /* <DEDUP_REMOVED lines=28> */
.L_x_21078:
        /* <DEDUP_REMOVED lines=15> */
.L_x_21077:
[----:B------:R-:W2:Y:S02]  /*ee00*/  LDG.E.U16 R0, desc[UR36][R4.64] ;  /* 0x0000002404007981 */ /* 0x000ea4000c1e1500 */
[----:B--2---:R-:W-:-:S04]  /*ee10*/  IMAD.U32 R0, R0, 0x10000, RZ ;  /* 0x0001000000007824 */ /* 0x004fc800078e00ff */
[----:B------:R-:W-:-:S04]  /*ee20*/  FMUL.FTZ R0, R0, 1 ;  /* 0x3f80000000007820 */ /* 0x000fc80000410000 */
[----:B------:R0:W1:Y:S01]  /*ee30*/  F2F.F64.F32 R68, R0 ;  /* 0x0000000000447310 */ /* 0x0000620000201800 */
[----:B------:R-:W-:Y:S05]  /*ee40*/  BRA `(.L_x_21067) ;  /* 0x0000000400b87947 */ /* 0x000fea0003800000 */
.L_x_21074:
        /* <DEDUP_REMOVED lines=11> */
.L_x_21081:
        /* <DEDUP_REMOVED lines=21> */
.L_x_21085:
[----:B------:R-:W-:Y:S05]  /*f050*/  BSYNC B1 ;  /* 0x0000000000017941 */ /* 0x000fea0003800000 */
.L_x_21084:
[----:B------:R-:W-:Y:S01]  /*f060*/  LEA R5, R0, 0x3b800000, 0x17 ;  /* 0x3b80000000057811 */ /* 0x000fe200078eb8ff */
[----:B------:R-:W-:-:S05]  /*f070*/  IMAD.SHL.U32 R0, R3, 0x100000, RZ ;  /* 0x0010000003007824 */ /* 0x000fca00078e00ff */
[----:B------:R-:W-:-:S07]  /*f080*/  LOP3.LUT R0, R5, R0, R6, 0xfe, !PT ;  /* 0x0000000005007212 */ /* 0x000fce00078efe06 */
.L_x_21083:
[----:B------:R-:W-:Y:S05]  /*f090*/  BSYNC B0 ;  /* 0x0000000000007941 */ /* 0x000fea0003800000 */
.L_x_21082:
[----:B------:R-:W-:-:S04]  /*f0a0*/  FMUL.FTZ R0, R0, 1 ;  /* 0x3f80000000007820 */ /* 0x000fc80000410000 */
[----:B------:R0:W1:Y:S01]  /*f0b0*/  F2F.F64.F32 R68, R0 ;  /* 0x0000000000447310 */ /* 0x0000620000201800 */
[----:B------:R-:W-:Y:S05]  /*f0c0*/  BRA `(.L_x_21067) ;  /* 0x0000000400187947 */ /* 0x000fea0003800000 */
.L_x_21080:
        /* <DEDUP_REMOVED lines=21> */
.L_x_21089:
[----:B------:R-:W-:Y:S05]  /*f220*/  BSYNC B1 ;  /* 0x0000000000017941 */ /* 0x000fea0003800000 */
.L_x_21088:
[----:B------:R-:W-:Y:S01]  /*f230*/  LEA R5, R0, 0x37800000, 0x17 ;  /* 0x3780000000057811 */ /* 0x000fe200078eb8ff */
[----:B------:R-:W-:-:S05]  /*f240*/  IMAD.SHL.U32 R0, R3, 0x200000, RZ ;  /* 0x0020000003007824 */ /* 0x000fca00078e00ff */
[----:B------:R-:W-:-:S07]  /*f250*/  LOP3.LUT R0, R5, R0, R6, 0xfe, !PT ;  /* 0x0000000005007212 */ /* 0x000fce00078efe06 */
.L_x_21087:
[----:B------:R-:W-:Y:S05]  /*f260*/  BSYNC B0 ;  /* 0x0000000000007941 */ /* 0x000fea0003800000 */
.L_x_21086:
[----:B------:R-:W-:-:S04]  /*f270*/  FMUL.FTZ R0, R0, 1 ;  /* 0x3f80000000007820 */ /* 0x000fc80000410000 */
[----:B------:R0:W1:Y:S01]  /*f280*/  F2F.F64.F32 R68, R0 ;  /* 0x0000000000447310 */ /* 0x0000620000201800 */
[----:B------:R-:W-:Y:S05]  /*f290*/  BRA `(.L_x_21067) ;  /* 0x0000000000a47947 */ /* 0x000fea0003800000 */
.L_x_21079:
        /* <DEDUP_REMOVED lines=14> */
.L_x_21093:
[----:B------:R-:W-:Y:S05]  /*f380*/  BSYNC B0 ;  /* 0x0000000000007941 */ /* 0x000fea0003800000 */
.L_x_21092:
[----:B------:R-:W-:-:S04]  /*f390*/  FMUL.FTZ R0, R0, 1 ;  /* 0x3f80000000007820 */ /* 0x000fc80000410000 */
[----:B------:R0:W1:Y:S01]  /*f3a0*/  F2F.F64.F32 R68, R0 ;  /* 0x0000000000447310 */ /* 0x0000620000201800 */
[----:B------:R-:W-:Y:S05]  /*f3b0*/  BRA `(.L_x_21067) ;  /* 0x00000000005c7947 */ /* 0x000fea0003800000 */
.L_x_21066:
        /* <DEDUP_REMOVED lines=16> */
.L_x_21094:
[----:B------:R-:W-:Y:S01]  /*f4c0*/  CS2R R68, SRZ ;  /* 0x0000000000447805 */ /* 0x000fe2000001ff00 */
[----:B------:R-:W-:Y:S06]  /*f4d0*/  BRA `(.L_x_21067) ;  /* 0x0000000000147947 */ /* 0x000fec0003800000 */
.L_x_21091:
[----:B------:R-:W2:Y:S02]  /*f4e0*/  LDG.E.64 R68, desc[UR36][R4.64] ;  /* 0x0000002404447981 */ /* 0x000ea4000c1e1b00 */
[----:B--2---:R-:W0:Y:S01]  /*f4f0*/  I2F.F64.U64 R68, R68 ;  /* 0x0000004400447312 */ /* 0x004e220000301800 */
[----:B------:R-:W-:Y:S05]  /*f500*/  BRA `(.L_x_21067) ;  /* 0x0000000000087947 */ /* 0x000fea0003800000 */
.L_x_21090:
[----:B------:R-:W2:Y:S02]  /*f510*/  LDG.E R4, desc[UR36][R4.64] ;  /* 0x0000002404047981 */ /* 0x000ea4000c1e1900 */
[----:B--2---:R0:W1:Y:S02]  /*f520*/  I2F.F64.U32 R68, R4 ;  /* 0x0000000400447312 */ /* 0x0040640000201800 */
.L_x_21067:
        /* <DEDUP_REMOVED lines=19> */
.L_x_21098:
[----:B------:R-:W2:Y:S02]  /*f660*/  LDG.E.U8 R4, desc[UR36][R4.64] ;  /* 0x0000002404047981 */ /* 0x000ea4000c1e1100 */
[----:B--2---:R0:W2:Y:S01]  /*f670*/  I2F.F64.U16 R66, R4 ;  /* 0x0000000400427312 */ /* 0x0040a20000101800 */
[----:B------:R-:W-:Y:S05]  /*f680*/  BRA `(.L_x_21100) ;  /* 0x0000000c00707947 */ /* 0x000fea0003800000 */
.L_x_21097:
        /* <DEDUP_REMOVED lines=9> */
.L_x_21102:
[----:B------:R-:W2:Y:S02]  /*f720*/  LDG.E R4, desc[UR36][R4.64] ;  /* 0x0000002404047981 */ /* 0x000ea4000c1e1900 */
[----:B--2---:R0:W2:Y:S01]  /*f730*/  I2F.F64 R66, R4 ;  /* 0x0000000400427312 */ /* 0x0040a20000201c00 */
[----:B------:R-:W-:Y:S05]  /*f740*/  BRA `(.L_x_21100) ;  /* 0x0000000c00407947 */ /* 0x000fea0003800000 */
.L_x_21101:
[----:B------:R-:W2:Y:S02]  /*f750*/  LDG.E.U16 R4, desc[UR36][R4.64] ;  /* 0x0000002404047981 */ /* 0x000ea4000c1e1500 */
[----:B--2---:R0:W2:Y:S01]  /*f760*/  I2F.F64.S16 R66, R4 ;  /* 0x0000000400427312 */ /* 0x0040a20000101c00 */
[----:B------:R-:W-:Y:S05]  /*f770*/  BRA `(.L_x_21100) ;  /* 0x0000000c00347947 */ /* 0x000fea0003800000 */
.L_x_21096:
        /* <DEDUP_REMOVED lines=10> */
.L_x_21104:
[----:B------:R-:W2:Y:S02]  /*f820*/  LDG.E.U16 R0, desc[UR36][R4.64] ;  /* 0x0000002404007981 */ /* 0x000ea4000c1e1500 */
[----:B--2---:R-:W-:-:S05]  /*f830*/  HADD2.F32 R0, -RZ, R0.H0_H0 ;  /* 0x20000000ff007230 */ /* 0x004fca0000004100 */
[----:B------:R-:W-:-:S04]  /*f840*/  FMUL.FTZ R0, R0, 1 ;  /* 0x3f80000000007820 */ /* 0x000fc80000410000 */
[----:B------:R0:W2:Y:S01]  /*f850*/  F2F.F64.F32 R66, R0 ;  /* 0x0000000000427310 */ /* 0x0000a20000201800 */
[----:B------:R-:W-:Y:S05]  /*f860*/  BRA `(.L_x_21100) ;  /* 0x0000000800f87947 */ /* 0x000fea0003800000 */
.L_x_21103:
        /* <DEDUP_REMOVED lines=10> */
.L_x_21106:
[----:B------:R-:W2:Y:S02]  /*f910*/  LDG.E.U16 R4, desc[UR36][R4.64] ;  /* 0x0000002404047981 */ /* 0x000ea4000c1e1500 */
[----:B--2---:R-:W-:-:S05]  /*f920*/  HADD2.F32 R0, -RZ, R4.H0_H0 ;  /* 0x20000004ff007230 */ /* 0x004fca0000004100 */
[----:B------:R-:W-:-:S04]  /*f930*/  FMUL.FTZ R0, R0, 1 ;  /* 0x3f80000000007820 */ /* 0x000fc80000410000 */
[----:B------:R0:W2:Y:S01]  /*f940*/  F2F.F64.F32 R66, R0 ;  /* 0x0000000000427310 */ /* 0x0000a20000201800 */
[----:B------:R-:W-:Y:S05]  /*f950*/  BRA `(.L_x_21100) ;  /* 0x0000000800bc7947 */ /* 0x000fea0003800000 */
.L_x_21105:
[----:B------:R0:W5:Y:S01]  /*f960*/  LDG.E.64 R66, desc[UR36][R4.64] ;  /* 0x0000002404427981 */ /* 0x000162000c1e1b00 */
[----:B------:R-:W-:Y:S05]  /*f970*/  BRA `(.L_x_21100) ;  /* 0x0000000800b47947 */ /* 0x000fea0003800000 */
.L_x_21095:
        /* <DEDUP_REMOVED lines=13> */
.L_x_21109:
[----:B------:R0:W5:Y:S01]  /*fa50*/  LDG.E.64 R66, desc[UR36][R4.64] ;  /* 0x0000002404427981 */ /* 0x000162000c1e1b00 */
[----:B------:R-:W-:Y:S05]  /*fa60*/  BRA `(.L_x_21100) ;  /* 0x0000000800787947 */ /* 0x000fea0003800000 */
.L_x_21108:
        /* <DEDUP_REMOVED lines=28> */
.L_x_21111:
        /* <DEDUP_REMOVED lines=15> */
.L_x_21110:
[----:B------:R-:W2:Y:S02]  /*fd20*/  LDG.E.U16 R0, desc[UR36][R4.64] ;  /* 0x0000002404007981 */ /* 0x000ea4000c1e1500 */
[----:B--2---:R-:W-:-:S04]  /*fd30*/  IMAD.U32 R0, R0, 0x10000, RZ ;  /* 0x0001000000007824 */ /* 0x004fc800078e00ff */
[----:B------:R-:W-:-:S04]  /*fd40*/  FMUL.FTZ R0, R0, 1 ;  /* 0x3f80000000007820 */ /* 0x000fc80000410000 */
[----:B------:R0:W2:Y:S01]  /*fd50*/  F2F.F64.F32 R66, R0 ;  /* 0x0000000000427310 */ /* 0x0000a20000201800 */
[----:B------:R-:W-:Y:S05]  /*fd60*/  BRA `(.L_x_21100) ;  /* 0x0000000400b87947 */ /* 0x000fea0003800000 */
.L_x_21107:
        /* <DEDUP_REMOVED lines=11> */
.L_x_21114:
        /* <DEDUP_REMOVED lines=21> */
.L_x_21118:
[----:B------:R-:W-:Y:S05]  /*ff70*/  BSYNC B1 ;  /* 0x0000000000017941 */ /* 0x000fea0003800000 */
.L_x_21117:
[----:B------:R-:W-:Y:S01]  /*ff80*/  LEA R5, R0, 0x3b800000, 0x17 ;  /* 0x3b80000000057811 */ /* 0x000fe200078eb8ff */
[----:B------:R-:W-:-:S05]  /*ff90*/  IMAD.SHL.U32 R0, R3, 0x100000, RZ ;  /* 0x0010000003007824 */ /* 0x000fca00078e00ff */
[----:B------:R-:W-:-:S07]  /*ffa0*/  LOP3.LUT R0, R5, R0, R6, 0xfe, !PT ;  /* 0x0000000005007212 */ /* 0x000fce00078efe06 */
.L_x_21116:
[----:B------:R-:W-:Y:S05]  /*ffb0*/  BSYNC B0 ;  /* 0x0000000000007941 */ /* 0x000fea0003800000 */
.L_x_21115:
[----:B------:R-:W-:-:S04]  /*ffc0*/  FMUL.FTZ R0, R0, 1 ;  /* 0x3f80000000007820 */ /* 0x000fc80000410000 */
[----:B------:R0:W2:Y:S01]  /*ffd0*/  F2F.F64.F32 R66, R0 ;  /* 0x0000000000427310 */ /* 0x0000a20000201800 */
[----:B------:R-:W-:Y:S05]  /*ffe0*/  BRA `(.L_x_21100) ;  /* 0x0000000400187947 */ /* 0x000fea0003800000 */
.L_x_21113:
        /* <DEDUP_REMOVED lines=21> */
.L_x_21122:
[----:B------:R-:W-:Y:S05]  /*10140*/  BSYNC B1 ;  /* 0x0000000000017941 */ /* 0x000fea0003800000 */
.L_x_21121:
[----:B------:R-:W-:Y:S01]  /*10150*/  LEA R5, R0, 0x37800000, 0x17 ;  /* 0x3780000000057811 */ /* 0x000fe200078eb8ff */
[----:B------:R-:W-:-:S05]  /*10160*/  IMAD.SHL.U32 R0, R3, 0x200000, RZ ;  /* 0x0020000003007824 */ /* 0x000fca00078e00ff */
[----:B------:R-:W-:-:S07]  /*10170*/  LOP3.LUT R0, R5, R0, R6, 0xfe, !PT ;  /* 0x0000000005007212 */ /* 0x000fce00078efe06 */
.L_x_21120:
[----:B------:R-:W-:Y:S05]  /*10180*/  BSYNC B0 ;  /* 0x0000000000007941 */ /* 0x000fea0003800000 */
.L_x_21119:
[----:B------:R-:W-:-:S04]  /*10190*/  FMUL.FTZ R0, R0, 1 ;  /* 0x3f80000000007820 */ /* 0x000fc80000410000 */
[----:B------:R0:W2:Y:S01]  /*101a0*/  F2F.F64.F32 R66, R0 ;  /* 0x0000000000427310 */ /* 0x0000a20000201800 */
[----:B------:R-:W-:Y:S05]  /*101b0*/  BRA `(.L_x_21100) ;  /* 0x0000000000a47947 */ /* 0x000fea0003800000 */
.L_x_21112:
        /* <DEDUP_REMOVED lines=14> */
.L_x_21126:
[----:B------:R-:W-:Y:S05]  /*102a0*/  BSYNC B0 ;  /* 0x0000000000007941 */ /* 0x000fea0003800000 */
.L_x_21125:
[----:B------:R-:W-:-:S04]  /*102b0*/  FMUL.FTZ R0, R0, 1 ;  /* 0x3f80000000007820 */ /* 0x000fc80000410000 */
[----:B------:R0:W2:Y:S01]  /*102c0*/  F2F.F64.F32 R66, R0 ;  /* 0x0000000000427310 */ /* 0x0000a20000201800 */
[----:B------:R-:W-:Y:S05]  /*102d0*/  BRA `(.L_x_21100) ;  /* 0x00000000005c7947 */ /* 0x000fea0003800000 */
.L_x_21099:
        /* <DEDUP_REMOVED lines=16> */
.L_x_21127:
[----:B------:R-:W-:Y:S01]  /*103e0*/  CS2R R66, SRZ ;  /* 0x0000000000427805 */ /* 0x000fe2000001ff00 */
[----:B------:R-:W-:Y:S06]  /*103f0*/  BRA `(.L_x_21100) ;  /* 0x0000000000147947 */ /* 0x000fec0003800000 */
.L_x_21124:
[----:B------:R-:W2:Y:S02]  /*10400*/  LDG.E.64 R66, desc[UR36][R4.64] ;  /* 0x0000002404427981 */ /* 0x000ea4000c1e1b00 */
[----:B--2---:R-:W0:Y:S01]  /*10410*/  I2F.F64.U64 R66, R66 ;  /* 0x0000004200427312 */ /* 0x004e220000301800 */
[----:B------:R-:W-:Y:S05]  /*10420*/  BRA `(.L_x_21100) ;  /* 0x0000000000087947 */ /* 0x000fea0003800000 */
.L_x_21123:
[----:B------:R-:W2:Y:S02]  /*10430*/  LDG.E R4, desc[UR36][R4.64] ;  /* 0x0000002404047981 */ /* 0x000ea4000c1e1900 */
[----:B--2---:R0:W2:Y:S02]  /*10440*/  I2F.F64.U32 R66, R4 ;  /* 0x0000000400427312 */ /* 0x0040a40000201800 */
.L_x_21100:
        /* <DEDUP_REMOVED lines=19> */
.L_x_21131:
[----:B------:R-:W2:Y:S02]  /*10580*/  LDG.E.U8 R4, desc[UR36][R4.64] ;  /* 0x0000002404047981 */ /* 0x000ea4000c1e1100 */
[----:B--2---:R0:W2:Y:S01]  /*10590*/  I2F.F64.U16 R64, R4 ;  /* 0x0000000400407312 */ /* 0x0040a20000101800 */
[----:B------:R-:W-:Y:S05]  /*105a0*/  BRA `(.L_x_21133) ;  /* 0x0000000c00707947 */ /* 0x000fea0003800000 */
.L_x_21130:
        /* <DEDUP_REMOVED lines=9> */
.L_x_21135:
[----:B------:R-:W2:Y:S02]  /*10640*/  LDG.E R4, desc[UR36][R4.64] ;  /* 0x0000002404047981 */ /* 0x000ea4000c1e1900 */
[----:B--2---:R2:W0:Y:S01]  /*10650*/  I2F.F64 R64, R4 ;  /* 0x0000000400407312 */ /* 0x0044220000201c00 */
[----:B------:R-:W-:Y:S05]  /*10660*/  BRA `(.L_x_21133) ;  /* 0x0000000c00407947 */ /* 0x000fea0003800000 */
.L_x_21134:
[----:B------:R-:W2:Y:S02]  /*10670*/  LDG.E.U16 R4, desc[UR36][R4.64] ;  /* 0x0000002404047981 */ /* 0x000ea4000c1e1500 */
[----:B--2---:R0:W2:Y:S01]  /*10680*/  I2F.F64.S16 R64, R4 ;  /* 0x0000000400407312 */ /* 0x0040a20000101c00 */
[----:B------:R-:W-:Y:S05]  /*10690*/  BRA `(.L_x_21133) ;  /* 0x0000000c00347947 */ /* 0x000fea0003800000 */
.L_x_21129:
        /* <DEDUP_REMOVED lines=10> */
.L_x_21137:
[----:B------:R-:W2:Y:S02]  /*10740*/  LDG.E.U16 R0, desc[UR36][R4.64] ;  /* 0x0000002404007981 */ /* 0x000ea4000c1e1500 */
[----:B--2---:R-:W-:-:S05]  /*10750*/  HADD2.F32 R0, -RZ, R0.H0_H0 ;  /* 0x20000000ff007230 */ /* 0x004fca0000004100 */
[----:B------:R-:W-:-:S04]  /*10760*/  FMUL.FTZ R0, R0, 1 ;  /* 0x3f80000000007820 */ /* 0x000fc80000410000 */
[----:B------:R0:W2:Y:S01]  /*10770*/  F2F.F64.F32 R64, R0 ;  /* 0x0000000000407310 */ /* 0x0000a20000201800 */
[----:B------:R-:W-:Y:S05]  /*10780*/  BRA `(.L_x_21133) ;  /* 0x0000000800f87947 */ /* 0x000fea0003800000 */
.L_x_21136:
        /* <DEDUP_REMOVED lines=10> */
.L_x_21139:
[----:B------:R-:W2:Y:S02]  /*10830*/  LDG.E.U16 R4, desc[UR36][R4.64] ;  /* 0x0000002404047981 */ /* 0x000ea4000c1e1500 */
[----:B--2---:R-:W-:-:S05]  /*10840*/  HADD2.F32 R0, -RZ, R4.H0_H0 ;  /* 0x20000004ff007230 */ /* 0x004fca0000004100 */
[----:B------:R-:W-:-:S04]  /*10850*/  FMUL.FTZ R0, R0, 1 ;  /* 0x3f80000000007820 */ /* 0x000fc80000410000 */
[----:B------:R0:W2:Y:S01]  /*10860*/  F2F.F64.F32 R64, R0 ;  /* 0x0000000000407310 */ /* 0x0000a20000201800 */
[----:B------:R-:W-:Y:S05]  /*10870*/  BRA `(.L_x_21133) ;  /* 0x0000000800bc7947 */ /* 0x000fea0003800000 */
.L_x_21138:
[----:B------:R0:W5:Y:S01]  /*10880*/  LDG.E.64 R64, desc[UR36][R4.64] ;  /* 0x0000002404407981 */ /* 0x000162000c1e1b00 */
[----:B------:R-:W-:Y:S05]  /*10890*/  BRA `(.L_x_21133) ;  /* 0x0000000800b47947 */ /* 0x000fea0003800000 */
.L_x_21128:
        /* <DEDUP_REMOVED lines=13> */
.L_x_21142:
[----:B------:R0:W5:Y:S01]  /*10970*/  LDG.E.64 R64, desc[UR36][R4.64] ;  /* 0x0000002404407981 */ /* 0x000162000c1e1b00 */
[----:B------:R-:W-:Y:S05]  /*10980*/  BRA `(.L_x_21133) ;  /* 0x0000000800787947 */ /* 0x000fea0003800000 */
.L_x_21141:
        /* <DEDUP_REMOVED lines=28> */
.L_x_21144:
        /* <DEDUP_REMOVED lines=15> */
.L_x_21143:
[----:B------:R-:W2:Y:S02]  /*10c40*/  LDG.E.U16 R0, desc[UR36][R4.64] ;  /* 0x0000002404007981 */ /* 0x000ea4000c1e1500 */
[----:B--2---:R-:W-:-:S04]  /*10c50*/  IMAD.U32 R0, R0, 0x10000, RZ ;  /* 0x0001000000007824 */ /* 0x004fc800078e00ff */
[----:B------:R-:W-:-:S04]  /*10c60*/  FMUL.FTZ R0, R0, 1 ;  /* 0x3f80000000007820 */ /* 0x000fc80000410000 */
[----:B------:R0:W2:Y:S01]  /*10c70*/  F2F.F64.F32 R64, R0 ;  /* 0x0000000000407310 */ /* 0x0000a20000201800 */
[----:B------:R-:W-:Y:S05]  /*10c80*/  BRA `(.L_x_21133) ;  /* 0x0000000400b87947 */ /* 0x000fea0003800000 */
.L_x_21140:
        /* <DEDUP_REMOVED lines=11> */
.L_x_21147:
        /* <DEDUP_REMOVED lines=21> */
.L_x_21151:
[----:B------:R-:W-:Y:S05]  /*10e90*/  BSYNC B1 ;  /* 0x0000000000017941 */ /* 0x000fea0003800000 */
.L_x_21150:
[----:B------:R-:W-:Y:S01]  /*10ea0*/  LEA R5, R0, 0x3b800000, 0x17 ;  /* 0x3b80000000057811 */ /* 0x000fe200078eb8ff */
[----:B------:R-:W-:-:S05]  /*10eb0*/  IMAD.SHL.U32 R0, R3, 0x100000, RZ ;  /* 0x0010000003007824 */ /* 0x000fca00078e00ff */
[----:B------:R-:W-:-:S07]  /*10ec0*/  LOP3.LUT R0, R5, R0, R6, 0xfe, !PT ;  /* 0x0000000005007212 */ /* 0x000fce00078efe06 */
.L_x_21149:
[----:B------:R-:W-:Y:S05]  /*10ed0*/  BSYNC B0 ;  /* 0x0000000000007941 */ /* 0x000fea0003800000 */
.L_x_21148:
[----:B------:R-:W-:-:S04]  /*10ee0*/  FMUL.FTZ R0, R0, 1 ;  /* 0x3f80000000007820 */ /* 0x000fc80000410000 */
[----:B------:R0:W2:Y:S01]  /*10ef0*/  F2F.F64.F32 R64, R0 ;  /* 0x0000000000407310 */ /* 0x0000a20000201800 */
[----:B------:R-:W-:Y:S05]  /*10f00*/  BRA `(.L_x_21133) ;  /* 0x0000000400187947 */ /* 0x000fea0003800000 */
.L_x_21146:
        /* <DEDUP_REMOVED lines=21> */
.L_x_21155:
[----:B------:R-:W-:Y:S05]  /*11060*/  BSYNC B1 ;  /* 0x0000000000017941 */ /* 0x000fea0003800000 */
.L_x_21154:
[----:B------:R-:W-:Y:S01]  /*11070*/  LEA R5, R0, 0x37800000, 0x17 ;  /* 0x3780000000057811 */ /* 0x000fe200078eb8ff */
[----:B------:R-:W-:-:S05]  /*11080*/  IMAD.SHL.U32 R0, R3, 0x200000, RZ ;  /* 0x0020000003007824 */ /* 0x000fca00078e00ff */
[----:B------:R-:W-:-:S07]  /*11090*/  LOP3.LUT R0, R5, R0, R6, 0xfe, !PT ;  /* 0x0000000005007212 */ /* 0x000fce00078efe06 */
.L_x_21153:
[----:B------:R-:W-:Y:S05]  /*110a0*/  BSYNC B0 ;  /* 0x0000000000007941 */ /* 0x000fea0003800000 */
.L_x_21152:
[----:B------:R-:W-:-:S04]  /*110b0*/  FMUL.FTZ R0, R0, 1 ;  /* 0x3f80000000007820 */ /* 0x000fc80000410000 */
[----:B------:R0:W2:Y:S01]  /*110c0*/  F2F.F64.F32 R64, R0 ;  /* 0x0000000000407310 */ /* 0x0000a20000201800 */
[----:B------:R-:W-:Y:S05]  /*110d0*/  BRA `(.L_x_21133) ;  /* 0x0000000000a47947 */ /* 0x000fea0003800000 */
.L_x_21145:
        /* <DEDUP_REMOVED lines=14> */
.L_x_21159:
[----:B------:R-:W-:Y:S05]  /*111c0*/  BSYNC B0 ;  /* 0x0000000000007941 */ /* 0x000fea0003800000 */
.L_x_21158:
[----:B------:R-:W-:-:S04]  /*111d0*/  FMUL.FTZ R0, R0, 1 ;  /* 0x3f80000000007820 */ /* 0x000fc80000410000 */
[----:B------:R0:W2:Y:S01]  /*111e0*/  F2F.F64.F32 R64, R0 ;  /* 0x0000000000407310 */ /* 0x0000a20000201800 */
[----:B------:R-:W-:Y:S05]  /*111f0*/  BRA `(.L_x_21133) ;  /* 0x00000000005c7947 */ /* 0x000fea0003800000 */
.L_x_21132:
        /* <DEDUP_REMOVED lines=16> */
.L_x_21160:
[----:B------:R-:W-:Y:S01]  /*11300*/  CS2R R64, SRZ ;  /* 0x0000000000407805 */ /* 0x000fe2000001ff00 */
[----:B------:R-:W-:Y:S06]  /*11310*/  BRA `(.L_x_21133) ;  /* 0x0000000000147947 */ /* 0x000fec0003800000 */
.L_x_21157:
[----:B------:R-:W2:Y:S02]  /*11320*/  LDG.E.64 R64, desc[UR36][R4.64] ;  /* 0x0000002404407981 */ /* 0x000ea4000c1e1b00 */
[----:B--2---:R-:W0:Y:S01]  /*11330*/  I2F.F64.U64 R64, R64 ;  /* 0x0000004000407312 */ /* 0x004e220000301800 */
[----:B------:R-:W-:Y:S05]  /*11340*/  BRA `(.L_x_21133) ;  /* 0x0000000000087947 */ /* 0x000fea0003800000 */
.L_x_21156:
[----:B------:R-:W2:Y:S02]  /*11350*/  LDG.E R4, desc[UR36][R4.64] ;  /* 0x0000002404047981 */ /* 0x000ea4000c1e1900 */
[----:B--2---:R0:W2:Y:S02]  /*11360*/  I2F.F64.U32 R64, R4 ;  /* 0x0000000400407312 */ /* 0x0040a40000201800 */
.L_x_21133:
[----:B0-2---:R-:W0:Y:S01]  /*11370*/  LDC.64 R4, c[0x0][0x250] ;  /* 0x00009400ff047b82 */ /* 0x005e220000000a00 */
        /* <DEDUP_REMOVED lines=18> */
.L_x_21164:
[----:B------:R-:W2:Y:S02]  /*114a0*/  LDG.E.U8 R4, desc[UR36][R4.64] ;  /* 0x0000002404047981 */ /* 0x000ea4000c1e1100 */
[----:B--2---:R0:W2:Y:S01]  /*114b0*/  I2F.F64.U16 R44, R4 ;  /* 0x00000004002c7312 */ /* 0x0040a20000101800 */
[----:B------:R-:W-:Y:S05]  /*114c0*/  BRA `(.L_x_21166) ;  /* 0x0000000c00707947 */ /* 0x000fea0003800000 */
.L_x_21163:
        /* <DEDUP_REMOVED lines=9> */
.L_x_21168:
[----:B------:R-:W2:Y:S02]  /*11560*/  LDG.E R4, desc[UR36][R4.64] ;  /* 0x0000002404047981 */ /* 0x000ea4000c1e1900 */
[----:B--2---:R0:W2:Y:S01]  /*11570*/  I2F.F64 R44, R4 ;  /* 0x00000004002c7312 */ /* 0x0040a20000201c00 */
[----:B------:R-:W-:Y:S05]  /*11580*/  BRA `(.L_x_21166) ;  /* 0x0000000c00407947 */ /* 0x000fea0003800000 */
.L_x_21167:
[----:B------:R-:W2:Y:S02]  /*11590*/  LDG.E.U16 R4, desc[UR36][R4.64] ;  /* 0x0000002404047981 */ /* 0x000ea4000c1e1500 */
[----:B--2---:R0:W2:Y:S01]  /*115a0*/  I2F.F64.S16 R44, R4 ;  /* 0x00000004002c7312 */ /* 0x0040a20000101c00 */
[----:B------:R-:W-:Y:S05]  /*115b0*/  BRA `(.L_x_21166) ;  /* 0x0000000c00347947 */ /* 0x000fea0003800000 */
.L_x_21162:
        /* <DEDUP_REMOVED lines=10> */
.L_x_21170:
[----:B------:R-:W2:Y:S02]  /*11660*/  LDG.E.U16 R0, desc[UR36][R4.64] ;  /* 0x0000002404007981 */ /* 0x000ea4000c1e1500 */
[----:B--2---:R-:W-:-:S05]  /*11670*/  HADD2.F32 R0, -RZ, R0.H0_H0 ;  /* 0x20000000ff007230 */ /* 0x004fca0000004100 */
[----:B------:R-:W-:-:S04]  /*11680*/  FMUL.FTZ R0, R0, 1 ;  /* 0x3f80000000007820 */ /* 0x000fc80000410000 */
[----:B------:R0:W2:Y:S01]  /*11690*/  F2F.F64.F32 R44, R0 ;  /* 0x00000000002c7310 */ /* 0x0000a20000201800 */
[----:B------:R-:W-:Y:S05]  /*116a0*/  BRA `(.L_x_21166) ;  /* 0x0000000800f87947 */ /* 0x000fea0003800000 */
.L_x_21169:
        /* <DEDUP_REMOVED lines=10> */
.L_x_21172:
[----:B------:R-:W2:Y:S02]  /*11750*/  LDG.E.U16 R4, desc[UR36][R4.64] ;  /* 0x0000002404047981 */ /* 0x000ea4000c1e1500 */
[----:B--2---:R-:W-:-:S05]  /*11760*/  HADD2.F32 R0, -RZ, R4.H0_H0 ;  /* 0x20000004ff007230 */ /* 0x004fca0000004100 */
[----:B------:R-:W-:-:S04]  /*11770*/  FMUL.FTZ R0, R0, 1 ;  /* 0x3f80000000007820 */ /* 0x000fc80000410000 */
[----:B------:R0:W2:Y:S01]  /*11780*/  F2F.F64.F32 R44, R0 ;  /* 0x00000000002c7310 */ /* 0x0000a20000201800 */
[----:B------:R-:W-:Y:S05]  /*11790*/  BRA `(.L_x_21166) ;  /* 0x0000000800bc7947 */ /* 0x000fea0003800000 */
.L_x_21171:
[----:B------:R0:W5:Y:S01]  /*117a0*/  LDG.E.64 R44, desc[UR36][R4.64] ;  /* 0x00000024042c7981 */ /* 0x000162000c1e1b00 */
[----:B------:R-:W-:Y:S05]  /*117b0*/  BRA `(.L_x_21166) ;  /* 0x0000000800b47947 */ /* 0x000fea0003800000 */
.L_x_21161:
        /* <DEDUP_REMOVED lines=13> */
.L_x_21175:
[----:B------:R0:W5:Y:S01]  /*11890*/  LDG.E.64 R44, desc[UR36][R4.64] ;  /* 0x00000024042c7981 */ /* 0x000162000c1e1b00 */
[----:B------:R-:W-:Y:S05]  /*118a0*/  BRA `(.L_x_21166) ;  /* 0x0000000800787947 */ /* 0x000fea0003800000 */
.L_x_21174:
        /* <DEDUP_REMOVED lines=28> */
.L_x_21177:
        /* <DEDUP_REMOVED lines=15> */
.L_x_21176:
[----:B------:R-:W2:Y:S02]  /*11b60*/  LDG.E.U16 R0, desc[UR36][R4.64] ;  /* 0x0000002404007981 */ /* 0x000ea4000c1e1500 */
[----:B--2---:R-:W-:-:S04]  /*11b70*/  IMAD.U32 R0, R0, 0x10000, RZ ;  /* 0x0001000000007824 */ /* 0x004fc800078e00ff */
[----:B------:R-:W-:-:S04]  /*11b80*/  FMUL.FTZ R0, R0, 1 ;  /* 0x3f80000000007820 */ /* 0x000fc80000410000 */
[----:B------:R2:W0:Y:S01]  /*11b90*/  F2F.F64.F32 R44, R0 ;  /* 0x00000000002c7310 */ /* 0x0004220000201800 */
[----:B------:R-:W-:Y:S05]  /*11ba0*/  BRA `(.L_x_21166) ;  /* 0x0000000400b87947 */ /* 0x000fea0003800000 */
.L_x_21173:
        /* <DEDUP_REMOVED lines=11> */
.L_x_21180:
        /* <DEDUP_REMOVED lines=21> */
.L_x_21184:
[----:B------:R-:W-:Y:S05]  /*11db0*/  BSYNC B1 ;  /* 0x0000000000017941 */ /* 0x000fea0003800000 */
.L_x_21183:
[----:B------:R-:W-:Y:S01]  /*11dc0*/  LEA R5, R0, 0x3b800000, 0x17 ;  /* 0x3b80000000057811 */ /* 0x000fe200078eb8ff */
[----:B------:R-:W-:-:S05]  /*11dd0*/  IMAD.SHL.U32 R0, R3, 0x100000, RZ ;  /* 0x0010000003007824 */ /* 0x000fca00078e00ff */
[----:B------:R-:W-:-:S07]  /*11de0*/  LOP3.LUT R0, R5, R0, R6, 0xfe, !PT ;  /* 0x0000000005007212 */ /* 0x000fce00078efe06 */
.L_x_21182:
[----:B------:R-:W-:Y:S05]  /*11df0*/  BSYNC B0 ;  /* 0x0000000000007941 */ /* 0x000fea0003800000 */
.L_x_21181:
[----:B------:R-:W-:-:S04]  /*11e00*/  FMUL.FTZ R0, R0, 1 ;  /* 0x3f80000000007820 */ /* 0x000fc80000410000 */
[----:B------:R0:W2:Y:S01]  /*11e10*/  F2F.F64.F32 R44, R0 ;  /* 0x00000000002c7310 */ /* 0x0000a20000201800 */
[----:B------:R-:W-:Y:S05]  /*11e20*/  BRA `(.L_x_21166) ;  /* 0x0000000400187947 */ /* 0x000fea0003800000 */
.L_x_21179:
        /* <DEDUP_REMOVED lines=21> */
.L_x_21188:
[----:B------:R-:W-:Y:S05]  /*11f80*/  BSYNC B1 ;  /* 0x0000000000017941 */ /* 0x000fea0003800000 */
.L_x_21187:
[----:B------:R-:W-:Y:S01]  /*11f90*/  LEA R5, R0, 0x37800000, 0x17 ;  /* 0x3780000000057811 */ /* 0x000fe200078eb8ff */
[----:B------:R-:W-:-:S05]  /*11fa0*/  IMAD.SHL.U32 R0, R3, 0x200000, RZ ;  /* 0x0020000003007824 */ /* 0x000fca00078e00ff */
[----:B------:R-:W-:-:S07]  /*11fb0*/  LOP3.LUT R0, R5, R0, R6, 0xfe, !PT ;  /* 0x0000000005007212 */ /* 0x000fce00078efe06 */
.L_x_21186:
[----:B------:R-:W-:Y:S05]  /*11fc0*/  BSYNC B0 ;  /* 0x0000000000007941 */ /* 0x000fea0003800000 */
.L_x_21185:
[----:B------:R-:W-:-:S04]  /*11fd0*/  FMUL.FTZ R0, R0, 1 ;  /* 0x3f80000000007820 */ /* 0x000fc80000410000 */
[----:B------:R0:W2:Y:S01]  /*11fe0*/  F2F.F64.F32 R44, R0 ;  /* 0x00000000002c7310 */ /* 0x0000a20000201800 */
[----:B------:R-:W-:Y:S05]  /*11ff0*/  BRA `(.L_x_21166) ;  /* 0x0000000000a47947 */ /* 0x000fea0003800000 */
.L_x_21178:
        /* <DEDUP_REMOVED lines=14> */
.L_x_21192:
[----:B------:R-:W-:Y:S05]  /*120e0*/  BSYNC B0 ;  /* 0x0000000000007941 */ /* 0x000fea0003800000 */
.L_x_21191:
[----:B------:R-:W-:-:S04]  /*120f0*/  FMUL.FTZ R0, R0, 1 ;  /* 0x3f80000000007820 */ /* 0x000fc80000410000 */
[----:B------:R0:W2:Y:S01]  /*12100*/  F2F.F64.F32 R44, R0 ;  /* 0x00000000002c7310 */ /* 0x0000a20000201800 */
[----:B------:R-:W-:Y:S05]  /*12110*/  BRA `(.L_x_21166) ;  /* 0x00000000005c7947 */ /* 0x000fea0003800000 */
.L_x_21165:
        /* <DEDUP_REMOVED lines=16> */
.L_x_21193:
[----:B------:R-:W-:Y:S01]  /*12220*/  CS2R R44, SRZ ;  /* 0x00000000002c7805 */ /* 0x000fe2000001ff00 */
[----:B------:R-:W-:Y:S06]  /*12230*/  BRA `(.L_x_21166) ;  /* 0x0000000000147947 */ /* 0x000fec0003800000 */
.L_x_21190:
[----:B------:R-:W2:Y:S02]  /*12240*/  LDG.E.64 R44, desc[UR36][R4.64] ;  /* 0x00000024042c7981 */ /* 0x000ea4000c1e1b00 */
[----:B--2---:R-:W0:Y:S01]  /*12250*/  I2F.F64.U64 R44, R44 ;  /* 0x0000002c002c7312 */ /* 0x004e220000301800 */
[----:B------:R-:W-:Y:S05]  /*12260*/  BRA `(.L_x_21166) ;  /* 0x0000000000087947 */ /* 0x000fea0003800000 */
.L_x_21189:
[----:B------:R-:W2:Y:S02]  /*12270*/  LDG.E R4, desc[UR36][R4.64] ;  /* 0x0000002404047981 */ /* 0x000ea4000c1e1900 */
[----:B--2---:R0:W2:Y:S02]  /*12280*/  I2F.F64.U32 R44, R4 ;  /* 0x00000004002c7312 */ /* 0x0040a40000201800 */
.L_x_21166:
[----:B0-2---:R-:W0:Y:S01]  /*12290*/  S2R R0, SR_CTAID.X ;  /* 0x0000000000007919 */ /* 0x005e220000002500 */
[----:B------:R-:W2:Y:S01]  /*122a0*/  LDC.64 R4, c[0x0][0x258] ;  /* 0x00009600ff047b82 */ /* 0x000ea20000000a00 */
[----:B------:R-:W-:Y:S01]  /*122b0*/  PRMT R6, R50, 0x9910, RZ ;  /* 0x0000991032067816 */ /* 0x000fe200000000ff */
[----:B------:R-:W-:Y:S01]  /*122c0*/  ULDC UR4, c[0x0][0x288] ;  /* 0x0000a20000047ab9 */ /* 0x000fe20000000800 */
[----:B0-----:R-:W-:-:S04]  /*122d0*/  IMAD R0, R0, 0x200, R75 ;  /* 0x0000020000007824 */ /* 0x001fc800078e024b */
        /* <DEDUP_REMOVED lines=17> */
.L_x_21197:
[----:B------:R-:W2:Y:S02]  /*123f0*/  LDG.E.U8 R4, desc[UR36][R4.64] ;  /* 0x0000002404047981 */ /* 0x000ea4000c1e1100 */
[----:B--2---:R0:W2:Y:S01]  /*12400*/  I2F.F64.U16 R62, R4 ;  /* 0x00000004003e7312 */ /* 0x0040a20000101800 */
[----:B------:R-:W-:Y:S05]  /*12410*/  BRA `(.L_x_21199) ;  /* 0x0000000c00707947 */ /* 0x000fea0003800000 */
.L_x_21196:
        /* <DEDUP_REMOVED lines=9> */
.L_x_21201:
[----:B------:R-:W2:Y:S02]  /*124b0*/  LDG.E R4, desc[UR36][R4.64] ;  /* 0x0000002404047981 */ /* 0x000ea4000c1e1900 */
[----:B--2---:R0:W2:Y:S01]  /*124c0*/  I2F.F64 R62, R4 ;  /* 0x00000004003e7312 */ /* 0x0040a20000201c00 */
[----:B------:R-:W-:Y:S05]  /*124d0*/  BRA `(.L_x_21199) ;  /* 0x0000000c00407947 */ /* 0x000fea0003800000 */
.L_x_21200:
[----:B------:R-:W2:Y:S02]  /*124e0*/  LDG.E.U16 R4, desc[UR36][R4.64] ;  /* 0x0000002404047981 */ /* 0x000ea4000c1e1500 */
[----:B--2---:R0:W2:Y:S01]  /*124f0*/  I2F.F64.S16 R62, R4 ;  /* 0x00000004003e7312 */ /* 0x0040a20000101c00 */
[----:B------:R-:W-:Y:S05]  /*12500*/  BRA `(.L_x_21199) ;  /* 0x0000000c00347947 */ /* 0x000fea0003800000 */
.L_x_21195:
        /* <DEDUP_REMOVED lines=10> */
.L_x_21203:
[----:B------:R-:W2:Y:S02]  /*125b0*/  LDG.E.U16 R0, desc[UR36][R4.64] ;  /* 0x0000002404007981 */ /* 0x000ea4000c1e1500 */
[----:B--2---:R-:W-:-:S05]  /*125c0*/  HADD2.F32 R0, -RZ, R0.H0_H0 ;  /* 0x20000000ff007230 */ /* 0x004fca0000004100 */
[----:B------:R-:W-:-:S04]  /*125d0*/  FMUL.FTZ R0, R0, 1 ;  /* 0x3f80000000007820 */ /* 0x000fc80000410000 */
[----:B------:R0:W2:Y:S01]  /*125e0*/  F2F.F64.F32 R62, R0 ;  /* 0x00000000003e7310 */ /* 0x0000a20000201800 */
[----:B------:R-:W-:Y:S05]  /*125f0*/  BRA `(.L_x_21199) ;  /* 0x0000000800f87947 */ /* 0x000fea0003800000 */
.L_x_21202:
        /* <DEDUP_REMOVED lines=10> */
.L_x_21205:
[----:B------:R-:W2:Y:S02]  /*126a0*/  LDG.E.U16 R4, desc[UR36][R4.64] ;  /* 0x0000002404047981 */ /* 0x000ea4000c1e1500 */
[----:B--2---:R-:W-:-:S05]  /*126b0*/  HADD2.F32 R0, -RZ, R4.H0_H0 ;  /* 0x20000004ff007230 */ /* 0x004fca0000004100 */
[----:B------:R-:W-:-:S04]  /*126c0*/  FMUL.FTZ R0, R0, 1 ;  /* 0x3f80000000007820 */ /* 0x000fc80000410000 */
[----:B------:R0:W2:Y:S01]  /*126d0*/  F2F.F64.F32 R62, R0 ;  /* 0x00000000003e7310 */ /* 0x0000a20000201800 */
[----:B------:R-:W-:Y:S05]  /*126e0*/  BRA `(.L_x_21199) ;  /* 0x0000000800bc7947 */ /* 0x000fea0003800000 */
.L_x_21204:
[----:B------:R0:W5:Y:S01]  /*126f0*/  LDG.E.64 R62, desc[UR36][R4.64] ;  /* 0x00000024043e7981 */ /* 0x000162000c1e1b00 */
[----:B------:R-:W-:Y:S05]  /*12700*/  BRA `(.L_x_21199) ;  /* 0x0000000800b47947 */ /* 0x000fea0003800000 */
.L_x_21194:
        /* <DEDUP_REMOVED lines=13> */
.L_x_21208:
[----:B------:R0:W5:Y:S01]  /*127e0*/  LDG.E.64 R62, desc[UR36][R4.64] ;  /* 0x00000024043e7981 */ /* 0x000162000c1e1b00 */
[----:B------:R-:W-:Y:S05]  /*127f0*/  BRA `(.L_x_21199) ;  /* 0x0000000800787947 */ /* 0x000fea0003800000 */
.L_x_21207:
        /* <DEDUP_REMOVED lines=28> */
.L_x_21210:
        /* <DEDUP_REMOVED lines=15> */
.L_x_21209:
[----:B------:R-:W2:Y:S02]  /*12ab0*/  LDG.E.U16 R0, desc[UR36][R4.64] ;  /* 0x0000002404007981 */ /* 0x000ea4000c1e1500 */
[----:B--2---:R-:W-:-:S04]  /*12ac0*/  IMAD.U32 R0, R0, 0x10000, RZ ;  /* 0x0001000000007824 */ /* 0x004fc800078e00ff */
[----:B------:R-:W-:-:S04]  /*12ad0*/  FMUL.FTZ R0, R0, 1 ;  /* 0x3f80000000007820 */ /* 0x000fc80000410000 */
[----:B------:R0:W2:Y:S01]  /*12ae0*/  F2F.F64.F32 R62, R0 ;  /* 0x00000000003e7310 */ /* 0x0000a20000201800 */
[----:B------:R-:W-:Y:S05]  /*12af0*/  BRA `(.L_x_21199) ;  /* 0x0000000400b87947 */ /* 0x000fea0003800000 */
.L_x_21206:
        /* <DEDUP_REMOVED lines=11> */
.L_x_21213:
        /* <DEDUP_REMOVED lines=21> */
.L_x_21217:
[----:B------:R-:W-:Y:S05]  /*12d00*/  BSYNC B1 ;  /* 0x0000000000017941 */ /* 0x000fea0003800000 */
.L_x_21216:
[----:B------:R-:W-:Y:S01]  /*12d10*/  LEA R5, R0, 0x3b800000, 0x17 ;  /* 0x3b80000000057811 */ /* 0x000fe200078eb8ff */
[----:B------:R-:W-:-:S05]  /*12d20*/  IMAD.SHL.U32 R0, R3, 0x100000, RZ ;  /* 0x0010000003007824 */ /* 0x000fca00078e00ff */
[----:B------:R-:W-:-:S07]  /*12d30*/  LOP3.LUT R0, R5, R0, R6, 0xfe, !PT ;  /* 0x0000000005007212 */ /* 0x000fce00078efe06 */
.L_x_21215:
[----:B------:R-:W-:Y:S05]  /*12d40*/  BSYNC B0 ;  /* 0x0000000000007941 */ /* 0x000fea0003800000 */
.L_x_21214:
[----:B------:R-:W-:-:S04]  /*12d50*/  FMUL.FTZ R0, R0, 1 ;  /* 0x3f80000000007820 */ /* 0x000fc80000410000 */
[----:B------:R0:W2:Y:S01]  /*12d60*/  F2F.F64.F32 R62, R0 ;  /* 0x00000000003e7310 */ /* 0x0000a20000201800 */
[----:B------:R-:W-:Y:S05]  /*12d70*/  BRA `(.L_x_21199) ;  /* 0x0000000400187947 */ /* 0x000fea0003800000 */
.L_x_21212:
        /* <DEDUP_REMOVED lines=21> */
.L_x_21221:
[----:B------:R-:W-:Y:S05]  /*12ed0*/  BSYNC B1 ;  /* 0x0000000000017941 */ /* 0x000fea0003800000 */
.L_x_21220:
[----:B------:R-:W-:Y:S01]  /*12ee0*/  LEA R5, R0, 0x37800000, 0x17 ;  /* 0x3780000000057811 */ /* 0x000fe200078eb8ff */
[----:B------:R-:W-:-:S05]  /*12ef0*/  IMAD.SHL.U32 R0, R3, 0x200000, RZ ;  /* 0x0020000003007824 */ /* 0x000fca00078e00ff */
[----:B------:R-:W-:-:S07]  /*12f00*/  LOP3.LUT R0, R5, R0, R6, 0xfe, !PT ;  /* 0x0000000005007212 */ /* 0x000fce00078efe06 */
.L_x_21219:
[----:B------:R-:W-:Y:S05]  /*12f10*/  BSYNC B0 ;  /* 0x0000000000007941 */ /* 0x000fea0003800000 */
.L_x_21218:
[----:B------:R-:W-:-:S04]  /*12f20*/  FMUL.FTZ R0, R0, 1 ;  /* 0x3f80000000007820 */ /* 0x000fc80000410000 */
[----:B------:R0:W2:Y:S01]  /*12f30*/  F2F.F64.F32 R62, R0 ;  /* 0x00000000003e7310 */ /* 0x0000a20000201800 */
[----:B------:R-:W-:Y:S05]  /*12f40*/  BRA `(.L_x_21199) ;  /* 0x0000000000a47947 */ /* 0x000fea0003800000 */
.L_x_21211:
        /* <DEDUP_REMOVED lines=14> */
.L_x_21225:
[----:B------:R-:W-:Y:S05]  /*13030*/  BSYNC B0 ;  /* 0x0000000000007941 */ /* 0x000fea0003800000 */
.L_x_21224:
[----:B------:R-:W-:-:S04]  /*13040*/  FMUL.FTZ R0, R0, 1 ;  /* 0x3f80000000007820 */ /* 0x000fc80000410000 */
[----:B------:R0:W2:Y:S01]  /*13050*/  F2F.F64.F32 R62, R0 ;  /* 0x00000000003e7310 */ /* 0x0000a20000201800 */
[----:B------:R-:W-:Y:S05]  /*13060*/  BRA `(.L_x_21199) ;  /* 0x00000000005c7947 */ /* 0x000fea0003800000 */
.L_x_21198:
        /* <DEDUP_REMOVED lines=16> */
.L_x_21226:
[----:B------:R-:W-:Y:S01]  /*13170*/  CS2R R62, SRZ ;  /* 0x00000000003e7805 */ /* 0x000fe2000001ff00 */
[----:B------:R-:W-:Y:S06]  /*13180*/  BRA `(.L_x_21199) ;  /* 0x0000000000147947 */ /* 0x000fec0003800000 */
.L_x_21223:
[----:B------:R-:W2:Y:S02]  /*13190*/  LDG.E.64 R62, desc[UR36][R4.64] ;  /* 0x00000024043e7981 */ /* 0x000ea4000c1e1b00 */
[----:B--2---:R-:W0:Y:S01]  /*131a0*/  I2F.F64.U64 R62, R62 ;  /* 0x0000003e003e7312 */ /* 0x004e220000301800 */
[----:B------:R-:W-:Y:S05]  /*131b0*/  BRA `(.L_x_21199) ;  /* 0x0000000000087947 */ /* 0x000fea0003800000 */
.L_x_21222:
[----:B------:R-:W2:Y:S02]  /*131c0*/  LDG.E R4, desc[UR36][R4.64] ;  /* 0x0000002404047981 */ /* 0x000ea4000c1e1900 */
[----:B--2---:R0:W2:Y:S02]  /*131d0*/  I2F.F64.U32 R62, R4 ;  /* 0x00000004003e7312 */ /* 0x0040a40000201800 */
.L_x_21199:
[----:B0-----:R-:W0:Y:S01]  /*131e0*/  S2R R0, SR_CTAID.X ;  /* 0x0000000000007919 */ /* 0x001e220000002500 */
[----:B------:R-:W1:Y:S01]  /*131f0*/  LDC.64 R4, c[0x0][0x260] ;  /* 0x00009800ff047b82 */ /* 0x000e620000000a00 */
[----:B------:R-:W-:Y:S01]  /*13200*/  PRMT R6, R49, 0x9910, RZ ;  /* 0x0000991031067816 */ /* 0x000fe200000000ff */
[----:B------:R-:W-:Y:S01]  /*13210*/  ULDC UR4, c[0x0][0x28c] ;  /* 0x0000a30000047ab9 */ /* 0x000fe20000000800 */
[----:B0-----:R-:W-:-:S04]  /*13220*/  IMAD R0, R0, 0x200, R75 ;  /* 0x0000020000007824 */ /* 0x001fc800078e024b */
[----:B------:R-:W-:Y:S02]  /*13230*/  IMAD R3, R0, UR4, RZ ;  /* 0x0000000400037c24 */ /* 0x000fe4000f8e02ff */
[----:B------:R-:W-:-:S03]  /*13240*/  IMAD.MOV.U32 R0, RZ, RZ, R6 ;  /* 0x000000ffff007224 */ /* 0x000fc600078e0006 */
[----:B-1----:R-:W-:Y:S02]  /*13250*/  IADD3 R4, P0, R3, R4, RZ ;  /* 0x0000000403047210 */ /* 0x002fe40007f1e0ff */
        /* <DEDUP_REMOVED lines=14> */
.L_x_21230:
[----:B------:R-:W2:Y:S02]  /*13340*/  LDG.E.U8 R4, desc[UR36][R4.64] ;  /* 0x0000002404047981 */ /* 0x000ea4000c1e1100 */
[----:B--2---:R0:W1:Y:S01]  /*13350*/  I2F.F64.U16 R46, R4 ;  /* 0x00000004002e7312 */ /* 0x0040620000101800 */
[----:B------:R-:W-:Y:S05]  /*13360*/  BRA `(.L_x_21232) ;  /* 0x0000000c00707947 */ /* 0x000fea0003800000 */
.L_x_21229:
        /* <DEDUP_REMOVED lines=9> */
.L_x_21234:
[----:B------:R-:W2:Y:S02]  /*13400*/  LDG.E R4, desc[UR36][R4.64] ;  /* 0x0000002404047981 */ /* 0x000ea4000c1e1900 */
[----:B--2---:R0:W1:Y:S01]  /*13410*/  I2F.F64 R46, R4 ;  /* 0x00000004002e7312 */ /* 0x0040620000201c00 */
[----:B------:R-:W-:Y:S05]  /*13420*/  BRA `(.L_x_21232) ;  /* 0x0000000c00407947 */ /* 0x000fea0003800000 */
.L_x_21233:
[----:B------:R-:W2:Y:S02]  /*13430*/  LDG.E.U16 R4, desc[UR36][R4.64] ;  /* 0x0000002404047981 */ /* 0x000ea4000c1e1500 */
[----:B--2---:R0:W1:Y:S01]  /*13440*/  I2F.F64.S16 R46, R4 ;  /* 0x00000004002e7312 */ /* 0x0040620000101c00 */
[----:B------:R-:W-:Y:S05]  /*13450*/  BRA `(.L_x_21232) ;  /* 0x0000000c00347947 */ /* 0x000fea0003800000 */
.L_x_21228:
        /* <DEDUP_REMOVED lines=10> */
.L_x_21236:
[----:B------:R-:W2:Y:S02]  /*13500*/  LDG.E.U16 R0, desc[UR36][R4.64] ;  /* 0x0000002404007981 */ /* 0x000ea4000c1e1500 */
[----:B--2---:R-:W-:-:S05]  /*13510*/  HADD2.F32 R0, -RZ, R0.H0_H0 ;  /* 0x20000000ff007230 */ /* 0x004fca0000004100 */
[----:B------:R-:W-:-:S04]  /*13520*/  FMUL.FTZ R0, R0, 1 ;  /* 0x3f80000000007820 */ /* 0x000fc80000410000 */
[----:B------:R0:W1:Y:S01]  /*13530*/  F2F.F64.F32 R46, R0 ;  /* 0x00000000002e7310 */ /* 0x0000620000201800 */
[----:B------:R-:W-:Y:S05]  /*13540*/  BRA `(.L_x_21232) ;  /* 0x0000000800f87947 */ /* 0x000fea0003800000 */
.L_x_21235:
        /* <DEDUP_REMOVED lines=10> */
.L_x_21238:
[----:B------:R-:W2:Y:S02]  /*135f0*/  LDG.E.U16 R4, desc[UR36][R4.64] ;  /* 0x0000002404047981 */ /* 0x000ea4000c1e1500 */
[----:B--2---:R-:W-:-:S05]  /*13600*/  HADD2.F32 R0, -RZ, R4.H0_H0 ;  /* 0x20000004ff007230 */ /* 0x004fca0000004100 */
[----:B------:R-:W-:-:S04]  /*13610*/  FMUL.FTZ R0, R0, 1 ;  /* 0x3f80000000007820 */ /* 0x000fc80000410000 */
[----:B------:R0:W1:Y:S01]  /*13620*/  F2F.F64.F32 R46, R0 ;  /* 0x00000000002e7310 */ /* 0x0000620000201800 */
[----:B------:R-:W-:Y:S05]  /*13630*/  BRA `(.L_x_21232) ;  /* 0x0000000800bc7947 */ /* 0x000fea0003800000 */
.L_x_21237:
[----:B------:R0:W5:Y:S01]  /*13640*/  LDG.E.64 R46, desc[UR36][R4.64] ;  /* 0x00000024042e7981 */ /* 0x000162000c1e1b00 */
[----:B------:R-:W-:Y:S05]  /*13650*/  BRA `(.L_x_21232) ;  /* 0x0000000800b47947 */ /* 0x000fea0003800000 */
.L_x_21227:
        /* <DEDUP_REMOVED lines=13> */
.L_x_21241:
[----:B------:R0:W5:Y:S01]  /*13730*/  LDG.E.64 R46, desc[UR36][R4.64] ;  /* 0x00000024042e7981 */ /* 0x000162000c1e1b00 */
[----:B------:R-:W-:Y:S05]  /*13740*/  BRA `(.L_x_21232) ;  /* 0x0000000800787947 */ /* 0x000fea0003800000 */
.L_x_21240:
        /* <DEDUP_REMOVED lines=28> */
.L_x_21243:
        /* <DEDUP_REMOVED lines=15> */
.L_x_21242:
[----:B------:R-:W2:Y:S02]  /*13a00*/  LDG.E.U16 R0, desc[UR36][R4.64] ;  /* 0x0000002404007981 */ /* 0x000ea4000c1e1500 */
[----:B--2---:R-:W-:-:S04]  /*13a10*/  IMAD.U32 R0, R0, 0x10000, RZ ;  /* 0x0001000000007824 */ /* 0x004fc800078e00ff */
[----:B------:R-:W-:-:S04]  /*13a20*/  FMUL.FTZ R0, R0, 1 ;  /* 0x3f80000000007820 */ /* 0x000fc80000410000 */
[----:B------:R0:W1:Y:S01]  /*13a30*/  F2F.F64.F32 R46, R0 ;  /* 0x00000000002e7310 */ /* 0x0000620000201800 */
[----:B------:R-:W-:Y:S05]  /*13a40*/  BRA `(.L_x_21232) ;  /* 0x0000000400b87947 */ /* 0x000fea0003800000 */
.L_x_21239:
        /* <DEDUP_REMOVED lines=11> */
.L_x_21246:
        /* <DEDUP_REMOVED lines=21> */
.L_x_21250:
[----:B------:R-:W-:Y:S05]  /*13c50*/  BSYNC B1 ;  /* 0x0000000000017941 */ /* 0x000fea0003800000 */
.L_x_21249:
[----:B------:R-:W-:Y:S01]  /*13c60*/  LEA R5, R0, 0x3b800000, 0x17 ;  /* 0x3b80000000057811 */ /* 0x000fe200078eb8ff */
[----:B------:R-:W-:-:S05]  /*13c70*/  IMAD.SHL.U32 R0, R3, 0x100000, RZ ;  /* 0x0010000003007824 */ /* 0x000fca00078e00ff */
[----:B------:R-:W-:-:S07]  /*13c80*/  LOP3.LUT R0, R5, R0, R6, 0xfe, !PT ;  /* 0x0000000005007212 */ /* 0x000fce00078efe06 */
.L_x_21248:
[----:B------:R-:W-:Y:S05]  /*13c90*/  BSYNC B0 ;  /* 0x0000000000007941 */ /* 0x000fea0003800000 */
.L_x_21247:
[----:B------:R-:W-:-:S04]  /*13ca0*/  FMUL.FTZ R0, R0, 1 ;  /* 0x3f80000000007820 */ /* 0x000fc80000410000 */
[----:B------:R0:W1:Y:S01]  /*13cb0*/  F2F.F64.F32 R46, R0 ;  /* 0x00000000002e7310 */ /* 0x0000620000201800 */
[----:B------:R-:W-:Y:S05]  /*13cc0*/  BRA `(.L_x_21232) ;  /* 0x0000000400187947 */ /* 0x000fea0003800000 */
.L_x_21245:
        /* <DEDUP_REMOVED lines=21> */
.L_x_21254:
[----:B------:R-:W-:Y:S05]  /*13e20*/  BSYNC B1 ;  /* 0x0000000000017941 */ /* 0x000fea0003800000 */
.L_x_21253:
[----:B------:R-:W-:Y:S01]  /*13e30*/  LEA R5, R0, 0x37800000, 0x17 ;  /* 0x3780000000057811 */ /* 0x000fe200078eb8ff */
[----:B------:R-:W-:-:S05]  /*13e40*/  IMAD.SHL.U32 R0, R3, 0x200000, RZ ;  /* 0x0020000003007824 */ /* 0x000fca00078e00ff */
[----:B------:R-:W-:-:S07]  /*13e50*/  LOP3.LUT R0, R5, R0, R6, 0xfe, !PT ;  /* 0x0000000005007212 */ /* 0x000fce00078efe06 */
.L_x_21252:
[----:B------:R-:W-:Y:S05]  /*13e60*/  BSYNC B0 ;  /* 0x0000000000007941 */ /* 0x000fea0003800000 */
.L_x_21251:
[----:B------:R-:W-:-:S04]  /*13e70*/  FMUL.FTZ R0, R0, 1 ;  /* 0x3f80000000007820 */ /* 0x000fc80000410000 */
[----:B------:R0:W1:Y:S01]  /*13e80*/  F2F.F64.F32 R46, R0 ;  /* 0x00000000002e7310 */ /* 0x0000620000201800 */
[----:B------:R-:W-:Y:S05]  /*13e90*/  BRA `(.L_x_21232) ;  /* 0x0000000000a47947 */ /* 0x000fea0003800000 */
.L_x_21244:
        /* <DEDUP_REMOVED lines=14> */
.L_x_21258:
[----:B------:R-:W-:Y:S05]  /*13f80*/  BSYNC B0 ;  /* 0x0000000000007941 */ /* 0x000fea0003800000 */
.L_x_21257:
[----:B------:R-:W-:-:S04]  /*13f90*/  FMUL.FTZ R0, R0, 1 ;  /* 0x3f80000000007820 */ /* 0x000fc80000410000 */
[----:B------:R0:W1:Y:S01]  /*13fa0*/  F2F.F64.F32 R46, R0 ;  /* 0x00000000002e7310 */ /* 0x0000620000201800 */
[----:B------:R-:W-:Y:S05]  /*13fb0*/  BRA `(.L_x_21232) ;  /* 0x00000000005c7947 */ /* 0x000fea0003800000 */
.L_x_21231:
        /* <DEDUP_REMOVED lines=16> */
.L_x_21259:
[----:B------:R-:W-:Y:S01]  /*140c0*/  CS2R R46, SRZ ;  /* 0x00000000002e7805 */ /* 0x000fe2000001ff00 */
[----:B------:R-:W-:Y:S06]  /*140d0*/  BRA `(.L_x_21232) ;  /* 0x0000000000147947 */ /* 0x000fec0003800000 */
.L_x_21256:
[----:B------:R-:W2:Y:S02]  /*140e0*/  LDG.E.64 R46, desc[UR36][R4.64] ;  /* 0x00000024042e7981 */ /* 0x000ea4000c1e1b00 */
[----:B--2---:R-:W0:Y:S01]  /*140f0*/  I2F.F64.U64 R46, R46 ;  /* 0x0000002e002e7312 */ /* 0x004e220000301800 */
[----:B------:R-:W-:Y:S05]  /*14100*/  BRA `(.L_x_21232) ;  /* 0x0000000000087947 */ /* 0x000fea0003800000 */
.L_x_21255:
[----:B------:R-:W2:Y:S02]  /*14110*/  LDG.E R4, desc[UR36][R4.64] ;  /* 0x0000002404047981 */ /* 0x000ea4000c1e1900 */
[----:B--2---:R0:W1:Y:S02]  /*14120*/  I2F.F64.U32 R46, R4 ;  /* 0x00000004002e7312 */ /* 0x0040640000201800 */
.L_x_21232:
[----:B------:R-:W-:-:S07]  /*14130*/  VIADD R75, R75, 0x80 ;  /* 0x000000804b4b7836 */ /* 0x000fce0000000000 */
.L_x_21028:
[----:B------:R-:W-:Y:S05]  /*14140*/  BSYNC B6 ;  /* 0x0000000000067941 */ /* 0x000fea0003800000 */
.L_x_21027:
[----:B------:R-:W-:Y:S01]  /*14150*/  ISETP.GE.AND P0, PT, R75, R74, PT ;  /* 0x0000004a4b00720c */ /* 0x000fe20003f06270 */
[----:B------:R-:W-:Y:S01]  /*14160*/  BSSY B6, `(.L_x_21260) ;  /* 0x00006ad000067945 */ /* 0x000fe20003800000 */
[----:B------:R-:W-:Y:S02]  /*14170*/  CS2R R72, SRZ ;  /* 0x0000000000487805 */ /* 0x000fe4000001ff00 */
[----:B0-----:R-:W-:Y:S02]  /*14180*/  CS2R R48, SRZ ;  /* 0x0000000000307805 */ /* 0x001fe4000001ff00 */
[----:B------:R-:W-:Y:S02]  /*14190*/  CS2R R50, SRZ ;  /* 0x0000000000327805 */ /* 0x000fe4000001ff00 */
[----:B------:R-:W-:Y:S02]  /*141a0*/  CS2R R52, SRZ ;  /* 0x0000000000347805 */ /* 0x000fe4000001ff00 */
[----:B------:R-:W-:-:S02]  /*141b0*/  CS2R R54, SRZ ;  /* 0x0000000000367805 */ /* 0x000fc4000001ff00 */
[----:B------:R-:W-:Y:S02]  /*141c0*/  CS2R R56, SRZ ;  /* 0x0000000000387805 */ /* 0x000fe4000001ff00 */
[----:B------:R-:W-:Y:S01]  /*141d0*/  CS2R R58, SRZ ;  /* 0x00000000003a7805 */ /* 0x000fe2000001ff00 */
[----:B------:R-:W-:Y:S06]  /*141e0*/  @P0 BRA `(.L_x_21261) ;  /* 0x0000006800900947 */ /* 0x000fec0003800000 */
[----:B------:R-:W0:Y:S01]  /*141f0*/  S2R R58, SR_CTAID.X ;  /* 0x00000000003a7919 */ /* 0x000e220000002500 */
[----:B------:R-:W2:Y:S01]  /*14200*/  LDC.U8 R6, c[0x0][0x26c] ;  /* 0x00009b00ff067b82 */ /* 0x000ea20000000000 */
[----:B------:R-:W-:-:S07]  /*14210*/  ULDC UR4, c[0x0][0x274] ;  /* 0x00009d0000047ab9 */ /* 0x000fce0000000800 */
[----:B------:R-:W1:Y:S01]  /*14220*/  LDC.64 R4, c[0x0][0x230] ;  /* 0x00008c00ff047b82 */ /* 0x000e620000000a00 */
[----:B--2---:R-:W-:-:S04]  /*14230*/  PRMT R0, R6, 0x9910, RZ ;  /* 0x0000991006007816 */ /* 0x004fc800000000ff */
[----:B------:R-:W-:Y:S01]  /*14240*/  ISETP.GT.AND P1, PT, R0, 0x9, PT ;  /* 0x000000090000780c */ /* 0x000fe20003f24270 */
[----:B0-----:R-:W-:-:S04]  /*14250*/  IMAD R58, R58, 0x200, R75 ;  /* 0x000002003a3a7824 */ /* 0x001fc800078e024b */
[----:B------:R-:W-:-:S05]  /*14260*/  IMAD R3, R58, UR4, RZ ;  /* 0x000000043a037c24 */ /* 0x000fca000f8e02ff */
[----:B-1----:R-:W-:-:S05]  /*14270*/  IADD3 R4, P0, R3, R4, RZ ;  /* 0x0000000403047210 */ /* 0x002fca0007f1e0ff */
[----:B------:R-:W-:Y:S01]  /*14280*/  IMAD.X R5, RZ, RZ, R5, P0 ;  /* 0x000000ffff057224 */ /* 0x000fe200000e0605 */
[----:B------:R-:W-:Y:S07]  /*14290*/  @P1 BRA `(.L_x_21262) ;  /* 0x0000000000f41947 */ /* 0x000fee0003800000 */
        /* <DEDUP_REMOVED lines=11> */
.L_x_21265:
[----:B------:R-:W2:Y:S02]  /*14350*/  LDG.E.U8 R4, desc[UR36][R4.64] ;  /* 0x0000002404047981 */ /* 0x000ea4000c1e1100 */
[----:B--2---:R0:W1:Y:S01]  /*14360*/  I2F.F64.U16 R72, R4 ;  /* 0x0000000400487312 */ /* 0x0040620000101800 */
[----:B------:R-:W-:Y:S05]  /*14370*/  BRA `(.L_x_21267) ;  /* 0x0000000c00707947 */ /* 0x000fea0003800000 */
.L_x_21264:
        /* <DEDUP_REMOVED lines=9> */
.L_x_21269:
[----:B------:R-:W2:Y:S02]  /*14410*/  LDG.E R4, desc[UR36][R4.64] ;  /* 0x0000002404047981 */ /* 0x000ea4000c1e1900 */
[----:B--2---:R0:W1:Y:S01]  /*14420*/  I2F.F64 R72, R4 ;  /* 0x0000000400487312 */ /* 0x0040620000201c00 */
[----:B------:R-:W-:Y:S05]  /*14430*/  BRA `(.L_x_21267) ;  /* 0x0000000c00407947 */ /* 0x000fea0003800000 */
.L_x_21268:
[----:B------:R-:W2:Y:S02]  /*14440*/  LDG.E.U16 R4, desc[UR36][R4.64] ;  /* 0x0000002404047981 */ /* 0x000ea4000c1e1500 */
[----:B--2---:R0:W1:Y:S01]  /*14450*/  I2F.F64.S16 R72, R4 ;  /* 0x0000000400487312 */ /* 0x0040620000101c00 */
[----:B------:R-:W-:Y:S05]  /*14460*/  BRA `(.L_x_21267) ;  /* 0x0000000c00347947 */ /* 0x000fea0003800000 */
.L_x_21263:
        /* <DEDUP_REMOVED lines=10> */
.L_x_21271:
[----:B------:R-:W2:Y:S02]  /*14510*/  LDG.E.U16 R0, desc[UR36][R4.64] ;  /* 0x0000002404007981 */ /* 0x000ea4000c1e1500 */
[----:B--2---:R-:W-:-:S05]  /*14520*/  HADD2.F32 R0, -RZ, R0.H0_H0 ;  /* 0x20000000ff007230 */ /* 0x004fca0000004100 */
[----:B------:R-:W-:-:S04]  /*14530*/  FMUL.FTZ R0, R0, 1 ;  /* 0x3f80000000007820 */ /* 0x000fc80000410000 */
[----:B------:R0:W1:Y:S01]  /*14540*/  F2F.F64.F32 R72, R0 ;  /* 0x0000000000487310 */ /* 0x0000620000201800 */
[----:B------:R-:W-:Y:S05]  /*14550*/  BRA `(.L_x_21267) ;  /* 0x0000000800f87947 */ /* 0x000fea0003800000 */
.L_x_21270:
        /* <DEDUP_REMOVED lines=10> */
.L_x_21273:
[----:B------:R-:W2:Y:S02]  /*14600*/  LDG.E.U16 R4, desc[UR36][R4.64] ;  /* 0x0000002404047981 */ /* 0x000ea4000c1e1500 */
[----:B--2---:R-:W-:-:S05]  /*14610*/  HADD2.F32 R0, -RZ, R4.H0_H0 ;  /* 0x20000004ff007230 */ /* 0x004fca0000004100 */
[----:B------:R-:W-:-:S04]  /*14620*/  FMUL.FTZ R0, R0, 1 ;  /* 0x3f80000000007820 */ /* 0x000fc80000410000 */
[----:B------:R0:W1:Y:S01]  /*14630*/  F2F.F64.F32 R72, R0 ;  /* 0x0000000000487310 */ /* 0x0000620000201800 */
[----:B------:R-:W-:Y:S05]  /*14640*/  BRA `(.L_x_21267) ;  /* 0x0000000800bc7947 */ /* 0x000fea0003800000 */
.L_x_21272:
[----:B------:R0:W5:Y:S01]  /*14650*/  LDG.E.64 R72, desc[UR36][R4.64] ;  /* 0x0000002404487981 */ /* 0x000162000c1e1b00 */
[----:B------:R-:W-:Y:S05]  /*14660*/  BRA `(.L_x_21267) ;  /* 0x0000000800b47947 */ /* 0x000fea0003800000 */
.L_x_21262:
        /* <DEDUP_REMOVED lines=13> */
.L_x_21276:
[----:B------:R0:W5:Y:S01]  /*14740*/  LDG.E.64 R72, desc[UR36][R4.64] ;  /* 0x0000002404487981 */ /* 0x000162000c1e1b00 */
[----:B------:R-:W-:Y:S05]  /*14750*/  BRA `(.L_x_21267) ;  /* 0x0000000800787947 */ /* 0x000fea0003800000 */
.L_x_21275:
        /* <DEDUP_REMOVED lines=28> */
.L_x_21278:
        /* <DEDUP_REMOVED lines=15> */
.L_x_21277:
[----:B------:R-:W2:Y:S02]  /*14a10*/  LDG.E.U16 R0, desc[UR36][R4.64] ;  /* 0x0000002404007981 */ /* 0x000ea4000c1e1500 */
[----:B--2---:R-:W-:-:S04]  /*14a20*/  IMAD.U32 R0, R0, 0x10000, RZ ;  /* 0x0001000000007824 */ /* 0x004fc800078e00ff */
[----:B------:R-:W-:-:S04]  /*14a30*/  FMUL.FTZ R0, R0, 1 ;  /* 0x3f80000000007820 */ /* 0x000fc80000410000 */
[----:B------:R0:W1:Y:S01]  /*14a40*/  F2F.F64.F32 R72, R0 ;  /* 0x0000000000487310 */ /* 0x0000620000201800 */
[----:B------:R-:W-:Y:S05]  /*14a50*/  BRA `(.L_x_21267) ;  /* 0x0000000400b87947 */ /* 0x000fea0003800000 */
.L_x_21274:
        /* <DEDUP_REMOVED lines=11> */
.L_x_21281:
        /* <DEDUP_REMOVED lines=21> */
.L_x_21285:
[----:B------:R-:W-:Y:S05]  /*14c60*/  BSYNC B1 ;  /* 0x0000000000017941 */ /* 0x000fea0003800000 */
.L_x_21284:
[----:B------:R-:W-:Y:S01]  /*14c70*/  LEA R5, R0, 0x3b800000, 0x17 ;  /* 0x3b80000000057811 */ /* 0x000fe200078eb8ff */
[----:B------:R-:W-:-:S05]  /*14c80*/  IMAD.SHL.U32 R0, R3, 0x100000, RZ ;  /* 0x0010000003007824 */ /* 0x000fca00078e00ff */
[----:B------:R-:W-:-:S07]  /*14c90*/  LOP3.LUT R0, R5, R0, R6, 0xfe, !PT ;  /* 0x0000000005007212 */ /* 0x000fce00078efe06 */
.L_x_21283:
[----:B------:R-:W-:Y:S05]  /*14ca0*/  BSYNC B0 ;  /* 0x0000000000007941 */ /* 0x000fea0003800000 */
.L_x_21282:
[----:B------:R-:W-:-:S04]  /*14cb0*/  FMUL.FTZ R0, R0, 1 ;  /* 0x3f80000000007820 */ /* 0x000fc80000410000 */
[----:B------:R0:W1:Y:S01]  /*14cc0*/  F2F.F64.F32 R72, R0 ;  /* 0x0000000000487310 */ /* 0x0000620000201800 */
[----:B------:R-:W-:Y:S05]  /*14cd0*/  BRA `(.L_x_21267) ;  /* 0x0000000400187947 */ /* 0x000fea0003800000 */
.L_x_21280:
        /* <DEDUP_REMOVED lines=21> */
.L_x_21289:
[----:B------:R-:W-:Y:S05]  /*14e30*/  BSYNC B1 ;  /* 0x0000000000017941 */ /* 0x000fea0003800000 */
.L_x_21288:
[----:B------:R-:W-:Y:S01]  /*14e40*/  LEA R5, R0, 0x37800000, 0x17 ;  /* 0x3780000000057811 */ /* 0x000fe200078eb8ff */
[----:B------:R-:W-:-:S05]  /*14e50*/  IMAD.SHL.U32 R0, R3, 0x200000, RZ ;  /* 0x0020000003007824 */ /* 0x000fca00078e00ff */
[----:B------:R-:W-:-:S07]  /*14e60*/  LOP3.LUT R0, R5, R0, R6, 0xfe, !PT ;  /* 0x0000000005007212 */ /* 0x000fce00078efe06 */
.L_x_21287:
[----:B------:R-:W-:Y:S05]  /*14e70*/  BSYNC B0 ;  /* 0x0000000000007941 */ /* 0x000fea0003800000 */
.L_x_21286:
[----:B------:R-:W-:-:S04]  /*14e80*/  FMUL.FTZ R0, R0, 1 ;  /* 0x3f80000000007820 */ /* 0x000fc80000410000 */
[----:B------:R0:W1:Y:S01]  /*14e90*/  F2F.F64.F32 R72, R0 ;  /* 0x0000000000487310 */ /* 0x0000620000201800 */
[----:B------:R-:W-:Y:S05]  /*14ea0*/  BRA `(.L_x_21267) ;  /* 0x0000000000a47947 */ /* 0x000fea0003800000 */
.L_x_21279:
        /* <DEDUP_REMOVED lines=14> */
.L_x_21293:
[----:B------:R-:W-:Y:S05]  /*14f90*/  BSYNC B0 ;  /* 0x0000000000007941 */ /* 0x000fea0003800000 */
.L_x_21292:
[----:B------:R-:W-:-:S04]  /*14fa0*/  FMUL.FTZ R0, R0, 1 ;  /* 0x3f80000000007820 */ /* 0x000fc80000410000 */
[----:B------:R0:W1:Y:S01]  /*14fb0*/  F2F.F64.F32 R72, R0 ;  /* 0x0000000000487310 */ /* 0x0000620000201800 */
[----:B------:R-:W-:Y:S05]  /*14fc0*/  BRA `(.L_x_21267) ;  /* 0x00000000005c7947 */ /* 0x000fea0003800000 */
.L_x_21266:
        /* <DEDUP_REMOVED lines=16> */
.L_x_21294:
[----:B------:R-:W-:Y:S01]  /*150d0*/  CS2R R72, SRZ ;  /* 0x0000000000487805 */ /* 0x000fe2000001ff00 */
[----:B------:R-:W-:Y:S06]  /*150e0*/  BRA `(.L_x_21267) ;  /* 0x0000000000147947 */ /* 0x000fec0003800000 */
.L_x_21291:
[----:B------:R-:W2:Y:S02]  /*150f0*/  LDG.E.64 R72, desc[UR36][R4.64] ;  /* 0x0000002404487981 */ /* 0x000ea4000c1e1b00 */
[----:B--2---:R-:W0:Y:S01]  /*15100*/  I2F.F64.U64 R72, R72 ;  /* 0x0000004800487312 */ /* 0x004e220000301800 */
[----:B------:R-:W-:Y:S05]  /*15110*/  BRA `(.L_x_21267) ;  /* 0x0000000000087947 */ /* 0x000fea0003800000 */
.L_x_21290:
[----:B------:R-:W2:Y:S02]  /*15120*/  LDG.E R4, desc[UR36][R4.64] ;  /* 0x0000002404047981 */ /* 0x000ea4000c1e1900 */
[----:B--2---:R0:W1:Y:S02]  /*15130*/  I2F.F64.U32 R72, R4 ;  /* 0x0000000400487312 */ /* 0x0040640000201800 */
.L_x_21267:
        /* <DEDUP_REMOVED lines=19> */
.L_x_21298:
[----:B------:R-:W2:Y:S02]  /*15270*/  LDG.E.U8 R4, desc[UR36][R4.64] ;  /* 0x0000002404047981 */ /* 0x000ea4000c1e1100 */
[----:B--2---:R0:W2:Y:S01]  /*15280*/  I2F.F64.U16 R48, R4 ;  /* 0x0000000400307312 */ /* 0x0040a20000101800 */
[----:B------:R-:W-:Y:S05]  /*15290*/  BRA `(.L_x_21300) ;  /* 0x0000000c00707947 */ /* 0x000fea0003800000 */
.L_x_21297:
        /* <DEDUP_REMOVED lines=9> */
.L_x_21302:
[----:B------:R-:W2:Y:S02]  /*15330*/  LDG.E R4, desc[UR36][R4.64] ;  /* 0x0000002404047981 */ /* 0x000ea4000c1e1900 */
[----:B--2---:R0:W2:Y:S01]  /*15340*/  I2F.F64 R48, R4 ;  /* 0x0000000400307312 */ /* 0x0040a20000201c00 */
[----:B------:R-:W-:Y:S05]  /*15350*/  BRA `(.L_x_21300) ;  /* 0x0000000c00407947 */ /* 0x000fea0003800000 */
.L_x_21301:
[----:B------:R-:W2:Y:S02]  /*15360*/  LDG.E.U16 R4, desc[UR36][R4.64] ;  /* 0x0000002404047981 */ /* 0x000ea4000c1e1500 */
[----:B--2---:R0:W2:Y:S01]  /*15370*/  I2F.F64.S16 R48, R4 ;  /* 0x0000000400307312 */ /* 0x0040a20000101c00 */
[----:B------:R-:W-:Y:S05]  /*15380*/  BRA `(.L_x_21300) ;  /* 0x0000000c00347947 */ /* 0x000fea0003800000 */
.L_x_21296:
        /* <DEDUP_REMOVED lines=10> */
.L_x_21304:
[----:B------:R-:W2:Y:S02]  /*15430*/  LDG.E.U16 R0, desc[UR36][R4.64] ;  /* 0x0000002404007981 */ /* 0x000ea4000c1e1500 */
[----:B--2---:R-:W-:-:S05]  /*15440*/  HADD2.F32 R0, -RZ, R0.H0_H0 ;  /* 0x20000000ff007230 */ /* 0x004fca0000004100 */
[----:B------:R-:W-:-:S04]  /*15450*/  FMUL.FTZ R0, R0, 1 ;  /* 0x3f80000000007820 */ /* 0x000fc80000410000 */
[----:B------:R0:W2:Y:S01]  /*15460*/  F2F.F64.F32 R48, R0 ;  /* 0x0000000000307310 */ /* 0x0000a20000201800 */
[----:B------:R-:W-:Y:S05]  /*15470*/  BRA `(.L_x_21300) ;  /* 0x0000000800f87947 */ /* 0x000fea0003800000 */
.L_x_21303:
        /* <DEDUP_REMOVED lines=10> */
.L_x_21306:
[----:B------:R-:W2:Y:S02]  /*15520*/  LDG.E.U16 R4, desc[UR36][R4.64] ;  /* 0x0000002404047981 */ /* 0x000ea4000c1e1500 */
[----:B--2---:R-:W-:-:S05]  /*15530*/  HADD2.F32 R0, -RZ, R4.H0_H0 ;  /* 0x20000004ff007230 */ /* 0x004fca0000004100 */
[----:B------:R-:W-:-:S04]  /*15540*/  FMUL.FTZ R0, R0, 1 ;  /* 0x3f80000000007820 */ /* 0x000fc80000410000 */
[----:B------:R0:W2:Y:S01]  /*15550*/  F2F.F64.F32 R48, R0 ;  /* 0x0000000000307310 */ /* 0x0000a20000201800 */
[----:B------:R-:W-:Y:S05]  /*15560*/  BRA `(.L_x_21300) ;  /* 0x0000000800bc7947 */ /* 0x000fea0003800000 */
.L_x_21305:
[----:B------:R0:W5:Y:S01]  /*15570*/  LDG.E.64 R48, desc[UR36][R4.64] ;  /* 0x0000002404307981 */ /* 0x000162000c1e1b00 */
[----:B------:R-:W-:Y:S05]  /*15580*/  BRA `(.L_x_21300) ;  /* 0x0000000800b47947 */ /* 0x000fea0003800000 */
.L_x_21295:
        /* <DEDUP_REMOVED lines=13> */
.L_x_21309:
[----:B------:R0:W5:Y:S01]  /*15660*/  LDG.E.64 R48, desc[UR36][R4.64] ;  /* 0x0000002404307981 */ /* 0x000162000c1e1b00 */
[----:B------:R-:W-:Y:S05]  /*15670*/  BRA `(.L_x_21300) ;  /* 0x0000000800787947 */ /* 0x000fea0003800000 */
.L_x_21308:
        /* <DEDUP_REMOVED lines=28> */
.L_x_21311:
        /* <DEDUP_REMOVED lines=15> */
.L_x_21310:
[----:B------:R-:W2:Y:S02]  /*15930*/  LDG.E.U16 R0, desc[UR36][R4.64] ;  /* 0x0000002404007981 */ /* 0x000ea4000c1e1500 */
[----:B--2---:R-:W-:-:S04]  /*15940*/  IMAD.U32 R0, R0, 0x10000, RZ ;  /* 0x0001000000007824 */ /* 0x004fc800078e00ff */
[----:B------:R-:W-:-:S04]  /*15950*/  FMUL.FTZ R0, R0, 1 ;  /* 0x3f80000000007820 */ /* 0x000fc80000410000 */
[----:B------:R0:W2:Y:S01]  /*15960*/  F2F.F64.F32 R48, R0 ;  /* 0x0000000000307310 */ /* 0x0000a20000201800 */
[----:B------:R-:W-:Y:S05]  /*15970*/  BRA `(.L_x_21300) ;  /* 0x0000000400b87947 */ /* 0x000fea0003800000 */
.L_x_21307:
        /* <DEDUP_REMOVED lines=11> */
.L_x_21314:
        /* <DEDUP_REMOVED lines=21> */
.L_x_21318:
[----:B------:R-:W-:Y:S05]  /*15b80*/  BSYNC B1 ;  /* 0x0000000000017941 */ /* 0x000fea0003800000 */
.L_x_21317:
[----:B------:R-:W-:Y:S01]  /*15b90*/  LEA R5, R0, 0x3b800000, 0x17 ;  /* 0x3b80000000057811 */ /* 0x000fe200078eb8ff */
[----:B------:R-:W-:-:S05]  /*15ba0*/  IMAD.SHL.U32 R0, R3, 0x100000, RZ ;  /* 0x0010000003007824 */ /* 0x000fca00078e00ff */
[----:B------:R-:W-:-:S07]  /*15bb0*/  LOP3.LUT R0, R5, R0, R6, 0xfe, !PT ;  /* 0x0000000005007212 */ /* 0x000fce00078efe06 */
.L_x_21316:
[----:B------:R-:W-:Y:S05]  /*15bc0*/  BSYNC B0 ;  /* 0x0000000000007941 */ /* 0x000fea0003800000 */
.L_x_21315:
[----:B------:R-:W-:-:S04]  /*15bd0*/  FMUL.FTZ R0, R0, 1 ;  /* 0x3f80000000007820 */ /* 0x000fc80000410000 */
[----:B------:R0:W2:Y:S01]  /*15be0*/  F2F.F64.F32 R48, R0 ;  /* 0x0000000000307310 */ /* 0x0000a20000201800 */
[----:B------:R-:W-:Y:S05]  /*15bf0*/  BRA `(.L_x_21300) ;  /* 0x0000000400187947 */ /* 0x000fea0003800000 */
.L_x_21313:
        /* <DEDUP_REMOVED lines=21> */
.L_x_21322:
[----:B------:R-:W-:Y:S05]  /*15d50*/  BSYNC B1 ;  /* 0x0000000000017941 */ /* 0x000fea0003800000 */
.L_x_21321:
[----:B------:R-:W-:Y:S01]  /*15d60*/  LEA R5, R0, 0x37800000, 0x17 ;  /* 0x3780000000057811 */ /* 0x000fe200078eb8ff */
[----:B------:R-:W-:-:S05]  /*15d70*/  IMAD.SHL.U32 R0, R3, 0x200000, RZ ;  /* 0x0020000003007824 */ /* 0x000fca00078e00ff */
[----:B------:R-:W-:-:S07]  /*15d80*/  LOP3.LUT R0, R5, R0, R6, 0xfe, !PT ;  /* 0x0000000005007212 */ /* 0x000fce00078efe06 */
.L_x_21320:
[----:B------:R-:W-:Y:S05]  /*15d90*/  BSYNC B0 ;  /* 0x0000000000007941 */ /* 0x000fea0003800000 */
.L_x_21319:
[----:B------:R-:W-:-:S04]  /*15da0*/  FMUL.FTZ R0, R0, 1 ;  /* 0x3f80000000007820 */ /* 0x000fc80000410000 */
[----:B------:R0:W2:Y:S01]  /*15db0*/  F2F.F64.F32 R48, R0 ;  /* 0x0000000000307310 */ /* 0x0000a20000201800 */
[----:B------:R-:W-:Y:S05]  /*15dc0*/  BRA `(.L_x_21300) ;  /* 0x0000000000a47947 */ /* 0x000fea0003800000 */
.L_x_21312:
        /* <DEDUP_REMOVED lines=14> */
.L_x_21326:
[----:B------:R-:W-:Y:S05]  /*15eb0*/  BSYNC B0 ;  /* 0x0000000000007941 */ /* 0x000fea0003800000 */
.L_x_21325:
[----:B------:R-:W-:-:S04]  /*15ec0*/  FMUL.FTZ R0, R0, 1 ;  /* 0x3f80000000007820 */ /* 0x000fc80000410000 */
[----:B------:R0:W2:Y:S01]  /*15ed0*/  F2F.F64.F32 R48, R0 ;  /* 0x0000000000307310 */ /* 0x0000a20000201800 */
[----:B------:R-:W-:Y:S05]  /*15ee0*/  BRA `(.L_x_21300) ;  /* 0x00000000005c7947 */ /* 0x000fea0003800000 */
.L_x_21299:
        /* <DEDUP_REMOVED lines=9> */
[----:B--2---:R-:W-:Y:S02]  /*15f80*/  IMAD.U32 R7, RZ, RZ, UR5 ;  /* 0x00000005ff077e24 */ /* 0x004fe4000f8e00ff */
[----:B------:R-:W-:Y:S02]  /*15f90*/  IMAD.U32 R11, RZ, RZ, UR7 ;  /* 0x00000007ff0b7e24 */ /* 0x000fe4000f8e00ff */
[----:B------:R-:W-:Y:S02]  /*15fa0*/  IMAD.MOV.U32 R8, RZ, RZ, 0x4e ;  /* 0x0000004eff087424 */ /* 0x000fe400078e00ff */
[----:B------:R-:W-:Y:S02]  /*15fb0*/  IMAD.MOV.U32 R12, RZ, RZ, 0x1 ;  /* 0x00000001ff0c7424 */ /* 0x000fe400078e00ff */
[----:B------:R-:W-:-:S07]  /*15fc0*/  IMAD.MOV.U32 R13, RZ, RZ, RZ ;  /* 0x000000ffff0d7224 */ /* 0x000fce00078e00ff */
[----:B------:R-:W-:-:S07]  /*15fd0*/  LEPC R20, `(.L_x_21327) ;  /* 0x000000001014794e */ /* 0x000fce0000000000 */
[----:B01-345:R-:W-:Y:S05]  /*15fe0*/  CALL.ABS.NOINC R14 ;  /* 0x000000000e007343 */ /* 0x03bfea0003c00000 */
.L_x_21327:
[----:B------:R-:W-:Y:S01]  /*15ff0*/  CS2R R48, SRZ ;  /* 0x0000000000307805 */ /* 0x000fe2000001ff00 */
[----:B------:R-:W-:Y:S06]  /*16000*/  BRA `(.L_x_21300) ;  /* 0x0000000000147947 */ /* 0x000fec0003800000 */
.L_x_21324:
[----:B------:R-:W2:Y:S02]  /*16010*/  LDG.E.64 R48, desc[UR36][R4.64] ;  /* 0x0000002404307981 */ /* 0x000ea4000c1e1b00 */
[----:B--2---:R-:W0:Y:S01]  /*16020*/  I2F.F64.U64 R48, R48 ;  /* 0x0000003000307312 */ /* 0x004e220000301800 */
[----:B------:R-:W-:Y:S05]  /*16030*/  BRA `(.L_x_21300) ;  /* 0x0000000000087947 */ /* 0x000fea0003800000 */
.L_x_21323:
[----:B------:R-:W2:Y:S02]  /*16040*/  LDG.E R4, desc[UR36][R4.64] ;  /* 0x0000002404047981 */ /* 0x000ea4000c1e1900 */
[----:B--2---:R0:W2:Y:S02]  /*16050*/  I2F.F64.U32 R48, R4 ;  /* 0x0000000400307312 */ /* 0x0040a40000201800 */
.L_x_21300:
        /* <DEDUP_REMOVED lines=19> */
.L_x_21331:
[----:B------:R-:W2:Y:S02]  /*16190*/  LDG.E.U8 R4, desc[UR36][R4.64] ;  /* 0x0000002404047981 */ /* 0x000ea4000c1e1100 */
[----:B--2---:R0:W2:Y:S01]  /*161a0*/  I2F.F64.U16 R50, R4 ;  /* 0x0000000400327312 */ /* 0x0040a20000101800 */
[----:B------:R-:W-:Y:S05]  /*161b0*/  BRA `(.L_x_21333) ;  /* 0x0000000c00707947 */ /* 0x000fea0003800000 */
.L_x_21330:
        /* <DEDUP_REMOVED lines=9> */
.L_x_21335:
[----:B------:R-:W2:Y:S02]  /*16250*/  LDG.E R4, desc[UR36][R4.64] ;  /* 0x0000002404047981 */ /* 0x000ea4000c1e1900 */
[----:B--2---:R0:W2:Y:S01]  /*16260*/  I2F.F64 R50, R4 ;  /* 0x0000000400327312 */ /* 0x0040a20000201c00 */
[----:B------:R-:W-:Y:S05]  /*16270*/  BRA `(.L_x_21333) ;  /* 0x0000000c00407947 */ /* 0x000fea0003800000 */
.L_x_21334:
[----:B------:R-:W2:Y:S02]  /*16280*/  LDG.E.U16 R4, desc[UR36][R4.64] ;  /* 0x0000002404047981 */ /* 0x000ea4000c1e1500 */
[----:B--2---:R0:W2:Y:S01]  /*16290*/  I2F.F64.S16 R50, R4 ;  /* 0x0000000400327312 */ /* 0x0040a20000101c00 */
[----:B------:R-:W-:Y:S05]  /*162a0*/  BRA `(.L_x_21333) ;  /* 0x0000000c00347947 */ /* 0x000fea0003800000 */
.L_x_21329:
        /* <DEDUP_REMOVED lines=10> */
.L_x_21337:
[----:B------:R-:W2:Y:S02]  /*16350*/  LDG.E.U16 R0, desc[UR36][R4.64] ;  /* 0x0000002404007981 */ /* 0x000ea4000c1e1500 */
[----:B--2---:R-:W-:-:S05]  /*16360*/  HADD2.F32 R0, -RZ, R0.H0_H0 ;  /* 0x20000000ff007230 */ /* 0x004fca0000004100 */
[----:B------:R-:W-:-:S04]  /*16370*/  FMUL.FTZ R0, R0, 1 ;  /* 0x3f80000000007820 */ /* 0x000fc80000410000 */
[----:B------:R0:W2:Y:S01]  /*16380*/  F2F.F64.F32 R50, R0 ;  /* 0x0000000000327310 */ /* 0x0000a20000201800 */
[----:B------:R-:W-:Y:S05]  /*16390*/  BRA `(.L_x_21333) ;  /* 0x0000000800f87947 */ /* 0x000fea0003800000 */
.L_x_21336:
        /* <DEDUP_REMOVED lines=10> */
.L_x_21339:
[----:B------:R-:W2:Y:S02]  /*16440*/  LDG.E.U16 R4, desc[UR36][R4.64] ;  /* 0x0000002404047981 */ /* 0x000ea4000c1e1500 */
[----:B--2---:R-:W-:-:S05]  /*16450*/  HADD2.F32 R0, -RZ, R4.H0_H0 ;  /* 0x20000004ff007230 */ /* 0x004fca0000004100 */
[----:B------:R-:W-:-:S04]  /*16460*/  FMUL.FTZ R0, R0, 1 ;  /* 0x3f80000000007820 */ /* 0x000fc80000410000 */
[----:B------:R0:W2:Y:S01]  /*16470*/  F2F.F64.F32 R50, R0 ;  /* 0x0000000000327310 */ /* 0x0000a20000201800 */
[----:B------:R-:W-:Y:S05]  /*16480*/  BRA `(.L_x_21333) ;  /* 0x0000000800bc7947 */ /* 0x000fea0003800000 */
.L_x_21338:
[----:B------:R0:W5:Y:S01]  /*16490*/  LDG.E.64 R50, desc[UR36][R4.64] ;  /* 0x0000002404327981 */ /* 0x000162000c1e1b00 */
[----:B------:R-:W-:Y:S05]  /*164a0*/  BRA `(.L_x_21333) ;  /* 0x0000000800b47947 */ /* 0x000fea0003800000 */
.L_x_21328:
        /* <DEDUP_REMOVED lines=13> */
.L_x_21342:
[----:B------:R0:W5:Y:S01]  /*16580*/  LDG.E.64 R50, desc[UR36][R4.64] ;  /* 0x0000002404327981 */ /* 0x000162000c1e1b00 */
[----:B------:R-:W-:Y:S05]  /*16590*/  BRA `(.L_x_21333) ;  /* 0x0000000800787947 */ /* 0x000fea0003800000 */
.L_x_21341:
        /* <DEDUP_REMOVED lines=28> */
.L_x_21344:
        /* <DEDUP_REMOVED lines=15> */
.L_x_21343:
[----:B------:R-:W2:Y:S02]  /*16850*/  LDG.E.U16 R0, desc[UR36][R4.64] ;  /* 0x0000002404007981 */ /* 0x000ea4000c1e1500 */
[----:B--2---:R-:W-:-:S04]  /*16860*/  IMAD.U32 R0, R0, 0x10000, RZ ;  /* 0x0001000000007824 */ /* 0x004fc800078e00ff */
[----:B------:R-:W-:-:S04]  /*16870*/  FMUL.FTZ R0, R0, 1 ;  /* 0x3f80000000007820 */ /* 0x000fc80000410000 */
[----:B------:R0:W2:Y:S01]  /*16880*/  F2F.F64.F32 R50, R0 ;  /* 0x0000000000327310 */ /* 0x0000a20000201800 */
[----:B------:R-:W-:Y:S05]  /*16890*/  BRA `(.L_x_21333) ;  /* 0x0000000400b87947 */ /* 0x000fea0003800000 */
.L_x_21340:
        /* <DEDUP_REMOVED lines=11> */
.L_x_21347:
        /* <DEDUP_REMOVED lines=21> */
.L_x_21351:
[----:B------:R-:W-:Y:S05]  /*16aa0*/  BSYNC B1 ;  /* 0x0000000000017941 */ /* 0x000fea0003800000 */
.L_x_21350:
[----:B------:R-:W-:Y:S01]  /*16ab0*/  LEA R5, R0, 0x3b800000, 0x17 ;  /* 0x3b80000000057811 */ /* 0x000fe200078eb8ff */
[----:B------:R-:W-:-:S05]  /*16ac0*/  IMAD.SHL.U32 R0, R3, 0x100000, RZ ;  /* 0x0010000003007824 */ /* 0x000fca00078e00ff */
[----:B------:R-:W-:-:S07]  /*16ad0*/  LOP3.LUT R0, R5, R0, R6, 0xfe, !PT ;  /* 0x0000000005007212 */ /* 0x000fce00078efe06 */
.L_x_21349:
[----:B------:R-:W-:Y:S05]  /*16ae0*/  BSYNC B0 ;  /* 0x0000000000007941 */ /* 0x000fea0003800000 */
.L_x_21348:
[----:B------:R-:W-:-:S04]  /*16af0*/  FMUL.FTZ R0, R0, 1 ;  /* 0x3f80000000007820 */ /* 0x000fc80000410000 */
[----:B------:R0:W2:Y:S01]  /*16b00*/  F2F.F64.F32 R50, R0 ;  /* 0x0000000000327310 */ /* 0x0000a20000201800 */
[----:B------:R-:W-:Y:S05]  /*16b10*/  BRA `(.L_x_21333) ;  /* 0x0000000400187947 */ /* 0x000fea0003800000 */
.L_x_21346:
        /* <DEDUP_REMOVED lines=21> */
.L_x_21355:
[----:B------:R-:W-:Y:S05]  /*16c70*/  BSYNC B1 ;  /* 0x0000000000017941 */ /* 0x000fea0003800000 */
.L_x_21354:
[----:B------:R-:W-:Y:S01]  /*16c80*/  LEA R5, R0, 0x37800000, 0x17 ;  /* 0x3780000000057811 */ /* 0x000fe200078eb8ff */
[----:B------:R-:W-:-:S05]  /*16c90*/  IMAD.SHL.U32 R0, R3, 0x200000, RZ ;  /* 0x0020000003007824 */ /* 0x000fca00078e00ff */
[----:B------:R-:W-:-:S07]  /*16ca0*/  LOP3.LUT R0, R5, R0, R6, 0xfe, !PT ;  /* 0x0000000005007212 */ /* 0x000fce00078efe06 */
.L_x_21353:
[----:B------:R-:W-:Y:S05]  /*16cb0*/  BSYNC B0 ;  /* 0x0000000000007941 */ /* 0x000fea0003800000 */
.L_x_21352:
[----:B------:R-:W-:-:S04]  /*16cc0*/  FMUL.FTZ R0, R0, 1 ;  /* 0x3f80000000007820 */ /* 0x000fc80000410000 */
[----:B------:R0:W2:Y:S01]  /*16cd0*/  F2F.F64.F32 R50, R0 ;  /* 0x0000000000327310 */ /* 0x0000a20000201800 */
[----:B------:R-:W-:Y:S05]  /*16ce0*/  BRA `(.L_x_21333) ;  /* 0x0000000000a47947 */ /* 0x000fea0003800000 */
.L_x_21345:
        /* <DEDUP_REMOVED lines=14> */
.L_x_21359:
[----:B------:R-:W-:Y:S05]  /*16dd0*/  BSYNC B0 ;  /* 0x0000000000007941 */ /* 0x000fea0003800000 */
.L_x_21358:
[----:B------:R-:W-:-:S04]  /*16de0*/  FMUL.FTZ R0, R0, 1 ;  /* 0x3f80000000007820 */ /* 0x000fc80000410000 */
[----:B------:R0:W2:Y:S01]  /*16df0*/  F2F.F64.F32 R50, R0 ;  /* 0x0000000000327310 */ /* 0x0000a20000201800 */
[----:B------:R-:W-:Y:S05]  /*16e00*/  BRA `(.L_x_21333) ;  /* 0x00000000005c7947 */ /* 0x000fea0003800000 */
.L_x_21332:
        /* <DEDUP_REMOVED lines=16> */
.L_x_21360:
[----:B------:R-:W-:Y:S01]  /*16f10*/  CS2R R50, SRZ ;  /* 0x0000000000327805 */ /* 0x000fe2000001ff00 */
[----:B------:R-:W-:Y:S06]  /*16f20*/  BRA `(.L_x_21333) ;  /* 0x0000000000147947 */ /* 0x000fec0003800000 */
.L_x_21357:
[----:B------:R-:W2:Y:S02]  /*16f30*/  LDG.E.64 R50, desc[UR36][R4.64] ;  /* 0x0000002404327981 */ /* 0x000ea4000c1e1b00 */
[----:B--2---:R-:W0:Y:S01]  /*16f40*/  I2F.F64.U64 R50, R50 ;  /* 0x0000003200327312 */ /* 0x004e220000301800 */
[----:B------:R-:W-:Y:S05]  /*16f50*/  BRA `(.L_x_21333) ;  /* 0x0000000000087947 */ /* 0x000fea0003800000 */
.L_x_21356:
[----:B------:R-:W2:Y:S02]  /*16f60*/  LDG.E R4, desc[UR36][R4.64] ;  /* 0x0000002404047981 */ /* 0x000ea4000c1e1900 */
[----:B--2---:R0:W2:Y:S02]  /*16f70*/  I2F.F64.U32 R50, R4 ;  /* 0x0000000400327312 */ /* 0x0040a40000201800 */
.L_x_21333:
        /* <DEDUP_REMOVED lines=19> */
.L_x_21364:
[----:B------:R-:W2:Y:S02]  /*170b0*/  LDG.E.U8 R4, desc[UR36][R4.64] ;  /* 0x0000002404047981 */ /* 0x000ea4000c1e1100 */
[----:B--2---:R0:W2:Y:S01]  /*170c0*/  I2F.F64.U16 R52, R4 ;  /* 0x0000000400347312 */ /* 0x0040a20000101800 */
[----:B------:R-:W-:Y:S05]  /*170d0*/  BRA `(.L_x_21366) ;  /* 0x0000000c00707947 */ /* 0x000fea0003800000 */
.L_x_21363:
        /* <DEDUP_REMOVED lines=9> */
.L_x_21368:
[----:B------:R-:W2:Y:S02]  /*17170*/  LDG.E R4, desc[UR36][R4.64] ;  /* 0x0000002404047981 */ /* 0x000ea4000c1e1900 */
[----:B--2---:R0:W2:Y:S01]  /*17180*/  I2F.F64 R52, R4 ;  /* 0x0000000400347312 */ /* 0x0040a20000201c00 */
[----:B------:R-:W-:Y:S05]  /*17190*/  BRA `(.L_x_21366) ;  /* 0x0000000c00407947 */ /* 0x000fea0003800000 */
.L_x_21367:
[----:B------:R-:W2:Y:S02]  /*171a0*/  LDG.E.U16 R4, desc[UR36][R4.64] ;  /* 0x0000002404047981 */ /* 0x000ea4000c1e1500 */
[----:B--2---:R0:W2:Y:S01]  /*171b0*/  I2F.F64.S16 R52, R4 ;  /* 0x0000000400347312 */ /* 0x0040a20000101c00 */
[----:B------:R-:W-:Y:S05]  /*171c0*/  BRA `(.L_x_21366) ;  /* 0x0000000c00347947 */ /* 0x000fea0003800000 */
.L_x_21362:
        /* <DEDUP_REMOVED lines=10> */
.L_x_21370:
[----:B------:R-:W2:Y:S02]  /*17270*/  LDG.E.U16 R0, desc[UR36][R4.64] ;  /* 0x0000002404007981 */ /* 0x000ea4000c1e1500 */
[----:B--2---:R-:W-:-:S05]  /*17280*/  HADD2.F32 R0, -RZ, R0.H0_H0 ;  /* 0x20000000ff007230 */ /* 0x004fca0000004100 */
[----:B------:R-:W-:-:S04]  /*17290*/  FMUL.FTZ R0, R0, 1 ;  /* 0x3f80000000007820 */ /* 0x000fc80000410000 */
[----:B------:R0:W2:Y:S01]  /*172a0*/  F2F.F64.F32 R52, R0 ;  /* 0x0000000000347310 */ /* 0x0000a20000201800 */
[----:B------:R-:W-:Y:S05]  /*172b0*/  BRA `(.L_x_21366) ;  /* 0x0000000800f87947 */ /* 0x000fea0003800000 */
.L_x_21369:
        /* <DEDUP_REMOVED lines=10> */
.L_x_21372:
[----:B------:R-:W2:Y:S02]  /*17360*/  LDG.E.U16 R4, desc[UR36][R4.64] ;  /* 0x0000002404047981 */ /* 0x000ea4000c1e1500 */
[----:B--2---:R-:W-:-:S05]  /*17370*/  HADD2.F32 R0, -RZ, R4.H0_H0 ;  /* 0x20000004ff007230 */ /* 0x004fca0000004100 */
[----:B------:R-:W-:-:S04]  /*17380*/  FMUL.FTZ R0, R0, 1 ;  /* 0x3f80000000007820 */ /* 0x000fc80000410000 */
[----:B------:R0:W2:Y:S01]  /*17390*/  F2F.F64.F32 R52, R0 ;  /* 0x0000000000347310 */ /* 0x0000a20000201800 */
[----:B------:R-:W-:Y:S05]  /*173a0*/  BRA `(.L_x_21366) ;  /* 0x0000000800bc7947 */ /* 0x000fea0003800000 */
.L_x_21371:
[----:B------:R0:W5:Y:S01]  /*173b0*/  LDG.E.64 R52, desc[UR36][R4.64] ;  /* 0x0000002404347981 */ /* 0x000162000c1e1b00 */
[----:B------:R-:W-:Y:S05]  /*173c0*/  BRA `(.L_x_21366) ;  /* 0x0000000800b47947 */ /* 0x000fea0003800000 */
.L_x_21361:
        /* <DEDUP_REMOVED lines=13> */
.L_x_21375:
[----:B------:R0:W5:Y:S01]  /*174a0*/  LDG.E.64 R52, desc[UR36][R4.64] ;  /* 0x0000002404347981 */ /* 0x000162000c1e1b00 */
[----:B------:R-:W-:Y:S05]  /*174b0*/  BRA `(.L_x_21366) ;  /* 0x0000000800787947 */ /* 0x000fea0003800000 */
.L_x_21374:
        /* <DEDUP_REMOVED lines=28> */
.L_x_21377:
        /* <DEDUP_REMOVED lines=15> */
.L_x_21376:
[----:B------:R-:W2:Y:S02]  /*17770*/  LDG.E.U16 R0, desc[UR36][R4.64] ;  /* 0x0000002404007981 */ /* 0x000ea4000c1e1500 */
[----:B--2---:R-:W-:-:S04]  /*17780*/  IMAD.U32 R0, R0, 0x10000, RZ ;  /* 0x0001000000007824 */ /* 0x004fc800078e00ff */
[----:B------:R-:W-:-:S04]  /*17790*/  FMUL.FTZ R0, R0, 1 ;  /* 0x3f80000000007820 */ /* 0x000fc80000410000 */
[----:B------:R0:W2:Y:S01]  /*177a0*/  F2F.F64.F32 R52, R0 ;  /* 0x0000000000347310 */ /* 0x0000a20000201800 */
[----:B------:R-:W-:Y:S05]  /*177b0*/  BRA `(.L_x_21366) ;  /* 0x0000000400b87947 */ /* 0x000fea0003800000 */
.L_x_21373:
        /* <DEDUP_REMOVED lines=11> */
.L_x_21380:
        /* <DEDUP_REMOVED lines=21> */
.L_x_21384:
[----:B------:R-:W-:Y:S05]  /*179c0*/  BSYNC B1 ;  /* 0x0000000000017941 */ /* 0x000fea0003800000 */
.L_x_21383:
[----:B------:R-:W-:Y:S01]  /*179d0*/  LEA R3, R0, 0x3b800000, 0x17 ;  /* 0x3b80000000037811 */ /* 0x000fe200078eb8ff */
[----:B------:R-:W-:-:S05]  /*179e0*/  IMAD.SHL.U32 R0, R2, 0x100000, RZ ;  /* 0x0010000002007824 */ /* 0x000fca00078e00ff */
[----:B------:R-:W-:-:S07]  /*179f0*/  LOP3.LUT R0, R3, R0, R4, 0xfe, !PT ;  /* 0x0000000003007212 */ /* 0x000fce00078efe04 */
.L_x_21382:
[----:B------:R-:W-:Y:S05]  /*17a00*/  BSYNC B0 ;  /* 0x0000000000007941 */ /* 0x000fea0003800000 */
.L_x_21381:
[----:B------:R-:W-:-:S04]  /*17a10*/  FMUL.FTZ R0, R0, 1 ;  /* 0x3f80000000007820 */ /* 0x000fc80000410000 */
[----:B------:R0:W2:Y:S01]  /*17a20*/  F2F.F64.F32 R52, R0 ;  /* 0x0000000000347310 */ /* 0x0000a20000201800 */
[----:B------:R-:W-:Y:S05]  /*17a30*/  BRA `(.L_x_21366) ;  /* 0x0000000400187947 */ /* 0x000fea0003800000 */
.L_x_21379:
        /* <DEDUP_REMOVED lines=21> */
.L_x_21388:
[----:B------:R-:W-:Y:S05]  /*17b90*/  BSYNC B1 ;  /* 0x0000000000017941 */ /* 0x000fea0003800000 */
.L_x_21387:
[----:B------:R-:W-:Y:S01]  /*17ba0*/  LEA R3, R0, 0x37800000, 0x17 ;  /* 0x3780000000037811 */ /* 0x000fe200078eb8ff */
[----:B------:R-:W-:-:S05]  /*17bb0*/  IMAD.SHL.U32 R0, R2, 0x200000, RZ ;  /* 0x0020000002007824 */ /* 0x000fca00078e00ff */
[----:B------:R-:W-:-:S07]  /*17bc0*/  LOP3.LUT R0, R3, R0, R4, 0xfe, !PT ;  /* 0x0000000003007212 */ /* 0x000fce00078efe04 */
.L_x_21386:
[----:B------:R-:W-:Y:S05]  /*17bd0*/  BSYNC B0 ;  /* 0x0000000000007941 */ /* 0x000fea0003800000 */
.L_x_21385:
[----:B------:R-:W-:-:S04]  /*17be0*/  FMUL.FTZ R0, R0, 1 ;  /* 0x3f80000000007820 */ /* 0x000fc80000410000 */
[----:B------:R0:W2:Y:S01]  /*17bf0*/  F2F.F64.F32 R52, R0 ;  /* 0x0000000000347310 */ /* 0x0000a20000201800 */
[----:B------:R-:W-:Y:S05]  /*17c00*/  BRA `(.L_x_21366) ;  /* 0x0000000000a47947 */ /* 0x000fea0003800000 */
.L_x_21378:
        /* <DEDUP_REMOVED lines=14> */
.L_x_21392:
[----:B------:R-:W-:Y:S05]  /*17cf0*/  BSYNC B0 ;  /* 0x0000000000007941 */ /* 0x000fea0003800000 */
.L_x_21391:
[----:B------:R-:W-:-:S04]  /*17d00*/  FMUL.FTZ R0, R0, 1 ;  /* 0x3f80000000007820 */ /* 0x000fc80000410000 */
[----:B------:R0:W2:Y:S01]  /*17d10*/  F2F.F64.F32 R52, R0 ;  /* 0x0000000000347310 */ /* 0x0000a20000201800 */
[----:B------:R-:W-:Y:S05]  /*17d20*/  BRA `(.L_x_21366) ;  /* 0x00000000005c7947 */ /* 0x000fea0003800000 */
.L_x_21365:
        /* <DEDUP_REMOVED lines=16> */
.L_x_21393:
[----:B------:R-:W-:Y:S01]  /*17e30*/  CS2R R52, SRZ ;  /* 0x0000000000347805 */ /* 0x000fe2000001ff00 */
[----:B------:R-:W-:Y:S06]  /*17e40*/  BRA `(.L_x_21366) ;  /* 0x0000000000147947 */ /* 0x000fec0003800000 */
.L_x_21390:
[----:B------:R-:W2:Y:S02]  /*17e50*/  LDG.E.64 R52, desc[UR36][R4.64] ;  /* 0x0000002404347981 */ /* 0x000ea4000c1e1b00 */
[----:B--2---:R-:W0:Y:S01]  /*17e60*/  I2F.F64.U64 R52, R52 ;  /* 0x0000003400347312 */ /* 0x004e220000301800 */
[----:B------:R-:W-:Y:S05]  /*17e70*/  BRA `(.L_x_21366) ;  /* 0x0000000000087947 */ /* 0x000fea0003800000 */
.L_x_21389:
[----:B------:R-:W2:Y:S02]  /*17e80*/  LDG.E R4, desc[UR36][R4.64] ;  /* 0x0000002404047981 */ /* 0x000ea4000c1e1900 */
[----:B--2---:R0:W2:Y:S02]  /*17e90*/  I2F.F64.U32 R52, R4 ;  /* 0x0000000400347312 */ /* 0x0040a40000201800 */
.L_x_21366:
[----:B0-----:R-:W0:Y:S01]  /*17ea0*/  LDC.U8 R4, c[0x0][0x270] ;  /* 0x00009c00ff047b82 */ /* 0x001e220000000000 */
[----:B------:R-:W-:Y:S02]  /*17eb0*/  ULDC UR4, c[0x0][0x284] ;  /* 0x0000a10000047ab9 */ /* 0x000fe40000000800 */
[----:B------:R-:W-:-:S05]  /*17ec0*/  IMAD R5, R58, UR4, RZ ;  /* 0x000000043a057c24 */ /* 0x000fca000f8e02ff */
[----:B------:R-:W1:Y:S01]  /*17ed0*/  LDC.64 R2, c[0x0][0x250] ;  /* 0x00009400ff027b82 */ /* 0x000e620000000a00 */
[----:B0-----:R-:W-:-:S04]  /*17ee0*/  PRMT R0, R4, 0x9910, RZ ;  /* 0x0000991004007816 */ /* 0x001fc800000000ff */
        /* <DEDUP_REMOVED lines=15> */
.L_x_21397:
[----:B------:R-:W2:Y:S02]  /*17fe0*/  LDG.E.U8 R2, desc[UR36][R2.64] ;  /* 0x0000002402027981 */ /* 0x000ea4000c1e1100 */
[----:B--2---:R0:W1:Y:S01]  /*17ff0*/  I2F.F64.U16 R54, R2 ;  /* 0x0000000200367312 */ /* 0x0040620000101800 */
[----:B------:R-:W-:Y:S05]  /*18000*/  BRA `(.L_x_21399) ;  /* 0x0000000c00707947 */ /* 0x000fea0003800000 */
.L_x_21396:
        /* <DEDUP_REMOVED lines=9> */
.L_x_21401:
[----:B------:R-:W2:Y:S02]  /*180a0*/  LDG.E R2, desc[UR36][R2.64] ;  /* 0x0000002402027981 */ /* 0x000ea4000c1e1900 */
[----:B--2---:R0:W1:Y:S01]  /*180b0*/  I2F.F64 R54, R2 ;  /* 0x0000000200367312 */ /* 0x0040620000201c00 */
[----:B------:R-:W-:Y:S05]  /*180c0*/  BRA `(.L_x_21399) ;  /* 0x0000000c00407947 */ /* 0x000fea0003800000 */
.L_x_21400:
[----:B------:R-:W2:Y:S02]  /*180d0*/  LDG.E.U16 R2, desc[UR36][R2.64] ;  /* 0x0000002402027981 */ /* 0x000ea4000c1e1500 */
[----:B--2---:R0:W1:Y:S01]  /*180e0*/  I2F.F64.S16 R54, R2 ;  /* 0x0000000200367312 */ /* 0x0040620000101c00 */
[----:B------:R-:W-:Y:S05]  /*180f0*/  BRA `(.L_x_21399) ;  /* 0x0000000c00347947 */ /* 0x000fea0003800000 */
.L_x_21395:
        /* <DEDUP_REMOVED lines=10> */
.L_x_21403:
[----:B------:R-:W2:Y:S02]  /*181a0*/  LDG.E.U16 R0, desc[UR36][R2.64] ;  /* 0x0000002402007981 */ /* 0x000ea4000c1e1500 */
[----:B--2---:R-:W-:-:S05]  /*181b0*/  HADD2.F32 R0, -RZ, R0.H0_H0 ;  /* 0x20000000ff007230 */ /* 0x004fca0000004100 */
[----:B------:R-:W-:-:S04]  /*181c0*/  FMUL.FTZ R0, R0, 1 ;  /* 0x3f80000000007820 */ /* 0x000fc80000410000 */
[----:B------:R0:W1:Y:S01]  /*181d0*/  F2F.F64.F32 R54, R0 ;  /* 0x0000000000367310 */ /* 0x0000620000201800 */
[----:B------:R-:W-:Y:S05]  /*181e0*/  BRA `(.L_x_21399) ;  /* 0x0000000800f87947 */ /* 0x000fea0003800000 */
.L_x_21402:
        /* <DEDUP_REMOVED lines=10> */
.L_x_21405:
[----:B------:R-:W2:Y:S02]  /*18290*/  LDG.E.U16 R2, desc[UR36][R2.64] ;  /* 0x0000002402027981 */ /* 0x000ea4000c1e1500 */
[----:B--2---:R-:W-:-:S05]  /*182a0*/  HADD2.F32 R0, -RZ, R2.H0_H0 ;  /* 0x20000002ff007230 */ /* 0x004fca0000004100 */
[----:B------:R-:W-:-:S04]  /*182b0*/  FMUL.FTZ R0, R0, 1 ;  /* 0x3f80000000007820 */ /* 0x000fc80000410000 */
[----:B------:R0:W1:Y:S01]  /*182c0*/  F2F.F64.F32 R54, R0 ;  /* 0x0000000000367310 */ /* 0x0000620000201800 */
[----:B------:R-:W-:Y:S05]  /*182d0*/  BRA `(.L_x_21399) ;  /* 0x0000000800bc7947 */ /* 0x000fea0003800000 */
.L_x_21404:
[----:B------:R0:W5:Y:S01]  /*182e0*/  LDG.E.64 R54, desc[UR36][R2.64] ;  /* 0x0000002402367981 */ /* 0x000162000c1e1b00 */
[----:B------:R-:W-:Y:S05]  /*182f0*/  BRA `(.L_x_21399) ;  /* 0x0000000800b47947 */ /* 0x000fea0003800000 */
.L_x_21394:
        /* <DEDUP_REMOVED lines=13> */
.L_x_21408:
[----:B------:R0:W5:Y:S01]  /*183d0*/  LDG.E.64 R54, desc[UR36][R2.64] ;  /* 0x0000002402367981 */ /* 0x000162000c1e1b00 */
[----:B------:R-:W-:Y:S05]  /*183e0*/  BRA `(.L_x_21399) ;  /* 0x0000000800787947 */ /* 0x000fea0003800000 */
.L_x_21407:
        /* <DEDUP_REMOVED lines=28> */
.L_x_21410:
        /* <DEDUP_REMOVED lines=15> */
.L_x_21409:
[----:B------:R-:W2:Y:S02]  /*186a0*/  LDG.E.U16 R0, desc[UR36][R2.64] ;  /* 0x0000002402007981 */ /* 0x000ea4000c1e1500 */
[----:B--2---:R-:W-:-:S04]  /*186b0*/  IMAD.U32 R0, R0, 0x10000, RZ ;  /* 0x0001000000007824 */ /* 0x004fc800078e00ff */
[----:B------:R-:W-:-:S04]  /*186c0*/  FMUL.FTZ R0, R0, 1 ;  /* 0x3f80000000007820 */ /* 0x000fc80000410000 */
[----:B------:R0:W1:Y:S01]  /*186d0*/  F2F.F64.F32 R54, R0 ;  /* 0x0000000000367310 */ /* 0x0000620000201800 */
[----:B------:R-:W-:Y:S05]  /*186e0*/  BRA `(.L_x_21399) ;  /* 0x0000000400b87947 */ /* 0x000fea0003800000 */
.L_x_21406:
        /* <DEDUP_REMOVED lines=11> */
.L_x_21413:
        /* <DEDUP_REMOVED lines=21> */
.L_x_21417:
[----:B------:R-:W-:Y:S05]  /*188f0*/  BSYNC B1 ;  /* 0x0000000000017941 */ /* 0x000fea0003800000 */
.L_x_21416:
[----:B------:R-:W-:Y:S01]  /*18900*/  LEA R3, R0, 0x3b800000, 0x17 ;  /* 0x3b80000000037811 */ /* 0x000fe200078eb8ff */
[----:B------:R-:W-:-:S05]  /*18910*/  IMAD.SHL.U32 R0, R2, 0x100000, RZ ;  /* 0x0010000002007824 */ /* 0x000fca00078e00ff */
[----:B------:R-:W-:-:S07]  /*18920*/  LOP3.LUT R0, R3, R0, R4, 0xfe, !PT ;  /* 0x0000000003007212 */ /* 0x000fce00078efe04 */
.L_x_21415:
[----:B------:R-:W-:Y:S05]  /*18930*/  BSYNC B0 ;  /* 0x0000000000007941 */ /* 0x000fea0003800000 */
.L_x_21414:
[----:B------:R-:W-:-:S04]  /*18940*/  FMUL.FTZ R0, R0, 1 ;  /* 0x3f80000000007820 */ /* 0x000fc80000410000 */
[----:B------:R0:W1:Y:S01]  /*18950*/  F2F.F64.F32 R54, R0 ;  /* 0x0000000000367310 */ /* 0x0000620000201800 */
[----:B------:R-:W-:Y:S05]  /*18960*/  BRA `(.L_x_21399) ;  /* 0x0000000400187947 */ /* 0x000fea0003800000 */
.L_x_21412:
        /* <DEDUP_REMOVED lines=21> */
.L_x_21421:
[----:B------:R-:W-:Y:S05]  /*18ac0*/  BSYNC B1 ;  /* 0x0000000000017941 */ /* 0x000fea0003800000 */
.L_x_21420:
[----:B------:R-:W-:Y:S01]  /*18ad0*/  LEA R3, R0, 0x37800000, 0x17 ;  /* 0x3780000000037811 */ /* 0x000fe200078eb8ff */
[----:B------:R-:W-:-:S05]  /*18ae0*/  IMAD.SHL.U32 R0, R2, 0x200000, RZ ;  /* 0x0020000002007824 */ /* 0x000fca00078e00ff */
[----:B------:R-:W-:-:S07]  /*18af0*/  LOP3.LUT R0, R3, R0, R4, 0xfe, !PT ;  /* 0x0000000003007212 */ /* 0x000fce00078efe04 */
.L_x_21419:
[----:B------:R-:W-:Y:S05]  /*18b00*/  BSYNC B0 ;  /* 0x0000000000007941 */ /* 0x000fea0003800000 */
.L_x_21418:
[----:B------:R-:W-:-:S04]  /*18b10*/  FMUL.FTZ R0, R0, 1 ;  /* 0x3f80000000007820 */ /* 0x000fc80000410000 */
[----:B------:R0:W1:Y:S01]  /*18b20*/  F2F.F64.F32 R54, R0 ;  /* 0x0000000000367310 */ /* 0x0000620000201800 */
[----:B------:R-:W-:Y:S05]  /*18b30*/  BRA `(.L_x_21399) ;  /* 0x0000000000a47947 */ /* 0x000fea0003800000 */
.L_x_21411:
        /* <DEDUP_REMOVED lines=14> */
.L_x_21425:
[----:B------:R-:W-:Y:S05]  /*18c20*/  BSYNC B0 ;  /* 0x0000000000007941 */ /* 0x000fea0003800000 */
.L_x_21424:
[----:B------:R-:W-:-:S04]  /*18c30*/  FMUL.FTZ R0, R0, 1 ;  /* 0x3f80000000007820 */ /* 0x000fc80000410000 */
[----:B------:R0:W1:Y:S01]  /*18c40*/  F2F.F64.F32 R54, R0 ;  /* 0x0000000000367310 */ /* 0x0000620000201800 */
[----:B------:R-:W-:Y:S05]  /*18c50*/  BRA `(.L_x_21399) ;  /* 0x00000000005c7947 */ /* 0x000fea0003800000 */
.L_x_21398:
        /* <DEDUP_REMOVED lines=15> */
[----:B0--345:R-:W-:Y:S05]  /*18d50*/  CALL.ABS.NOINC R2 ;  /* 0x0000000002007343 */ /* 0x039fea0003c00000 */
.L_x_21426:
[----:B------:R-:W-:Y:S01]  /*18d60*/  CS2R R54, SRZ ;  /* 0x0000000000367805 */ /* 0x000fe2000001ff00 */
[----:B------:R-:W-:Y:S06]  /*18d70*/  BRA `(.L_x_21399) ;  /* 0x0000000000147947 */ /* 0x000fec0003800000 */
.L_x_21423:
[----:B------:R-:W2:Y:S02]  /*18d80*/  LDG.E.64 R54, desc[UR36][R2.64] ;  /* 0x0000002402367981 */ /* 0x000ea4000c1e1b00 */
[----:B--2---:R-:W0:Y:S01]  /*18d90*/  I2F.F64.U64 R54, R54 ;  /* 0x0000003600367312 */ /* 0x004e220000301800 */
[----:B------:R-:W-:Y:S05]  /*18da0*/  BRA `(.L_x_21399) ;  /* 0x0000000000087947 */ /* 0x000fea0003800000 */
.L_x_21422:
[----:B------:R-:W2:Y:S02]  /*18db0*/  LDG.E R2, desc[UR36][R2.64] ;  /* 0x0000002402027981 */ /* 0x000ea4000c1e1900 */
[----:B--2---:R0:W1:Y:S02]  /*18dc0*/  I2F.F64.U32 R54, R2 ;  /* 0x0000000200367312 */ /* 0x0040640000201800 */
.L_x_21399:
[----:B0-----:R-:W0:Y:S01]  /*18dd0*/  LDC.U8 R4, c[0x0][0x271] ;  /* 0x00009c40ff047b82 */ /* 0x001e220000000000 */
[----:B------:R-:W-:Y:S02]  /*18de0*/  ULDC UR4, c[0x0][0x288] ;  /* 0x0000a20000047ab9 */ /* 0x000fe40000000800 */
[----:B------:R-:W-:-:S05]  /*18df0*/  IMAD R5, R58, UR4, RZ ;  /* 0x000000043a057c24 */ /* 0x000fca000f8e02ff */
[----:B------:R-:W3:Y:S01]  /*18e00*/  LDC.64 R2, c[0x0][0x258] ;  /* 0x00009600ff027b82 */ /* 0x000ee20000000a00 */
[----:B0-----:R-:W-:-:S04]  /*18e10*/  PRMT R0, R4, 0x9910, RZ ;  /* 0x0000991004007816 */ /* 0x001fc800000000ff */
        /* <DEDUP_REMOVED lines=15> */
.L_x_21430:
[----:B------:R-:W3:Y:S02]  /*18f10*/  LDG.E.U8 R2, desc[UR36][R2.64] ;  /* 0x0000002402027981 */ /* 0x000ee4000c1e1100 */
[----:B---3--:R0:W3:Y:S01]  /*18f20*/  I2F.F64.U16 R56, R2 ;  /* 0x0000000200387312 */ /* 0x0080e20000101800 */
[----:B------:R-:W-:Y:S05]  /*18f30*/  BRA `(.L_x_21432) ;  /* 0x0000000c00707947 */ /* 0x000fea0003800000 */
.L_x_21429:
        /* <DEDUP_REMOVED lines=9> */
.L_x_21434:
[----:B------:R-:W3:Y:S02]  /*18fd0*/  LDG.E R2, desc[UR36][R2.64] ;  /* 0x0000002402027981 */ /* 0x000ee4000c1e1900 */
[----:B---3--:R0:W3:Y:S01]  /*18fe0*/  I2F.F64 R56, R2 ;  /* 0x0000000200387312 */ /* 0x0080e20000201c00 */
[----:B------:R-:W-:Y:S05]  /*18ff0*/  BRA `(.L_x_21432) ;  /* 0x0000000c00407947 */ /* 0x000fea0003800000 */
.L_x_21433:
[----:B------:R-:W3:Y:S02]  /*19000*/  LDG.E.U16 R2, desc[UR36][R2.64] ;  /* 0x0000002402027981 */ /* 0x000ee4000c1e1500 */
[----:B---3--:R0:W3:Y:S01]  /*19010*/  I2F.F64.S16 R56, R2 ;  /* 0x0000000200387312 */ /* 0x0080e20000101c00 */
[----:B------:R-:W-:Y:S05]  /*19020*/  BRA `(.L_x_21432) ;  /* 0x0000000c00347947 */ /* 0x000fea0003800000 */
.L_x_21428:
        /* <DEDUP_REMOVED lines=10> */
.L_x_21436:
[----:B------:R-:W3:Y:S02]  /*190d0*/  LDG.E.U16 R0, desc[UR36][R2.64] ;  /* 0x0000002402007981 */ /* 0x000ee4000c1e1500 */
[----:B---3--:R-:W-:-:S05]  /*190e0*/  HADD2.F32 R0, -RZ, R0.H0_H0 ;  /* 0x20000000ff007230 */ /* 0x008fca0000004100 */
[----:B------:R-:W-:-:S04]  /*190f0*/  FMUL.FTZ R0, R0, 1 ;  /* 0x3f80000000007820 */ /* 0x000fc80000410000 */
[----:B------:R3:W0:Y:S01]  /*19100*/  F2F.F64.F32 R56, R0 ;  /* 0x0000000000387310 */ /* 0x0006220000201800 */
[----:B------:R-:W-:Y:S05]  /*19110*/  BRA `(.L_x_21432) ;  /* 0x0000000800f87947 */ /* 0x000fea0003800000 */
.L_x_21435:
        /* <DEDUP_REMOVED lines=10> */
.L_x_21438:
[----:B------:R-:W3:Y:S02]  /*191c0*/  LDG.E.U16 R2, desc[UR36][R2.64] ;  /* 0x0000002402027981 */ /* 0x000ee4000c1e1500 */
[----:B---3--:R-:W-:-:S05]  /*191d0*/  HADD2.F32 R0, -RZ, R2.H0_H0 ;  /* 0x20000002ff007230 */ /* 0x008fca0000004100 */
[----:B------:R-:W-:-:S04]  /*191e0*/  FMUL.FTZ R0, R0, 1 ;  /* 0x3f80000000007820 */ /* 0x000fc80000410000 */
[----:B------:R0:W3:Y:S01]  /*191f0*/  F2F.F64.F32 R56, R0 ;  /* 0x0000000000387310 */ /* 0x0000e20000201800 */
[----:B------:R-:W-:Y:S05]  /*19200*/  BRA `(.L_x_21432) ;  /* 0x0000000800bc7947 */ /* 0x000fea0003800000 */
.L_x_21437:
[----:B------:R0:W5:Y:S01]  /*19210*/  LDG.E.64 R56, desc[UR36][R2.64] ;  /* 0x0000002402387981 */ /* 0x000162000c1e1b00 */
[----:B------:R-:W-:Y:S05]  /*19220*/  BRA `(.L_x_21432) ;  /* 0x0000000800b47947 */ /* 0x000fea0003800000 */
.L_x_21427:
        /* <DEDUP_REMOVED lines=13> */
.L_x_21441:
[----:B------:R0:W5:Y:S01]  /*19300*/  LDG.E.64 R56, desc[UR36][R2.64] ;  /* 0x0000002402387981 */ /* 0x000162000c1e1b00 */
[----:B------:R-:W-:Y:S05]  /*19310*/  BRA `(.L_x_21432) ;  /* 0x0000000800787947 */ /* 0x000fea0003800000 */
.L_x_21440:
        /* <DEDUP_REMOVED lines=28> */
.L_x_21443:
        /* <DEDUP_REMOVED lines=15> */
.L_x_21442:
[----:B------:R-:W3:Y:S02]  /*195d0*/  LDG.E.U16 R0, desc[UR36][R2.64] ;  /* 0x0000002402007981 */ /* 0x000ee4000c1e1500 */
[----:B---3--:R-:W-:-:S04]  /*195e0*/  IMAD.U32 R0, R0, 0x10000, RZ ;  /* 0x0001000000007824 */ /* 0x008fc800078e00ff */
[----:B------:R-:W-:-:S04]  /*195f0*/  FMUL.FTZ R0, R0, 1 ;  /* 0x3f80000000007820 */ /* 0x000fc80000410000 */
[----:B------:R0:W3:Y:S01]  /*19600*/  F2F.F64.F32 R56, R0 ;  /* 0x0000000000387310 */ /* 0x0000e20000201800 */
[----:B------:R-:W-:Y:S05]  /*19610*/  BRA `(.L_x_21432) ;  /* 0x0000000400b87947 */ /* 0x000fea0003800000 */
.L_x_21439:
        /* <DEDUP_REMOVED lines=11> */
.L_x_21446:
        /* <DEDUP_REMOVED lines=21> */
.L_x_21450:
[----:B------:R-:W-:Y:S05]  /*19820*/  BSYNC B1 ;  /* 0x0000000000017941 */ /* 0x000fea0003800000 */
.L_x_21449:
[----:B------:R-:W-:Y:S01]  /*19830*/  LEA R3, R0, 0x3b800000, 0x17 ;  /* 0x3b80000000037811 */ /* 0x000fe200078eb8ff */
[----:B------:R-:W-:-:S05]  /*19840*/  IMAD.SHL.U32 R0, R2, 0x100000, RZ ;  /* 0x0010000002007824 */ /* 0x000fca00078e00ff */
[----:B------:R-:W-:-:S07]  /*19850*/  LOP3.LUT R0, R3, R0, R4, 0xfe, !PT ;  /* 0x0000000003007212 */ /* 0x000fce00078efe04 */
.L_x_21448:
[----:B------:R-:W-:Y:S05]  /*19860*/  BSYNC B0 ;  /* 0x0000000000007941 */ /* 0x000fea0003800000 */
.L_x_21447:
[----:B------:R-:W-:-:S04]  /*19870*/  FMUL.FTZ R0, R0, 1 ;  /* 0x3f80000000007820 */ /* 0x000fc80000410000 */
[----:B------:R0:W3:Y:S01]  /*19880*/  F2F.F64.F32 R56, R0 ;  /* 0x0000000000387310 */ /* 0x0000e20000201800 */
[----:B------:R-:W-:Y:S05]  /*19890*/  BRA `(.L_x_21432) ;  /* 0x0000000400187947 */ /* 0x000fea0003800000 */
.L_x_21445:
        /* <DEDUP_REMOVED lines=21> */
.L_x_21454:
[----:B------:R-:W-:Y:S05]  /*199f0*/  BSYNC B1 ;  /* 0x0000000000017941 */ /* 0x000fea0003800000 */
.L_x_21453:
[----:B------:R-:W-:Y:S01]  /*19a00*/  LEA R3, R0, 0x37800000, 0x17 ;  /* 0x3780000000037811 */ /* 0x000fe200078eb8ff */
[----:B------:R-:W-:-:S05]  /*19a10*/  IMAD.SHL.U32 R0, R2, 0x200000, RZ ;  /* 0x0020000002007824 */ /* 0x000fca00078e00ff */
[----:B------:R-:W-:-:S07]  /*19a20*/  LOP3.LUT R0, R3, R0, R4, 0xfe, !PT ;  /* 0x0000000003007212 */ /* 0x000fce00078efe04 */
.L_x_21452:
[----:B------:R-:W-:Y:S05]  /*19a30*/  BSYNC B0 ;  /* 0x0000000000007941 */ /* 0x000fea0003800000 */
.L_x_21451:
[----:B------:R-:W-:-:S04]  /*19a40*/  FMUL.FTZ R0, R0, 1 ;  /* 0x3f80000000007820 */ /* 0x000fc80000410000 */
[----:B------:R0:W3:Y:S01]  /*19a50*/  F2F.F64.F32 R56, R0 ;  /* 0x0000000000387310 */ /* 0x0000e20000201800 */
[----:B------:R-:W-:Y:S05]  /*19a60*/  BRA `(.L_x_21432) ;  /* 0x0000000000a47947 */ /* 0x000fea0003800000 */
.L_x_21444:
        /* <DEDUP_REMOVED lines=14> */
.L_x_21458:
[----:B------:R-:W-:Y:S05]  /*19b50*/  BSYNC B0 ;  /* 0x0000000000007941 */ /* 0x000fea0003800000 */
.L_x_21457:
[----:B------:R-:W-:-:S04]  /*19b60*/  FMUL.FTZ R0, R0, 1 ;  /* 0x3f80000000007820 */ /* 0x000fc80000410000 */
[----:B------:R0:W3:Y:S01]  /*19b70*/  F2F.F64.F32 R56, R0 ;  /* 0x0000000000387310 */ /* 0x0000e20000201800 */
[----:B------:R-:W-:Y:S05]  /*19b80*/  BRA `(.L_x_21432) ;  /* 0x00000000005c7947 */ /* 0x000fea0003800000 */
.L_x_21431:
        /* <DEDUP_REMOVED lines=16> */
.L_x_21459:
[----:B------:R-:W-:Y:S01]  /*19c90*/  CS2R R56, SRZ ;  /* 0x0000000000387805 */ /* 0x000fe2000001ff00 */
[----:B------:R-:W-:Y:S06]  /*19ca0*/  BRA `(.L_x_21432) ;  /* 0x0000000000147947 */ /* 0x000fec0003800000 */
.L_x_21456:
[----:B------:R-:W3:Y:S02]  /*19cb0*/  LDG.E.64 R56, desc[UR36][R2.64] ;  /* 0x0000002402387981 */ /* 0x000ee4000c1e1b00 */
[----:B---3--:R-:W0:Y:S01]  /*19cc0*/  I2F.F64.U64 R56, R56 ;  /* 0x0000003800387312 */ /* 0x008e220000301800 */
[----:B------:R-:W-:Y:S05]  /*19cd0*/  BRA `(.L_x_21432) ;  /* 0x0000000000087947 */ /* 0x000fea0003800000 */
.L_x_21455:
[----:B------:R-:W3:Y:S02]  /*19ce0*/  LDG.E R2, desc[UR36][R2.64] ;  /* 0x0000002402027981 */ /* 0x000ee4000c1e1900 */
[----:B---3--:R0:W3:Y:S02]  /*19cf0*/  I2F.F64.U32 R56, R2 ;  /* 0x0000000200387312 */ /* 0x0080e40000201800 */
.L_x_21432:
[----:B0-----:R-:W3:Y:S01]  /*19d00*/  LDC.U8 R4, c[0x0][0x272] ;  /* 0x00009c80ff047b82 */ /* 0x001ee20000000000 */
[----:B------:R-:W-:Y:S02]  /*19d10*/  ULDC UR4, c[0x0][0x28c] ;  /* 0x0000a30000047ab9 */ /* 0x000fe40000000800 */
[----:B------:R-:W-:-:S05]  /*19d20*/  IMAD R5, R58, UR4, RZ ;  /* 0x000000043a057c24 */ /* 0x000fca000f8e02ff */
[----:B------:R-:W0:Y:S01]  /*19d30*/  LDC.64 R2, c[0x0][0x260] ;  /* 0x00009800ff027b82 */ /* 0x000e220000000a00 */
        /* <DEDUP_REMOVED lines=16> */
.L_x_21463:
[----:B------:R-:W3:Y:S02]  /*19e40*/  LDG.E.U8 R2, desc[UR36][R2.64] ;  /* 0x0000002402027981 */ /* 0x000ee4000c1e1100 */
[----:B---3--:R0:W3:Y:S01]  /*19e50*/  I2F.F64.U16 R58, R2 ;  /* 0x00000002003a7312 */ /* 0x0080e20000101800 */
[----:B------:R-:W-:Y:S05]  /*19e60*/  BRA `(.L_x_21261) ;  /* 0x0000000c00707947 */ /* 0x000fea0003800000 */
.L_x_21462:
        /* <DEDUP_REMOVED lines=9> */
.L_x_21466:
[----:B------:R-:W3:Y:S02]  /*19f00*/  LDG.E R2, desc[UR36][R2.64] ;  /* 0x0000002402027981 */ /* 0x000ee4000c1e1900 */
[----:B---3--:R0:W3:Y:S01]  /*19f10*/  I2F.F64 R58, R2 ;  /* 0x00000002003a7312 */ /* 0x0080e20000201c00 */
[----:B------:R-:W-:Y:S05]  /*19f20*/  BRA `(.L_x_21261) ;  /* 0x0000000c00407947 */ /* 0x000fea0003800000 */
.L_x_21465:
[----:B------:R-:W3:Y:S02]  /*19f30*/  LDG.E.U16 R2, desc[UR36][R2.64] ;  /* 0x0000002402027981 */ /* 0x000ee4000c1e1500 */
[----:B---3--:R0:W3:Y:S01]  /*19f40*/  I2F.F64.S16 R58, R2 ;  /* 0x00000002003a7312 */ /* 0x0080e20000101c00 */
[----:B------:R-:W-:Y:S05]  /*19f50*/  BRA `(.L_x_21261) ;  /* 0x0000000c00347947 */ /* 0x000fea0003800000 */
.L_x_21461:
        /* <DEDUP_REMOVED lines=10> */
.L_x_21468:
[----:B------:R-:W3:Y:S02]  /*1a000*/  LDG.E.U16 R0, desc[UR36][R2.64] ;  /* 0x0000002402007981 */ /* 0x000ee4000c1e1500 */
[----:B---3--:R-:W-:-:S05]  /*1a010*/  HADD2.F32 R0, -RZ, R0.H0_H0 ;  /* 0x20000000ff007230 */ /* 0x008fca0000004100 */
[----:B------:R-:W-:-:S04]  /*1a020*/  FMUL.FTZ R0, R0, 1 ;  /* 0x3f80000000007820 */ /* 0x000fc80000410000 */
[----:B------:R0:W3:Y:S01]  /*1a030*/  F2F.F64.F32 R58, R0 ;  /* 0x00000000003a7310 */ /* 0x0000e20000201800 */
[----:B------:R-:W-:Y:S05]  /*1a040*/  BRA `(.L_x_21261) ;  /* 0x0000000800f87947 */ /* 0x000fea0003800000 */
.L_x_21467:
        /* <DEDUP_REMOVED lines=10> */
.L_x_21470:
[----:B------:R-:W3:Y:S02]  /*1a0f0*/  LDG.E.U16 R2, desc[UR36][R2.64] ;  /* 0x0000002402027981 */ /* 0x000ee4000c1e1500 */
[----:B---3--:R-:W-:-:S05]  /*1a100*/  HADD2.F32 R0, -RZ, R2.H0_H0 ;  /* 0x20000002ff007230 */ /* 0x008fca0000004100 */
[----:B------:R-:W-:-:S04]  /*1a110*/  FMUL.FTZ R0, R0, 1 ;  /* 0x3f80000000007820 */ /* 0x000fc80000410000 */
[----:B------:R0:W3:Y:S01]  /*1a120*/  F2F.F64.F32 R58, R0 ;  /* 0x00000000003a7310 */ /* 0x0000e20000201800 */
[----:B------:R-:W-:Y:S05]  /*1a130*/  BRA `(.L_x_21261) ;  /* 0x0000000800bc7947 */ /* 0x000fea0003800000 */
.L_x_21469:
[----:B------:R0:W5:Y:S01]  /*1a140*/  LDG.E.64 R58, desc[UR36][R2.64] ;  /* 0x00000024023a7981 */ /* 0x000162000c1e1b00 */
[----:B------:R-:W-:Y:S05]  /*1a150*/  BRA `(.L_x_21261) ;  /* 0x0000000800b47947 */ /* 0x000fea0003800000 */
.L_x_21460:
        /* <DEDUP_REMOVED lines=13> */
.L_x_21473:
[----:B------:R0:W5:Y:S01]  /*1a230*/  LDG.E.64 R58, desc[UR36][R2.64] ;  /* 0x00000024023a7981 */ /* 0x000162000c1e1b00 */
[----:B------:R-:W-:Y:S05]  /*1a240*/  BRA `(.L_x_21261) ;  /* 0x0000000800787947 */ /* 0x000fea0003800000 */
.L_x_21472:
        /* <DEDUP_REMOVED lines=28> */
.L_x_21475:
        /* <DEDUP_REMOVED lines=15> */
.L_x_21474:
[----:B------:R-:W3:Y:S02]  /*1a500*/  LDG.E.U16 R0, desc[UR36][R2.64] ;  /* 0x0000002402007981 */ /* 0x000ee4000c1e1500 */
[----:B---3--:R-:W-:-:S04]  /*1a510*/  IMAD.U32 R0, R0, 0x10000, RZ ;  /* 0x0001000000007824 */ /* 0x008fc800078e00ff */
[----:B------:R-:W-:-:S04]  /*1a520*/  FMUL.FTZ R0, R0, 1 ;  /* 0x3f80000000007820 */ /* 0x000fc80000410000 */
[----:B------:R0:W3:Y:S01]  /*1a530*/  F2F.F64.F32 R58, R0 ;  /* 0x00000000003a7310 */ /* 0x0000e20000201800 */
[----:B------:R-:W-:Y:S05]  /*1a540*/  BRA `(.L_x_21261) ;  /* 0x0000000400b87947 */ /* 0x000fea0003800000 */
.L_x_21471:
        /* <DEDUP_REMOVED lines=11> */
.L_x_21478:
        /* <DEDUP_REMOVED lines=21> */
.L_x_21482:
[----:B------:R-:W-:Y:S05]  /*1a750*/  BSYNC B1 ;  /* 0x0000000000017941 */ /* 0x000fea0003800000 */
.L_x_21481:
[----:B------:R-:W-:Y:S01]  /*1a760*/  LEA R3, R0, 0x3b800000, 0x17 ;  /* 0x3b80000000037811 */ /* 0x000fe200078eb8ff */
[----:B------:R-:W-:-:S05]  /*1a770*/  IMAD.SHL.U32 R0, R2, 0x100000, RZ ;  /* 0x0010000002007824 */ /* 0x000fca00078e00ff */
[----:B------:R-:W-:-:S07]  /*1a780*/  LOP3.LUT R0, R3, R0, R4, 0xfe, !PT ;  /* 0x0000000003007212 */ /* 0x000fce00078efe04 */
.L_x_21480:
[----:B------:R-:W-:Y:S05]  /*1a790*/  BSYNC B0 ;  /* 0x0000000000007941 */ /* 0x000fea0003800000 */
.L_x_21479:
[----:B------:R-:W-:-:S04]  /*1a7a0*/  FMUL.FTZ R0, R0, 1 ;  /* 0x3f80000000007820 */ /* 0x000fc80000410000 */
[----:B------:R0:W3:Y:S01]  /*1a7b0*/  F2F.F64.F32 R58, R0 ;  /* 0x00000000003a7310 */ /* 0x0000e20000201800 */
[----:B------:R-:W-:Y:S05]  /*1a7c0*/  BRA `(.L_x_21261) ;  /* 0x0000000400187947 */ /* 0x000fea0003800000 */
.L_x_21477:
        /* <DEDUP_REMOVED lines=21> */
.L_x_21486:
[----:B------:R-:W-:Y:S05]  /*1a920*/  BSYNC B1 ;  /* 0x0000000000017941 */ /* 0x000fea0003800000 */
.L_x_21485:
[----:B------:R-:W-:Y:S01]  /*1a930*/  LEA R3, R0, 0x37800000, 0x17 ;  /* 0x3780000000037811 */ /* 0x000fe200078eb8ff */
[----:B------:R-:W-:-:S05]  /*1a940*/  IMAD.SHL.U32 R0, R2, 0x200000, RZ ;  /* 0x0020000002007824 */ /* 0x000fca00078e00ff */
[----:B------:R-:W-:-:S07]  /*1a950*/  LOP3.LUT R0, R3, R0, R4, 0xfe, !PT ;  /* 0x0000000003007212 */ /* 0x000fce00078efe04 */
.L_x_21484:
[----:B------:R-:W-:Y:S05]  /*1a960*/  BSYNC B0 ;  /* 0x0000000000007941 */ /* 0x000fea0003800000 */
.L_x_21483:
[----:B------:R-:W-:-:S04]  /*1a970*/  FMUL.FTZ R0, R0, 1 ;  /* 0x3f80000000007820 */ /* 0x000fc80000410000 */
[----:B------:R0:W3:Y:S01]  /*1a980*/  F2F.F64.F32 R58, R0 ;  /* 0x00000000003a7310 */ /* 0x0000e20000201800 */
[----:B------:R-:W-:Y:S05]  /*1a990*/  BRA `(.L_x_21261) ;  /* 0x0000000000a47947 */ /* 0x000fea0003800000 */
.L_x_21476:
        /* <DEDUP_REMOVED lines=14> */
.L_x_21490:
[----:B------:R-:W-:Y:S05]  /*1aa80*/  BSYNC B0 ;  /* 0x0000000000007941 */ /* 0x000fea0003800000 */
.L_x_21489:
[----:B------:R-:W-:-:S04]  /*1aa90*/  FMUL.FTZ R0, R0, 1 ;  /* 0x3f80000000007820 */ /* 0x000fc80000410000 */
[----:B------:R0:W3:Y:S01]  /*1aaa0*/  F2F.F64.F32 R58, R0 ;  /* 0x00000000003a7310 */ /* 0x0000e20000201800 */
[----:B------:R-:W-:Y:S05]  /*1aab0*/  BRA `(.L_x_21261) ;  /* 0x00000000005c7947 */ /* 0x000fea0003800000 */
.L_x_21464:
[----:B------:R-:W-:Y:S01]  /*1aac0*/  MOV R2, 0x130 ;  /* 0x0000013000027802 */ /* 0x000fe20000000f00 */
[----:B------:R-:W-:Y:S01]  /*1aad0*/  ULDC.64 UR4, c[0x4][0x120] ;  /* 0x0100480000047ab9 */ /* 0x000fe20000000a00 */
[----:B------:R-:W-:Y:S01]  /*1aae0*/  ULDC.64 UR6, c[0x4][0x0] ;  /* 0x0100000000067ab9 */ /* 0x000fe20000000a00 */
[----:B------:R-:W-:Y:S01]  /*1aaf0*/  IMAD.U32 R4, RZ, RZ, UR4 ;  /* 0x00000004ff047e24 */ /* 0x000fe2000f8e00ff */
[----:B------:R-:W-:Y:S01]  /*1ab00*/  CS2R R58, SRZ ;  /* 0x00000000003a7805 */ /* 0x000fe2000001ff00 */
        /* <DEDUP_REMOVED lines=12> */
.L_x_21491:
[----:B------:R-:W-:Y:S05]  /*1abd0*/  BRA `(.L_x_21261) ;  /* 0x0000000000147947 */ /* 0x000fea0003800000 */
.L_x_21488:
[----:B------:R-:W3:Y:S02]  /*1abe0*/  LDG.E.64 R58, desc[UR36][R2.64] ;  /* 0x00000024023a7981 */ /* 0x000ee4000c1e1b00 */
[----:B---3--:R-:W0:Y:S01]  /*1abf0*/  I2F.F64.U64 R58, R58 ;  /* 0x0000003a003a7312 */ /* 0x008e220000301800 */
[----:B------:R-:W-:Y:S05]  /*1ac00*/  BRA `(.L_x_21261) ;  /* 0x0000000000087947 */ /* 0x000fea0003800000 */
.L_x_21487:
[----:B------:R-:W3:Y:S02]  /*1ac10*/  LDG.E R2, desc[UR36][R2.64] ;  /* 0x0000002402027981 */ /* 0x000ee4000c1e1900 */
[----:B---3--:R0:W3:Y:S02]  /*1ac20*/  I2F.F64.U32 R58, R2 ;  /* 0x00000002003a7312 */ /* 0x0080e40000201800 */
.L_x_21261:
[----:B------:R-:W-:Y:S05]  /*1ac30*/  BSYNC B6 ;  /* 0x0000000000067941 */ /* 0x000fea0003800000 */
.L_x_21260:
[----:B0-----:R-:W0:Y:S01]  /*1ac40*/  S2R R3, SR_TID.X ;  /* 0x0000000000037919 */ /* 0x001e220000002100 */
[----:B------:R-:W-:Y:S01]  /*1ac50*/  BSSY B0, `(.L_x_21492) ;  /* 0x000000c000007945 */ /* 0x000fe20003800000 */
[----:B0-----:R-:W-:-:S13]  /*1ac60*/  ISETP.GE.AND P3, PT, R3, R74, PT ;  /* 0x0000004a0300720c */ /* 0x001fda0003f66270 */
[----:B------:R-:W-:Y:S05]  /*1ac70*/  @P3 BRA `(.L_x_21493) ;  /* 0x0000000000243947 */ /* 0x000fea0003800000 */
[----:B--2--5:R-:W-:Y:S01]  /*1ac80*/  DMUL R4, R26, R26 ;  /* 0x0000001a1a047228 */ /* 0x024fe20000000000 */
[----:B------:R-:W-:Y:S01]  /*1ac90*/  ULDC.64 UR4, c[0x0][0x218] ;  /* 0x0000860000047ab9 */ /* 0x000fe20000000a00 */
[----:B------:R-:W-:Y:S02]  /*1aca0*/  DADD R18, -R24, R18 ;  /* 0x0000000018127229 */ /* 0x000fe40000000112 */
[----:B----4-:R-:W-:Y:S02]  /*1acb0*/  DFMA R16, -R30, UR4, R16 ;  /* 0x000000041e107c2b */ /* 0x010fe40008000110 */
[----:B---3--:R-:W-:Y:S02]  /*1acc0*/  DMUL R22, R26, R22 ;  /* 0x000000161a167228 */ /* 0x008fe40000000000 */
[----:B------:R-:W-:-:S08]  /*1acd0*/  DMUL R4, R4, R28 ;  /* 0x0000001c04047228 */ /* 0x000fd00000000000 */
[----:B------:R-:W-:-:S08]  /*1ace0*/  DMUL R4, R4, UR4 ;  /* 0x0000000404047c28 */ /* 0x000fd00008000000 */
[----:B------:R-:W-:-:S08]  /*1acf0*/  DFMA R4, R4, -R18, R16 ;  /* 0x800000120404722b */ /* 0x000fd00000000010 */
[----:B------:R-:W-:-:S11]  /*1ad00*/  DMUL R4, R4, R22 ;  /* 0x0000001604047228 */ /* 0x000fd60000000000 */
.L_x_21493:
[----:B------:R-:W-:Y:S05]  /*1ad10*/  BSYNC B0 ;  /* 0x0000000000007941 */ /* 0x000fea0003800000 */
.L_x_21492:
[----:B---3-5:R-:W-:Y:S01]  /*1ad20*/  IMAD.MOV.U32 R23, RZ, RZ, R3 ;  /* 0x000000ffff177224 */ /* 0x028fe200078e0003 */
[----:B------:R-:W0:Y:S01]  /*1ad30*/  LDC.U8 R22, c[0x0][0x290] ;  /* 0x0000a400ff167b82 */ /* 0x000e220000000000 */
[----:B------:R-:W-:Y:S02]  /*1ad40*/  BSSY B0, `(.L_x_21494) ;  /* 0x0000011000007945 */ /* 0x000fe40003800000 */
[C---:B------:R-:W-:Y:S02]  /*1ad50*/  VIADD R19, R23.reuse, 0x80 ;  /* 0x0000008017137836 */ /* 0x040fe40000000000 */
[C---:B--2---:R-:W-:Y:S02]  /*1ad60*/  VIADD R7, R23.reuse, 0x100 ;  /* 0x0000010017077836 */ /* 0x044fe40000000000 */
[----:B------:R-:W-:Y:S01]  /*1ad70*/  VIADD R9, R23, 0x180 ;  /* 0x0000018017097836 */ /* 0x000fe20000000000 */
[-C--:B------:R-:W-:Y:S02]  /*1ad80*/  ISETP.GE.AND P0, PT, R19, R74.reuse, PT ;  /* 0x0000004a1300720c */ /* 0x080fe40003f06270 */
[----:B------:R-:W-:-:S02]  /*1ad90*/  ISETP.GE.AND P1, PT, R7, R74, PT ;  /* 0x0000004a0700720c */ /* 0x000fc40003f26270 */
[----:B------:R-:W-:-:S09]  /*1ada0*/  ISETP.GE.AND P2, PT, R9, R74, PT ;  /* 0x0000004a0900720c */ /* 0x000fd20003f46270 */
[----:B------:R-:W-:Y:S05]  /*1adb0*/  @P0 BRA `(.L_x_21495) ;  /* 0x0000000000240947 */ /* 0x000fea0003800000 */
[----:B------:R-:W-:Y:S01]  /*1adc0*/  DMUL R6, R38, R38 ;  /* 0x0000002626067228 */ /* 0x000fe20000000000 */
[----:B------:R-:W-:Y:S01]  /*1add0*/  ULDC.64 UR4, c[0x0][0x218] ;  /* 0x0000860000047ab9 */ /* 0x000fe20000000a00 */
[----:B-1----:R-:W-:Y:S02]  /*1ade0*/  DADD R32, -R36, R32 ;  /* 0x0000000024207229 */ /* 0x002fe40000000120 */
[----:B------:R-:W-:Y:S02]  /*1adf0*/  DFMA R42, -R42, UR4, R60 ;  /* 0x000000042a2a7c2b */ /* 0x000fe4000800013c */
[----:B----4-:R-:W-:Y:S02]  /*1ae00*/  DMUL R16, R38, R34 ;  /* 0x0000002226107228 */ /* 0x010fe40000000000 */
[----:B------:R-:W-:-:S08]  /*1ae10*/  DMUL R6, R6, R40 ;  /* 0x0000002806067228 */ /* 0x000fd00000000000 */
[----:B------:R-:W-:-:S08]  /*1ae20*/  DMUL R6, R6, UR4 ;  /* 0x0000000406067c28 */ /* 0x000fd00008000000 */
[----:B------:R-:W-:-:S08]  /*1ae30*/  DFMA R6, R6, -R32, R42 ;  /* 0x800000200606722b */ /* 0x000fd0000000002a */
[----:B------:R-:W-:-:S11]  /*1ae40*/  DMUL R16, R6, R16 ;  /* 0x0000001006107228 */ /* 0x000fd60000000000 */
.L_x_21495:
[----:B------:R-:W-:Y:S05]  /*1ae50*/  BSYNC B0 ;  /* 0x0000000000007941 */ /* 0x000fea0003800000 */
.L_x_21494:
[----:B------:R-:W-:Y:S04]  /*1ae60*/  BSSY B0, `(.L_x_21496) ;  /* 0x000000b000007945 */ /* 0x000fe80003800000 */
[----:B------:R-:W-:Y:S05]  /*1ae70*/  @P1 BRA `(.L_x_21497) ;  /* 0x0000000000241947 */ /* 0x000fea0003800000 */
[----:B------:R-:W-:Y:S01]  /*1ae80*/  DMUL R6, R44, R44 ;  /* 0x0000002c2c067228 */ /* 0x000fe20000000000 */
[----:B------:R-:W-:Y:S01]  /*1ae90*/  ULDC.64 UR4, c[0x0][0x218] ;  /* 0x0000860000047ab9 */ /* 0x000fe20000000a00 */
[----:B------:R-:W-:Y:S02]  /*1aea0*/  DADD R64, -R64, R68 ;  /* 0x0000000040407229 */ /* 0x000fe40000000144 */
[----:B-1----:R-:W-:Y:S02]  /*1aeb0*/  DFMA R46, -R46, UR4, R70 ;  /* 0x000000042e2e7c2b */ /* 0x002fe40008000146 */
[----:B------:R-:W-:Y:S02]  /*1aec0*/  DMUL R24, R44, R66 ;  /* 0x000000422c187228 */ /* 0x000fe40000000000 */
[----:B------:R-:W-:-:S08]  /*1aed0*/  DMUL R6, R6, R62 ;  /* 0x0000003e06067228 */ /* 0x000fd00000000000 */
[----:B------:R-:W-:-:S08]  /*1aee0*/  DMUL R6, R6, UR4 ;  /* 0x0000000406067c28 */ /* 0x000fd00008000000 */
[----:B------:R-:W-:-:S08]  /*1aef0*/  DFMA R6, R6, -R64, R46 ;  /* 0x800000400606722b */ /* 0x000fd0000000002e */
[----:B------:R-:W-:-:S11]  /*1af00*/  DMUL R24, R6, R24 ;  /* 0x0000001806187228 */ /* 0x000fd60000000000 */
.L_x_21497:
[----:B------:R-:W-:Y:S05]  /*1af10*/  BSYNC B0 ;  /* 0x0000000000007941 */ /* 0x000fea0003800000 */
.L_x_21496:
[----:B------:R-:W-:Y:S04]  /*1af20*/  BSSY B0, `(.L_x_21498) ;  /* 0x000000b000007945 */ /* 0x000fe80003800000 */
[----:B------:R-:W-:Y:S05]  /*1af30*/  @P2 BRA `(.L_x_21499) ;  /* 0x0000000000242947 */ /* 0x000fea0003800000 */
[----:B-1----:R-:W-:Y:S01]  /*1af40*/  DMUL R6, R54, R54 ;  /* 0x0000003636067228 */ /* 0x002fe20000000000 */
[----:B------:R-:W-:Y:S01]  /*1af50*/  ULDC.64 UR4, c[0x0][0x218] ;  /* 0x0000860000047ab9 */ /* 0x000fe20000000a00 */
[----:B------:R-:W-:Y:S02]  /*1af60*/  DADD R48, -R52, R48 ;  /* 0x0000000034307229 */ /* 0x000fe40000000130 */
[----:B------:R-:W-:Y:S02]  /*1af70*/  DFMA R58, -R58, UR4, R72 ;  /* 0x000000043a3a7c2b */ /* 0x000fe40008000148 */
[----:B------:R-:W-:Y:S02]  /*1af80*/  DMUL R28, R54, R50 ;  /* 0x00000032361c7228 */ /* 0x000fe40000000000 */
[----:B------:R-:W-:-:S08]  /*1af90*/  DMUL R6, R6, R56 ;  /* 0x0000003806067228 */ /* 0x000fd00000000000 */
[----:B------:R-:W-:-:S08]  /*1afa0*/  DMUL R6, R6, UR4 ;  /* 0x0000000406067c28 */ /* 0x000fd00008000000 */
[----:B------:R-:W-:-:S08]  /*1afb0*/  DFMA R6, R6, -R48, R58 ;  /* 0x800000300606722b */ /* 0x000fd0000000003a */
[----:B------:R-:W-:-:S11]  /*1afc0*/  DMUL R28, R6, R28 ;  /* 0x0000001c061c7228 */ /* 0x000fd60000000000 */
.L_x_21499:
[----:B------:R-:W-:Y:S05]  /*1afd0*/  BSYNC B0 ;  /* 0x0000000000007941 */ /* 0x000fea0003800000 */
.L_x_21498:
[----:B------:R-:W-:Y:S04]  /*1afe0*/  BSSY B6, `(.L_x_21500) ;  /* 0x000012f000067945 */ /* 0x000fe80003800000 */
[----:B------:R-:W-:Y:S05]  /*1aff0*/  @P3 BRA `(.L_x_21501) ;  /* 0x0000001000b43947 */ /* 0x000fea0003800000 */
[----:B------:R-:W2:Y:S01]  /*1b000*/  S2R R0, SR_CTAID.X ;  /* 0x0000000000007919 */ /* 0x000ea20000002500 */
[----:B------:R-:W3:Y:S01]  /*1b010*/  LDC.64 R6, c[0x0][0x228] ;  /* 0x00008a00ff067b82 */ /* 0x000ee20000000a00 */
[----:B------:R-:W-:Y:S01]  /*1b020*/  ULDC UR4, c[0x0][0x294] ;  /* 0x0000a50000047ab9 */ /* 0x000fe20000000800 */
[----:B--2---:R-:W-:Y:S01]  /*1b030*/  IMAD R3, R0, 0x200, R3 ;  /* 0x0000020000037824 */ /* 0x004fe200078e0203 */
[----:B0-----:R-:W-:-:S03]  /*1b040*/  PRMT R0, R22, 0x9910, RZ ;  /* 0x0000991016007816 */ /* 0x001fc600000000ff */
[----:B------:R-:W-:Y:S01]  /*1b050*/  IMAD R3, R3, UR4, RZ ;  /* 0x0000000403037c24 */ /* 0x000fe2000f8e02ff */
[----:B------:R-:W-:-:S04]  /*1b060*/  ISETP.GT.AND P0, PT, R0, 0x9, PT ;  /* 0x000000090000780c */ /* 0x000fc80003f04270 */
[----:B---3--:R-:W-:-:S05]  /*1b070*/  IADD3 R2, P1, R3, R6, RZ ;  /* 0x0000000603027210 */ /* 0x008fca0007f3e0ff */
        /* <DEDUP_REMOVED lines=14> */
.L_x_21505:
[----:B------:R-:W0:Y:S01]  /*1b160*/  F2I.S64.F64.TRUNC R4, R4 ;  /* 0x0000000400047311 */ /* 0x000e22000030d900 */
[----:B------:R-:W-:Y:S02]  /*1b170*/  IMAD.MOV.U32 R23, RZ, RZ, R19 ;  /* 0x000000ffff177224 */ /* 0x000fe400078e0013 */
[----:B0-----:R-:W-:-:S05]  /*1b180*/  IMAD.MOV.U32 R7, RZ, RZ, R4 ;  /* 0x000000ffff077224 */ /* 0x001fca00078e0004 */
[----:B------:R3:W-:Y:S01]  /*1b190*/  STG.E.U8 desc[UR36][R2.64], R7 ;  /* 0x0000000702007986 */ /* 0x0007e2000c101124 */
[----:B------:R-:W-:Y:S05]  /*1b1a0*/  BRA `(.L_x_21501) ;  /* 0x0000001000487947 */ /* 0x000fea0003800000 */
.L_x_21504:
        /* <DEDUP_REMOVED lines=10> */
.L_x_21508:
[----:B------:R-:W0:Y:S01]  /*1b250*/  F2I.F64.TRUNC R5, R4 ;  /* 0x0000000400057311 */ /* 0x000e22000030d100 */
[----:B------:R-:W-:Y:S01]  /*1b260*/  IMAD.MOV.U32 R23, RZ, RZ, R19 ;  /* 0x000000ffff177224 */ /* 0x000fe200078e0013 */
[----:B0-----:R0:W-:Y:S01]  /*1b270*/  STG.E desc[UR36][R2.64], R5 ;  /* 0x0000000502007986 */ /* 0x0011e2000c101924 */
[----:B------:R-:W-:Y:S05]  /*1b280*/  BRA `(.L_x_21501) ;  /* 0x0000001000107947 */ /* 0x000fea0003800000 */
.L_x_21507:
[----:B------:R-:W0:Y:S01]  /*1b290*/  F2I.F64.TRUNC R5, R4 ;  /* 0x0000000400057311 */ /* 0x000e22000030d100 */
[----:B------:R-:W-:Y:S01]  /*1b2a0*/  IMAD.MOV.U32 R23, RZ, RZ, R19 ;  /* 0x000000ffff177224 */ /* 0x000fe200078e0013 */
[----:B0-----:R0:W-:Y:S01]  /*1b2b0*/  STG.E.U16 desc[UR36][R2.64], R5 ;  /* 0x0000000502007986 */ /* 0x0011e2000c101524 */
[----:B------:R-:W-:Y:S05]  /*1b2c0*/  BRA `(.L_x_21501) ;  /* 0x0000001000007947 */ /* 0x000fea0003800000 */
.L_x_21503:
        /* <DEDUP_REMOVED lines=14> */
.L_x_21510:
        /* <DEDUP_REMOVED lines=9> */
.L_x_21509:
        /* <DEDUP_REMOVED lines=15> */
.L_x_21512:
        /* <DEDUP_REMOVED lines=10> */
.L_x_21511:
[----:B------:R0:W-:Y:S01]  /*1b5d0*/  STG.E.64 desc[UR36][R2.64], R4 ;  /* 0x0000000402007986 */ /* 0x0001e2000c101b24 */
[----:B------:R-:W-:Y:S01]  /*1b5e0*/  IMAD.MOV.U32 R23, RZ, RZ, R19 ;  /* 0x000000ffff177224 */ /* 0x000fe200078e0013 */
[----:B------:R-:W-:Y:S06]  /*1b5f0*/  BRA `(.L_x_21501) ;  /* 0x0000000c00347947 */ /* 0x000fec0003800000 */
.L_x_21502:
        /* <DEDUP_REMOVED lines=13> */
.L_x_21515:
[----:B------:R-:W-:Y:S01]  /*1b6d0*/  CS2R R6, SRZ ;  /* 0x0000000000067805 */ /* 0x000fe2000001ff00 */
[----:B------:R-:W-:-:S04]  /*1b6e0*/  IMAD.MOV.U32 R23, RZ, RZ, R19 ;  /* 0x000000ffff177224 */ /* 0x000fc800078e0013 */
[----:B------:R0:W-:Y:S01]  /*1b6f0*/  STG.E.128 desc[UR36][R2.64], R4 ;  /* 0x0000000402007986 */ /* 0x0001e2000c101d24 */
[----:B------:R-:W-:Y:S05]  /*1b700*/  BRA `(.L_x_21501) ;  /* 0x0000000800f07947 */ /* 0x000fea0003800000 */
.L_x_21514:
        /* <DEDUP_REMOVED lines=25> */
.L_x_21519:
[----:B------:R-:W-:Y:S05]  /*1b8a0*/  BSYNC B0 ;  /* 0x0000000000007941 */ /* 0x000fea0003800000 */
.L_x_21518:
[----:B------:R-:W-:Y:S01]  /*1b8b0*/  LOP3.LUT R7, R0, R7, RZ, 0xfc, !PT ;  /* 0x0000000700077212 */ /* 0x000fe200078efcff */
[----:B------:R-:W-:-:S04]  /*1b8c0*/  IMAD.MOV.U32 R23, RZ, RZ, R19 ;  /* 0x000000ffff177224 */ /* 0x000fc800078e0013 */
[----:B------:R0:W-:Y:S01]  /*1b8d0*/  STG.E.U8 desc[UR36][R2.64], R7 ;  /* 0x0000000702007986 */ /* 0x0001e2000c101124 */
[----:B------:R-:W-:Y:S05]  /*1b8e0*/  BRA `(.L_x_21501) ;  /* 0x0000000800787947 */ /* 0x000fea0003800000 */
.L_x_21517:
        /* <DEDUP_REMOVED lines=17> */
.L_x_21521:
[----:B------:R-:W-:Y:S01]  /*1ba00*/  IMAD.MOV.U32 R0, RZ, RZ, 0x7f ;  /* 0x0000007fff007424 */ /* 0x000fe200078e00ff */
[----:B------:R-:W-:-:S04]  /*1ba10*/  ISETP.GT.U32.AND P0, PT, R6, 0x7f800000, PT ;  /* 0x7f8000000600780c */ /* 0x000fc80003f04070 */
[----:B------:R-:W-:-:S09]  /*1ba20*/  SEL R0, R0, 0x7c, P0 ;  /* 0x0000007c00007807 */ /* 0x000fd20000000000 */
.L_x_21522:
[----:B------:R-:W-:Y:S05]  /*1ba30*/  BSYNC B0 ;  /* 0x0000000000007941 */ /* 0x000fea0003800000 */
.L_x_21520:
[----:B------:R-:W-:Y:S01]  /*1ba40*/  LOP3.LUT R4, R7, 0x80000000, RZ, 0xc0, !PT ;  /* 0x8000000007047812 */ /* 0x000fe200078ec0ff */
[----:B------:R-:W-:-:S03]  /*1ba50*/  IMAD.MOV.U32 R23, RZ, RZ, R19 ;  /* 0x000000ffff177224 */ /* 0x000fc600078e0013 */
[----:B------:R-:W-:-:S04]  /*1ba60*/  SHF.R.U32.HI R5, RZ, 0x18, R4 ;  /* 0x00000018ff057819 */ /* 0x000fc80000011604 */
[----:B------:R-:W-:-:S05]  /*1ba70*/  LOP3.LUT R5, R0, R5, RZ, 0xfc, !PT ;  /* 0x0000000500057212 */ /* 0x000fca00078efcff */
[----:B------:R0:W-:Y:S01]  /*1ba80*/  STG.E.U8 desc[UR36][R2.64], R5 ;  /* 0x0000000502007986 */ /* 0x0001e2000c101124 */
[----:B------:R-:W-:Y:S05]  /*1ba90*/  BRA `(.L_x_21501) ;  /* 0x00000008000c7947 */ /* 0x000fea0003800000 */
.L_x_21516:
        /* <DEDUP_REMOVED lines=9> */
.L_x_21513:
        /* <DEDUP_REMOVED lines=12> */
.L_x_21525:
        /* <DEDUP_REMOVED lines=21> */
.L_x_21528:
[----:B------:R-:W-:-:S04]  /*1bd40*/  LOP3.LUT R0, R7, 0x80000000, RZ, 0xc0, !PT ;  /* 0x8000000007007812 */ /* 0x000fc800078ec0ff */
[----:B------:R-:W-:-:S04]  /*1bd50*/  SHF.R.U32.HI R5, RZ, 0x18, R0 ;  /* 0x00000018ff057819 */ /* 0x000fc80000011600 */
[----:B------:R-:W-:-:S04]  /*1bd60*/  LOP3.LUT R4, R4, R5, RZ, 0xfc, !PT ;  /* 0x0000000504047212 */ /* 0x000fc800078efcff */
[----:B------:R-:W-:-:S07]  /*1bd70*/  PRMT R0, R4, 0x7610, R0 ;  /* 0x0000761004007816 */ /* 0x000fce0000000000 */
.L_x_21527:
[----:B------:R-:W-:Y:S05]  /*1bd80*/  BSYNC B0 ;  /* 0x0000000000007941 */ /* 0x000fea0003800000 */
.L_x_21526:
[----:B------:R0:W-:Y:S01]  /*1bd90*/  STG.E.U8 desc[UR36][R2.64], R0 ;  /* 0x0000000002007986 */ /* 0x0001e2000c101124 */
[----:B------:R-:W-:Y:S01]  /*1bda0*/  IMAD.MOV.U32 R23, RZ, RZ, R19 ;  /* 0x000000ffff177224 */ /* 0x000fe200078e0013 */
[----:B------:R-:W-:Y:S06]  /*1bdb0*/  BRA `(.L_x_21501) ;  /* 0x0000000400447947 */ /* 0x000fec0003800000 */
.L_x_21524:
        /* <DEDUP_REMOVED lines=21> */
.L_x_21531:
[----:B------:R-:W-:-:S04]  /*1bf10*/  LOP3.LUT R0, R7, 0x80000000, RZ, 0xc0, !PT ;  /* 0x8000000007007812 */ /* 0x000fc800078ec0ff */
[----:B------:R-:W-:-:S04]  /*1bf20*/  SHF.R.U32.HI R5, RZ, 0x18, R0 ;  /* 0x00000018ff057819 */ /* 0x000fc80000011600 */
[----:B------:R-:W-:-:S04]  /*1bf30*/  LOP3.LUT R4, R4, R5, RZ, 0xfc, !PT ;  /* 0x0000000504047212 */ /* 0x000fc800078efcff */
[----:B------:R-:W-:-:S07]  /*1bf40*/  PRMT R0, R4, 0x7610, R0 ;  /* 0x0000761004007816 */ /* 0x000fce0000000000 */
.L_x_21530:
[----:B------:R-:W-:Y:S05]  /*1bf50*/  BSYNC B0 ;  /* 0x0000000000007941 */ /* 0x000fea0003800000 */
.L_x_21529:
[----:B------:R0:W-:Y:S01]  /*1bf60*/  STG.E.U8 desc[UR36][R2.64], R0 ;  /* 0x0000000002007986 */ /* 0x0001e2000c101124 */
[----:B------:R-:W-:Y:S01]  /*1bf70*/  IMAD.MOV.U32 R23, RZ, RZ, R19 ;  /* 0x000000ffff177224 */ /* 0x000fe200078e0013 */
[----:B------:R-:W-:Y:S06]  /*1bf80*/  BRA `(.L_x_21501) ;  /* 0x0000000000d07947 */ /* 0x000fec0003800000 */
.L_x_21523:
        /* <DEDUP_REMOVED lines=8> */
[----:B------:R0:W2:Y:S01]  /*1c010*/  F2F.F32.F64 R8, R4 ;  /* 0x0000000400087310 */ /* 0x0000a20000301000 */
[----:B------:R-:W-:Y:S01]  /*1c020*/  DSETP.GEU.AND P0, PT, |R4|, UR4, PT ;  /* 0x0000000404007e2a */ /* 0x000fe2000bf0e200 */
[----:B------:R-:W-:Y:S02]  /*1c030*/  IMAD.MOV.U32 R23, RZ, RZ, R19 ;  /* 0x000000ffff177224 */ /* 0x000fe400078e0013 */
[----:B0-----:R-:W-:-:S11]  /*1c040*/  IMAD.MOV.U32 R5, RZ, RZ, 0xff ;  /* 0x000000ffff057424 */ /* 0x001fd600078e00ff */
[----:B--2---:R-:W-:-:S05]  /*1c050*/  @!P0 FMUL R8, R8, 1.175494350822287508e-38 ;  /* 0x0080000008088820 */ /* 0x004fca0000400000 */
        /* <DEDUP_REMOVED lines=14> */
.L_x_21506:
        /* <DEDUP_REMOVED lines=16> */
.L_x_21534:
[----:B------:R-:W-:Y:S01]  /*1c240*/  IMAD.MOV.U32 R23, RZ, RZ, R19 ;  /* 0x000000ffff177224 */ /* 0x000fe200078e0013 */
[----:B------:R-:W-:Y:S06]  /*1c250*/  BRA `(.L_x_21501) ;  /* 0x00000000001c7947 */ /* 0x000fec0003800000 */
.L_x_21533:
[----:B------:R-:W0:Y:S01]  /*1c260*/  F2I.U64.F64.TRUNC R4, R4 ;  /* 0x0000000400047311 */ /* 0x000e22000030d800 */
[----:B------:R-:W-:Y:S01]  /*1c270*/  IMAD.MOV.U32 R23, RZ, RZ, R19 ;  /* 0x000000ffff177224 */ /* 0x000fe200078e0013 */
[----:B0-----:R0:W-:Y:S01]  /*1c280*/  STG.E.64 desc[UR36][R2.64], R4 ;  /* 0x0000000402007986 */ /* 0x0011e2000c101b24 */
[----:B------:R-:W-:Y:S05]  /*1c290*/  BRA `(.L_x_21501) ;  /* 0x00000000000c7947 */ /* 0x000fea0003800000 */
.L_x_21532:
[----:B------:R-:W0:Y:S01]  /*1c2a0*/  F2I.U32.F64.TRUNC R5, R4 ;  /* 0x0000000400057311 */ /* 0x000e22000030d000 */
[----:B------:R-:W-:Y:S01]  /*1c2b0*/  IMAD.MOV.U32 R23, RZ, RZ, R19 ;  /* 0x000000ffff177224 */ /* 0x000fe200078e0013 */
[----:B0-----:R0:W-:Y:S06]  /*1c2c0*/  STG.E desc[UR36][R2.64], R5 ;  /* 0x0000000502007986 */ /* 0x0011ec000c101924 */
.L_x_21501:
[----:B------:R-:W-:Y:S05]  /*1c2d0*/  BSYNC B6 ;  /* 0x0000000000067941 */ /* 0x000fea0003800000 */
.L_x_21500:
[----:B------:R-:W-:Y:S01]  /*1c2e0*/  ISETP.GE.AND P0, PT, R23, R74, PT ;  /* 0x0000004a1700720c */ /* 0x000fe20003f06270 */
[----:B------:R-:W-:-:S12]  /*1c2f0*/  BSSY B6, `(.L_x_21535) ;  /* 0x0000236000067945 */ /* 0x000fd80003800000 */
[----:B------:R-:W-:Y:S05]  /*1c300*/  @P0 BRA `(.L_x_21536) ;  /* 0x0000002000d00947 */ /* 0x000fea0003800000 */
[----:B0-----:R-:W0:Y:S01]  /*1c310*/  S2R R0, SR_CTAID.X ;  /* 0x0000000000007919 */ /* 0x001e220000002500 */
[----:B--23--:R-:W2:Y:S01]  /*1c320*/  LDC.64 R2, c[0x0][0x228] ;  /* 0x00008a00ff027b82 */ /* 0x00cea20000000a00 */
        /* <DEDUP_REMOVED lines=17> */
[----:B----4-:R-:W0:Y:S02]  /*1c440*/  F2I.F64.TRUNC R17, R16 ;  /* 0x0000001000117311 */ /* 0x010e24000030d100 */
[----:B0-----:R0:W-:Y:S01]  /*1c450*/  STG.E.U8 desc[UR36][R2.64], R17 ;  /* 0x0000001102007986 */ /* 0x0011e2000c101124 */
[----:B------:R-:W-:Y:S05]  /*1c460*/  BRA `(.L_x_21542) ;  /* 0x0000001000087947 */ /* 0x000fea0003800000 */
.L_x_21540:
[----:B----4-:R-:W0:Y:S02]  /*1c470*/  F2I.S64.F64.TRUNC R16, R16 ;  /* 0x0000001000107311 */ /* 0x010e24000030d900 */
[----:B0-----:R-:W-:-:S05]  /*1c480*/  IMAD.MOV.U32 R5, RZ, RZ, R16 ;  /* 0x000000ffff057224 */ /* 0x001fca00078e0010 */
[----:B------:R0:W-:Y:S01]  /*1c490*/  STG.E.U8 desc[UR36][R2.64], R5 ;  /* 0x0000000502007986 */ /* 0x0001e2000c101124 */
[----:B------:R-:W-:Y:S05]  /*1c4a0*/  BRA `(.L_x_21542) ;  /* 0x0000000c00f87947 */ /* 0x000fea0003800000 */
.L_x_21539:
[----:B------:R-:W-:-:S13]  /*1c4b0*/  ISETP.NE.AND P0, PT, R0, 0x2, PT ;  /* 0x000000020000780c */ /* 0x000fda0003f05270 */
[----:B------:R-:W-:Y:S05]  /*1c4c0*/  @!P0 BRA `(.L_x_21543) ;  /* 0x0000000000288947 */ /* 0x000fea0003800000 */
[----:B------:R-:W-:-:S13]  /*1c4d0*/  ISETP.NE.AND P0, PT, R0, 0x3, PT ;  /* 0x000000030000780c */ /* 0x000fda0003f05270 */
[----:B------:R-:W-:Y:S05]  /*1c4e0*/  @!P0 BRA `(.L_x_21544) ;  /* 0x0000000000148947 */ /* 0x000fea0003800000 */
[----:B------:R-:W-:-:S13]  /*1c4f0*/  ISETP.NE.AND P0, PT, R0, 0x4, PT ;  /* 0x000000040000780c */ /* 0x000fda0003f05270 */
[----:B------:R-:W-:Y:S05]  /*1c500*/  @P0 BRA `(.L_x_21541) ;  /* 0x0000000c00880947 */ /* 0x000fea0003800000 */
[----:B----4-:R-:W0:Y:S02]  /*1c510*/  F2I.S64.F64.TRUNC R16, R16 ;  /* 0x0000001000107311 */ /* 0x010e24000030d900 */
[----:B0-----:R0:W-:Y:S01]  /*1c520*/  STG.E.64 desc[UR36][R2.64], R16 ;  /* 0x0000001002007986 */ /* 0x0011e2000c101b24 */
[----:B------:R-:W-:Y:S05]  /*1c530*/  BRA `(.L_x_21542) ;  /* 0x0000000c00d47947 */ /* 0x000fea0003800000 */
.L_x_21544:
[----:B----4-:R-:W0:Y:S02]  /*1c540*/  F2I.F64.TRUNC R17, R16 ;  /* 0x0000001000117311 */ /* 0x010e24000030d100 */
[----:B0-----:R0:W-:Y:S01]  /*1c550*/  STG.E desc[UR36][R2.64], R17 ;  /* 0x0000001102007986 */ /* 0x0011e2000c101924 */
[----:B------:R-:W-:Y:S05]  /*1c560*/  BRA `(.L_x_21542) ;  /* 0x0000000c00c87947 */ /* 0x000fea0003800000 */
.L_x_21543:
[----:B----4-:R-:W0:Y:S02]  /*1c570*/  F2I.F64.TRUNC R17, R16 ;  /* 0x0000001000117311 */ /* 0x010e24000030d100 */
[----:B0-----:R0:W-:Y:S01]  /*1c580*/  STG.E.U16 desc[UR36][R2.64], R17 ;  /* 0x0000001102007986 */ /* 0x0011e2000c101524 */
[----:B------:R-:W-:Y:S05]  /*1c590*/  BRA `(.L_x_21542) ;  /* 0x0000000c00bc7947 */ /* 0x000fea0003800000 */
.L_x_21538:
        /* <DEDUP_REMOVED lines=8> */
[----:B----4-:R-:W0:Y:S01]  /*1c620*/  F2F.F32.F64 R5, R16 ;  /* 0x0000001000057310 */ /* 0x010e220000301000 */
[----:B------:R-:W-:-:S14]  /*1c630*/  DSETP.GEU.AND P0, PT, |R16|, UR4, PT ;  /* 0x0000000410007e2a */ /* 0x000fdc000bf0e200 */
[----:B0-----:R-:W-:-:S05]  /*1c640*/  @!P0 FMUL R5, R5, 1.175494350822287508e-38 ;  /* 0x0080000005058820 */ /* 0x001fca0000400000 */
[----:B------:R0:W-:Y:S01]  /*1c650*/  STG.E desc[UR36][R2.64], R5 ;  /* 0x0000000502007986 */ /* 0x0001e2000c101924 */
[----:B------:R-:W-:Y:S05]  /*1c660*/  BRA `(.L_x_21542) ;  /* 0x0000000c00887947 */ /* 0x000fea0003800000 */
.L_x_21546:
[----:B------:R-:W-:Y:S01]  /*1c670*/  UMOV UR4, 0xf0000000 ;  /* 0xf000000000047882 */ /* 0x000fe20000000000 */
[----:B------:R-:W-:Y:S01]  /*1c680*/  UMOV UR5, 0x380fffff ;  /* 0x380fffff00057882 */ /* 0x000fe20000000000 */
[----:B----4-:R-:W0:Y:S01]  /*1c690*/  F2F.F32.F64 R0, R16 ;  /* 0x0000001000007310 */ /* 0x010e220000301000 */
[----:B------:R-:W-:-:S14]  /*1c6a0*/  DSETP.GEU.AND P0, PT, |R16|, UR4, PT ;  /* 0x0000000410007e2a */ /* 0x000fdc000bf0e200 */
[----:B0-----:R-:W-:-:S05]  /*1c6b0*/  @!P0 FMUL R0, R0, 1.175494350822287508e-38 ;  /* 0x0080000000008820 */ /* 0x001fca0000400000 */
[----:B------:R-:W-:-:S05]  /*1c6c0*/  F2FP.F16.F32.PACK_AB R0, RZ, R0 ;  /* 0x00000000ff00723e */ /* 0x000fca00000000ff */
[----:B------:R0:W-:Y:S01]  /*1c6d0*/  STG.E.U16 desc[UR36][R2.64], R0 ;  /* 0x0000000002007986 */ /* 0x0001e2000c101524 */
[----:B------:R-:W-:Y:S05]  /*1c6e0*/  BRA `(.L_x_21542) ;  /* 0x0000000c00687947 */ /* 0x000fea0003800000 */
.L_x_21545:
        /* <DEDUP_REMOVED lines=8> */
[----:B----4-:R-:W0:Y:S01]  /*1c770*/  F2F.F32.F64 R4, R16 ;  /* 0x0000001000047310 */ /* 0x010e220000301000 */
[----:B------:R-:W-:Y:S01]  /*1c780*/  DSETP.GEU.AND P0, PT, |R16|, UR4, PT ;  /* 0x0000000410007e2a */ /* 0x000fe2000bf0e200 */
[----:B------:R-:W-:-:S13]  /*1c790*/  IMAD.MOV.U32 R5, RZ, RZ, RZ ;  /* 0x000000ffff057224 */ /* 0x000fda00078e00ff */
[----:B0-----:R-:W-:-:S05]  /*1c7a0*/  @!P0 FMUL R4, R4, 1.175494350822287508e-38 ;  /* 0x0080000004048820 */ /* 0x001fca0000400000 */
[----:B------:R0:W-:Y:S01]  /*1c7b0*/  STG.E.64 desc[UR36][R2.64], R4 ;  /* 0x0000000402007986 */ /* 0x0001e2000c101b24 */
[----:B------:R-:W-:Y:S05]  /*1c7c0*/  BRA `(.L_x_21542) ;  /* 0x0000000c00307947 */ /* 0x000fea0003800000 */
.L_x_21548:
[----:B------:R-:W-:Y:S01]  /*1c7d0*/  UMOV UR4, 0xf0000000 ;  /* 0xf000000000047882 */ /* 0x000fe20000000000 */
[----:B------:R-:W-:Y:S01]  /*1c7e0*/  UMOV UR5, 0x380fffff ;  /* 0x380fffff00057882 */ /* 0x000fe20000000000 */
[----:B----4-:R-:W0:Y:S01]  /*1c7f0*/  F2F.F32.F64 R0, R16 ;  /* 0x0000001000007310 */ /* 0x010e220000301000 */
[----:B------:R-:W-:-:S14]  /*1c800*/  DSETP.GEU.AND P0, PT, |R16|, UR4, PT ;  /* 0x0000000410007e2a */ /* 0x000fdc000bf0e200 */
[----:B0-----:R-:W-:-:S05]  /*1c810*/  @!P0 FMUL R0, R0, 1.175494350822287508e-38 ;  /* 0x0080000000008820 */ /* 0x001fca0000400000 */
[----:B------:R-:W-:-:S04]  /*1c820*/  F2FP.F16.F32.PACK_AB R5, RZ, R0 ;  /* 0x00000000ff05723e */ /* 0x000fc800000000ff */
[----:B------:R-:W-:-:S05]  /*1c830*/  PRMT R5, R5, 0x5410, RZ ;  /* 0x0000541005057816 */ /* 0x000fca00000000ff */
[----:B------:R0:W-:Y:S01]  /*1c840*/  STG.E desc[UR36][R2.64], R5 ;  /* 0x0000000502007986 */ /* 0x0001e2000c101924 */
[----:B------:R-:W-:Y:S05]  /*1c850*/  BRA `(.L_x_21542) ;  /* 0x0000000c000c7947 */ /* 0x000fea0003800000 */
.L_x_21547:
[----:B----4-:R0:W-:Y:S01]  /*1c860*/  STG.E.64 desc[UR36][R2.64], R16 ;  /* 0x0000001002007986 */ /* 0x0101e2000c101b24 */
[----:B------:R-:W-:Y:S05]  /*1c870*/  BRA `(.L_x_21542) ;  /* 0x0000000c00047947 */ /* 0x000fea0003800000 */
.L_x_21537:
        /* <DEDUP_REMOVED lines=8> */
[----:B----4-:R-:W-:-:S06]  /*1c900*/  DSETP.NEU.AND P0, PT, R16, RZ, PT ;  /* 0x000000ff1000722a */ /* 0x010fcc0003f0d000 */
[----:B------:R-:W-:-:S05]  /*1c910*/  SEL R5, RZ, 0x1, !P0 ;  /* 0x00000001ff057807 */ /* 0x000fca0004000000 */
[----:B------:R0:W-:Y:S01]  /*1c920*/  STG.E.U8 desc[UR36][R2.64], R5 ;  /* 0x0000000502007986 */ /* 0x0001e2000c101124 */
[----:B------:R-:W-:Y:S05]  /*1c930*/  BRA `(.L_x_21542) ;  /* 0x0000000800d47947 */ /* 0x000fea0003800000 */
.L_x_21551:
[----:B------:R-:W-:-:S05]  /*1c940*/  CS2R R18, SRZ ;  /* 0x0000000000127805 */ /* 0x000fca000001ff00 */
[----:B----4-:R0:W-:Y:S01]  /*1c950*/  STG.E.128 desc[UR36][R2.64], R16 ;  /* 0x0000001002007986 */ /* 0x0101e2000c101d24 */
[----:B------:R-:W-:Y:S05]  /*1c960*/  BRA `(.L_x_21542) ;  /* 0x0000000800c87947 */ /* 0x000fea0003800000 */
.L_x_21550:
        /* <DEDUP_REMOVED lines=25> */
.L_x_21555:
[----:B------:R-:W-:Y:S05]  /*1cb00*/  BSYNC B0 ;  /* 0x0000000000007941 */ /* 0x000fea0003800000 */
.L_x_21554:
[----:B------:R-:W-:-:S05]  /*1cb10*/  LOP3.LUT R5, R0, R5, RZ, 0xfc, !PT ;  /* 0x0000000500057212 */ /* 0x000fca00078efcff */
[----:B------:R0:W-:Y:S01]  /*1cb20*/  STG.E.U8 desc[UR36][R2.64], R5 ;  /* 0x0000000502007986 */ /* 0x0001e2000c101124 */
[----:B------:R-:W-:Y:S05]  /*1cb30*/  BRA `(.L_x_21542) ;  /* 0x0000000800547947 */ /* 0x000fea0003800000 */
.L_x_21553:
[----:B------:R-:W-:Y:S01]  /*1cb40*/  UMOV UR4, 0xf0000000 ;  /* 0xf000000000047882 */ /* 0x000fe20000000000 */
[----:B------:R-:W-:Y:S01]  /*1cb50*/  UMOV UR5, 0x380fffff ;  /* 0x380fffff00057882 */ /* 0x000fe20000000000 */
[----:B----4-:R-:W0:Y:S01]  /*1cb60*/  F2F.F32.F64 R5, R16 ;  /* 0x0000001000057310 */ /* 0x010e220000301000 */
        /* <DEDUP_REMOVED lines=14> */
.L_x_21557:
[----:B------:R-:W-:Y:S01]  /*1cc50*/  IMAD.MOV.U32 R0, RZ, RZ, 0x7f ;  /* 0x0000007fff007424 */ /* 0x000fe200078e00ff */
[----:B------:R-:W-:-:S04]  /*1cc60*/  ISETP.GT.U32.AND P0, PT, R4, 0x7f800000, PT ;  /* 0x7f8000000400780c */ /* 0x000fc80003f04070 */
[----:B------:R-:W-:-:S09]  /*1cc70*/  SEL R0, R0, 0x7c, P0 ;  /* 0x0000007c00007807 */ /* 0x000fd20000000000 */
.L_x_21558:
[----:B------:R-:W-:Y:S05]  /*1cc80*/  BSYNC B0 ;  /* 0x0000000000007941 */ /* 0x000fea0003800000 */
.L_x_21556:
[----:B------:R-:W-:-:S04]  /*1cc90*/  LOP3.LUT R4, R5, 0x80000000, RZ, 0xc0, !PT ;  /* 0x8000000005047812 */ /* 0x000fc800078ec0ff */
[----:B------:R-:W-:-:S04]  /*1cca0*/  SHF.R.U32.HI R5, RZ, 0x18, R4 ;  /* 0x00000018ff057819 */ /* 0x000fc80000011604 */
[----:B------:R-:W-:-:S05]  /*1ccb0*/  LOP3.LUT R5, R0, R5, RZ, 0xfc, !PT ;  /* 0x0000000500057212 */ /* 0x000fca00078efcff */
[----:B------:R0:W-:Y:S01]  /*1ccc0*/  STG.E.U8 desc[UR36][R2.64], R5 ;  /* 0x0000000502007986 */ /* 0x0001e2000c101124 */
[----:B------:R-:W-:Y:S05]  /*1ccd0*/  BRA `(.L_x_21542) ;  /* 0x0000000400ec7947 */ /* 0x000fea0003800000 */
.L_x_21552:
[----:B------:R-:W-:Y:S01]  /*1cce0*/  UMOV UR4, 0xf0000000 ;  /* 0xf000000000047882 */ /* 0x000fe20000000000 */
[----:B------:R-:W-:Y:S01]  /*1ccf0*/  UMOV UR5, 0x380fffff ;  /* 0x380fffff00057882 */ /* 0x000fe20000000000 */
[----:B----4-:R-:W0:Y:S01]  /*1cd00*/  F2F.F32.F64 R0, R16 ;  /* 0x0000001000007310 */ /* 0x010e220000301000 */
[----:B------:R-:W-:-:S14]  /*1cd10*/  DSETP.GEU.AND P0, PT, |R16|, UR4, PT ;  /* 0x0000000410007e2a */ /* 0x000fdc000bf0e200 */
[----:B0-----:R-:W-:-:S05]  /*1cd20*/  @!P0 FMUL R0, R0, 1.175494350822287508e-38 ;  /* 0x0080000000008820 */ /* 0x001fca0000400000 */
[----:B------:R-:W-:-:S05]  /*1cd30*/  F2FP.BF16.F32.PACK_AB R0, RZ, R0 ;  /* 0x00000000ff00723e */ /* 0x000fca00000010ff */
[----:B------:R0:W-:Y:S01]  /*1cd40*/  STG.E.U16 desc[UR36][R2.64], R0 ;  /* 0x0000000002007986 */ /* 0x0001e2000c101524 */
[----:B------:R-:W-:Y:S05]  /*1cd50*/  BRA `(.L_x_21542) ;  /* 0x0000000400cc7947 */ /* 0x000fea0003800000 */
.L_x_21549:
        /* <DEDUP_REMOVED lines=8> */
[----:B----4-:R-:W0:Y:S02]  /*1cde0*/  F2I.U32.F64.TRUNC R17, R16 ;  /* 0x0000001000117311 */ /* 0x010e24000030d000 */
[----:B0-----:R0:W-:Y:S01]  /*1cdf0*/  STG.E.U16 desc[UR36][R2.64], R17 ;  /* 0x0000001102007986 */ /* 0x0011e2000c101524 */
[----:B------:R-:W-:Y:S05]  /*1ce00*/  BRA `(.L_x_21542) ;  /* 0x0000000400a07947 */ /* 0x000fea0003800000 */
.L_x_21561:
[----:B------:R-:W-:Y:S01]  /*1ce10*/  UMOV UR4, 0xf0000000 ;  /* 0xf000000000047882 */ /* 0x000fe20000000000 */
[----:B------:R-:W-:Y:S01]  /*1ce20*/  UMOV UR5, 0x380fffff ;  /* 0x380fffff00057882 */ /* 0x000fe20000000000 */
[----:B----4-:R-:W0:Y:S01]  /*1ce30*/  F2F.F32.F64 R7, R16 ;  /* 0x0000001000077310 */ /* 0x010e220000301000 */
        /* <DEDUP_REMOVED lines=18> */
.L_x_21564:
[----:B------:R-:W-:-:S04]  /*1cf60*/  LOP3.LUT R0, R7, 0x80000000, RZ, 0xc0, !PT ;  /* 0x8000000007007812 */ /* 0x000fc800078ec0ff */
[----:B------:R-:W-:-:S04]  /*1cf70*/  SHF.R.U32.HI R5, RZ, 0x18, R0 ;  /* 0x00000018ff057819 */ /* 0x000fc80000011600 */
[----:B------:R-:W-:-:S04]  /*1cf80*/  LOP3.LUT R4, R4, R5, RZ, 0xfc, !PT ;  /* 0x0000000504047212 */ /* 0x000fc800078efcff */
[----:B------:R-:W-:-:S07]  /*1cf90*/  PRMT R0, R4, 0x7610, R0 ;  /* 0x0000761004007816 */ /* 0x000fce0000000000 */
.L_x_21563:
[----:B------:R-:W-:Y:S05]  /*1cfa0*/  BSYNC B0 ;  /* 0x0000000000007941 */ /* 0x000fea0003800000 */
.L_x_21562:
[----:B------:R0:W-:Y:S01]  /*1cfb0*/  STG.E.U8 desc[UR36][R2.64], R0 ;  /* 0x0000000002007986 */ /* 0x0001e2000c101124 */
[----:B------:R-:W-:Y:S05]  /*1cfc0*/  BRA `(.L_x_21542) ;  /* 0x0000000400307947 */ /* 0x000fea0003800000 */
.L_x_21560:
        /* <DEDUP_REMOVED lines=21> */
.L_x_21567:
[----:B------:R-:W-:-:S04]  /*1d120*/  LOP3.LUT R0, R7, 0x80000000, RZ, 0xc0, !PT ;  /* 0x8000000007007812 */ /* 0x000fc800078ec0ff */
[----:B------:R-:W-:-:S04]  /*1d130*/  SHF.R.U32.HI R5, RZ, 0x18, R0 ;  /* 0x00000018ff057819 */ /* 0x000fc80000011600 */
[----:B------:R-:W-:-:S04]  /*1d140*/  LOP3.LUT R4, R4, R5, RZ, 0xfc, !PT ;  /* 0x0000000504047212 */ /* 0x000fc800078efcff */
[----:B------:R-:W-:-:S07]  /*1d150*/  PRMT R0, R4, 0x7610, R0 ;  /* 0x0000761004007816 */ /* 0x000fce0000000000 */
.L_x_21566:
[----:B------:R-:W-:Y:S05]  /*1d160*/  BSYNC B0 ;  /* 0x0000000000007941 */ /* 0x000fea0003800000 */
.L_x_21565:
[----:B------:R4:W-:Y:S01]  /*1d170*/  STG.E.U8 desc[UR36][R2.64], R0 ;  /* 0x0000000002007986 */ /* 0x0009e2000c101124 */
[----:B------:R-:W-:Y:S05]  /*1d180*/  BRA `(.L_x_21542) ;  /* 0x0000000000c07947 */ /* 0x000fea0003800000 */
.L_x_21559:
        /* <DEDUP_REMOVED lines=26> */
.L_x_21541:
        /* <DEDUP_REMOVED lines=16> */
.L_x_21570:
[----:B------:R-:W-:Y:S05]  /*1d430*/  BRA `(.L_x_21542) ;  /* 0x0000000000147947 */ /* 0x000fea0003800000 */
.L_x_21569:
[----:B----4-:R-:W0:Y:S02]  /*1d440*/  F2I.U64.F64.TRUNC R16, R16 ;  /* 0x0000001000107311 */ /* 0x010e24000030d800 */
[----:B0-----:R3:W-:Y:S01]  /*1d450*/  STG.E.64 desc[UR36][R2.64], R16 ;  /* 0x0000001002007986 */ /* 0x0017e2000c101b24 */
[----:B------:R-:W-:Y:S05]  /*1d460*/  BRA `(.L_x_21542) ;  /* 0x0000000000087947 */ /* 0x000fea0003800000 */
.L_x_21568:
[----:B----4-:R-:W0:Y:S02]  /*1d470*/  F2I.U32.F64.TRUNC R17, R16 ;  /* 0x0000001000117311 */ /* 0x010e24000030d000 */
[----:B0-----:R0:W-:Y:S02]  /*1d480*/  STG.E desc[UR36][R2.64], R17 ;  /* 0x0000001102007986 */ /* 0x0011e4000c101924 */
.L_x_21542:
[----:B------:R-:W-:-:S05]  /*1d490*/  VIADD R23, R23, 0x80 ;  /* 0x0000008017177836 */ /* 0x000fca0000000000 */
[----:B------:R-:W-:-:S13]  /*1d4a0*/  ISETP.GE.AND P0, PT, R23, R74, PT ;  /* 0x0000004a1700720c */ /* 0x000fda0003f06270 */
[----:B------:R-:W-:Y:S05]  /*1d4b0*/  @P0 BRA `(.L_x_21536) ;  /* 0x0000001000640947 */ /* 0x000fea0003800000 */
[----:B0---4-:R-:W0:Y:S01]  /*1d4c0*/  S2R R0, SR_CTAID.X ;  /* 0x0000000000007919 */ /* 0x011e220000002500 */
        /* <DEDUP_REMOVED lines=21> */
.L_x_21574:
[----:B------:R-:W0:Y:S02]  /*1d620*/  F2I.S64.F64.TRUNC R24, R24 ;  /* 0x0000001800187311 */ /* 0x000e24000030d900 */
[----:B0-----:R-:W-:-:S05]  /*1d630*/  IMAD.MOV.U32 R5, RZ, RZ, R24 ;  /* 0x000000ffff057224 */ /* 0x001fca00078e0018 */
[----:B------:R2:W-:Y:S01]  /*1d640*/  STG.E.U8 desc[UR36][R2.64], R5 ;  /* 0x0000000502007986 */ /* 0x0005e2000c101124 */
[----:B------:R-:W-:Y:S05]  /*1d650*/  BRA `(.L_x_21576) ;  /* 0x0000000c00f87947 */ /* 0x000fea0003800000 */
.L_x_21573:
        /* <DEDUP_REMOVED lines=9> */
.L_x_21578:
[----:B------:R-:W0:Y:S02]  /*1d6f0*/  F2I.F64.TRUNC R25, R24 ;  /* 0x0000001800197311 */ /* 0x000e24000030d100 */
[----:B0-----:R4:W-:Y:S01]  /*1d700*/  STG.E desc[UR36][R2.64], R25 ;  /* 0x0000001902007986 */ /* 0x0019e2000c101924 */
[----:B------:R-:W-:Y:S05]  /*1d710*/  BRA `(.L_x_21576) ;  /* 0x0000000c00c87947 */ /* 0x000fea0003800000 */
.L_x_21577:
[----:B------:R-:W0:Y:S02]  /*1d720*/  F2I.F64.TRUNC R25, R24 ;  /* 0x0000001800197311 */ /* 0x000e24000030d100 */
[----:B0-----:R3:W-:Y:S01]  /*1d730*/  STG.E.U16 desc[UR36][R2.64], R25 ;  /* 0x0000001902007986 */ /* 0x0017e2000c101524 */
[----:B------:R-:W-:Y:S05]  /*1d740*/  BRA `(.L_x_21576) ;  /* 0x0000000c00bc7947 */ /* 0x000fea0003800000 */
.L_x_21572:
        /* <DEDUP_REMOVED lines=13> */
.L_x_21580:
        /* <DEDUP_REMOVED lines=8> */
.L_x_21579:
        /* <DEDUP_REMOVED lines=14> */
.L_x_21582:
        /* <DEDUP_REMOVED lines=9> */
.L_x_21581:
[----:B------:R0:W-:Y:S01]  /*1da10*/  STG.E.64 desc[UR36][R2.64], R24 ;  /* 0x0000001802007986 */ /* 0x0001e2000c101b24 */
[----:B------:R-:W-:Y:S05]  /*1da20*/  BRA `(.L_x_21576) ;  /* 0x0000000c00047947 */ /* 0x000fea0003800000 */
.L_x_21571:
        /* <DEDUP_REMOVED lines=12> */
.L_x_21585:
[----:B------:R-:W-:-:S05]  /*1daf0*/  CS2R R26, SRZ ;  /* 0x00000000001a7805 */ /* 0x000fca000001ff00 */
[----:B------:R0:W-:Y:S01]  /*1db00*/  STG.E.128 desc[UR36][R2.64], R24 ;  /* 0x0000001802007986 */ /* 0x0001e2000c101d24 */
[----:B------:R-:W-:Y:S05]  /*1db10*/  BRA `(.L_x_21576) ;  /* 0x0000000800c87947 */ /* 0x000fea0003800000 */
.L_x_21584:
        /* <DEDUP_REMOVED lines=25> */
.L_x_21589:
[----:B------:R-:W-:Y:S05]  /*1dcb0*/  BSYNC B0 ;  /* 0x0000000000007941 */ /* 0x000fea0003800000 */
.L_x_21588:
[----:B------:R-:W-:-:S05]  /*1dcc0*/  LOP3.LUT R5, R0, R5, RZ, 0xfc, !PT ;  /* 0x0000000500057212 */ /* 0x000fca00078efcff */
[----:B------:R0:W-:Y:S01]  /*1dcd0*/  STG.E.U8 desc[UR36][R2.64], R5 ;  /* 0x0000000502007986 */ /* 0x0001e2000c101124 */
[----:B------:R-:W-:Y:S05]  /*1dce0*/  BRA `(.L_x_21576) ;  /* 0x0000000800547947 */ /* 0x000fea0003800000 */
.L_x_21587:
        /* <DEDUP_REMOVED lines=17> */
.L_x_21591:
[----:B------:R-:W-:Y:S01]  /*1de00*/  IMAD.MOV.U32 R0, RZ, RZ, 0x7f ;  /* 0x0000007fff007424 */ /* 0x000fe200078e00ff */
[----:B------:R-:W-:-:S04]  /*1de10*/  ISETP.GT.U32.AND P0, PT, R4, 0x7f800000, PT ;  /* 0x7f8000000400780c */ /* 0x000fc80003f04070 */
[----:B------:R-:W-:-:S09]  /*1de20*/  SEL R0, R0, 0x7c, P0 ;  /* 0x0000007c00007807 */ /* 0x000fd20000000000 */
.L_x_21592:
[----:B------:R-:W-:Y:S05]  /*1de30*/  BSYNC B0 ;  /* 0x0000000000007941 */ /* 0x000fea0003800000 */
.L_x_21590:
[----:B------:R-:W-:-:S04]  /*1de40*/  LOP3.LUT R4, R5, 0x80000000, RZ, 0xc0, !PT ;  /* 0x8000000005047812 */ /* 0x000fc800078ec0ff */
[----:B------:R-:W-:-:S04]  /*1de50*/  SHF.R.U32.HI R5, RZ, 0x18, R4 ;  /* 0x00000018ff057819 */ /* 0x000fc80000011604 */
[----:B------:R-:W-:-:S05]  /*1de60*/  LOP3.LUT R5, R0, R5, RZ, 0xfc, !PT ;  /* 0x0000000500057212 */ /* 0x000fca00078efcff */
[----:B------:R0:W-:Y:S01]  /*1de70*/  STG.E.U8 desc[UR36][R2.64], R5 ;  /* 0x0000000502007986 */ /* 0x0001e2000c101124 */
[----:B------:R-:W-:Y:S05]  /*1de80*/  BRA `(.L_x_21576) ;  /* 0x0000000400ec7947 */ /* 0x000fea0003800000 */
.L_x_21586:
        /* <DEDUP_REMOVED lines=8> */
.L_x_21583:
        /* <DEDUP_REMOVED lines=11> */
.L_x_21595:
        /* <DEDUP_REMOVED lines=21> */
.L_x_21598:
[----:B------:R-:W-:-:S04]  /*1e110*/  LOP3.LUT R0, R7, 0x80000000, RZ, 0xc0, !PT ;  /* 0x8000000007007812 */ /* 0x000fc800078ec0ff */
[----:B------:R-:W-:-:S04]  /*1e120*/  SHF.R.U32.HI R5, RZ, 0x18, R0 ;  /* 0x00000018ff057819 */ /* 0x000fc80000011600 */
[----:B------:R-:W-:-:S04]  /*1e130*/  LOP3.LUT R4, R4, R5, RZ, 0xfc, !PT ;  /* 0x0000000504047212 */ /* 0x000fc800078efcff */
[----:B------:R-:W-:-:S07]  /*1e140*/  PRMT R0, R4, 0x7610, R0 ;  /* 0x0000761004007816 */ /* 0x000fce0000000000 */
.L_x_21597:
[----:B------:R-:W-:Y:S05]  /*1e150*/  BSYNC B0 ;  /* 0x0000000000007941 */ /* 0x000fea0003800000 */
.L_x_21596:
[----:B------:R0:W-:Y:S01]  /*1e160*/  STG.E.U8 desc[UR36][R2.64], R0 ;  /* 0x0000000002007986 */ /* 0x0001e2000c101124 */
[----:B------:R-:W-:Y:S05]  /*1e170*/  BRA `(.L_x_21576) ;  /* 0x0000000400307947 */ /* 0x000fea0003800000 */
.L_x_21594:
        /* <DEDUP_REMOVED lines=21> */
.L_x_21601:
[----:B------:R-:W-:-:S04]  /*1e2d0*/  LOP3.LUT R0, R7, 0x80000000, RZ, 0xc0, !PT ;  /* 0x8000000007007812 */ /* 0x000fc800078ec0ff */
[----:B------:R-:W-:-:S04]  /*1e2e0*/  SHF.R.U32.HI R5, RZ, 0x18, R0 ;  /* 0x00000018ff057819 */ /* 0x000fc80000011600 */
[----:B------:R-:W-:-:S04]  /*1e2f0*/  LOP3.LUT R4, R4, R5, RZ, 0xfc, !PT ;  /* 0x0000000504047212 */ /* 0x000fc800078efcff */
[----:B------:R-:W-:-:S07]  /*1e300*/  PRMT R0, R4, 0x7610, R0 ;  /* 0x0000761004007816 */ /* 0x000fce0000000000 */
.L_x_21600:
[----:B------:R-:W-:Y:S05]  /*1e310*/  BSYNC B0 ;  /* 0x0000000000007941 */ /* 0x000fea0003800000 */
.L_x_21599:
[----:B------:R0:W-:Y:S01]  /*1e320*/  STG.E.U8 desc[UR36][R2.64], R0 ;  /* 0x0000000002007986 */ /* 0x0001e2000c101124 */
[----:B------:R-:W-:Y:S05]  /*1e330*/  BRA `(.L_x_21576) ;  /* 0x0000000000c07947 */ /* 0x000fea0003800000 */
.L_x_21593:
        /* <DEDUP_REMOVED lines=26> */
.L_x_21575:
        /* <DEDUP_REMOVED lines=16> */
.L_x_21604:
[----:B------:R-:W-:Y:S05]  /*1e5e0*/  BRA `(.L_x_21576) ;  /* 0x0000000000147947 */ /* 0x000fea0003800000 */
.L_x_21603:
[----:B------:R-:W0:Y:S02]  /*1e5f0*/  F2I.U64.F64.TRUNC R24, R24 ;  /* 0x0000001800187311 */ /* 0x000e24000030d800 */
[----:B0-----:R0:W-:Y:S01]  /*1e600*/  STG.E.64 desc[UR36][R2.64], R24 ;  /* 0x0000001802007986 */ /* 0x0011e2000c101b24 */
[----:B------:R-:W-:Y:S05]  /*1e610*/  BRA `(.L_x_21576) ;  /* 0x0000000000087947 */ /* 0x000fea0003800000 */
.L_x_21602:
[----:B------:R-:W0:Y:S02]  /*1e620*/  F2I.U32.F64.TRUNC R25, R24 ;  /* 0x0000001800197311 */ /* 0x000e24000030d000 */
[----:B0-----:R0:W-:Y:S02]  /*1e630*/  STG.E desc[UR36][R2.64], R25 ;  /* 0x0000001902007986 */ /* 0x0011e4000c101924 */
.L_x_21576:
[----:B------:R-:W-:-:S07]  /*1e640*/  VIADD R23, R23, 0x80 ;  /* 0x0000008017177836 */ /* 0x000fce0000000000 */
.L_x_21536:
[----:B------:R-:W-:Y:S05]  /*1e650*/  BSYNC B6 ;  /* 0x0000000000067941 */ /* 0x000fea0003800000 */
.L_x_21535:
[----:B------:R-:W-:-:S13]  /*1e660*/  ISETP.GE.AND P0, PT, R23, R74, PT ;  /* 0x0000004a1700720c */ /* 0x000fda0003f06270 */
[----:B------:R-:W-:Y:S05]  /*1e670*/  @P0 EXIT ;  /* 0x000000000000094d */ /* 0x000fea0003800000 */
[----:B0---4-:R-:W0:Y:S01]  /*1e680*/  S2R R0, SR_CTAID.X ;  /* 0x0000000000007919 */ /* 0x011e220000002500 */
[----:B--23--:R-:W2:Y:S01]  /*1e690*/  LDC.64 R2, c[0x0][0x228] ;  /* 0x00008a00ff027b82 */ /* 0x00cea20000000a00 */
[----:B------:R-:W-:Y:S01]  /*1e6a0*/  ULDC UR4, c[0x0][0x294] ;  /* 0x0000a50000047ab9 */ /* 0x000fe20000000800 */
[----:B0-----:R-:W-:Y:S01]  /*1e6b0*/  IMAD R23, R0, 0x200, R23 ;  /* 0x0000020000177824 */ /* 0x001fe200078e0217 */
[----:B------:R-:W-:-:S03]  /*1e6c0*/  PRMT R0, R22, 0x9910, RZ ;  /* 0x0000991016007816 */ /* 0x000fc600000000ff */
        /* <DEDUP_REMOVED lines=16> */
.L_x_21608:
[----:B------:R-:W0:Y:S02]  /*1e7d0*/  F2I.S64.F64.TRUNC R28, R28 ;  /* 0x0000001c001c7311 */ /* 0x000e24000030d900 */
[----:B0-----:R-:W-:-:S05]  /*1e7e0*/  IMAD.MOV.U32 R5, RZ, RZ, R28 ;  /* 0x000000ffff057224 */ /* 0x001fca00078e001c */
[----:B------:R-:W-:Y:S01]  /*1e7f0*/  STG.E.U8 desc[UR36][R2.64], R5 ;  /* 0x0000000502007986 */ /* 0x000fe2000c101124 */
[----:B------:R-:W-:Y:S05]  /*1e800*/  EXIT ;  /* 0x000000000000794d */ /* 0x000fea0003800000 */
.L_x_21607:
        /* <DEDUP_REMOVED lines=9> */
.L_x_21611:
[----:B------:R-:W0:Y:S02]  /*1e8a0*/  F2I.F64.TRUNC R29, R28 ;  /* 0x0000001c001d7311 */ /* 0x000e24000030d100 */
[----:B0-----:R-:W-:Y:S01]  /*1e8b0*/  STG.E desc[UR36][R2.64], R29 ;  /* 0x0000001d02007986 */ /* 0x001fe2000c101924 */
[----:B------:R-:W-:Y:S05]  /*1e8c0*/  EXIT ;  /* 0x000000000000794d */ /* 0x000fea0003800000 */
.L_x_21610:
[----:B------:R-:W0:Y:S02]  /*1e8d0*/  F2I.F64.TRUNC R29, R28 ;  /* 0x0000001c001d7311 */ /* 0x000e24000030d100 */
[----:B0-----:R-:W-:Y:S01]  /*1e8e0*/  STG.E.U16 desc[UR36][R2.64], R29 ;  /* 0x0000001d02007986 */ /* 0x001fe2000c101524 */
[----:B------:R-:W-:Y:S05]  /*1e8f0*/  EXIT ;  /* 0x000000000000794d */ /* 0x000fea0003800000 */
.L_x_21606:
        /* <DEDUP_REMOVED lines=13> */
.L_x_21613:
        /* <DEDUP_REMOVED lines=8> */
.L_x_21612:
        /* <DEDUP_REMOVED lines=14> */
.L_x_21615:
        /* <DEDUP_REMOVED lines=9> */
.L_x_21614:
[----:B------:R-:W-:Y:S01]  /*1ebc0*/  STG.E.64 desc[UR36][R2.64], R28 ;  /* 0x0000001c02007986 */ /* 0x000fe2000c101b24 */
[----:B------:R-:W-:Y:S05]  /*1ebd0*/  EXIT ;  /* 0x000000000000794d */ /* 0x000fea0003800000 */
.L_x_21605:
        /* <DEDUP_REMOVED lines=12> */
.L_x_21618:
[----:B------:R-:W-:-:S05]  /*1eca0*/  CS2R R30, SRZ ;  /* 0x00000000001e7805 */ /* 0x000fca000001ff00 */
[----:B------:R-:W-:Y:S01]  /*1ecb0*/  STG.E.128 desc[UR36][R2.64], R28 ;  /* 0x0000001c02007986 */ /* 0x000fe2000c101d24 */
[----:B------:R-:W-:Y:S05]  /*1ecc0*/  EXIT ;  /* 0x000000000000794d */ /* 0x000fea0003800000 */
.L_x_21617:
        /* <DEDUP_REMOVED lines=25> */
.L_x_21622:
[----:B------:R-:W-:Y:S05]  /*1ee60*/  BSYNC B0 ;  /* 0x0000000000007941 */ /* 0x000fea0003800000 */
.L_x_21621:
[----:B------:R-:W-:-:S05]  /*1ee70*/  LOP3.LUT R5, R0, R5, RZ, 0xfc, !PT ;  /* 0x0000000500057212 */ /* 0x000fca00078efcff */
[----:B------:R-:W-:Y:S01]  /*1ee80*/  STG.E.U8 desc[UR36][R2.64], R5 ;  /* 0x0000000502007986 */ /* 0x000fe2000c101124 */
[----:B------:R-:W-:Y:S05]  /*1ee90*/  EXIT ;  /* 0x000000000000794d */ /* 0x000fea0003800000 */
.L_x_21620:
        /* <DEDUP_REMOVED lines=17> */
.L_x_21624:
[----:B------:R-:W-:Y:S01]  /*1efb0*/  IMAD.MOV.U32 R0, RZ, RZ, 0x7f ;  /* 0x0000007fff007424 */ /* 0x000fe200078e00ff */
[----:B------:R-:W-:-:S04]  /*1efc0*/  ISETP.GT.U32.AND P0, PT, R4, 0x7f800000, PT ;  /* 0x7f8000000400780c */ /* 0x000fc80003f04070 */
[----:B------:R-:W-:-:S09]  /*1efd0*/  SEL R0, R0, 0x7c, P0 ;  /* 0x0000007c00007807 */ /* 0x000fd20000000000 */
.L_x_21625:
[----:B------:R-:W-:Y:S05]  /*1efe0*/  BSYNC B0 ;  /* 0x0000000000007941 */ /* 0x000fea0003800000 */
.L_x_21623:
[----:B------:R-:W-:-:S04]  /*1eff0*/  LOP3.LUT R4, R5, 0x80000000, RZ, 0xc0, !PT ;  /* 0x8000000005047812 */ /* 0x000fc800078ec0ff */
[----:B------:R-:W-:-:S04]  /*1f000*/  SHF.R.U32.HI R5, RZ, 0x18, R4 ;  /* 0x00000018ff057819 */ /* 0x000fc80000011604 */
[----:B------:R-:W-:-:S05]  /*1f010*/  LOP3.LUT R5, R0, R5, RZ, 0xfc, !PT ;  /* 0x0000000500057212 */ /* 0x000fca00078efcff */
[----:B------:R-:W-:Y:S01]  /*1f020*/  STG.E.U8 desc[UR36][R2.64], R5 ;  /* 0x0000000502007986 */ /* 0x000fe2000c101124 */
[----:B------:R-:W-:Y:S05]  /*1f030*/  EXIT ;  /* 0x000000000000794d */ /* 0x000fea0003800000 */
.L_x_21619:
        /* <DEDUP_REMOVED lines=8> */
.L_x_21616:
        /* <DEDUP_REMOVED lines=11> */
.L_x_21628:
        /* <DEDUP_REMOVED lines=21> */
.L_x_21631:
[----:B------:R-:W-:-:S04]  /*1f2c0*/  LOP3.LUT R0, R7, 0x80000000, RZ, 0xc0, !PT ;  /* 0x8000000007007812 */ /* 0x000fc800078ec0ff */
[----:B------:R-:W-:-:S04]  /*1f2d0*/  SHF.R.U32.HI R5, RZ, 0x18, R0 ;  /* 0x00000018ff057819 */ /* 0x000fc80000011600 */
[----:B------:R-:W-:-:S04]  /*1f2e0*/  LOP3.LUT R4, R4, R5, RZ, 0xfc, !PT ;  /* 0x0000000504047212 */ /* 0x000fc800078efcff */
[----:B------:R-:W-:-:S07]  /*1f2f0*/  PRMT R0, R4, 0x7610, R0 ;  /* 0x0000761004007816 */ /* 0x000fce0000000000 */
.L_x_21630:
[----:B------:R-:W-:Y:S05]  /*1f300*/  BSYNC B0 ;  /* 0x0000000000007941 */ /* 0x000fea0003800000 */
.L_x_21629:
[----:B------:R-:W-:Y:S01]  /*1f310*/  STG.E.U8 desc[UR36][R2.64], R0 ;  /* 0x0000000002007986 */ /* 0x000fe2000c101124 */
[----:B------:R-:W-:Y:S05]  /*1f320*/  EXIT ;  /* 0x000000000000794d */ /* 0x000fea0003800000 */
.L_x_21627:
        /* <DEDUP_REMOVED lines=21> */
.L_x_21634:
[----:B------:R-:W-:-:S04]  /*1f480*/  LOP3.LUT R0, R7, 0x80000000, RZ, 0xc0, !PT ;  /* 0x8000000007007812 */ /* 0x000fc800078ec0ff */
[----:B------:R-:W-:-:S04]  /*1f490*/  SHF.R.U32.HI R5, RZ, 0x18, R0 ;  /* 0x00000018ff057819 */ /* 0x000fc80000011600 */
[----:B------:R-:W-:-:S04]  /*1f4a0*/  LOP3.LUT R4, R4, R5, RZ, 0xfc, !PT ;  /* 0x0000000504047212 */ /* 0x000fc800078efcff */
[----:B------:R-:W-:-:S07]  /*1f4b0*/  PRMT R0, R4, 0x7610, R0 ;  /* 0x0000761004007816 */ /* 0x000fce0000000000 */
.L_x_21633:
[----:B------:R-:W-:Y:S05]  /*1f4c0*/  BSYNC B0 ;  /* 0x0000000000007941 */ /* 0x000fea0003800000 */
.L_x_21632:
[----:B------:R-:W-:Y:S01]  /*1f4d0*/  STG.E.U8 desc[UR36][R2.64], R0 ;  /* 0x0000000002007986 */ /* 0x000fe2000c101124 */
[----:B------:R-:W-:Y:S05]  /*1f4e0*/  EXIT ;  /* 0x000000000000794d */ /* 0x000fea0003800000 */
.L_x_21626:
        /* <DEDUP_REMOVED lines=26> */
.L_x_21609:
        /* <DEDUP_REMOVED lines=16> */
.L_x_21637:
[----:B------:R-:W-:Y:S05]  /*1f790*/  EXIT ;  /* 0x000000000000794d */ /* 0x000fea0003800000 */
.L_x_21636:
[----:B------:R-:W0:Y:S02]  /*1f7a0*/  F2I.U64.F64.TRUNC R28, R28 ;  /* 0x0000001c001c7311 */ /* 0x000e24000030d800 */
[----:B0-----:R-:W-:Y:S01]  /*1f7b0*/  STG.E.64 desc[UR36][R2.64], R28 ;  /* 0x0000001c02007986 */ /* 0x001fe2000c101b24 */
[----:B------:R-:W-:Y:S05]  /*1f7c0*/  EXIT ;  /* 0x000000000000794d */ /* 0x000fea0003800000 */
.L_x_21635:
[----:B------:R-:W0:Y:S02]  /*1f7d0*/  F2I.U32.F64.TRUNC R29, R28 ;  /* 0x0000001c001d7311 */ /* 0x000e24000030d000 */
[----:B0-----:R-:W-:Y:S01]  /*1f7e0*/  STG.E desc[UR36][R2.64], R29 ;  /* 0x0000001d02007986 */ /* 0x001fe2000c101924 */
[----:B------:R-:W-:Y:S05]  /*1f7f0*/  EXIT ;  /* 0x000000000000794d */ /* 0x000fea0003800000 */
.L_x_21638:
        /* <DEDUP_REMOVED lines=16> */
.L_x_28440:


//--------------------- .text._ZN2at6native18elementwise_kernelILi128ELi2EZNS0_22gpu_kernel_impl_nocastIZZZNS0_49_GLOBAL__N__b919a28f_16_Normalization_cu_5c38458737batch_norm_elementwise_backward_trainERKNS_6TensorES6_S6_S6_S6_S6_S6_ENKUlvE0_clEvENKUlvE_clEvEUldddddddE_EEvRNS_18TensorIteratorBaseERKT_EUliE_EEviT1_ --------------------------
	.section	.text._ZN2at6native18elementwise_kernelILi128ELi2EZNS0_22gpu_kernel_impl_nocastIZZZNS0_49_GLOBAL__N__b919a28f_16_Normalization_cu_5c38458737batch_norm_elementwise_backward_trainERKNS_6TensorES6_S6_S6_S6_S6_S6_ENKUlvE0_clEvENKUlvE_clEvEUldddddddE_EEvRNS_18TensorIteratorBaseERKT_EUliE_EEviT1_,"ax",@progbits
	.align	128
        .global         _ZN2at6native18elementwise_kernelILi128ELi2EZNS0_22gpu_kernel_impl_nocastIZZZNS0_49_GLOBAL__N__b919a28f_16_Normalization_cu_5c38458737batch_norm_elementwise_backward_trainERKNS_6TensorES6_S6_S6_S6_S6_S6_ENKUlvE0_clEvENKUlvE_clEvEUldddddddE_EEvRNS_18TensorIteratorBaseERKT_EUliE_EEviT1_
        .type           _ZN2at6native18elementwise_kernelILi128ELi2EZNS0_22gpu_kernel_impl_nocastIZZZNS0_49_GLOBAL__N__b919a28f_16_Normalization_cu_5c38458737batch_norm_elementwise_backward_trainERKNS_6TensorES6_S6_S6_S6_S6_S6_ENKUlvE0_clEvENKUlvE_clEvEUldddddddE_EEvRNS_18TensorIteratorBaseERKT_EUliE_EEviT1_,@function
        .size           _ZN2at6native18elementwise_kernelILi128ELi2EZNS0_22gpu_kernel_impl_nocastIZZZNS0_49_GLOBAL__N__b919a28f_16_Normalization_cu_5c38458737batch_norm_elementwise_backward_trainERKNS_6TensorES6_S6_S6_S6_S6_S6_ENKUlvE0_clEvENKUlvE_clEvEUldddddddE_EEvRNS_18TensorIteratorBaseERKT_EUliE_EEviT1_,(.L_x_28441 - _ZN2at6native18elementwise_kernelILi128ELi2EZNS0_22gpu_kernel_impl_nocastIZZZNS0_49_GLOBAL__N__b919a28f_16_Normalization_cu_5c38458737batch_norm_elementwise_backward_trainERKNS_6TensorES6_S6_S6_S6_S6_S6_ENKUlvE0_clEvENKUlvE_clEvEUldddddddE_EEvRNS_18TensorIteratorBaseERKT_EUliE_EEviT1_)
        .other          _ZN2at6native18elementwise_kernelILi128ELi2EZNS0_22gpu_kernel_impl_nocastIZZZNS0_49_GLOBAL__N__b919a28f_16_Normalization_cu_5c38458737batch_norm_elementwise_backward_trainERKNS_6TensorES6_S6_S6_S6_S6_S6_ENKUlvE0_clEvENKUlvE_clEvEUldddddddE_EEvRNS_18TensorIteratorBaseERKT_EUliE_EEviT1_,@"STO_CUDA_ENTRY STV_DEFAULT"
_ZN2at6native18elementwise_kernelILi128ELi2EZNS0_22gpu_kernel_impl_nocastIZZZNS0_49_GLOBAL__N__b919a28f_16_Normalization_cu_5c38458737batch_norm_elementwise_backward_trainERKNS_6TensorES6_S6_S6_S6_S6_S6_ENKUlvE0_clEvENKUlvE_clEvEUldddddddE_EEvRNS_18TensorIteratorBaseERKT_EUliE_EEviT1_:
.text._ZN2at6native18elementwise_kernelILi128ELi2EZNS0_22gpu_kernel_impl_nocastIZZZNS0_49_GLOBAL__N__b919a28f_16_Normalization_cu_5c38458737batch_norm_elementwise_backward_trainERKNS_6TensorES6_S6_S6_S6_S6_S6_ENKUlvE0_clEvENKUlvE_clEvEUldddddddE_EEvRNS_18TensorIteratorBaseERKT_EUliE_EEviT1_:
        /* <DEDUP_REMOVED lines=543> */
.L_x_21641:
[----:B------:R-:W-:Y:S01]  /*21f0*/  ULDC.64 UR10, c[0x0][0x690] ;  /* 0x0001a400000a7ab9 */ /* 0x000fe20000000a00 */
[----:B------:R-:W-:Y:S01]  /*2200*/  ULDC.64 UR12, c[0x0][0x698] ;  /* 0x0001a600000c7ab9 */ /* 0x000fe20000000a00 */
[----:B------:R-:W-:Y:S01]  /*2210*/  ULDC.64 UR8, c[0x0][0x670] ;  /* 0x00019c0000087ab9 */ /* 0x000fe20000000a00 */
[----:B------:R-:W-:Y:S02]  /*2220*/  IADD3 R18, P1, R9, UR10, RZ ;  /* 0x0000000a09127c10 */ /* 0x000fe4000ff3e0ff */
[----:B------:R-:W-:Y:S02]  /*2230*/  IADD3 R16, P2, R10, UR12, RZ ;  /* 0x0000000c0a107c10 */ /* 0x000fe4000ff5e0ff */
[----:B------:R-:W-:Y:S02]  /*2240*/  IADD3 R10, P0, R8, UR8, RZ ;  /* 0x00000008080a7c10 */ /* 0x000fe4000ff1e0ff */
[----:B------:R-:W-:Y:S01]  /*2250*/  IADD3.X R19, RZ, UR11, RZ, P1, !PT ;  /* 0x0000000bff137c10 */ /* 0x000fe20008ffe4ff */
[----:B------:R-:W-:Y:S01]  /*2260*/  ULDC.64 UR10, c[0x0][0x688] ;  /* 0x0001a200000a7ab9 */ /* 0x000fe20000000a00 */
[----:B------:R-:W-:Y:S01]  /*2270*/  IADD3.X R17, RZ, UR13, RZ, P2, !PT ;  /* 0x0000000dff117c10 */ /* 0x000fe200097fe4ff */
[----:B------:R-:W-:Y:S01]  /*2280*/  ULDC.64 UR12, c[0x0][0x6a0] ;  /* 0x0001a800000c7ab9 */ /* 0x000fe20000000a00 */
[----:B------:R-:W-:Y:S01]  /*2290*/  IADD3.X R11, RZ, UR9, RZ, P0, !PT ;  /* 0x00000009ff0b7c10 */ /* 0x000fe200087fe4ff */
[----:B------:R-:W-:Y:S01]  /*22a0*/  ULDC.64 UR8, c[0x0][0x678] ;  /* 0x00019e0000087ab9 */ /* 0x000fe20000000a00 */
[----:B------:R-:W-:-:S02]  /*22b0*/  IADD3 R12, P2, R7, UR12, RZ ;  /* 0x0000000c070c7c10 */ /* 0x000fc4000ff5e0ff */
[----:B------:R-:W-:Y:S01]  /*22c0*/  IADD3 R14, P0, R6, UR8, RZ ;  /* 0x00000008060e7c10 */ /* 0x000fe2000ff1e0ff */
[----:B------:R-:W2:Y:S01]  /*22d0*/  LDG.E.64 R16, desc[UR4][R16.64] ;  /* 0x0000000410107981 */ /* 0x000ea2000c1e1b00 */
[----:B------:R-:W-:-:S03]  /*22e0*/  IADD3 R8, P1, R5, UR10, RZ ;  /* 0x0000000a05087c10 */ /* 0x000fc6000ff3e0ff */
[----:B------:R-:W3:Y:S01]  /*22f0*/  LDG.E.64 R6, desc[UR4][R18.64] ;  /* 0x0000000412067981 */ /* 0x000ee2000c1e1b00 */
[----:B------:R-:W-:Y:S02]  /*2300*/  IADD3.X R13, RZ, UR13, RZ, P2, !PT ;  /* 0x0000000dff0d7c10 */ /* 0x000fe400097fe4ff */
[----:B------:R-:W-:Y:S01]  /*2310*/  IADD3.X R15, RZ, UR9, RZ, P0, !PT ;  /* 0x00000009ff0f7c10 */ /* 0x000fe200087fe4ff */
[----:B------:R-:W-:Y:S01]  /*2320*/  ULDC.64 UR8, c[0x0][0x680] ;  /* 0x0001a00000087ab9 */ /* 0x000fe20000000a00 */
[----:B------:R-:W-:Y:S01]  /*2330*/  IADD3.X R9, RZ, UR11, RZ, P1, !PT ;  /* 0x0000000bff097c10 */ /* 0x000fe20008ffe4ff */
[----:B------:R-:W4:Y:S01]  /*2340*/  LDG.E.64 R10, desc[UR4][R10.64] ;  /* 0x000000040a0a7981 */ /* 0x000f22000c1e1b00 */
[----:B------:R-:W-:-:S03]  /*2350*/  IADD3 R22, P0, R4, UR8, RZ ;  /* 0x0000000804167c10 */ /* 0x000fc6000ff1e0ff */
[----:B------:R-:W4:Y:S01]  /*2360*/  LDG.E.64 R12, desc[UR4][R12.64] ;  /* 0x000000040c0c7981 */ /* 0x000f22000c1e1b00 */
[----:B------:R-:W-:Y:S01]  /*2370*/  IADD3.X R23, RZ, UR9, RZ, P0, !PT ;  /* 0x00000009ff177c10 */ /* 0x000fe200087fe4ff */
[----:B------:R-:W-:Y:S02]  /*2380*/  ULDC.64 UR8, c[0x0][0x6a8] ;  /* 0x0001aa0000087ab9 */ /* 0x000fe40000000a00 */
[----:B------:R-:W5:Y:S04]  /*2390*/  LDG.E.64 R14, desc[UR4][R14.64] ;  /* 0x000000040e0e7981 */ /* 0x000f68000c1e1b00 */
[----:B------:R-:W5:Y:S04]  /*23a0*/  LDG.E.64 R8, desc[UR4][R8.64] ;  /* 0x0000000408087981 */ /* 0x000f68000c1e1b00 */
[----:B------:R-:W5:Y:S01]  /*23b0*/  LDG.E.64 R18, desc[UR4][R22.64] ;  /* 0x0000000416127981 */ /* 0x000f62000c1e1b00 */
[----:B---3--:R-:W-:-:S08]  /*23c0*/  DMUL R4, R6, R6 ;  /* 0x0000000606047228 */ /* 0x008fd00000000000 */
[----:B--2---:R-:W-:Y:S02]  /*23d0*/  DMUL R4, R4, R16 ;  /* 0x0000001004047228 */ /* 0x004fe40000000000 */
[----:B----4-:R-:W-:-:S06]  /*23e0*/  DFMA R20, -R12, UR8, R10 ;  /* 0x000000080c147c2b */ /* 0x010fcc000800010a */
[----:B------:R-:W-:Y:S01]  /*23f0*/  DMUL R4, R4, UR8 ;  /* 0x0000000804047c28 */ /* 0x000fe20008000000 */
[----:B------:R-:W-:Y:S01]  /*2400*/  ULDC.64 UR8, c[0x0][0x668] ;  /* 0x00019a0000087ab9 */ /* 0x000fe20000000a00 */
[----:B-----5:R-:W-:Y:S02]  /*2410*/  DADD R16, -R8, R14 ;  /* 0x0000000008107229 */ /* 0x020fe4000000010e */
[----:B------:R-:W-:-:S06]  /*2420*/  DMUL R18, R6, R18 ;  /* 0x0000001206127228 */ /* 0x000fcc0000000000 */
[----:B------:R-:W-:Y:S01]  /*2430*/  DFMA R4, R4, -R16, R20 ;  /* 0x800000100404722b */ /* 0x000fe20000000014 */
[----:B------:R-:W-:-:S04]  /*2440*/  IADD3 R6, P0, R0, UR8, RZ ;  /* 0x0000000800067c10 */ /* 0x000fc8000ff1e0ff */
[----:B------:R-:W-:-:S03]  /*2450*/  IADD3.X R7, RZ, UR9, RZ, P0, !PT ;  /* 0x00000009ff077c10 */ /* 0x000fc600087fe4ff */
[----:B------:R-:W-:-:S07]  /*2460*/  DMUL R4, R18, R4 ;  /* 0x0000000412047228 */ /* 0x000fce0000000000 */
[----:B------:R0:W-:Y:S01]  /*2470*/  STG.E.64 desc[UR4][R6.64], R4 ;  /* 0x0000000406007986 */ /* 0x0001e2000c101b04 */
[----:B------:R-:W-:-:S07]  /*2480*/  IADD3 R13, R3, 0x80, RZ ;  /* 0x00000080030d7810 */ /* 0x000fce0007ffe0ff */
.L_x_21640:
[----:B------:R-:W-:Y:S05]  /*2490*/  BSYNC B0 ;  /* 0x0000000000007941 */ /* 0x000fea0003800000 */
.L_x_21639:
[----:B------:R-:W-:-:S13]  /*24a0*/  ISETP.GE.AND P0, PT, R13, UR6, PT ;  /* 0x000000060d007c0c */ /* 0x000fda000bf06270 */
[----:B------:R-:W-:Y:S05]  /*24b0*/  @P0 EXIT ;  /* 0x000000000000094d */ /* 0x000fea0003800000 */
[----:B------:R-:W1:Y:S01]  /*24c0*/  LDC R9, c[0x0][0x218] ;  /* 0x00008600ff097b82 */ /* 0x000e620000000800 */
[----:B------:R-:W-:Y:S01]  /*24d0*/  HFMA2.MMA R0, -RZ, RZ, 0, 0 ;  /* 0x00000000ff007435 */ /* 0x000fe200000001ff */
[----:B------:R-:W-:Y:S02]  /*24e0*/  MOV R8, RZ ;  /* 0x000000ff00087202 */ /* 0x000fe40000000f00 */
[----:B0-----:R-:W-:Y:S02]  /*24f0*/  CS2R R6, SRZ ;  /* 0x0000000000067805 */ /* 0x001fe4000001ff00 */
[----:B------:R-:W-:Y:S02]  /*2500*/  CS2R R4, SRZ ;  /* 0x0000000000047805 */ /* 0x000fe4000001ff00 */
[----:B------:R-:W-:Y:S02]  /*2510*/  CS2R R2, SRZ ;  /* 0x0000000000027805 */ /* 0x000fe4000001ff00 */
        /* <DEDUP_REMOVED lines=526> */
.L_x_21642:
[----:B------:R-:W-:Y:S01]  /*4600*/  ULDC.64 UR8, c[0x0][0x690] ;  /* 0x0001a40000087ab9 */ /* 0x000fe20000000a00 */
[----:B------:R-:W-:Y:S01]  /*4610*/  ULDC.64 UR6, c[0x0][0x670] ;  /* 0x00019c0000067ab9 */ /* 0x000fe20000000a00 */
[----:B------:R-:W-:Y:S01]  /*4620*/  IADD3 R18, P1, R6, UR8, RZ ;  /* 0x0000000806127c10 */ /* 0x000fe2000ff3e0ff */
[----:B------:R-:W-:Y:S01]  /*4630*/  ULDC.64 UR10, c[0x0][0x698] ;  /* 0x0001a600000a7ab9 */ /* 0x000fe20000000a00 */
[----:B------:R-:W-:Y:S02]  /*4640*/  IADD3 R12, P0, R3, UR6, RZ ;  /* 0x00000006030c7c10 */ /* 0x000fe4000ff1e0ff */
[----:B------:R-:W-:Y:S01]  /*4650*/  IADD3.X R19, RZ, UR9, RZ, P1, !PT ;  /* 0x00000009ff137c10 */ /* 0x000fe20008ffe4ff */
[----:B------:R-:W-:Y:S01]  /*4660*/  ULDC.64 UR8, c[0x0][0x688] ;  /* 0x0001a20000087ab9 */ /* 0x000fe20000000a00 */
[----:B------:R-:W-:Y:S01]  /*4670*/  IADD3.X R13, RZ, UR7, RZ, P0, !PT ;  /* 0x00000007ff0d7c10 */ /* 0x000fe200087fe4ff */
[----:B------:R-:W-:Y:S01]  /*4680*/  ULDC.64 UR6, c[0x0][0x678] ;  /* 0x00019e0000067ab9 */ /* 0x000fe20000000a00 */
[----:B------:R-:W-:-:S02]  /*4690*/  IADD3 R6, P2, R7, UR10, RZ ;  /* 0x0000000a07067c10 */ /* 0x000fc4000ff5e0ff */
[----:B------:R-:W-:Y:S02]  /*46a0*/  IADD3 R16, P0, R4, UR6, RZ ;  /* 0x0000000604107c10 */ /* 0x000fe4000ff1e0ff */
[----:B------:R-:W-:Y:S01]  /*46b0*/  IADD3 R24, P1, R5, UR8, RZ ;  /* 0x0000000805187c10 */ /* 0x000fe2000ff3e0ff */
[----:B------:R-:W2:Y:S01]  /*46c0*/  LDG.E.64 R12, desc[UR4][R12.64] ;  /* 0x000000040c0c7981 */ /* 0x000ea2000c1e1b00 */
[----:B------:R-:W-:Y:S01]  /*46d0*/  IADD3.X R7, RZ, UR11, RZ, P2, !PT ;  /* 0x0000000bff077c10 */ /* 0x000fe200097fe4ff */
[----:B------:R-:W-:Y:S02]  /*46e0*/  ULDC.64 UR10, c[0x0][0x6a0] ;  /* 0x0001a800000a7ab9 */ /* 0x000fe40000000a00 */
[----:B------:R-:W3:Y:S01]  /*46f0*/  LDG.E.64 R4, desc[UR4][R18.64] ;  /* 0x0000000412047981 */ /* 0x000ee2000c1e1b00 */
[----:B------:R-:W-:-:S03]  /*4700*/  IADD3 R22, P2, R8, UR10, RZ ;  /* 0x0000000a08167c10 */ /* 0x000fc6000ff5e0ff */
[----:B------:R-:W4:Y:S01]  /*4710*/  LDG.E.64 R6, desc[UR4][R6.64] ;  /* 0x0000000406067981 */ /* 0x000f22000c1e1b00 */
[----:B------:R-:W-:Y:S01]  /*4720*/  IADD3.X R17, RZ, UR7, RZ, P0, !PT ;  /* 0x00000007ff117c10 */ /* 0x000fe200087fe4ff */
[----:B------:R-:W-:Y:S01]  /*4730*/  ULDC.64 UR6, c[0x0][0x680] ;  /* 0x0001a00000067ab9 */ /* 0x000fe20000000a00 */
[----:B------:R-:W-:Y:S02]  /*4740*/  IADD3.X R23, RZ, UR11, RZ, P2, !PT ;  /* 0x0000000bff177c10 */ /* 0x000fe400097fe4ff */
[----:B------:R-:W-:Y:S02]  /*4750*/  IADD3.X R25, RZ, UR9, RZ, P1, !PT ;  /* 0x00000009ff197c10 */ /* 0x000fe40008ffe4ff */
[----:B------:R-:W-:Y:S01]  /*4760*/  IADD3 R20, P0, R2, UR6, RZ ;  /* 0x0000000602147c10 */ /* 0x000fe2000ff1e0ff */
[----:B------:R-:W2:Y:S04]  /*4770*/  LDG.E.64 R10, desc[UR4][R22.64] ;  /* 0x00000004160a7981 */ /* 0x000ea8000c1e1b00 */
[----:B------:R-:W5:Y:S01]  /*4780*/  LDG.E.64 R16, desc[UR4][R16.64] ;  /* 0x0000000410107981 */ /* 0x000f62000c1e1b00 */
[----:B------:R-:W-:Y:S01]  /*4790*/  IADD3.X R21, RZ, UR7, RZ, P0, !PT ;  /* 0x00000007ff157c10 */ /* 0x000fe200087fe4ff */
[----:B------:R-:W-:-:S02]  /*47a0*/  ULDC.64 UR6, c[0x0][0x6a8] ;  /* 0x0001aa0000067ab9 */ /* 0x000fc40000000a00 */
[----:B------:R-:W5:Y:S04]  /*47b0*/  LDG.E.64 R14, desc[UR4][R24.64] ;  /* 0x00000004180e7981 */ /* 0x000f68000c1e1b00 */
[----:B------:R-:W5:Y:S01]  /*47c0*/  LDG.E.64 R8, desc[UR4][R20.64] ;  /* 0x0000000414087981 */ /* 0x000f62000c1e1b00 */
[----:B---3--:R-:W-:-:S08]  /*47d0*/  DMUL R2, R4, R4 ;  /* 0x0000000404027228 */ /* 0x008fd00000000000 */
[----:B----4-:R-:W-:Y:S02]  /*47e0*/  DMUL R2, R2, R6 ;  /* 0x0000000602027228 */ /* 0x010fe40000000000 */
[----:B--2---:R-:W-:-:S06]  /*47f0*/  DFMA R10, -R10, UR6, R12 ;  /* 0x000000060a0a7c2b */ /* 0x004fcc000800010c */
        /* <DEDUP_REMOVED lines=8> */
[----:B------:R-:W-:Y:S01]  /*4880*/  STG.E.64 desc[UR4][R4.64], R2 ;  /* 0x0000000204007986 */ /* 0x000fe2000c101b04 */
[----:B------:R-:W-:Y:S05]  /*4890*/  EXIT ;  /* 0x000000000000794d */ /* 0x000fea0003800000 */
.L_x_21643:
        /* <DEDUP_REMOVED lines=14> */
.L_x_28441:


//--------------------- .text._ZN2at6native27unrolled_elementwise_kernelIZZZNS0_49_GLOBAL__N__b919a28f_16_Normalization_cu_5c38458737batch_norm_elementwise_backward_trainERKNS_6TensorES5_S5_S5_S5_S5_S5_ENKUlvE0_clEvENKUlvE_clEvEUldddddddE_St5arrayIPcLm8EELi4E23TrivialOffsetCalculatorILi7EjESC_ILi1EjENS0_6memory15LoadWithoutCastENSF_16StoreWithoutCastEEEviT_T0_T2_T3_T4_T5_ --------------------------
	.section	.text._ZN2at6native27unrolled_elementwise_kernelIZZZNS0_49_GLOBAL__N__b919a28f_16_Normalization_cu_5c38458737batch_norm_elementwise_backward_trainERKNS_6TensorES5_S5_S5_S5_S5_S5_ENKUlvE0_clEvENKUlvE_clEvEUldddddddE_St5arrayIPcLm8EELi4E23TrivialOffsetCalculatorILi7EjESC_ILi1EjENS0_6memory15LoadWithoutCastENSF_16StoreWithoutCastEEEviT_T0_T2_T3_T4_T5_,"ax",@progbits
	.align	128
        .global         _ZN2at6native27unrolled_elementwise_kernelIZZZNS0_49_GLOBAL__N__b919a28f_16_Normalization_cu_5c38458737batch_norm_elementwise_backward_trainERKNS_6TensorES5_S5_S5_S5_S5_S5_ENKUlvE0_clEvENKUlvE_clEvEUldddddddE_St5arrayIPcLm8EELi4E23TrivialOffsetCalculatorILi7EjESC_ILi1EjENS0_6memory15LoadWithoutCastENSF_16StoreWithoutCastEEEviT_T0_T2_T3_T4_T5_
        .type           _ZN2at6native27unrolled_elementwise_kernelIZZZNS0_49_GLOBAL__N__b919a28f_16_Normalization_cu_5c38458737batch_norm_elementwise_backward_trainERKNS_6TensorES5_S5_S5_S5_S5_S5_ENKUlvE0_clEvENKUlvE_clEvEUldddddddE_St5arrayIPcLm8EELi4E23TrivialOffsetCalculatorILi7EjESC_ILi1EjENS0_6memory15LoadWithoutCastENSF_16StoreWithoutCastEEEviT_T0_T2_T3_T4_T5_,@function
        .size           _ZN2at6native27unrolled_elementwise_kernelIZZZNS0_49_GLOBAL__N__b919a28f_16_Normalization_cu_5c38458737batch_norm_elementwise_backward_trainERKNS_6TensorES5_S5_S5_S5_S5_S5_ENKUlvE0_clEvENKUlvE_clEvEUldddddddE_St5arrayIPcLm8EELi4E23TrivialOffsetCalculatorILi7EjESC_ILi1EjENS0_6memory15LoadWithoutCastENSF_16StoreWithoutCastEEEviT_T0_T2_T3_T4_T5_,(.L_x_28442 - _ZN2at6native27unrolled_elementwise_kernelIZZZNS0_49_GLOBAL__N__b919a28f_16_Normalization_cu_5c38458737batch_norm_elementwise_backward_trainERKNS_6TensorES5_S5_S5_S5_S5_S5_ENKUlvE0_clEvENKUlvE_clEvEUldddddddE_St5arrayIPcLm8EELi4E23TrivialOffsetCalculatorILi7EjESC_ILi1EjENS0_6memory15LoadWithoutCastENSF_16StoreWithoutCastEEEviT_T0_T2_T3_T4_T5_)
        .other          _ZN2at6native27unrolled_elementwise_kernelIZZZNS0_49_GLOBAL__N__b919a28f_16_Normalization_cu_5c38458737batch_norm_elementwise_backward_trainERKNS_6TensorES5_S5_S5_S5_S5_S5_ENKUlvE0_clEvENKUlvE_clEvEUldddddddE_St5arrayIPcLm8EELi4E23TrivialOffsetCalculatorILi7EjESC_ILi1EjENS0_6memory15LoadWithoutCastENSF_16StoreWithoutCastEEEviT_T0_T2_T3_T4_T5_,@"STO_CUDA_ENTRY STV_DEFAULT"
_ZN2at6native27unrolled_elementwise_kernelIZZZNS0_49_GLOBAL__N__b919a28f_16_Normalization_cu_5c38458737batch_norm_elementwise_backward_trainERKNS_6TensorES5_S5_S5_S5_S5_S5_ENKUlvE0_clEvENKUlvE_clEvEUldddddddE_St5arrayIPcLm8EELi4E23TrivialOffsetCalculatorILi7EjESC_ILi1EjENS0_6memory15LoadWithoutCastENSF_16StoreWithoutCastEEEviT_T0_T2_T3_T4_T5_:
.text._ZN2at6native27unrolled_elementwise_kernelIZZZNS0_49_GLOBAL__N__b919a28f_16_Normalization_cu_5c38458737batch_norm_elementwise_backward_trainERKNS_6TensorES5_S5_S5_S5_S5_S5_ENKUlvE0_clEvENKUlvE_clEvEUldddddddE_St5arrayIPcLm8EELi4E23TrivialOffsetCalculatorILi7EjESC_ILi1EjENS0_6memory15LoadWithoutCastENSF_16StoreWithoutCastEEEviT_T0_T2_T3_T4_T5_:
        /* <DEDUP_REMOVED lines=12> */
[----:B------:R-:W-:Y:S01]  /*00c0*/  CS2R R18, SRZ ;  /* 0x0000000000127805 */ /* 0x000fe2000001ff00 */
[----:B0-----:R-:W-:Y:S01]  /*00d0*/  IMAD R2, R0, -0x200, R5 ;  /* 0xfffffe0000027824 */ /* 0x001fe200078e0205 */
[----:B------:R-:W-:-:S04]  /*00e0*/  CS2R R4, SRZ ;  /* 0x0000000000047805 */ /* 0x000fc8000001ff00 */
[----:B-1----:R-:W-:-:S13]  /*00f0*/  ISETP.GE.AND P0, PT, R3, R2, PT ;  /* 0x000000020300720c */ /* 0x002fda0003f06270 */
        /* <DEDUP_REMOVED lines=8> */
[----:B------:R-:W0:Y:S01]  /*0180*/  LDC.64 R14, c[0x0][0x250] ;  /* 0x00009400ff0e7b82 */ /* 0x000e220000000a00 */
[----:B-1----:R-:W-:-:S06]  /*0190*/  IMAD.WIDE.U32 R8, R21, 0x8, R8 ;  /* 0x0000000815087825 */ /* 0x002fcc00078e0008 */
[----:B------:R-:W5:Y:S01]  /*01a0*/  LDG.E.64 R8, desc[UR4][R8.64] ;  /* 0x0000000408087981 */ /* 0x000f62000c1e1b00 */
[----:B------:R-:W1:Y:S01]  /*01b0*/  LDC.64 R16, c[0x0][0x258] ;  /* 0x00009600ff107b82 */ /* 0x000e620000000a00 */
[----:B--2---:R-:W-:-:S06]  /*01c0*/  IMAD.WIDE.U32 R10, R21, 0x8, R10 ;  /* 0x00000008150a7825 */ /* 0x004fcc00078e000a */
[----:B------:R-:W5:Y:S01]  /*01d0*/  LDG.E.64 R10, desc[UR4][R10.64] ;  /* 0x000000040a0a7981 */ /* 0x000f62000c1e1b00 */
[----:B------:R-:W2:Y:S01]  /*01e0*/  LDC.64 R18, c[0x0][0x260] ;  /* 0x00009800ff127b82 */ /* 0x000ea20000000a00 */
[----:B---3--:R-:W-:-:S06]  /*01f0*/  IMAD.WIDE.U32 R12, R21, 0x8, R12 ;  /* 0x00000008150c7825 */ /* 0x008fcc00078e000c */
[----:B------:R-:W5:Y:S01]  /*0200*/  LDG.E.64 R12, desc[UR4][R12.64] ;  /* 0x000000040c0c7981 */ /* 0x000f62000c1e1b00 */
[----:B0-----:R-:W-:-:S06]  /*0210*/  IMAD.WIDE.U32 R14, R21, 0x8, R14 ;  /* 0x00000008150e7825 */ /* 0x001fcc00078e000e */
[----:B------:R-:W5:Y:S01]  /*0220*/  LDG.E.64 R14, desc[UR4][R14.64] ;  /* 0x000000040e0e7981 */ /* 0x000f62000c1e1b00 */
[----:B-1----:R-:W-:-:S06]  /*0230*/  IMAD.WIDE.U32 R16, R21, 0x8, R16 ;  /* 0x0000000815107825 */ /* 0x002fcc00078e0010 */
[----:B------:R-:W5:Y:S01]  /*0240*/  LDG.E.64 R16, desc[UR4][R16.64] ;  /* 0x0000000410107981 */ /* 0x000f62000c1e1b00 */
[----:B--2---:R-:W-:-:S06]  /*0250*/  IMAD.WIDE.U32 R18, R21, 0x8, R18 ;  /* 0x0000000815127825 */ /* 0x004fcc00078e0012 */
[----:B------:R-:W5:Y:S01]  /*0260*/  LDG.E.64 R18, desc[UR4][R18.64] ;  /* 0x0000000412127981 */ /* 0x000f62000c1e1b00 */
[----:B------:R-:W-:-:S07]  /*0270*/  VIADD R3, R3, 0x80 ;  /* 0x0000008003037836 */ /* 0x000fce0000000000 */
.L_x_21645:
[----:B------:R-:W-:Y:S05]  /*0280*/  BSYNC B0 ;  /* 0x0000000000007941 */ /* 0x000fea0003800000 */
.L_x_21644:
        /* <DEDUP_REMOVED lines=9> */
[----:B------:R-:W0:Y:S01]  /*0320*/  LDC.64 R4, c[0x0][0x230] ;  /* 0x00008c00ff047b82 */ /* 0x000e220000000a00 */
[----:B------:R-:W-:-:S07]  /*0330*/  LEA R33, R0, R3, 0x9 ;  /* 0x0000000300217211 */ /* 0x000fce00078e48ff */
        /* <DEDUP_REMOVED lines=21> */
.L_x_21647:
[----:B------:R-:W-:Y:S05]  /*0490*/  BSYNC B0 ;  /* 0x0000000000007941 */ /* 0x000fea0003800000 */
.L_x_21646:
        /* <DEDUP_REMOVED lines=33> */
[----:B------:R-:W-:-:S07]  /*06b0*/  IADD3 R3, R3, 0x80, RZ ;  /* 0x0000008003037810 */ /* 0x000fce0007ffe0ff */
.L_x_21649:
[----:B------:R-:W-:Y:S05]  /*06c0*/  BSYNC B0 ;  /* 0x0000000000007941 */ /* 0x000fea0003800000 */
.L_x_21648:
        /* <DEDUP_REMOVED lines=30> */
[----:B------:R-:W5:Y:S02]  /*08b0*/  LDG.E.64 R54, desc[UR4][R54.64] ;  /* 0x0000000436367981 */ /* 0x000f64000c1e1b00 */
.L_x_21651:
[----:B------:R-:W-:Y:S05]  /*08c0*/  BSYNC B0 ;  /* 0x0000000000007941 */ /* 0x000fea0003800000 */
.L_x_21650:
[----:B------:R-:W0:Y:S01]  /*08d0*/  S2R R3, SR_TID.X ;  /* 0x0000000000037919 */ /* 0x000e220000002100 */
[----:B------:R-:W-:Y:S04]  /*08e0*/  BSSY B0, `(.L_x_21652) ;  /* 0x000000b000007945 */ /* 0x000fe80003800000 */
[----:B------:R-:W-:Y:S05]  /*08f0*/  @P0 BRA `(.L_x_21653) ;  /* 0x0000000000240947 */ /* 0x000fea0003800000 */
[----:B-----5:R-:W-:Y:S01]  /*0900*/  DMUL R60, R14, R14 ;  /* 0x0000000e0e3c7228 */ /* 0x020fe20000000000 */
        /* <DEDUP_REMOVED lines=8> */
.L_x_21653:
[----:B------:R-:W-:Y:S05]  /*0990*/  BSYNC B0 ;  /* 0x0000000000007941 */ /* 0x000fea0003800000 */
.L_x_21652:
[----:B0----5:R-:W-:Y:S01]  /*09a0*/  MOV R9, R3 ;  /* 0x0000000300097202 */ /* 0x021fe20000000f00 */
[----:B------:R-:W0:Y:S01]  /*09b0*/  @!P0 LDC.64 R10, c[0x0][0x228] ;  /* 0x00008a00ff0a8b82 */ /* 0x000e220000000a00 */
[----:B------:R-:W-:Y:S01]  /*09c0*/  @!P0 IMAD R3, R0, 0x200, R3 ;  /* 0x0000020000038824 */ /* 0x000fe200078e0203 */
[----:B------:R-:W-:Y:S01]  /*09d0*/  BSSY B0, `(.L_x_21654) ;  /* 0x0000014000007945 */ /* 0x000fe20003800000 */
[C---:B------:R-:W-:Y:S01]  /*09e0*/  IADD3 R13, R9.reuse, 0x100, RZ ;  /* 0x00000100090d7810 */ /* 0x040fe20007ffe0ff */
[C---:B------:R-:W-:Y:S02]  /*09f0*/  VIADD R17, R9.reuse, 0x80 ;  /* 0x0000008009117836 */ /* 0x040fe40000000000 */
[----:B------:R-:W-:Y:S01]  /*0a00*/  VIADD R15, R9, 0x180 ;  /* 0x00000180090f7836 */ /* 0x000fe20000000000 */
[-C--:B------:R-:W-:Y:S02]  /*0a10*/  ISETP.GE.AND P2, PT, R13, R2.reuse, PT ;  /* 0x000000020d00720c */ /* 0x080fe40003f46270 */
[----:B------:R-:W-:-:S02]  /*0a20*/  ISETP.GE.AND P1, PT, R17, R2, PT ;  /* 0x000000021100720c */ /* 0x000fc40003f26270 */
[----:B------:R-:W-:Y:S02]  /*0a30*/  @!P0 MOV R9, R17 ;  /* 0x0000001100098202 */ /* 0x000fe40000000f00 */
[-C--:B------:R-:W-:Y:S02]  /*0a40*/  ISETP.GE.AND P3, PT, R15, R2.reuse, PT ;  /* 0x000000020f00720c */ /* 0x080fe40003f66270 */
[----:B------:R-:W-:Y:S01]  /*0a50*/  ISETP.GE.AND P4, PT, R9, R2, PT ;  /* 0x000000020900720c */ /* 0x000fe20003f86270 */
[----:B0-----:R-:W-:-:S06]  /*0a60*/  @!P0 IMAD.WIDE.U32 R10, R3, 0x8, R10 ;  /* 0x00000008030a8825 */ /* 0x001fcc00078e000a */
[----:B------:R-:W-:Y:S06]  /*0a70*/  @P1 BRA `(.L_x_21655) ;  /* 0x0000000000241947 */ /* 0x000fec0003800000 */
[----:B------:R-:W-:Y:S01]  /*0a80*/  DMUL R12, R26, R26 ;  /* 0x0000001a1a0c7228 */ /* 0x000fe20000000000 */
        /* <DEDUP_REMOVED lines=8> */
.L_x_21655:
[----:B------:R-:W-:Y:S05]  /*0b10*/  BSYNC B0 ;  /* 0x0000000000007941 */ /* 0x000fea0003800000 */
.L_x_21654:
[----:B------:R-:W-:Y:S04]  /*0b20*/  BSSY B0, `(.L_x_21656) ;  /* 0x000000b000007945 */ /* 0x000fe80003800000 */
[----:B------:R-:W-:Y:S05]  /*0b30*/  @P2 BRA `(.L_x_21657) ;  /* 0x0000000000242947 */ /* 0x000fea0003800000 */
        /* <DEDUP_REMOVED lines=9> */
.L_x_21657:
[----:B------:R-:W-:Y:S05]  /*0bd0*/  BSYNC B0 ;  /* 0x0000000000007941 */ /* 0x000fea0003800000 */
.L_x_21656:
        /* <DEDUP_REMOVED lines=11> */
.L_x_21659:
[----:B------:R-:W-:Y:S05]  /*0c90*/  BSYNC B0 ;  /* 0x0000000000007941 */ /* 0x000fea0003800000 */
.L_x_21658:
[----:B------:R0:W-:Y:S01]  /*0ca0*/  @!P0 STG.E.64 desc[UR4][R10.64], R6 ;  /* 0x000000060a008986 */ /* 0x0001e2000c101b04 */
[----:B------:R-:W-:Y:S04]  /*0cb0*/  BSSY B0, `(.L_x_21660) ;  /* 0x000000c000007945 */ /* 0x000fe80003800000 */
[----:B------:R-:W-:Y:S05]  /*0cc0*/  @P4 BRA `(.L_x_21661) ;  /* 0x0000000000284947 */ /* 0x000fea0003800000 */
[----:B0-----:R-:W0:Y:S01]  /*0cd0*/  LDC.64 R10, c[0x0][0x228] ;  /* 0x00008a00ff0a7b82 */ /* 0x001e220000000a00 */
[----:B------:R-:W-:Y:S01]  /*0ce0*/  LEA R7, R0, R9, 0x9 ;  /* 0x0000000900077211 */ /* 0x000fe200078e48ff */
[----:B------:R-:W-:-:S05]  /*0cf0*/  VIADD R9, R9, 0x80 ;  /* 0x0000008009097836 */ /* 0x000fca0000000000 */
[----:B------:R-:W-:-:S13]  /*0d00*/  ISETP.GE.AND P0, PT, R9, R2, PT ;  /* 0x000000020900720c */ /* 0x000fda0003f06270 */
[----:B------:R-:W-:Y:S01]  /*0d10*/  @!P0 LEA R3, R0, R9, 0x9 ;  /* 0x0000000900038211 */ /* 0x000fe200078e48ff */
[----:B------:R-:W-:Y:S02]  /*0d20*/  @!P0 VIADD R9, R9, 0x80 ;  /* 0x0000008009098836 */ /* 0x000fe40000000000 */
[----:B0-----:R-:W-:-:S04]  /*0d30*/  IMAD.WIDE.U32 R6, R7, 0x8, R10 ;  /* 0x0000000807067825 */ /* 0x001fc800078e000a */
[----:B------:R-:W-:Y:S01]  /*0d40*/  @!P0 IMAD.WIDE.U32 R10, R3, 0x8, R10 ;  /* 0x00000008030a8825 */ /* 0x000fe200078e000a */
[----:B------:R1:W-:Y:S04]  /*0d50*/  STG.E.64 desc[UR4][R6.64], R4 ;  /* 0x0000000406007986 */ /* 0x0003e8000c101b04 */
[----:B------:R1:W-:Y:S02]  /*0d60*/  @!P0 STG.E.64 desc[UR4][R10.64], R38 ;  /* 0x000000260a008986 */ /* 0x0003e4000c101b04 */
.L_x_21661:
[----:B------:R-:W-:Y:S05]  /*0d70*/  BSYNC B0 ;  /* 0x0000000000007941 */ /* 0x000fea0003800000 */
.L_x_21660:
[----:B------:R-:W-:-:S13]  /*0d80*/  ISETP.GE.AND P0, PT, R9, R2, PT ;  /* 0x000000020900720c */ /* 0x000fda0003f06270 */
[----:B------:R-:W-:Y:S05]  /*0d90*/  @P0 EXIT ;  /* 0x000000000000094d */ /* 0x000fea0003800000 */
[----:B------:R-:W2:Y:S01]  /*0da0*/  LDC.64 R2, c[0x0][0x228] ;  /* 0x00008a00ff027b82 */ /* 0x000ea20000000a00 */
[----:B------:R-:W-:-:S05]  /*0db0*/  LEA R9, R0, R9, 0x9 ;  /* 0x0000000900097211 */ /* 0x000fca00078e48ff */
[----:B--2---:R-:W-:-:S05]  /*0dc0*/  IMAD.WIDE.U32 R2, R9, 0x8, R2 ;  /* 0x0000000809027825 */ /* 0x004fca00078e0002 */
[----:B------:R-:W-:Y:S01]  /*0dd0*/  STG.E.64 desc[UR4][R2.64], R12 ;  /* 0x0000000c02007986 */ /* 0x000fe2000c101b04 */
[----:B------:R-:W-:Y:S05]  /*0de0*/  EXIT ;  /* 0x000000000000794d */ /* 0x000fea0003800000 */
.L_x_21662:
        /* <DEDUP_REMOVED lines=9> */
.L_x_28442:


//--------------------- .text._ZN2at6native29vectorized_elementwise_kernelILi2EZZZNS0_49_GLOBAL__N__b919a28f_16_Normalization_cu_5c38458737batch_norm_elementwise_backward_trainERKNS_6TensorES5_S5_S5_S5_S5_S5_ENKUlvE0_clEvENKUlvE_clEvEUldddddddE_St5arrayIPcLm8EEEEviT0_T1_ --------------------------
	.section	.text._ZN2at6native29vectorized_elementwise_kernelILi2EZZZNS0_49_GLOBAL__N__b919a28f_16_Normalization_cu_5c38458737batch_norm_elementwise_backward_trainERKNS_6TensorES5_S5_S5_S5_S5_S5_ENKUlvE0_clEvENKUlvE_clEvEUldddddddE_St5arrayIPcLm8EEEEviT0_T1_,"ax",@progbits
	.align	128
        .global         _ZN2at6native29vectorized_elementwise_kernelILi2EZZZNS0_49_GLOBAL__N__b919a28f_16_Normalization_cu_5c38458737batch_norm_elementwise_backward_trainERKNS_6TensorES5_S5_S5_S5_S5_S5_ENKUlvE0_clEvENKUlvE_clEvEUldddddddE_St5arrayIPcLm8EEEEviT0_T1_
        .type           _ZN2at6native29vectorized_elementwise_kernelILi2EZZZNS0_49_GLOBAL__N__b919a28f_16_Normalization_cu_5c38458737batch_norm_elementwise_backward_trainERKNS_6TensorES5_S5_S5_S5_S5_S5_ENKUlvE0_clEvENKUlvE_clEvEUldddddddE_St5arrayIPcLm8EEEEviT0_T1_,@function
        .size           _ZN2at6native29vectorized_elementwise_kernelILi2EZZZNS0_49_GLOBAL__N__b919a28f_16_Normalization_cu_5c38458737batch_norm_elementwise_backward_trainERKNS_6TensorES5_S5_S5_S5_S5_S5_ENKUlvE0_clEvENKUlvE_clEvEUldddddddE_St5arrayIPcLm8EEEEviT0_T1_,(.L_x_28443 - _ZN2at6native29vectorized_elementwise_kernelILi2EZZZNS0_49_GLOBAL__N__b919a28f_16_Normalization_cu_5c38458737batch_norm_elementwise_backward_trainERKNS_6TensorES5_S5_S5_S5_S5_S5_ENKUlvE0_clEvENKUlvE_clEvEUldddddddE_St5arrayIPcLm8EEEEviT0_T1_)
        .other          _ZN2at6native29vectorized_elementwise_kernelILi2EZZZNS0_49_GLOBAL__N__b919a28f_16_Normalization_cu_5c38458737batch_norm_elementwise_backward_trainERKNS_6TensorES5_S5_S5_S5_S5_S5_ENKUlvE0_clEvENKUlvE_clEvEUldddddddE_St5arrayIPcLm8EEEEviT0_T1_,@"STO_CUDA_ENTRY STV_DEFAULT"
_ZN2at6native29vectorized_elementwise_kernelILi2EZZZNS0_49_GLOBAL__N__b919a28f_16_Normalization_cu_5c38458737batch_norm_elementwise_backward_trainERKNS_6TensorES5_S5_S5_S5_S5_S5_ENKUlvE0_clEvENKUlvE_clEvEUldddddddE_St5arrayIPcLm8EEEEviT0_T1_:
.text._ZN2at6native29vectorized_elementwise_kernelILi2EZZZNS0_49_GLOBAL__N__b919a28f_16_Normalization_cu_5c38458737batch_norm_elementwise_backward_trainERKNS_6TensorES5_S5_S5_S5_S5_S5_ENKUlvE0_clEvENKUlvE_clEvEUldddddddE_St5arrayIPcLm8EEEEviT0_T1_:
        /* <DEDUP_REMOVED lines=10> */
[----:B------:R-:W-:-:S07]  /*00a0*/  ULDC.64 UR6, c[0x0][0x218] ;  /* 0x0000860000067ab9 */ /* 0x000fce0000000a00 */
        /* <DEDUP_REMOVED lines=9> */
[C---:B---3--:R-:W-:Y:S01]  /*0140*/  IMAD.WIDE R4, R113.reuse, 0x8, R4 ;  /* 0x0000000871047825 */ /* 0x048fe200078e0204 */
[----:B------:R-:W3:Y:S03]  /*0150*/  LDG.E.128 R20, desc[UR4][R124.64] ;  /* 0x000000047c147981 */ /* 0x000ee6000c1e1d00 */
[C---:B----4-:R-:W-:Y:S01]  /*0160*/  IMAD.WIDE R6, R113.reuse, 0x8, R6 ;  /* 0x0000000871067825 */ /* 0x050fe200078e0206 */
[----:B------:R-:W4:Y:S04]  /*0170*/  LDG.E.128 R52, desc[UR4][R124.64+0x1000] ;  /* 0x001000047c347981 */ /* 0x000f28000c1e1d00 */
[----:B------:R-:W5:Y:S01]  /*0180*/  LDG.E.128 R84, desc[UR4][R124.64+0x1800] ;  /* 0x001800047c547981 */ /* 0x000f62000c1e1d00 */
[----:B0-----:R-:W-:-:S02]  /*0190*/  IMAD.WIDE R10, R113, 0x8, R12 ;  /* 0x00000008710a7825 */ /* 0x001fc400078e020c */
[----:B------:R-:W0:Y:S02]  /*01a0*/  LDC.64 R12, c[0x0][0x240] ;  /* 0x00009000ff0c7b82 */ /* 0x000e240000000a00 */
[----:B------:R-:W-:-:S04]  /*01b0*/  IMAD.WIDE.U32 R120, R0, 0x10, R4 ;  /* 0x0000001000787825 */ /* 0x000fc800078e0004 */
[C---:B-1----:R-:W-:Y:S01]  /*01c0*/  IMAD.WIDE R8, R113.reuse, 0x8, R8 ;  /* 0x0000000871087825 */ /* 0x042fe200078e0208 */
[----:B------:R-:W2:Y:S03]  /*01d0*/  LDG.E.128 R32, desc[UR4][R120.64] ;  /* 0x0000000478207981 */ /* 0x000ea6000c1e1d00 */
[C---:B------:R-:W-:Y:S01]  /*01e0*/  IMAD.WIDE.U32 R122, R0.reuse, 0x10, R6 ;  /* 0x00000010007a7825 */ /* 0x040fe200078e0006 */
[----:B------:R-:W4:Y:S03]  /*01f0*/  LDG.E.128 R44, desc[UR4][R120.64+0x800] ;  /* 0x00080004782c7981 */ /* 0x000f26000c1e1d00 */
[C---:B------:R-:W-:Y:S01]  /*0200*/  IMAD.WIDE.U32 R114, R0.reuse, 0x10, R2 ;  /* 0x0000001000727825 */ /* 0x040fe200078e0002 */
[----:B------:R-:W2:Y:S03]  /*0210*/  LDG.E.128 R40, desc[UR4][R122.64] ;  /* 0x000000047a287981 */ /* 0x000ea6000c1e1d00 */
[C---:B------:R-:W-:Y:S01]  /*0220*/  IMAD.WIDE.U32 R104, R0.reuse, 0x10, R10 ;  /* 0x0000001000687825 */ /* 0x040fe200078e000a */
[----:B------:R-:W4:Y:S03]  /*0230*/  LDG.E.128 R4, desc[UR4][R122.64+0x800] ;  /* 0x000800047a047981 */ /* 0x000f26000c1e1d00 */
[----:B------:R-:W-:Y:S01]  /*0240*/  IMAD.WIDE.U32 R96, R0, 0x10, R8 ;  /* 0x0000001000607825 */ /* 0x000fe200078e0008 */
[----:B------:R-:W5:Y:S04]  /*0250*/  LDG.E.128 R36, desc[UR4][R104.64] ;  /* 0x0000000468247981 */ /* 0x000f68000c1e1d00 */
[----:B------:R-:W5:Y:S04]  /*0260*/  LDG.E.128 R8, desc[UR4][R114.64] ;  /* 0x0000000472087981 */ /* 0x000f68000c1e1d00 */
[----:B------:R-:W4:Y:S01]  /*0270*/  LDG.E.128 R48, desc[UR4][R96.64+0x800] ;  /* 0x0008000460307981 */ /* 0x000f22000c1e1d00 */
[----:B0-----:R-:W-:-:S03]  /*0280*/  IMAD.WIDE R2, R113, 0x8, R12 ;  /* 0x0000000871027825 */ /* 0x001fc600078e020c */
[----:B------:R-:W4:Y:S04]  /*0290*/  LDG.E.128 R24, desc[UR4][R114.64+0x800] ;  /* 0x0008000472187981 */ /* 0x000f28000c1e1d00 */
[----:B------:R-:W4:Y:S01]  /*02a0*/  LDG.E.128 R12, desc[UR4][R104.64+0x800] ;  /* 0x00080004680c7981 */ /* 0x000f22000c1e1d00 */
[----:B------:R-:W-:-:S03]  /*02b0*/  IMAD.WIDE.U32 R2, R0, 0x10, R2 ;  /* 0x0000001000027825 */ /* 0x000fc600078e0002 */
[----:B------:R-:W4:Y:S04]  /*02c0*/  LDG.E.128 R28, desc[UR4][R96.64] ;  /* 0x00000004601c7981 */ /* 0x000f28000c1e1d00 */
[----:B------:R-:W4:Y:S04]  /*02d0*/  LDG.E.128 R60, desc[UR4][R2.64+0x800] ;  /* 0x00080004023c7981 */ /* 0x000f28000c1e1d00 */
[----:B------:R-:W4:Y:S04]  /*02e0*/  LDG.E.128 R64, desc[UR4][R96.64+0x1000] ;  /* 0x0010000460407981 */ /* 0x000f28000c1e1d00 */
[----:B------:R-:W4:Y:S04]  /*02f0*/  LDG.E.128 R80, desc[UR4][R104.64+0x1000] ;  /* 0x0010000468507981 */ /* 0x000f28000c1e1d00 */
[----:B------:R-:W4:Y:S04]  /*0300*/  LDG.E.128 R68, desc[UR4][R120.64+0x1000] ;  /* 0x0010000478447981 */ /* 0x000f28000c1e1d00 */
[----:B------:R-:W4:Y:S04]  /*0310*/  LDG.E.128 R96, desc[UR4][R96.64+0x1800] ;  /* 0x0018000460607981 */ /* 0x000f28000c1e1d00 */
[----:B------:R-:W4:Y:S04]  /*0320*/  LDG.E.128 R72, desc[UR4][R122.64+0x1000] ;  /* 0x001000047a487981 */ /* 0x000f28000c1e1d00 */
[----:B------:R-:W4:Y:S04]  /*0330*/  LDG.E.128 R76, desc[UR4][R114.64+0x1000] ;  /* 0x00100004724c7981 */ /* 0x000f28000c1e1d00 */
[----:B------:R3:W4:Y:S04]  /*0340*/  LDG.E.128 R88, desc[UR4][R120.64+0x1800] ;  /* 0x0018000478587981 */ /* 0x000728000c1e1d00 */
[----:B------:R-:W4:Y:S04]  /*0350*/  LDG.E.128 R92, desc[UR4][R122.64+0x1800] ;  /* 0x001800047a5c7981 */ /* 0x000f28000c1e1d00 */
[----:B------:R-:W4:Y:S04]  /*0360*/  LDG.E.128 R100, desc[UR4][R114.64+0x1800] ;  /* 0x0018000472647981 */ /* 0x000f28000c1e1d00 */
[----:B------:R-:W4:Y:S04]  /*0370*/  LDG.E.128 R104, desc[UR4][R104.64+0x1800] ;  /* 0x0018000468687981 */ /* 0x000f28000c1e1d00 */
[----:B------:R-:W4:Y:S04]  /*0380*/  LDG.E.128 R56, desc[UR4][R2.64] ;  /* 0x0000000402387981 */ /* 0x000f28000c1e1d00 */
[----:B------:R-:W4:Y:S04]  /*0390*/  LDG.E.128 R108, desc[UR4][R2.64+0x1000] ;  /* 0x00100004026c7981 */ /* 0x000f28000c1e1d00 */
[----:B------:R0:W4:Y:S01]  /*03a0*/  LDG.E.128 R116, desc[UR4][R2.64+0x1800] ;  /* 0x0018000402747981 */ /* 0x000122000c1e1d00 */
[----:B---3--:R-:W-:-:S02]  /*03b0*/  DMUL R120, R20, R20 ;  /* 0x0000001414787228 */ /* 0x008fc40000000000 */
[----:B--2---:R-:W-:Y:S02]  /*03c0*/  DADD R34, R34, -R42 ;  /* 0x0000000022227229 */ /* 0x004fe4000000082a */
[----:B------:R-:W-:Y:S02]  /*03d0*/  DMUL R42, R16, R16 ;  /* 0x00000010102a7228 */ /* 0x000fe40000000000 */
[----:B-----5:R-:W-:Y:S02]  /*03e0*/  DFMA R36, -R36, UR6, R8 ;  /* 0x0000000624247c2b */ /* 0x020fe40008000108 */
[----:B------:R-:W-:-:S04]  /*03f0*/  DMUL R8, R18, R18 ;  /* 0x0000001212087228 */ /* 0x000fc80000000000 */
[----:B----4-:R-:W-:-:S04]  /*0400*/  DMUL R42, R48, R42 ;  /* 0x0000002a302a7228 */ /* 0x010fc80000000000 */
[----:B------:R-:W-:Y:S02]  /*0410*/  DMUL R8, R50, R8 ;  /* 0x0000000832087228 */ /* 0x000fe40000000000 */
[----:B------:R-:W-:Y:S02]  /*0420*/  DADD R4, R44, -R4 ;  /* 0x000000002c047229 */ /* 0x000fe40000000804 */
[----:B------:R-:W-:Y:S02]  /*0430*/  DADD R6, R46, -R6 ;  /* 0x000000002e067229 */ /* 0x000fe40000000806 */
[----:B------:R-:W-:Y:S02]  /*0440*/  DFMA R12, -R12, UR6, R24 ;  /* 0x000000060c0c7c2b */ /* 0x000fe40008000118 */
[----:B------:R-:W-:Y:S02]  /*0450*/  DFMA R14, -R14, UR6, R26 ;  /* 0x000000060e0e7c2b */ /* 0x000fe4000800011a */
[----:B------:R-:W-:-:S02]  /*0460*/  DMUL R42, R42, UR6 ;  /* 0x000000062a2a7c28 */ /* 0x000fc40008000000 */
[----:B0-----:R-:W-:Y:S02]  /*0470*/  DMUL R2, R8, UR6 ;  /* 0x0000000608027c28 */ /* 0x001fe40008000000 */
[----:B------:R-:W-:Y:S02]  /*0480*/  DADD R32, R32, -R40 ;  /* 0x0000000020207229 */ /* 0x000fe40000000828 */
[----:B------:R-:W-:Y:S02]  /*0490*/  DMUL R40, R22, R22 ;  /* 0x0000001616287228 */ /* 0x000fe40000000000 */
[----:B------:R-:W-:Y:S02]  /*04a0*/  DFMA R4, R42, -R4, R12 ;  /* 0x800000042a04722b */ /* 0x000fe4000000000c */
[----:B------:R-:W-:Y:S02]  /*04b0*/  DFMA R2, R2, -R6, R14 ;  /* 0x800000060202722b */ /* 0x000fe4000000000e */
[----:B------:R-:W-:-:S02]  /*04c0*/  DMUL R8, R52, R52 ;  /* 0x0000003434087228 */ /* 0x000fc40000000000 */
[----:B------:R-:W-:Y:S02]  /*04d0*/  DMUL R6, R54, R54 ;  /* 0x0000003636067228 */ /* 0x000fe40000000000 */
[----:B------:R-:W-:Y:S02]  /*04e0*/  DMUL R12, R84, R84 ;  /* 0x00000054540c7228 */ /* 0x000fe40000000000 */
[----:B------:R-:W-:Y:S02]  /*04f0*/  DMUL R14, R86, R86 ;  /* 0x00000056560e7228 */ /* 0x000fe40000000000 */
[----:B------:R-:W-:Y:S02]  /*0500*/  DMUL R30, R30, R40 ;  /* 0x000000281e1e7228 */ /* 0x000fe40000000000 */
[----:B------:R-:W-:Y:S01]  /*0510*/  DMUL R60, R60, R16 ;  /* 0x000000103c3c7228 */ /* 0x000fe20000000000 */
[----:B------:R-:W0:Y:S01]  /*0520*/  LDC.64 R16, c[0x0][0x228] ;  /* 0x00008a00ff107b82 */ /* 0x000e220000000a00 */
[----:B------:R-:W-:-:S02]  /*0530*/  DMUL R28, R28, R120 ;  /* 0x000000781c1c7228 */ /* 0x000fc40000000000 */
[----:B------:R-:W-:Y:S02]  /*0540*/  DMUL R8, R64, R8 ;  /* 0x0000000840087228 */ /* 0x000fe40000000000 */
[----:B------:R-:W-:Y:S02]  /*0550*/  DMUL R6, R66, R6 ;  /* 0x0000000642067228 */ /* 0x000fe40000000000 */
[----:B------:R-:W-:Y:S02]  /*0560*/  DMUL R12, R96, R12 ;  /* 0x0000000c600c7228 */ /* 0x000fe40000000000 */
[----:B------:R-:W-:Y:S02]  /*0570*/  DMUL R14, R98, R14 ;  /* 0x0000000e620e7228 */ /* 0x000fe40000000000 */
[----:B------:R-:W-:Y:S02]  /*0580*/  DFMA R10, -R38, UR6, R10 ;  /* 0x00000006260a7c2b */ /* 0x000fe4000800010a */
[----:B------:R-:W-:-:S02]  /*0590*/  DMUL R30, R30, UR6 ;  /* 0x000000061e1e7c28 */ /* 0x000fc40008000000 */
[----:B------:R-:W-:Y:S02]  /*05a0*/  DMUL R28, R28, UR6 ;  /* 0x000000061c1c7c28 */ /* 0x000fe40008000000 */
[----:B------:R-:W-:Y:S02]  /*05b0*/  DADD R68, R68, -R72 ;  /* 0x0000000044447229 */ /* 0x000fe40000000848 */
[----:B------:R-:W-:Y:S02]  /*05c0*/  DADD R70, R70, -R74 ;  /* 0x0000000046467229 */ /* 0x000fe4000000084a */
[----:B------:R-:W-:Y:S02]  /*05d0*/  DFMA R76, -R80, UR6, R76 ;  /* 0x00000006504c7c2b */ /* 0x000fe4000800014c */
[----:B------:R-:W-:Y:S02]  /*05e0*/  DFMA R78, -R82, UR6, R78 ;  /* 0x00000006524e7c2b */ /* 0x000fe4000800014e */
[----:B------:R-:W-:-:S02]  /*05f0*/  DMUL R8, R8, UR6 ;  /* 0x0000000608087c28 */ /* 0x000fc40008000000 */
[----:B------:R-:W-:Y:S02]  /*0600*/  DADD R88, R88, -R92 ;  /* 0x0000000058587229 */ /* 0x000fe4000000085c */
[----:B------:R-:W-:Y:S02]  /*0610*/  DMUL R6, R6, UR6 ;  /* 0x0000000606067c28 */ /* 0x000fe40008000000 */
[----:B------:R-:W-:Y:S02]  /*0620*/  DADD R90, R90, -R94 ;  /* 0x000000005a5a7229 */ /* 0x000fe4000000085e */
[----:B------:R-:W-:Y:S02]  /*0630*/  DFMA R100, -R104, UR6, R100 ;  /* 0x0000000668647c2b */ /* 0x000fe40008000164 */
[----:B------:R-:W-:Y:S02]  /*0640*/  DFMA R102, -R106, UR6, R102 ;  /* 0x000000066a667c2b */ /* 0x000fe40008000166 */
[----:B------:R-:W-:-:S02]  /*0650*/  DMUL R12, R12, UR6 ;  /* 0x000000060c0c7c28 */ /* 0x000fc40008000000 */
[----:B------:R-:W-:Y:S02]  /*0660*/  DMUL R14, R14, UR6 ;  /* 0x000000060e0e7c28 */ /* 0x000fe40008000000 */
[----:B------:R-:W-:Y:S02]  /*0670*/  DFMA R10, R30, -R34, R10 ;  /* 0x800000221e0a722b */ /* 0x000fe4000000000a */
[----:B------:R-:W-:Y:S02]  /*0680*/  DMUL R58, R58, R22 ;  /* 0x000000163a3a7228 */ /* 0x000fe40000000000 */
[----:B------:R-:W-:Y:S02]  /*0690*/  DFMA R32, R28, -R32, R36 ;  /* 0x800000201c20722b */ /* 0x000fe40000000024 */
[----:B------:R-:W-:Y:S02]  /*06a0*/  DMUL R56, R56, R20 ;  /* 0x0000001438387228 */ /* 0x000fe40000000000 */
[----:B------:R-:W-:-:S02]  /*06b0*/  DMUL R62, R62, R18 ;  /* 0x000000123e3e7228 */ /* 0x000fc40000000000 */
[----:B------:R-:W-:Y:S02]  /*06c0*/  DFMA R8, R8, -R68, R76 ;  /* 0x800000440808722b */ /* 0x000fe4000000004c */
[----:B------:R-:W-:Y:S02]  /*06d0*/  DFMA R6, R6, -R70, R78 ;  /* 0x800000460606722b */ /* 0x000fe4000000004e */
[----:B------:R-:W-:Y:S02]  /*06e0*/  DMUL R108, R108, R52 ;  /* 0x000000346c6c7228 */ /* 0x000fe40000000000 */
[----:B------:R-:W-:Y:S02]  /*06f0*/  DMUL R110, R110, R54 ;  /* 0x000000366e6e7228 */ /* 0x000fe40000000000 */
[----:B------:R-:W-:Y:S02]  /*0700*/  DMUL R116, R116, R84 ;  /* 0x0000005474747228 */ /* 0x000fe40000000000 */
[----:B------:R-:W-:-:S02]  /*0710*/  DMUL R118, R118, R86 ;  /* 0x0000005676767228 */ /* 0x000fc40000000000 */
[----:B------:R-:W-:Y:S02]  /*0720*/  DFMA R12, R12, -R88, R100 ;  /* 0x800000580c0c722b */ /* 0x000fe40000000064 */
[----:B------:R-:W-:Y:S02]  /*0730*/  DFMA R14, R14, -R90, R102 ;  /* 0x8000005a0e0e722b */ /* 0x000fe40000000066 */
[----:B------:R-:W-:Y:S01]  /*0740*/  DMUL R58, R58, R10 ;  /* 0x0000000a3a3a7228 */ /* 0x000fe20000000000 */
[----:B0-----:R-:W-:Y:S01]  /*0750*/  IMAD.WIDE.U32 R10, R113, 0x8, R16 ;  /* 0x00000008710a7825 */ /* 0x001fe200078e0010 */
[----:B------:R-:W-:Y:S02]  /*0760*/  DMUL R56, R56, R32 ;  /* 0x0000002038387228 */ /* 0x000fe40000000000 */
[----:B------:R-:W-:Y:S02]  /*0770*/  DMUL R62, R62, R2 ;  /* 0x000000023e3e7228 */ /* 0x000fe40000000000 */
[----:B------:R-:W-:-:S02]  /*0780*/  DMUL R60, R60, R4 ;  /* 0x000000043c3c7228 */ /* 0x000fc40000000000 */
[----:B------:R-:W-:Y:S02]  /*0790*/  DMUL R110, R110, R6 ;  /* 0x000000066e6e7228 */ /* 0x000fe40000000000 */
[----:B------:R-:W-:Y:S02]  /*07a0*/  DMUL R108, R108, R8 ;  /* 0x000000086c6c7228 */ /* 0x000fe40000000000 */
[----:B------:R-:W-:Y:S02]  /*07b0*/  DMUL R12, R116, R12 ;  /* 0x0000000c740c7228 */ /* 0x000fe40000000000 */
[----:B------:R-:W-:Y:S01]  /*07c0*/  DMUL R14, R118, R14 ;  /* 0x0000000e760e7228 */ /* 0x000fe20000000000 */
[----:B------:R-:W-:-:S05]  /*07d0*/  IMAD.WIDE R10, R0, 0x10, R10 ;  /* 0x00000010000a7825 */ /* 0x000fca00078e020a */
[----:B------:R-:W-:Y:S04]  /*07e0*/  STG.E.128 desc[UR4][R10.64], R56 ;  /* 0x000000380a007986 */ /* 0x000fe8000c101d04 */
[----:B------:R-:W-:Y:S04]  /*07f0*/  STG.E.128 desc[UR4][R10.64+0x800], R60 ;  /* 0x0008003c0a007986 */ /* 0x000fe8000c101d04 */
[----:B------:R-:W-:Y:S04]  /*0800*/  STG.E.128 desc[UR4][R10.64+0x1000], R108 ;  /* 0x0010006c0a007986 */ /* 0x000fe8000c101d04 */
[----:B------:R-:W-:Y:S01]  /*0810*/  STG.E.128 desc[UR4][R10.64+0x1800], R12 ;  /* 0x0018000c0a007986 */ /* 0x000fe2000c101d04 */
[----:B------:R-:W-:Y:S05]  /*0820*/  EXIT ;  /* 0x000000000000794d */ /* 0x000fea0003800000 */
.L_x_21663:
[----:B------:R-:W0:Y:S01]  /*0830*/  S2R R0, SR_TID.X ;  /* 0x0000000000007919 */ /* 0x000e220000002100 */
        /* <DEDUP_REMOVED lines=9> */
[----:B0-----:R-:W-:Y:S02]  /*08d0*/  ISETP.GE.AND P0, PT, R0, R111, PT ;  /* 0x0000006f0000720c */ /* 0x001fe40003f06270 */
[----:B------:R-:W-:-:S11]  /*08e0*/  MOV R110, R0 ;  /* 0x00000000006e7202 */ /* 0x000fd60000000f00 */
[----:B------:R-:W-:Y:S05]  /*08f0*/  @P0 BRA `(.L_x_21665) ;  /* 0x00000000005c0947 */ /* 0x000fea0003800000 */
[----:B------:R-:W0:Y:S01]  /*0900*/  LDC.64 R98, c[0x0][0x230] ;  /* 0x00008c00ff627b82 */ /* 0x000e220000000a00 */
[----:B------:R-:W-:-:S07]  /*0910*/  IMAD.IADD R3, R113, 0x1, R110 ;  /* 0x0000000171037824 */ /* 0x000fce00078e026e */
        /* <DEDUP_REMOVED lines=21> */
.L_x_21665:
[----:B------:R-:W-:Y:S05]  /*0a70*/  BSYNC B0 ;  /* 0x0000000000007941 */ /* 0x000fea0003800000 */
.L_x_21664:
        /* <DEDUP_REMOVED lines=10> */
[----:B------:R-:W-:-:S07]  /*0b20*/  IMAD.IADD R17, R113, 0x1, R110 ;  /* 0x0000000171117824 */ /* 0x000fce00078e026e */
[----:B------:R-:W1:Y:S08]  /*0b30*/  LDC.64 R4, c[0x0][0x238] ;  /* 0x00008e00ff047b82 */ /* 0x000e700000000a00 */
[----:B------:R-:W2:Y:S08]  /*0b40*/  LDC.64 R6, c[0x0][0x240] ;  /* 0x00009000ff067b82 */ /* 0x000eb00000000a00 */
[----:B------:R-:W3:Y:S01]  /*0b50*/  LDC.64 R8, c[0x0][0x248] ;  /* 0x00009200ff087b82 */ /* 0x000ee20000000a00 */
[----:B0-----:R-:W-:-:S05]  /*0b60*/  IMAD.WIDE.U32 R2, R17, 0x8, R2 ;  /* 0x0000000811027825 */ /* 0x001fca00078e0002 */
[----:B------:R0:W5:Y:S02]  /*0b70*/  LDG.E.64 R100, desc[UR4][R2.64] ;  /* 0x0000000402647981 */ /* 0x000164000c1e1b00 */
[----:B------:R-:W4:Y:S01]  /*0b80*/  LDC.64 R10, c[0x0][0x250] ;  /* 0x00009400ff0a7b82 */ /* 0x000f220000000a00 */
[----:B-1----:R-:W-:-:S05]  /*0b90*/  IMAD.WIDE.U32 R4, R17, 0x8, R4 ;  /* 0x0000000811047825 */ /* 0x002fca00078e0004 */
[----:B------:R0:W5:Y:S02]  /*0ba0*/  LDG.E.64 R84, desc[UR4][R4.64] ;  /* 0x0000000404547981 */ /* 0x000164000c1e1b00 */
[----:B------:R-:W1:Y:S01]  /*0bb0*/  LDC.64 R12, c[0x0][0x258] ;  /* 0x00009600ff0c7b82 */ /* 0x000e620000000a00 */
[----:B--2---:R-:W-:-:S05]  /*0bc0*/  IMAD.WIDE.U32 R6, R17, 0x8, R6 ;  /* 0x0000000811067825 */ /* 0x004fca00078e0006 */
[----:B------:R0:W5:Y:S02]  /*0bd0*/  LDG.E.64 R82, desc[UR4][R6.64] ;  /* 0x0000000406527981 */ /* 0x000164000c1e1b00 */
[----:B------:R-:W2:Y:S01]  /*0be0*/  LDC.64 R14, c[0x0][0x260] ;  /* 0x00009800ff0e7b82 */ /* 0x000ea20000000a00 */
[----:B---3--:R-:W-:-:S05]  /*0bf0*/  IMAD.WIDE.U32 R8, R17, 0x8, R8 ;  /* 0x0000000811087825 */ /* 0x008fca00078e0008 */
[----:B------:R0:W5:Y:S01]  /*0c00*/  LDG.E.64 R80, desc[UR4][R8.64] ;  /* 0x0000000408507981 */ /* 0x000162000c1e1b00 */
[----:B----4-:R-:W-:-:S05]  /*0c10*/  IMAD.WIDE.U32 R10, R17, 0x8, R10 ;  /* 0x00000008110a7825 */ /* 0x010fca00078e000a */
[----:B------:R0:W5:Y:S01]  /*0c20*/  LDG.E.64 R78, desc[UR4][R10.64] ;  /* 0x000000040a4e7981 */ /* 0x000162000c1e1b00 */
[----:B-1----:R-:W-:-:S05]  /*0c30*/  IMAD.WIDE.U32 R12, R17, 0x8, R12 ;  /* 0x00000008110c7825 */ /* 0x002fca00078e000c */
[----:B------:R0:W5:Y:S01]  /*0c40*/  LDG.E.64 R76, desc[UR4][R12.64] ;  /* 0x000000040c4c7981 */ /* 0x000162000c1e1b00 */
[----:B--2---:R-:W-:-:S05]  /*0c50*/  IMAD.WIDE.U32 R14, R17, 0x8, R14 ;  /* 0x00000008110e7825 */ /* 0x004fca00078e000e */
[----:B------:R0:W5:Y:S01]  /*0c60*/  LDG.E.64 R74, desc[UR4][R14.64] ;  /* 0x000000040e4a7981 */ /* 0x000162000c1e1b00 */
[----:B------:R-:W-:-:S07]  /*0c70*/  IADD3 R110, R110, 0x80, RZ ;  /* 0x000000806e6e7810 */ /* 0x000fce0007ffe0ff */
.L_x_21667:
[----:B------:R-:W-:Y:S05]  /*0c80*/  BSYNC B0 ;  /* 0x0000000000007941 */ /* 0x000fea0003800000 */
.L_x_21666:
        /* <DEDUP_REMOVED lines=11> */
[----:B0-----:R-:W0:Y:S01]  /*0d40*/  LDC.64 R2, c[0x0][0x230] ;  /* 0x00008c00ff027b82 */ /* 0x001e220000000a00 */
[----:B------:R-:W-:-:S07]  /*0d50*/  IMAD.IADD R17, R113, 0x1, R110 ;  /* 0x0000000171117824 */ /* 0x000fce00078e026e */
[----:B------:R-:W1:Y:S08]  /*0d60*/  LDC.64 R4, c[0x0][0x238] ;  /* 0x00008e00ff047b82 */ /* 0x000e700000000a00 */
[----:B------:R-:W2:Y:S08]  /*0d70*/  LDC.64 R6, c[0x0][0x240] ;  /* 0x00009000ff067b82 */ /* 0x000eb00000000a00 */
[----:B------:R-:W3:Y:S01]  /*0d80*/  LDC.64 R8, c[0x0][0x248] ;  /* 0x00009200ff087b82 */ /* 0x000ee20000000a00 */
[----:B0-----:R-:W-:-:S05]  /*0d90*/  IMAD.WIDE.U32 R2, R17, 0x8, R2 ;  /* 0x0000000811027825 */ /* 0x001fca00078e0002 */
[----:B------:R4:W5:Y:S02]  /*0da0*/  LDG.E.64 R70, desc[UR4][R2.64] ;  /* 0x0000000402467981 */ /* 0x000964000c1e1b00 */
[----:B------:R-:W0:Y:S01]  /*0db0*/  LDC.64 R10, c[0x0][0x250] ;  /* 0x00009400ff0a7b82 */ /* 0x000e220000000a00 */
        /* <DEDUP_REMOVED lines=8> */
[----:B0-----:R-:W-:-:S05]  /*0e40*/  IMAD.WIDE.U32 R10, R17, 0x8, R10 ;  /* 0x00000008110a7825 */ /* 0x001fca00078e000a */
[----:B------:R4:W5:Y:S01]  /*0e50*/  LDG.E.64 R62, desc[UR4][R10.64] ;  /* 0x000000040a3e7981 */ /* 0x000962000c1e1b00 */
[----:B-1----:R-:W-:-:S05]  /*0e60*/  IMAD.WIDE.U32 R12, R17, 0x8, R12 ;  /* 0x00000008110c7825 */ /* 0x002fca00078e000c */
[----:B------:R4:W5:Y:S01]  /*0e70*/  LDG.E.64 R60, desc[UR4][R12.64] ;  /* 0x000000040c3c7981 */ /* 0x000962000c1e1b00 */
[----:B--2---:R-:W-:-:S05]  /*0e80*/  IMAD.WIDE.U32 R14, R17, 0x8, R14 ;  /* 0x00000008110e7825 */ /* 0x004fca00078e000e */
[----:B------:R4:W5:Y:S01]  /*0e90*/  LDG.E.64 R58, desc[UR4][R14.64] ;  /* 0x000000040e3a7981 */ /* 0x000962000c1e1b00 */
[----:B------:R-:W-:-:S07]  /*0ea0*/  IADD3 R110, R110, 0x80, RZ ;  /* 0x000000806e6e7810 */ /* 0x000fce0007ffe0ff */
.L_x_21669:
[----:B------:R-:W-:Y:S05]  /*0eb0*/  BSYNC B0 ;  /* 0x0000000000007941 */ /* 0x000fea0003800000 */
.L_x_21668:
        /* <DEDUP_REMOVED lines=9> */
[----:B0---4-:R-:W0:Y:S01]  /*0f50*/  LDC.64 R2, c[0x0][0x230] ;  /* 0x00008c00ff027b82 */ /* 0x011e220000000a00 */
        /* <DEDUP_REMOVED lines=22> */
.L_x_21671:
[----:B------:R-:W-:Y:S05]  /*10c0*/  BSYNC B0 ;  /* 0x0000000000007941 */ /* 0x000fea0003800000 */
.L_x_21670:
        /* <DEDUP_REMOVED lines=34> */
.L_x_21673:
[----:B------:R-:W-:Y:S05]  /*12f0*/  BSYNC B0 ;  /* 0x0000000000007941 */ /* 0x000fea0003800000 */
.L_x_21672:
        /* <DEDUP_REMOVED lines=32> */
.L_x_21675:
[----:B------:R-:W-:Y:S05]  /*1500*/  BSYNC B0 ;  /* 0x0000000000007941 */ /* 0x000fea0003800000 */
.L_x_21674:
[----:B------:R-:W-:Y:S01]  /*1510*/  ISETP.GE.AND P1, PT, R110, R111, PT ;  /* 0x0000006f6e00720c */ /* 0x000fe20003f26270 */
[----:B------:R-:W-:Y:S01]  /*1520*/  BSSY B0, `(.L_x_21676) ;  /* 0x0000020000007945 */ /* 0x000fe20003800000 */
[----:B------:R-:W-:Y:S02]  /*1530*/  CS2R R16, SRZ ;  /* 0x0000000000107805 */ /* 0x000fe4000001ff00 */
[----:B0---4-:R-:W-:Y:S02]  /*1540*/  CS2R R14, SRZ ;  /* 0x00000000000e7805 */ /* 0x011fe4000001ff00 */
[----:B------:R-:W-:Y:S02]  /*1550*/  CS2R R12, SRZ ;  /* 0x00000000000c7805 */ /* 0x000fe4000001ff00 */
[----:B------:R-:W-:Y:S02]  /*1560*/  CS2R R10, SRZ ;  /* 0x00000000000a7805 */ /* 0x000fe4000001ff00 */
[----:B------:R-:W-:-:S02]  /*1570*/  CS2R R8, SRZ ;  /* 0x0000000000087805 */ /* 0x000fc4000001ff00 */
[----:B------:R-:W-:Y:S02]  /*1580*/  CS2R R6, SRZ ;  /* 0x0000000000067805 */ /* 0x000fe4000001ff00 */
[----:B------:R-:W-:Y:S01]  /*1590*/  CS2R R4, SRZ ;  /* 0x0000000000047805 */ /* 0x000fe2000001ff00 */
[----:B------:R-:W-:Y:S06]  /*15a0*/  @P1 BRA `(.L_x_21677) ;  /* 0x00000000005c1947 */ /* 0x000fec0003800000 */
        /* <DEDUP_REMOVED lines=16> */
[----:B0-----:R-:W-:-:S05]  /*16b0*/  IMAD.WIDE.U32 R2, R107, 0x8, R2 ;  /* 0x000000086b027825 */ /* 0x001fca00078e0002 */
[----:B------:R0:W5:Y:S01]  /*16c0*/  LDG.E.64 R16, desc[UR4][R2.64] ;  /* 0x0000000402107981 */ /* 0x000162000c1e1b00 */
[----:B-1----:R-:W-:-:S05]  /*16d0*/  IMAD.WIDE.U32 R102, R107, 0x8, R102 ;  /* 0x000000086b667825 */ /* 0x002fca00078e0066 */
[----:B------:R0:W5:Y:S01]  /*16e0*/  LDG.E.64 R6, desc[UR4][R102.64] ;  /* 0x0000000466067981 */ /* 0x000162000c1e1b00 */
[----:B--2---:R-:W-:-:S05]  /*16f0*/  IMAD.WIDE.U32 R104, R107, 0x8, R104 ;  /* 0x000000086b687825 */ /* 0x004fca00078e0068 */
[----:B------:R0:W5:Y:S01]  /*1700*/  LDG.E.64 R4, desc[UR4][R104.64] ;  /* 0x0000000468047981 */ /* 0x000162000c1e1b00 */
[----:B------:R-:W-:-:S07]  /*1710*/  IADD3 R110, R110, 0x80, RZ ;  /* 0x000000806e6e7810 */ /* 0x000fce0007ffe0ff */
.L_x_21677:
[----:B------:R-:W-:Y:S05]  /*1720*/  BSYNC B0 ;  /* 0x0000000000007941 */ /* 0x000fea0003800000 */
.L_x_21676:
[----:B------:R-:W-:Y:S01]  /*1730*/  ISETP.GE.AND P1, PT, R110, R111, PT ;  /* 0x0000006f6e00720c */ /* 0x000fe20003f26270 */
[----:B------:R-:W-:Y:S01]  /*1740*/  BSSY B0, `(.L_x_21678) ;  /* 0x000001f000007945 */ /* 0x000fe20003800000 */
[----:B0-----:R-:W-:Y:S02]  /*1750*/  CS2R R2, SRZ ;  /* 0x0000000000027805 */ /* 0x001fe4000001ff00 */
[----:B------:R-:W-:Y:S02]  /*1760*/  CS2R R106, SRZ ;  /* 0x00000000006a7805 */ /* 0x000fe4000001ff00 */
        /* <DEDUP_REMOVED lines=28> */
.L_x_21679:
[----:B------:R-:W-:Y:S05]  /*1930*/  BSYNC B0 ;  /* 0x0000000000007941 */ /* 0x000fea0003800000 */
.L_x_21678:
        /* <DEDUP_REMOVED lines=11> */
.L_x_21681:
[----:B------:R-:W-:Y:S05]  /*19f0*/  BSYNC B0 ;  /* 0x0000000000007941 */ /* 0x000fea0003800000 */
.L_x_21680:
[----:B-----5:R-:W-:Y:S01]  /*1a00*/  IADD3 R88, R0, 0x80, RZ ;  /* 0x0000008000587810 */ /* 0x020fe20007ffe0ff */
[----:B------:R-:W-:Y:S03]  /*1a10*/  BSSY B0, `(.L_x_21682) ;  /* 0x000000c000007945 */ /* 0x000fe60003800000 */
[----:B------:R-:W-:-:S13]  /*1a20*/  ISETP.GE.AND P1, PT, R88, R111, PT ;  /* 0x0000006f5800720c */ /* 0x000fda0003f26270 */
        /* <DEDUP_REMOVED lines=10> */
.L_x_21683:
[----:B------:R-:W-:Y:S05]  /*1ad0*/  BSYNC B0 ;  /* 0x0000000000007941 */ /* 0x000fea0003800000 */
.L_x_21682:
[----:B------:R-:W0:Y:S01]  /*1ae0*/  @!P0 LDC.64 R76, c[0x0][0x228] ;  /* 0x00008a00ff4c8b82 */ /* 0x000e220000000a00 */
[C---:B------:R-:W-:Y:S01]  /*1af0*/  VIADD R78, R0.reuse, 0x100 ;  /* 0x00000100004e7836 */ /* 0x040fe20000000000 */
[C---:B------:R-:W-:Y:S01]  /*1b00*/  IADD3 R80, R0.reuse, 0x180, RZ ;  /* 0x0000018000507810 */ /* 0x040fe20007ffe0ff */
[C---:B------:R-:W-:Y:S01]  /*1b10*/  VIADD R82, R0.reuse, 0x300 ;  /* 0x0000030000527836 */ /* 0x040fe20000000000 */
[----:B------:R-:W-:Y:S01]  /*1b20*/  IADD3 R84, R0, 0x380, RZ ;  /* 0x0000038000547810 */ /* 0x000fe20007ffe0ff */
[----:B------:R-:W-:Y:S01]  /*1b30*/  @!P0 IMAD.IADD R79, R113, 0x1, R0 ;  /* 0x00000001714f8824 */ /* 0x000fe200078e0200 */
[-C--:B------:R-:W-:Y:S01]  /*1b40*/  ISETP.GE.AND P1, PT, R78, R111.reuse, PT ;  /* 0x0000006f4e00720c */ /* 0x080fe20003f26270 */
[----:B------:R-:W-:Y:S01]  /*1b50*/  VIADD R78, R0, 0x200 ;  /* 0x00000200004e7836 */ /* 0x000fe20000000000 */
[----:B------:R-:W-:Y:S01]  /*1b60*/  ISETP.GE.AND P2, PT, R80, R111, PT ;  /* 0x0000006f5000720c */ /* 0x000fe20003f46270 */
[----:B------:R-:W-:Y:S01]  /*1b70*/  BSSY B0, `(.L_x_21684) ;  /* 0x0000011000007945 */ /* 0x000fe20003800000 */
[----:B------:R-:W-:-:S02]  /*1b80*/  IADD3 R80, R0, 0x280, RZ ;  /* 0x0000028000507810 */ /* 0x000fc40007ffe0ff */
[-C--:B------:R-:W-:Y:S02]  /*1b90*/  ISETP.GE.AND P3, PT, R78, R111.reuse, PT ;  /* 0x0000006f4e00720c */ /* 0x080fe40003f66270 */
[-C--:B------:R-:W-:Y:S02]  /*1ba0*/  ISETP.GE.AND P4, PT, R80, R111.reuse, PT ;  /* 0x0000006f5000720c */ /* 0x080fe40003f86270 */
[-C--:B------:R-:W-:Y:S02]  /*1bb0*/  ISETP.GE.AND P5, PT, R82, R111.reuse, PT ;  /* 0x0000006f5200720c */ /* 0x080fe40003fa6270 */
[----:B------:R-:W-:Y:S01]  /*1bc0*/  ISETP.GE.AND P6, PT, R84, R111, PT ;  /* 0x0000006f5400720c */ /* 0x000fe20003fc6270 */
[----:B0-----:R-:W-:Y:S01]  /*1bd0*/  @!P0 IMAD.WIDE.U32 R76, R79, 0x8, R76 ;  /* 0x000000084f4c8825 */ /* 0x001fe200078e004c */
[----:B------:R-:W-:Y:S11]  /*1be0*/  @P1 BRA `(.L_x_21685) ;  /* 0x0000000000241947 */ /* 0x000ff60003800000 */
        /* <DEDUP_REMOVED lines=9> */
.L_x_21685:
[----:B------:R-:W-:Y:S05]  /*1c80*/  BSYNC B0 ;  /* 0x0000000000007941 */ /* 0x000fea0003800000 */
.L_x_21684:
        /* <DEDUP_REMOVED lines=11> */
.L_x_21687:
[----:B------:R-:W-:Y:S05]  /*1d40*/  BSYNC B0 ;  /* 0x0000000000007941 */ /* 0x000fea0003800000 */
.L_x_21686:
        /* <DEDUP_REMOVED lines=11> */
.L_x_21689:
[----:B------:R-:W-:Y:S05]  /*1e00*/  BSYNC B0 ;  /* 0x0000000000007941 */ /* 0x000fea0003800000 */
.L_x_21688:
        /* <DEDUP_REMOVED lines=11> */
.L_x_21691:
[----:B------:R-:W-:Y:S05]  /*1ec0*/  BSYNC B0 ;  /* 0x0000000000007941 */ /* 0x000fea0003800000 */
.L_x_21690:
        /* <DEDUP_REMOVED lines=11> */
.L_x_21693:
[----:B------:R-:W-:Y:S05]  /*1f80*/  BSYNC B0 ;  /* 0x0000000000007941 */ /* 0x000fea0003800000 */
.L_x_21692:
        /* <DEDUP_REMOVED lines=11> */
.L_x_21695:
[----:B------:R-:W-:Y:S05]  /*2040*/  BSYNC B0 ;  /* 0x0000000000007941 */ /* 0x000fea0003800000 */
.L_x_21694:
[----:B------:R-:W-:Y:S01]  /*2050*/  @!P0 MOV R0, R88 ;  /* 0x0000005800008202 */ /* 0x000fe20000000f00 */
[----:B------:R0:W-:Y:S01]  /*2060*/  @!P0 STG.E.64 desc[UR4][R76.64], R86 ;  /* 0x000000564c008986 */ /* 0x0001e2000c101b04 */
[----:B------:R-:W-:Y:S04]  /*2070*/  BSSY B0, `(.L_x_21696) ;  /* 0x000002d000007945 */ /* 0x000fe80003800000 */
[----:B------:R-:W-:Y:S01]  /*2080*/  BSSY B1, `(.L_x_21697) ;  /* 0x0000025000017945 */ /* 0x000fe20003800000 */
[----:B------:R-:W-:-:S13]  /*2090*/  ISETP.GE.AND P0, PT, R0, R111, PT ;  /* 0x0000006f0000720c */ /* 0x000fda0003f06270 */
        /* <DEDUP_REMOVED lines=13> */
.L_x_21698:
[----:B------:R-:W-:-:S13]  /*2170*/  ISETP.GE.AND P0, PT, R0, R111, PT ;  /* 0x0000006f0000720c */ /* 0x000fda0003f06270 */
[----:B------:R-:W-:Y:S05]  /*2180*/  @P0 BRA `(.L_x_21700) ;  /* 0x0000000000300947 */ /* 0x000fea0003800000 */
[----:B0-----:R-:W0:Y:S01]  /*2190*/  LDC.64 R2, c[0x0][0x228] ;  /* 0x00008a00ff027b82 */ /* 0x001e220000000a00 */
[----:B------:R-:W-:Y:S01]  /*21a0*/  IMAD.IADD R5, R113, 0x1, R0 ;  /* 0x0000000171057824 */ /* 0x000fe200078e0200 */
[----:B------:R-:W-:-:S03]  /*21b0*/  IADD3 R0, R0, 0x80, RZ ;  /* 0x0000008000007810 */ /* 0x000fc60007ffe0ff */
[----:B0-----:R-:W-:-:S05]  /*21c0*/  IMAD.WIDE.U32 R2, R5, 0x8, R2 ;  /* 0x0000000805027825 */ /* 0x001fca00078e0002 */
[----:B------:R1:W-:Y:S02]  /*21d0*/  STG.E.64 desc[UR4][R2.64], R46 ;  /* 0x0000002e02007986 */ /* 0x0003e4000c101b04 */
.L_x_21699:
[----:B------:R-:W-:-:S13]  /*21e0*/  ISETP.GE.AND P0, PT, R0, R111, PT ;  /* 0x0000006f0000720c */ /* 0x000fda0003f06270 */
[----:B------:R-:W-:Y:S05]  /*21f0*/  @P0 BRA `(.L_x_21701) ;  /* 0x0000000000340947 */ /* 0x000fea0003800000 */
[----:B01----:R-:W0:Y:S01]  /*2200*/  LDC.64 R2, c[0x0][0x228] ;  /* 0x00008a00ff027b82 */ /* 0x003e220000000a00 */
[----:B------:R-:W-:Y:S01]  /*2210*/  IMAD.IADD R5, R113, 0x1, R0 ;  /* 0x0000000171057824 */ /* 0x000fe200078e0200 */
[----:B------:R-:W-:-:S03]  /*2220*/  IADD3 R0, R0, 0x80, RZ ;  /* 0x0000008000007810 */ /* 0x000fc60007ffe0ff */
[----:B0-----:R-:W-:-:S05]  /*2230*/  IMAD.WIDE.U32 R2, R5, 0x8, R2 ;  /* 0x0000000805027825 */ /* 0x001fca00078e0002 */
[----:B------:R1:W-:Y:S02]  /*2240*/  STG.E.64 desc[UR4][R2.64], R30 ;  /* 0x0000001e02007986 */ /* 0x0003e4000c101b04 */
.L_x_21700:
        /* <DEDUP_REMOVED lines=8> */
.L_x_21701:
[----:B------:R-:W-:Y:S05]  /*22d0*/  BSYNC B1 ;  /* 0x0000000000017941 */ /* 0x000fea0003800000 */
.L_x_21697:
[----:B------:R-:W-:-:S13]  /*22e0*/  ISETP.GE.AND P0, PT, R0, R111, PT ;  /* 0x0000006f0000720c */ /* 0x000fda0003f06270 */
[----:B012---:R-:W0:Y:S01]  /*22f0*/  @!P0 LDC.64 R2, c[0x0][0x228] ;  /* 0x00008a00ff028b82 */ /* 0x007e220000000a00 */
[----:B------:R-:W-:Y:S01]  /*2300*/  @!P0 IMAD.IADD R5, R113, 0x1, R0 ;  /* 0x0000000171058824 */ /* 0x000fe200078e0200 */
[----:B------:R-:W-:-:S03]  /*2310*/  @!P0 IADD3 R0, R0, 0x80, RZ ;  /* 0x0000008000008810 */ /* 0x000fc60007ffe0ff */
[----:B0-----:R-:W-:-:S05]  /*2320*/  @!P0 IMAD.WIDE.U32 R2, R5, 0x8, R2 ;  /* 0x0000000805028825 */ /* 0x001fca00078e0002 */
[----:B------:R2:W-:Y:S02]  /*2330*/  @!P0 STG.E.64 desc[UR4][R2.64], R12 ;  /* 0x0000000c02008986 */ /* 0x0005e4000c101b04 */
.L_x_21702:
[----:B------:R-:W-:Y:S05]  /*2340*/  BSYNC B0 ;  /* 0x0000000000007941 */ /* 0x000fea0003800000 */
.L_x_21696:
        /* <DEDUP_REMOVED lines=8> */
.L_x_21703:
        /* <DEDUP_REMOVED lines=11> */
.L_x_28443:


//--------------------- .text._ZN2at6native29vectorized_elementwise_kernelILi4EZZZNS0_49_GLOBAL__N__b919a28f_16_Normalization_cu_5c38458737batch_norm_elementwise_backward_trainERKNS_6TensorES5_S5_S5_S5_S5_S5_ENKUlvE0_clEvENKUlvE_clEvEUldddddddE_St5arrayIPcLm8EEEEviT0_T1_ --------------------------
	.section	.text._ZN2at6native29vectorized_elementwise_kernelILi4EZZZNS0_49_GLOBAL__N__b919a28f_16_Normalization_cu_5c38458737batch_norm_elementwise_backward_trainERKNS_6TensorES5_S5_S5_S5_S5_S5_ENKUlvE0_clEvENKUlvE_clEvEUldddddddE_St5arrayIPcLm8EEEEviT0_T1_,"ax",@progbits
	.align	128
        .global         _ZN2at6native29vectorized_elementwise_kernelILi4EZZZNS0_49_GLOBAL__N__b919a28f_16_Normalization_cu_5c38458737batch_norm_elementwise_backward_trainERKNS_6TensorES5_S5_S5_S5_S5_S5_ENKUlvE0_clEvENKUlvE_clEvEUldddddddE_St5arrayIPcLm8EEEEviT0_T1_
        .type           _ZN2at6native29vectorized_elementwise_kernelILi4EZZZNS0_49_GLOBAL__N__b919a28f_16_Normalization_cu_5c38458737batch_norm_elementwise_backward_trainERKNS_6TensorES5_S5_S5_S5_S5_S5_ENKUlvE0_clEvENKUlvE_clEvEUldddddddE_St5arrayIPcLm8EEEEviT0_T1_,@function
        .size           _ZN2at6native29vectorized_elementwise_kernelILi4EZZZNS0_49_GLOBAL__N__b919a28f_16_Normalization_cu_5c38458737batch_norm_elementwise_backward_trainERKNS_6TensorES5_S5_S5_S5_S5_S5_ENKUlvE0_clEvENKUlvE_clEvEUldddddddE_St5arrayIPcLm8EEEEviT0_T1_,(.L_x_28444 - _ZN2at6native29vectorized_elementwise_kernelILi4EZZZNS0_49_GLOBAL__N__b919a28f_16_Normalization_cu_5c38458737batch_norm_elementwise_backward_trainERKNS_6TensorES5_S5_S5_S5_S5_S5_ENKUlvE0_clEvENKUlvE_clEvEUldddddddE_St5arrayIPcLm8EEEEviT0_T1_)
        .other          _ZN2at6native29vectorized_elementwise_kernelILi4EZZZNS0_49_GLOBAL__N__b919a28f_16_Normalization_cu_5c38458737batch_norm_elementwise_backward_trainERKNS_6TensorES5_S5_S5_S5_S5_S5_ENKUlvE0_clEvENKUlvE_clEvEUldddddddE_St5arrayIPcLm8EEEEviT0_T1_,@"STO_CUDA_ENTRY STV_DEFAULT"
_ZN2at6native29vectorized_elementwise_kernelILi4EZZZNS0_49_GLOBAL__N__b919a28f_16_Normalization_cu_5c38458737batch_norm_elementwise_backward_trainERKNS_6TensorES5_S5_S5_S5_S5_S5_ENKUlvE0_clEvENKUlvE_clEvEUldddddddE_St5arrayIPcLm8EEEEviT0_T1_:
.text._ZN2at6native29vectorized_elementwise_kernelILi4EZZZNS0_49_GLOBAL__N__b919a28f_16_Normalization_cu_5c38458737batch_norm_elementwise_backward_trainERKNS_6TensorES5_S5_S5_S5_S5_S5_ENKUlvE0_clEvENKUlvE_clEvEUldddddddE_St5arrayIPcLm8EEEEviT0_T1_:
        /* <DEDUP_REMOVED lines=131> */
.L_x_21704:
        /* <DEDUP_REMOVED lines=36> */
.L_x_21706:
[----:B------:R-:W-:Y:S05]  /*0a70*/  BSYNC B0 ;  /* 0x0000000000007941 */ /* 0x000fea0003800000 */
.L_x_21705:
        /* <DEDUP_REMOVED lines=32> */
.L_x_21708:
[----:B------:R-:W-:Y:S05]  /*0c80*/  BSYNC B0 ;  /* 0x0000000000007941 */ /* 0x000fea0003800000 */
.L_x_21707:
        /* <DEDUP_REMOVED lines=34> */
.L_x_21710:
[----:B------:R-:W-:Y:S05]  /*0eb0*/  BSYNC B0 ;  /* 0x0000000000007941 */ /* 0x000fea0003800000 */
.L_x_21709:
        /* <DEDUP_REMOVED lines=32> */
.L_x_21712:
[----:B------:R-:W-:Y:S05]  /*10c0*/  BSYNC B0 ;  /* 0x0000000000007941 */ /* 0x000fea0003800000 */
.L_x_21711:
        /* <DEDUP_REMOVED lines=34> */
.L_x_21714:
[----:B------:R-:W-:Y:S05]  /*12f0*/  BSYNC B0 ;  /* 0x0000000000007941 */ /* 0x000fea0003800000 */
.L_x_21713:
        /* <DEDUP_REMOVED lines=32> */
.L_x_21716:
[----:B------:R-:W-:Y:S05]  /*1500*/  BSYNC B0 ;  /* 0x0000000000007941 */ /* 0x000fea0003800000 */
.L_x_21715:
        /* <DEDUP_REMOVED lines=33> */
.L_x_21718:
[----:B------:R-:W-:Y:S05]  /*1720*/  BSYNC B0 ;  /* 0x0000000000007941 */ /* 0x000fea0003800000 */
.L_x_21717:
        /* <DEDUP_REMOVED lines=32> */
.L_x_21720:
[----:B------:R-:W-:Y:S05]  /*1930*/  BSYNC B0 ;  /* 0x0000000000007941 */ /* 0x000fea0003800000 */
.L_x_21719:
        /* <DEDUP_REMOVED lines=11> */
.L_x_21722:
[----:B------:R-:W-:Y:S05]  /*19f0*/  BSYNC B0 ;  /* 0x0000000000007941 */ /* 0x000fea0003800000 */
.L_x_21721:
        /* <DEDUP_REMOVED lines=13> */
.L_x_21724:
[----:B------:R-:W-:Y:S05]  /*1ad0*/  BSYNC B0 ;  /* 0x0000000000007941 */ /* 0x000fea0003800000 */
.L_x_21723:
        /* <DEDUP_REMOVED lines=26> */
.L_x_21726:
[----:B------:R-:W-:Y:S05]  /*1c80*/  BSYNC B0 ;  /* 0x0000000000007941 */ /* 0x000fea0003800000 */
.L_x_21725:
        /* <DEDUP_REMOVED lines=11> */
.L_x_21728:
[----:B------:R-:W-:Y:S05]  /*1d40*/  BSYNC B0 ;  /* 0x0000000000007941 */ /* 0x000fea0003800000 */
.L_x_21727:
        /* <DEDUP_REMOVED lines=11> */
.L_x_21730:
[----:B------:R-:W-:Y:S05]  /*1e00*/  BSYNC B0 ;  /* 0x0000000000007941 */ /* 0x000fea0003800000 */
.L_x_21729:
        /* <DEDUP_REMOVED lines=11> */
.L_x_21732:
[----:B------:R-:W-:Y:S05]  /*1ec0*/  BSYNC B0 ;  /* 0x0000000000007941 */ /* 0x000fea0003800000 */
.L_x_21731:
        /* <DEDUP_REMOVED lines=11> */
.L_x_21734:
[----:B------:R-:W-:Y:S05]  /*1f80*/  BSYNC B0 ;  /* 0x0000000000007941 */ /* 0x000fea0003800000 */
.L_x_21733:
        /* <DEDUP_REMOVED lines=11> */
.L_x_21736:
[----:B------:R-:W-:Y:S05]  /*2040*/  BSYNC B0 ;  /* 0x0000000000007941 */ /* 0x000fea0003800000 */
.L_x_21735:
        /* <DEDUP_REMOVED lines=18> */
.L_x_21739:
[----:B------:R-:W-:-:S13]  /*2170*/  ISETP.GE.AND P0, PT, R0, R111, PT ;  /* 0x0000006f0000720c */ /* 0x000fda0003f06270 */
[----:B------:R-:W-:Y:S05]  /*2180*/  @P0 BRA `(.L_x_21741) ;  /* 0x0000000000300947 */ /* 0x000fea0003800000 */
[----:B0-----:R-:W0:Y:S01]  /*2190*/  LDC.64 R2, c[0x0][0x228] ;  /* 0x00008a00ff027b82 */ /* 0x001e220000000a00 */
[----:B------:R-:W-:Y:S01]  /*21a0*/  IMAD.IADD R5, R113, 0x1, R0 ;  /* 0x0000000171057824 */ /* 0x000fe200078e0200 */
[----:B------:R-:W-:-:S03]  /*21b0*/  IADD3 R0, R0, 0x80, RZ ;  /* 0x0000008000007810 */ /* 0x000fc60007ffe0ff */
[----:B0-----:R-:W-:-:S05]  /*21c0*/  IMAD.WIDE.U32 R2, R5, 0x8, R2 ;  /* 0x0000000805027825 */ /* 0x001fca00078e0002 */
[----:B------:R1:W-:Y:S02]  /*21d0*/  STG.E.64 desc[UR4][R2.64], R46 ;  /* 0x0000002e02007986 */ /* 0x0003e4000c101b04 */
.L_x_21740:
[----:B------:R-:W-:-:S13]  /*21e0*/  ISETP.GE.AND P0, PT, R0, R111, PT ;  /* 0x0000006f0000720c */ /* 0x000fda0003f06270 */
[----:B------:R-:W-:Y:S05]  /*21f0*/  @P0 BRA `(.L_x_21742) ;  /* 0x0000000000340947 */ /* 0x000fea0003800000 */
[----:B01----:R-:W0:Y:S01]  /*2200*/  LDC.64 R2, c[0x0][0x228] ;  /* 0x00008a00ff027b82 */ /* 0x003e220000000a00 */
[----:B------:R-:W-:Y:S01]  /*2210*/  IMAD.IADD R5, R113, 0x1, R0 ;  /* 0x0000000171057824 */ /* 0x000fe200078e0200 */
[----:B------:R-:W-:-:S03]  /*2220*/  IADD3 R0, R0, 0x80, RZ ;  /* 0x0000008000007810 */ /* 0x000fc60007ffe0ff */
[----:B0-----:R-:W-:-:S05]  /*2230*/  IMAD.WIDE.U32 R2, R5, 0x8, R2 ;  /* 0x0000000805027825 */ /* 0x001fca00078e0002 */
[----:B------:R1:W-:Y:S02]  /*2240*/  STG.E.64 desc[UR4][R2.64], R30 ;  /* 0x0000001e02007986 */ /* 0x0003e4000c101b04 */
.L_x_21741:
        /* <DEDUP_REMOVED lines=8> */
.L_x_21742:
[----:B------:R-:W-:Y:S05]  /*22d0*/  BSYNC B1 ;  /* 0x0000000000017941 */ /* 0x000fea0003800000 */
.L_x_21738:
[----:B------:R-:W-:-:S13]  /*22e0*/  ISETP.GE.AND P0, PT, R0, R111, PT ;  /* 0x0000006f0000720c */ /* 0x000fda0003f06270 */
[----:B012---:R-:W0:Y:S01]  /*22f0*/  @!P0 LDC.64 R2, c[0x0][0x228] ;  /* 0x00008a00ff028b82 */ /* 0x007e220000000a00 */
[----:B------:R-:W-:Y:S01]  /*2300*/  @!P0 IMAD.IADD R5, R113, 0x1, R0 ;  /* 0x0000000171058824 */ /* 0x000fe200078e0200 */
[----:B------:R-:W-:-:S03]  /*2310*/  @!P0 IADD3 R0, R0, 0x80, RZ ;  /* 0x0000008000008810 */ /* 0x000fc60007ffe0ff */
[----:B0-----:R-:W-:-:S05]  /*2320*/  @!P0 IMAD.WIDE.U32 R2, R5, 0x8, R2 ;  /* 0x0000000805028825 */ /* 0x001fca00078e0002 */
[----:B------:R2:W-:Y:S02]  /*2330*/  @!P0 STG.E.64 desc[UR4][R2.64], R12 ;  /* 0x0000000c02008986 */ /* 0x0005e4000c101b04 */
.L_x_21743:
[----:B------:R-:W-:Y:S05]  /*2340*/  BSYNC B0 ;  /* 0x0000000000007941 */ /* 0x000fea0003800000 */
.L_x_21737:
        /* <DEDUP_REMOVED lines=8> */
.L_x_21744:
        /* <DEDUP_REMOVED lines=11> */
.L_x_28444:


//--------------------- .text._ZN2at6native29vectorized_elementwise_kernelILi8EZZZNS0_49_GLOBAL__N__b919a28f_16_Normalization_cu_5c38458737batch_norm_elementwise_backward_trainERKNS_6TensorES5_S5_S5_S5_S5_S5_ENKUlvE0_clEvENKUlvE_clEvEUldddddddE_St5arrayIPcLm8EEEEviT0_T1_ --------------------------
	.section	.text._ZN2at6native29vectorized_elementwise_kernelILi8EZZZNS0_49_GLOBAL__N__b919a28f_16_Normalization_cu_5c38458737batch_norm_elementwise_backward_trainERKNS_6TensorES5_S5_S5_S5_S5_S5_ENKUlvE0_clEvENKUlvE_clEvEUldddddddE_St5arrayIPcLm8EEEEviT0_T1_,"ax",@progbits
	.align	128
        .global         _ZN2at6native29vectorized_elementwise_kernelILi8EZZZNS0_49_GLOBAL__N__b919a28f_16_Normalization_cu_5c38458737batch_norm_elementwise_backward_trainERKNS_6TensorES5_S5_S5_S5_S5_S5_ENKUlvE0_clEvENKUlvE_clEvEUldddddddE_St5arrayIPcLm8EEEEviT0_T1_
        .type           _ZN2at6native29vectorized_elementwise_kernelILi8EZZZNS0_49_GLOBAL__N__b919a28f_16_Normalization_cu_5c38458737batch_norm_elementwise_backward_trainERKNS_6TensorES5_S5_S5_S5_S5_S5_ENKUlvE0_clEvENKUlvE_clEvEUldddddddE_St5arrayIPcLm8EEEEviT0_T1_,@function
        .size           _ZN2at6native29vectorized_elementwise_kernelILi8EZZZNS0_49_GLOBAL__N__b919a28f_16_Normalization_cu_5c38458737batch_norm_elementwise_backward_trainERKNS_6TensorES5_S5_S5_S5_S5_S5_ENKUlvE0_clEvENKUlvE_clEvEUldddddddE_St5arrayIPcLm8EEEEviT0_T1_,(.L_x_28445 - _ZN2at6native29vectorized_elementwise_kernelILi8EZZZNS0_49_GLOBAL__N__b919a28f_16_Normalization_cu_5c38458737batch_norm_elementwise_backward_trainERKNS_6TensorES5_S5_S5_S5_S5_S5_ENKUlvE0_clEvENKUlvE_clEvEUldddddddE_St5arrayIPcLm8EEEEviT0_T1_)
        .other          _ZN2at6native29vectorized_elementwise_kernelILi8EZZZNS0_49_GLOBAL__N__b919a28f_16_Normalization_cu_5c38458737batch_norm_elementwise_backward_trainERKNS_6TensorES5_S5_S5_S5_S5_S5_ENKUlvE0_clEvENKUlvE_clEvEUldddddddE_St5arrayIPcLm8EEEEviT0_T1_,@"STO_CUDA_ENTRY STV_DEFAULT"
_ZN2at6native29vectorized_elementwise_kernelILi8EZZZNS0_49_GLOBAL__N__b919a28f_16_Normalization_cu_5c38458737batch_norm_elementwise_backward_trainERKNS_6TensorES5_S5_S5_S5_S5_S5_ENKUlvE0_clEvENKUlvE_clEvEUldddddddE_St5arrayIPcLm8EEEEviT0_T1_:
.text._ZN2at6native29vectorized_elementwise_kernelILi8EZZZNS0_49_GLOBAL__N__b919a28f_16_Normalization_cu_5c38458737batch_norm_elementwise_backward_trainERKNS_6TensorES5_S5_S5_S5_S5_S5_ENKUlvE0_clEvENKUlvE_clEvEUldddddddE_St5arrayIPcLm8EEEEviT0_T1_:
        /* <DEDUP_REMOVED lines=131> */
.L_x_21745:
        /* <DEDUP_REMOVED lines=36> */
.L_x_21747:
[----:B------:R-:W-:Y:S05]  /*0a70*/  BSYNC B0 ;  /* 0x0000000000007941 */ /* 0x000fea0003800000 */
.L_x_21746:
        /* <DEDUP_REMOVED lines=32> */
.L_x_21749:
[----:B------:R-:W-:Y:S05]  /*0c80*/  BSYNC B0 ;  /* 0x0000000000007941 */ /* 0x000fea0003800000 */
.L_x_21748:
        /* <DEDUP_REMOVED lines=34> */
.L_x_21751:
[----:B------:R-:W-:Y:S05]  /*0eb0*/  BSYNC B0 ;  /* 0x0000000000007941 */ /* 0x000fea0003800000 */
.L_x_21750:
        /* <DEDUP_REMOVED lines=32> */
.L_x_21753:
[----:B------:R-:W-:Y:S05]  /*10c0*/  BSYNC B0 ;  /* 0x0000000000007941 */ /* 0x000fea0003800000 */
.L_x_21752:
        /* <DEDUP_REMOVED lines=34> */
.L_x_21755:
[----:B------:R-:W-:Y:S05]  /*12f0*/  BSYNC B0 ;  /* 0x0000000000007941 */ /* 0x000fea0003800000 */
.L_x_21754:
        /* <DEDUP_REMOVED lines=32> */
.L_x_21757:
[----:B------:R-:W-:Y:S05]  /*1500*/  BSYNC B0 ;  /* 0x0000000000007941 */ /* 0x000fea0003800000 */
.L_x_21756:
        /* <DEDUP_REMOVED lines=33> */
.L_x_21759:
[----:B------:R-:W-:Y:S05]  /*1720*/  BSYNC B0 ;  /* 0x0000000000007941 */ /* 0x000fea0003800000 */
.L_x_21758:
        /* <DEDUP_REMOVED lines=32> */
.L_x_21761:
[----:B------:R-:W-:Y:S05]  /*1930*/  BSYNC B0 ;  /* 0x0000000000007941 */ /* 0x000fea0003800000 */
.L_x_21760:
        /* <DEDUP_REMOVED lines=11> */
.L_x_21763:
[----:B------:R-:W-:Y:S05]  /*19f0*/  BSYNC B0 ;  /* 0x0000000000007941 */ /* 0x000fea0003800000 */
.L_x_21762:
        /* <DEDUP_REMOVED lines=13> */
.L_x_21765:
[----:B------:R-:W-:Y:S05]  /*1ad0*/  BSYNC B0 ;  /* 0x0000000000007941 */ /* 0x000fea0003800000 */
.L_x_21764:
        /* <DEDUP_REMOVED lines=26> */
.L_x_21767:
[----:B------:R-:W-:Y:S05]  /*1c80*/  BSYNC B0 ;  /* 0x0000000000007941 */ /* 0x000fea0003800000 */
.L_x_21766:
        /* <DEDUP_REMOVED lines=11> */
.L_x_21769:
[----:B------:R-:W-:Y:S05]  /*1d40*/  BSYNC B0 ;  /* 0x0000000000007941 */ /* 0x000fea0003800000 */
.L_x_21768:
        /* <DEDUP_REMOVED lines=11> */
.L_x_21771:
[----:B------:R-:W-:Y:S05]  /*1e00*/  BSYNC B0 ;  /* 0x0000000000007941 */ /* 0x000fea0003800000 */
.L_x_21770:
        /* <DEDUP_REMOVED lines=11> */
.L_x_21773:
[----:B------:R-:W-:Y:S05]  /*1ec0*/  BSYNC B0 ;  /* 0x0000000000007941 */ /* 0x000fea0003800000 */
.L_x_21772:
        /* <DEDUP_REMOVED lines=11> */
.L_x_21775:
[----:B------:R-:W-:Y:S05]  /*1f80*/  BSYNC B0 ;  /* 0x0000000000007941 */ /* 0x000fea0003800000 */
.L_x_21774:
        /* <DEDUP_REMOVED lines=11> */
.L_x_21777:
[----:B------:R-:W-:Y:S05]  /*2040*/  BSYNC B0 ;  /* 0x0000000000007941 */ /* 0x000fea0003800000 */
.L_x_21776:
        /* <DEDUP_REMOVED lines=18> */
.L_x_21780:
[----:B------:R-:W-:-:S13]  /*2170*/  ISETP.GE.AND P0, PT, R0, R111, PT ;  /* 0x0000006f0000720c */ /* 0x000fda0003f06270 */
[----:B------:R-:W-:Y:S05]  /*2180*/  @P0 BRA `(.L_x_21782) ;  /* 0x0000000000300947 */ /* 0x000fea0003800000 */
[----:B0-----:R-:W0:Y:S01]  /*2190*/  LDC.64 R2, c[0x0][0x228] ;  /* 0x00008a00ff027b82 */ /* 0x001e220000000a00 */
[----:B------:R-:W-:Y:S01]  /*21a0*/  IMAD.IADD R5, R113, 0x1, R0 ;  /* 0x0000000171057824 */ /* 0x000fe200078e0200 */
[----:B------:R-:W-:-:S03]  /*21b0*/  IADD3 R0, R0, 0x80, RZ ;  /* 0x0000008000007810 */ /* 0x000fc60007ffe0ff */
[----:B0-----:R-:W-:-:S05]  /*21c0*/  IMAD.WIDE.U32 R2, R5, 0x8, R2 ;  /* 0x0000000805027825 */ /* 0x001fca00078e0002 */
[----:B------:R1:W-:Y:S02]  /*21d0*/  STG.E.64 desc[UR4][R2.64], R46 ;  /* 0x0000002e02007986 */ /* 0x0003e4000c101b04 */
.L_x_21781:
[----:B------:R-:W-:-:S13]  /*21e0*/  ISETP.GE.AND P0, PT, R0, R111, PT ;  /* 0x0000006f0000720c */ /* 0x000fda0003f06270 */
[----:B------:R-:W-:Y:S05]  /*21f0*/  @P0 BRA `(.L_x_21783) ;  /* 0x0000000000340947 */ /* 0x000fea0003800000 */
[----:B01----:R-:W0:Y:S01]  /*2200*/  LDC.64 R2, c[0x0][0x228] ;  /* 0x00008a00ff027b82 */ /* 0x003e220000000a00 */
[----:B------:R-:W-:Y:S01]  /*2210*/  IMAD.IADD R5, R113, 0x1, R0 ;  /* 0x0000000171057824 */ /* 0x000fe200078e0200 */
[----:B------:R-:W-:-:S03]  /*2220*/  IADD3 R0, R0, 0x80, RZ ;  /* 0x0000008000007810 */ /* 0x000fc60007ffe0ff */
[----:B0-----:R-:W-:-:S05]  /*2230*/  IMAD.WIDE.U32 R2, R5, 0x8, R2 ;  /* 0x0000000805027825 */ /* 0x001fca00078e0002 */
[----:B------:R1:W-:Y:S02]  /*2240*/  STG.E.64 desc[UR4][R2.64], R30 ;  /* 0x0000001e02007986 */ /* 0x0003e4000c101b04 */
.L_x_21782:
        /* <DEDUP_REMOVED lines=8> */
.L_x_21783:
[----:B------:R-:W-:Y:S05]  /*22d0*/  BSYNC B1 ;  /* 0x0000000000017941 */ /* 0x000fea0003800000 */
.L_x_21779:
[----:B------:R-:W-:-:S13]  /*22e0*/  ISETP.GE.AND P0, PT, R0, R111, PT ;  /* 0x0000006f0000720c */ /* 0x000fda0003f06270 */
[----:B012---:R-:W0:Y:S01]  /*22f0*/  @!P0 LDC.64 R2, c[0x0][0x228] ;  /* 0x00008a00ff028b82 */ /* 0x007e220000000a00 */
[----:B------:R-:W-:Y:S01]  /*2300*/  @!P0 IMAD.IADD R5, R113, 0x1, R0 ;  /* 0x0000000171058824 */ /* 0x000fe200078e0200 */
[----:B------:R-:W-:-:S03]  /*2310*/  @!P0 IADD3 R0, R0, 0x80, RZ ;  /* 0x0000008000008810 */ /* 0x000fc60007ffe0ff */
[----:B0-----:R-:W-:-:S05]  /*2320*/  @!P0 IMAD.WIDE.U32 R2, R5, 0x8, R2 ;  /* 0x0000000805028825 */ /* 0x001fca00078e0002 */
[----:B------:R2:W-:Y:S02]  /*2330*/  @!P0 STG.E.64 desc[UR4][R2.64], R12 ;  /* 0x0000000c02008986 */ /* 0x0005e4000c101b04 */
.L_x_21784:
[----:B------:R-:W-:Y:S05]  /*2340*/  BSYNC B0 ;  /* 0x0000000000007941 */ /* 0x000fea0003800000 */
.L_x_21778:
        /* <DEDUP_REMOVED lines=8> */
.L_x_21785:
        /* <DEDUP_REMOVED lines=11> */
.L_x_28445:


//--------------------- .text._ZN2at6native32batch_norm_backward_elemt_kernelIN3c108BFloat16ES3_fiEEvNS_27GenericPackedTensorAccessorIT_Lm3ENS_16DefaultPtrTraitsET2_EES8_NS4_IT1_Lm1ES6_S7_EESA_NS4_IT0_Lm1ES6_S7_EESA_SA_S8_S9_ --------------------------
	.section	.text._ZN2at6native32batch_norm_backward_elemt_kernelIN3c108BFloat16ES3_fiEEvNS_27GenericPackedTensorAccessorIT_Lm3ENS_16DefaultPtrTraitsET2_EES8_NS4_IT1_Lm1ES6_S7_EESA_NS4_IT0_Lm1ES6_S7_EESA_SA_S8_S9_,"ax",@progbits
	.align	128
        .global         _ZN2at6native32batch_norm_backward_elemt_kernelIN3c108BFloat16ES3_fiEEvNS_27GenericPackedTensorAccessorIT_Lm3ENS_16DefaultPtrTraitsET2_EES8_NS4_IT1_Lm1ES6_S7_EESA_NS4_IT0_Lm1ES6_S7_EESA_SA_S8_S9_
        .type           _ZN2at6native32batch_norm_backward_elemt_kernelIN3c108BFloat16ES3_fiEEvNS_27GenericPackedTensorAccessorIT_Lm3ENS_16DefaultPtrTraitsET2_EES8_NS4_IT1_Lm1ES6_S7_EESA_NS4_IT0_Lm1ES6_S7_EESA_SA_S8_S9_,@function
        .size           _ZN2at6native32batch_norm_backward_elemt_kernelIN3c108BFloat16ES3_fiEEvNS_27GenericPackedTensorAccessorIT_Lm3ENS_16DefaultPtrTraitsET2_EES8_NS4_IT1_Lm1ES6_S7_EESA_NS4_IT0_Lm1ES6_S7_EESA_SA_S8_S9_,(.L_x_28446 - _ZN2at6native32batch_norm_backward_elemt_kernelIN3c108BFloat16ES3_fiEEvNS_27GenericPackedTensorAccessorIT_Lm3ENS_16DefaultPtrTraitsET2_EES8_NS4_IT1_Lm1ES6_S7_EESA_NS4_IT0_Lm1ES6_S7_EESA_SA_S8_S9_)
        .other          _ZN2at6native32batch_norm_backward_elemt_kernelIN3c108BFloat16ES3_fiEEvNS_27GenericPackedTensorAccessorIT_Lm3ENS_16DefaultPtrTraitsET2_EES8_NS4_IT1_Lm1ES6_S7_EESA_NS4_IT0_Lm1ES6_S7_EESA_SA_S8_S9_,@"STO_CUDA_ENTRY STV_DEFAULT"
_ZN2at6native32batch_norm_backward_elemt_kernelIN3c108BFloat16ES3_fiEEvNS_27GenericPackedTensorAccessorIT_Lm3ENS_16DefaultPtrTraitsET2_EES8_NS4_IT1_Lm1ES6_S7_EESA_NS4_IT0_Lm1ES6_S7_EESA_SA_S8_S9_:
.text._ZN2at6native32batch_norm_backward_elemt_kernelIN3c108BFloat16ES3_fiEEvNS_27GenericPackedTensorAccessorIT_Lm3ENS_16DefaultPtrTraitsET2_EES8_NS4_IT1_Lm1ES6_S7_EESA_NS4_IT0_Lm1ES6_S7_EESA_SA_S8_S9_:
[----:B------:R-:W-:Y:S08]  /*0000*/  LDC R1, c[0x0][0x28] ;  /* 0x00000a00ff017b82 */ /* 0x000ff00000000800 */
[----:B------:R-:W0:Y:S08]  /*0010*/  S2UR UR8, SR_CTAID.X ;  /* 0x00000000000879c3 */ /* 0x000e300000002500 */
[----:B------:R-:W0:Y:S02]  /*0020*/  LDC R0, c[0x0][0x21c] ;  /* 0x00008700ff007b82 */ /* 0x000e240000000800 */
[----:B0-----:R-:W-:-:S13]  /*0030*/  ISETP.LE.AND P0, PT, R0, UR8, PT ;  /* 0x0000000800007c0c */ /* 0x001fda000bf03270 */
[----:B------:R-:W-:Y:S05]  /*0040*/  @P0 EXIT ;  /* 0x000000000000094d */ /* 0x000fea0003800000 */
[----:B------:R-:W0:Y:S01]  /*0050*/  LDC R0, c[0x0][0x278] ;  /* 0x00009e00ff007b82 */ /* 0x000e220000000800 */
[----:B------:R-:W-:Y:S01]  /*0060*/  ULDC.64 UR6, c[0x0][0x208] ;  /* 0x0000820000067ab9 */ /* 0x000fe20000000a00 */
[----:B------:R-:W1:Y:S01]  /*0070*/  S2R R7, SR_TID.Y ;  /* 0x0000000000077919 */ /* 0x000e620000002200 */
[----:B------:R-:W-:Y:S01]  /*0080*/  ULDC UR4, c[0x0][0x4] ;  /* 0x0000010000047ab9 */ /* 0x000fe20000000800 */
[----:B------:R-:W-:-:S04]  /*0090*/  ULDC UR5, c[0x0][0x218] ;  /* 0x0000860000057ab9 */ /* 0x000fc80000000800 */
[----:B------:R-:W2:Y:S08]  /*00a0*/  LDC R4, c[0x0][0x25c] ;  /* 0x00009700ff047b82 */ /* 0x000eb00000000800 */
[----:B------:R-:W3:Y:S01]  /*00b0*/  LDC R9, c[0x0][0x28c] ;  /* 0x0000a300ff097b82 */ /* 0x000ee20000000800 */
[----:B0-----:R-:W-:-:S07]  /*00c0*/  ISETP.GE.AND P0, PT, R0, 0x1, PT ;  /* 0x000000010000780c */ /* 0x001fce0003f06270 */
[----:B------:R-:W0:Y:S01]  /*00d0*/  LDC R6, c[0x0][0x26c] ;  /* 0x00009b00ff067b82 */ /* 0x000e220000000800 */
[----:B------:R-:W1:Y:S07]  /*00e0*/  S2R R0, SR_CTAID.Y ;  /* 0x0000000000007919 */ /* 0x000e6e0000002600 */
[----:B------:R-:W4:Y:S08]  /*00f0*/  LDC.64 R12, c[0x0][0x260] ;  /* 0x00009800ff0c7b82 */ /* 0x000f300000000a00 */
[----:B------:R-:W2:Y:S08]  /*0100*/  @P0 LDC R5, c[0x0][0x27c] ;  /* 0x00009f00ff050b82 */ /* 0x000eb00000000800 */
[----:B------:R-:W3:Y:S01]  /*0110*/  @P0 LDC.64 R2, c[0x0][0x270] ;  /* 0x00009c00ff020b82 */ /* 0x000ee20000000a00 */
[----:B-1----:R-:W-:-:S05]  /*0120*/  IMAD R0, R0, UR4, R7 ;  /* 0x0000000400007c24 */ /* 0x002fca000f8e0207 */
[----:B------:R-:W-:Y:S01]  /*0130*/  ISETP.GE.AND P1, PT, R0, UR5, PT ;  /* 0x0000000500007c0c */ /* 0x000fe2000bf26270 */
[----:B--2---:R-:W-:-:S04]  /*0140*/  @P0 IMAD R5, R5, UR8, RZ ;  /* 0x0000000805050c24 */ /* 0x004fc8000f8e02ff */
[----:B---3--:R-:W-:-:S06]  /*0150*/  @P0 IMAD.WIDE R2, R5, 0x2, R2 ;  /* 0x0000000205020825 */ /* 0x008fcc00078e0202 */
[----:B------:R1:W5:Y:S01]  /*0160*/  @P0 LDG.E.U16 R2, desc[UR6][R2.64] ;  /* 0x0000000602020981 */ /* 0x000362000c1e1500 */
[----:B------:R-:W-:Y:S02]  /*0170*/  IMAD R7, R4, UR8, RZ ;  /* 0x0000000804077c24 */ /* 0x000fe4000f8e02ff */
[----:B------:R-:W-:Y:S02]  /*0180*/  IMAD R9, R9, UR8, RZ ;  /* 0x0000000809097c24 */ /* 0x000fe4000f8e02ff */
[----:B0-----:R-:W-:Y:S01]  /*0190*/  IMAD R5, R6, UR8, RZ ;  /* 0x0000000806057c24 */ /* 0x001fe2000f8e02ff */
[----:B----4-:R-:W-:Y:S06]  /*01a0*/  @P1 EXIT ;  /* 0x000000000000194d */ /* 0x010fec0003800000 */
[----:B-1----:R-:W0:Y:S01]  /*01b0*/  LDC R3, c[0x0][0x29c] ;  /* 0x0000a700ff037b82 */ /* 0x002e220000000800 */
[----:B------:R-:W-:-:S07]  /*01c0*/  IMAD.WIDE R12, R5, 0x4, R12 ;  /* 0x00000004050c7825 */ /* 0x000fce00078e020c */
[----:B------:R-:W1:Y:S01]  /*01d0*/  LDC.64 R14, c[0x0][0x290] ;  /* 0x0000a400ff0e7b82 */ /* 0x000e620000000a00 */
[----:B------:R-:W2:Y:S01]  /*01e0*/  LDG.E R12, desc[UR6][R12.64] ;  /* 0x000000060c0c7981 */ /* 0x000ea2000c1e1900 */
[----:B------:R-:W-:-:S06]  /*01f0*/  ULDC UR10, c[0x0][0x2c0] ;  /* 0x0000b000000a7ab9 */ /* 0x000fcc0000000800 */
[----:B------:R-:W3:Y:S01]  /*0200*/  LDC.64 R10, c[0x0][0x280] ;  /* 0x0000a000ff0a7b82 */ /* 0x000ee20000000a00 */
[----:B------:R-:W4:Y:S07]  /*0210*/  S2R R8, SR_TID.X ;  /* 0x0000000000087919 */ /* 0x000f2e0000002100 */
[----:B------:R-:W4:Y:S01]  /*0220*/  LDC R16, c[0x0][0x2b8] ;  /* 0x0000ae00ff107b82 */ /* 0x000f220000000800 */
[----:B0-----:R-:W-:-:S07]  /*0230*/  IMAD R3, R3, UR8, RZ ;  /* 0x0000000803037c24 */ /* 0x001fce000f8e02ff */
[----:B------:R-:W0:Y:S01]  /*0240*/  LDC R17, c[0x0][0x248] ;  /* 0x00009200ff117b82 */ /* 0x000e220000000800 */
[----:B-1----:R-:W-:-:S07]  /*0250*/  IMAD.WIDE R14, R3, 0x4, R14 ;  /* 0x00000004030e7825 */ /* 0x002fce00078e020e */
[----:B------:R-:W1:Y:S01]  /*0260*/  LDC R18, c[0x0][0x228] ;  /* 0x00008a00ff127b82 */ /* 0x000e620000000800 */
[----:B------:R-:W2:Y:S01]  /*0270*/  LDG.E R14, desc[UR6][R14.64] ;  /* 0x000000060e0e7981 */ /* 0x000ea2000c1e1900 */
[----:B------:R-:W-:Y:S01]  /*0280*/  ULDC UR9, c[0x0][0x0] ;  /* 0x0000000000097ab9 */ /* 0x000fe20000000800 */
[----:B------:R-:W-:Y:S01]  /*0290*/  ULDC UR20, c[0x0][0x2c0] ;  /* 0x0000b00000147ab9 */ /* 0x000fe20000000800 */
[----:B------:R-:W-:Y:S01]  /*02a0*/  ULDC UR11, c[0x0][0x24c] ;  /* 0x00009300000b7ab9 */ /* 0x000fe20000000800 */
[----:B------:R-:W-:Y:S01]  /*02b0*/  ULDC UR14, c[0x0][0x22c] ;  /* 0x00008b00000e7ab9 */ /* 0x000fe20000000800 */
[----:B------:R-:W-:Y:S01]  /*02c0*/  ULDC UR15, c[0x0][0x2bc] ;  /* 0x0000af00000f7ab9 */ /* 0x000fe20000000800 */
[----:B------:R-:W-:Y:S01]  /*02d0*/  ULDC.64 UR12, c[0x0][0x230] ;  /* 0x00008c00000c7ab9 */ /* 0x000fe20000000a00 */
[----:B------:R-:W3:Y:S01]  /*02e0*/  LDC.64 R4, c[0x0][0x250] ;  /* 0x00009400ff047b82 */ /* 0x000ee20000000a00 */
[----:B------:R-:W-:Y:S01]  /*02f0*/  ULDC.64 UR16, c[0x0][0x210] ;  /* 0x0000840000107ab9 */ /* 0x000fe20000000a00 */
[----:B------:R-:W-:Y:S01]  /*0300*/  ULDC.64 UR18, c[0x0][0x2a0] ;  /* 0x0000a80000127ab9 */ /* 0x000fe20000000a00 */
[----:B---3--:R-:W-:-:S05]  /*0310*/  IMAD.WIDE R4, R7, 0x4, R4 ;  /* 0x0000000407047825 */ /* 0x008fca00078e0204 */
[----:B------:R-:W5:Y:S01]  /*0320*/  LDG.E R6, desc[UR6][R4.64] ;  /* 0x0000000604067981 */ /* 0x000f62000c1e1900 */
[----:B------:R-:W-:Y:S01]  /*0330*/  IMAD.WIDE R10, R9, 0x4, R10 ;  /* 0x00000004090a7825 */ /* 0x000fe200078e020a */
[----:B------:R-:W-:Y:S01]  /*0340*/  HFMA2.MMA R9, -RZ, RZ, 1.875, 0 ;  /* 0x3f800000ff097435 */ /* 0x000fe200000001ff */
[----:B------:R-:W-:Y:S01]  /*0350*/  BSSY B0, `(.L_x_21786) ;  /* 0x0000041000007945 */ /* 0x000fe20003800000 */
[----:B------:R-:W-:Y:S02]  /*0360*/  ULDC UR5, c[0x0][0x10] ;  /* 0x0000040000057ab9 */ /* 0x000fe40000000800 */
[----:B------:R4:W5:Y:S02]  /*0370*/  LDG.E R7, desc[UR6][R10.64] ;  /* 0x000000060a077981 */ /* 0x000964000c1e1900 */
[----:B-----5:R-:W-:Y:S01]  /*0380*/  @P0 SHF.L.U32 R9, R2, 0x10, RZ ;  /* 0x0000001002090819 */ /* 0x020fe200000006ff */
[----:B------:R-:W-:Y:S01]  /*0390*/  UIMAD UR4, UR4, UR5, URZ ;  /* 0x00000005040472a4 */ /* 0x000fe2000f8e023f */
[----:B----4-:R-:W-:-:S02]  /*03a0*/  IMAD R10, R16, UR8, RZ ;  /* 0x00000008100a7c24 */ /* 0x010fc4000f8e02ff */
[----:B0-----:R-:W-:Y:S02]  /*03b0*/  IMAD R11, R17, UR8, RZ ;  /* 0x00000008110b7c24 */ /* 0x001fe4000f8e02ff */
[C---:B--2---:R-:W-:Y:S01]  /*03c0*/  FMUL.FTZ R3, R12.reuse, R12 ;  /* 0x0000000c0c037220 */ /* 0x044fe20000410000 */
[----:B------:R-:W-:Y:S01]  /*03d0*/  FMUL.FTZ R9, R12, R9 ;  /* 0x000000090c097220 */ /* 0x000fe20000410000 */
[----:B-1----:R-:W-:Y:S02]  /*03e0*/  IMAD R12, R18, UR8, RZ ;  /* 0x00000008120c7c24 */ /* 0x002fe4000f8e02ff */
[----:B------:R-:W-:-:S04]  /*03f0*/  FMUL.FTZ R3, R14, R3 ;  /* 0x000000030e037220 */ /* 0x000fc80000410000 */
[----:B------:R-:W-:-:S07]  /*0400*/  FMUL.FTZ R13, R3, UR10 ;  /* 0x0000000a030d7c20 */ /* 0x000fce0008410000 */
.L_x_21790:
        /* <DEDUP_REMOVED lines=14> */
[C---:B------:R-:W-:Y:S02]  /*04f0*/  IADD3 R16, P1, R11.reuse, R2, RZ ;  /* 0x000000020b107210 */ /* 0x040fe40007f3e0ff */
[----:B------:R-:W-:Y:S02]  /*0500*/  SHF.R.S32.HI R20, RZ, 0x1f, R2 ;  /* 0x0000001fff147819 */ /* 0x000fe40000011402 */
[----:B------:R-:W-:Y:S02]  /*0510*/  SHF.R.S32.HI R5, RZ, 0x1f, R5 ;  /* 0x0000001fff057819 */ /* 0x000fe40000011405 */
[----:B------:R-:W-:Y:S02]  /*0520*/  LEA.HI.X.SX32 R19, R12, R19, 0x1, P0 ;  /* 0x000000130c137211 */ /* 0x000fe400000f0eff */
[----:B------:R-:W-:Y:S02]  /*0530*/  LEA.HI.X.SX32 R20, R11, R20, 0x1, P1 ;  /* 0x000000140b147211 */ /* 0x000fe400008f0eff */
[----:B------:R-:W-:-:S07]  /*0540*/  LEA.HI.X.SX32 R18, R10, R5, 0x1, P2 ;  /* 0x000000050a127211 */ /* 0x000fce00010f0eff */
.L_x_21789:
        /* <DEDUP_REMOVED lines=12> */
[C---:B------:R-:W-:Y:S01]  /*0610*/  IMAD R23, R22.reuse, UR15, RZ ;  /* 0x0000000f16177c24 */ /* 0x040fe2000f8e02ff */
[----:B------:R-:W-:Y:S02]  /*0620*/  IADD3 R22, R22, UR9, RZ ;  /* 0x0000000916167c10 */ /* 0x000fe4000fffe0ff */
[----:B--2---:R-:W-:Y:S01]  /*0630*/  SHF.L.U32 R24, R2, 0x10, RZ ;  /* 0x0000001002187819 */ /* 0x004fe200000006ff */
[----:B---3--:R-:W-:-:S04]  /*0640*/  IMAD.U32 R21, R4, 0x10000, RZ ;  /* 0x0001000004157824 */ /* 0x008fc800078e00ff */
[----:B------:R-:W-:Y:S01]  /*0650*/  FFMA.FTZ R24, -R7, UR20, R24 ;  /* 0x0000001407187c23 */ /* 0x000fe20008010118 */
[----:B------:R-:W-:-:S04]  /*0660*/  FADD.FTZ R21, -R6, R21 ;  /* 0x0000001506157221 */ /* 0x000fc80000010100 */
[----:B------:R-:W-:Y:S01]  /*0670*/  FFMA.FTZ R24, -R13, R21, R24 ;  /* 0x000000150d187223 */ /* 0x000fe20000010118 */
[----:B------:R-:W-:-:S03]  /*0680*/  IADD3 R21, P0, R23, R17, RZ ;  /* 0x0000001117157210 */ /* 0x000fc60007f1e0ff */
[----:B------:R-:W-:Y:S01]  /*0690*/  FMUL.FTZ R24, R9, R24 ;  /* 0x0000001809187220 */ /* 0x000fe20000410000 */
[----:B------:R-:W-:Y:S02]  /*06a0*/  LEA.HI.X.SX32 R26, R23, R18, 0x1, P0 ;  /* 0x00000012171a7211 */ /* 0x000fe400000f0eff */
[C---:B------:R-:W-:Y:S02]  /*06b0*/  LEA R2, P0, R21.reuse, UR18, 0x1 ;  /* 0x0000001215027c11 */ /* 0x040fe4000f8008ff */
[----:B------:R-:W-:Y:S02]  /*06c0*/  F2FP.BF16.F32.PACK_AB R24, RZ, R24 ;  /* 0x00000018ff18723e */ /* 0x000fe400000010ff */
[----:B------:R-:W-:Y:S02]  /*06d0*/  LEA.HI.X R3, R21, UR19, R26, 0x1, P0 ;  /* 0x0000001315037c11 */ /* 0x000fe400080f0c1a */
[----:B------:R-:W-:-:S03]  /*06e0*/  ISETP.GE.AND P0, PT, R22, R15, PT ;  /* 0x0000000f1600720c */ /* 0x000fc60003f06270 */
[----:B------:R0:W-:Y:S10]  /*06f0*/  STG.E.U16 desc[UR6][R2.64], R24 ;  /* 0x0000001802007986 */ /* 0x0001f4000c101506 */
[----:B------:R-:W-:Y:S05]  /*0700*/  @!P0 BRA `(.L_x_21789) ;  /* 0xfffffffc00908947 */ /* 0x000fea000383ffff */
.L_x_21788:
[----:B------:R-:W-:Y:S05]  /*0710*/  BSYNC B1 ;  /* 0x0000000000017941 */ /* 0x000fea0003800000 */
.L_x_21787:
[----:B------:R-:W-:Y:S01]  /*0720*/  VIADD R0, R0, UR4 ;  /* 0x0000000400007c36 */ /* 0x000fe20008000000 */
[----:B------:R-:W-:-:S04]  /*0730*/  ULDC UR5, c[0x0][0x218] ;  /* 0x0000860000057ab9 */ /* 0x000fc80000000800 */
[----:B------:R-:W-:-:S13]  /*0740*/  ISETP.GE.AND P0, PT, R0, UR5, PT ;  /* 0x0000000500007c0c */ /* 0x000fda000bf06270 */
[----:B------:R-:W-:Y:S05]  /*0750*/  @!P0 BRA `(.L_x_21790) ;  /* 0xfffffffc002c8947 */ /* 0x000fea000383ffff */
[----:B------:R-:W-:Y:S05]  /*0760*/  BSYNC B0 ;  /* 0x0000000000007941 */ /* 0x000fea0003800000 */
.L_x_21786:
[----:B------:R-:W-:Y:S05]  /*0770*/  EXIT ;  /* 0x000000000000794d */ /* 0x000fea0003800000 */
.L_x_21791:
        /* <DEDUP_REMOVED lines=16> */
.L_x_28446:


//--------------------- .text._ZN2at6native32batch_norm_backward_elemt_kernelIN3c108BFloat16EffiEEvNS_27GenericPackedTensorAccessorIT_Lm3ENS_16DefaultPtrTraitsET2_EES8_NS4_IT1_Lm1ES6_S7_EESA_NS4_IT0_Lm1ES6_S7_EESA_SA_S8_S9_ --------------------------
	.section	.text._ZN2at6native32batch_norm_backward_elemt_kernelIN3c108BFloat16EffiEEvNS_27GenericPackedTensorAccessorIT_Lm3ENS_16DefaultPtrTraitsET2_EES8_NS4_IT1_Lm1ES6_S7_EESA_NS4_IT0_Lm1ES6_S7_EESA_SA_S8_S9_,"ax",@progbits
	.align	128
        .global         _ZN2at6native32batch_norm_backward_elemt_kernelIN3c108BFloat16EffiEEvNS_27GenericPackedTensorAccessorIT_Lm3ENS_16DefaultPtrTraitsET2_EES8_NS4_IT1_Lm1ES6_S7_EESA_NS4_IT0_Lm1ES6_S7_EESA_SA_S8_S9_
        .type           _ZN2at6native32batch_norm_backward_elemt_kernelIN3c108BFloat16EffiEEvNS_27GenericPackedTensorAccessorIT_Lm3ENS_16DefaultPtrTraitsET2_EES8_NS4_IT1_Lm1ES6_S7_EESA_NS4_IT0_Lm1ES6_S7_EESA_SA_S8_S9_,@function
        .size           _ZN2at6native32batch_norm_backward_elemt_kernelIN3c108BFloat16EffiEEvNS_27GenericPackedTensorAccessorIT_Lm3ENS_16DefaultPtrTraitsET2_EES8_NS4_IT1_Lm1ES6_S7_EESA_NS4_IT0_Lm1ES6_S7_EESA_SA_S8_S9_,(.L_x_28447 - _ZN2at6native32batch_norm_backward_elemt_kernelIN3c108BFloat16EffiEEvNS_27GenericPackedTensorAccessorIT_Lm3ENS_16DefaultPtrTraitsET2_EES8_NS4_IT1_Lm1ES6_S7_EESA_NS4_IT0_Lm1ES6_S7_EESA_SA_S8_S9_)
        .other          _ZN2at6native32batch_norm_backward_elemt_kernelIN3c108BFloat16EffiEEvNS_27GenericPackedTensorAccessorIT_Lm3ENS_16DefaultPtrTraitsET2_EES8_NS4_IT1_Lm1ES6_S7_EESA_NS4_IT0_Lm1ES6_S7_EESA_SA_S8_S9_,@"STO_CUDA_ENTRY STV_DEFAULT"
_ZN2at6native32batch_norm_backward_elemt_kernelIN3c108BFloat16EffiEEvNS_27GenericPackedTensorAccessorIT_Lm3ENS_16DefaultPtrTraitsET2_EES8_NS4_IT1_Lm1ES6_S7_EESA_NS4_IT0_Lm1ES6_S7_EESA_SA_S8_S9_:
.text._ZN2at6native32batch_norm_backward_elemt_kernelIN3c108BFloat16EffiEEvNS_27GenericPackedTensorAccessorIT_Lm3ENS_16DefaultPtrTraitsET2_EES8_NS4_IT1_Lm1ES6_S7_EESA_NS4_IT0_Lm1ES6_S7_EESA_SA_S8_S9_:
[----:B------:R-:W-:Y:S08]  /*0000*/  LDC R1, c[0x0][0x28] ;  /* 0x00000a00ff017b82 */ /* 0x000ff00000000800 */
[----:B------:R-:W0:Y:S08]  /*0010*/  S2UR UR8, SR_CTAID.X ;  /* 0x00000000000879c3 */ /* 0x000e300000002500 */
[----:B------:R-:W0:Y:S02]  /*0020*/  LDC R0, c[0x0][0x21c] ;  /* 0x00008700ff007b82 */ /* 0x000e240000000800 */
[----:B0-----:R-:W-:-:S13]  /*0030*/  ISETP.LE.AND P0, PT, R0, UR8, PT ;  /* 0x0000000800007c0c */ /* 0x001fda000bf03270 */
[----:B------:R-:W-:Y:S05]  /*0040*/  @P0 EXIT ;  /* 0x000000000000094d */ /* 0x000fea0003800000 */
[----:B------:R-:W0:Y:S01]  /*0050*/  LDC R0, c[0x0][0x278] ;  /* 0x00009e00ff007b82 */ /* 0x000e220000000800 */
[----:B------:R-:W-:Y:S01]  /*0060*/  IMAD.MOV.U32 R2, RZ, RZ, 0x3f800000 ;  /* 0x3f800000ff027424 */ /* 0x000fe200078e00ff */
[----:B------:R-:W-:Y:S01]  /*0070*/  ULDC.64 UR6, c[0x0][0x208] ;  /* 0x0000820000067ab9 */ /* 0x000fe20000000a00 */
[----:B------:R-:W1:Y:S01]  /*0080*/  S2R R7, SR_TID.Y ;  /* 0x0000000000077919 */ /* 0x000e620000002200 */
[----:B------:R-:W-:Y:S01]  /*0090*/  ULDC UR4, c[0x0][0x4] ;  /* 0x0000010000047ab9 */ /* 0x000fe20000000800 */
[----:B------:R-:W-:-:S03]  /*00a0*/  ULDC UR5, c[0x0][0x218] ;  /* 0x0000860000057ab9 */ /* 0x000fc60000000800 */
        /* <DEDUP_REMOVED lines=11> */
[----:B---3--:R-:W-:-:S05]  /*0160*/  @P0 IMAD.WIDE R4, R3, 0x4, R4 ;  /* 0x0000000403040825 */ /* 0x008fca00078e0204 */
[----:B------:R1:W5:Y:S01]  /*0170*/  @P0 LDG.E R2, desc[UR6][R4.64] ;  /* 0x0000000604020981 */ /* 0x000362000c1e1900 */
[----:B------:R-:W-:Y:S02]  /*0180*/  IMAD R3, R6, UR8, RZ ;  /* 0x0000000806037c24 */ /* 0x000fe4000f8e02ff */
[----:B------:R-:W-:Y:S02]  /*0190*/  IMAD R7, R8, UR8, RZ ;  /* 0x0000000808077c24 */ /* 0x000fe4000f8e02ff */
[----:B0-----:R-:W-:Y:S01]  /*01a0*/  IMAD R9, R9, UR8, RZ ;  /* 0x0000000809097c24 */ /* 0x001fe2000f8e02ff */
[----:B----4-:R-:W-:Y:S06]  /*01b0*/  @P1 EXIT ;  /* 0x000000000000194d */ /* 0x010fec0003800000 */
[----:B------:R-:W0:Y:S01]  /*01c0*/  LDC R6, c[0x0][0x29c] ;  /* 0x0000a700ff067b82 */ /* 0x000e220000000800 */
[----:B------:R-:W-:-:S07]  /*01d0*/  IMAD.WIDE R12, R9, 0x4, R12 ;  /* 0x00000004090c7825 */ /* 0x000fce00078e020c */
[----:B------:R-:W2:Y:S01]  /*01e0*/  LDC.64 R14, c[0x0][0x290] ;  /* 0x0000a400ff0e7b82 */ /* 0x000ea20000000a00 */
[----:B------:R-:W3:Y:S01]  /*01f0*/  LDG.E R13, desc[UR6][R12.64] ;  /* 0x000000060c0d7981 */ /* 0x000ee2000c1e1900 */
[----:B------:R-:W-:-:S06]  /*0200*/  ULDC UR10, c[0x0][0x2c0] ;  /* 0x0000b000000a7ab9 */ /* 0x000fcc0000000800 */
[----:B-1----:R-:W1:Y:S08]  /*0210*/  LDC.64 R4, c[0x0][0x250] ;  /* 0x00009400ff047b82 */ /* 0x002e700000000a00 */
[----:B------:R-:W4:Y:S01]  /*0220*/  LDC.64 R10, c[0x0][0x280] ;  /* 0x0000a000ff0a7b82 */ /* 0x000f220000000a00 */
[----:B0-----:R-:W-:Y:S01]  /*0230*/  IMAD R9, R6, UR8, RZ ;  /* 0x0000000806097c24 */ /* 0x001fe2000f8e02ff */
[----:B------:R-:W0:Y:S06]  /*0240*/  S2R R8, SR_TID.X ;  /* 0x0000000000087919 */ /* 0x000e2c0000002100 */
[----:B------:R-:W0:Y:S01]  /*0250*/  LDC R16, c[0x0][0x2b8] ;  /* 0x0000ae00ff107b82 */ /* 0x000e220000000800 */
[----:B--2---:R-:W-:-:S07]  /*0260*/  IMAD.WIDE R14, R9, 0x4, R14 ;  /* 0x00000004090e7825 */ /* 0x004fce00078e020e */
[----:B------:R-:W2:Y:S01]  /*0270*/  LDC R17, c[0x0][0x248] ;  /* 0x00009200ff117b82 */ /* 0x000ea20000000800 */
[----:B------:R-:W3:Y:S01]  /*0280*/  LDG.E R14, desc[UR6][R14.64] ;  /* 0x000000060e0e7981 */ /* 0x000ee2000c1e1900 */
[----:B-1----:R-:W-:-:S06]  /*0290*/  IMAD.WIDE R4, R3, 0x4, R4 ;  /* 0x0000000403047825 */ /* 0x002fcc00078e0204 */
[----:B------:R-:W1:Y:S01]  /*02a0*/  LDC R18, c[0x0][0x228] ;  /* 0x00008a00ff127b82 */ /* 0x000e620000000800 */
[----:B------:R-:W5:Y:S01]  /*02b0*/  LDG.E R6, desc[UR6][R4.64] ;  /* 0x0000000604067981 */ /* 0x000f62000c1e1900 */
[----:B----4-:R-:W-:Y:S01]  /*02c0*/  IMAD.WIDE R10, R7, 0x4, R10 ;  /* 0x00000004070a7825 */ /* 0x010fe200078e020a */
[----:B------:R-:W-:Y:S01]  /*02d0*/  BSSY B0, `(.L_x_21792) ;  /* 0x0000048000007945 */ /* 0x000fe20003800000 */
[----:B------:R-:W-:Y:S01]  /*02e0*/  ULDC UR9, c[0x0][0x0] ;  /* 0x0000000000097ab9 */ /* 0x000fe20000000800 */
[----:B------:R-:W-:Y:S01]  /*02f0*/  ULDC UR5, c[0x0][0x10] ;  /* 0x0000040000057ab9 */ /* 0x000fe20000000800 */
[----:B------:R-:W-:Y:S01]  /*0300*/  ULDC UR20, c[0x0][0x2c0] ;  /* 0x0000b00000147ab9 */ /* 0x000fe20000000800 */
[----:B------:R0:W5:Y:S01]  /*0310*/  LDG.E R7, desc[UR6][R10.64] ;  /* 0x000000060a077981 */ /* 0x000162000c1e1900 */
[----:B------:R-:W-:Y:S01]  /*0320*/  ULDC UR11, c[0x0][0x24c] ;  /* 0x00009300000b7ab9 */ /* 0x000fe20000000800 */
[----:B------:R-:W-:Y:S01]  /*0330*/  ULDC UR14, c[0x0][0x22c] ;  /* 0x00008b00000e7ab9 */ /* 0x000fe20000000800 */
[----:B------:R-:W-:Y:S01]  /*0340*/  ULDC UR15, c[0x0][0x2bc] ;  /* 0x0000af00000f7ab9 */ /* 0x000fe20000000800 */
[----:B------:R-:W-:Y:S01]  /*0350*/  UIMAD UR4, UR4, UR5, URZ ;  /* 0x00000005040472a4 */ /* 0x000fe2000f8e023f */
[----:B------:R-:W-:Y:S01]  /*0360*/  ULDC.64 UR12, c[0x0][0x230] ;  /* 0x00008c00000c7ab9 */ /* 0x000fe20000000a00 */
[----:B------:R-:W-:Y:S01]  /*0370*/  ULDC.64 UR16, c[0x0][0x210] ;  /* 0x0000840000107ab9 */ /* 0x000fe20000000a00 */
[----:B------:R-:W-:Y:S01]  /*0380*/  ULDC.64 UR18, c[0x0][0x2a0] ;  /* 0x0000a80000127ab9 */ /* 0x000fe20000000a00 */
[----:B0-----:R-:W-:-:S02]  /*0390*/  IMAD R10, R16, UR8, RZ ;  /* 0x00000008100a7c24 */ /* 0x001fc4000f8e02ff */
[----:B--2---:R-:W-:Y:S02]  /*03a0*/  IMAD R11, R17, UR8, RZ ;  /* 0x00000008110b7c24 */ /* 0x004fe4000f8e02ff */
[----:B-1----:R-:W-:Y:S02]  /*03b0*/  IMAD R12, R18, UR8, RZ ;  /* 0x00000008120c7c24 */ /* 0x002fe4000f8e02ff */
[C---:B---3--:R-:W-:Y:S01]  /*03c0*/  FMUL.FTZ R3, R13.reuse, R13 ;  /* 0x0000000d0d037220 */ /* 0x048fe20000410000 */
[----:B-----5:R-:W-:-:S03]  /*03d0*/  FMUL.FTZ R9, R13, R2 ;  /* 0x000000020d097220 */ /* 0x020fc60000410000 */
[----:B------:R-:W-:-:S04]  /*03e0*/  FMUL.FTZ R3, R14, R3 ;  /* 0x000000030e037220 */ /* 0x000fc80000410000 */
[----:B------:R-:W-:-:S07]  /*03f0*/  FMUL.FTZ R13, R3, UR10 ;  /* 0x0000000a030d7c20 */ /* 0x000fce0008410000 */
.L_x_21796:
        /* <DEDUP_REMOVED lines=20> */
.L_x_21795:
        /* <DEDUP_REMOVED lines=28> */
.L_x_21794:
[----:B------:R-:W-:Y:S05]  /*0700*/  BSYNC B1 ;  /* 0x0000000000017941 */ /* 0x000fea0003800000 */
.L_x_21793:
[----:B------:R-:W-:Y:S01]  /*0710*/  IADD3 R0, R0, UR4, RZ ;  /* 0x0000000400007c10 */ /* 0x000fe2000fffe0ff */
[----:B------:R-:W-:-:S03]  /*0720*/  ULDC UR5, c[0x0][0x218] ;  /* 0x0000860000057ab9 */ /* 0x000fc60000000800 */
[----:B------:R-:W-:-:S13]  /*0730*/  ISETP.GE.AND P0, PT, R0, UR5, PT ;  /* 0x0000000500007c0c */ /* 0x000fda000bf06270 */
[----:B------:R-:W-:Y:S05]  /*0740*/  @!P0 BRA `(.L_x_21796) ;  /* 0xfffffffc002c8947 */ /* 0x000fea000383ffff */
[----:B------:R-:W-:Y:S05]  /*0750*/  BSYNC B0 ;  /* 0x0000000000007941 */ /* 0x000fea0003800000 */
.L_x_21792:
[----:B------:R-:W-:Y:S05]  /*0760*/  EXIT ;  /* 0x000000000000794d */ /* 0x000fea0003800000 */
.L_x_21797:
        /* <DEDUP_REMOVED lines=9> */
.L_x_28447:


//--------------------- .text._ZN2at6native32batch_norm_backward_elemt_kernelIN3c104HalfES3_fiEEvNS_27GenericPackedTensorAccessorIT_Lm3ENS_16DefaultPtrTraitsET2_EES8_NS4_IT1_Lm1ES6_S7_EESA_NS4_IT0_Lm1ES6_S7_EESA_SA_S8_S9_ --------------------------
	.section	.text._ZN2at6native32batch_norm_backward_elemt_kernelIN3c104HalfES3_fiEEvNS_27GenericPackedTensorAccessorIT_Lm3ENS_16DefaultPtrTraitsET2_EES8_NS4_IT1_Lm1ES6_S7_EESA_NS4_IT0_Lm1ES6_S7_EESA_SA_S8_S9_,"ax",@progbits
	.align	128
        .global         _ZN2at6native32batch_norm_backward_elemt_kernelIN3c104HalfES3_fiEEvNS_27GenericPackedTensorAccessorIT_Lm3ENS_16DefaultPtrTraitsET2_EES8_NS4_IT1_Lm1ES6_S7_EESA_NS4_IT0_Lm1ES6_S7_EESA_SA_S8_S9_
        .type           _ZN2at6native32batch_norm_backward_elemt_kernelIN3c104HalfES3_fiEEvNS_27GenericPackedTensorAccessorIT_Lm3ENS_16DefaultPtrTraitsET2_EES8_NS4_IT1_Lm1ES6_S7_EESA_NS4_IT0_Lm1ES6_S7_EESA_SA_S8_S9_,@function
        .size           _ZN2at6native32batch_norm_backward_elemt_kernelIN3c104HalfES3_fiEEvNS_27GenericPackedTensorAccessorIT_Lm3ENS_16DefaultPtrTraitsET2_EES8_NS4_IT1_Lm1ES6_S7_EESA_NS4_IT0_Lm1ES6_S7_EESA_SA_S8_S9_,(.L_x_28448 - _ZN2at6native32batch_norm_backward_elemt_kernelIN3c104HalfES3_fiEEvNS_27GenericPackedTensorAccessorIT_Lm3ENS_16DefaultPtrTraitsET2_EES8_NS4_IT1_Lm1ES6_S7_EESA_NS4_IT0_Lm1ES6_S7_EESA_SA_S8_S9_)
        .other          _ZN2at6native32batch_norm_backward_elemt_kernelIN3c104HalfES3_fiEEvNS_27GenericPackedTensorAccessorIT_Lm3ENS_16DefaultPtrTraitsET2_EES8_NS4_IT1_Lm1ES6_S7_EESA_NS4_IT0_Lm1ES6_S7_EESA_SA_S8_S9_,@"STO_CUDA_ENTRY STV_DEFAULT"
_ZN2at6native32batch_norm_backward_elemt_kernelIN3c104HalfES3_fiEEvNS_27GenericPackedTensorAccessorIT_Lm3ENS_16DefaultPtrTraitsET2_EES8_NS4_IT1_Lm1ES6_S7_EESA_NS4_IT0_Lm1ES6_S7_EESA_SA_S8_S9_:
.text._ZN2at6native32batch_norm_backward_elemt_kernelIN3c104HalfES3_fiEEvNS_27GenericPackedTensorAccessorIT_Lm3ENS_16DefaultPtrTraitsET2_EES8_NS4_IT1_Lm1ES6_S7_EESA_NS4_IT0_Lm1ES6_S7_EESA_SA_S8_S9_:
        /* <DEDUP_REMOVED lines=56> */
[----:B-----5:R-:W-:Y:S01]  /*0380*/  @P0 HADD2.F32 R9, -RZ, R2.H0_H0 ;  /* 0x20000002ff090230 */ /* 0x020fe20000004100 */
        /* <DEDUP_REMOVED lines=8> */
.L_x_21802:
        /* <DEDUP_REMOVED lines=8> */
[C---:B------:R-:W-:Y:S01]  /*0490*/  IMAD R2, R0.reuse, UR8, RZ ;  /* 0x0000000800027c24 */ /* 0x040fe2000f8e02ff */
[----:B------:R-:W-:Y:S01]  /*04a0*/  MOV R22, R8 ;  /* 0x0000000800167202 */ /* 0x000fe20000000f00 */
[----:B------:R-:W-:Y:S01]  /*04b0*/  IMAD R5, R0, UR5, RZ ;  /* 0x0000000500057c24 */ /* 0x000fe2000f8e02ff */
[----:B------:R-:W-:Y:S02]  /*04c0*/  SHF.R.S32.HI R19, RZ, 0x1f, R3 ;  /* 0x0000001fff137819 */ /* 0x000fe40000011403 */
        /* <DEDUP_REMOVED lines=8> */
.L_x_21801:
        /* <DEDUP_REMOVED lines=13> */
[----:B------:R-:W-:Y:S01]  /*0620*/  IADD3 R22, R22, UR9, RZ ;  /* 0x0000000916167c10 */ /* 0x000fe2000fffe0ff */
[----:B--2---:R-:W-:Y:S02]  /*0630*/  HADD2.F32 R24, -RZ, R2.H0_H0 ;  /* 0x20000002ff187230 */ /* 0x004fe40000004100 */
[----:B---3--:R-:W-:-:S03]  /*0640*/  HADD2.F32 R21, -RZ, R4.H0_H0 ;  /* 0x20000004ff157230 */ /* 0x008fc60000004100 */
[----:B------:R-:W-:Y:S02]  /*0650*/  FFMA.FTZ R24, -R7, UR20, R24 ;  /* 0x0000001407187c23 */ /* 0x000fe40008010118 */
[----:B------:R-:W-:-:S04]  /*0660*/  FADD.FTZ R21, -R6, R21 ;  /* 0x0000001506157221 */ /* 0x000fc80000010100 */
[----:B------:R-:W-:Y:S01]  /*0670*/  FFMA.FTZ R24, -R13, R21, R24 ;  /* 0x000000150d187223 */ /* 0x000fe20000010118 */
[----:B------:R-:W-:-:S03]  /*0680*/  IADD3 R21, P0, R23, R17, RZ ;  /* 0x0000001117157210 */ /* 0x000fc60007f1e0ff */
[----:B------:R-:W-:Y:S01]  /*0690*/  FMUL.FTZ R24, R9, R24 ;  /* 0x0000001809187220 */ /* 0x000fe20000410000 */
[----:B------:R-:W-:Y:S02]  /*06a0*/  LEA.HI.X.SX32 R26, R23, R18, 0x1, P0 ;  /* 0x00000012171a7211 */ /* 0x000fe400000f0eff */
[C---:B------:R-:W-:Y:S02]  /*06b0*/  LEA R2, P0, R21.reuse, UR18, 0x1 ;  /* 0x0000001215027c11 */ /* 0x040fe4000f8008ff */
[----:B------:R-:W-:Y:S02]  /*06c0*/  F2FP.F16.F32.PACK_AB R24, RZ, R24 ;  /* 0x00000018ff18723e */ /* 0x000fe400000000ff */
[----:B------:R-:W-:Y:S02]  /*06d0*/  LEA.HI.X R3, R21, UR19, R26, 0x1, P0 ;  /* 0x0000001315037c11 */ /* 0x000fe400080f0c1a */
[----:B------:R-:W-:-:S03]  /*06e0*/  ISETP.GE.AND P0, PT, R22, R15, PT ;  /* 0x0000000f1600720c */ /* 0x000fc60003f06270 */
[----:B------:R0:W-:Y:S10]  /*06f0*/  STG.E.U16 desc[UR6][R2.64], R24 ;  /* 0x0000001802007986 */ /* 0x0001f4000c101506 */
[----:B------:R-:W-:Y:S05]  /*0700*/  @!P0 BRA `(.L_x_21801) ;  /* 0xfffffffc00908947 */ /* 0x000fea000383ffff */
.L_x_21800:
[----:B------:R-:W-:Y:S05]  /*0710*/  BSYNC B1 ;  /* 0x0000000000017941 */ /* 0x000fea0003800000 */
.L_x_21799:
[----:B------:R-:W-:Y:S01]  /*0720*/  IADD3 R0, R0, UR4, RZ ;  /* 0x0000000400007c10 */ /* 0x000fe2000fffe0ff */
[----:B------:R-:W-:-:S03]  /*0730*/  ULDC UR5, c[0x0][0x218] ;  /* 0x0000860000057ab9 */ /* 0x000fc60000000800 */
[----:B------:R-:W-:-:S13]  /*0740*/  ISETP.GE.AND P0, PT, R0, UR5, PT ;  /* 0x0000000500007c0c */ /* 0x000fda000bf06270 */
[----:B------:R-:W-:Y:S05]  /*0750*/  @!P0 BRA `(.L_x_21802) ;  /* 0xfffffffc002c8947 */ /* 0x000fea000383ffff */
[----:B------:R-:W-:Y:S05]  /*0760*/  BSYNC B0 ;  /* 0x0000000000007941 */ /* 0x000fea0003800000 */
.L_x_21798:
[----:B------:R-:W-:Y:S05]  /*0770*/  EXIT ;  /* 0x000000000000794d */ /* 0x000fea0003800000 */
.L_x_21803:
        /* <DEDUP_REMOVED lines=16> */
.L_x_28448:


//--------------------- .text._ZN2at6native32batch_norm_backward_elemt_kernelIN3c104HalfEffiEEvNS_27GenericPackedTensorAccessorIT_Lm3ENS_16DefaultPtrTraitsET2_EES8_NS4_IT1_Lm1ES6_S7_EESA_NS4_IT0_Lm1ES6_S7_EESA_SA_S8_S9_ --------------------------
	.section	.text._ZN2at6native32batch_norm_backward_elemt_kernelIN3c104HalfEffiEEvNS_27GenericPackedTensorAccessorIT_Lm3ENS_16DefaultPtrTraitsET2_EES8_NS4_IT1_Lm1ES6_S7_EESA_NS4_IT0_Lm1ES6_S7_EESA_SA_S8_S9_,"ax",@progbits
	.align	128
        .global         _ZN2at6native32batch_norm_backward_elemt_kernelIN3c104HalfEffiEEvNS_27GenericPackedTensorAccessorIT_Lm3ENS_16DefaultPtrTraitsET2_EES8_NS4_IT1_Lm1ES6_S7_EESA_NS4_IT0_Lm1ES6_S7_EESA_SA_S8_S9_
        .type           _ZN2at6native32batch_norm_backward_elemt_kernelIN3c104HalfEffiEEvNS_27GenericPackedTensorAccessorIT_Lm3ENS_16DefaultPtrTraitsET2_EES8_NS4_IT1_Lm1ES6_S7_EESA_NS4_IT0_Lm1ES6_S7_EESA_SA_S8_S9_,@function
        .size           _ZN2at6native32batch_norm_backward_elemt_kernelIN3c104HalfEffiEEvNS_27GenericPackedTensorAccessorIT_Lm3ENS_16DefaultPtrTraitsET2_EES8_NS4_IT1_Lm1ES6_S7_EESA_NS4_IT0_Lm1ES6_S7_EESA_SA_S8_S9_,(.L_x_28449 - _ZN2at6native32batch_norm_backward_elemt_kernelIN3c104HalfEffiEEvNS_27GenericPackedTensorAccessorIT_Lm3ENS_16DefaultPtrTraitsET2_EES8_NS4_IT1_Lm1ES6_S7_EESA_NS4_IT0_Lm1ES6_S7_EESA_SA_S8_S9_)
        .other          _ZN2at6native32batch_norm_backward_elemt_kernelIN3c104HalfEffiEEvNS_27GenericPackedTensorAccessorIT_Lm3ENS_16DefaultPtrTraitsET2_EES8_NS4_IT1_Lm1ES6_S7_EESA_NS4_IT0_Lm1ES6_S7_EESA_SA_S8_S9_,@"STO_CUDA_ENTRY STV_DEFAULT"
_ZN2at6native32batch_norm_backward_elemt_kernelIN3c104HalfEffiEEvNS_27GenericPackedTensorAccessorIT_Lm3ENS_16DefaultPtrTraitsET2_EES8_NS4_IT1_Lm1ES6_S7_EESA_NS4_IT0_Lm1ES6_S7_EESA_SA_S8_S9_:
.text._ZN2at6native32batch_norm_backward_elemt_kernelIN3c104HalfEffiEEvNS_27GenericPackedTensorAccessorIT_Lm3ENS_16DefaultPtrTraitsET2_EES8_NS4_IT1_Lm1ES6_S7_EESA_NS4_IT0_Lm1ES6_S7_EESA_SA_S8_S9_:
[----:B------:R-:W-:Y:S08]  /*0000*/  LDC R1, c[0x0][0x28] ;  /* 0x00000a00ff017b82 */ /* 0x000ff00000000800 */
[----:B------:R-:W0:Y:S08]  /*0010*/  S2UR UR8, SR_CTAID.X ;  /* 0x00000000000879c3 */ /* 0x000e300000002500 */
[----:B------:R-:W0:Y:S02]  /*0020*/  LDC R0, c[0x0][0x21c] ;  /* 0x00008700ff007b82 */ /* 0x000e240000000800 */
[----:B0-----:R-:W-:-:S13]  /*0030*/  ISETP.LE.AND P0, PT, R0, UR8, PT ;  /* 0x0000000800007c0c */ /* 0x001fda000bf03270 */
[----:B------:R-:W-:Y:S05]  /*0040*/  @P0 EXIT ;  /* 0x000000000000094d */ /* 0x000fea0003800000 */
[----:B------:R-:W0:Y:S01]  /*0050*/  LDC R0, c[0x0][0x278] ;  /* 0x00009e00ff007b82 */ /* 0x000e220000000800 */
[----:B------:R-:W-:Y:S01]  /*0060*/  HFMA2.MMA R2, -RZ, RZ, 1.875, 0 ;  /* 0x3f800000ff027435 */ /* 0x000fe200000001ff */
        /* <DEDUP_REMOVED lines=57> */
.L_x_21808:
        /* <DEDUP_REMOVED lines=20> */
.L_x_21807:
        /* <DEDUP_REMOVED lines=28> */
.L_x_21806:
[----:B------:R-:W-:Y:S05]  /*0700*/  BSYNC B1 ;  /* 0x0000000000017941 */ /* 0x000fea0003800000 */
.L_x_21805:
[----:B------:R-:W-:Y:S01]  /*0710*/  IADD3 R0, R0, UR4, RZ ;  /* 0x0000000400007c10 */ /* 0x000fe2000fffe0ff */
[----:B------:R-:W-:-:S03]  /*0720*/  ULDC UR5, c[0x0][0x218] ;  /* 0x0000860000057ab9 */ /* 0x000fc60000000800 */
[----:B------:R-:W-:-:S13]  /*0730*/  ISETP.GE.AND P0, PT, R0, UR5, PT ;  /* 0x0000000500007c0c */ /* 0x000fda000bf06270 */
[----:B------:R-:W-:Y:S05]  /*0740*/  @!P0 BRA `(.L_x_21808) ;  /* 0xfffffffc002c8947 */ /* 0x000fea000383ffff */
[----:B------:R-:W-:Y:S05]  /*0750*/  BSYNC B0 ;  /* 0x0000000000007941 */ /* 0x000fea0003800000 */
.L_x_21804:
[----:B------:R-:W-:Y:S05]  /*0760*/  EXIT ;  /* 0x000000000000794d */ /* 0x000fea0003800000 */
.L_x_21809:
        /* <DEDUP_REMOVED lines=9> */
.L_x_28449:


//--------------------- .text._ZN2at6native32batch_norm_backward_elemt_kernelIfffiEEvNS_27GenericPackedTensorAccessorIT_Lm3ENS_16DefaultPtrTraitsET2_EES6_NS2_IT1_Lm1ES4_S5_EES8_NS2_IT0_Lm1ES4_S5_EES8_S8_S6_S7_ --------------------------
	.section	.text._ZN2at6native32batch_norm_backward_elemt_kernelIfffiEEvNS_27GenericPackedTensorAccessorIT_Lm3ENS_16DefaultPtrTraitsET2_EES6_NS2_IT1_Lm1ES4_S5_EES8_NS2_IT0_Lm1ES4_S5_EES8_S8_S6_S7_,"ax",@progbits
	.align	128
        .global         _ZN2at6native32batch_norm_backward_elemt_kernelIfffiEEvNS_27GenericPackedTensorAccessorIT_Lm3ENS_16DefaultPtrTraitsET2_EES6_NS2_IT1_Lm1ES4_S5_EES8_NS2_IT0_Lm1ES4_S5_EES8_S8_S6_S7_
        .type           _ZN2at6native32batch_norm_backward_elemt_kernelIfffiEEvNS_27GenericPackedTensorAccessorIT_Lm3ENS_16DefaultPtrTraitsET2_EES6_NS2_IT1_Lm1ES4_S5_EES8_NS2_IT0_Lm1ES4_S5_EES8_S8_S6_S7_,@function
        .size           _ZN2at6native32batch_norm_backward_elemt_kernelIfffiEEvNS_27GenericPackedTensorAccessorIT_Lm3ENS_16DefaultPtrTraitsET2_EES6_NS2_IT1_Lm1ES4_S5_EES8_NS2_IT0_Lm1ES4_S5_EES8_S8_S6_S7_,(.L_x_28450 - _ZN2at6native32batch_norm_backward_elemt_kernelIfffiEEvNS_27GenericPackedTensorAccessorIT_Lm3ENS_16DefaultPtrTraitsET2_EES6_NS2_IT1_Lm1ES4_S5_EES8_NS2_IT0_Lm1ES4_S5_EES8_S8_S6_S7_)
        .other          _ZN2at6native32batch_norm_backward_elemt_kernelIfffiEEvNS_27GenericPackedTensorAccessorIT_Lm3ENS_16DefaultPtrTraitsET2_EES6_NS2_IT1_Lm1ES4_S5_EES8_NS2_IT0_Lm1ES4_S5_EES8_S8_S6_S7_,@"STO_CUDA_ENTRY STV_DEFAULT"
_ZN2at6native32batch_norm_backward_elemt_kernelIfffiEEvNS_27GenericPackedTensorAccessorIT_Lm3ENS_16DefaultPtrTraitsET2_EES6_NS2_IT1_Lm1ES4_S5_EES8_NS2_IT0_Lm1ES4_S5_EES8_S8_S6_S7_:
.text._ZN2at6native32batch_norm_backward_elemt_kernelIfffiEEvNS_27GenericPackedTensorAccessorIT_Lm3ENS_16DefaultPtrTraitsET2_EES6_NS2_IT1_Lm1ES4_S5_EES8_NS2_IT0_Lm1ES4_S5_EES8_S8_S6_S7_:
        /* <DEDUP_REMOVED lines=31> */
[----:B------:R3:W4:Y:S01]  /*01f0*/  LDG.E R13, desc[UR6][R12.64] ;  /* 0x000000060c0d7981 */ /* 0x000722000c1e1900 */
[----:B------:R-:W-:-:S06]  /*0200*/  ULDC UR10, c[0x0][0x2c0] ;  /* 0x0000b000000a7ab9 */ /* 0x000fcc0000000800 */
[----:B-1----:R-:W1:Y:S01]  /*0210*/  LDC.64 R4, c[0x0][0x250] ;  /* 0x00009400ff047b82 */ /* 0x002e620000000a00 */
[----:B------:R-:W1:Y:S07]  /*0220*/  S2R R10, SR_TID.X ;  /* 0x00000000000a7919 */ /* 0x000e6e0000002100 */
[----:B------:R-:W3:Y:S01]  /*0230*/  LDC R16, c[0x0][0x2b8] ;  /* 0x0000ae00ff107b82 */ /* 0x000ee20000000800 */
[----:B0-----:R-:W-:-:S07]  /*0240*/  IMAD R11, R11, UR8, RZ ;  /* 0x000000080b0b7c24 */ /* 0x001fce000f8e02ff */
[----:B------:R-:W0:Y:S01]  /*0250*/  LDC R17, c[0x0][0x248] ;  /* 0x00009200ff117b82 */ /* 0x000e220000000800 */
[----:B--2---:R-:W-:-:S07]  /*0260*/  IMAD.WIDE R14, R11, 0x4, R14 ;  /* 0x000000040b0e7825 */ /* 0x004fce00078e020e */
[----:B------:R-:W2:Y:S01]  /*0270*/  LDC R18, c[0x0][0x228] ;  /* 0x00008a00ff127b82 */ /* 0x000ea20000000800 */
        /* <DEDUP_REMOVED lines=8> */
[----:B-1----:R-:W-:Y:S01]  /*0300*/  IMAD.WIDE R4, R3, 0x4, R4 ;  /* 0x0000000403047825 */ /* 0x002fe200078e0204 */
[----:B------:R-:W-:Y:S01]  /*0310*/  ULDC.64 UR16, c[0x0][0x210] ;  /* 0x0000840000107ab9 */ /* 0x000fe20000000a00 */
[----:B------:R-:W-:-:S03]  /*0320*/  ULDC.64 UR18, c[0x0][0x2a0] ;  /* 0x0000a80000127ab9 */ /* 0x000fc60000000a00 */
[----:B------:R1:W5:Y:S01]  /*0330*/  LDG.E R8, desc[UR6][R4.64] ;  /* 0x0000000604087981 */ /* 0x000362000c1e1900 */
[----:B---3--:R-:W-:-:S05]  /*0340*/  IMAD.WIDE R6, R9, 0x4, R6 ;  /* 0x0000000409067825 */ /* 0x008fca00078e0206 */
[----:B------:R1:W5:Y:S01]  /*0350*/  LDG.E R9, desc[UR6][R6.64] ;  /* 0x0000000606097981 */ /* 0x000362000c1e1900 */
[----:B------:R-:W-:Y:S01]  /*0360*/  BSSY B0, `(.L_x_21810) ;  /* 0x000003c000007945 */ /* 0x000fe20003800000 */
[----:B------:R-:W-:Y:S01]  /*0370*/  IMAD R12, R16, UR8, RZ ;  /* 0x00000008100c7c24 */ /* 0x000fe2000f8e02ff */
[----:B------:R-:W-:Y:S02]  /*0380*/  ULDC UR5, c[0x0][0x10] ;  /* 0x0000040000057ab9 */ /* 0x000fe40000000800 */
[----:B------:R-:W-:Y:S01]  /*0390*/  UIMAD UR4, UR4, UR5, URZ ;  /* 0x00000005040472a4 */ /* 0x000fe2000f8e023f */
[C---:B----4-:R-:W-:Y:S01]  /*03a0*/  FMUL.FTZ R3, R13.reuse, R13 ;  /* 0x0000000d0d037220 */ /* 0x050fe20000410000 */
[----:B-----5:R-:W-:Y:S01]  /*03b0*/  FMUL.FTZ R11, R13, R2 ;  /* 0x000000020d0b7220 */ /* 0x020fe20000410000 */
[----:B0-----:R-:W-:Y:S02]  /*03c0*/  IMAD R13, R17, UR8, RZ ;  /* 0x00000008110d7c24 */ /* 0x001fe4000f8e02ff */
[----:B--2---:R-:W-:Y:S01]  /*03d0*/  FMUL.FTZ R3, R14, R3 ;  /* 0x000000030e037220 */ /* 0x004fe20000410000 */
[----:B------:R-:W-:-:S03]  /*03e0*/  IMAD R14, R18, UR8, RZ ;  /* 0x00000008120e7c24 */ /* 0x000fc6000f8e02ff */
[----:B-1----:R-:W-:-:S07]  /*03f0*/  FMUL.FTZ R15, R3, UR10 ;  /* 0x0000000a030f7c20 */ /* 0x002fce0008410000 */
.L_x_21814:
        /* <DEDUP_REMOVED lines=20> */
.L_x_21813:
        /* <DEDUP_REMOVED lines=15> */
[----:B------:R-:W-:Y:S02]  /*0630*/  LEA R6, P0, R23, UR18, 0x2 ;  /* 0x0000001217067c11 */ /* 0x000fe4000f8010ff */
[----:B------:R-:W-:Y:S01]  /*0640*/  IADD3 R24, R24, UR9, RZ ;  /* 0x0000000918187c10 */ /* 0x000fe2000fffe0ff */
[----:B--2---:R-:W-:Y:S01]  /*0650*/  FADD.FTZ R7, -R8, R5 ;  /* 0x0000000508077221 */ /* 0x004fe20000010100 */
[----:B---3--:R-:W-:-:S04]  /*0660*/  FFMA.FTZ R26, -R9, UR20, R2 ;  /* 0x00000014091a7c23 */ /* 0x008fc80008010102 */
[----:B------:R-:W-:Y:S01]  /*0670*/  FFMA.FTZ R26, -R15, R7, R26 ;  /* 0x000000070f1a7223 */ /* 0x000fe2000001011a */
[----:B------:R-:W-:-:S03]  /*0680*/  LEA.HI.X R7, R23, UR19, R28, 0x2, P0 ;  /* 0x0000001317077c11 */ /* 0x000fc600080f141c */
[----:B------:R-:W-:-:S05]  /*0690*/  FMUL.FTZ R23, R11, R26 ;  /* 0x0000001a0b177220 */ /* 0x000fca0000410000 */
[----:B------:R0:W-:Y:S01]  /*06a0*/  STG.E desc[UR6][R6.64], R23 ;  /* 0x0000001706007986 */ /* 0x0001e2000c101906 */
[----:B------:R-:W-:-:S13]  /*06b0*/  ISETP.GE.AND P0, PT, R24, R17, PT ;  /* 0x000000111800720c */ /* 0x000fda0003f06270 */
[----:B0-----:R-:W-:Y:S05]  /*06c0*/  @!P0 BRA `(.L_x_21813) ;  /* 0xfffffffc009c8947 */ /* 0x001fea000383ffff */
.L_x_21812:
[----:B------:R-:W-:Y:S05]  /*06d0*/  BSYNC B1 ;  /* 0x0000000000017941 */ /* 0x000fea0003800000 */
.L_x_21811:
[----:B------:R-:W-:Y:S01]  /*06e0*/  IADD3 R0, R0, UR4, RZ ;  /* 0x0000000400007c10 */ /* 0x000fe2000fffe0ff */
[----:B------:R-:W-:-:S03]  /*06f0*/  ULDC UR5, c[0x0][0x218] ;  /* 0x0000860000057ab9 */ /* 0x000fc60000000800 */
[----:B------:R-:W-:-:S13]  /*0700*/  ISETP.GE.AND P0, PT, R0, UR5, PT ;  /* 0x0000000500007c0c */ /* 0x000fda000bf06270 */
[----:B------:R-:W-:Y:S05]  /*0710*/  @!P0 BRA `(.L_x_21814) ;  /* 0xfffffffc00388947 */ /* 0x000fea000383ffff */
[----:B------:R-:W-:Y:S05]  /*0720*/  BSYNC B0 ;  /* 0x0000000000007941 */ /* 0x000fea0003800000 */
.L_x_21810:
[----:B------:R-:W-:Y:S05]  /*0730*/  EXIT ;  /* 0x000000000000794d */ /* 0x000fea0003800000 */
.L_x_21815:
        /* <DEDUP_REMOVED lines=12> */
.L_x_28450:


//--------------------- .text._ZN2at6native32batch_norm_backward_elemt_kernelIdddiEEvNS_27GenericPackedTensorAccessorIT_Lm3ENS_16DefaultPtrTraitsET2_EES6_NS2_IT1_Lm1ES4_S5_EES8_NS2_IT0_Lm1ES4_S5_EES8_S8_S6_S7_ --------------------------
	.section	.text._ZN2at6native32batch_norm_backward_elemt_kernelIdddiEEvNS_27GenericPackedTensorAccessorIT_Lm3ENS_16DefaultPtrTraitsET2_EES6_NS2_IT1_Lm1ES4_S5_EES8_NS2_IT0_Lm1ES4_S5_EES8_S8_S6_S7_,"ax",@progbits
	.align	128
        .global         _ZN2at6native32batch_norm_backward_elemt_kernelIdddiEEvNS_27GenericPackedTensorAccessorIT_Lm3ENS_16DefaultPtrTraitsET2_EES6_NS2_IT1_Lm1ES4_S5_EES8_NS2_IT0_Lm1ES4_S5_EES8_S8_S6_S7_
        .type           _ZN2at6native32batch_norm_backward_elemt_kernelIdddiEEvNS_27GenericPackedTensorAccessorIT_Lm3ENS_16DefaultPtrTraitsET2_EES6_NS2_IT1_Lm1ES4_S5_EES8_NS2_IT0_Lm1ES4_S5_EES8_S8_S6_S7_,@function
        .size           _ZN2at6native32batch_norm_backward_elemt_kernelIdddiEEvNS_27GenericPackedTensorAccessorIT_Lm3ENS_16DefaultPtrTraitsET2_EES6_NS2_IT1_Lm1ES4_S5_EES8_NS2_IT0_Lm1ES4_S5_EES8_S8_S6_S7_,(.L_x_28451 - _ZN2at6native32batch_norm_backward_elemt_kernelIdddiEEvNS_27GenericPackedTensorAccessorIT_Lm3ENS_16DefaultPtrTraitsET2_EES6_NS2_IT1_Lm1ES4_S5_EES8_NS2_IT0_Lm1ES4_S5_EES8_S8_S6_S7_)
        .other          _ZN2at6native32batch_norm_backward_elemt_kernelIdddiEEvNS_27GenericPackedTensorAccessorIT_Lm3ENS_16DefaultPtrTraitsET2_EES6_NS2_IT1_Lm1ES4_S5_EES8_NS2_IT0_Lm1ES4_S5_EES8_S8_S6_S7_,@"STO_CUDA_ENTRY STV_DEFAULT"
_ZN2at6native32batch_norm_backward_elemt_kernelIdddiEEvNS_27GenericPackedTensorAccessorIT_Lm3ENS_16DefaultPtrTraitsET2_EES6_NS2_IT1_Lm1ES4_S5_EES8_NS2_IT0_Lm1ES4_S5_EES8_S8_S6_S7_:
.text._ZN2at6native32batch_norm_backward_elemt_kernelIdddiEEvNS_27GenericPackedTensorAccessorIT_Lm3ENS_16DefaultPtrTraitsET2_EES6_NS2_IT1_Lm1ES4_S5_EES8_NS2_IT0_Lm1ES4_S5_EES8_S8_S6_S7_:
        /* <DEDUP_REMOVED lines=8> */
[----:B------:R-:W-:Y:S01]  /*0080*/  IMAD.MOV.U32 R15, RZ, RZ, 0x3ff00000 ;  /* 0x3ff00000ff0f7424 */ /* 0x000fe200078e00ff */
[----:B------:R-:W1:Y:S01]  /*0090*/  S2R R2, SR_CTAID.Y ;  /* 0x0000000000027919 */ /* 0x000e620000002600 */
[----:B------:R-:W-:Y:S01]  /*00a0*/  ULDC UR4, c[0x0][0x4] ;  /* 0x0000010000047ab9 */ /* 0x000fe20000000800 */
[----:B------:R-:W-:Y:S01]  /*00b0*/  ULDC UR5, c[0x0][0x218] ;  /* 0x0000860000057ab9 */ /* 0x000fe20000000800 */
[----:B------:R-:W1:Y:S01]  /*00c0*/  S2R R7, SR_TID.Y ;  /* 0x0000000000077919 */ /* 0x000e620000002200 */
[----:B------:R-:W2:Y:S08]  /*00d0*/  LDC R17, c[0x0][0x28c] ;  /* 0x0000a300ff117b82 */ /* 0x000eb00000000800 */
[----:B------:R-:W3:Y:S01]  /*00e0*/  LDC R11, c[0x0][0x26c] ;  /* 0x00009b00ff0b7b82 */ /* 0x000ee20000000800 */
[----:B0-----:R-:W-:-:S07]  /*00f0*/  ISETP.GE.AND P0, PT, R0, 0x1, PT ;  /* 0x000000010000780c */ /* 0x001fce0003f06270 */
[----:B------:R-:W0:Y:S08]  /*0100*/  LDC R0, c[0x0][0x25c] ;  /* 0x00009700ff007b82 */ /* 0x000e300000000800 */
[----:B------:R-:W4:Y:S01]  /*0110*/  @P0 LDC R3, c[0x0][0x27c] ;  /* 0x00009f00ff030b82 */ /* 0x000f220000000800 */
[----:B-1----:R-:W-:-:S07]  /*0120*/  IMAD R2, R2, UR4, R7 ;  /* 0x0000000402027c24 */ /* 0x002fce000f8e0207 */
[----:B------:R-:W1:Y:S01]  /*0130*/  @P0 LDC.64 R4, c[0x0][0x270] ;  /* 0x00009c00ff040b82 */ /* 0x000e620000000a00 */
[----:B------:R-:W-:-:S07]  /*0140*/  ISETP.GE.AND P1, PT, R2, UR5, PT ;  /* 0x0000000502007c0c */ /* 0x000fce000bf26270 */
        /* <DEDUP_REMOVED lines=12> */
[----:B------:R-:W3:Y:S08]  /*0210*/  LDC.64 R12, c[0x0][0x280] ;  /* 0x0000a000ff0c7b82 */ /* 0x000ef00000000a00 */
[----:B------:R-:W4:Y:S01]  /*0220*/  LDC R18, c[0x0][0x248] ;  /* 0x00009200ff127b82 */ /* 0x000f220000000800 */
[----:B0-----:R-:W-:-:S07]  /*0230*/  IMAD R7, R0, UR8, RZ ;  /* 0x0000000800077c24 */ /* 0x001fce000f8e02ff */
[----:B------:R-:W0:Y:S01]  /*0240*/  LDC R19, c[0x0][0x228] ;  /* 0x00008a00ff137b82 */ /* 0x000e220000000800 */
[----:B------:R-:W-:Y:S01]  /*0250*/  ULDC UR9, c[0x0][0x0] ;  /* 0x0000000000097ab9 */ /* 0x000fe20000000800 */
[----:B------:R-:W-:Y:S01]  /*0260*/  ULDC.64 UR10, c[0x0][0x2c0] ;  /* 0x0000b000000a7ab9 */ /* 0x000fe20000000a00 */
[----:B------:R-:W-:Y:S01]  /*0270*/  ULDC.64 UR20, c[0x0][0x2c0] ;  /* 0x0000b00000147ab9 */ /* 0x000fe20000000a00 */
[----:B------:R-:W-:Y:S01]  /*0280*/  ULDC UR12, c[0x0][0x24c] ;  /* 0x00009300000c7ab9 */ /* 0x000fe20000000800 */
[----:B------:R-:W-:Y:S01]  /*0290*/  ULDC UR13, c[0x0][0x22c] ;  /* 0x00008b00000d7ab9 */ /* 0x000fe20000000800 */
[----:B------:R-:W-:Y:S01]  /*02a0*/  ULDC UR16, c[0x0][0x2bc] ;  /* 0x0000af0000107ab9 */ /* 0x000fe20000000800 */
[----:B------:R-:W-:Y:S01]  /*02b0*/  ULDC.64 UR14, c[0x0][0x210] ;  /* 0x00008400000e7ab9 */ /* 0x000fe20000000a00 */
[----:B------:R-:W4:Y:S01]  /*02c0*/  LDC.64 R10, c[0x0][0x250] ;  /* 0x00009400ff0a7b82 */ /* 0x000f220000000a00 */
[----:B-1----:R-:W-:Y:S01]  /*02d0*/  IMAD.WIDE R6, R7, 0x8, R8 ;  /* 0x0000000807067825 */ /* 0x002fe200078e0208 */
[----:B------:R-:W-:-:S05]  /*02e0*/  ULDC.64 UR18, c[0x0][0x2a0] ;  /* 0x0000a80000127ab9 */ /* 0x000fca0000000a00 */
[----:B------:R-:W2:Y:S01]  /*02f0*/  LDG.E.64 R6, desc[UR6][R6.64] ;  /* 0x0000000606067981 */ /* 0x000ea2000c1e1b00 */
[----:B---3--:R-:W-:-:S06]  /*0300*/  IMAD.WIDE R12, R17, 0x8, R12 ;  /* 0x00000008110c7825 */ /* 0x008fcc00078e020c */
[----:B------:R-:W5:Y:S01]  /*0310*/  LDG.E.64 R12, desc[UR6][R12.64] ;  /* 0x000000060c0c7981 */ /* 0x000f62000c1e1b00 */
[----:B----4-:R-:W-:Y:S02]  /*0320*/  IMAD.WIDE R10, R3, 0x8, R10 ;  /* 0x00000008030a7825 */ /* 0x010fe400078e020a */
[----:B------:R-:W1:Y:S04]  /*0330*/  LDC R3, c[0x0][0x2b8] ;  /* 0x0000ae00ff037b82 */ /* 0x000e680000000800 */
[----:B------:R-:W5:Y:S01]  /*0340*/  LDG.E.64 R10, desc[UR6][R10.64] ;  /* 0x000000060a0a7981 */ /* 0x000f62000c1e1b00 */
[----:B------:R-:W3:Y:S01]  /*0350*/  S2R R0, SR_TID.X ;  /* 0x0000000000007919 */ /* 0x000ee20000002100 */
[----:B------:R-:W-:Y:S01]  /*0360*/  BSSY B0, `(.L_x_21816) ;  /* 0x000003d000007945 */ /* 0x000fe20003800000 */
[----:B------:R-:W-:-:S02]  /*0370*/  ULDC UR5, c[0x0][0x10] ;  /* 0x0000040000057ab9 */ /* 0x000fc40000000800 */
[----:B------:R-:W-:Y:S01]  /*0380*/  UIMAD UR4, UR4, UR5, URZ ;  /* 0x00000005040472a4 */ /* 0x000fe2000f8e023f */
[----:B-1----:R-:W-:Y:S01]  /*0390*/  IMAD R3, R3, UR8, RZ ;  /* 0x0000000803037c24 */ /* 0x002fe2000f8e02ff */
[C---:B--2---:R-:W-:Y:S02]  /*03a0*/  DMUL R8, R4.reuse, R4 ;  /* 0x0000000404087228 */ /* 0x044fe40000000000 */
[----:B-----5:R-:W-:Y:S01]  /*03b0*/  DMUL R14, R4, R14 ;  /* 0x0000000e040e7228 */ /* 0x020fe20000000000 */
[----:B------:R-:W-:Y:S02]  /*03c0*/  IMAD R4, R18, UR8, RZ ;  /* 0x0000000812047c24 */ /* 0x000fe4000f8e02ff */
[----:B0-----:R-:W-:-:S03]  /*03d0*/  IMAD R5, R19, UR8, RZ ;  /* 0x0000000813057c24 */ /* 0x001fc6000f8e02ff */
[----:B------:R-:W-:-:S08]  /*03e0*/  DMUL R6, R6, R8 ;  /* 0x0000000806067228 */ /* 0x000fd00000000000 */
[----:B------:R-:W-:Y:S01]  /*03f0*/  DMUL R16, R6, UR10 ;  /* 0x0000000a06107c28 */ /* 0x000fe20008000000 */
[----:B---3--:R-:W-:-:S10]  /*0400*/  ULDC.64 UR10, c[0x0][0x230] ;  /* 0x00008c00000a7ab9 */ /* 0x008fd40000000a00 */
.L_x_21820:
        /* <DEDUP_REMOVED lines=20> */
.L_x_21819:
        /* <DEDUP_REMOVED lines=12> */
[----:B--2---:R-:W-:Y:S01]  /*0610*/  DFMA R24, -R12, UR20, R18 ;  /* 0x000000140c187c2b */ /* 0x004fe20008000112 */
        /* <DEDUP_REMOVED lines=12> */
.L_x_21818:
[----:B------:R-:W-:Y:S05]  /*06e0*/  BSYNC B1 ;  /* 0x0000000000017941 */ /* 0x000fea0003800000 */
.L_x_21817:
[----:B------:R-:W-:Y:S01]  /*06f0*/  VIADD R2, R2, UR4 ;  /* 0x0000000402027c36 */ /* 0x000fe20008000000 */
[----:B------:R-:W-:-:S04]  /*0700*/  ULDC UR5, c[0x0][0x218] ;  /* 0x0000860000057ab9 */ /* 0x000fc80000000800 */
[----:B------:R-:W-:-:S13]  /*0710*/  ISETP.GE.AND P0, PT, R2, UR5, PT ;  /* 0x0000000502007c0c */ /* 0x000fda000bf06270 */
[----:B------:R-:W-:Y:S05]  /*0720*/  @!P0 BRA `(.L_x_21820) ;  /* 0xfffffffc00388947 */ /* 0x000fea000383ffff */
[----:B------:R-:W-:Y:S05]  /*0730*/  BSYNC B0 ;  /* 0x0000000000007941 */ /* 0x000fea0003800000 */
.L_x_21816:
[----:B------:R-:W-:Y:S05]  /*0740*/  EXIT ;  /* 0x000000000000794d */ /* 0x000fea0003800000 */
.L_x_21821:
        /* <DEDUP_REMOVED lines=11> */
.L_x_28451:


//--------------------- .text._ZN2at6native18elementwise_kernelILi128ELi4EZNS0_15gpu_kernel_implIZZZNS0_49_GLOBAL__N__b919a28f_16_Normalization_cu_5c38458722batch_norm_elementwiseERKNS_6TensorES6_RKSt8optionalIS4_ESA_S6_S6_ENKUlvE0_clEvENKUlvE2_clEvEUlN3c104HalfEffffE_EEvRNS_18TensorIteratorBaseERKT_EUliE_EEviT1_ --------------------------
	.section	.text._ZN2at6native18elementwise_kernelILi128ELi4EZNS0_15gpu_kernel_implIZZZNS0_49_GLOBAL__N__b919a28f_16_Normalization_cu_5c38458722batch_norm_elementwiseERKNS_6TensorES6_RKSt8optionalIS4_ESA_S6_S6_ENKUlvE0_clEvENKUlvE2_clEvEUlN3c104HalfEffffE_EEvRNS_18TensorIteratorBaseERKT_EUliE_EEviT1_,"ax",@progbits
	.align	128
        .global         _ZN2at6native18elementwise_kernelILi128ELi4EZNS0_15gpu_kernel_implIZZZNS0_49_GLOBAL__N__b919a28f_16_Normalization_cu_5c38458722batch_norm_elementwiseERKNS_6TensorES6_RKSt8optionalIS4_ESA_S6_S6_ENKUlvE0_clEvENKUlvE2_clEvEUlN3c104HalfEffffE_EEvRNS_18TensorIteratorBaseERKT_EUliE_EEviT1_
        .type           _ZN2at6native18elementwise_kernelILi128ELi4EZNS0_15gpu_kernel_implIZZZNS0_49_GLOBAL__N__b919a28f_16_Normalization_cu_5c38458722batch_norm_elementwiseERKNS_6TensorES6_RKSt8optionalIS4_ESA_S6_S6_ENKUlvE0_clEvENKUlvE2_clEvEUlN3c104HalfEffffE_EEvRNS_18TensorIteratorBaseERKT_EUliE_EEviT1_,@function
        .size           _ZN2at6native18elementwise_kernelILi128ELi4EZNS0_15gpu_kernel_implIZZZNS0_49_GLOBAL__N__b919a28f_16_Normalization_cu_5c38458722batch_norm_elementwiseERKNS_6TensorES6_RKSt8optionalIS4_ESA_S6_S6_ENKUlvE0_clEvENKUlvE2_clEvEUlN3c104HalfEffffE_EEvRNS_18TensorIteratorBaseERKT_EUliE_EEviT1_,(.L_x_28452 - _ZN2at6native18elementwise_kernelILi128ELi4EZNS0_15gpu_kernel_implIZZZNS0_49_GLOBAL__N__b919a28f_16_Normalization_cu_5c38458722batch_norm_elementwiseERKNS_6TensorES6_RKSt8optionalIS4_ESA_S6_S6_ENKUlvE0_clEvENKUlvE2_clEvEUlN3c104HalfEffffE_EEvRNS_18TensorIteratorBaseERKT_EUliE_EEviT1_)
        .other          _ZN2at6native18elementwise_kernelILi128ELi4EZNS0_15gpu_kernel_implIZZZNS0_49_GLOBAL__N__b919a28f_16_Normalization_cu_5c38458722batch_norm_elementwiseERKNS_6TensorES6_RKSt8optionalIS4_ESA_S6_S6_ENKUlvE0_clEvENKUlvE2_clEvEUlN3c104HalfEffffE_EEvRNS_18TensorIteratorBaseERKT_EUliE_EEviT1_,@"STO_CUDA_ENTRY STV_DEFAULT"
_ZN2at6native18elementwise_kernelILi128ELi4EZNS0_15gpu_kernel_implIZZZNS0_49_GLOBAL__N__b919a28f_16_Normalization_cu_5c38458722batch_norm_elementwiseERKNS_6TensorES6_RKSt8optionalIS4_ESA_S6_S6_ENKUlvE0_clEvENKUlvE2_clEvEUlN3c104HalfEffffE_EEvRNS_18TensorIteratorBaseERKT_EUliE_EEviT1_:
.text._ZN2at6native18elementwise_kernelILi128ELi4EZNS0_15gpu_kernel_implIZZZNS0_49_GLOBAL__N__b919a28f_16_Normalization_cu_5c38458722batch_norm_elementwiseERKNS_6TensorES6_RKSt8optionalIS4_ESA_S6_S6_ENKUlvE0_clEvENKUlvE2_clEvEUlN3c104HalfEffffE_EEvRNS_18TensorIteratorBaseERKT_EUliE_EEviT1_:
        /* <DEDUP_REMOVED lines=10> */
[----:B------:R-:W-:Y:S01]  /*00a0*/  CS2R R24, SRZ ;  /* 0x0000000000187805 */ /* 0x000fe2000001ff00 */
        /* <DEDUP_REMOVED lines=35> */
[C---:B------:R-:W-:Y:S01]  /*02e0*/  IMAD R0, R5.reuse, UR7, R0 ;  /* 0x0000000705007c24 */ /* 0x040fe2000f8e0200 */
[----:B------:R-:W-:Y:S01]  /*02f0*/  ULDC.64 UR6, c[0x0][0x368] ;  /* 0x0000da0000067ab9 */ /* 0x000fe20000000a00 */
[C---:B------:R-:W-:Y:S02]  /*0300*/  IMAD R26, R5.reuse, UR8, R26 ;  /* 0x00000008051a7c24 */ /* 0x040fe4000f8e021a */
[C---:B------:R-:W-:Y:S02]  /*0310*/  IMAD R23, R5.reuse, UR6, R23 ;  /* 0x0000000605177c24 */ /* 0x040fe4000f8e0217 */
[C---:B------:R-:W-:Y:S02]  /*0320*/  IMAD R24, R5.reuse, UR7, R24 ;  /* 0x0000000705187c24 */ /* 0x040fe4000f8e0218 */
[----:B------:R-:W-:-:S02]  /*0330*/  IMAD R25, R5, UR9, R25 ;  /* 0x0000000905197c24 */ /* 0x000fc4000f8e0219 */
        /* <DEDUP_REMOVED lines=413> */
[----:B------:R-:W-:-:S07]  /*1d10*/  IMAD R25, R3, UR5, R25 ;  /* 0x0000000503197c24 */ /* 0x000fce000f8e0219 */
.L_x_21824:
        /* <DEDUP_REMOVED lines=23> */
.L_x_21828:
[----:B------:R-:W2:Y:S02]  /*1e90*/  LDG.E.U8 R2, desc[UR36][R2.64] ;  /* 0x0000002402027981 */ /* 0x000ea4000c1e1100 */
[----:B--2---:R-:W-:-:S04]  /*1ea0*/  I2FP.F32.U32 R0, R2 ;  /* 0x0000000200007245 */ /* 0x004fc80000201000 */
[----:B------:R-:W-:-:S04]  /*1eb0*/  F2FP.F16.F32.PACK_AB R0, RZ, R0 ;  /* 0x00000000ff00723e */ /* 0x000fc800000000ff */
[----:B------:R-:W-:Y:S01]  /*1ec0*/  PRMT R22, R0, 0x7610, R22 ;  /* 0x0000761000167816 */ /* 0x000fe20000000016 */
[----:B------:R-:W-:Y:S06]  /*1ed0*/  BRA `(.L_x_21830) ;  /* 0x0000000c00bc7947 */ /* 0x000fec0003800000 */
.L_x_21827:
        /* <DEDUP_REMOVED lines=11> */
.L_x_21832:
[----:B------:R-:W2:Y:S02]  /*1f90*/  LDG.E R2, desc[UR36][R2.64] ;  /* 0x0000002402027981 */ /* 0x000ea4000c1e1900 */
[----:B--2---:R-:W-:-:S04]  /*1fa0*/  I2FP.F32.S32 R0, R2 ;  /* 0x0000000200007245 */ /* 0x004fc80000201400 */
[----:B------:R-:W-:-:S04]  /*1fb0*/  F2FP.F16.F32.PACK_AB R0, RZ, R0 ;  /* 0x00000000ff00723e */ /* 0x000fc800000000ff */
[----:B------:R-:W-:Y:S01]  /*1fc0*/  PRMT R22, R0, 0x7610, R22 ;  /* 0x0000761000167816 */ /* 0x000fe20000000016 */
[----:B------:R-:W-:Y:S06]  /*1fd0*/  BRA `(.L_x_21830) ;  /* 0x0000000c007c7947 */ /* 0x000fec0003800000 */
.L_x_21831:
[----:B------:R-:W2:Y:S02]  /*1fe0*/  LDG.E.U16 R2, desc[UR36][R2.64] ;  /* 0x0000002402027981 */ /* 0x000ea4000c1e1500 */
[----:B--2---:R-:W0:Y:S02]  /*1ff0*/  I2F.S16 R0, R2 ;  /* 0x0000000200007306 */ /* 0x004e240000101400 */
[----:B0-----:R-:W-:-:S04]  /*2000*/  F2FP.F16.F32.PACK_AB R0, RZ, R0 ;  /* 0x00000000ff00723e */ /* 0x001fc800000000ff */
[----:B------:R-:W-:Y:S01]  /*2010*/  PRMT R22, R0, 0x7610, R22 ;  /* 0x0000761000167816 */ /* 0x000fe20000000016 */
[----:B------:R-:W-:Y:S06]  /*2020*/  BRA `(.L_x_21830) ;  /* 0x0000000c00687947 */ /* 0x000fec0003800000 */
.L_x_21826:
        /* <DEDUP_REMOVED lines=9> */
.L_x_21834:
[----:B------:R0:W5:Y:S01]  /*20c0*/  LDG.E.U16 R22, desc[UR36][R2.64] ;  /* 0x0000002402167981 */ /* 0x000162000c1e1500 */
[----:B------:R-:W-:Y:S05]  /*20d0*/  BRA `(.L_x_21830) ;  /* 0x0000000c003c7947 */ /* 0x000fea0003800000 */
.L_x_21833:
        /* <DEDUP_REMOVED lines=9> */
.L_x_21836:
[----:B------:R1:W5:Y:S01]  /*2170*/  LDG.E.U16 R22, desc[UR36][R2.64] ;  /* 0x0000002402167981 */ /* 0x000362000c1e1500 */
[----:B------:R-:W-:Y:S05]  /*2180*/  BRA `(.L_x_21830) ;  /* 0x0000000c00107947 */ /* 0x000fea0003800000 */
.L_x_21835:
        /* <DEDUP_REMOVED lines=9> */
.L_x_21825:
        /* <DEDUP_REMOVED lines=14> */
.L_x_21839:
        /* <DEDUP_REMOVED lines=9> */
.L_x_21838:
        /* <DEDUP_REMOVED lines=28> */
.L_x_21841:
        /* <DEDUP_REMOVED lines=15> */
.L_x_21840:
[----:B------:R-:W2:Y:S02]  /*2640*/  LDG.E.U16 R0, desc[UR36][R2.64] ;  /* 0x0000002402007981 */ /* 0x000ea4000c1e1500 */
[----:B--2---:R-:W-:-:S05]  /*2650*/  IMAD.U32 R0, R0, 0x10000, RZ ;  /* 0x0001000000007824 */ /* 0x004fca00078e00ff */
[----:B------:R-:W-:-:S04]  /*2660*/  F2FP.F16.F32.PACK_AB R0, RZ, R0 ;  /* 0x00000000ff00723e */ /* 0x000fc800000000ff */
[----:B------:R-:W-:Y:S01]  /*2670*/  PRMT R22, R0, 0x7610, R22 ;  /* 0x0000761000167816 */ /* 0x000fe20000000016 */
[----:B------:R-:W-:Y:S06]  /*2680*/  BRA `(.L_x_21830) ;  /* 0x0000000400d07947 */ /* 0x000fec0003800000 */
.L_x_21837:
        /* <DEDUP_REMOVED lines=13> */
.L_x_21844:
        /* <DEDUP_REMOVED lines=21> */
.L_x_21848:
[----:B------:R-:W-:Y:S05]  /*28b0*/  BSYNC B1 ;  /* 0x0000000000017941 */ /* 0x000fea0003800000 */
.L_x_21847:
[----:B------:R-:W-:Y:S01]  /*28c0*/  LEA R3, R0, 0x3b800000, 0x17 ;  /* 0x3b80000000037811 */ /* 0x000fe200078eb8ff */
[----:B------:R-:W-:-:S05]  /*28d0*/  IMAD.SHL.U32 R0, R2, 0x100000, RZ ;  /* 0x0010000002007824 */ /* 0x000fca00078e00ff */
[----:B------:R-:W-:-:S07]  /*28e0*/  LOP3.LUT R0, R3, R0, R4, 0xfe, !PT ;  /* 0x0000000003007212 */ /* 0x000fce00078efe04 */
.L_x_21846:
[----:B------:R-:W-:Y:S05]  /*28f0*/  BSYNC B0 ;  /* 0x0000000000007941 */ /* 0x000fea0003800000 */
.L_x_21845:
[----:B------:R-:W-:-:S04]  /*2900*/  F2FP.F16.F32.PACK_AB R0, RZ, R0 ;  /* 0x00000000ff00723e */ /* 0x000fc800000000ff */
[----:B------:R-:W-:Y:S01]  /*2910*/  PRMT R22, R0, 0x7610, R22 ;  /* 0x0000761000167816 */ /* 0x000fe20000000016 */
[----:B------:R-:W-:Y:S06]  /*2920*/  BRA `(.L_x_21830) ;  /* 0x0000000400287947 */ /* 0x000fec0003800000 */
.L_x_21843:
        /* <DEDUP_REMOVED lines=21> */
.L_x_21852:
[----:B------:R-:W-:Y:S05]  /*2a80*/  BSYNC B1 ;  /* 0x0000000000017941 */ /* 0x000fea0003800000 */
.L_x_21851:
[----:B------:R-:W-:Y:S01]  /*2a90*/  LEA R3, R0, 0x37800000, 0x17 ;  /* 0x3780000000037811 */ /* 0x000fe200078eb8ff */
[----:B------:R-:W-:-:S05]  /*2aa0*/  IMAD.SHL.U32 R0, R2, 0x200000, RZ ;  /* 0x0020000002007824 */ /* 0x000fca00078e00ff */
[----:B------:R-:W-:-:S07]  /*2ab0*/  LOP3.LUT R0, R3, R0, R4, 0xfe, !PT ;  /* 0x0000000003007212 */ /* 0x000fce00078efe04 */
.L_x_21850:
[----:B------:R-:W-:Y:S05]  /*2ac0*/  BSYNC B0 ;  /* 0x0000000000007941 */ /* 0x000fea0003800000 */
.L_x_21849:
[----:B------:R-:W-:-:S04]  /*2ad0*/  F2FP.F16.F32.PACK_AB R0, RZ, R0 ;  /* 0x00000000ff00723e */ /* 0x000fc800000000ff */
[----:B------:R-:W-:Y:S01]  /*2ae0*/  PRMT R22, R0, 0x7610, R22 ;  /* 0x0000761000167816 */ /* 0x000fe20000000016 */
[----:B------:R-:W-:Y:S06]  /*2af0*/  BRA `(.L_x_21830) ;  /* 0x0000000000b47947 */ /* 0x000fec0003800000 */
.L_x_21842:
        /* <DEDUP_REMOVED lines=14> */
.L_x_21856:
[----:B------:R-:W-:Y:S05]  /*2be0*/  BSYNC B0 ;  /* 0x0000000000007941 */ /* 0x000fea0003800000 */
.L_x_21855:
[----:B------:R-:W-:-:S04]  /*2bf0*/  F2FP.F16.F32.PACK_AB R0, RZ, R0 ;  /* 0x00000000ff00723e */ /* 0x000fc800000000ff */
[----:B------:R-:W-:Y:S01]  /*2c00*/  PRMT R22, R0, 0x7610, R22 ;  /* 0x0000761000167816 */ /* 0x000fe20000000016 */
[----:B------:R-:W-:Y:S06]  /*2c10*/  BRA `(.L_x_21830) ;  /* 0x00000000006c7947 */ /* 0x000fec0003800000 */
.L_x_21829:
        /* <DEDUP_REMOVED lines=16> */
.L_x_21857:
[----:B------:R-:W-:Y:S01]  /*2d20*/  PRMT R22, RZ, 0x7610, R22 ;  /* 0x00007610ff167816 */ /* 0x000fe20000000016 */
[----:B------:R-:W-:Y:S06]  /*2d30*/  BRA `(.L_x_21830) ;  /* 0x0000000000247947 */ /* 0x000fec0003800000 */
.L_x_21854:
[----:B------:R-:W2:Y:S02]  /*2d40*/  LDG.E.64 R2, desc[UR36][R2.64] ;  /* 0x0000002402027981 */ /* 0x000ea4000c1e1b00 */
[----:B--2---:R-:W0:Y:S02]  /*2d50*/  I2F.U64 R0, R2 ;  /* 0x0000000200007312 */ /* 0x004e240000301000 */
[----:B0-----:R-:W-:-:S04]  /*2d60*/  F2FP.F16.F32.PACK_AB R0, RZ, R0 ;  /* 0x00000000ff00723e */ /* 0x001fc800000000ff */
[----:B------:R-:W-:Y:S01]  /*2d70*/  PRMT R22, R0, 0x7610, R22 ;  /* 0x0000761000167816 */ /* 0x000fe20000000016 */
[----:B------:R-:W-:Y:S06]  /*2d80*/  BRA `(.L_x_21830) ;  /* 0x0000000000107947 */ /* 0x000fec0003800000 */
.L_x_21853:
[----:B------:R-:W2:Y:S02]  /*2d90*/  LDG.E R2, desc[UR36][R2.64] ;  /* 0x0000002402027981 */ /* 0x000ea4000c1e1900 */
[----:B--2---:R-:W-:-:S04]  /*2da0*/  I2FP.F32.U32 R0, R2 ;  /* 0x0000000200007245 */ /* 0x004fc80000201000 */
[----:B------:R-:W-:-:S04]  /*2db0*/  F2FP.F16.F32.PACK_AB R0, RZ, R0 ;  /* 0x00000000ff00723e */ /* 0x000fc800000000ff */
[----:B------:R-:W-:-:S07]  /*2dc0*/  PRMT R22, R0, 0x7610, R22 ;  /* 0x0000761000167816 */ /* 0x000fce0000000016 */
.L_x_21830:
        /* <DEDUP_REMOVED lines=19> */
.L_x_21862:
[----:B------:R-:W2:Y:S02]  /*2f00*/  LDG.E.U8 R2, desc[UR36][R2.64] ;  /* 0x0000002402027981 */ /* 0x000ea4000c1e1100 */
[----:B--2---:R-:W-:Y:S01]  /*2f10*/  I2FP.F32.U32 R23, R2 ;  /* 0x0000000200177245 */ /* 0x004fe20000201000 */
[----:B------:R-:W-:Y:S06]  /*2f20*/  BRA `(.L_x_21864) ;  /* 0x0000000c002c7947 */ /* 0x000fec0003800000 */
.L_x_21861:
        /* <DEDUP_REMOVED lines=9> */
.L_x_21866:
[----:B------:R-:W2:Y:S02]  /*2fc0*/  LDG.E R2, desc[UR36][R2.64] ;  /* 0x0000002402027981 */ /* 0x000ea4000c1e1900 */
[----:B--2---:R-:W-:Y:S01]  /*2fd0*/  I2FP.F32.S32 R23, R2 ;  /* 0x0000000200177245 */ /* 0x004fe20000201400 */
[----:B------:R-:W-:Y:S06]  /*2fe0*/  BRA `(.L_x_21864) ;  /* 0x0000000800fc7947 */ /* 0x000fec0003800000 */
.L_x_21865:
[----:B------:R-:W2:Y:S02]  /*2ff0*/  LDG.E.U16 R2, desc[UR36][R2.64] ;  /* 0x0000002402027981 */ /* 0x000ea4000c1e1500 */
[----:B--2---:R2:W3:Y:S01]  /*3000*/  I2F.S16 R23, R2 ;  /* 0x0000000200177306 */ /* 0x0044e20000101400 */
[----:B------:R-:W-:Y:S05]  /*3010*/  BRA `(.L_x_21864) ;  /* 0x0000000800f07947 */ /* 0x000fea0003800000 */
.L_x_21860:
        /* <DEDUP_REMOVED lines=8> */
.L_x_21868:
[----:B------:R-:W2:Y:S02]  /*30a0*/  LDG.E.U16 R2, desc[UR36][R2.64] ;  /* 0x0000002402027981 */ /* 0x000ea4000c1e1500 */
[----:B--2---:R-:W-:Y:S01]  /*30b0*/  HADD2.F32 R23, -RZ, R2.H0_H0 ;  /* 0x20000002ff177230 */ /* 0x004fe20000004100 */
[----:B------:R-:W-:Y:S06]  /*30c0*/  BRA `(.L_x_21864) ;  /* 0x0000000800c47947 */ /* 0x000fec0003800000 */
.L_x_21867:
        /* <DEDUP_REMOVED lines=8> */
.L_x_21870:
[----:B------:R-:W2:Y:S02]  /*3150*/  LDG.E.U16 R2, desc[UR36][R2.64] ;  /* 0x0000002402027981 */ /* 0x000ea4000c1e1500 */
[----:B--2---:R-:W-:Y:S01]  /*3160*/  HADD2.F32 R23, -RZ, R2.H0_H0 ;  /* 0x20000002ff177230 */ /* 0x004fe20000004100 */
[----:B------:R-:W-:Y:S06]  /*3170*/  BRA `(.L_x_21864) ;  /* 0x0000000800987947 */ /* 0x000fec0003800000 */
.L_x_21869:
[----:B------:R-:W2:Y:S01]  /*3180*/  LDG.E.64 R2, desc[UR36][R2.64] ;  /* 0x0000002402027981 */ /* 0x000ea2000c1e1b00 */
[----:B------:R-:W-:Y:S01]  /*3190*/  UMOV UR4, 0xf0000000 ;  /* 0xf000000000047882 */ /* 0x000fe20000000000 */
[----:B------:R-:W-:Y:S01]  /*31a0*/  UMOV UR5, 0x380fffff ;  /* 0x380fffff00057882 */ /* 0x000fe20000000000 */
[----:B--2---:R-:W0:Y:S01]  /*31b0*/  F2F.F32.F64 R23, R2 ;  /* 0x0000000200177310 */ /* 0x004e220000301000 */
[----:B------:R-:W-:-:S14]  /*31c0*/  DSETP.GEU.AND P0, PT, |R2|, UR4, PT ;  /* 0x0000000402007e2a */ /* 0x000fdc000bf0e200 */
[----:B0-----:R-:W-:Y:S01]  /*31d0*/  @!P0 FMUL R23, R23, 1.175494350822287508e-38 ;  /* 0x0080000017178820 */ /* 0x001fe20000400000 */
[----:B------:R-:W-:Y:S06]  /*31e0*/  BRA `(.L_x_21864) ;  /* 0x00000008007c7947 */ /* 0x000fec0003800000 */
.L_x_21859:
        /* <DEDUP_REMOVED lines=12> */
.L_x_21873:
[----:B------:R-:W2:Y:S01]  /*32b0*/  LDG.E.64 R2, desc[UR36][R2.64] ;  /* 0x0000002402027981 */ /* 0x000ea2000c1e1b00 */
[----:B------:R-:W-:Y:S01]  /*32c0*/  UMOV UR4, 0xf0000000 ;  /* 0xf000000000047882 */ /* 0x000fe20000000000 */
[----:B------:R-:W-:Y:S01]  /*32d0*/  UMOV UR5, 0x380fffff ;  /* 0x380fffff00057882 */ /* 0x000fe20000000000 */
[----:B--2---:R-:W0:Y:S01]  /*32e0*/  F2F.F32.F64 R23, R2 ;  /* 0x0000000200177310 */ /* 0x004e220000301000 */
[----:B------:R-:W-:-:S14]  /*32f0*/  DSETP.GEU.AND P0, PT, |R2|, UR4, PT ;  /* 0x0000000402007e2a */ /* 0x000fdc000bf0e200 */
[----:B0-----:R-:W-:Y:S01]  /*3300*/  @!P0 FMUL R23, R23, 1.175494350822287508e-38 ;  /* 0x0080000017178820 */ /* 0x001fe20000400000 */
[----:B------:R-:W-:Y:S06]  /*3310*/  BRA `(.L_x_21864) ;  /* 0x0000000800307947 */ /* 0x000fec0003800000 */
.L_x_21872:
        /* <DEDUP_REMOVED lines=26> */
.L_x_21875:
        /* <DEDUP_REMOVED lines=13> */
.L_x_21874:
[----:B------:R-:W2:Y:S02]  /*3590*/  LDG.E.U16 R2, desc[UR36][R2.64] ;  /* 0x0000002402027981 */ /* 0x000ea4000c1e1500 */
[----:B--2---:R-:W-:Y:S01]  /*35a0*/  IMAD.U32 R23, R2, 0x10000, RZ ;  /* 0x0001000002177824 */ /* 0x004fe200078e00ff */
[----:B------:R-:W-:Y:S06]  /*35b0*/  BRA `(.L_x_21864) ;  /* 0x0000000400887947 */ /* 0x000fec0003800000 */
.L_x_21871:
        /* <DEDUP_REMOVED lines=11> */
.L_x_21878:
        /* <DEDUP_REMOVED lines=20> */
.L_x_21880:
[----:B------:R-:W-:Y:S05]  /*37b0*/  BSYNC B0 ;  /* 0x0000000000007941 */ /* 0x000fea0003800000 */
.L_x_21879:
[----:B------:R-:W-:Y:S01]  /*37c0*/  IMAD.SHL.U32 R2, R2, 0x100000, RZ ;  /* 0x0010000002027824 */ /* 0x000fe200078e00ff */
[----:B------:R-:W-:-:S04]  /*37d0*/  LEA R0, R0, 0x3b800000, 0x17 ;  /* 0x3b80000000007811 */ /* 0x000fc800078eb8ff */
[----:B------:R-:W-:Y:S01]  /*37e0*/  LOP3.LUT R23, R0, R2, R23, 0xfe, !PT ;  /* 0x0000000200177212 */ /* 0x000fe200078efe17 */
[----:B------:R-:W-:Y:S06]  /*37f0*/  BRA `(.L_x_21864) ;  /* 0x0000000000f87947 */ /* 0x000fec0003800000 */
.L_x_21877:
        /* <DEDUP_REMOVED lines=20> */
.L_x_21882:
[----:B------:R-:W-:Y:S05]  /*3940*/  BSYNC B0 ;  /* 0x0000000000007941 */ /* 0x000fea0003800000 */
.L_x_21881:
[----:B------:R-:W-:Y:S01]  /*3950*/  IMAD.SHL.U32 R2, R2, 0x200000, RZ ;  /* 0x0020000002027824 */ /* 0x000fe200078e00ff */
[----:B------:R-:W-:-:S04]  /*3960*/  LEA R0, R0, 0x37800000, 0x17 ;  /* 0x3780000000007811 */ /* 0x000fc800078eb8ff */
[----:B------:R-:W-:Y:S01]  /*3970*/  LOP3.LUT R23, R0, R2, R23, 0xfe, !PT ;  /* 0x0000000200177212 */ /* 0x000fe200078efe17 */
[----:B------:R-:W-:Y:S06]  /*3980*/  BRA `(.L_x_21864) ;  /* 0x0000000000947947 */ /* 0x000fec0003800000 */
.L_x_21876:
        /* <DEDUP_REMOVED lines=14> */
.L_x_21863:
        /* <DEDUP_REMOVED lines=16> */
.L_x_21885:
[----:B------:R-:W-:Y:S01]  /*3b70*/  IMAD.MOV.U32 R23, RZ, RZ, RZ ;  /* 0x000000ffff177224 */ /* 0x000fe200078e00ff */
[----:B------:R-:W-:Y:S06]  /*3b80*/  BRA `(.L_x_21864) ;  /* 0x0000000000147947 */ /* 0x000fec0003800000 */
.L_x_21884:
[----:B------:R-:W2:Y:S02]  /*3b90*/  LDG.E.64 R2, desc[UR36][R2.64] ;  /* 0x0000002402027981 */ /* 0x000ea4000c1e1b00 */
[----:B--2---:R0:W1:Y:S01]  /*3ba0*/  I2F.U64 R23, R2 ;  /* 0x0000000200177312 */ /* 0x0040620000301000 */
[----:B------:R-:W-:Y:S05]  /*3bb0*/  BRA `(.L_x_21864) ;  /* 0x0000000000087947 */ /* 0x000fea0003800000 */
.L_x_21883:
[----:B------:R-:W2:Y:S02]  /*3bc0*/  LDG.E R2, desc[UR36][R2.64] ;  /* 0x0000002402027981 */ /* 0x000ea4000c1e1900 */
[----:B--2---:R-:W-:-:S07]  /*3bd0*/  I2FP.F32.U32 R23, R2 ;  /* 0x0000000200177245 */ /* 0x004fce0000201000 */
.L_x_21864:
[----:B------:R-:W-:Y:S05]  /*3be0*/  BSYNC B6 ;  /* 0x0000000000067941 */ /* 0x000fea0003800000 */
.L_x_21858:
        /* <DEDUP_REMOVED lines=19> */
.L_x_21890:
[----:B------:R-:W2:Y:S02]  /*3d20*/  LDG.E.U8 R2, desc[UR36][R2.64] ;  /* 0x0000002402027981 */ /* 0x000ea4000c1e1100 */
[----:B--2---:R-:W-:Y:S01]  /*3d30*/  I2FP.F32.U32 R24, R2 ;  /* 0x0000000200187245 */ /* 0x004fe20000201000 */
[----:B------:R-:W-:Y:S06]  /*3d40*/  BRA `(.L_x_21892) ;  /* 0x0000000c002c7947 */ /* 0x000fec0003800000 */
.L_x_21889:
        /* <DEDUP_REMOVED lines=9> */
.L_x_21894:
[----:B------:R-:W2:Y:S02]  /*3de0*/  LDG.E R2, desc[UR36][R2.64] ;  /* 0x0000002402027981 */ /* 0x000ea4000c1e1900 */
[----:B--2---:R-:W-:Y:S01]  /*3df0*/  I2FP.F32.S32 R24, R2 ;  /* 0x0000000200187245 */ /* 0x004fe20000201400 */
[----:B------:R-:W-:Y:S06]  /*3e00*/  BRA `(.L_x_21892) ;  /* 0x0000000800fc7947 */ /* 0x000fec0003800000 */
.L_x_21893:
[----:B------:R-:W2:Y:S02]  /*3e10*/  LDG.E.U16 R2, desc[UR36][R2.64] ;  /* 0x0000002402027981 */ /* 0x000ea4000c1e1500 */
[----:B--2---:R0:W1:Y:S01]  /*3e20*/  I2F.S16 R24, R2 ;  /* 0x0000000200187306 */ /* 0x0040620000101400 */
[----:B------:R-:W-:Y:S05]  /*3e30*/  BRA `(.L_x_21892) ;  /* 0x0000000800f07947 */ /* 0x000fea0003800000 */
.L_x_21888:
        /* <DEDUP_REMOVED lines=8> */
.L_x_21896:
[----:B------:R-:W2:Y:S02]  /*3ec0*/  LDG.E.U16 R2, desc[UR36][R2.64] ;  /* 0x0000002402027981 */ /* 0x000ea4000c1e1500 */
[----:B--2---:R-:W-:Y:S01]  /*3ed0*/  HADD2.F32 R24, -RZ, R2.H0_H0 ;  /* 0x20000002ff187230 */ /* 0x004fe20000004100 */
[----:B------:R-:W-:Y:S06]  /*3ee0*/  BRA `(.L_x_21892) ;  /* 0x0000000800c47947 */ /* 0x000fec0003800000 */
.L_x_21895:
        /* <DEDUP_REMOVED lines=8> */
.L_x_21898:
[----:B------:R-:W2:Y:S02]  /*3f70*/  LDG.E.U16 R2, desc[UR36][R2.64] ;  /* 0x0000002402027981 */ /* 0x000ea4000c1e1500 */
[----:B--2---:R-:W-:Y:S01]  /*3f80*/  HADD2.F32 R24, -RZ, R2.H0_H0 ;  /* 0x20000002ff187230 */ /* 0x004fe20000004100 */
[----:B------:R-:W-:Y:S06]  /*3f90*/  BRA `(.L_x_21892) ;  /* 0x0000000800987947 */ /* 0x000fec0003800000 */
.L_x_21897:
[----:B------:R-:W2:Y:S01]  /*3fa0*/  LDG.E.64 R2, desc[UR36][R2.64] ;  /* 0x0000002402027981 */ /* 0x000ea2000c1e1b00 */
[----:B------:R-:W-:Y:S01]  /*3fb0*/  UMOV UR4, 0xf0000000 ;  /* 0xf000000000047882 */ /* 0x000fe20000000000 */
[----:B------:R-:W-:Y:S01]  /*3fc0*/  UMOV UR5, 0x380fffff ;  /* 0x380fffff00057882 */ /* 0x000fe20000000000 */
[----:B--2---:R-:W0:Y:S01]  /*3fd0*/  F2F.F32.F64 R24, R2 ;  /* 0x0000000200187310 */ /* 0x004e220000301000 */
[----:B------:R-:W-:-:S14]  /*3fe0*/  DSETP.GEU.AND P0, PT, |R2|, UR4, PT ;  /* 0x0000000402007e2a */ /* 0x000fdc000bf0e200 */
[----:B0-----:R-:W-:Y:S01]  /*3ff0*/  @!P0 FMUL R24, R24, 1.175494350822287508e-38 ;  /* 0x0080000018188820 */ /* 0x001fe20000400000 */
[----:B------:R-:W-:Y:S06]  /*4000*/  BRA `(.L_x_21892) ;  /* 0x00000008007c7947 */ /* 0x000fec0003800000 */
.L_x_21887:
        /* <DEDUP_REMOVED lines=12> */
.L_x_21901:
[----:B------:R-:W2:Y:S01]  /*40d0*/  LDG.E.64 R2, desc[UR36][R2.64] ;  /* 0x0000002402027981 */ /* 0x000ea2000c1e1b00 */
[----:B------:R-:W-:Y:S01]  /*40e0*/  UMOV UR4, 0xf0000000 ;  /* 0xf000000000047882 */ /* 0x000fe20000000000 */
[----:B------:R-:W-:Y:S01]  /*40f0*/  UMOV UR5, 0x380fffff ;  /* 0x380fffff00057882 */ /* 0x000fe20000000000 */
[----:B--2---:R-:W0:Y:S01]  /*4100*/  F2F.F32.F64 R24, R2 ;  /* 0x0000000200187310 */ /* 0x004e220000301000 */
[----:B------:R-:W-:-:S14]  /*4110*/  DSETP.GEU.AND P0, PT, |R2|, UR4, PT ;  /* 0x0000000402007e2a */ /* 0x000fdc000bf0e200 */
[----:B0-----:R-:W-:Y:S01]  /*4120*/  @!P0 FMUL R24, R24, 1.175494350822287508e-38 ;  /* 0x0080000018188820 */ /* 0x001fe20000400000 */
[----:B------:R-:W-:Y:S06]  /*4130*/  BRA `(.L_x_21892) ;  /* 0x0000000800307947 */ /* 0x000fec0003800000 */
.L_x_21900:
        /* <DEDUP_REMOVED lines=26> */
.L_x_21903:
        /* <DEDUP_REMOVED lines=13> */
.L_x_21902:
[----:B------:R-:W2:Y:S02]  /*43b0*/  LDG.E.U16 R2, desc[UR36][R2.64] ;  /* 0x0000002402027981 */ /* 0x000ea4000c1e1500 */
[----:B--2---:R-:W-:Y:S01]  /*43c0*/  IMAD.U32 R24, R2, 0x10000, RZ ;  /* 0x0001000002187824 */ /* 0x004fe200078e00ff */
[----:B------:R-:W-:Y:S06]  /*43d0*/  BRA `(.L_x_21892) ;  /* 0x0000000400887947 */ /* 0x000fec0003800000 */
.L_x_21899:
        /* <DEDUP_REMOVED lines=11> */
.L_x_21906:
        /* <DEDUP_REMOVED lines=20> */
.L_x_21908:
[----:B------:R-:W-:Y:S05]  /*45d0*/  BSYNC B0 ;  /* 0x0000000000007941 */ /* 0x000fea0003800000 */
.L_x_21907:
[----:B------:R-:W-:Y:S01]  /*45e0*/  IMAD.SHL.U32 R2, R2, 0x100000, RZ ;  /* 0x0010000002027824 */ /* 0x000fe200078e00ff */
[----:B------:R-:W-:-:S04]  /*45f0*/  LEA R3, R0, 0x3b800000, 0x17 ;  /* 0x3b80000000037811 */ /* 0x000fc800078eb8ff */
[----:B------:R-:W-:Y:S01]  /*4600*/  LOP3.LUT R24, R3, R2, R24, 0xfe, !PT ;  /* 0x0000000203187212 */ /* 0x000fe200078efe18 */
[----:B------:R-:W-:Y:S06]  /*4610*/  BRA `(.L_x_21892) ;  /* 0x0000000000f87947 */ /* 0x000fec0003800000 */
.L_x_21905:
        /* <DEDUP_REMOVED lines=20> */
.L_x_21910:
[----:B------:R-:W-:Y:S05]  /*4760*/  BSYNC B0 ;  /* 0x0000000000007941 */ /* 0x000fea0003800000 */
.L_x_21909:
[----:B------:R-:W-:Y:S01]  /*4770*/  IMAD.SHL.U32 R2, R2, 0x200000, RZ ;  /* 0x0020000002027824 */ /* 0x000fe200078e00ff */
[----:B------:R-:W-:-:S04]  /*4780*/  LEA R3, R0, 0x37800000, 0x17 ;  /* 0x3780000000037811 */ /* 0x000fc800078eb8ff */
[----:B------:R-:W-:Y:S01]  /*4790*/  LOP3.LUT R24, R3, R2, R24, 0xfe, !PT ;  /* 0x0000000203187212 */ /* 0x000fe200078efe18 */
[----:B------:R-:W-:Y:S06]  /*47a0*/  BRA `(.L_x_21892) ;  /* 0x0000000000947947 */ /* 0x000fec0003800000 */
.L_x_21904:
        /* <DEDUP_REMOVED lines=14> */
.L_x_21891:
        /* <DEDUP_REMOVED lines=16> */
.L_x_21913:
[----:B------:R-:W-:Y:S01]  /*4990*/  IMAD.MOV.U32 R24, RZ, RZ, RZ ;  /* 0x000000ffff187224 */ /* 0x000fe200078e00ff */
[----:B------:R-:W-:Y:S06]  /*49a0*/  BRA `(.L_x_21892) ;  /* 0x0000000000147947 */ /* 0x000fec0003800000 */
.L_x_21912:
[----:B------:R-:W2:Y:S02]  /*49b0*/  LDG.E.64 R2, desc[UR36][R2.64] ;  /* 0x0000002402027981 */ /* 0x000ea4000c1e1b00 */
[----:B--2---:R0:W1:Y:S01]  /*49c0*/  I2F.U64 R24, R2 ;  /* 0x0000000200187312 */ /* 0x0040620000301000 */
[----:B------:R-:W-:Y:S05]  /*49d0*/  BRA `(.L_x_21892) ;  /* 0x0000000000087947 */ /* 0x000fea0003800000 */
.L_x_21911:
[----:B------:R-:W2:Y:S02]  /*49e0*/  LDG.E R2, desc[UR36][R2.64] ;  /* 0x0000002402027981 */ /* 0x000ea4000c1e1900 */
[----:B--2---:R-:W-:-:S07]  /*49f0*/  I2FP.F32.U32 R24, R2 ;  /* 0x0000000200187245 */ /* 0x004fce0000201000 */
.L_x_21892:
[----:B------:R-:W-:Y:S05]  /*4a00*/  BSYNC B6 ;  /* 0x0000000000067941 */ /* 0x000fea0003800000 */
.L_x_21886:
        /* <DEDUP_REMOVED lines=19> */
.L_x_21918:
[----:B------:R-:W2:Y:S02]  /*4b40*/  LDG.E.U8 R2, desc[UR36][R2.64] ;  /* 0x0000002402027981 */ /* 0x000ea4000c1e1100 */
[----:B--2---:R-:W-:Y:S01]  /*4b50*/  I2FP.F32.U32 R26, R2 ;  /* 0x00000002001a7245 */ /* 0x004fe20000201000 */
[----:B------:R-:W-:Y:S06]  /*4b60*/  BRA `(.L_x_21920) ;  /* 0x0000000c002c7947 */ /* 0x000fec0003800000 */
.L_x_21917:
        /* <DEDUP_REMOVED lines=9> */
.L_x_21922:
[----:B------:R-:W2:Y:S02]  /*4c00*/  LDG.E R2, desc[UR36][R2.64] ;  /* 0x0000002402027981 */ /* 0x000ea4000c1e1900 */
[----:B--2---:R-:W-:Y:S01]  /*4c10*/  I2FP.F32.S32 R26, R2 ;  /* 0x00000002001a7245 */ /* 0x004fe20000201400 */
[----:B------:R-:W-:Y:S06]  /*4c20*/  BRA `(.L_x_21920) ;  /* 0x0000000800fc7947 */ /* 0x000fec0003800000 */
.L_x_21921:
[----:B------:R-:W2:Y:S02]  /*4c30*/  LDG.E.U16 R2, desc[UR36][R2.64] ;  /* 0x0000002402027981 */ /* 0x000ea4000c1e1500 */
[----:B--2---:R0:W2:Y:S01]  /*4c40*/  I2F.S16 R26, R2 ;  /* 0x00000002001a7306 */ /* 0x0040a20000101400 */
[----:B------:R-:W-:Y:S05]  /*4c50*/  BRA `(.L_x_21920) ;  /* 0x0000000800f07947 */ /* 0x000fea0003800000 */
.L_x_21916:
        /* <DEDUP_REMOVED lines=8> */
.L_x_21924:
[----:B------:R-:W2:Y:S02]  /*4ce0*/  LDG.E.U16 R2, desc[UR36][R2.64] ;  /* 0x0000002402027981 */ /* 0x000ea4000c1e1500 */
[----:B--2---:R-:W-:Y:S01]  /*4cf0*/  HADD2.F32 R26, -RZ, R2.H0_H0 ;  /* 0x20000002ff1a7230 */ /* 0x004fe20000004100 */
[----:B------:R-:W-:Y:S06]  /*4d00*/  BRA `(.L_x_21920) ;  /* 0x0000000800c47947 */ /* 0x000fec0003800000 */
.L_x_21923:
        /* <DEDUP_REMOVED lines=8> */
.L_x_21926:
[----:B------:R-:W2:Y:S02]  /*4d90*/  LDG.E.U16 R2, desc[UR36][R2.64] ;  /* 0x0000002402027981 */ /* 0x000ea4000c1e1500 */
[----:B--2---:R-:W-:Y:S01]  /*4da0*/  HADD2.F32 R26, -RZ, R2.H0_H0 ;  /* 0x20000002ff1a7230 */ /* 0x004fe20000004100 */
[----:B------:R-:W-:Y:S06]  /*4db0*/  BRA `(.L_x_21920) ;  /* 0x0000000800987947 */ /* 0x000fec0003800000 */
.L_x_21925:
[----:B------:R-:W2:Y:S01]  /*4dc0*/  LDG.E.64 R2, desc[UR36][R2.64] ;  /* 0x0000002402027981 */ /* 0x000ea2000c1e1b00 */
[----:B------:R-:W-:Y:S01]  /*4dd0*/  UMOV UR4, 0xf0000000 ;  /* 0xf000000000047882 */ /* 0x000fe20000000000 */
[----:B------:R-:W-:Y:S01]  /*4de0*/  UMOV UR5, 0x380fffff ;  /* 0x380fffff00057882 */ /* 0x000fe20000000000 */
[----:B--2---:R-:W0:Y:S01]  /*4df0*/  F2F.F32.F64 R26, R2 ;  /* 0x00000002001a7310 */ /* 0x004e220000301000 */
[----:B------:R-:W-:-:S14]  /*4e00*/  DSETP.GEU.AND P0, PT, |R2|, UR4, PT ;  /* 0x0000000402007e2a */ /* 0x000fdc000bf0e200 */
[----:B0-----:R-:W-:Y:S01]  /*4e10*/  @!P0 FMUL R26, R26, 1.175494350822287508e-38 ;  /* 0x008000001a1a8820 */ /* 0x001fe20000400000 */
[----:B------:R-:W-:Y:S06]  /*4e20*/  BRA `(.L_x_21920) ;  /* 0x00000008007c7947 */ /* 0x000fec0003800000 */
.L_x_21915:
        /* <DEDUP_REMOVED lines=12> */
.L_x_21929:
[----:B------:R-:W2:Y:S01]  /*4ef0*/  LDG.E.64 R2, desc[UR36][R2.64] ;  /* 0x0000002402027981 */ /* 0x000ea2000c1e1b00 */
[----:B------:R-:W-:Y:S01]  /*4f00*/  UMOV UR4, 0xf0000000 ;  /* 0xf000000000047882 */ /* 0x000fe20000000000 */
[----:B------:R-:W-:Y:S01]  /*4f10*/  UMOV UR5, 0x380fffff ;  /* 0x380fffff00057882 */ /* 0x000fe20000000000 */
[----:B--2---:R-:W0:Y:S01]  /*4f20*/  F2F.F32.F64 R26, R2 ;  /* 0x00000002001a7310 */ /* 0x004e220000301000 */
[----:B------:R-:W-:-:S14]  /*4f30*/  DSETP.GEU.AND P0, PT, |R2|, UR4, PT ;  /* 0x0000000402007e2a */ /* 0x000fdc000bf0e200 */
[----:B0-----:R-:W-:Y:S01]  /*4f40*/  @!P0 FMUL R26, R26, 1.175494350822287508e-38 ;  /* 0x008000001a1a8820 */ /* 0x001fe20000400000 */
[----:B------:R-:W-:Y:S06]  /*4f50*/  BRA `(.L_x_21920) ;  /* 0x0000000800307947 */ /* 0x000fec0003800000 */
.L_x_21928:
        /* <DEDUP_REMOVED lines=26> */
.L_x_21931:
        /* <DEDUP_REMOVED lines=13> */
.L_x_21930:
[----:B------:R-:W2:Y:S02]  /*51d0*/  LDG.E.U16 R2, desc[UR36][R2.64] ;  /* 0x0000002402027981 */ /* 0x000ea4000c1e1500 */
[----:B--2---:R-:W-:Y:S01]  /*51e0*/  IMAD.U32 R26, R2, 0x10000, RZ ;  /* 0x00010000021a7824 */ /* 0x004fe200078e00ff */
[----:B------:R-:W-:Y:S06]  /*51f0*/  BRA `(.L_x_21920) ;  /* 0x0000000400887947 */ /* 0x000fec0003800000 */
.L_x_21927:
        /* <DEDUP_REMOVED lines=11> */
.L_x_21934:
        /* <DEDUP_REMOVED lines=20> */
.L_x_21936:
[----:B------:R-:W-:Y:S05]  /*53f0*/  BSYNC B0 ;  /* 0x0000000000007941 */ /* 0x000fea0003800000 */
.L_x_21935:
[----:B------:R-:W-:Y:S01]  /*5400*/  IMAD.SHL.U32 R2, R2, 0x100000, RZ ;  /* 0x0010000002027824 */ /* 0x000fe200078e00ff */
[----:B------:R-:W-:-:S04]  /*5410*/  LEA R3, R0, 0x3b800000, 0x17 ;  /* 0x3b80000000037811 */ /* 0x000fc800078eb8ff */
[----:B------:R-:W-:Y:S01]  /*5420*/  LOP3.LUT R26, R3, R2, R26, 0xfe, !PT ;  /* 0x00000002031a7212 */ /* 0x000fe200078efe1a */
[----:B------:R-:W-:Y:S06]  /*5430*/  BRA `(.L_x_21920) ;  /* 0x0000000000f87947 */ /* 0x000fec0003800000 */
.L_x_21933:
        /* <DEDUP_REMOVED lines=20> */
.L_x_21938:
[----:B------:R-:W-:Y:S05]  /*5580*/  BSYNC B0 ;  /* 0x0000000000007941 */ /* 0x000fea0003800000 */
.L_x_21937:
[----:B------:R-:W-:Y:S01]  /*5590*/  IMAD.SHL.U32 R2, R2, 0x200000, RZ ;  /* 0x0020000002027824 */ /* 0x000fe200078e00ff */
[----:B------:R-:W-:-:S04]  /*55a0*/  LEA R3, R0, 0x37800000, 0x17 ;  /* 0x3780000000037811 */ /* 0x000fc800078eb8ff */
[----:B------:R-:W-:Y:S01]  /*55b0*/  LOP3.LUT R26, R3, R2, R26, 0xfe, !PT ;  /* 0x00000002031a7212 */ /* 0x000fe200078efe1a */
[----:B------:R-:W-:Y:S06]  /*55c0*/  BRA `(.L_x_21920) ;  /* 0x0000000000947947 */ /* 0x000fec0003800000 */
.L_x_21932:
        /* <DEDUP_REMOVED lines=14> */
.L_x_21919:
        /* <DEDUP_REMOVED lines=16> */
.L_x_21941:
[----:B------:R-:W-:Y:S01]  /*57b0*/  IMAD.MOV.U32 R26, RZ, RZ, RZ ;  /* 0x000000ffff1a7224 */ /* 0x000fe200078e00ff */
[----:B------:R-:W-:Y:S06]  /*57c0*/  BRA `(.L_x_21920) ;  /* 0x0000000000147947 */ /* 0x000fec0003800000 */
.L_x_21940:
[----:B------:R-:W2:Y:S02]  /*57d0*/  LDG.E.64 R26, desc[UR36][R2.64] ;  /* 0x00000024021a7981 */ /* 0x000ea4000c1e1b00 */
[----:B--2---:R0:W2:Y:S01]  /*57e0*/  I2F.U64 R26, R26 ;  /* 0x0000001a001a7312 */ /* 0x0040a20000301000 */
[----:B------:R-:W-:Y:S05]  /*57f0*/  BRA `(.L_x_21920) ;  /* 0x0000000000087947 */ /* 0x000fea0003800000 */
.L_x_21939:
[----:B------:R-:W2:Y:S02]  /*5800*/  LDG.E R2, desc[UR36][R2.64] ;  /* 0x0000002402027981 */ /* 0x000ea4000c1e1900 */
[----:B--2---:R-:W-:-:S07]  /*5810*/  I2FP.F32.U32 R26, R2 ;  /* 0x00000002001a7245 */ /* 0x004fce0000201000 */
.L_x_21920:
[----:B------:R-:W-:Y:S05]  /*5820*/  BSYNC B6 ;  /* 0x0000000000067941 */ /* 0x000fea0003800000 */
.L_x_21914:
[----:B------:R-:W1:Y:S01]  /*5830*/  LDC.U8 R4, c[0x0][0x5d6] ;  /* 0x00017580ff047b82 */ /* 0x000e620000000000 */
[----:B------:R-:W-:Y:S01]  /*5840*/  ULDC.64 UR4, c[0x0][0x5c8] ;  /* 0x0001720000047ab9 */ /* 0x000fe20000000a00 */
[----:B------:R-:W-:Y:S01]  /*5850*/  BSSY B6, `(.L_x_21942) ;  /* 0x00000df000067945 */ /* 0x000fe20003800000 */
[----:B0--34-:R-:W-:-:S05]  /*5860*/  IADD3 R2, P1, R25, UR4, RZ ;  /* 0x0000000419027c10 */ /* 0x019fca000ff3e0ff */
        /* <DEDUP_REMOVED lines=15> */
.L_x_21946:
[----:B------:R-:W3:Y:S02]  /*5960*/  LDG.E.U8 R2, desc[UR36][R2.64] ;  /* 0x0000002402027981 */ /* 0x000ee4000c1e1100 */
[----:B---3--:R-:W-:Y:S01]  /*5970*/  I2FP.F32.U32 R5, R2 ;  /* 0x0000000200057245 */ /* 0x008fe20000201000 */
[----:B------:R-:W-:Y:S06]  /*5980*/  BRA `(.L_x_21948) ;  /* 0x0000000c002c7947 */ /* 0x000fec0003800000 */
.L_x_21945:
        /* <DEDUP_REMOVED lines=9> */
.L_x_21950:
[----:B------:R-:W3:Y:S02]  /*5a20*/  LDG.E R2, desc[UR36][R2.64] ;  /* 0x0000002402027981 */ /* 0x000ee4000c1e1900 */
[----:B---3--:R-:W-:Y:S01]  /*5a30*/  I2FP.F32.S32 R5, R2 ;  /* 0x0000000200057245 */ /* 0x008fe20000201400 */
[----:B------:R-:W-:Y:S06]  /*5a40*/  BRA `(.L_x_21948) ;  /* 0x0000000800fc7947 */ /* 0x000fec0003800000 */
.L_x_21949:
[----:B------:R-:W3:Y:S02]  /*5a50*/  LDG.E.U16 R2, desc[UR36][R2.64] ;  /* 0x0000002402027981 */ /* 0x000ee4000c1e1500 */
[----:B---3--:R0:W1:Y:S01]  /*5a60*/  I2F.S16 R5, R2 ;  /* 0x0000000200057306 */ /* 0x0080620000101400 */
[----:B------:R-:W-:Y:S05]  /*5a70*/  BRA `(.L_x_21948) ;  /* 0x0000000800f07947 */ /* 0x000fea0003800000 */
.L_x_21944:
        /* <DEDUP_REMOVED lines=8> */
.L_x_21952:
[----:B------:R-:W3:Y:S02]  /*5b00*/  LDG.E.U16 R2, desc[UR36][R2.64] ;  /* 0x0000002402027981 */ /* 0x000ee4000c1e1500 */
[----:B---3--:R-:W-:Y:S01]  /*5b10*/  HADD2.F32 R5, -RZ, R2.H0_H0 ;  /* 0x20000002ff057230 */ /* 0x008fe20000004100 */
[----:B------:R-:W-:Y:S06]  /*5b20*/  BRA `(.L_x_21948) ;  /* 0x0000000800c47947 */ /* 0x000fec0003800000 */
.L_x_21951:
        /* <DEDUP_REMOVED lines=8> */
.L_x_21954:
[----:B------:R-:W3:Y:S02]  /*5bb0*/  LDG.E.U16 R2, desc[UR36][R2.64] ;  /* 0x0000002402027981 */ /* 0x000ee4000c1e1500 */
[----:B---3--:R-:W-:Y:S01]  /*5bc0*/  HADD2.F32 R5, -RZ, R2.H0_H0 ;  /* 0x20000002ff057230 */ /* 0x008fe20000004100 */
[----:B------:R-:W-:Y:S06]  /*5bd0*/  BRA `(.L_x_21948) ;  /* 0x0000000800987947 */ /* 0x000fec0003800000 */
.L_x_21953:
[----:B------:R-:W3:Y:S01]  /*5be0*/  LDG.E.64 R2, desc[UR36][R2.64] ;  /* 0x0000002402027981 */ /* 0x000ee2000c1e1b00 */
[----:B------:R-:W-:Y:S01]  /*5bf0*/  UMOV UR4, 0xf0000000 ;  /* 0xf000000000047882 */ /* 0x000fe20000000000 */
[----:B------:R-:W-:Y:S01]  /*5c00*/  UMOV UR5, 0x380fffff ;  /* 0x380fffff00057882 */ /* 0x000fe20000000000 */
[----:B---3--:R-:W0:Y:S01]  /*5c10*/  F2F.F32.F64 R5, R2 ;  /* 0x0000000200057310 */ /* 0x008e220000301000 */
[----:B------:R-:W-:-:S14]  /*5c20*/  DSETP.GEU.AND P0, PT, |R2|, UR4, PT ;  /* 0x0000000402007e2a */ /* 0x000fdc000bf0e200 */
[----:B0-----:R-:W-:Y:S01]  /*5c30*/  @!P0 FMUL R5, R5, 1.175494350822287508e-38 ;  /* 0x0080000005058820 */ /* 0x001fe20000400000 */
[----:B------:R-:W-:Y:S06]  /*5c40*/  BRA `(.L_x_21948) ;  /* 0x00000008007c7947 */ /* 0x000fec0003800000 */
.L_x_21943:
        /* <DEDUP_REMOVED lines=12> */
.L_x_21957:
[----:B------:R-:W3:Y:S01]  /*5d10*/  LDG.E.64 R2, desc[UR36][R2.64] ;  /* 0x0000002402027981 */ /* 0x000ee2000c1e1b00 */
[----:B------:R-:W-:Y:S01]  /*5d20*/  UMOV UR4, 0xf0000000 ;  /* 0xf000000000047882 */ /* 0x000fe20000000000 */
[----:B------:R-:W-:Y:S01]  /*5d30*/  UMOV UR5, 0x380fffff ;  /* 0x380fffff00057882 */ /* 0x000fe20000000000 */
[----:B---3--:R-:W0:Y:S01]  /*5d40*/  F2F.F32.F64 R5, R2 ;  /* 0x0000000200057310 */ /* 0x008e220000301000 */
[----:B------:R-:W-:-:S14]  /*5d50*/  DSETP.GEU.AND P0, PT, |R2|, UR4, PT ;  /* 0x0000000402007e2a */ /* 0x000fdc000bf0e200 */
[----:B0-----:R-:W-:Y:S01]  /*5d60*/  @!P0 FMUL R5, R5, 1.175494350822287508e-38 ;  /* 0x0080000005058820 */ /* 0x001fe20000400000 */
[----:B------:R-:W-:Y:S06]  /*5d70*/  BRA `(.L_x_21948) ;  /* 0x0000000800307947 */ /* 0x000fec0003800000 */
.L_x_21956:
        /* <DEDUP_REMOVED lines=26> */
.L_x_21959:
        /* <DEDUP_REMOVED lines=13> */
.L_x_21958:
[----:B------:R-:W3:Y:S02]  /*5ff0*/  LDG.E.U16 R2, desc[UR36][R2.64] ;  /* 0x0000002402027981 */ /* 0x000ee4000c1e1500 */
[----:B---3--:R-:W-:Y:S01]  /*6000*/  IMAD.U32 R5, R2, 0x10000, RZ ;  /* 0x0001000002057824 */ /* 0x008fe200078e00ff */
[----:B------:R-:W-:Y:S06]  /*6010*/  BRA `(.L_x_21948) ;  /* 0x0000000400887947 */ /* 0x000fec0003800000 */
.L_x_21955:
        /* <DEDUP_REMOVED lines=11> */
.L_x_21962:
        /* <DEDUP_REMOVED lines=20> */
.L_x_21964:
[----:B------:R-:W-:Y:S05]  /*6210*/  BSYNC B0 ;  /* 0x0000000000007941 */ /* 0x000fea0003800000 */
.L_x_21963:
[----:B------:R-:W-:Y:S01]  /*6220*/  IMAD.SHL.U32 R2, R2, 0x100000, RZ ;  /* 0x0010000002027824 */ /* 0x000fe200078e00ff */
[----:B------:R-:W-:-:S04]  /*6230*/  LEA R5, R0, 0x3b800000, 0x17 ;  /* 0x3b80000000057811 */ /* 0x000fc800078eb8ff */
[----:B------:R-:W-:Y:S01]  /*6240*/  LOP3.LUT R5, R5, R2, R4, 0xfe, !PT ;  /* 0x0000000205057212 */ /* 0x000fe200078efe04 */
[----:B------:R-:W-:Y:S06]  /*6250*/  BRA `(.L_x_21948) ;  /* 0x0000000000f87947 */ /* 0x000fec0003800000 */
.L_x_21961:
        /* <DEDUP_REMOVED lines=20> */
.L_x_21966:
[----:B------:R-:W-:Y:S05]  /*63a0*/  BSYNC B0 ;  /* 0x0000000000007941 */ /* 0x000fea0003800000 */
.L_x_21965:
[----:B------:R-:W-:Y:S01]  /*63b0*/  IMAD.SHL.U32 R2, R2, 0x200000, RZ ;  /* 0x0020000002027824 */ /* 0x000fe200078e00ff */
[----:B------:R-:W-:-:S04]  /*63c0*/  LEA R5, R0, 0x37800000, 0x17 ;  /* 0x3780000000057811 */ /* 0x000fc800078eb8ff */
[----:B------:R-:W-:Y:S01]  /*63d0*/  LOP3.LUT R5, R5, R2, R4, 0xfe, !PT ;  /* 0x0000000205057212 */ /* 0x000fe200078efe04 */
[----:B------:R-:W-:Y:S06]  /*63e0*/  BRA `(.L_x_21948) ;  /* 0x0000000000947947 */ /* 0x000fec0003800000 */
.L_x_21960:
        /* <DEDUP_REMOVED lines=14> */
.L_x_21947:
        /* <DEDUP_REMOVED lines=16> */
.L_x_21969:
[----:B------:R-:W-:Y:S01]  /*65d0*/  IMAD.MOV.U32 R5, RZ, RZ, RZ ;  /* 0x000000ffff057224 */ /* 0x000fe200078e00ff */
[----:B------:R-:W-:Y:S06]  /*65e0*/  BRA `(.L_x_21948) ;  /* 0x0000000000147947 */ /* 0x000fec0003800000 */
.L_x_21968:
[----:B------:R-:W3:Y:S02]  /*65f0*/  LDG.E.64 R2, desc[UR36][R2.64] ;  /* 0x0000002402027981 */ /* 0x000ee4000c1e1b00 */
[----:B---3--:R0:W1:Y:S01]  /*6600*/  I2F.U64 R5, R2 ;  /* 0x0000000200057312 */ /* 0x0080620000301000 */
[----:B------:R-:W-:Y:S05]  /*6610*/  BRA `(.L_x_21948) ;  /* 0x0000000000087947 */ /* 0x000fea0003800000 */
.L_x_21967:
[----:B------:R-:W3:Y:S02]  /*6620*/  LDG.E R2, desc[UR36][R2.64] ;  /* 0x0000002402027981 */ /* 0x000ee4000c1e1900 */
[----:B---3--:R-:W-:-:S07]  /*6630*/  I2FP.F32.U32 R5, R2 ;  /* 0x0000000200057245 */ /* 0x008fce0000201000 */
.L_x_21948:
[----:B------:R-:W-:Y:S05]  /*6640*/  BSYNC B6 ;  /* 0x0000000000067941 */ /* 0x000fea0003800000 */
.L_x_21942:
[----:B0--34-:R-:W0:Y:S01]  /*6650*/  LDC.U8 R2, c[0x0][0x5d1] ;  /* 0x00017440ff027b82 */ /* 0x019e220000000000 */
[----:B-----5:R-:W-:-:S05]  /*6660*/  HADD2.F32 R3, -RZ, R22.H0_H0 ;  /* 0x20000016ff037230 */ /* 0x020fca0000004100 */
[----:B--2---:R-:W-:-:S04]  /*6670*/  FADD.FTZ R26, R3, -R26 ;  /* 0x8000001a031a7221 */ /* 0x004fc80000010000 */
[----:B------:R-:W-:-:S04]  /*6680*/  FMUL.FTZ R23, R26, R23 ;  /* 0x000000171a177220 */ /* 0x000fc80000410000 */
[----:B-1----:R-:W-:-:S05]  /*6690*/  FFMA.FTZ R23, R23, R5, R24 ;  /* 0x0000000517177223 */ /* 0x002fca0000010018 */
        /* <DEDUP_REMOVED lines=16> */
.L_x_21973:
[----:B------:R-:W-:-:S06]  /*67a0*/  HADD2.F32 R3, -RZ, R23.H0_H0 ;  /* 0x20000017ff037230 */ /* 0x000fcc0000004100 */
[----:B------:R-:W0:Y:S02]  /*67b0*/  F2I.S64.TRUNC R2, R3 ;  /* 0x0000000300027311 */ /* 0x000e24000020d900 */
[----:B0-----:R0:W-:Y:S01]  /*67c0*/  STG.E.U8 desc[UR36][R16.64], R2 ;  /* 0x0000000210007986 */ /* 0x0011e2000c101124 */
[----:B------:R-:W-:Y:S05]  /*67d0*/  BRA `(.L_x_21975) ;  /* 0x0000000c00847947 */ /* 0x000fea0003800000 */
.L_x_21972:
        /* <DEDUP_REMOVED lines=10> */
.L_x_21977:
[----:B------:R-:W-:-:S06]  /*6880*/  HADD2.F32 R23, -RZ, R23.H0_H0 ;  /* 0x20000017ff177230 */ /* 0x000fcc0000004100 */
[----:B------:R-:W0:Y:S02]  /*6890*/  F2I.FTZ.TRUNC.NTZ R23, R23 ;  /* 0x0000001700177305 */ /* 0x000e24000021f100 */
[----:B0-----:R0:W-:Y:S01]  /*68a0*/  STG.E desc[UR36][R16.64], R23 ;  /* 0x0000001710007986 */ /* 0x0011e2000c101924 */
[----:B------:R-:W-:Y:S05]  /*68b0*/  BRA `(.L_x_21975) ;  /* 0x0000000c004c7947 */ /* 0x000fea0003800000 */
.L_x_21976:
[----:B------:R-:W-:-:S06]  /*68c0*/  HADD2.F32 R23, -RZ, R23.H0_H0 ;  /* 0x20000017ff177230 */ /* 0x000fcc0000004100 */
[----:B------:R-:W0:Y:S02]  /*68d0*/  F2I.FTZ.TRUNC.NTZ R23, R23 ;  /* 0x0000001700177305 */ /* 0x000e24000021f100 */
[----:B0-----:R0:W-:Y:S01]  /*68e0*/  STG.E.U16 desc[UR36][R16.64], R23 ;  /* 0x0000001710007986 */ /* 0x0011e2000c101524 */
[----:B------:R-:W-:Y:S05]  /*68f0*/  BRA `(.L_x_21975) ;  /* 0x0000000c003c7947 */ /* 0x000fea0003800000 */
.L_x_21971:
        /* <DEDUP_REMOVED lines=9> */
.L_x_21979:
[----:B------:R0:W-:Y:S01]  /*6990*/  STG.E.U16 desc[UR36][R16.64], R23 ;  /* 0x0000001710007986 */ /* 0x0001e2000c101524 */
[----:B------:R-:W-:Y:S05]  /*69a0*/  BRA `(.L_x_21975) ;  /* 0x0000000c00107947 */ /* 0x000fea0003800000 */
.L_x_21978:
        /* <DEDUP_REMOVED lines=10> */
.L_x_21981:
[----:B------:R-:W-:-:S05]  /*6a50*/  HADD2.F32 R0, -RZ, R23.H0_H0 ;  /* 0x20000017ff007230 */ /* 0x000fca0000004100 */
[----:B------:R-:W-:-:S04]  /*6a60*/  F2FP.F16.F32.PACK_AB R0, RZ, R0 ;  /* 0x00000000ff00723e */ /* 0x000fc800000000ff */
[----:B------:R-:W-:-:S05]  /*6a70*/  PRMT R0, R0, 0x5410, RZ ;  /* 0x0000541000007816 */ /* 0x000fca00000000ff */
[----:B------:R0:W-:Y:S01]  /*6a80*/  STG.E desc[UR36][R16.64], R0 ;  /* 0x0000000010007986 */ /* 0x0001e2000c101924 */
[----:B------:R-:W-:Y:S05]  /*6a90*/  BRA `(.L_x_21975) ;  /* 0x0000000800d47947 */ /* 0x000fea0003800000 */
.L_x_21980:
[----:B------:R-:W-:-:S05]  /*6aa0*/  HADD2.F32 R2, -RZ, R23.H0_H0 ;  /* 0x20000017ff027230 */ /* 0x000fca0000004100 */
[----:B------:R-:W-:-:S06]  /*6ab0*/  FMUL.FTZ R2, R2, 1 ;  /* 0x3f80000002027820 */ /* 0x000fcc0000410000 */
[----:B------:R-:W0:Y:S02]  /*6ac0*/  F2F.F64.F32 R2, R2 ;  /* 0x0000000200027310 */ /* 0x000e240000201800 */
[----:B0-----:R0:W-:Y:S01]  /*6ad0*/  STG.E.64 desc[UR36][R16.64], R2 ;  /* 0x0000000210007986 */ /* 0x0011e2000c101b24 */
[----:B------:R-:W-:Y:S05]  /*6ae0*/  BRA `(.L_x_21975) ;  /* 0x0000000800c07947 */ /* 0x000fea0003800000 */
.L_x_21970:
        /* <DEDUP_REMOVED lines=13> */
.L_x_21984:
[----:B------:R-:W-:Y:S01]  /*6bc0*/  HADD2.F32 R23, -RZ, R23.H0_H0 ;  /* 0x20000017ff177230 */ /* 0x000fe20000004100 */
[----:B------:R-:W-:-:S04]  /*6bd0*/  CS2R R6, SRZ ;  /* 0x0000000000067805 */ /* 0x000fc8000001ff00 */
[----:B------:R-:W-:-:S06]  /*6be0*/  FMUL.FTZ R4, R23, 1 ;  /* 0x3f80000017047820 */ /* 0x000fcc0000410000 */
[----:B------:R-:W0:Y:S02]  /*6bf0*/  F2F.F64.F32 R4, R4 ;  /* 0x0000000400047310 */ /* 0x000e240000201800 */
[----:B0-----:R0:W-:Y:S01]  /*6c00*/  STG.E.128 desc[UR36][R16.64], R4 ;  /* 0x0000000410007986 */ /* 0x0011e2000c101d24 */
[----:B------:R-:W-:Y:S05]  /*6c10*/  BRA `(.L_x_21975) ;  /* 0x0000000800747947 */ /* 0x000fea0003800000 */
.L_x_21983:
        /* <DEDUP_REMOVED lines=21> */
.L_x_21988:
[----:B------:R-:W-:Y:S05]  /*6d70*/  BSYNC B0 ;  /* 0x0000000000007941 */ /* 0x000fea0003800000 */
.L_x_21987:
[----:B------:R-:W-:-:S05]  /*6d80*/  LOP3.LUT R3, R0, R3, RZ, 0xfc, !PT ;  /* 0x0000000300037212 */ /* 0x000fca00078efcff */
[----:B------:R0:W-:Y:S01]  /*6d90*/  STG.E.U8 desc[UR36][R16.64], R3 ;  /* 0x0000000310007986 */ /* 0x0001e2000c101124 */
[----:B------:R-:W-:Y:S05]  /*6da0*/  BRA `(.L_x_21975) ;  /* 0x0000000800107947 */ /* 0x000fea0003800000 */
.L_x_21986:
        /* <DEDUP_REMOVED lines=13> */
.L_x_21990:
[----:B------:R-:W-:Y:S01]  /*6e80*/  IMAD.MOV.U32 R0, RZ, RZ, 0x7f ;  /* 0x0000007fff007424 */ /* 0x000fe200078e00ff */
[----:B------:R-:W-:-:S04]  /*6e90*/  ISETP.GT.U32.AND P0, PT, R2, 0x7f800000, PT ;  /* 0x7f8000000200780c */ /* 0x000fc80003f04070 */
[----:B------:R-:W-:-:S09]  /*6ea0*/  SEL R0, R0, 0x7c, P0 ;  /* 0x0000007c00007807 */ /* 0x000fd20000000000 */
.L_x_21991:
[----:B------:R-:W-:Y:S05]  /*6eb0*/  BSYNC B0 ;  /* 0x0000000000007941 */ /* 0x000fea0003800000 */
.L_x_21989:
[----:B------:R-:W-:-:S04]  /*6ec0*/  LOP3.LUT R2, R23, 0x80000000, RZ, 0xc0, !PT ;  /* 0x8000000017027812 */ /* 0x000fc800078ec0ff */
[----:B------:R-:W-:-:S04]  /*6ed0*/  SHF.R.U32.HI R3, RZ, 0x18, R2 ;  /* 0x00000018ff037819 */ /* 0x000fc80000011602 */
[----:B------:R-:W-:-:S05]  /*6ee0*/  LOP3.LUT R3, R0, R3, RZ, 0xfc, !PT ;  /* 0x0000000300037212 */ /* 0x000fca00078efcff */
[----:B------:R0:W-:Y:S01]  /*6ef0*/  STG.E.U8 desc[UR36][R16.64], R3 ;  /* 0x0000000310007986 */ /* 0x0001e2000c101124 */
[----:B------:R-:W-:Y:S05]  /*6f00*/  BRA `(.L_x_21975) ;  /* 0x0000000400b87947 */ /* 0x000fea0003800000 */
.L_x_21985:
[----:B------:R-:W-:-:S05]  /*6f10*/  HADD2.F32 R0, -RZ, R23.H0_H0 ;  /* 0x20000017ff007230 */ /* 0x000fca0000004100 */
[----:B------:R-:W-:-:S05]  /*6f20*/  F2FP.BF16.F32.PACK_AB R0, RZ, R0 ;  /* 0x00000000ff00723e */ /* 0x000fca00000010ff */
[----:B------:R0:W-:Y:S01]  /*6f30*/  STG.E.U16 desc[UR36][R16.64], R0 ;  /* 0x0000000010007986 */ /* 0x0001e2000c101524 */
[----:B------:R-:W-:Y:S05]  /*6f40*/  BRA `(.L_x_21975) ;  /* 0x0000000400a87947 */ /* 0x000fea0003800000 */
.L_x_21982:
        /* <DEDUP_REMOVED lines=12> */
.L_x_21994:
        /* <DEDUP_REMOVED lines=17> */
.L_x_21997:
[----:B------:R-:W-:-:S04]  /*7120*/  LOP3.LUT R2, R23, 0x80000000, RZ, 0xc0, !PT ;  /* 0x8000000017027812 */ /* 0x000fc800078ec0ff */
[----:B------:R-:W-:-:S04]  /*7130*/  SHF.R.U32.HI R3, RZ, 0x18, R2 ;  /* 0x00000018ff037819 */ /* 0x000fc80000011602 */
[----:B------:R-:W-:-:S04]  /*7140*/  LOP3.LUT R0, R0, R3, RZ, 0xfc, !PT ;  /* 0x0000000300007212 */ /* 0x000fc800078efcff */
[----:B------:R-:W-:-:S07]  /*7150*/  PRMT R8, R0, 0x7610, R8 ;  /* 0x0000761000087816 */ /* 0x000fce0000000008 */
.L_x_21996:
[----:B------:R-:W-:Y:S05]  /*7160*/  BSYNC B0 ;  /* 0x0000000000007941 */ /* 0x000fea0003800000 */
.L_x_21995:
[----:B------:R3:W-:Y:S01]  /*7170*/  STG.E.U8 desc[UR36][R16.64], R8 ;  /* 0x0000000810007986 */ /* 0x0007e2000c101124 */
[----:B------:R-:W-:Y:S05]  /*7180*/  BRA `(.L_x_21975) ;  /* 0x0000000400187947 */ /* 0x000fea0003800000 */
.L_x_21993:
        /* <DEDUP_REMOVED lines=17> */
.L_x_22000:
[----:B------:R-:W-:-:S04]  /*72a0*/  LOP3.LUT R2, R23, 0x80000000, RZ, 0xc0, !PT ;  /* 0x8000000017027812 */ /* 0x000fc800078ec0ff */
[----:B------:R-:W-:-:S04]  /*72b0*/  SHF.R.U32.HI R3, RZ, 0x18, R2 ;  /* 0x00000018ff037819 */ /* 0x000fc80000011602 */
[----:B------:R-:W-:-:S04]  /*72c0*/  LOP3.LUT R0, R0, R3, RZ, 0xfc, !PT ;  /* 0x0000000300007212 */ /* 0x000fc800078efcff */
[----:B------:R-:W-:-:S07]  /*72d0*/  PRMT R8, R0, 0x7610, R8 ;  /* 0x0000761000087816 */ /* 0x000fce0000000008 */
.L_x_21999:
[----:B------:R-:W-:Y:S05]  /*72e0*/  BSYNC B0 ;  /* 0x0000000000007941 */ /* 0x000fea0003800000 */
.L_x_21998:
[----:B------:R0:W-:Y:S01]  /*72f0*/  STG.E.U8 desc[UR36][R16.64], R8 ;  /* 0x0000000810007986 */ /* 0x0001e2000c101124 */
[----:B------:R-:W-:Y:S05]  /*7300*/  BRA `(.L_x_21975) ;  /* 0x0000000000b87947 */ /* 0x000fea0003800000 */
.L_x_21992:
        /* <DEDUP_REMOVED lines=22> */
.L_x_21974:
        /* <DEDUP_REMOVED lines=16> */
.L_x_22003:
[----:B------:R-:W-:Y:S05]  /*7570*/  BRA `(.L_x_21975) ;  /* 0x00000000001c7947 */ /* 0x000fea0003800000 */
.L_x_22002:
[----:B------:R-:W-:-:S06]  /*7580*/  HADD2.F32 R2, -RZ, R23.H0_H0 ;  /* 0x20000017ff027230 */ /* 0x000fcc0000004100 */
[----:B------:R-:W0:Y:S02]  /*7590*/  F2I.U64.TRUNC R2, R2 ;  /* 0x0000000200027311 */ /* 0x000e24000020d800 */
[----:B0-----:R1:W-:Y:S01]  /*75a0*/  STG.E.64 desc[UR36][R16.64], R2 ;  /* 0x0000000210007986 */ /* 0x0013e2000c101b24 */
[----:B------:R-:W-:Y:S05]  /*75b0*/  BRA `(.L_x_21975) ;  /* 0x00000000000c7947 */ /* 0x000fea0003800000 */
.L_x_22001:
[----:B------:R-:W-:-:S06]  /*75c0*/  HADD2.F32 R23, -RZ, R23.H0_H0 ;  /* 0x20000017ff177230 */ /* 0x000fcc0000004100 */
[----:B------:R-:W0:Y:S02]  /*75d0*/  F2I.FTZ.U32.TRUNC.NTZ R23, R23 ;  /* 0x0000001700177305 */ /* 0x000e24000021f000 */
[----:B0-----:R0:W-:Y:S02]  /*75e0*/  STG.E desc[UR36][R16.64], R23 ;  /* 0x0000001710007986 */ /* 0x0011e4000c101924 */
.L_x_21975:
[----:B------:R-:W-:-:S04]  /*75f0*/  IMAD R18, R19, 0x200, R18 ;  /* 0x0000020013127824 */ /* 0x000fc800078e0212 */
[----:B------:R-:W-:-:S07]  /*7600*/  VIADD R27, R18, 0x80 ;  /* 0x00000080121b7836 */ /* 0x000fce0000000000 */
.L_x_21823:
[----:B------:R-:W-:Y:S05]  /*7610*/  BSYNC B7 ;  /* 0x0000000000077941 */ /* 0x000fea0003800000 */
.L_x_21822:
[----:B------:R-:W-:Y:S01]  /*7620*/  ULDC UR4, c[0x0][0x210] ;  /* 0x0000840000047ab9 */ /* 0x000fe20000000800 */
[----:B------:R-:W-:Y:S01]  /*7630*/  BSSY B7, `(.L_x_22004) ;  /* 0x0000759000077945 */ /* 0x000fe20003800000 */
[----:B------:R-:W-:-:S13]  /*7640*/  ISETP.GE.AND P0, PT, R27, UR4, PT ;  /* 0x000000041b007c0c */ /* 0x000fda000bf06270 */
[----:B------:R-:W-:Y:S05]  /*7650*/  @P0 BRA `(.L_x_22005) ;  /* 0x0000007400580947 */ /* 0x000fea0003800000 */
[----:B0-----:R-:W0:Y:S01]  /*7660*/  LDC R6, c[0x0][0x218] ;  /* 0x00008600ff067b82 */ /* 0x001e220000000800 */
[----:B------:R-:W-:Y:S01]  /*7670*/  CS2R R22, SRZ ;  /* 0x0000000000167805 */ /* 0x000fe2000001ff00 */
        /* <DEDUP_REMOVED lines=454> */
.L_x_22006:
        /* <DEDUP_REMOVED lines=23> */
.L_x_22010:
[----:B------:R-:W2:Y:S02]  /*9450*/  LDG.E.U8 R2, desc[UR36][R2.64] ;  /* 0x0000002402027981 */ /* 0x000ea4000c1e1100 */
[----:B--2---:R-:W-:-:S04]  /*9460*/  I2FP.F32.U32 R0, R2 ;  /* 0x0000000200007245 */ /* 0x004fc80000201000 */
[----:B------:R-:W-:-:S04]  /*9470*/  F2FP.F16.F32.PACK_AB R0, RZ, R0 ;  /* 0x00000000ff00723e */ /* 0x000fc800000000ff */
[----:B------:R-:W-:Y:S01]  /*9480*/  PRMT R18, R0, 0x7610, R18 ;  /* 0x0000761000127816 */ /* 0x000fe20000000012 */
[----:B------:R-:W-:Y:S06]  /*9490*/  BRA `(.L_x_22012) ;  /* 0x0000000c00bc7947 */ /* 0x000fec0003800000 */
.L_x_22009:
        /* <DEDUP_REMOVED lines=11> */
.L_x_22014:
[----:B------:R-:W2:Y:S02]  /*9550*/  LDG.E R2, desc[UR36][R2.64] ;  /* 0x0000002402027981 */ /* 0x000ea4000c1e1900 */
[----:B--2---:R-:W-:-:S04]  /*9560*/  I2FP.F32.S32 R0, R2 ;  /* 0x0000000200007245 */ /* 0x004fc80000201400 */
[----:B------:R-:W-:-:S04]  /*9570*/  F2FP.F16.F32.PACK_AB R0, RZ, R0 ;  /* 0x00000000ff00723e */ /* 0x000fc800000000ff */
[----:B------:R-:W-:Y:S01]  /*9580*/  PRMT R18, R0, 0x7610, R18 ;  /* 0x0000761000127816 */ /* 0x000fe20000000012 */
[----:B------:R-:W-:Y:S06]  /*9590*/  BRA `(.L_x_22012) ;  /* 0x0000000c007c7947 */ /* 0x000fec0003800000 */
.L_x_22013:
[----:B------:R-:W2:Y:S02]  /*95a0*/  LDG.E.U16 R2, desc[UR36][R2.64] ;  /* 0x0000002402027981 */ /* 0x000ea4000c1e1500 */
[----:B--2---:R-:W0:Y:S02]  /*95b0*/  I2F.S16 R0, R2 ;  /* 0x0000000200007306 */ /* 0x004e240000101400 */
[----:B0-----:R-:W-:-:S04]  /*95c0*/  F2FP.F16.F32.PACK_AB R0, RZ, R0 ;  /* 0x00000000ff00723e */ /* 0x001fc800000000ff */
[----:B------:R-:W-:Y:S01]  /*95d0*/  PRMT R18, R0, 0x7610, R18 ;  /* 0x0000761000127816 */ /* 0x000fe20000000012 */
[----:B------:R-:W-:Y:S06]  /*95e0*/  BRA `(.L_x_22012) ;  /* 0x0000000c00687947 */ /* 0x000fec0003800000 */
.L_x_22008:
        /* <DEDUP_REMOVED lines=9> */
.L_x_22016:
[----:B------:R1:W5:Y:S01]  /*9680*/  LDG.E.U16 R18, desc[UR36][R2.64] ;  /* 0x0000002402127981 */ /* 0x000362000c1e1500 */
[----:B------:R-:W-:Y:S05]  /*9690*/  BRA `(.L_x_22012) ;  /* 0x0000000c003c7947 */ /* 0x000fea0003800000 */
.L_x_22015:
        /* <DEDUP_REMOVED lines=9> */
.L_x_22018:
[----:B------:R0:W5:Y:S01]  /*9730*/  LDG.E.U16 R18, desc[UR36][R2.64] ;  /* 0x0000002402127981 */ /* 0x000162000c1e1500 */
[----:B------:R-:W-:Y:S05]  /*9740*/  BRA `(.L_x_22012) ;  /* 0x0000000c00107947 */ /* 0x000fea0003800000 */
.L_x_22017:
        /* <DEDUP_REMOVED lines=9> */
.L_x_22007:
        /* <DEDUP_REMOVED lines=14> */
.L_x_22021:
        /* <DEDUP_REMOVED lines=9> */
.L_x_22020:
        /* <DEDUP_REMOVED lines=28> */
.L_x_22023:
        /* <DEDUP_REMOVED lines=15> */
.L_x_22022:
[----:B------:R-:W2:Y:S02]  /*9c00*/  LDG.E.U16 R0, desc[UR36][R2.64] ;  /* 0x0000002402007981 */ /* 0x000ea4000c1e1500 */
[----:B--2---:R-:W-:-:S05]  /*9c10*/  IMAD.U32 R0, R0, 0x10000, RZ ;  /* 0x0001000000007824 */ /* 0x004fca00078e00ff */
[----:B------:R-:W-:-:S04]  /*9c20*/  F2FP.F16.F32.PACK_AB R0, RZ, R0 ;  /* 0x00000000ff00723e */ /* 0x000fc800000000ff */
[----:B------:R-:W-:Y:S01]  /*9c30*/  PRMT R18, R0, 0x7610, R18 ;  /* 0x0000761000127816 */ /* 0x000fe20000000012 */
[----:B------:R-:W-:Y:S06]  /*9c40*/  BRA `(.L_x_22012) ;  /* 0x0000000400d07947 */ /* 0x000fec0003800000 */
.L_x_22019:
        /* <DEDUP_REMOVED lines=13> */
.L_x_22026:
        /* <DEDUP_REMOVED lines=21> */
.L_x_22030:
[----:B------:R-:W-:Y:S05]  /*9e70*/  BSYNC B1 ;  /* 0x0000000000017941 */ /* 0x000fea0003800000 */
.L_x_22029:
[----:B------:R-:W-:Y:S01]  /*9e80*/  LEA R3, R0, 0x3b800000, 0x17 ;  /* 0x3b80000000037811 */ /* 0x000fe200078eb8ff */
[----:B------:R-:W-:-:S05]  /*9e90*/  IMAD.SHL.U32 R0, R2, 0x100000, RZ ;  /* 0x0010000002007824 */ /* 0x000fca00078e00ff */
[----:B------:R-:W-:-:S07]  /*9ea0*/  LOP3.LUT R0, R3, R0, R4, 0xfe, !PT ;  /* 0x0000000003007212 */ /* 0x000fce00078efe04 */
.L_x_22028:
[----:B------:R-:W-:Y:S05]  /*9eb0*/  BSYNC B0 ;  /* 0x0000000000007941 */ /* 0x000fea0003800000 */
.L_x_22027:
[----:B------:R-:W-:-:S04]  /*9ec0*/  F2FP.F16.F32.PACK_AB R0, RZ, R0 ;  /* 0x00000000ff00723e */ /* 0x000fc800000000ff */
[----:B------:R-:W-:Y:S01]  /*9ed0*/  PRMT R18, R0, 0x7610, R18 ;  /* 0x0000761000127816 */ /* 0x000fe20000000012 */
[----:B------:R-:W-:Y:S06]  /*9ee0*/  BRA `(.L_x_22012) ;  /* 0x0000000400287947 */ /* 0x000fec0003800000 */
.L_x_22025:
        /* <DEDUP_REMOVED lines=21> */
.L_x_22034:
[----:B------:R-:W-:Y:S05]  /*a040*/  BSYNC B1 ;  /* 0x0000000000017941 */ /* 0x000fea0003800000 */
.L_x_22033:
[----:B------:R-:W-:Y:S01]  /*a050*/  LEA R3, R0, 0x37800000, 0x17 ;  /* 0x3780000000037811 */ /* 0x000fe200078eb8ff */
[----:B------:R-:W-:-:S05]  /*a060*/  IMAD.SHL.U32 R0, R2, 0x200000, RZ ;  /* 0x0020000002007824 */ /* 0x000fca00078e00ff */
[----:B------:R-:W-:-:S07]  /*a070*/  LOP3.LUT R0, R3, R0, R4, 0xfe, !PT ;  /* 0x0000000003007212 */ /* 0x000fce00078efe04 */
.L_x_22032:
[----:B------:R-:W-:Y:S05]  /*a080*/  BSYNC B0 ;  /* 0x0000000000007941 */ /* 0x000fea0003800000 */
.L_x_22031:
[----:B------:R-:W-:-:S04]  /*a090*/  F2FP.F16.F32.PACK_AB R0, RZ, R0 ;  /* 0x00000000ff00723e */ /* 0x000fc800000000ff */
[----:B------:R-:W-:Y:S01]  /*a0a0*/  PRMT R18, R0, 0x7610, R18 ;  /* 0x0000761000127816 */ /* 0x000fe20000000012 */
[----:B------:R-:W-:Y:S06]  /*a0b0*/  BRA `(.L_x_22012) ;  /* 0x0000000000b47947 */ /* 0x000fec0003800000 */
.L_x_22024:
        /* <DEDUP_REMOVED lines=14> */
.L_x_22038:
[----:B------:R-:W-:Y:S05]  /*a1a0*/  BSYNC B0 ;  /* 0x0000000000007941 */ /* 0x000fea0003800000 */
.L_x_22037:
[----:B------:R-:W-:-:S04]  /*a1b0*/  F2FP.F16.F32.PACK_AB R0, RZ, R0 ;  /* 0x00000000ff00723e */ /* 0x000fc800000000ff */
[----:B------:R-:W-:Y:S01]  /*a1c0*/  PRMT R18, R0, 0x7610, R18 ;  /* 0x0000761000127816 */ /* 0x000fe20000000012 */
[----:B------:R-:W-:Y:S06]  /*a1d0*/  BRA `(.L_x_22012) ;  /* 0x00000000006c7947 */ /* 0x000fec0003800000 */
.L_x_22011:
        /* <DEDUP_REMOVED lines=16> */
.L_x_22039:
[----:B------:R-:W-:Y:S01]  /*a2e0*/  PRMT R18, RZ, 0x7610, R18 ;  /* 0x00007610ff127816 */ /* 0x000fe20000000012 */
[----:B------:R-:W-:Y:S06]  /*a2f0*/  BRA `(.L_x_22012) ;  /* 0x0000000000247947 */ /* 0x000fec0003800000 */
.L_x_22036:
[----:B------:R-:W2:Y:S02]  /*a300*/  LDG.E.64 R2, desc[UR36][R2.64] ;  /* 0x0000002402027981 */ /* 0x000ea4000c1e1b00 */
[----:B--2---:R-:W0:Y:S02]  /*a310*/  I2F.U64 R0, R2 ;  /* 0x0000000200007312 */ /* 0x004e240000301000 */
[----:B0-----:R-:W-:-:S04]  /*a320*/  F2FP.F16.F32.PACK_AB R0, RZ, R0 ;  /* 0x00000000ff00723e */ /* 0x001fc800000000ff */
[----:B------:R-:W-:Y:S01]  /*a330*/  PRMT R18, R0, 0x7610, R18 ;  /* 0x0000761000127816 */ /* 0x000fe20000000012 */
[----:B------:R-:W-:Y:S06]  /*a340*/  BRA `(.L_x_22012) ;  /* 0x0000000000107947 */ /* 0x000fec0003800000 */
.L_x_22035:
[----:B------:R-:W2:Y:S02]  /*a350*/  LDG.E R2, desc[UR36][R2.64] ;  /* 0x0000002402027981 */ /* 0x000ea4000c1e1900 */
[----:B--2---:R-:W-:-:S04]  /*a360*/  I2FP.F32.U32 R0, R2 ;  /* 0x0000000200007245 */ /* 0x004fc80000201000 */
[----:B------:R-:W-:-:S04]  /*a370*/  F2FP.F16.F32.PACK_AB R0, RZ, R0 ;  /* 0x00000000ff00723e */ /* 0x000fc800000000ff */
[----:B------:R-:W-:-:S07]  /*a380*/  PRMT R18, R0, 0x7610, R18 ;  /* 0x0000761000127816 */ /* 0x000fce0000000012 */
.L_x_22012:
        /* <DEDUP_REMOVED lines=19> */
.L_x_22044:
[----:B------:R-:W2:Y:S02]  /*a4c0*/  LDG.E.U8 R2, desc[UR36][R2.64] ;  /* 0x0000002402027981 */ /* 0x000ea4000c1e1100 */
[----:B--2---:R-:W-:Y:S01]  /*a4d0*/  I2FP.F32.U32 R19, R2 ;  /* 0x0000000200137245 */ /* 0x004fe20000201000 */
[----:B------:R-:W-:Y:S06]  /*a4e0*/  BRA `(.L_x_22046) ;  /* 0x0000000c002c7947 */ /* 0x000fec0003800000 */
.L_x_22043:
        /* <DEDUP_REMOVED lines=9> */
.L_x_22048:
[----:B------:R-:W2:Y:S02]  /*a580*/  LDG.E R2, desc[UR36][R2.64] ;  /* 0x0000002402027981 */ /* 0x000ea4000c1e1900 */
[----:B--2---:R-:W-:Y:S01]  /*a590*/  I2FP.F32.S32 R19, R2 ;  /* 0x0000000200137245 */ /* 0x004fe20000201400 */
[----:B------:R-:W-:Y:S06]  /*a5a0*/  BRA `(.L_x_22046) ;  /* 0x0000000800fc7947 */ /* 0x000fec0003800000 */
.L_x_22047:
[----:B------:R-:W2:Y:S02]  /*a5b0*/  LDG.E.U16 R2, desc[UR36][R2.64] ;  /* 0x0000002402027981 */ /* 0x000ea4000c1e1500 */
[----:B--2---:R0:W1:Y:S01]  /*a5c0*/  I2F.S16 R19, R2 ;  /* 0x0000000200137306 */ /* 0x0040620000101400 */
[----:B------:R-:W-:Y:S05]  /*a5d0*/  BRA `(.L_x_22046) ;  /* 0x0000000800f07947 */ /* 0x000fea0003800000 */
.L_x_22042:
        /* <DEDUP_REMOVED lines=8> */
.L_x_22050:
[----:B------:R-:W2:Y:S02]  /*a660*/  LDG.E.U16 R2, desc[UR36][R2.64] ;  /* 0x0000002402027981 */ /* 0x000ea4000c1e1500 */
[----:B--2---:R-:W-:Y:S01]  /*a670*/  HADD2.F32 R19, -RZ, R2.H0_H0 ;  /* 0x20000002ff137230 */ /* 0x004fe20000004100 */
[----:B------:R-:W-:Y:S06]  /*a680*/  BRA `(.L_x_22046) ;  /* 0x0000000800c47947 */ /* 0x000fec0003800000 */
.L_x_22049:
        /* <DEDUP_REMOVED lines=8> */
.L_x_22052:
[----:B------:R-:W2:Y:S02]  /*a710*/  LDG.E.U16 R2, desc[UR36][R2.64] ;  /* 0x0000002402027981 */ /* 0x000ea4000c1e1500 */
[----:B--2---:R-:W-:Y:S01]  /*a720*/  HADD2.F32 R19, -RZ, R2.H0_H0 ;  /* 0x20000002ff137230 */ /* 0x004fe20000004100 */
[----:B------:R-:W-:Y:S06]  /*a730*/  BRA `(.L_x_22046) ;  /* 0x0000000800987947 */ /* 0x000fec0003800000 */
.L_x_22051:
[----:B------:R-:W2:Y:S01]  /*a740*/  LDG.E.64 R2, desc[UR36][R2.64] ;  /* 0x0000002402027981 */ /* 0x000ea2000c1e1b00 */
[----:B------:R-:W-:Y:S01]  /*a750*/  UMOV UR4, 0xf0000000 ;  /* 0xf000000000047882 */ /* 0x000fe20000000000 */
[----:B------:R-:W-:Y:S01]  /*a760*/  UMOV UR5, 0x380fffff ;  /* 0x380fffff00057882 */ /* 0x000fe20000000000 */
[----:B--2---:R-:W0:Y:S01]  /*a770*/  F2F.F32.F64 R19, R2 ;  /* 0x0000000200137310 */ /* 0x004e220000301000 */
[----:B------:R-:W-:-:S14]  /*a780*/  DSETP.GEU.AND P0, PT, |R2|, UR4, PT ;  /* 0x0000000402007e2a */ /* 0x000fdc000bf0e200 */
[----:B0-----:R-:W-:Y:S01]  /*a790*/  @!P0 FMUL R19, R19, 1.175494350822287508e-38 ;  /* 0x0080000013138820 */ /* 0x001fe20000400000 */
[----:B------:R-:W-:Y:S06]  /*a7a0*/  BRA `(.L_x_22046) ;  /* 0x00000008007c7947 */ /* 0x000fec0003800000 */
.L_x_22041:
        /* <DEDUP_REMOVED lines=12> */
.L_x_22055:
[----:B------:R-:W2:Y:S01]  /*a870*/  LDG.E.64 R2, desc[UR36][R2.64] ;  /* 0x0000002402027981 */ /* 0x000ea2000c1e1b00 */
[----:B------:R-:W-:Y:S01]  /*a880*/  UMOV UR4, 0xf0000000 ;  /* 0xf000000000047882 */ /* 0x000fe20000000000 */
[----:B------:R-:W-:Y:S01]  /*a890*/  UMOV UR5, 0x380fffff ;  /* 0x380fffff00057882 */ /* 0x000fe20000000000 */
[----:B--2---:R-:W0:Y:S01]  /*a8a0*/  F2F.F32.F64 R19, R2 ;  /* 0x0000000200137310 */ /* 0x004e220000301000 */
[----:B------:R-:W-:-:S14]  /*a8b0*/  DSETP.GEU.AND P0, PT, |R2|, UR4, PT ;  /* 0x0000000402007e2a */ /* 0x000fdc000bf0e200 */
[----:B0-----:R-:W-:Y:S01]  /*a8c0*/  @!P0 FMUL R19, R19, 1.175494350822287508e-38 ;  /* 0x0080000013138820 */ /* 0x001fe20000400000 */
[----:B------:R-:W-:Y:S06]  /*a8d0*/  BRA `(.L_x_22046) ;  /* 0x0000000800307947 */ /* 0x000fec0003800000 */
.L_x_22054:
        /* <DEDUP_REMOVED lines=26> */
.L_x_22057:
        /* <DEDUP_REMOVED lines=13> */
.L_x_22056:
[----:B------:R-:W2:Y:S02]  /*ab50*/  LDG.E.U16 R2, desc[UR36][R2.64] ;  /* 0x0000002402027981 */ /* 0x000ea4000c1e1500 */
[----:B--2---:R-:W-:Y:S01]  /*ab60*/  IMAD.U32 R19, R2, 0x10000, RZ ;  /* 0x0001000002137824 */ /* 0x004fe200078e00ff */
[----:B------:R-:W-:Y:S06]  /*ab70*/  BRA `(.L_x_22046) ;  /* 0x0000000400887947 */ /* 0x000fec0003800000 */
.L_x_22053:
        /* <DEDUP_REMOVED lines=11> */
.L_x_22060:
        /* <DEDUP_REMOVED lines=20> */
.L_x_22062:
[----:B------:R-:W-:Y:S05]  /*ad70*/  BSYNC B0 ;  /* 0x0000000000007941 */ /* 0x000fea0003800000 */
.L_x_22061:
[----:B------:R-:W-:Y:S01]  /*ad80*/  IMAD.SHL.U32 R2, R2, 0x100000, RZ ;  /* 0x0010000002027824 */ /* 0x000fe200078e00ff */
[----:B------:R-:W-:-:S04]  /*ad90*/  LEA R0, R0, 0x3b800000, 0x17 ;  /* 0x3b80000000007811 */ /* 0x000fc800078eb8ff */
[----:B------:R-:W-:Y:S01]  /*ada0*/  LOP3.LUT R19, R0, R2, R19, 0xfe, !PT ;  /* 0x0000000200137212 */ /* 0x000fe200078efe13 */
[----:B------:R-:W-:Y:S06]  /*adb0*/  BRA `(.L_x_22046) ;  /* 0x0000000000f87947 */ /* 0x000fec0003800000 */
.L_x_22059:
        /* <DEDUP_REMOVED lines=20> */
.L_x_22064:
[----:B------:R-:W-:Y:S05]  /*af00*/  BSYNC B0 ;  /* 0x0000000000007941 */ /* 0x000fea0003800000 */
.L_x_22063:
[----:B------:R-:W-:Y:S01]  /*af10*/  IMAD.SHL.U32 R2, R2, 0x200000, RZ ;  /* 0x0020000002027824 */ /* 0x000fe200078e00ff */
[----:B------:R-:W-:-:S04]  /*af20*/  LEA R0, R0, 0x37800000, 0x17 ;  /* 0x3780000000007811 */ /* 0x000fc800078eb8ff */
[----:B------:R-:W-:Y:S01]  /*af30*/  LOP3.LUT R19, R0, R2, R19, 0xfe, !PT ;  /* 0x0000000200137212 */ /* 0x000fe200078efe13 */
[----:B------:R-:W-:Y:S06]  /*af40*/  BRA `(.L_x_22046) ;  /* 0x0000000000947947 */ /* 0x000fec0003800000 */
.L_x_22058:
        /* <DEDUP_REMOVED lines=14> */
.L_x_22045:
        /* <DEDUP_REMOVED lines=16> */
.L_x_22067:
[----:B------:R-:W-:Y:S01]  /*b130*/  IMAD.MOV.U32 R19, RZ, RZ, RZ ;  /* 0x000000ffff137224 */ /* 0x000fe200078e00ff */
[----:B------:R-:W-:Y:S06]  /*b140*/  BRA `(.L_x_22046) ;  /* 0x0000000000147947 */ /* 0x000fec0003800000 */
.L_x_22066:
[----:B------:R-:W2:Y:S02]  /*b150*/  LDG.E.64 R2, desc[UR36][R2.64] ;  /* 0x0000002402027981 */ /* 0x000ea4000c1e1b00 */
[----:B--2---:R0:W1:Y:S01]  /*b160*/  I2F.U64 R19, R2 ;  /* 0x0000000200137312 */ /* 0x0040620000301000 */
[----:B------:R-:W-:Y:S05]  /*b170*/  BRA `(.L_x_22046) ;  /* 0x0000000000087947 */ /* 0x000fea0003800000 */
.L_x_22065:
[----:B------:R-:W2:Y:S02]  /*b180*/  LDG.E R2, desc[UR36][R2.64] ;  /* 0x0000002402027981 */ /* 0x000ea4000c1e1900 */
[----:B--2---:R-:W-:-:S07]  /*b190*/  I2FP.F32.U32 R19, R2 ;  /* 0x0000000200137245 */ /* 0x004fce0000201000 */
.L_x_22046:
[----:B------:R-:W-:Y:S05]  /*b1a0*/  BSYNC B6 ;  /* 0x0000000000067941 */ /* 0x000fea0003800000 */
.L_x_22040:
        /* <DEDUP_REMOVED lines=19> */
.L_x_22072:
[----:B------:R-:W2:Y:S02]  /*b2e0*/  LDG.E.U8 R2, desc[UR36][R2.64] ;  /* 0x0000002402027981 */ /* 0x000ea4000c1e1100 */
[----:B--2---:R-:W-:Y:S01]  /*b2f0*/  I2FP.F32.U32 R23, R2 ;  /* 0x0000000200177245 */ /* 0x004fe20000201000 */
[----:B------:R-:W-:Y:S06]  /*b300*/  BRA `(.L_x_22074) ;  /* 0x0000000c002c7947 */ /* 0x000fec0003800000 */
.L_x_22071:
        /* <DEDUP_REMOVED lines=9> */
.L_x_22076:
[----:B------:R-:W2:Y:S02]  /*b3a0*/  LDG.E R2, desc[UR36][R2.64] ;  /* 0x0000002402027981 */ /* 0x000ea4000c1e1900 */
[----:B--2---:R-:W-:Y:S01]  /*b3b0*/  I2FP.F32.S32 R23, R2 ;  /* 0x0000000200177245 */ /* 0x004fe20000201400 */
[----:B------:R-:W-:Y:S06]  /*b3c0*/  BRA `(.L_x_22074) ;  /* 0x0000000800fc7947 */ /* 0x000fec0003800000 */
.L_x_22075:
[----:B------:R-:W2:Y:S02]  /*b3d0*/  LDG.E.U16 R2, desc[UR36][R2.64] ;  /* 0x0000002402027981 */ /* 0x000ea4000c1e1500 */
[----:B--2---:R0:W1:Y:S01]  /*b3e0*/  I2F.S16 R23, R2 ;  /* 0x0000000200177306 */ /* 0x0040620000101400 */
[----:B------:R-:W-:Y:S05]  /*b3f0*/  BRA `(.L_x_22074) ;  /* 0x0000000800f07947 */ /* 0x000fea0003800000 */
.L_x_22070:
        /* <DEDUP_REMOVED lines=8> */
.L_x_22078:
[----:B------:R-:W2:Y:S02]  /*b480*/  LDG.E.U16 R2, desc[UR36][R2.64] ;  /* 0x0000002402027981 */ /* 0x000ea4000c1e1500 */
[----:B--2---:R-:W-:Y:S01]  /*b490*/  HADD2.F32 R23, -RZ, R2.H0_H0 ;  /* 0x20000002ff177230 */ /* 0x004fe20000004100 */
[----:B------:R-:W-:Y:S06]  /*b4a0*/  BRA `(.L_x_22074) ;  /* 0x0000000800c47947 */ /* 0x000fec0003800000 */
.L_x_22077:
        /* <DEDUP_REMOVED lines=8> */
.L_x_22080:
[----:B------:R-:W2:Y:S02]  /*b530*/  LDG.E.U16 R2, desc[UR36][R2.64] ;  /* 0x0000002402027981 */ /* 0x000ea4000c1e1500 */
[----:B--2---:R-:W-:Y:S01]  /*b540*/  HADD2.F32 R23, -RZ, R2.H0_H0 ;  /* 0x20000002ff177230 */ /* 0x004fe20000004100 */
[----:B------:R-:W-:Y:S06]  /*b550*/  BRA `(.L_x_22074) ;  /* 0x0000000800987947 */ /* 0x000fec0003800000 */
.L_x_22079:
[----:B------:R-:W2:Y:S01]  /*b560*/  LDG.E.64 R2, desc[UR36][R2.64] ;  /* 0x0000002402027981 */ /* 0x000ea2000c1e1b00 */
[----:B------:R-:W-:Y:S01]  /*b570*/  UMOV UR4, 0xf0000000 ;  /* 0xf000000000047882 */ /* 0x000fe20000000000 */
[----:B------:R-:W-:Y:S01]  /*b580*/  UMOV UR5, 0x380fffff ;  /* 0x380fffff00057882 */ /* 0x000fe20000000000 */
[----:B--2---:R-:W0:Y:S01]  /*b590*/  F2F.F32.F64 R23, R2 ;  /* 0x0000000200177310 */ /* 0x004e220000301000 */
[----:B------:R-:W-:-:S14]  /*b5a0*/  DSETP.GEU.AND P0, PT, |R2|, UR4, PT ;  /* 0x0000000402007e2a */ /* 0x000fdc000bf0e200 */
[----:B0-----:R-:W-:Y:S01]  /*b5b0*/  @!P0 FMUL R23, R23, 1.175494350822287508e-38 ;  /* 0x0080000017178820 */ /* 0x001fe20000400000 */
[----:B------:R-:W-:Y:S06]  /*b5c0*/  BRA `(.L_x_22074) ;  /* 0x00000008007c7947 */ /* 0x000fec0003800000 */
.L_x_22069:
        /* <DEDUP_REMOVED lines=12> */
.L_x_22083:
[----:B------:R-:W2:Y:S01]  /*b690*/  LDG.E.64 R2, desc[UR36][R2.64] ;  /* 0x0000002402027981 */ /* 0x000ea2000c1e1b00 */
[----:B------:R-:W-:Y:S01]  /*b6a0*/  UMOV UR4, 0xf0000000 ;  /* 0xf000000000047882 */ /* 0x000fe20000000000 */
[----:B------:R-:W-:Y:S01]  /*b6b0*/  UMOV UR5, 0x380fffff ;  /* 0x380fffff00057882 */ /* 0x000fe20000000000 */
[----:B--2---:R-:W0:Y:S01]  /*b6c0*/  F2F.F32.F64 R23, R2 ;  /* 0x0000000200177310 */ /* 0x004e220000301000 */
[----:B------:R-:W-:-:S14]  /*b6d0*/  DSETP.GEU.AND P0, PT, |R2|, UR4, PT ;  /* 0x0000000402007e2a */ /* 0x000fdc000bf0e200 */
[----:B0-----:R-:W-:Y:S01]  /*b6e0*/  @!P0 FMUL R23, R23, 1.175494350822287508e-38 ;  /* 0x0080000017178820 */ /* 0x001fe20000400000 */
[----:B------:R-:W-:Y:S06]  /*b6f0*/  BRA `(.L_x_22074) ;  /* 0x0000000800307947 */ /* 0x000fec0003800000 */
.L_x_22082:
        /* <DEDUP_REMOVED lines=26> */
.L_x_22085:
        /* <DEDUP_REMOVED lines=13> */
.L_x_22084:
[----:B------:R-:W2:Y:S02]  /*b970*/  LDG.E.U16 R2, desc[UR36][R2.64] ;  /* 0x0000002402027981 */ /* 0x000ea4000c1e1500 */
[----:B--2---:R-:W-:Y:S01]  /*b980*/  IMAD.U32 R23, R2, 0x10000, RZ ;  /* 0x0001000002177824 */ /* 0x004fe200078e00ff */
[----:B------:R-:W-:Y:S06]  /*b990*/  BRA `(.L_x_22074) ;  /* 0x0000000400887947 */ /* 0x000fec0003800000 */
.L_x_22081:
        /* <DEDUP_REMOVED lines=11> */
.L_x_22088:
        /* <DEDUP_REMOVED lines=20> */
.L_x_22090:
[----:B------:R-:W-:Y:S05]  /*bb90*/  BSYNC B0 ;  /* 0x0000000000007941 */ /* 0x000fea0003800000 */
.L_x_22089:
[----:B------:R-:W-:Y:S01]  /*bba0*/  IMAD.SHL.U32 R2, R2, 0x100000, RZ ;  /* 0x0010000002027824 */ /* 0x000fe200078e00ff */
[----:B------:R-:W-:-:S04]  /*bbb0*/  LEA R0, R0, 0x3b800000, 0x17 ;  /* 0x3b80000000007811 */ /* 0x000fc800078eb8ff */
[----:B------:R-:W-:Y:S01]  /*bbc0*/  LOP3.LUT R23, R0, R2, R23, 0xfe, !PT ;  /* 0x0000000200177212 */ /* 0x000fe200078efe17 */
[----:B------:R-:W-:Y:S06]  /*bbd0*/  BRA `(.L_x_22074) ;  /* 0x0000000000f87947 */ /* 0x000fec0003800000 */
.L_x_22087:
        /* <DEDUP_REMOVED lines=20> */
.L_x_22092:
[----:B------:R-:W-:Y:S05]  /*bd20*/  BSYNC B0 ;  /* 0x0000000000007941 */ /* 0x000fea0003800000 */
.L_x_22091:
[----:B------:R-:W-:Y:S01]  /*bd30*/  IMAD.SHL.U32 R2, R2, 0x200000, RZ ;  /* 0x0020000002027824 */ /* 0x000fe200078e00ff */
[----:B------:R-:W-:-:S04]  /*bd40*/  LEA R0, R0, 0x37800000, 0x17 ;  /* 0x3780000000007811 */ /* 0x000fc800078eb8ff */
[----:B------:R-:W-:Y:S01]  /*bd50*/  LOP3.LUT R23, R0, R2, R23, 0xfe, !PT ;  /* 0x0000000200177212 */ /* 0x000fe200078efe17 */
[----:B------:R-:W-:Y:S06]  /*bd60*/  BRA `(.L_x_22074) ;  /* 0x0000000000947947 */ /* 0x000fec0003800000 */
.L_x_22086:
        /* <DEDUP_REMOVED lines=14> */
.L_x_22073:
        /* <DEDUP_REMOVED lines=16> */
.L_x_22095:
[----:B------:R-:W-:Y:S01]  /*bf50*/  IMAD.MOV.U32 R23, RZ, RZ, RZ ;  /* 0x000000ffff177224 */ /* 0x000fe200078e00ff */
[----:B------:R-:W-:Y:S06]  /*bf60*/  BRA `(.L_x_22074) ;  /* 0x0000000000147947 */ /* 0x000fec0003800000 */
.L_x_22094:
[----:B------:R-:W2:Y:S02]  /*bf70*/  LDG.E.64 R2, desc[UR36][R2.64] ;  /* 0x0000002402027981 */ /* 0x000ea4000c1e1b00 */
[----:B--2---:R0:W1:Y:S01]  /*bf80*/  I2F.U64 R23, R2 ;  /* 0x0000000200177312 */ /* 0x0040620000301000 */
[----:B------:R-:W-:Y:S05]  /*bf90*/  BRA `(.L_x_22074) ;  /* 0x0000000000087947 */ /* 0x000fea0003800000 */
.L_x_22093:
[----:B------:R-:W2:Y:S02]  /*bfa0*/  LDG.E R2, desc[UR36][R2.64] ;  /* 0x0000002402027981 */ /* 0x000ea4000c1e1900 */
[----:B--2---:R-:W-:-:S07]  /*bfb0*/  I2FP.F32.U32 R23, R2 ;  /* 0x0000000200177245 */ /* 0x004fce0000201000 */
.L_x_22074:
[----:B------:R-:W-:Y:S05]  /*bfc0*/  BSYNC B6 ;  /* 0x0000000000067941 */ /* 0x000fea0003800000 */
.L_x_22068:
        /* <DEDUP_REMOVED lines=19> */
.L_x_22100:
[----:B------:R-:W2:Y:S02]  /*c100*/  LDG.E.U8 R2, desc[UR36][R2.64] ;  /* 0x0000002402027981 */ /* 0x000ea4000c1e1100 */
[----:B--2---:R-:W-:Y:S01]  /*c110*/  I2FP.F32.U32 R24, R2 ;  /* 0x0000000200187245 */ /* 0x004fe20000201000 */
[----:B------:R-:W-:Y:S06]  /*c120*/  BRA `(.L_x_22102) ;  /* 0x0000000c002c7947 */ /* 0x000fec0003800000 */
.L_x_22099:
        /* <DEDUP_REMOVED lines=9> */
.L_x_22104:
[----:B------:R-:W2:Y:S02]  /*c1c0*/  LDG.E R2, desc[UR36][R2.64] ;  /* 0x0000002402027981 */ /* 0x000ea4000c1e1900 */
[----:B--2---:R-:W-:Y:S01]  /*c1d0*/  I2FP.F32.S32 R24, R2 ;  /* 0x0000000200187245 */ /* 0x004fe20000201400 */
[----:B------:R-:W-:Y:S06]  /*c1e0*/  BRA `(.L_x_22102) ;  /* 0x0000000800fc7947 */ /* 0x000fec0003800000 */
.L_x_22103:
[----:B------:R-:W2:Y:S02]  /*c1f0*/  LDG.E.U16 R2, desc[UR36][R2.64] ;  /* 0x0000002402027981 */ /* 0x000ea4000c1e1500 */
[----:B--2---:R0:W1:Y:S01]  /*c200*/  I2F.S16 R24, R2 ;  /* 0x0000000200187306 */ /* 0x0040620000101400 */
[----:B------:R-:W-:Y:S05]  /*c210*/  BRA `(.L_x_22102) ;  /* 0x0000000800f07947 */ /* 0x000fea0003800000 */
.L_x_22098:
        /* <DEDUP_REMOVED lines=8> */
.L_x_22106:
[----:B------:R-:W2:Y:S02]  /*c2a0*/  LDG.E.U16 R2, desc[UR36][R2.64] ;  /* 0x0000002402027981 */ /* 0x000ea4000c1e1500 */
[----:B--2---:R-:W-:Y:S01]  /*c2b0*/  HADD2.F32 R24, -RZ, R2.H0_H0 ;  /* 0x20000002ff187230 */ /* 0x004fe20000004100 */
[----:B------:R-:W-:Y:S06]  /*c2c0*/  BRA `(.L_x_22102) ;  /* 0x0000000800c47947 */ /* 0x000fec0003800000 */
.L_x_22105:
        /* <DEDUP_REMOVED lines=8> */
.L_x_22108:
[----:B------:R-:W2:Y:S02]  /*c350*/  LDG.E.U16 R2, desc[UR36][R2.64] ;  /* 0x0000002402027981 */ /* 0x000ea4000c1e1500 */
[----:B--2---:R-:W-:Y:S01]  /*c360*/  HADD2.F32 R24, -RZ, R2.H0_H0 ;  /* 0x20000002ff187230 */ /* 0x004fe20000004100 */
[----:B------:R-:W-:Y:S06]  /*c370*/  BRA `(.L_x_22102) ;  /* 0x0000000800987947 */ /* 0x000fec0003800000 */
.L_x_22107:
[----:B------:R-:W2:Y:S01]  /*c380*/  LDG.E.64 R2, desc[UR36][R2.64] ;  /* 0x0000002402027981 */ /* 0x000ea2000c1e1b00 */
[----:B------:R-:W-:Y:S01]  /*c390*/  UMOV UR4, 0xf0000000 ;  /* 0xf000000000047882 */ /* 0x000fe20000000000 */
[----:B------:R-:W-:Y:S01]  /*c3a0*/  UMOV UR5, 0x380fffff ;  /* 0x380fffff00057882 */ /* 0x000fe20000000000 */
[----:B--2---:R-:W0:Y:S01]  /*c3b0*/  F2F.F32.F64 R24, R2 ;  /* 0x0000000200187310 */ /* 0x004e220000301000 */
[----:B------:R-:W-:-:S14]  /*c3c0*/  DSETP.GEU.AND P0, PT, |R2|, UR4, PT ;  /* 0x0000000402007e2a */ /* 0x000fdc000bf0e200 */
[----:B0-----:R-:W-:Y:S01]  /*c3d0*/  @!P0 FMUL R24, R24, 1.175494350822287508e-38 ;  /* 0x0080000018188820 */ /* 0x001fe20000400000 */
[----:B------:R-:W-:Y:S06]  /*c3e0*/  BRA `(.L_x_22102) ;  /* 0x00000008007c7947 */ /* 0x000fec0003800000 */
.L_x_22097:
        /* <DEDUP_REMOVED lines=12> */
.L_x_22111:
[----:B------:R-:W2:Y:S01]  /*c4b0*/  LDG.E.64 R2, desc[UR36][R2.64] ;  /* 0x0000002402027981 */ /* 0x000ea2000c1e1b00 */
[----:B------:R-:W-:Y:S01]  /*c4c0*/  UMOV UR4, 0xf0000000 ;  /* 0xf000000000047882 */ /* 0x000fe20000000000 */
[----:B------:R-:W-:Y:S01]  /*c4d0*/  UMOV UR5, 0x380fffff ;  /* 0x380fffff00057882 */ /* 0x000fe20000000000 */
[----:B--2---:R-:W0:Y:S01]  /*c4e0*/  F2F.F32.F64 R24, R2 ;  /* 0x0000000200187310 */ /* 0x004e220000301000 */
[----:B------:R-:W-:-:S14]  /*c4f0*/  DSETP.GEU.AND P0, PT, |R2|, UR4, PT ;  /* 0x0000000402007e2a */ /* 0x000fdc000bf0e200 */
[----:B0-----:R-:W-:Y:S01]  /*c500*/  @!P0 FMUL R24, R24, 1.175494350822287508e-38 ;  /* 0x0080000018188820 */ /* 0x001fe20000400000 */
[----:B------:R-:W-:Y:S06]  /*c510*/  BRA `(.L_x_22102) ;  /* 0x0000000800307947 */ /* 0x000fec0003800000 */
.L_x_22110:
        /* <DEDUP_REMOVED lines=26> */
.L_x_22113:
        /* <DEDUP_REMOVED lines=13> */
.L_x_22112:
[----:B------:R-:W2:Y:S02]  /*c790*/  LDG.E.U16 R2, desc[UR36][R2.64] ;  /* 0x0000002402027981 */ /* 0x000ea4000c1e1500 */
[----:B--2---:R-:W-:Y:S01]  /*c7a0*/  IMAD.U32 R24, R2, 0x10000, RZ ;  /* 0x0001000002187824 */ /* 0x004fe200078e00ff */
[----:B------:R-:W-:Y:S06]  /*c7b0*/  BRA `(.L_x_22102) ;  /* 0x0000000400887947 */ /* 0x000fec0003800000 */
.L_x_22109:
        /* <DEDUP_REMOVED lines=11> */
.L_x_22116:
        /* <DEDUP_REMOVED lines=20> */
.L_x_22118:
[----:B------:R-:W-:Y:S05]  /*c9b0*/  BSYNC B0 ;  /* 0x0000000000007941 */ /* 0x000fea0003800000 */
.L_x_22117:
[----:B------:R-:W-:Y:S01]  /*c9c0*/  IMAD.SHL.U32 R2, R2, 0x100000, RZ ;  /* 0x0010000002027824 */ /* 0x000fe200078e00ff */
[----:B------:R-:W-:-:S04]  /*c9d0*/  LEA R3, R0, 0x3b800000, 0x17 ;  /* 0x3b80000000037811 */ /* 0x000fc800078eb8ff */
[----:B------:R-:W-:Y:S01]  /*c9e0*/  LOP3.LUT R24, R3, R2, R24, 0xfe, !PT ;  /* 0x0000000203187212 */ /* 0x000fe200078efe18 */
[----:B------:R-:W-:Y:S06]  /*c9f0*/  BRA `(.L_x_22102) ;  /* 0x0000000000f87947 */ /* 0x000fec0003800000 */
.L_x_22115:
        /* <DEDUP_REMOVED lines=20> */
.L_x_22120:
[----:B------:R-:W-:Y:S05]  /*cb40*/  BSYNC B0 ;  /* 0x0000000000007941 */ /* 0x000fea0003800000 */
.L_x_22119:
[----:B------:R-:W-:Y:S01]  /*cb50*/  IMAD.SHL.U32 R2, R2, 0x200000, RZ ;  /* 0x0020000002027824 */ /* 0x000fe200078e00ff */
[----:B------:R-:W-:-:S04]  /*cb60*/  LEA R3, R0, 0x37800000, 0x17 ;  /* 0x3780000000037811 */ /* 0x000fc800078eb8ff */
[----:B------:R-:W-:Y:S01]  /*cb70*/  LOP3.LUT R24, R3, R2, R24, 0xfe, !PT ;  /* 0x0000000203187212 */ /* 0x000fe200078efe18 */
[----:B------:R-:W-:Y:S06]  /*cb80*/  BRA `(.L_x_22102) ;  /* 0x0000000000947947 */ /* 0x000fec0003800000 */
.L_x_22114:
        /* <DEDUP_REMOVED lines=14> */
.L_x_22101:
        /* <DEDUP_REMOVED lines=16> */
.L_x_22123:
[----:B------:R-:W-:Y:S01]  /*cd70*/  IMAD.MOV.U32 R24, RZ, RZ, RZ ;  /* 0x000000ffff187224 */ /* 0x000fe200078e00ff */
[----:B------:R-:W-:Y:S06]  /*cd80*/  BRA `(.L_x_22102) ;  /* 0x0000000000147947 */ /* 0x000fec0003800000 */
.L_x_22122:
[----:B------:R-:W2:Y:S02]  /*cd90*/  LDG.E.64 R24, desc[UR36][R2.64] ;  /* 0x0000002402187981 */ /* 0x000ea4000c1e1b00 */
[----:B--2---:R0:W1:Y:S01]  /*cda0*/  I2F.U64 R24, R24 ;  /* 0x0000001800187312 */ /* 0x0040620000301000 */
[----:B------:R-:W-:Y:S05]  /*cdb0*/  BRA `(.L_x_22102) ;  /* 0x0000000000087947 */ /* 0x000fea0003800000 */
.L_x_22121:
[----:B------:R-:W2:Y:S02]  /*cdc0*/  LDG.E R2, desc[UR36][R2.64] ;  /* 0x0000002402027981 */ /* 0x000ea4000c1e1900 */
[----:B--2---:R-:W-:-:S07]  /*cdd0*/  I2FP.F32.U32 R24, R2 ;  /* 0x0000000200187245 */ /* 0x004fce0000201000 */
.L_x_22102:
[----:B------:R-:W-:Y:S05]  /*cde0*/  BSYNC B6 ;  /* 0x0000000000067941 */ /* 0x000fea0003800000 */
.L_x_22096:
[----:B------:R-:W4:Y:S01]  /*cdf0*/  LDC.U8 R4, c[0x0][0x5d6] ;  /* 0x00017580ff047b82 */ /* 0x000f220000000000 */
[----:B------:R-:W-:Y:S01]  /*ce00*/  ULDC.64 UR4, c[0x0][0x5c8] ;  /* 0x0001720000047ab9 */ /* 0x000fe20000000a00 */
[----:B------:R-:W-:Y:S01]  /*ce10*/  BSSY B6, `(.L_x_22124) ;  /* 0x00000df000067945 */ /* 0x000fe20003800000 */
[----:B0-23--:R-:W-:-:S05]  /*ce20*/  IADD3 R2, P0, R22, UR4, RZ ;  /* 0x0000000416027c10 */ /* 0x00dfca000ff1e0ff */
        /* <DEDUP_REMOVED lines=15> */
.L_x_22128:
[----:B------:R-:W2:Y:S02]  /*cf20*/  LDG.E.U8 R0, desc[UR36][R2.64] ;  /* 0x0000002402007981 */ /* 0x000ea4000c1e1100 */
[----:B--2---:R-:W-:Y:S01]  /*cf30*/  I2FP.F32.U32 R0, R0 ;  /* 0x0000000000007245 */ /* 0x004fe20000201000 */
[----:B------:R-:W-:Y:S06]  /*cf40*/  BRA `(.L_x_22130) ;  /* 0x0000000c002c7947 */ /* 0x000fec0003800000 */
.L_x_22127:
        /* <DEDUP_REMOVED lines=9> */
.L_x_22132:
[----:B------:R-:W2:Y:S02]  /*cfe0*/  LDG.E R0, desc[UR36][R2.64] ;  /* 0x0000002402007981 */ /* 0x000ea4000c1e1900 */
[----:B--2---:R-:W-:Y:S01]  /*cff0*/  I2FP.F32.S32 R0, R0 ;  /* 0x0000000000007245 */ /* 0x004fe20000201400 */
[----:B------:R-:W-:Y:S06]  /*d000*/  BRA `(.L_x_22130) ;  /* 0x0000000800fc7947 */ /* 0x000fec0003800000 */
.L_x_22131:
[----:B------:R-:W2:Y:S02]  /*d010*/  LDG.E.U16 R0, desc[UR36][R2.64] ;  /* 0x0000002402007981 */ /* 0x000ea4000c1e1500 */
[----:B--2---:R-:W3:Y:S01]  /*d020*/  I2F.S16 R0, R0 ;  /* 0x0000000000007306 */ /* 0x004ee20000101400 */
[----:B------:R-:W-:Y:S05]  /*d030*/  BRA `(.L_x_22130) ;  /* 0x0000000800f07947 */ /* 0x000fea0003800000 */
.L_x_22126:
        /* <DEDUP_REMOVED lines=8> */
.L_x_22134:
[----:B------:R-:W2:Y:S02]  /*d0c0*/  LDG.E.U16 R0, desc[UR36][R2.64] ;  /* 0x0000002402007981 */ /* 0x000ea4000c1e1500 */
[----:B--2---:R-:W-:Y:S01]  /*d0d0*/  HADD2.F32 R0, -RZ, R0.H0_H0 ;  /* 0x20000000ff007230 */ /* 0x004fe20000004100 */
[----:B------:R-:W-:Y:S06]  /*d0e0*/  BRA `(.L_x_22130) ;  /* 0x0000000800c47947 */ /* 0x000fec0003800000 */
.L_x_22133:
        /* <DEDUP_REMOVED lines=8> */
.L_x_22136:
[----:B------:R-:W2:Y:S02]  /*d170*/  LDG.E.U16 R0, desc[UR36][R2.64] ;  /* 0x0000002402007981 */ /* 0x000ea4000c1e1500 */
[----:B--2---:R-:W-:Y:S01]  /*d180*/  HADD2.F32 R0, -RZ, R0.H0_H0 ;  /* 0x20000000ff007230 */ /* 0x004fe20000004100 */
[----:B------:R-:W-:Y:S06]  /*d190*/  BRA `(.L_x_22130) ;  /* 0x0000000800987947 */ /* 0x000fec0003800000 */
.L_x_22135:
[----:B------:R-:W2:Y:S01]  /*d1a0*/  LDG.E.64 R2, desc[UR36][R2.64] ;  /* 0x0000002402027981 */ /* 0x000ea2000c1e1b00 */
[----:B------:R-:W-:Y:S01]  /*d1b0*/  UMOV UR4, 0xf0000000 ;  /* 0xf000000000047882 */ /* 0x000fe20000000000 */
[----:B------:R-:W-:Y:S01]  /*d1c0*/  UMOV UR5, 0x380fffff ;  /* 0x380fffff00057882 */ /* 0x000fe20000000000 */
[----:B--2---:R-:W0:Y:S01]  /*d1d0*/  F2F.F32.F64 R0, R2 ;  /* 0x0000000200007310 */ /* 0x004e220000301000 */
[----:B------:R-:W-:-:S14]  /*d1e0*/  DSETP.GEU.AND P0, PT, |R2|, UR4, PT ;  /* 0x0000000402007e2a */ /* 0x000fdc000bf0e200 */
[----:B0-----:R-:W-:Y:S01]  /*d1f0*/  @!P0 FMUL R0, R0, 1.175494350822287508e-38 ;  /* 0x0080000000008820 */ /* 0x001fe20000400000 */
[----:B------:R-:W-:Y:S06]  /*d200*/  BRA `(.L_x_22130) ;  /* 0x00000008007c7947 */ /* 0x000fec0003800000 */
.L_x_22125:
        /* <DEDUP_REMOVED lines=12> */
.L_x_22139:
[----:B------:R-:W2:Y:S01]  /*d2d0*/  LDG.E.64 R2, desc[UR36][R2.64] ;  /* 0x0000002402027981 */ /* 0x000ea2000c1e1b00 */
[----:B------:R-:W-:Y:S01]  /*d2e0*/  UMOV UR4, 0xf0000000 ;  /* 0xf000000000047882 */ /* 0x000fe20000000000 */
[----:B------:R-:W-:Y:S01]  /*d2f0*/  UMOV UR5, 0x380fffff ;  /* 0x380fffff00057882 */ /* 0x000fe20000000000 */
[----:B--2---:R-:W0:Y:S01]  /*d300*/  F2F.F32.F64 R0, R2 ;  /* 0x0000000200007310 */ /* 0x004e220000301000 */
[----:B------:R-:W-:-:S14]  /*d310*/  DSETP.GEU.AND P0, PT, |R2|, UR4, PT ;  /* 0x0000000402007e2a */ /* 0x000fdc000bf0e200 */
[----:B0-----:R-:W-:Y:S01]  /*d320*/  @!P0 FMUL R0, R0, 1.175494350822287508e-38 ;  /* 0x0080000000008820 */ /* 0x001fe20000400000 */
[----:B------:R-:W-:Y:S06]  /*d330*/  BRA `(.L_x_22130) ;  /* 0x0000000800307947 */ /* 0x000fec0003800000 */
.L_x_22138:
        /* <DEDUP_REMOVED lines=26> */
.L_x_22141:
        /* <DEDUP_REMOVED lines=13> */
.L_x_22140:
[----:B------:R-:W2:Y:S02]  /*d5b0*/  LDG.E.U16 R0, desc[UR36][R2.64] ;  /* 0x0000002402007981 */ /* 0x000ea4000c1e1500 */
[----:B--2---:R-:W-:Y:S01]  /*d5c0*/  IMAD.U32 R0, R0, 0x10000, RZ ;  /* 0x0001000000007824 */ /* 0x004fe200078e00ff */
[----:B------:R-:W-:Y:S06]  /*d5d0*/  BRA `(.L_x_22130) ;  /* 0x0000000400887947 */ /* 0x000fec0003800000 */
.L_x_22137:
        /* <DEDUP_REMOVED lines=11> */
.L_x_22144:
        /* <DEDUP_REMOVED lines=20> */
.L_x_22146:
[----:B------:R-:W-:Y:S05]  /*d7d0*/  BSYNC B0 ;  /* 0x0000000000007941 */ /* 0x000fea0003800000 */
.L_x_22145:
[----:B------:R-:W-:Y:S01]  /*d7e0*/  LEA R3, R0, 0x3b800000, 0x17 ;  /* 0x3b80000000037811 */ /* 0x000fe200078eb8ff */
[----:B------:R-:W-:-:S05]  /*d7f0*/  IMAD.SHL.U32 R0, R2, 0x100000, RZ ;  /* 0x0010000002007824 */ /* 0x000fca00078e00ff */
[----:B------:R-:W-:Y:S01]  /*d800*/  LOP3.LUT R0, R3, R0, R4, 0xfe, !PT ;  /* 0x0000000003007212 */ /* 0x000fe200078efe04 */
[----:B------:R-:W-:Y:S06]  /*d810*/  BRA `(.L_x_22130) ;  /* 0x0000000000f87947 */ /* 0x000fec0003800000 */
.L_x_22143:
        /* <DEDUP_REMOVED lines=20> */
.L_x_22148:
[----:B------:R-:W-:Y:S05]  /*d960*/  BSYNC B0 ;  /* 0x0000000000007941 */ /* 0x000fea0003800000 */
.L_x_22147:
[----:B------:R-:W-:Y:S01]  /*d970*/  LEA R3, R0, 0x37800000, 0x17 ;  /* 0x3780000000037811 */ /* 0x000fe200078eb8ff */
[----:B------:R-:W-:-:S05]  /*d980*/  IMAD.SHL.U32 R0, R2, 0x200000, RZ ;  /* 0x0020000002007824 */ /* 0x000fca00078e00ff */
[----:B------:R-:W-:Y:S01]  /*d990*/  LOP3.LUT R0, R3, R0, R4, 0xfe, !PT ;  /* 0x0000000003007212 */ /* 0x000fe200078efe04 */
[----:B------:R-:W-:Y:S06]  /*d9a0*/  BRA `(.L_x_22130) ;  /* 0x0000000000947947 */ /* 0x000fec0003800000 */
.L_x_22142:
        /* <DEDUP_REMOVED lines=14> */
.L_x_22129:
        /* <DEDUP_REMOVED lines=16> */
.L_x_22151:
[----:B------:R-:W-:Y:S01]  /*db90*/  IMAD.MOV.U32 R0, RZ, RZ, RZ ;  /* 0x000000ffff007224 */ /* 0x000fe200078e00ff */
[----:B------:R-:W-:Y:S06]  /*dba0*/  BRA `(.L_x_22130) ;  /* 0x0000000000147947 */ /* 0x000fec0003800000 */
.L_x_22150:
[----:B------:R-:W2:Y:S02]  /*dbb0*/  LDG.E.64 R2, desc[UR36][R2.64] ;  /* 0x0000002402027981 */ /* 0x000ea4000c1e1b00 */
[----:B--2---:R0:W2:Y:S01]  /*dbc0*/  I2F.U64 R0, R2 ;  /* 0x0000000200007312 */ /* 0x0040a20000301000 */
[----:B------:R-:W-:Y:S05]  /*dbd0*/  BRA `(.L_x_22130) ;  /* 0x0000000000087947 */ /* 0x000fea0003800000 */
.L_x_22149:
[----:B------:R-:W2:Y:S02]  /*dbe0*/  LDG.E R0, desc[UR36][R2.64] ;  /* 0x0000002402007981 */ /* 0x000ea4000c1e1900 */
[----:B--2---:R-:W-:-:S07]  /*dbf0*/  I2FP.F32.U32 R0, R0 ;  /* 0x0000000000007245 */ /* 0x004fce0000201000 */
.L_x_22130:
[----:B------:R-:W-:Y:S05]  /*dc00*/  BSYNC B6 ;  /* 0x0000000000067941 */ /* 0x000fea0003800000 */
.L_x_22124:
[----:B------:R-:W3:Y:S01]  /*dc10*/  LDC.U8 R4, c[0x0][0x5d1] ;  /* 0x00017440ff047b82 */ /* 0x000ee20000000000 */
[----:B0-2-45:R-:W-:-:S05]  /*dc20*/  HADD2.F32 R3, -RZ, R18.H0_H0 ;  /* 0x20000012ff037230 */ /* 0x035fca0000004100 */
[----:B-1----:R-:W-:-:S04]  /*dc30*/  FADD.FTZ R24, R3, -R24 ;  /* 0x8000001803187221 */ /* 0x002fc80000010000 */
[----:B------:R-:W-:-:S04]  /*dc40*/  FMUL.FTZ R24, R24, R19 ;  /* 0x0000001318187220 */ /* 0x000fc80000410000 */
[----:B---3--:R-:W-:-:S05]  /*dc50*/  FFMA.FTZ R24, R24, R0, R23 ;  /* 0x0000000018187223 */ /* 0x008fca0000010017 */
        /* <DEDUP_REMOVED lines=16> */
.L_x_22155:
[----:B------:R-:W-:-:S06]  /*dd60*/  HADD2.F32 R3, -RZ, R24.H0_H0 ;  /* 0x20000018ff037230 */ /* 0x000fcc0000004100 */
[----:B------:R-:W0:Y:S02]  /*dd70*/  F2I.S64.TRUNC R2, R3 ;  /* 0x0000000300027311 */ /* 0x000e24000020d900 */
[----:B0-----:R0:W-:Y:S01]  /*dd80*/  STG.E.U8 desc[UR36][R16.64], R2 ;  /* 0x0000000210007986 */ /* 0x0011e2000c101124 */
[----:B------:R-:W-:Y:S05]  /*dd90*/  BRA `(.L_x_22157) ;  /* 0x0000000c00847947 */ /* 0x000fea0003800000 */
.L_x_22154:
        /* <DEDUP_REMOVED lines=10> */
.L_x_22159:
[----:B------:R-:W-:-:S04]  /*de40*/  HADD2.F32 R24, -RZ, R24.H0_H0 ;  /* 0x20000018ff187230 */ /* 0x000fc80000004100 */
[----:B------:R-:W0:Y:S02]  /*de50*/  F2I.FTZ.TRUNC.NTZ R3, R24 ;  /* 0x0000001800037305 */ /* 0x000e24000021f100 */
[----:B0-----:R0:W-:Y:S01]  /*de60*/  STG.E desc[UR36][R16.64], R3 ;  /* 0x0000000310007986 */ /* 0x0011e2000c101924 */
[----:B------:R-:W-:Y:S05]  /*de70*/  BRA `(.L_x_22157) ;  /* 0x0000000c004c7947 */ /* 0x000fea0003800000 */
.L_x_22158:
[----:B------:R-:W-:-:S04]  /*de80*/  HADD2.F32 R24, -RZ, R24.H0_H0 ;  /* 0x20000018ff187230 */ /* 0x000fc80000004100 */
[----:B------:R-:W0:Y:S02]  /*de90*/  F2I.FTZ.TRUNC.NTZ R3, R24 ;  /* 0x0000001800037305 */ /* 0x000e24000021f100 */
[----:B0-----:R0:W-:Y:S01]  /*dea0*/  STG.E.U16 desc[UR36][R16.64], R3 ;  /* 0x0000000310007986 */ /* 0x0011e2000c101524 */
[----:B------:R-:W-:Y:S05]  /*deb0*/  BRA `(.L_x_22157) ;  /* 0x0000000c003c7947 */ /* 0x000fea0003800000 */
.L_x_22153:
        /* <DEDUP_REMOVED lines=9> */
.L_x_22161:
[----:B------:R1:W-:Y:S01]  /*df50*/  STG.E.U16 desc[UR36][R16.64], R24 ;  /* 0x0000001810007986 */ /* 0x0003e2000c101524 */
[----:B------:R-:W-:Y:S05]  /*df60*/  BRA `(.L_x_22157) ;  /* 0x0000000c00107947 */ /* 0x000fea0003800000 */
.L_x_22160:
        /* <DEDUP_REMOVED lines=10> */
.L_x_22163:
[----:B------:R-:W-:-:S05]  /*e010*/  HADD2.F32 R0, -RZ, R24.H0_H0 ;  /* 0x20000018ff007230 */ /* 0x000fca0000004100 */
[----:B------:R-:W-:-:S04]  /*e020*/  F2FP.F16.F32.PACK_AB R0, RZ, R0 ;  /* 0x00000000ff00723e */ /* 0x000fc800000000ff */
[----:B------:R-:W-:-:S05]  /*e030*/  PRMT R0, R0, 0x5410, RZ ;  /* 0x0000541000007816 */ /* 0x000fca00000000ff */
[----:B------:R4:W-:Y:S01]  /*e040*/  STG.E desc[UR36][R16.64], R0 ;  /* 0x0000000010007986 */ /* 0x0009e2000c101924 */
[----:B------:R-:W-:Y:S05]  /*e050*/  BRA `(.L_x_22157) ;  /* 0x0000000800d47947 */ /* 0x000fea0003800000 */
.L_x_22162:
[----:B------:R-:W-:-:S05]  /*e060*/  HADD2.F32 R2, -RZ, R24.H0_H0 ;  /* 0x20000018ff027230 */ /* 0x000fca0000004100 */
[----:B------:R-:W-:-:S06]  /*e070*/  FMUL.FTZ R2, R2, 1 ;  /* 0x3f80000002027820 */ /* 0x000fcc0000410000 */
[----:B------:R-:W0:Y:S02]  /*e080*/  F2F.F64.F32 R2, R2 ;  /* 0x0000000200027310 */ /* 0x000e240000201800 */
[----:B0-----:R2:W-:Y:S01]  /*e090*/  STG.E.64 desc[UR36][R16.64], R2 ;  /* 0x0000000210007986 */ /* 0x0015e2000c101b24 */
[----:B------:R-:W-:Y:S05]  /*e0a0*/  BRA `(.L_x_22157) ;  /* 0x0000000800c07947 */ /* 0x000fea0003800000 */
.L_x_22152:
        /* <DEDUP_REMOVED lines=13> */
.L_x_22166:
[----:B------:R-:W-:Y:S01]  /*e180*/  HADD2.F32 R24, -RZ, R24.H0_H0 ;  /* 0x20000018ff187230 */ /* 0x000fe20000004100 */
[----:B------:R-:W-:-:S04]  /*e190*/  CS2R R6, SRZ ;  /* 0x0000000000067805 */ /* 0x000fc8000001ff00 */
[----:B------:R-:W-:-:S06]  /*e1a0*/  FMUL.FTZ R4, R24, 1 ;  /* 0x3f80000018047820 */ /* 0x000fcc0000410000 */
[----:B------:R-:W0:Y:S02]  /*e1b0*/  F2F.F64.F32 R4, R4 ;  /* 0x0000000400047310 */ /* 0x000e240000201800 */
[----:B0-----:R0:W-:Y:S01]  /*e1c0*/  STG.E.128 desc[UR36][R16.64], R4 ;  /* 0x0000000410007986 */ /* 0x0011e2000c101d24 */
[----:B------:R-:W-:Y:S05]  /*e1d0*/  BRA `(.L_x_22157) ;  /* 0x0000000800747947 */ /* 0x000fea0003800000 */
.L_x_22165:
        /* <DEDUP_REMOVED lines=21> */
.L_x_22170:
[----:B------:R-:W-:Y:S05]  /*e330*/  BSYNC B0 ;  /* 0x0000000000007941 */ /* 0x000fea0003800000 */
.L_x_22169:
[----:B------:R-:W-:-:S05]  /*e340*/  LOP3.LUT R3, R0, R3, RZ, 0xfc, !PT ;  /* 0x0000000300037212 */ /* 0x000fca00078efcff */
[----:B------:R0:W-:Y:S01]  /*e350*/  STG.E.U8 desc[UR36][R16.64], R3 ;  /* 0x0000000310007986 */ /* 0x0001e2000c101124 */
[----:B------:R-:W-:Y:S05]  /*e360*/  BRA `(.L_x_22157) ;  /* 0x0000000800107947 */ /* 0x000fea0003800000 */
.L_x_22168:
        /* <DEDUP_REMOVED lines=13> */
.L_x_22172:
[----:B------:R-:W-:Y:S01]  /*e440*/  IMAD.MOV.U32 R0, RZ, RZ, 0x7f ;  /* 0x0000007fff007424 */ /* 0x000fe200078e00ff */
[----:B------:R-:W-:-:S04]  /*e450*/  ISETP.GT.U32.AND P0, PT, R2, 0x7f800000, PT ;  /* 0x7f8000000200780c */ /* 0x000fc80003f04070 */
[----:B------:R-:W-:-:S09]  /*e460*/  SEL R0, R0, 0x7c, P0 ;  /* 0x0000007c00007807 */ /* 0x000fd20000000000 */
.L_x_22173:
[----:B------:R-:W-:Y:S05]  /*e470*/  BSYNC B0 ;  /* 0x0000000000007941 */ /* 0x000fea0003800000 */
.L_x_22171:
[----:B------:R-:W-:-:S04]  /*e480*/  LOP3.LUT R2, R3, 0x80000000, RZ, 0xc0, !PT ;  /* 0x8000000003027812 */ /* 0x000fc800078ec0ff */
[----:B------:R-:W-:-:S04]  /*e490*/  SHF.R.U32.HI R3, RZ, 0x18, R2 ;  /* 0x00000018ff037819 */ /* 0x000fc80000011602 */
[----:B------:R-:W-:-:S05]  /*e4a0*/  LOP3.LUT R3, R0, R3, RZ, 0xfc, !PT ;  /* 0x0000000300037212 */ /* 0x000fca00078efcff */
[----:B------:R0:W-:Y:S01]  /*e4b0*/  STG.E.U8 desc[UR36][R16.64], R3 ;  /* 0x0000000310007986 */ /* 0x0001e2000c101124 */
[----:B------:R-:W-:Y:S05]  /*e4c0*/  BRA `(.L_x_22157) ;  /* 0x0000000400b87947 */ /* 0x000fea0003800000 */
.L_x_22167:
[----:B------:R-:W-:-:S05]  /*e4d0*/  HADD2.F32 R0, -RZ, R24.H0_H0 ;  /* 0x20000018ff007230 */ /* 0x000fca0000004100 */
[----:B------:R-:W-:-:S05]  /*e4e0*/  F2FP.BF16.F32.PACK_AB R0, RZ, R0 ;  /* 0x00000000ff00723e */ /* 0x000fca00000010ff */
[----:B------:R0:W-:Y:S01]  /*e4f0*/  STG.E.U16 desc[UR36][R16.64], R0 ;  /* 0x0000000010007986 */ /* 0x0001e2000c101524 */
[----:B------:R-:W-:Y:S05]  /*e500*/  BRA `(.L_x_22157) ;  /* 0x0000000400a87947 */ /* 0x000fea0003800000 */
.L_x_22164:
        /* <DEDUP_REMOVED lines=12> */
.L_x_22176:
        /* <DEDUP_REMOVED lines=17> */
.L_x_22179:
[----:B------:R-:W-:-:S04]  /*e6e0*/  LOP3.LUT R2, R3, 0x80000000, RZ, 0xc0, !PT ;  /* 0x8000000003027812 */ /* 0x000fc800078ec0ff */
[----:B------:R-:W-:-:S04]  /*e6f0*/  SHF.R.U32.HI R3, RZ, 0x18, R2 ;  /* 0x00000018ff037819 */ /* 0x000fc80000011602 */
[----:B------:R-:W-:-:S04]  /*e700*/  LOP3.LUT R0, R0, R3, RZ, 0xfc, !PT ;  /* 0x0000000300007212 */ /* 0x000fc800078efcff */
[----:B------:R-:W-:-:S07]  /*e710*/  PRMT R8, R0, 0x7610, R8 ;  /* 0x0000761000087816 */ /* 0x000fce0000000008 */
.L_x_22178:
[----:B------:R-:W-:Y:S05]  /*e720*/  BSYNC B0 ;  /* 0x0000000000007941 */ /* 0x000fea0003800000 */
.L_x_22177:
[----:B------:R0:W-:Y:S01]  /*e730*/  STG.E.U8 desc[UR36][R16.64], R8 ;  /* 0x0000000810007986 */ /* 0x0001e2000c101124 */
[----:B------:R-:W-:Y:S05]  /*e740*/  BRA `(.L_x_22157) ;  /* 0x0000000400187947 */ /* 0x000fea0003800000 */
.L_x_22175:
        /* <DEDUP_REMOVED lines=17> */
.L_x_22182:
[----:B------:R-:W-:-:S04]  /*e860*/  LOP3.LUT R2, R3, 0x80000000, RZ, 0xc0, !PT ;  /* 0x8000000003027812 */ /* 0x000fc800078ec0ff */
[----:B------:R-:W-:-:S04]  /*e870*/  SHF.R.U32.HI R3, RZ, 0x18, R2 ;  /* 0x00000018ff037819 */ /* 0x000fc80000011602 */
[----:B------:R-:W-:-:S04]  /*e880*/  LOP3.LUT R0, R0, R3, RZ, 0xfc, !PT ;  /* 0x0000000300007212 */ /* 0x000fc800078efcff */
[----:B------:R-:W-:-:S07]  /*e890*/  PRMT R8, R0, 0x7610, R8 ;  /* 0x0000761000087816 */ /* 0x000fce0000000008 */
.L_x_22181:
[----:B------:R-:W-:Y:S05]  /*e8a0*/  BSYNC B0 ;  /* 0x0000000000007941 */ /* 0x000fea0003800000 */
.L_x_22180:
[----:B------:R0:W-:Y:S01]  /*e8b0*/  STG.E.U8 desc[UR36][R16.64], R8 ;  /* 0x0000000810007986 */ /* 0x0001e2000c101124 */
[----:B------:R-:W-:Y:S05]  /*e8c0*/  BRA `(.L_x_22157) ;  /* 0x0000000000b87947 */ /* 0x000fea0003800000 */
.L_x_22174:
        /* <DEDUP_REMOVED lines=22> */
.L_x_22156:
        /* <DEDUP_REMOVED lines=16> */
.L_x_22185:
[----:B------:R-:W-:Y:S05]  /*eb30*/  BRA `(.L_x_22157) ;  /* 0x00000000001c7947 */ /* 0x000fea0003800000 */
.L_x_22184:
[----:B------:R-:W-:-:S06]  /*eb40*/  HADD2.F32 R2, -RZ, R24.H0_H0 ;  /* 0x20000018ff027230 */ /* 0x000fcc0000004100 */
[----:B------:R-:W0:Y:S02]  /*eb50*/  F2I.U64.TRUNC R2, R2 ;  /* 0x0000000200027311 */ /* 0x000e24000020d800 */
[----:B0-----:R0:W-:Y:S01]  /*eb60*/  STG.E.64 desc[UR36][R16.64], R2 ;  /* 0x0000000210007986 */ /* 0x0011e2000c101b24 */
[----:B------:R-:W-:Y:S05]  /*eb70*/  BRA `(.L_x_22157) ;  /* 0x00000000000c7947 */ /* 0x000fea0003800000 */
.L_x_22183:
[----:B------:R-:W-:-:S04]  /*eb80*/  HADD2.F32 R24, -RZ, R24.H0_H0 ;  /* 0x20000018ff187230 */ /* 0x000fc80000004100 */
[----:B------:R-:W0:Y:S02]  /*eb90*/  F2I.FTZ.U32.TRUNC.NTZ R3, R24 ;  /* 0x0000001800037305 */ /* 0x000e24000021f000 */
[----:B0-----:R0:W-:Y:S02]  /*eba0*/  STG.E desc[UR36][R16.64], R3 ;  /* 0x0000000310007986 */ /* 0x0011e4000c101924 */
.L_x_22157:
[----:B------:R-:W-:-:S07]  /*ebb0*/  VIADD R27, R27, 0x80 ;  /* 0x000000801b1b7836 */ /* 0x000fce0000000000 */
.L_x_22005:
[----:B------:R-:W-:Y:S05]  /*ebc0*/  BSYNC B7 ;  /* 0x0000000000077941 */ /* 0x000fea0003800000 */
.L_x_22004:
[----:B------:R-:W-:Y:S01]  /*ebd0*/  ULDC UR4, c[0x0][0x210] ;  /* 0x0000840000047ab9 */ /* 0x000fe20000000800 */
[----:B------:R-:W-:Y:S01]  /*ebe0*/  BSSY B7, `(.L_x_22186) ;  /* 0x0000759000077945 */ /* 0x000fe20003800000 */
[----:B------:R-:W-:-:S13]  /*ebf0*/  ISETP.GE.AND P0, PT, R27, UR4, PT ;  /* 0x000000041b007c0c */ /* 0x000fda000bf06270 */
[----:B------:R-:W-:Y:S05]  /*ec00*/  @P0 BRA `(.L_x_22187) ;  /* 0x0000007400580947 */ /* 0x000fea0003800000 */
[----:B0-----:R-:W0:Y:S01]  /*ec10*/  LDC R6, c[0x0][0x218] ;  /* 0x00008600ff067b82 */ /* 0x001e220000000800 */
[----:B------:R-:W-:Y:S01]  /*ec20*/  CS2R R22, SRZ ;  /* 0x0000000000167805 */ /* 0x000fe2000001ff00 */
[----:B-1-3--:R-:W-:Y:S02]  /*ec30*/  IMAD.MOV.U32 R24, RZ, RZ, RZ ;  /* 0x000000ffff187224 */ /* 0x00afe400078e00ff */
[----:B------:R-:W-:Y:S02]  /*ec40*/  IMAD.MOV.U32 R19, RZ, RZ, RZ ;  /* 0x000000ffff137224 */ /* 0x000fe400078e00ff */
[----:B----4-:R-:W-:Y:S02]  /*ec50*/  IMAD.MOV.U32 R0, RZ, RZ, RZ ;  /* 0x000000ffff007224 */ /* 0x010fe400078e00ff */
[----:B--2---:R-:W-:Y:S01]  /*ec60*/  IMAD.MOV.U32 R16, RZ, RZ, RZ ;  /* 0x000000ffff107224 */ /* 0x004fe200078e00ff */
        /* <DEDUP_REMOVED lines=450> */
.L_x_22188:
        /* <DEDUP_REMOVED lines=23> */
.L_x_22192:
[----:B------:R-:W2:Y:S02]  /*10a00*/  LDG.E.U8 R2, desc[UR36][R2.64] ;  /* 0x0000002402027981 */ /* 0x000ea4000c1e1100 */
[----:B--2---:R-:W-:-:S04]  /*10a10*/  I2FP.F32.U32 R0, R2 ;  /* 0x0000000200007245 */ /* 0x004fc80000201000 */
[----:B------:R-:W-:-:S04]  /*10a20*/  F2FP.F16.F32.PACK_AB R0, RZ, R0 ;  /* 0x00000000ff00723e */ /* 0x000fc800000000ff */
[----:B------:R-:W-:Y:S01]  /*10a30*/  PRMT R18, R0, 0x7610, R18 ;  /* 0x0000761000127816 */ /* 0x000fe20000000012 */
[----:B------:R-:W-:Y:S06]  /*10a40*/  BRA `(.L_x_22194) ;  /* 0x0000000c00bc7947 */ /* 0x000fec0003800000 */
.L_x_22191:
        /* <DEDUP_REMOVED lines=11> */
.L_x_22196:
[----:B------:R-:W2:Y:S02]  /*10b00*/  LDG.E R2, desc[UR36][R2.64] ;  /* 0x0000002402027981 */ /* 0x000ea4000c1e1900 */
[----:B--2---:R-:W-:-:S04]  /*10b10*/  I2FP.F32.S32 R0, R2 ;  /* 0x0000000200007245 */ /* 0x004fc80000201400 */
[----:B------:R-:W-:-:S04]  /*10b20*/  F2FP.F16.F32.PACK_AB R0, RZ, R0 ;  /* 0x00000000ff00723e */ /* 0x000fc800000000ff */
[----:B------:R-:W-:Y:S01]  /*10b30*/  PRMT R18, R0, 0x7610, R18 ;  /* 0x0000761000127816 */ /* 0x000fe20000000012 */
[----:B------:R-:W-:Y:S06]  /*10b40*/  BRA `(.L_x_22194) ;  /* 0x0000000c007c7947 */ /* 0x000fec0003800000 */
.L_x_22195:
[----:B------:R-:W2:Y:S02]  /*10b50*/  LDG.E.U16 R2, desc[UR36][R2.64] ;  /* 0x0000002402027981 */ /* 0x000ea4000c1e1500 */
[----:B--2---:R-:W0:Y:S02]  /*10b60*/  I2F.S16 R0, R2 ;  /* 0x0000000200007306 */ /* 0x004e240000101400 */
[----:B0-----:R-:W-:-:S04]  /*10b70*/  F2FP.F16.F32.PACK_AB R0, RZ, R0 ;  /* 0x00000000ff00723e */ /* 0x001fc800000000ff */
[----:B------:R-:W-:Y:S01]  /*10b80*/  PRMT R18, R0, 0x7610, R18 ;  /* 0x0000761000127816 */ /* 0x000fe20000000012 */
[----:B------:R-:W-:Y:S06]  /*10b90*/  BRA `(.L_x_22194) ;  /* 0x0000000c00687947 */ /* 0x000fec0003800000 */
.L_x_22190:
        /* <DEDUP_REMOVED lines=9> */
.L_x_22198:
[----:B------:R1:W5:Y:S01]  /*10c30*/  LDG.E.U16 R18, desc[UR36][R2.64] ;  /* 0x0000002402127981 */ /* 0x000362000c1e1500 */
[----:B------:R-:W-:Y:S05]  /*10c40*/  BRA `(.L_x_22194) ;  /* 0x0000000c003c7947 */ /* 0x000fea0003800000 */
.L_x_22197:
        /* <DEDUP_REMOVED lines=9> */
.L_x_22200:
[----:B------:R0:W5:Y:S01]  /*10ce0*/  LDG.E.U16 R18, desc[UR36][R2.64] ;  /* 0x0000002402127981 */ /* 0x000162000c1e1500 */
[----:B------:R-:W-:Y:S05]  /*10cf0*/  BRA `(.L_x_22194) ;  /* 0x0000000c00107947 */ /* 0x000fea0003800000 */
.L_x_22199:
        /* <DEDUP_REMOVED lines=9> */
.L_x_22189:
        /* <DEDUP_REMOVED lines=14> */
.L_x_22203:
        /* <DEDUP_REMOVED lines=9> */
.L_x_22202:
        /* <DEDUP_REMOVED lines=28> */
.L_x_22205:
        /* <DEDUP_REMOVED lines=15> */
.L_x_22204:
[----:B------:R-:W2:Y:S02]  /*111b0*/  LDG.E.U16 R0, desc[UR36][R2.64] ;  /* 0x0000002402007981 */ /* 0x000ea4000c1e1500 */
[----:B--2---:R-:W-:-:S05]  /*111c0*/  IMAD.U32 R0, R0, 0x10000, RZ ;  /* 0x0001000000007824 */ /* 0x004fca00078e00ff */
[----:B------:R-:W-:-:S04]  /*111d0*/  F2FP.F16.F32.PACK_AB R0, RZ, R0 ;  /* 0x00000000ff00723e */ /* 0x000fc800000000ff */
[----:B------:R-:W-:Y:S01]  /*111e0*/  PRMT R18, R0, 0x7610, R18 ;  /* 0x0000761000127816 */ /* 0x000fe20000000012 */
[----:B------:R-:W-:Y:S06]  /*111f0*/  BRA `(.L_x_22194) ;  /* 0x0000000400d07947 */ /* 0x000fec0003800000 */
.L_x_22201:
        /* <DEDUP_REMOVED lines=13> */
.L_x_22208:
        /* <DEDUP_REMOVED lines=21> */
.L_x_22212:
[----:B------:R-:W-:Y:S05]  /*11420*/  BSYNC B1 ;  /* 0x0000000000017941 */ /* 0x000fea0003800000 */
.L_x_22211:
[----:B------:R-:W-:Y:S01]  /*11430*/  LEA R3, R0, 0x3b800000, 0x17 ;  /* 0x3b80000000037811 */ /* 0x000fe200078eb8ff */
[----:B------:R-:W-:-:S05]  /*11440*/  IMAD.SHL.U32 R0, R2, 0x100000, RZ ;  /* 0x0010000002007824 */ /* 0x000fca00078e00ff */
[----:B------:R-:W-:-:S07]  /*11450*/  LOP3.LUT R0, R3, R0, R4, 0xfe, !PT ;  /* 0x0000000003007212 */ /* 0x000fce00078efe04 */
.L_x_22210:
[----:B------:R-:W-:Y:S05]  /*11460*/  BSYNC B0 ;  /* 0x0000000000007941 */ /* 0x000fea0003800000 */
.L_x_22209:
[----:B------:R-:W-:-:S04]  /*11470*/  F2FP.F16.F32.PACK_AB R0, RZ, R0 ;  /* 0x00000000ff00723e */ /* 0x000fc800000000ff */
[----:B------:R-:W-:Y:S01]  /*11480*/  PRMT R18, R0, 0x7610, R18 ;  /* 0x0000761000127816 */ /* 0x000fe20000000012 */
[----:B------:R-:W-:Y:S06]  /*11490*/  BRA `(.L_x_22194) ;  /* 0x0000000400287947 */ /* 0x000fec0003800000 */
.L_x_22207:
        /* <DEDUP_REMOVED lines=21> */
.L_x_22216:
[----:B------:R-:W-:Y:S05]  /*115f0*/  BSYNC B1 ;  /* 0x0000000000017941 */ /* 0x000fea0003800000 */
.L_x_22215:
[----:B------:R-:W-:Y:S01]  /*11600*/  LEA R3, R0, 0x37800000, 0x17 ;  /* 0x3780000000037811 */ /* 0x000fe200078eb8ff */
[----:B------:R-:W-:-:S05]  /*11610*/  IMAD.SHL.U32 R0, R2, 0x200000, RZ ;  /* 0x0020000002007824 */ /* 0x000fca00078e00ff */
[----:B------:R-:W-:-:S07]  /*11620*/  LOP3.LUT R0, R3, R0, R4, 0xfe, !PT ;  /* 0x0000000003007212 */ /* 0x000fce00078efe04 */
.L_x_22214:
[----:B------:R-:W-:Y:S05]  /*11630*/  BSYNC B0 ;  /* 0x0000000000007941 */ /* 0x000fea0003800000 */
.L_x_22213:
[----:B------:R-:W-:-:S04]  /*11640*/  F2FP.F16.F32.PACK_AB R0, RZ, R0 ;  /* 0x00000000ff00723e */ /* 0x000fc800000000ff */
[----:B------:R-:W-:Y:S01]  /*11650*/  PRMT R18, R0, 0x7610, R18 ;  /* 0x0000761000127816 */ /* 0x000fe20000000012 */
[----:B------:R-:W-:Y:S06]  /*11660*/  BRA `(.L_x_22194) ;  /* 0x0000000000b47947 */ /* 0x000fec0003800000 */
.L_x_22206:
        /* <DEDUP_REMOVED lines=14> */
.L_x_22220:
[----:B------:R-:W-:Y:S05]  /*11750*/  BSYNC B0 ;  /* 0x0000000000007941 */ /* 0x000fea0003800000 */
.L_x_22219:
[----:B------:R-:W-:-:S04]  /*11760*/  F2FP.F16.F32.PACK_AB R0, RZ, R0 ;  /* 0x00000000ff00723e */ /* 0x000fc800000000ff */
[----:B------:R-:W-:Y:S01]  /*11770*/  PRMT R18, R0, 0x7610, R18 ;  /* 0x0000761000127816 */ /* 0x000fe20000000012 */
[----:B------:R-:W-:Y:S06]  /*11780*/  BRA `(.L_x_22194) ;  /* 0x00000000006c7947 */ /* 0x000fec0003800000 */
.L_x_22193:
        /* <DEDUP_REMOVED lines=16> */
.L_x_22221:
[----:B------:R-:W-:Y:S01]  /*11890*/  PRMT R18, RZ, 0x7610, R18 ;  /* 0x00007610ff127816 */ /* 0x000fe20000000012 */
[----:B------:R-:W-:Y:S06]  /*118a0*/  BRA `(.L_x_22194) ;  /* 0x0000000000247947 */ /* 0x000fec0003800000 */
.L_x_22218:
[----:B------:R-:W2:Y:S02]  /*118b0*/  LDG.E.64 R2, desc[UR36][R2.64] ;  /* 0x0000002402027981 */ /* 0x000ea4000c1e1b00 */
[----:B--2---:R-:W0:Y:S02]  /*118c0*/  I2F.U64 R0, R2 ;  /* 0x0000000200007312 */ /* 0x004e240000301000 */
[----:B0-----:R-:W-:-:S04]  /*118d0*/  F2FP.F16.F32.PACK_AB R0, RZ, R0 ;  /* 0x00000000ff00723e */ /* 0x001fc800000000ff */
[----:B------:R-:W-:Y:S01]  /*118e0*/  PRMT R18, R0, 0x7610, R18 ;  /* 0x0000761000127816 */ /* 0x000fe20000000012 */
[----:B------:R-:W-:Y:S06]  /*118f0*/  BRA `(.L_x_22194) ;  /* 0x0000000000107947 */ /* 0x000fec0003800000 */
.L_x_22217:
[----:B------:R-:W2:Y:S02]  /*11900*/  LDG.E R2, desc[UR36][R2.64] ;  /* 0x0000002402027981 */ /* 0x000ea4000c1e1900 */
[----:B--2---:R-:W-:-:S04]  /*11910*/  I2FP.F32.U32 R0, R2 ;  /* 0x0000000200007245 */ /* 0x004fc80000201000 */
[----:B------:R-:W-:-:S04]  /*11920*/  F2FP.F16.F32.PACK_AB R0, RZ, R0 ;  /* 0x00000000ff00723e */ /* 0x000fc800000000ff */
[----:B------:R-:W-:-:S07]  /*11930*/  PRMT R18, R0, 0x7610, R18 ;  /* 0x0000761000127816 */ /* 0x000fce0000000012 */
.L_x_22194:
        /* <DEDUP_REMOVED lines=19> */
.L_x_22226:
[----:B------:R-:W2:Y:S02]  /*11a70*/  LDG.E.U8 R2, desc[UR36][R2.64] ;  /* 0x0000002402027981 */ /* 0x000ea4000c1e1100 */
[----:B--2---:R-:W-:Y:S01]  /*11a80*/  I2FP.F32.U32 R19, R2 ;  /* 0x0000000200137245 */ /* 0x004fe20000201000 */
[----:B------:R-:W-:Y:S06]  /*11a90*/  BRA `(.L_x_22228) ;  /* 0x0000000c002c7947 */ /* 0x000fec0003800000 */
.L_x_22225:
        /* <DEDUP_REMOVED lines=9> */
.L_x_22230:
[----:B------:R-:W2:Y:S02]  /*11b30*/  LDG.E R2, desc[UR36][R2.64] ;  /* 0x0000002402027981 */ /* 0x000ea4000c1e1900 */
[----:B--2---:R-:W-:Y:S01]  /*11b40*/  I2FP.F32.S32 R19, R2 ;  /* 0x0000000200137245 */ /* 0x004fe20000201400 */
[----:B------:R-:W-:Y:S06]  /*11b50*/  BRA `(.L_x_22228) ;  /* 0x0000000800fc7947 */ /* 0x000fec0003800000 */
.L_x_22229:
[----:B------:R-:W2:Y:S02]  /*11b60*/  LDG.E.U16 R2, desc[UR36][R2.64] ;  /* 0x0000002402027981 */ /* 0x000ea4000c1e1500 */
[----:B--2---:R0:W1:Y:S01]  /*11b70*/  I2F.S16 R19, R2 ;  /* 0x0000000200137306 */ /* 0x0040620000101400 */
[----:B------:R-:W-:Y:S05]  /*11b80*/  BRA `(.L_x_22228) ;  /* 0x0000000800f07947 */ /* 0x000fea0003800000 */
.L_x_22224:
        /* <DEDUP_REMOVED lines=8> */
.L_x_22232:
[----:B------:R-:W2:Y:S02]  /*11c10*/  LDG.E.U16 R2, desc[UR36][R2.64] ;  /* 0x0000002402027981 */ /* 0x000ea4000c1e1500 */
[----:B--2---:R-:W-:Y:S01]  /*11c20*/  HADD2.F32 R19, -RZ, R2.H0_H0 ;  /* 0x20000002ff137230 */ /* 0x004fe20000004100 */
[----:B------:R-:W-:Y:S06]  /*11c30*/  BRA `(.L_x_22228) ;  /* 0x0000000800c47947 */ /* 0x000fec0003800000 */
.L_x_22231:
        /* <DEDUP_REMOVED lines=8> */
.L_x_22234:
[----:B------:R-:W2:Y:S02]  /*11cc0*/  LDG.E.U16 R2, desc[UR36][R2.64] ;  /* 0x0000002402027981 */ /* 0x000ea4000c1e1500 */
[----:B--2---:R-:W-:Y:S01]  /*11cd0*/  HADD2.F32 R19, -RZ, R2.H0_H0 ;  /* 0x20000002ff137230 */ /* 0x004fe20000004100 */
[----:B------:R-:W-:Y:S06]  /*11ce0*/  BRA `(.L_x_22228) ;  /* 0x0000000800987947 */ /* 0x000fec0003800000 */
.L_x_22233:
[----:B------:R-:W2:Y:S01]  /*11cf0*/  LDG.E.64 R2, desc[UR36][R2.64] ;  /* 0x0000002402027981 */ /* 0x000ea2000c1e1b00 */
[----:B------:R-:W-:Y:S01]  /*11d00*/  UMOV UR4, 0xf0000000 ;  /* 0xf000000000047882 */ /* 0x000fe20000000000 */
[----:B------:R-:W-:Y:S01]  /*11d10*/  UMOV UR5, 0x380fffff ;  /* 0x380fffff00057882 */ /* 0x000fe20000000000 */
[----:B--2---:R-:W0:Y:S01]  /*11d20*/  F2F.F32.F64 R19, R2 ;  /* 0x0000000200137310 */ /* 0x004e220000301000 */
[----:B------:R-:W-:-:S14]  /*11d30*/  DSETP.GEU.AND P0, PT, |R2|, UR4, PT ;  /* 0x0000000402007e2a */ /* 0x000fdc000bf0e200 */
[----:B0-----:R-:W-:Y:S01]  /*11d40*/  @!P0 FMUL R19, R19, 1.175494350822287508e-38 ;  /* 0x0080000013138820 */ /* 0x001fe20000400000 */
[----:B------:R-:W-:Y:S06]  /*11d50*/  BRA `(.L_x_22228) ;  /* 0x00000008007c7947 */ /* 0x000fec0003800000 */
.L_x_22223:
        /* <DEDUP_REMOVED lines=12> */
.L_x_22237:
[----:B------:R-:W2:Y:S01]  /*11e20*/  LDG.E.64 R2, desc[UR36][R2.64] ;  /* 0x0000002402027981 */ /* 0x000ea2000c1e1b00 */
[----:B------:R-:W-:Y:S01]  /*11e30*/  UMOV UR4, 0xf0000000 ;  /* 0xf000000000047882 */ /* 0x000fe20000000000 */
[----:B------:R-:W-:Y:S01]  /*11e40*/  UMOV UR5, 0x380fffff ;  /* 0x380fffff00057882 */ /* 0x000fe20000000000 */
[----:B--2---:R-:W0:Y:S01]  /*11e50*/  F2F.F32.F64 R19, R2 ;  /* 0x0000000200137310 */ /* 0x004e220000301000 */
[----:B------:R-:W-:-:S14]  /*11e60*/  DSETP.GEU.AND P0, PT, |R2|, UR4, PT ;  /* 0x0000000402007e2a */ /* 0x000fdc000bf0e200 */
[----:B0-----:R-:W-:Y:S01]  /*11e70*/  @!P0 FMUL R19, R19, 1.175494350822287508e-38 ;  /* 0x0080000013138820 */ /* 0x001fe20000400000 */
[----:B------:R-:W-:Y:S06]  /*11e80*/  BRA `(.L_x_22228) ;  /* 0x0000000800307947 */ /* 0x000fec0003800000 */
.L_x_22236:
        /* <DEDUP_REMOVED lines=26> */
.L_x_22239:
        /* <DEDUP_REMOVED lines=13> */
.L_x_22238:
[----:B------:R-:W2:Y:S02]  /*12100*/  LDG.E.U16 R2, desc[UR36][R2.64] ;  /* 0x0000002402027981 */ /* 0x000ea4000c1e1500 */
[----:B--2---:R-:W-:Y:S01]  /*12110*/  IMAD.U32 R19, R2, 0x10000, RZ ;  /* 0x0001000002137824 */ /* 0x004fe200078e00ff */
[----:B------:R-:W-:Y:S06]  /*12120*/  BRA `(.L_x_22228) ;  /* 0x0000000400887947 */ /* 0x000fec0003800000 */
.L_x_22235:
        /* <DEDUP_REMOVED lines=11> */
.L_x_22242:
        /* <DEDUP_REMOVED lines=20> */
.L_x_22244:
[----:B------:R-:W-:Y:S05]  /*12320*/  BSYNC B0 ;  /* 0x0000000000007941 */ /* 0x000fea0003800000 */
.L_x_22243:
[----:B------:R-:W-:Y:S01]  /*12330*/  IMAD.SHL.U32 R2, R2, 0x100000, RZ ;  /* 0x0010000002027824 */ /* 0x000fe200078e00ff */
[----:B------:R-:W-:-:S04]  /*12340*/  LEA R0, R0, 0x3b800000, 0x17 ;  /* 0x3b80000000007811 */ /* 0x000fc800078eb8ff */
[----:B------:R-:W-:Y:S01]  /*12350*/  LOP3.LUT R19, R0, R2, R19, 0xfe, !PT ;  /* 0x0000000200137212 */ /* 0x000fe200078efe13 */
[----:B------:R-:W-:Y:S06]  /*12360*/  BRA `(.L_x_22228) ;  /* 0x0000000000f87947 */ /* 0x000fec0003800000 */
.L_x_22241:
        /* <DEDUP_REMOVED lines=20> */
.L_x_22246:
[----:B------:R-:W-:Y:S05]  /*124b0*/  BSYNC B0 ;  /* 0x0000000000007941 */ /* 0x000fea0003800000 */
.L_x_22245:
[----:B------:R-:W-:Y:S01]  /*124c0*/  IMAD.SHL.U32 R2, R2, 0x200000, RZ ;  /* 0x0020000002027824 */ /* 0x000fe200078e00ff */
[----:B------:R-:W-:-:S04]  /*124d0*/  LEA R0, R0, 0x37800000, 0x17 ;  /* 0x3780000000007811 */ /* 0x000fc800078eb8ff */
[----:B------:R-:W-:Y:S01]  /*124e0*/  LOP3.LUT R19, R0, R2, R19, 0xfe, !PT ;  /* 0x0000000200137212 */ /* 0x000fe200078efe13 */
[----:B------:R-:W-:Y:S06]  /*124f0*/  BRA `(.L_x_22228) ;  /* 0x0000000000947947 */ /* 0x000fec0003800000 */
.L_x_22240:
        /* <DEDUP_REMOVED lines=14> */
.L_x_22227:
        /* <DEDUP_REMOVED lines=16> */
.L_x_22249:
[----:B------:R-:W-:Y:S01]  /*126e0*/  IMAD.MOV.U32 R19, RZ, RZ, RZ ;  /* 0x000000ffff137224 */ /* 0x000fe200078e00ff */
[----:B------:R-:W-:Y:S06]  /*126f0*/  BRA `(.L_x_22228) ;  /* 0x0000000000147947 */ /* 0x000fec0003800000 */
.L_x_22248:
[----:B------:R-:W2:Y:S02]  /*12700*/  LDG.E.64 R2, desc[UR36][R2.64] ;  /* 0x0000002402027981 */ /* 0x000ea4000c1e1b00 */
[----:B--2---:R0:W1:Y:S01]  /*12710*/  I2F.U64 R19, R2 ;  /* 0x0000000200137312 */ /* 0x0040620000301000 */
[----:B------:R-:W-:Y:S05]  /*12720*/  BRA `(.L_x_22228) ;  /* 0x0000000000087947 */ /* 0x000fea0003800000 */
.L_x_22247:
[----:B------:R-:W2:Y:S02]  /*12730*/  LDG.E R2, desc[UR36][R2.64] ;  /* 0x0000002402027981 */ /* 0x000ea4000c1e1900 */
[----:B--2---:R-:W-:-:S07]  /*12740*/  I2FP.F32.U32 R19, R2 ;  /* 0x0000000200137245 */ /* 0x004fce0000201000 */
.L_x_22228:
[----:B------:R-:W-:Y:S05]  /*12750*/  BSYNC B6 ;  /* 0x0000000000067941 */ /* 0x000fea0003800000 */
.L_x_22222:
        /* <DEDUP_REMOVED lines=19> */
.L_x_22254:
[----:B------:R-:W2:Y:S02]  /*12890*/  LDG.E.U8 R2, desc[UR36][R2.64] ;  /* 0x0000002402027981 */ /* 0x000ea4000c1e1100 */
[----:B--2---:R-:W-:Y:S01]  /*128a0*/  I2FP.F32.U32 R23, R2 ;  /* 0x0000000200177245 */ /* 0x004fe20000201000 */
[----:B------:R-:W-:Y:S06]  /*128b0*/  BRA `(.L_x_22256) ;  /* 0x0000000c002c7947 */ /* 0x000fec0003800000 */
.L_x_22253:
        /* <DEDUP_REMOVED lines=9> */
.L_x_22258:
[----:B------:R-:W2:Y:S02]  /*12950*/  LDG.E R2, desc[UR36][R2.64] ;  /* 0x0000002402027981 */ /* 0x000ea4000c1e1900 */
[----:B--2---:R-:W-:Y:S01]  /*12960*/  I2FP.F32.S32 R23, R2 ;  /* 0x0000000200177245 */ /* 0x004fe20000201400 */
[----:B------:R-:W-:Y:S06]  /*12970*/  BRA `(.L_x_22256) ;  /* 0x0000000800fc7947 */ /* 0x000fec0003800000 */
.L_x_22257:
[----:B------:R-:W2:Y:S02]  /*12980*/  LDG.E.U16 R2, desc[UR36][R2.64] ;  /* 0x0000002402027981 */ /* 0x000ea4000c1e1500 */
[----:B--2---:R0:W1:Y:S01]  /*12990*/  I2F.S16 R23, R2 ;  /* 0x0000000200177306 */ /* 0x0040620000101400 */
[----:B------:R-:W-:Y:S05]  /*129a0*/  BRA `(.L_x_22256) ;  /* 0x0000000800f07947 */ /* 0x000fea0003800000 */
.L_x_22252:
        /* <DEDUP_REMOVED lines=8> */
.L_x_22260:
[----:B------:R-:W2:Y:S02]  /*12a30*/  LDG.E.U16 R2, desc[UR36][R2.64] ;  /* 0x0000002402027981 */ /* 0x000ea4000c1e1500 */
[----:B--2---:R-:W-:Y:S01]  /*12a40*/  HADD2.F32 R23, -RZ, R2.H0_H0 ;  /* 0x20000002ff177230 */ /* 0x004fe20000004100 */
[----:B------:R-:W-:Y:S06]  /*12a50*/  BRA `(.L_x_22256) ;  /* 0x0000000800c47947 */ /* 0x000fec0003800000 */
.L_x_22259:
        /* <DEDUP_REMOVED lines=8> */
.L_x_22262:
[----:B------:R-:W2:Y:S02]  /*12ae0*/  LDG.E.U16 R2, desc[UR36][R2.64] ;  /* 0x0000002402027981 */ /* 0x000ea4000c1e1500 */
[----:B--2---:R-:W-:Y:S01]  /*12af0*/  HADD2.F32 R23, -RZ, R2.H0_H0 ;  /* 0x20000002ff177230 */ /* 0x004fe20000004100 */
[----:B------:R-:W-:Y:S06]  /*12b00*/  BRA `(.L_x_22256) ;  /* 0x0000000800987947 */ /* 0x000fec0003800000 */
.L_x_22261:
[----:B------:R-:W2:Y:S01]  /*12b10*/  LDG.E.64 R2, desc[UR36][R2.64] ;  /* 0x0000002402027981 */ /* 0x000ea2000c1e1b00 */
[----:B------:R-:W-:Y:S01]  /*12b20*/  UMOV UR4, 0xf0000000 ;  /* 0xf000000000047882 */ /* 0x000fe20000000000 */
[----:B------:R-:W-:Y:S01]  /*12b30*/  UMOV UR5, 0x380fffff ;  /* 0x380fffff00057882 */ /* 0x000fe20000000000 */
[----:B--2---:R-:W0:Y:S01]  /*12b40*/  F2F.F32.F64 R23, R2 ;  /* 0x0000000200177310 */ /* 0x004e220000301000 */
[----:B------:R-:W-:-:S14]  /*12b50*/  DSETP.GEU.AND P0, PT, |R2|, UR4, PT ;  /* 0x0000000402007e2a */ /* 0x000fdc000bf0e200 */
[----:B0-----:R-:W-:Y:S01]  /*12b60*/  @!P0 FMUL R23, R23, 1.175494350822287508e-38 ;  /* 0x0080000017178820 */ /* 0x001fe20000400000 */
[----:B------:R-:W-:Y:S06]  /*12b70*/  BRA `(.L_x_22256) ;  /* 0x00000008007c7947 */ /* 0x000fec0003800000 */
.L_x_22251:
        /* <DEDUP_REMOVED lines=12> */
.L_x_22265:
[----:B------:R-:W2:Y:S01]  /*12c40*/  LDG.E.64 R2, desc[UR36][R2.64] ;  /* 0x0000002402027981 */ /* 0x000ea2000c1e1b00 */
[----:B------:R-:W-:Y:S01]  /*12c50*/  UMOV UR4, 0xf0000000 ;  /* 0xf000000000047882 */ /* 0x000fe20000000000 */
[----:B------:R-:W-:Y:S01]  /*12c60*/  UMOV UR5, 0x380fffff ;  /* 0x380fffff00057882 */ /* 0x000fe20000000000 */
[----:B--2---:R-:W0:Y:S01]  /*12c70*/  F2F.F32.F64 R23, R2 ;  /* 0x0000000200177310 */ /* 0x004e220000301000 */
[----:B------:R-:W-:-:S14]  /*12c80*/  DSETP.GEU.AND P0, PT, |R2|, UR4, PT ;  /* 0x0000000402007e2a */ /* 0x000fdc000bf0e200 */
[----:B0-----:R-:W-:Y:S01]  /*12c90*/  @!P0 FMUL R23, R23, 1.175494350822287508e-38 ;  /* 0x0080000017178820 */ /* 0x001fe20000400000 */
[----:B------:R-:W-:Y:S06]  /*12ca0*/  BRA `(.L_x_22256) ;  /* 0x0000000800307947 */ /* 0x000fec0003800000 */
.L_x_22264:
        /* <DEDUP_REMOVED lines=26> */
.L_x_22267:
        /* <DEDUP_REMOVED lines=13> */
.L_x_22266:
[----:B------:R-:W2:Y:S02]  /*12f20*/  LDG.E.U16 R2, desc[UR36][R2.64] ;  /* 0x0000002402027981 */ /* 0x000ea4000c1e1500 */
[----:B--2---:R-:W-:Y:S01]  /*12f30*/  IMAD.U32 R23, R2, 0x10000, RZ ;  /* 0x0001000002177824 */ /* 0x004fe200078e00ff */
[----:B------:R-:W-:Y:S06]  /*12f40*/  BRA `(.L_x_22256) ;  /* 0x0000000400887947 */ /* 0x000fec0003800000 */
.L_x_22263:
        /* <DEDUP_REMOVED lines=11> */
.L_x_22270:
        /* <DEDUP_REMOVED lines=20> */
.L_x_22272:
[----:B------:R-:W-:Y:S05]  /*13140*/  BSYNC B0 ;  /* 0x0000000000007941 */ /* 0x000fea0003800000 */
.L_x_22271:
[----:B------:R-:W-:Y:S01]  /*13150*/  IMAD.SHL.U32 R2, R2, 0x100000, RZ ;  /* 0x0010000002027824 */ /* 0x000fe200078e00ff */
[----:B------:R-:W-:-:S04]  /*13160*/  LEA R0, R0, 0x3b800000, 0x17 ;  /* 0x3b80000000007811 */ /* 0x000fc800078eb8ff */
[----:B------:R-:W-:Y:S01]  /*13170*/  LOP3.LUT R23, R0, R2, R23, 0xfe, !PT ;  /* 0x0000000200177212 */ /* 0x000fe200078efe17 */
[----:B------:R-:W-:Y:S06]  /*13180*/  BRA `(.L_x_22256) ;  /* 0x0000000000f87947 */ /* 0x000fec0003800000 */
.L_x_22269:
        /* <DEDUP_REMOVED lines=20> */
.L_x_22274:
[----:B------:R-:W-:Y:S05]  /*132d0*/  BSYNC B0 ;  /* 0x0000000000007941 */ /* 0x000fea0003800000 */
.L_x_22273:
[----:B------:R-:W-:Y:S01]  /*132e0*/  IMAD.SHL.U32 R2, R2, 0x200000, RZ ;  /* 0x0020000002027824 */ /* 0x000fe200078e00ff */
[----:B------:R-:W-:-:S04]  /*132f0*/  LEA R0, R0, 0x37800000, 0x17 ;  /* 0x3780000000007811 */ /* 0x000fc800078eb8ff */
[----:B------:R-:W-:Y:S01]  /*13300*/  LOP3.LUT R23, R0, R2, R23, 0xfe, !PT ;  /* 0x0000000200177212 */ /* 0x000fe200078efe17 */
[----:B------:R-:W-:Y:S06]  /*13310*/  BRA `(.L_x_22256) ;  /* 0x0000000000947947 */ /* 0x000fec0003800000 */
.L_x_22268:
        /* <DEDUP_REMOVED lines=14> */
.L_x_22255:
        /* <DEDUP_REMOVED lines=16> */
.L_x_22277:
[----:B------:R-:W-:Y:S01]  /*13500*/  IMAD.MOV.U32 R23, RZ, RZ, RZ ;  /* 0x000000ffff177224 */ /* 0x000fe200078e00ff */
[----:B------:R-:W-:Y:S06]  /*13510*/  BRA `(.L_x_22256) ;  /* 0x0000000000147947 */ /* 0x000fec0003800000 */
.L_x_22276:
[----:B------:R-:W2:Y:S02]  /*13520*/  LDG.E.64 R2, desc[UR36][R2.64] ;  /* 0x0000002402027981 */ /* 0x000ea4000c1e1b00 */
[----:B--2---:R0:W1:Y:S01]  /*13530*/  I2F.U64 R23, R2 ;  /* 0x0000000200177312 */ /* 0x0040620000301000 */
[----:B------:R-:W-:Y:S05]  /*13540*/  BRA `(.L_x_22256) ;  /* 0x0000000000087947 */ /* 0x000fea0003800000 */
.L_x_22275:
[----:B------:R-:W2:Y:S02]  /*13550*/  LDG.E R2, desc[UR36][R2.64] ;  /* 0x0000002402027981 */ /* 0x000ea4000c1e1900 */
[----:B--2---:R-:W-:-:S07]  /*13560*/  I2FP.F32.U32 R23, R2 ;  /* 0x0000000200177245 */ /* 0x004fce0000201000 */
.L_x_22256:
[----:B------:R-:W-:Y:S05]  /*13570*/  BSYNC B6 ;  /* 0x0000000000067941 */ /* 0x000fea0003800000 */
.L_x_22250:
        /* <DEDUP_REMOVED lines=19> */
.L_x_22282:
[----:B------:R-:W2:Y:S02]  /*136b0*/  LDG.E.U8 R2, desc[UR36][R2.64] ;  /* 0x0000002402027981 */ /* 0x000ea4000c1e1100 */
[----:B--2---:R-:W-:Y:S01]  /*136c0*/  I2FP.F32.U32 R24, R2 ;  /* 0x0000000200187245 */ /* 0x004fe20000201000 */
[----:B------:R-:W-:Y:S06]  /*136d0*/  BRA `(.L_x_22284) ;  /* 0x0000000c002c7947 */ /* 0x000fec0003800000 */
.L_x_22281:
        /* <DEDUP_REMOVED lines=9> */
.L_x_22286:
[----:B------:R-:W2:Y:S02]  /*13770*/  LDG.E R2, desc[UR36][R2.64] ;  /* 0x0000002402027981 */ /* 0x000ea4000c1e1900 */
[----:B--2---:R-:W-:Y:S01]  /*13780*/  I2FP.F32.S32 R24, R2 ;  /* 0x0000000200187245 */ /* 0x004fe20000201400 */
[----:B------:R-:W-:Y:S06]  /*13790*/  BRA `(.L_x_22284) ;  /* 0x0000000800fc7947 */ /* 0x000fec0003800000 */
.L_x_22285:
[----:B------:R-:W2:Y:S02]  /*137a0*/  LDG.E.U16 R2, desc[UR36][R2.64] ;  /* 0x0000002402027981 */ /* 0x000ea4000c1e1500 */
[----:B--2---:R2:W4:Y:S01]  /*137b0*/  I2F.S16 R24, R2 ;  /* 0x0000000200187306 */ /* 0x0045220000101400 */
[----:B------:R-:W-:Y:S05]  /*137c0*/  BRA `(.L_x_22284) ;  /* 0x0000000800f07947 */ /* 0x000fea0003800000 */
.L_x_22280:
        /* <DEDUP_REMOVED lines=8> */
.L_x_22288:
[----:B------:R-:W2:Y:S02]  /*13850*/  LDG.E.U16 R2, desc[UR36][R2.64] ;  /* 0x0000002402027981 */ /* 0x000ea4000c1e1500 */
[----:B--2---:R-:W-:Y:S01]  /*13860*/  HADD2.F32 R24, -RZ, R2.H0_H0 ;  /* 0x20000002ff187230 */ /* 0x004fe20000004100 */
[----:B------:R-:W-:Y:S06]  /*13870*/  BRA `(.L_x_22284) ;  /* 0x0000000800c47947 */ /* 0x000fec0003800000 */
.L_x_22287:
        /* <DEDUP_REMOVED lines=8> */
.L_x_22290:
[----:B------:R-:W2:Y:S02]  /*13900*/  LDG.E.U16 R2, desc[UR36][R2.64] ;  /* 0x0000002402027981 */ /* 0x000ea4000c1e1500 */
[----:B--2---:R-:W-:Y:S01]  /*13910*/  HADD2.F32 R24, -RZ, R2.H0_H0 ;  /* 0x20000002ff187230 */ /* 0x004fe20000004100 */
[----:B------:R-:W-:Y:S06]  /*13920*/  BRA `(.L_x_22284) ;  /* 0x0000000800987947 */ /* 0x000fec0003800000 */
.L_x_22289:
[----:B------:R-:W2:Y:S01]  /*13930*/  LDG.E.64 R2, desc[UR36][R2.64] ;  /* 0x0000002402027981 */ /* 0x000ea2000c1e1b00 */
[----:B------:R-:W-:Y:S01]  /*13940*/  UMOV UR4, 0xf0000000 ;  /* 0xf000000000047882 */ /* 0x000fe20000000000 */
[----:B------:R-:W-:Y:S01]  /*13950*/  UMOV UR5, 0x380fffff ;  /* 0x380fffff00057882 */ /* 0x000fe20000000000 */
[----:B--2---:R-:W0:Y:S01]  /*13960*/  F2F.F32.F64 R24, R2 ;  /* 0x0000000200187310 */ /* 0x004e220000301000 */
[----:B------:R-:W-:-:S14]  /*13970*/  DSETP.GEU.AND P0, PT, |R2|, UR4, PT ;  /* 0x0000000402007e2a */ /* 0x000fdc000bf0e200 */
[----:B0-----:R-:W-:Y:S01]  /*13980*/  @!P0 FMUL R24, R24, 1.175494350822287508e-38 ;  /* 0x0080000018188820 */ /* 0x001fe20000400000 */
[----:B------:R-:W-:Y:S06]  /*13990*/  BRA `(.L_x_22284) ;  /* 0x00000008007c7947 */ /* 0x000fec0003800000 */
.L_x_22279:
        /* <DEDUP_REMOVED lines=12> */
.L_x_22293:
[----:B------:R-:W2:Y:S01]  /*13a60*/  LDG.E.64 R2, desc[UR36][R2.64] ;  /* 0x0000002402027981 */ /* 0x000ea2000c1e1b00 */
[----:B------:R-:W-:Y:S01]  /*13a70*/  UMOV UR4, 0xf0000000 ;  /* 0xf000000000047882 */ /* 0x000fe20000000000 */
[----:B------:R-:W-:Y:S01]  /*13a80*/  UMOV UR5, 0x380fffff ;  /* 0x380fffff00057882 */ /* 0x000fe20000000000 */
[----:B--2---:R-:W0:Y:S01]  /*13a90*/  F2F.F32.F64 R24, R2 ;  /* 0x0000000200187310 */ /* 0x004e220000301000 */
[----:B------:R-:W-:-:S14]  /*13aa0*/  DSETP.GEU.AND P0, PT, |R2|, UR4, PT ;  /* 0x0000000402007e2a */ /* 0x000fdc000bf0e200 */
[----:B0-----:R-:W-:Y:S01]  /*13ab0*/  @!P0 FMUL R24, R24, 1.175494350822287508e-38 ;  /* 0x0080000018188820 */ /* 0x001fe20000400000 */
[----:B------:R-:W-:Y:S06]  /*13ac0*/  BRA `(.L_x_22284) ;  /* 0x0000000800307947 */ /* 0x000fec0003800000 */
.L_x_22292:
        /* <DEDUP_REMOVED lines=26> */
.L_x_22295:
        /* <DEDUP_REMOVED lines=13> */
.L_x_22294:
[----:B------:R-:W2:Y:S02]  /*13d40*/  LDG.E.U16 R2, desc[UR36][R2.64] ;  /* 0x0000002402027981 */ /* 0x000ea4000c1e1500 */
[----:B--2---:R-:W-:Y:S01]  /*13d50*/  IMAD.U32 R24, R2, 0x10000, RZ ;  /* 0x0001000002187824 */ /* 0x004fe200078e00ff */
[----:B------:R-:W-:Y:S06]  /*13d60*/  BRA `(.L_x_22284) ;  /* 0x0000000400887947 */ /* 0x000fec0003800000 */
.L_x_22291:
        /* <DEDUP_REMOVED lines=11> */
.L_x_22298:
        /* <DEDUP_REMOVED lines=20> */
.L_x_22300:
[----:B------:R-:W-:Y:S05]  /*13f60*/  BSYNC B0 ;  /* 0x0000000000007941 */ /* 0x000fea0003800000 */
.L_x_22299:
[----:B------:R-:W-:Y:S01]  /*13f70*/  IMAD.SHL.U32 R2, R2, 0x100000, RZ ;  /* 0x0010000002027824 */ /* 0x000fe200078e00ff */
[----:B------:R-:W-:-:S04]  /*13f80*/  LEA R3, R0, 0x3b800000, 0x17 ;  /* 0x3b80000000037811 */ /* 0x000fc800078eb8ff */
[----:B------:R-:W-:Y:S01]  /*13f90*/  LOP3.LUT R24, R3, R2, R24, 0xfe, !PT ;  /* 0x0000000203187212 */ /* 0x000fe200078efe18 */
[----:B------:R-:W-:Y:S06]  /*13fa0*/  BRA `(.L_x_22284) ;  /* 0x0000000000f87947 */ /* 0x000fec0003800000 */
.L_x_22297:
        /* <DEDUP_REMOVED lines=20> */
.L_x_22302:
[----:B------:R-:W-:Y:S05]  /*140f0*/  BSYNC B0 ;  /* 0x0000000000007941 */ /* 0x000fea0003800000 */
.L_x_22301:
[----:B------:R-:W-:Y:S01]  /*14100*/  IMAD.SHL.U32 R2, R2, 0x200000, RZ ;  /* 0x0020000002027824 */ /* 0x000fe200078e00ff */
[----:B------:R-:W-:-:S04]  /*14110*/  LEA R3, R0, 0x37800000, 0x17 ;  /* 0x3780000000037811 */ /* 0x000fc800078eb8ff */
[----:B------:R-:W-:Y:S01]  /*14120*/  LOP3.LUT R24, R3, R2, R24, 0xfe, !PT ;  /* 0x0000000203187212 */ /* 0x000fe200078efe18 */
[----:B------:R-:W-:Y:S06]  /*14130*/  BRA `(.L_x_22284) ;  /* 0x0000000000947947 */ /* 0x000fec0003800000 */
.L_x_22296:
        /* <DEDUP_REMOVED lines=14> */
.L_x_22283:
        /* <DEDUP_REMOVED lines=16> */
.L_x_22305:
[----:B------:R-:W-:Y:S01]  /*14320*/  IMAD.MOV.U32 R24, RZ, RZ, RZ ;  /* 0x000000ffff187224 */ /* 0x000fe200078e00ff */
[----:B------:R-:W-:Y:S06]  /*14330*/  BRA `(.L_x_22284) ;  /* 0x0000000000147947 */ /* 0x000fec0003800000 */
.L_x_22304:
[----:B------:R-:W2:Y:S02]  /*14340*/  LDG.E.64 R24, desc[UR36][R2.64] ;  /* 0x0000002402187981 */ /* 0x000ea4000c1e1b00 */
[----:B--2---:R0:W1:Y:S01]  /*14350*/  I2F.U64 R24, R24 ;  /* 0x0000001800187312 */ /* 0x0040620000301000 */
[----:B------:R-:W-:Y:S05]  /*14360*/  BRA `(.L_x_22284) ;  /* 0x0000000000087947 */ /* 0x000fea0003800000 */
.L_x_22303:
[----:B------:R-:W2:Y:S02]  /*14370*/  LDG.E R2, desc[UR36][R2.64] ;  /* 0x0000002402027981 */ /* 0x000ea4000c1e1900 */
[----:B--2---:R-:W-:-:S07]  /*14380*/  I2FP.F32.U32 R24, R2 ;  /* 0x0000000200187245 */ /* 0x004fce0000201000 */
.L_x_22284:
[----:B------:R-:W-:Y:S05]  /*14390*/  BSYNC B6 ;  /* 0x0000000000067941 */ /* 0x000fea0003800000 */
.L_x_22278:
        /* <DEDUP_REMOVED lines=19> */
.L_x_22310:
[----:B------:R-:W2:Y:S02]  /*144d0*/  LDG.E.U8 R0, desc[UR36][R2.64] ;  /* 0x0000002402007981 */ /* 0x000ea4000c1e1100 */
[----:B--2---:R-:W-:Y:S01]  /*144e0*/  I2FP.F32.U32 R0, R0 ;  /* 0x0000000000007245 */ /* 0x004fe20000201000 */
[----:B------:R-:W-:Y:S06]  /*144f0*/  BRA `(.L_x_22312) ;  /* 0x0000000c002c7947 */ /* 0x000fec0003800000 */
.L_x_22309:
        /* <DEDUP_REMOVED lines=9> */
.L_x_22314:
[----:B------:R-:W2:Y:S02]  /*14590*/  LDG.E R0, desc[UR36][R2.64] ;  /* 0x0000002402007981 */ /* 0x000ea4000c1e1900 */
[----:B--2---:R-:W-:Y:S01]  /*145a0*/  I2FP.F32.S32 R0, R0 ;  /* 0x0000000000007245 */ /* 0x004fe20000201400 */
[----:B------:R-:W-:Y:S06]  /*145b0*/  BRA `(.L_x_22312) ;  /* 0x0000000800fc7947 */ /* 0x000fec0003800000 */
.L_x_22313:
[----:B------:R-:W2:Y:S02]  /*145c0*/  LDG.E.U16 R0, desc[UR36][R2.64] ;  /* 0x0000002402007981 */ /* 0x000ea4000c1e1500 */
[----:B--2---:R-:W0:Y:S01]  /*145d0*/  I2F.S16 R0, R0 ;  /* 0x0000000000007306 */ /* 0x004e220000101400 */
[----:B------:R-:W-:Y:S05]  /*145e0*/  BRA `(.L_x_22312) ;  /* 0x0000000800f07947 */ /* 0x000fea0003800000 */
.L_x_22308:
        /* <DEDUP_REMOVED lines=8> */
.L_x_22316:
[----:B------:R-:W2:Y:S02]  /*14670*/  LDG.E.U16 R0, desc[UR36][R2.64] ;  /* 0x0000002402007981 */ /* 0x000ea4000c1e1500 */
[----:B--2---:R-:W-:Y:S01]  /*14680*/  HADD2.F32 R0, -RZ, R0.H0_H0 ;  /* 0x20000000ff007230 */ /* 0x004fe20000004100 */
[----:B------:R-:W-:Y:S06]  /*14690*/  BRA `(.L_x_22312) ;  /* 0x0000000800c47947 */ /* 0x000fec0003800000 */
.L_x_22315:
        /* <DEDUP_REMOVED lines=8> */
.L_x_22318:
[----:B------:R-:W2:Y:S02]  /*14720*/  LDG.E.U16 R0, desc[UR36][R2.64] ;  /* 0x0000002402007981 */ /* 0x000ea4000c1e1500 */
[----:B--2---:R-:W-:Y:S01]  /*14730*/  HADD2.F32 R0, -RZ, R0.H0_H0 ;  /* 0x20000000ff007230 */ /* 0x004fe20000004100 */
[----:B------:R-:W-:Y:S06]  /*14740*/  BRA `(.L_x_22312) ;  /* 0x0000000800987947 */ /* 0x000fec0003800000 */
.L_x_22317:
[----:B------:R-:W2:Y:S01]  /*14750*/  LDG.E.64 R2, desc[UR36][R2.64] ;  /* 0x0000002402027981 */ /* 0x000ea2000c1e1b00 */
[----:B------:R-:W-:Y:S01]  /*14760*/  UMOV UR4, 0xf0000000 ;  /* 0xf000000000047882 */ /* 0x000fe20000000000 */
[----:B------:R-:W-:Y:S01]  /*14770*/  UMOV UR5, 0x380fffff ;  /* 0x380fffff00057882 */ /* 0x000fe20000000000 */
[----:B--2---:R-:W0:Y:S01]  /*14780*/  F2F.F32.F64 R0, R2 ;  /* 0x0000000200007310 */ /* 0x004e220000301000 */
[----:B------:R-:W-:-:S14]  /*14790*/  DSETP.GEU.AND P0, PT, |R2|, UR4, PT ;  /* 0x0000000402007e2a */ /* 0x000fdc000bf0e200 */
[----:B0-----:R-:W-:Y:S01]  /*147a0*/  @!P0 FMUL R0, R0, 1.175494350822287508e-38 ;  /* 0x0080000000008820 */ /* 0x001fe20000400000 */
[----:B------:R-:W-:Y:S06]  /*147b0*/  BRA `(.L_x_22312) ;  /* 0x00000008007c7947 */ /* 0x000fec0003800000 */
.L_x_22307:
        /* <DEDUP_REMOVED lines=12> */
.L_x_22321:
[----:B------:R-:W2:Y:S01]  /*14880*/  LDG.E.64 R2, desc[UR36][R2.64] ;  /* 0x0000002402027981 */ /* 0x000ea2000c1e1b00 */
[----:B------:R-:W-:Y:S01]  /*14890*/  UMOV UR4, 0xf0000000 ;  /* 0xf000000000047882 */ /* 0x000fe20000000000 */
[----:B------:R-:W-:Y:S01]  /*148a0*/  UMOV UR5, 0x380fffff ;  /* 0x380fffff00057882 */ /* 0x000fe20000000000 */
[----:B--2---:R-:W0:Y:S01]  /*148b0*/  F2F.F32.F64 R0, R2 ;  /* 0x0000000200007310 */ /* 0x004e220000301000 */
[----:B------:R-:W-:-:S14]  /*148c0*/  DSETP.GEU.AND P0, PT, |R2|, UR4, PT ;  /* 0x0000000402007e2a */ /* 0x000fdc000bf0e200 */
[----:B0-----:R-:W-:Y:S01]  /*148d0*/  @!P0 FMUL R0, R0, 1.175494350822287508e-38 ;  /* 0x0080000000008820 */ /* 0x001fe20000400000 */
[----:B------:R-:W-:Y:S06]  /*148e0*/  BRA `(.L_x_22312) ;  /* 0x0000000800307947 */ /* 0x000fec0003800000 */
.L_x_22320:
        /* <DEDUP_REMOVED lines=26> */
.L_x_22323:
        /* <DEDUP_REMOVED lines=13> */
.L_x_22322:
[----:B------:R-:W2:Y:S02]  /*14b60*/  LDG.E.U16 R0, desc[UR36][R2.64] ;  /* 0x0000002402007981 */ /* 0x000ea4000c1e1500 */
[----:B--2---:R-:W-:Y:S01]  /*14b70*/  IMAD.U32 R0, R0, 0x10000, RZ ;  /* 0x0001000000007824 */ /* 0x004fe200078e00ff */
[----:B------:R-:W-:Y:S06]  /*14b80*/  BRA `(.L_x_22312) ;  /* 0x0000000400887947 */ /* 0x000fec0003800000 */
.L_x_22319:
        /* <DEDUP_REMOVED lines=11> */
.L_x_22326:
        /* <DEDUP_REMOVED lines=20> */
.L_x_22328:
[----:B------:R-:W-:Y:S05]  /*14d80*/  BSYNC B0 ;  /* 0x0000000000007941 */ /* 0x000fea0003800000 */
.L_x_22327:
[----:B------:R-:W-:Y:S01]  /*14d90*/  LEA R3, R0, 0x3b800000, 0x17 ;  /* 0x3b80000000037811 */ /* 0x000fe200078eb8ff */
[----:B------:R-:W-:-:S05]  /*14da0*/  IMAD.SHL.U32 R0, R2, 0x100000, RZ ;  /* 0x0010000002007824 */ /* 0x000fca00078e00ff */
[----:B------:R-:W-:Y:S01]  /*14db0*/  LOP3.LUT R0, R3, R0, R4, 0xfe, !PT ;  /* 0x0000000003007212 */ /* 0x000fe200078efe04 */
[----:B------:R-:W-:Y:S06]  /*14dc0*/  BRA `(.L_x_22312) ;  /* 0x0000000000f87947 */ /* 0x000fec0003800000 */
.L_x_22325:
        /* <DEDUP_REMOVED lines=20> */
.L_x_22330:
[----:B------:R-:W-:Y:S05]  /*14f10*/  BSYNC B0 ;  /* 0x0000000000007941 */ /* 0x000fea0003800000 */
.L_x_22329:
[----:B------:R-:W-:Y:S01]  /*14f20*/  LEA R3, R0, 0x37800000, 0x17 ;  /* 0x3780000000037811 */ /* 0x000fe200078eb8ff */
[----:B------:R-:W-:-:S05]  /*14f30*/  IMAD.SHL.U32 R0, R2, 0x200000, RZ ;  /* 0x0020000002007824 */ /* 0x000fca00078e00ff */
[----:B------:R-:W-:Y:S01]  /*14f40*/  LOP3.LUT R0, R3, R0, R4, 0xfe, !PT ;  /* 0x0000000003007212 */ /* 0x000fe200078efe04 */
[----:B------:R-:W-:Y:S06]  /*14f50*/  BRA `(.L_x_22312) ;  /* 0x0000000000947947 */ /* 0x000fec0003800000 */
.L_x_22324:
        /* <DEDUP_REMOVED lines=14> */
.L_x_22311:
        /* <DEDUP_REMOVED lines=16> */
.L_x_22333:
[----:B------:R-:W-:Y:S01]  /*15140*/  IMAD.MOV.U32 R0, RZ, RZ, RZ ;  /* 0x000000ffff007224 */ /* 0x000fe200078e00ff */
[----:B------:R-:W-:Y:S06]  /*15150*/  BRA `(.L_x_22312) ;  /* 0x0000000000147947 */ /* 0x000fec0003800000 */
.L_x_22332:
[----:B------:R-:W2:Y:S02]  /*15160*/  LDG.E.64 R2, desc[UR36][R2.64] ;  /* 0x0000002402027981 */ /* 0x000ea4000c1e1b00 */
[----:B--2---:R0:W2:Y:S01]  /*15170*/  I2F.U64 R0, R2 ;  /* 0x0000000200007312 */ /* 0x0040a20000301000 */
[----:B------:R-:W-:Y:S05]  /*15180*/  BRA `(.L_x_22312) ;  /* 0x0000000000087947 */ /* 0x000fea0003800000 */
.L_x_22331:
[----:B------:R-:W2:Y:S02]  /*15190*/  LDG.E R0, desc[UR36][R2.64] ;  /* 0x0000002402007981 */ /* 0x000ea4000c1e1900 */
[----:B--2---:R-:W-:-:S07]  /*151a0*/  I2FP.F32.U32 R0, R0 ;  /* 0x0000000000007245 */ /* 0x004fce0000201000 */
.L_x_22312:
[----:B------:R-:W-:Y:S05]  /*151b0*/  BSYNC B6 ;  /* 0x0000000000067941 */ /* 0x000fea0003800000 */
.L_x_22306:
[----:B------:R-:W2:Y:S01]  /*151c0*/  LDC.U8 R4, c[0x0][0x5d1] ;  /* 0x00017440ff047b82 */ /* 0x000ea20000000000 */
[----:B0--3-5:R-:W-:-:S05]  /*151d0*/  HADD2.F32 R3, -RZ, R18.H0_H0 ;  /* 0x20000012ff037230 */ /* 0x029fca0000004100 */
[----:B-1--4-:R-:W-:-:S04]  /*151e0*/  FADD.FTZ R24, R3, -R24 ;  /* 0x8000001803187221 */ /* 0x012fc80000010000 */
[----:B------:R-:W-:-:S04]  /*151f0*/  FMUL.FTZ R24, R24, R19 ;  /* 0x0000001318187220 */ /* 0x000fc80000410000 */
[----:B--2---:R-:W-:-:S05]  /*15200*/  FFMA.FTZ R24, R24, R0, R23 ;  /* 0x0000000018187223 */ /* 0x004fca0000010017 */
        /* <DEDUP_REMOVED lines=16> */
.L_x_22337:
[----:B------:R-:W-:-:S06]  /*15310*/  HADD2.F32 R3, -RZ, R24.H0_H0 ;  /* 0x20000018ff037230 */ /* 0x000fcc0000004100 */
[----:B------:R-:W0:Y:S02]  /*15320*/  F2I.S64.TRUNC R2, R3 ;  /* 0x0000000300027311 */ /* 0x000e24000020d900 */
[----:B0-----:R0:W-:Y:S01]  /*15330*/  STG.E.U8 desc[UR36][R16.64], R2 ;  /* 0x0000000210007986 */ /* 0x0011e2000c101124 */
[----:B------:R-:W-:Y:S05]  /*15340*/  BRA `(.L_x_22339) ;  /* 0x0000000c00847947 */ /* 0x000fea0003800000 */
.L_x_22336:
        /* <DEDUP_REMOVED lines=10> */
.L_x_22341:
[----:B------:R-:W-:-:S04]  /*153f0*/  HADD2.F32 R24, -RZ, R24.H0_H0 ;  /* 0x20000018ff187230 */ /* 0x000fc80000004100 */
[----:B------:R-:W0:Y:S02]  /*15400*/  F2I.FTZ.TRUNC.NTZ R3, R24 ;  /* 0x0000001800037305 */ /* 0x000e24000021f100 */
[----:B0-----:R0:W-:Y:S01]  /*15410*/  STG.E desc[UR36][R16.64], R3 ;  /* 0x0000000310007986 */ /* 0x0011e2000c101924 */
[----:B------:R-:W-:Y:S05]  /*15420*/  BRA `(.L_x_22339) ;  /* 0x0000000c004c7947 */ /* 0x000fea0003800000 */
.L_x_22340:
[----:B------:R-:W-:-:S04]  /*15430*/  HADD2.F32 R24, -RZ, R24.H0_H0 ;  /* 0x20000018ff187230 */ /* 0x000fc80000004100 */
[----:B------:R-:W0:Y:S02]  /*15440*/  F2I.FTZ.TRUNC.NTZ R3, R24 ;  /* 0x0000001800037305 */ /* 0x000e24000021f100 */
[----:B0-----:R0:W-:Y:S01]  /*15450*/  STG.E.U16 desc[UR36][R16.64], R3 ;  /* 0x0000000310007986 */ /* 0x0011e2000c101524 */
[----:B------:R-:W-:Y:S05]  /*15460*/  BRA `(.L_x_22339) ;  /* 0x0000000c003c7947 */ /* 0x000fea0003800000 */
.L_x_22335:
        /* <DEDUP_REMOVED lines=9> */
.L_x_22343:
[----:B------:R0:W-:Y:S01]  /*15500*/  STG.E.U16 desc[UR36][R16.64], R24 ;  /* 0x0000001810007986 */ /* 0x0001e2000c101524 */
[----:B------:R-:W-:Y:S05]  /*15510*/  BRA `(.L_x_22339) ;  /* 0x0000000c00107947 */ /* 0x000fea0003800000 */
.L_x_22342:
        /* <DEDUP_REMOVED lines=10> */
.L_x_22345:
[----:B------:R-:W-:-:S05]  /*155c0*/  HADD2.F32 R0, -RZ, R24.H0_H0 ;  /* 0x20000018ff007230 */ /* 0x000fca0000004100 */
[----:B------:R-:W-:-:S04]  /*155d0*/  F2FP.F16.F32.PACK_AB R0, RZ, R0 ;  /* 0x00000000ff00723e */ /* 0x000fc800000000ff */
[----:B------:R-:W-:-:S05]  /*155e0*/  PRMT R0, R0, 0x5410, RZ ;  /* 0x0000541000007816 */ /* 0x000fca00000000ff */
[----:B------:R0:W-:Y:S01]  /*155f0*/  STG.E desc[UR36][R16.64], R0 ;  /* 0x0000000010007986 */ /* 0x0001e2000c101924 */
[----:B------:R-:W-:Y:S05]  /*15600*/  BRA `(.L_x_22339) ;  /* 0x0000000800d47947 */ /* 0x000fea0003800000 */
.L_x_22344:
[----:B------:R-:W-:-:S05]  /*15610*/  HADD2.F32 R2, -RZ, R24.H0_H0 ;  /* 0x20000018ff027230 */ /* 0x000fca0000004100 */
[----:B------:R-:W-:-:S06]  /*15620*/  FMUL.FTZ R2, R2, 1 ;  /* 0x3f80000002027820 */ /* 0x000fcc0000410000 */
[----:B------:R-:W0:Y:S02]  /*15630*/  F2F.F64.F32 R2, R2 ;  /* 0x0000000200027310 */ /* 0x000e240000201800 */
[----:B0-----:R0:W-:Y:S01]  /*15640*/  STG.E.64 desc[UR36][R16.64], R2 ;  /* 0x0000000210007986 */ /* 0x0011e2000c101b24 */
[----:B------:R-:W-:Y:S05]  /*15650*/  BRA `(.L_x_22339) ;  /* 0x0000000800c07947 */ /* 0x000fea0003800000 */
.L_x_22334:
        /* <DEDUP_REMOVED lines=13> */
.L_x_22348:
[----:B------:R-:W-:Y:S01]  /*15730*/  HADD2.F32 R24, -RZ, R24.H0_H0 ;  /* 0x20000018ff187230 */ /* 0x000fe20000004100 */
[----:B------:R-:W-:-:S04]  /*15740*/  CS2R R6, SRZ ;  /* 0x0000000000067805 */ /* 0x000fc8000001ff00 */
[----:B------:R-:W-:-:S06]  /*15750*/  FMUL.FTZ R4, R24, 1 ;  /* 0x3f80000018047820 */ /* 0x000fcc0000410000 */
[----:B------:R-:W0:Y:S02]  /*15760*/  F2F.F64.F32 R4, R4 ;  /* 0x0000000400047310 */ /* 0x000e240000201800 */
[----:B0-----:R0:W-:Y:S01]  /*15770*/  STG.E.128 desc[UR36][R16.64], R4 ;  /* 0x0000000410007986 */ /* 0x0011e2000c101d24 */
[----:B------:R-:W-:Y:S05]  /*15780*/  BRA `(.L_x_22339) ;  /* 0x0000000800747947 */ /* 0x000fea0003800000 */
.L_x_22347:
        /* <DEDUP_REMOVED lines=21> */
.L_x_22352:
[----:B------:R-:W-:Y:S05]  /*158e0*/  BSYNC B0 ;  /* 0x0000000000007941 */ /* 0x000fea0003800000 */
.L_x_22351:
[----:B------:R-:W-:-:S05]  /*158f0*/  LOP3.LUT R3, R0, R3, RZ, 0xfc, !PT ;  /* 0x0000000300037212 */ /* 0x000fca00078efcff */
[----:B------:R0:W-:Y:S01]  /*15900*/  STG.E.U8 desc[UR36][R16.64], R3 ;  /* 0x0000000310007986 */ /* 0x0001e2000c101124 */
[----:B------:R-:W-:Y:S05]  /*15910*/  BRA `(.L_x_22339) ;  /* 0x0000000800107947 */ /* 0x000fea0003800000 */
.L_x_22350:
        /* <DEDUP_REMOVED lines=13> */
.L_x_22354:
[----:B------:R-:W-:Y:S01]  /*159f0*/  IMAD.MOV.U32 R0, RZ, RZ, 0x7f ;  /* 0x0000007fff007424 */ /* 0x000fe200078e00ff */
[----:B------:R-:W-:-:S04]  /*15a00*/  ISETP.GT.U32.AND P0, PT, R2, 0x7f800000, PT ;  /* 0x7f8000000200780c */ /* 0x000fc80003f04070 */
[----:B------:R-:W-:-:S09]  /*15a10*/  SEL R0, R0, 0x7c, P0 ;  /* 0x0000007c00007807 */ /* 0x000fd20000000000 */
.L_x_22355:
[----:B------:R-:W-:Y:S05]  /*15a20*/  BSYNC B0 ;  /* 0x0000000000007941 */ /* 0x000fea0003800000 */
.L_x_22353:
[----:B------:R-:W-:-:S04]  /*15a30*/  LOP3.LUT R2, R3, 0x80000000, RZ, 0xc0, !PT ;  /* 0x8000000003027812 */ /* 0x000fc800078ec0ff */
[----:B------:R-:W-:-:S04]  /*15a40*/  SHF.R.U32.HI R3, RZ, 0x18, R2 ;  /* 0x00000018ff037819 */ /* 0x000fc80000011602 */
[----:B------:R-:W-:-:S05]  /*15a50*/  LOP3.LUT R3, R0, R3, RZ, 0xfc, !PT ;  /* 0x0000000300037212 */ /* 0x000fca00078efcff */
[----:B------:R0:W-:Y:S01]  /*15a60*/  STG.E.U8 desc[UR36][R16.64], R3 ;  /* 0x0000000310007986 */ /* 0x0001e2000c101124 */
[----:B------:R-:W-:Y:S05]  /*15a70*/  BRA `(.L_x_22339) ;  /* 0x0000000400b87947 */ /* 0x000fea0003800000 */
.L_x_22349:
[----:B------:R-:W-:-:S05]  /*15a80*/  HADD2.F32 R0, -RZ, R24.H0_H0 ;  /* 0x20000018ff007230 */ /* 0x000fca0000004100 */
[----:B------:R-:W-:-:S05]  /*15a90*/  F2FP.BF16.F32.PACK_AB R0, RZ, R0 ;  /* 0x00000000ff00723e */ /* 0x000fca00000010ff */
[----:B------:R0:W-:Y:S01]  /*15aa0*/  STG.E.U16 desc[UR36][R16.64], R0 ;  /* 0x0000000010007986 */ /* 0x0001e2000c101524 */
[----:B------:R-:W-:Y:S05]  /*15ab0*/  BRA `(.L_x_22339) ;  /* 0x0000000400a87947 */ /* 0x000fea0003800000 */
.L_x_22346:
        /* <DEDUP_REMOVED lines=12> */
.L_x_22358:
        /* <DEDUP_REMOVED lines=17> */
.L_x_22361:
[----:B------:R-:W-:-:S04]  /*15c90*/  LOP3.LUT R2, R3, 0x80000000, RZ, 0xc0, !PT ;  /* 0x8000000003027812 */ /* 0x000fc800078ec0ff */
[----:B------:R-:W-:-:S04]  /*15ca0*/  SHF.R.U32.HI R3, RZ, 0x18, R2 ;  /* 0x00000018ff037819 */ /* 0x000fc80000011602 */
[----:B------:R-:W-:-:S04]  /*15cb0*/  LOP3.LUT R0, R0, R3, RZ, 0xfc, !PT ;  /* 0x0000000300007212 */ /* 0x000fc800078efcff */
[----:B------:R-:W-:-:S07]  /*15cc0*/  PRMT R8, R0, 0x7610, R8 ;  /* 0x0000761000087816 */ /* 0x000fce0000000008 */
.L_x_22360:
[----:B------:R-:W-:Y:S05]  /*15cd0*/  BSYNC B0 ;  /* 0x0000000000007941 */ /* 0x000fea0003800000 */
.L_x_22359:
[----:B------:R3:W-:Y:S01]  /*15ce0*/  STG.E.U8 desc[UR36][R16.64], R8 ;  /* 0x0000000810007986 */ /* 0x0007e2000c101124 */
[----:B------:R-:W-:Y:S05]  /*15cf0*/  BRA `(.L_x_22339) ;  /* 0x0000000400187947 */ /* 0x000fea0003800000 */
.L_x_22357:
        /* <DEDUP_REMOVED lines=17> */
.L_x_22364:
[----:B------:R-:W-:-:S04]  /*15e10*/  LOP3.LUT R2, R3, 0x80000000, RZ, 0xc0, !PT ;  /* 0x8000000003027812 */ /* 0x000fc800078ec0ff */
[----:B------:R-:W-:-:S04]  /*15e20*/  SHF.R.U32.HI R3, RZ, 0x18, R2 ;  /* 0x00000018ff037819 */ /* 0x000fc80000011602 */
[----:B------:R-:W-:-:S04]  /*15e30*/  LOP3.LUT R0, R0, R3, RZ, 0xfc, !PT ;  /* 0x0000000300007212 */ /* 0x000fc800078efcff */
[----:B------:R-:W-:-:S07]  /*15e40*/  PRMT R8, R0, 0x7610, R8 ;  /* 0x0000761000087816 */ /* 0x000fce0000000008 */
.L_x_22363:
[----:B------:R-:W-:Y:S05]  /*15e50*/  BSYNC B0 ;  /* 0x0000000000007941 */ /* 0x000fea0003800000 */
.L_x_22362:
[----:B------:R0:W-:Y:S01]  /*15e60*/  STG.E.U8 desc[UR36][R16.64], R8 ;  /* 0x0000000810007986 */ /* 0x0001e2000c101124 */
[----:B------:R-:W-:Y:S05]  /*15e70*/  BRA `(.L_x_22339) ;  /* 0x0000000000b87947 */ /* 0x000fea0003800000 */
.L_x_22356:
        /* <DEDUP_REMOVED lines=22> */
.L_x_22338:
        /* <DEDUP_REMOVED lines=16> */
.L_x_22367:
[----:B------:R-:W-:Y:S05]  /*160e0*/  BRA `(.L_x_22339) ;  /* 0x00000000001c7947 */ /* 0x000fea0003800000 */
.L_x_22366:
[----:B------:R-:W-:-:S06]  /*160f0*/  HADD2.F32 R2, -RZ, R24.H0_H0 ;  /* 0x20000018ff027230 */ /* 0x000fcc0000004100 */
[----:B------:R-:W0:Y:S02]  /*16100*/  F2I.U64.TRUNC R2, R2 ;  /* 0x0000000200027311 */ /* 0x000e24000020d800 */
[----:B0-----:R0:W-:Y:S01]  /*16110*/  STG.E.64 desc[UR36][R16.64], R2 ;  /* 0x0000000210007986 */ /* 0x0011e2000c101b24 */
[----:B------:R-:W-:Y:S05]  /*16120*/  BRA `(.L_x_22339) ;  /* 0x00000000000c7947 */ /* 0x000fea0003800000 */
.L_x_22365:
[----:B------:R-:W-:-:S04]  /*16130*/  HADD2.F32 R24, -RZ, R24.H0_H0 ;  /* 0x20000018ff187230 */ /* 0x000fc80000004100 */
[----:B------:R-:W0:Y:S02]  /*16140*/  F2I.FTZ.U32.TRUNC.NTZ R3, R24 ;  /* 0x0000001800037305 */ /* 0x000e24000021f000 */
[----:B0-----:R2:W-:Y:S02]  /*16150*/  STG.E desc[UR36][R16.64], R3 ;  /* 0x0000000310007986 */ /* 0x0015e4000c101924 */
.L_x_22339:
[----:B------:R-:W-:-:S07]  /*16160*/  VIADD R27, R27, 0x80 ;  /* 0x000000801b1b7836 */ /* 0x000fce0000000000 */
.L_x_22187:
[----:B------:R-:W-:Y:S05]  /*16170*/  BSYNC B7 ;  /* 0x0000000000077941 */ /* 0x000fea0003800000 */
.L_x_22186:
[----:B------:R-:W-:Y:S02]  /*16180*/  ULDC UR4, c[0x0][0x210] ;  /* 0x0000840000047ab9 */ /* 0x000fe40000000800 */
[----:B------:R-:W-:-:S13]  /*16190*/  ISETP.GE.AND P0, PT, R27, UR4, PT ;  /* 0x000000041b007c0c */ /* 0x000fda000bf06270 */
[----:B------:R-:W-:Y:S05]  /*161a0*/  @P0 EXIT ;  /* 0x000000000000094d */ /* 0x000fea0003800000 */
[----:B0-----:R-:W0:Y:S01]  /*161b0*/  LDC R6, c[0x0][0x218] ;  /* 0x00008600ff067b82 */ /* 0x001e220000000800 */
[----:B------:R-:W-:Y:S01]  /*161c0*/  CS2R R18, SRZ ;  /* 0x0000000000127805 */ /* 0x000fe2000001ff00 */
[----:B------:R-:W-:Y:S02]  /*161d0*/  IMAD.MOV.U32 R23, RZ, RZ, RZ ;  /* 0x000000ffff177224 */ /* 0x000fe400078e00ff */
[----:B-1-3--:R-:W-:Y:S02]  /*161e0*/  IMAD.MOV.U32 R24, RZ, RZ, RZ ;  /* 0x000000ffff187224 */ /* 0x00afe400078e00ff */
        /* <DEDUP_REMOVED lines=452> */
.L_x_22368:
        /* <DEDUP_REMOVED lines=23> */
.L_x_22372:
[----:B------:R-:W2:Y:S02]  /*17fa0*/  LDG.E.U8 R2, desc[UR36][R2.64] ;  /* 0x0000002402027981 */ /* 0x000ea4000c1e1100 */
[----:B--2---:R-:W-:-:S04]  /*17fb0*/  I2FP.F32.U32 R0, R2 ;  /* 0x0000000200007245 */ /* 0x004fc80000201000 */
[----:B------:R-:W-:-:S04]  /*17fc0*/  F2FP.F16.F32.PACK_AB R0, RZ, R0 ;  /* 0x00000000ff00723e */ /* 0x000fc800000000ff */
[----:B------:R-:W-:Y:S01]  /*17fd0*/  PRMT R22, R0, 0x7610, R22 ;  /* 0x0000761000167816 */ /* 0x000fe20000000016 */
[----:B------:R-:W-:Y:S06]  /*17fe0*/  BRA `(.L_x_22374) ;  /* 0x0000000c00bc7947 */ /* 0x000fec0003800000 */
.L_x_22371:
        /* <DEDUP_REMOVED lines=11> */
.L_x_22376:
[----:B------:R-:W2:Y:S02]  /*180a0*/  LDG.E R2, desc[UR36][R2.64] ;  /* 0x0000002402027981 */ /* 0x000ea4000c1e1900 */
[----:B--2---:R-:W-:-:S04]  /*180b0*/  I2FP.F32.S32 R0, R2 ;  /* 0x0000000200007245 */ /* 0x004fc80000201400 */
[----:B------:R-:W-:-:S04]  /*180c0*/  F2FP.F16.F32.PACK_AB R0, RZ, R0 ;  /* 0x00000000ff00723e */ /* 0x000fc800000000ff */
[----:B------:R-:W-:Y:S01]  /*180d0*/  PRMT R22, R0, 0x7610, R22 ;  /* 0x0000761000167816 */ /* 0x000fe20000000016 */
[----:B------:R-:W-:Y:S06]  /*180e0*/  BRA `(.L_x_22374) ;  /* 0x0000000c007c7947 */ /* 0x000fec0003800000 */
.L_x_22375:
[----:B------:R-:W2:Y:S02]  /*180f0*/  LDG.E.U16 R2, desc[UR36][R2.64] ;  /* 0x0000002402027981 */ /* 0x000ea4000c1e1500 */
[----:B--2---:R-:W0:Y:S02]  /*18100*/  I2F.S16 R0, R2 ;  /* 0x0000000200007306 */ /* 0x004e240000101400 */
[----:B0-----:R-:W-:-:S04]  /*18110*/  F2FP.F16.F32.PACK_AB R0, RZ, R0 ;  /* 0x00000000ff00723e */ /* 0x001fc800000000ff */
[----:B------:R-:W-:Y:S01]  /*18120*/  PRMT R22, R0, 0x7610, R22 ;  /* 0x0000761000167816 */ /* 0x000fe20000000016 */
[----:B------:R-:W-:Y:S06]  /*18130*/  BRA `(.L_x_22374) ;  /* 0x0000000c00687947 */ /* 0x000fec0003800000 */
.L_x_22370:
        /* <DEDUP_REMOVED lines=9> */
.L_x_22378:
[----:B------:R0:W5:Y:S01]  /*181d0*/  LDG.E.U16 R22, desc[UR36][R2.64] ;  /* 0x0000002402167981 */ /* 0x000162000c1e1500 */
[----:B------:R-:W-:Y:S05]  /*181e0*/  BRA `(.L_x_22374) ;  /* 0x0000000c003c7947 */ /* 0x000fea0003800000 */
.L_x_22377:
        /* <DEDUP_REMOVED lines=9> */
.L_x_22380:
[----:B------:R1:W5:Y:S01]  /*18280*/  LDG.E.U16 R22, desc[UR36][R2.64] ;  /* 0x0000002402167981 */ /* 0x000362000c1e1500 */
[----:B------:R-:W-:Y:S05]  /*18290*/  BRA `(.L_x_22374) ;  /* 0x0000000c00107947 */ /* 0x000fea0003800000 */
.L_x_22379:
        /* <DEDUP_REMOVED lines=9> */
.L_x_22369:
        /* <DEDUP_REMOVED lines=14> */
.L_x_22383:
        /* <DEDUP_REMOVED lines=9> */
.L_x_22382:
        /* <DEDUP_REMOVED lines=28> */
.L_x_22385:
        /* <DEDUP_REMOVED lines=15> */
.L_x_22384:
[----:B------:R-:W2:Y:S02]  /*18750*/  LDG.E.U16 R0, desc[UR36][R2.64] ;  /* 0x0000002402007981 */ /* 0x000ea4000c1e1500 */
[----:B--2---:R-:W-:-:S05]  /*18760*/  IMAD.U32 R0, R0, 0x10000, RZ ;  /* 0x0001000000007824 */ /* 0x004fca00078e00ff */
[----:B------:R-:W-:-:S04]  /*18770*/  F2FP.F16.F32.PACK_AB R0, RZ, R0 ;  /* 0x00000000ff00723e */ /* 0x000fc800000000ff */
[----:B------:R-:W-:Y:S01]  /*18780*/  PRMT R22, R0, 0x7610, R22 ;  /* 0x0000761000167816 */ /* 0x000fe20000000016 */
[----:B------:R-:W-:Y:S06]  /*18790*/  BRA `(.L_x_22374) ;  /* 0x0000000400d07947 */ /* 0x000fec0003800000 */
.L_x_22381:
        /* <DEDUP_REMOVED lines=13> */
.L_x_22388:
        /* <DEDUP_REMOVED lines=21> */
.L_x_22392:
[----:B------:R-:W-:Y:S05]  /*189c0*/  BSYNC B1 ;  /* 0x0000000000017941 */ /* 0x000fea0003800000 */
.L_x_22391:
[----:B------:R-:W-:Y:S01]  /*189d0*/  LEA R3, R0, 0x3b800000, 0x17 ;  /* 0x3b80000000037811 */ /* 0x000fe200078eb8ff */
[----:B------:R-:W-:-:S05]  /*189e0*/  IMAD.SHL.U32 R0, R2, 0x100000, RZ ;  /* 0x0010000002007824 */ /* 0x000fca00078e00ff */
[----:B------:R-:W-:-:S07]  /*189f0*/  LOP3.LUT R0, R3, R0, R4, 0xfe, !PT ;  /* 0x0000000003007212 */ /* 0x000fce00078efe04 */
.L_x_22390:
[----:B------:R-:W-:Y:S05]  /*18a00*/  BSYNC B0 ;  /* 0x0000000000007941 */ /* 0x000fea0003800000 */
.L_x_22389:
[----:B------:R-:W-:-:S04]  /*18a10*/  F2FP.F16.F32.PACK_AB R0, RZ, R0 ;  /* 0x00000000ff00723e */ /* 0x000fc800000000ff */
[----:B------:R-:W-:Y:S01]  /*18a20*/  PRMT R22, R0, 0x7610, R22 ;  /* 0x0000761000167816 */ /* 0x000fe20000000016 */
[----:B------:R-:W-:Y:S06]  /*18a30*/  BRA `(.L_x_22374) ;  /* 0x0000000400287947 */ /* 0x000fec0003800000 */
.L_x_22387:
        /* <DEDUP_REMOVED lines=21> */
.L_x_22396:
[----:B------:R-:W-:Y:S05]  /*18b90*/  BSYNC B1 ;  /* 0x0000000000017941 */ /* 0x000fea0003800000 */
.L_x_22395:
[----:B------:R-:W-:Y:S01]  /*18ba0*/  LEA R3, R0, 0x37800000, 0x17 ;  /* 0x3780000000037811 */ /* 0x000fe200078eb8ff */
[----:B------:R-:W-:-:S05]  /*18bb0*/  IMAD.SHL.U32 R0, R2, 0x200000, RZ ;  /* 0x0020000002007824 */ /* 0x000fca00078e00ff */
[----:B------:R-:W-:-:S07]  /*18bc0*/  LOP3.LUT R0, R3, R0, R4, 0xfe, !PT ;  /* 0x0000000003007212 */ /* 0x000fce00078efe04 */
.L_x_22394:
[----:B------:R-:W-:Y:S05]  /*18bd0*/  BSYNC B0 ;  /* 0x0000000000007941 */ /* 0x000fea0003800000 */
.L_x_22393:
[----:B------:R-:W-:-:S04]  /*18be0*/  F2FP.F16.F32.PACK_AB R0, RZ, R0 ;  /* 0x00000000ff00723e */ /* 0x000fc800000000ff */
[----:B------:R-:W-:Y:S01]  /*18bf0*/  PRMT R22, R0, 0x7610, R22 ;  /* 0x0000761000167816 */ /* 0x000fe20000000016 */
[----:B------:R-:W-:Y:S06]  /*18c00*/  BRA `(.L_x_22374) ;  /* 0x0000000000b47947 */ /* 0x000fec0003800000 */
.L_x_22386:
        /* <DEDUP_REMOVED lines=14> */
.L_x_22400:
[----:B------:R-:W-:Y:S05]  /*18cf0*/  BSYNC B0 ;  /* 0x0000000000007941 */ /* 0x000fea0003800000 */
.L_x_22399:
[----:B------:R-:W-:-:S04]  /*18d00*/  F2FP.F16.F32.PACK_AB R0, RZ, R0 ;  /* 0x00000000ff00723e */ /* 0x000fc800000000ff */
[----:B------:R-:W-:Y:S01]  /*18d10*/  PRMT R22, R0, 0x7610, R22 ;  /* 0x0000761000167816 */ /* 0x000fe20000000016 */
[----:B------:R-:W-:Y:S06]  /*18d20*/  BRA `(.L_x_22374) ;  /* 0x00000000006c7947 */ /* 0x000fec0003800000 */
.L_x_22373:
        /* <DEDUP_REMOVED lines=16> */
.L_x_22401:
[----:B------:R-:W-:Y:S01]  /*18e30*/  PRMT R22, RZ, 0x7610, R22 ;  /* 0x00007610ff167816 */ /* 0x000fe20000000016 */
[----:B------:R-:W-:Y:S06]  /*18e40*/  BRA `(.L_x_22374) ;  /* 0x0000000000247947 */ /* 0x000fec0003800000 */
.L_x_22398:
[----:B------:R-:W2:Y:S02]  /*18e50*/  LDG.E.64 R2, desc[UR36][R2.64] ;  /* 0x0000002402027981 */ /* 0x000ea4000c1e1b00 */
[----:B--2---:R-:W0:Y:S02]  /*18e60*/  I2F.U64 R0, R2 ;  /* 0x0000000200007312 */ /* 0x004e240000301000 */
[----:B0-----:R-:W-:-:S04]  /*18e70*/  F2FP.F16.F32.PACK_AB R0, RZ, R0 ;  /* 0x00000000ff00723e */ /* 0x001fc800000000ff */
[----:B------:R-:W-:Y:S01]  /*18e80*/  PRMT R22, R0, 0x7610, R22 ;  /* 0x0000761000167816 */ /* 0x000fe20000000016 */
[----:B------:R-:W-:Y:S06]  /*18e90*/  BRA `(.L_x_22374) ;  /* 0x0000000000107947 */ /* 0x000fec0003800000 */
.L_x_22397:
[----:B------:R-:W2:Y:S02]  /*18ea0*/  LDG.E R2, desc[UR36][R2.64] ;  /* 0x0000002402027981 */ /* 0x000ea4000c1e1900 */
[----:B--2---:R-:W-:-:S04]  /*18eb0*/  I2FP.F32.U32 R0, R2 ;  /* 0x0000000200007245 */ /* 0x004fc80000201000 */
[----:B------:R-:W-:-:S04]  /*18ec0*/  F2FP.F16.F32.PACK_AB R0, RZ, R0 ;  /* 0x00000000ff00723e */ /* 0x000fc800000000ff */
[----:B------:R-:W-:-:S07]  /*18ed0*/  PRMT R22, R0, 0x7610, R22 ;  /* 0x0000761000167816 */ /* 0x000fce0000000016 */
.L_x_22374:
        /* <DEDUP_REMOVED lines=19> */
.L_x_22406:
[----:B------:R-:W2:Y:S02]  /*19010*/  LDG.E.U8 R2, desc[UR36][R2.64] ;  /* 0x0000002402027981 */ /* 0x000ea4000c1e1100 */
[----:B--2---:R-:W-:Y:S01]  /*19020*/  I2FP.F32.U32 R24, R2 ;  /* 0x0000000200187245 */ /* 0x004fe20000201000 */
[----:B------:R-:W-:Y:S06]  /*19030*/  BRA `(.L_x_22408) ;  /* 0x0000000c002c7947 */ /* 0x000fec0003800000 */
.L_x_22405:
        /* <DEDUP_REMOVED lines=9> */
.L_x_22410:
[----:B------:R-:W2:Y:S02]  /*190d0*/  LDG.E R2, desc[UR36][R2.64] ;  /* 0x0000002402027981 */ /* 0x000ea4000c1e1900 */
[----:B--2---:R-:W-:Y:S01]  /*190e0*/  I2FP.F32.S32 R24, R2 ;  /* 0x0000000200187245 */ /* 0x004fe20000201400 */
[----:B------:R-:W-:Y:S06]  /*190f0*/  BRA `(.L_x_22408) ;  /* 0x0000000800fc7947 */ /* 0x000fec0003800000 */
.L_x_22409:
[----:B------:R-:W2:Y:S02]  /*19100*/  LDG.E.U16 R2, desc[UR36][R2.64] ;  /* 0x0000002402027981 */ /* 0x000ea4000c1e1500 */
[----:B--2---:R0:W1:Y:S01]  /*19110*/  I2F.S16 R24, R2 ;  /* 0x0000000200187306 */ /* 0x0040620000101400 */
[----:B------:R-:W-:Y:S05]  /*19120*/  BRA `(.L_x_22408) ;  /* 0x0000000800f07947 */ /* 0x000fea0003800000 */
.L_x_22404:
        /* <DEDUP_REMOVED lines=8> */
.L_x_22412:
[----:B------:R-:W2:Y:S02]  /*191b0*/  LDG.E.U16 R2, desc[UR36][R2.64] ;  /* 0x0000002402027981 */ /* 0x000ea4000c1e1500 */
[----:B--2---:R-:W-:Y:S01]  /*191c0*/  HADD2.F32 R24, -RZ, R2.H0_H0 ;  /* 0x20000002ff187230 */ /* 0x004fe20000004100 */
[----:B------:R-:W-:Y:S06]  /*191d0*/  BRA `(.L_x_22408) ;  /* 0x0000000800c47947 */ /* 0x000fec0003800000 */
.L_x_22411:
        /* <DEDUP_REMOVED lines=8> */
.L_x_22414:
[----:B------:R-:W2:Y:S02]  /*19260*/  LDG.E.U16 R2, desc[UR36][R2.64] ;  /* 0x0000002402027981 */ /* 0x000ea4000c1e1500 */
[----:B--2---:R-:W-:Y:S01]  /*19270*/  HADD2.F32 R24, -RZ, R2.H0_H0 ;  /* 0x20000002ff187230 */ /* 0x004fe20000004100 */
[----:B------:R-:W-:Y:S06]  /*19280*/  BRA `(.L_x_22408) ;  /* 0x0000000800987947 */ /* 0x000fec0003800000 */
.L_x_22413:
[----:B------:R-:W2:Y:S01]  /*19290*/  LDG.E.64 R2, desc[UR36][R2.64] ;  /* 0x0000002402027981 */ /* 0x000ea2000c1e1b00 */
[----:B------:R-:W-:Y:S01]  /*192a0*/  UMOV UR4, 0xf0000000 ;  /* 0xf000000000047882 */ /* 0x000fe20000000000 */
[----:B------:R-:W-:Y:S01]  /*192b0*/  UMOV UR5, 0x380fffff ;  /* 0x380fffff00057882 */ /* 0x000fe20000000000 */
[----:B--2---:R-:W0:Y:S01]  /*192c0*/  F2F.F32.F64 R24, R2 ;  /* 0x0000000200187310 */ /* 0x004e220000301000 */
[----:B------:R-:W-:-:S14]  /*192d0*/  DSETP.GEU.AND P0, PT, |R2|, UR4, PT ;  /* 0x0000000402007e2a */ /* 0x000fdc000bf0e200 */
[----:B0-----:R-:W-:Y:S01]  /*192e0*/  @!P0 FMUL R24, R24, 1.175494350822287508e-38 ;  /* 0x0080000018188820 */ /* 0x001fe20000400000 */
[----:B------:R-:W-:Y:S06]  /*192f0*/  BRA `(.L_x_22408) ;  /* 0x00000008007c7947 */ /* 0x000fec0003800000 */
.L_x_22403:
        /* <DEDUP_REMOVED lines=12> */
.L_x_22417:
[----:B------:R-:W2:Y:S01]  /*193c0*/  LDG.E.64 R2, desc[UR36][R2.64] ;  /* 0x0000002402027981 */ /* 0x000ea2000c1e1b00 */
[----:B------:R-:W-:Y:S01]  /*193d0*/  UMOV UR4, 0xf0000000 ;  /* 0xf000000000047882 */ /* 0x000fe20000000000 */
[----:B------:R-:W-:Y:S01]  /*193e0*/  UMOV UR5, 0x380fffff ;  /* 0x380fffff00057882 */ /* 0x000fe20000000000 */
[----:B--2---:R-:W0:Y:S01]  /*193f0*/  F2F.F32.F64 R24, R2 ;  /* 0x0000000200187310 */ /* 0x004e220000301000 */
[----:B------:R-:W-:-:S14]  /*19400*/  DSETP.GEU.AND P0, PT, |R2|, UR4, PT ;  /* 0x0000000402007e2a */ /* 0x000fdc000bf0e200 */
[----:B0-----:R-:W-:Y:S01]  /*19410*/  @!P0 FMUL R24, R24, 1.175494350822287508e-38 ;  /* 0x0080000018188820 */ /* 0x001fe20000400000 */
[----:B------:R-:W-:Y:S06]  /*19420*/  BRA `(.L_x_22408) ;  /* 0x0000000800307947 */ /* 0x000fec0003800000 */
.L_x_22416:
        /* <DEDUP_REMOVED lines=26> */
.L_x_22419:
        /* <DEDUP_REMOVED lines=13> */
.L_x_22418:
[----:B------:R-:W2:Y:S02]  /*196a0*/  LDG.E.U16 R2, desc[UR36][R2.64] ;  /* 0x0000002402027981 */ /* 0x000ea4000c1e1500 */
[----:B--2---:R-:W-:Y:S01]  /*196b0*/  IMAD.U32 R24, R2, 0x10000, RZ ;  /* 0x0001000002187824 */ /* 0x004fe200078e00ff */
[----:B------:R-:W-:Y:S06]  /*196c0*/  BRA `(.L_x_22408) ;  /* 0x0000000400887947 */ /* 0x000fec0003800000 */
.L_x_22415:
        /* <DEDUP_REMOVED lines=11> */
.L_x_22422:
        /* <DEDUP_REMOVED lines=20> */
.L_x_22424:
[----:B------:R-:W-:Y:S05]  /*198c0*/  BSYNC B0 ;  /* 0x0000000000007941 */ /* 0x000fea0003800000 */
.L_x_22423:
[----:B------:R-:W-:Y:S01]  /*198d0*/  IMAD.SHL.U32 R2, R2, 0x100000, RZ ;  /* 0x0010000002027824 */ /* 0x000fe200078e00ff */
[----:B------:R-:W-:-:S04]  /*198e0*/  LEA R3, R0, 0x3b800000, 0x17 ;  /* 0x3b80000000037811 */ /* 0x000fc800078eb8ff */
[----:B------:R-:W-:Y:S01]  /*198f0*/  LOP3.LUT R24, R3, R2, R24, 0xfe, !PT ;  /* 0x0000000203187212 */ /* 0x000fe200078efe18 */
[----:B------:R-:W-:Y:S06]  /*19900*/  BRA `(.L_x_22408) ;  /* 0x0000000000f87947 */ /* 0x000fec0003800000 */
.L_x_22421:
        /* <DEDUP_REMOVED lines=20> */
.L_x_22426:
[----:B------:R-:W-:Y:S05]  /*19a50*/  BSYNC B0 ;  /* 0x0000000000007941 */ /* 0x000fea0003800000 */
.L_x_22425:
[----:B------:R-:W-:Y:S01]  /*19a60*/  IMAD.SHL.U32 R2, R2, 0x200000, RZ ;  /* 0x0020000002027824 */ /* 0x000fe200078e00ff */
[----:B------:R-:W-:-:S04]  /*19a70*/  LEA R3, R0, 0x37800000, 0x17 ;  /* 0x3780000000037811 */ /* 0x000fc800078eb8ff */
[----:B------:R-:W-:Y:S01]  /*19a80*/  LOP3.LUT R24, R3, R2, R24, 0xfe, !PT ;  /* 0x0000000203187212 */ /* 0x000fe200078efe18 */
[----:B------:R-:W-:Y:S06]  /*19a90*/  BRA `(.L_x_22408) ;  /* 0x0000000000947947 */ /* 0x000fec0003800000 */
.L_x_22420:
        /* <DEDUP_REMOVED lines=14> */
.L_x_22407:
        /* <DEDUP_REMOVED lines=16> */
.L_x_22429:
[----:B------:R-:W-:Y:S01]  /*19c80*/  IMAD.MOV.U32 R24, RZ, RZ, RZ ;  /* 0x000000ffff187224 */ /* 0x000fe200078e00ff */
[----:B------:R-:W-:Y:S06]  /*19c90*/  BRA `(.L_x_22408) ;  /* 0x0000000000147947 */ /* 0x000fec0003800000 */
.L_x_22428:
[----:B------:R-:W2:Y:S02]  /*19ca0*/  LDG.E.64 R24, desc[UR36][R2.64] ;  /* 0x0000002402187981 */ /* 0x000ea4000c1e1b00 */
[----:B--2---:R0:W1:Y:S01]  /*19cb0*/  I2F.U64 R24, R24 ;  /* 0x0000001800187312 */ /* 0x0040620000301000 */
[----:B------:R-:W-:Y:S05]  /*19cc0*/  BRA `(.L_x_22408) ;  /* 0x0000000000087947 */ /* 0x000fea0003800000 */
.L_x_22427:
[----:B------:R-:W2:Y:S02]  /*19cd0*/  LDG.E R2, desc[UR36][R2.64] ;  /* 0x0000002402027981 */ /* 0x000ea4000c1e1900 */
[----:B--2---:R-:W-:-:S07]  /*19ce0*/  I2FP.F32.U32 R24, R2 ;  /* 0x0000000200187245 */ /* 0x004fce0000201000 */
.L_x_22408:
[----:B------:R-:W-:Y:S05]  /*19cf0*/  BSYNC B6 ;  /* 0x0000000000067941 */ /* 0x000fea0003800000 */
.L_x_22402:
        /* <DEDUP_REMOVED lines=19> */
.L_x_22434:
[----:B------:R-:W2:Y:S02]  /*19e30*/  LDG.E.U8 R2, desc[UR36][R2.64] ;  /* 0x0000002402027981 */ /* 0x000ea4000c1e1100 */
[----:B--2---:R-:W-:Y:S01]  /*19e40*/  I2FP.F32.U32 R23, R2 ;  /* 0x0000000200177245 */ /* 0x004fe20000201000 */
[----:B------:R-:W-:Y:S06]  /*19e50*/  BRA `(.L_x_22436) ;  /* 0x0000000c002c7947 */ /* 0x000fec0003800000 */
.L_x_22433:
        /* <DEDUP_REMOVED lines=9> */
.L_x_22438:
[----:B------:R-:W2:Y:S02]  /*19ef0*/  LDG.E R2, desc[UR36][R2.64] ;  /* 0x0000002402027981 */ /* 0x000ea4000c1e1900 */
[----:B--2---:R-:W-:Y:S01]  /*19f00*/  I2FP.F32.S32 R23, R2 ;  /* 0x0000000200177245 */ /* 0x004fe20000201400 */
[----:B------:R-:W-:Y:S06]  /*19f10*/  BRA `(.L_x_22436) ;  /* 0x0000000800fc7947 */ /* 0x000fec0003800000 */
.L_x_22437:
[----:B------:R-:W2:Y:S02]  /*19f20*/  LDG.E.U16 R2, desc[UR36][R2.64] ;  /* 0x0000002402027981 */ /* 0x000ea4000c1e1500 */
[----:B--2---:R2:W3:Y:S01]  /*19f30*/  I2F.S16 R23, R2 ;  /* 0x0000000200177306 */ /* 0x0044e20000101400 */
[----:B------:R-:W-:Y:S05]  /*19f40*/  BRA `(.L_x_22436) ;  /* 0x0000000800f07947 */ /* 0x000fea0003800000 */
.L_x_22432:
        /* <DEDUP_REMOVED lines=8> */
.L_x_22440:
[----:B------:R-:W2:Y:S02]  /*19fd0*/  LDG.E.U16 R2, desc[UR36][R2.64] ;  /* 0x0000002402027981 */ /* 0x000ea4000c1e1500 */
[----:B--2---:R-:W-:Y:S01]  /*19fe0*/  HADD2.F32 R23, -RZ, R2.H0_H0 ;  /* 0x20000002ff177230 */ /* 0x004fe20000004100 */
[----:B------:R-:W-:Y:S06]  /*19ff0*/  BRA `(.L_x_22436) ;  /* 0x0000000800c47947 */ /* 0x000fec0003800000 */
.L_x_22439:
        /* <DEDUP_REMOVED lines=8> */
.L_x_22442:
[----:B------:R-:W2:Y:S02]  /*1a080*/  LDG.E.U16 R2, desc[UR36][R2.64] ;  /* 0x0000002402027981 */ /* 0x000ea4000c1e1500 */
[----:B--2---:R-:W-:Y:S01]  /*1a090*/  HADD2.F32 R23, -RZ, R2.H0_H0 ;  /* 0x20000002ff177230 */ /* 0x004fe20000004100 */
[----:B------:R-:W-:Y:S06]  /*1a0a0*/  BRA `(.L_x_22436) ;  /* 0x0000000800987947 */ /* 0x000fec0003800000 */
.L_x_22441:
[----:B------:R-:W2:Y:S01]  /*1a0b0*/  LDG.E.64 R2, desc[UR36][R2.64] ;  /* 0x0000002402027981 */ /* 0x000ea2000c1e1b00 */
[----:B------:R-:W-:Y:S01]  /*1a0c0*/  UMOV UR4, 0xf0000000 ;  /* 0xf000000000047882 */ /* 0x000fe20000000000 */
[----:B------:R-:W-:Y:S01]  /*1a0d0*/  UMOV UR5, 0x380fffff ;  /* 0x380fffff00057882 */ /* 0x000fe20000000000 */
[----:B--2---:R-:W0:Y:S01]  /*1a0e0*/  F2F.F32.F64 R23, R2 ;  /* 0x0000000200177310 */ /* 0x004e220000301000 */
[----:B------:R-:W-:-:S14]  /*1a0f0*/  DSETP.GEU.AND P0, PT, |R2|, UR4, PT ;  /* 0x0000000402007e2a */ /* 0x000fdc000bf0e200 */
[----:B0-----:R-:W-:Y:S01]  /*1a100*/  @!P0 FMUL R23, R23, 1.175494350822287508e-38 ;  /* 0x0080000017178820 */ /* 0x001fe20000400000 */
[----:B------:R-:W-:Y:S06]  /*1a110*/  BRA `(.L_x_22436) ;  /* 0x00000008007c7947 */ /* 0x000fec0003800000 */
.L_x_22431:
        /* <DEDUP_REMOVED lines=12> */
.L_x_22445:
[----:B------:R-:W2:Y:S01]  /*1a1e0*/  LDG.E.64 R2, desc[UR36][R2.64] ;  /* 0x0000002402027981 */ /* 0x000ea2000c1e1b00 */
[----:B------:R-:W-:Y:S01]  /*1a1f0*/  UMOV UR4, 0xf0000000 ;  /* 0xf000000000047882 */ /* 0x000fe20000000000 */
[----:B------:R-:W-:Y:S01]  /*1a200*/  UMOV UR5, 0x380fffff ;  /* 0x380fffff00057882 */ /* 0x000fe20000000000 */
[----:B--2---:R-:W0:Y:S01]  /*1a210*/  F2F.F32.F64 R23, R2 ;  /* 0x0000000200177310 */ /* 0x004e220000301000 */
[----:B------:R-:W-:-:S14]  /*1a220*/  DSETP.GEU.AND P0, PT, |R2|, UR4, PT ;  /* 0x0000000402007e2a */ /* 0x000fdc000bf0e200 */
[----:B0-----:R-:W-:Y:S01]  /*1a230*/  @!P0 FMUL R23, R23, 1.175494350822287508e-38 ;  /* 0x0080000017178820 */ /* 0x001fe20000400000 */
[----:B------:R-:W-:Y:S06]  /*1a240*/  BRA `(.L_x_22436) ;  /* 0x0000000800307947 */ /* 0x000fec0003800000 */
.L_x_22444:
        /* <DEDUP_REMOVED lines=26> */
.L_x_22447:
        /* <DEDUP_REMOVED lines=13> */
.L_x_22446:
[----:B------:R-:W2:Y:S02]  /*1a4c0*/  LDG.E.U16 R2, desc[UR36][R2.64] ;  /* 0x0000002402027981 */ /* 0x000ea4000c1e1500 */
[----:B--2---:R-:W-:Y:S01]  /*1a4d0*/  IMAD.U32 R23, R2, 0x10000, RZ ;  /* 0x0001000002177824 */ /* 0x004fe200078e00ff */
[----:B------:R-:W-:Y:S06]  /*1a4e0*/  BRA `(.L_x_22436) ;  /* 0x0000000400887947 */ /* 0x000fec0003800000 */
.L_x_22443:
        /* <DEDUP_REMOVED lines=11> */
.L_x_22450:
        /* <DEDUP_REMOVED lines=20> */
.L_x_22452:
[----:B------:R-:W-:Y:S05]  /*1a6e0*/  BSYNC B0 ;  /* 0x0000000000007941 */ /* 0x000fea0003800000 */
.L_x_22451:
[----:B------:R-:W-:Y:S01]  /*1a6f0*/  IMAD.SHL.U32 R2, R2, 0x100000, RZ ;  /* 0x0010000002027824 */ /* 0x000fe200078e00ff */
[----:B------:R-:W-:-:S04]  /*1a700*/  LEA R0, R0, 0x3b800000, 0x17 ;  /* 0x3b80000000007811 */ /* 0x000fc800078eb8ff */
[----:B------:R-:W-:Y:S01]  /*1a710*/  LOP3.LUT R23, R0, R2, R23, 0xfe, !PT ;  /* 0x0000000200177212 */ /* 0x000fe200078efe17 */
[----:B------:R-:W-:Y:S06]  /*1a720*/  BRA `(.L_x_22436) ;  /* 0x0000000000f87947 */ /* 0x000fec0003800000 */
.L_x_22449:
        /* <DEDUP_REMOVED lines=20> */
.L_x_22454:
[----:B------:R-:W-:Y:S05]  /*1a870*/  BSYNC B0 ;  /* 0x0000000000007941 */ /* 0x000fea0003800000 */
.L_x_22453:
[----:B------:R-:W-:Y:S01]  /*1a880*/  IMAD.SHL.U32 R2, R2, 0x200000, RZ ;  /* 0x0020000002027824 */ /* 0x000fe200078e00ff */
[----:B------:R-:W-:-:S04]  /*1a890*/  LEA R0, R0, 0x37800000, 0x17 ;  /* 0x3780000000007811 */ /* 0x000fc800078eb8ff */
[----:B------:R-:W-:Y:S01]  /*1a8a0*/  LOP3.LUT R23, R0, R2, R23, 0xfe, !PT ;  /* 0x0000000200177212 */ /* 0x000fe200078efe17 */
[----:B------:R-:W-:Y:S06]  /*1a8b0*/  BRA `(.L_x_22436) ;  /* 0x0000000000947947 */ /* 0x000fec0003800000 */
.L_x_22448:
        /* <DEDUP_REMOVED lines=14> */
.L_x_22435:
        /* <DEDUP_REMOVED lines=16> */
.L_x_22457:
[----:B------:R-:W-:Y:S01]  /*1aaa0*/  IMAD.MOV.U32 R23, RZ, RZ, RZ ;  /* 0x000000ffff177224 */ /* 0x000fe200078e00ff */
[----:B------:R-:W-:Y:S06]  /*1aab0*/  BRA `(.L_x_22436) ;  /* 0x0000000000147947 */ /* 0x000fec0003800000 */
.L_x_22456:
[----:B------:R-:W2:Y:S02]  /*1aac0*/  LDG.E.64 R2, desc[UR36][R2.64] ;  /* 0x0000002402027981 */ /* 0x000ea4000c1e1b00 */
[----:B--2---:R0:W1:Y:S01]  /*1aad0*/  I2F.U64 R23, R2 ;  /* 0x0000000200177312 */ /* 0x0040620000301000 */
[----:B------:R-:W-:Y:S05]  /*1aae0*/  BRA `(.L_x_22436) ;  /* 0x0000000000087947 */ /* 0x000fea0003800000 */
.L_x_22455:
[----:B------:R-:W2:Y:S02]  /*1aaf0*/  LDG.E R2, desc[UR36][R2.64] ;  /* 0x0000002402027981 */ /* 0x000ea4000c1e1900 */
[----:B--2---:R-:W-:-:S07]  /*1ab00*/  I2FP.F32.U32 R23, R2 ;  /* 0x0000000200177245 */ /* 0x004fce0000201000 */
.L_x_22436:
[----:B------:R-:W-:Y:S05]  /*1ab10*/  BSYNC B6 ;  /* 0x0000000000067941 */ /* 0x000fea0003800000 */
.L_x_22430:
        /* <DEDUP_REMOVED lines=19> */
.L_x_22462:
[----:B------:R-:W2:Y:S02]  /*1ac50*/  LDG.E.U8 R2, desc[UR36][R2.64] ;  /* 0x0000002402027981 */ /* 0x000ea4000c1e1100 */
[----:B--2---:R-:W-:Y:S01]  /*1ac60*/  I2FP.F32.U32 R19, R2 ;  /* 0x0000000200137245 */ /* 0x004fe20000201000 */
[----:B------:R-:W-:Y:S06]  /*1ac70*/  BRA `(.L_x_22464) ;  /* 0x0000000c002c7947 */ /* 0x000fec0003800000 */
.L_x_22461:
        /* <DEDUP_REMOVED lines=9> */
.L_x_22466:
[----:B------:R-:W2:Y:S02]  /*1ad10*/  LDG.E R2, desc[UR36][R2.64] ;  /* 0x0000002402027981 */ /* 0x000ea4000c1e1900 */
[----:B--2---:R-:W-:Y:S01]  /*1ad20*/  I2FP.F32.S32 R19, R2 ;  /* 0x0000000200137245 */ /* 0x004fe20000201400 */
[----:B------:R-:W-:Y:S06]  /*1ad30*/  BRA `(.L_x_22464) ;  /* 0x0000000800fc7947 */ /* 0x000fec0003800000 */
.L_x_22465:
[----:B------:R-:W2:Y:S02]  /*1ad40*/  LDG.E.U16 R2, desc[UR36][R2.64] ;  /* 0x0000002402027981 */ /* 0x000ea4000c1e1500 */
[----:B--2---:R2:W4:Y:S01]  /*1ad50*/  I2F.S16 R19, R2 ;  /* 0x0000000200137306 */ /* 0x0045220000101400 */
[----:B------:R-:W-:Y:S05]  /*1ad60*/  BRA `(.L_x_22464) ;  /* 0x0000000800f07947 */ /* 0x000fea0003800000 */
.L_x_22460:
        /* <DEDUP_REMOVED lines=8> */
.L_x_22468:
[----:B------:R-:W2:Y:S02]  /*1adf0*/  LDG.E.U16 R2, desc[UR36][R2.64] ;  /* 0x0000002402027981 */ /* 0x000ea4000c1e1500 */
[----:B--2---:R-:W-:Y:S01]  /*1ae00*/  HADD2.F32 R19, -RZ, R2.H0_H0 ;  /* 0x20000002ff137230 */ /* 0x004fe20000004100 */
[----:B------:R-:W-:Y:S06]  /*1ae10*/  BRA `(.L_x_22464) ;  /* 0x0000000800c47947 */ /* 0x000fec0003800000 */
.L_x_22467:
        /* <DEDUP_REMOVED lines=8> */
.L_x_22470:
[----:B------:R-:W2:Y:S02]  /*1aea0*/  LDG.E.U16 R2, desc[UR36][R2.64] ;  /* 0x0000002402027981 */ /* 0x000ea4000c1e1500 */
[----:B--2---:R-:W-:Y:S01]  /*1aeb0*/  HADD2.F32 R19, -RZ, R2.H0_H0 ;  /* 0x20000002ff137230 */ /* 0x004fe20000004100 */
[----:B------:R-:W-:Y:S06]  /*1aec0*/  BRA `(.L_x_22464) ;  /* 0x0000000800987947 */ /* 0x000fec0003800000 */
.L_x_22469:
[----:B------:R-:W2:Y:S01]  /*1aed0*/  LDG.E.64 R2, desc[UR36][R2.64] ;  /* 0x0000002402027981 */ /* 0x000ea2000c1e1b00 */
[----:B------:R-:W-:Y:S01]  /*1aee0*/  UMOV UR4, 0xf0000000 ;  /* 0xf000000000047882 */ /* 0x000fe20000000000 */
[----:B------:R-:W-:Y:S01]  /*1aef0*/  UMOV UR5, 0x380fffff ;  /* 0x380fffff00057882 */ /* 0x000fe20000000000 */
[----:B--2---:R-:W0:Y:S01]  /*1af00*/  F2F.F32.F64 R19, R2 ;  /* 0x0000000200137310 */ /* 0x004e220000301000 */
[----:B------:R-:W-:-:S14]  /*1af10*/  DSETP.GEU.AND P0, PT, |R2|, UR4, PT ;  /* 0x0000000402007e2a */ /* 0x000fdc000bf0e200 */
[----:B0-----:R-:W-:Y:S01]  /*1af20*/  @!P0 FMUL R19, R19, 1.175494350822287508e-38 ;  /* 0x0080000013138820 */ /* 0x001fe20000400000 */
[----:B------:R-:W-:Y:S06]  /*1af30*/  BRA `(.L_x_22464) ;  /* 0x00000008007c7947 */ /* 0x000fec0003800000 */
.L_x_22459:
        /* <DEDUP_REMOVED lines=12> */
.L_x_22473:
[----:B------:R-:W2:Y:S01]  /*1b000*/  LDG.E.64 R2, desc[UR36][R2.64] ;  /* 0x0000002402027981 */ /* 0x000ea2000c1e1b00 */
[----:B------:R-:W-:Y:S01]  /*1b010*/  UMOV UR4, 0xf0000000 ;  /* 0xf000000000047882 */ /* 0x000fe20000000000 */
[----:B------:R-:W-:Y:S01]  /*1b020*/  UMOV UR5, 0x380fffff ;  /* 0x380fffff00057882 */ /* 0x000fe20000000000 */
[----:B--2---:R-:W0:Y:S01]  /*1b030*/  F2F.F32.F64 R19, R2 ;  /* 0x0000000200137310 */ /* 0x004e220000301000 */
[----:B------:R-:W-:-:S14]  /*1b040*/  DSETP.GEU.AND P0, PT, |R2|, UR4, PT ;  /* 0x0000000402007e2a */ /* 0x000fdc000bf0e200 */
[----:B0-----:R-:W-:Y:S01]  /*1b050*/  @!P0 FMUL R19, R19, 1.175494350822287508e-38 ;  /* 0x0080000013138820 */ /* 0x001fe20000400000 */
[----:B------:R-:W-:Y:S06]  /*1b060*/  BRA `(.L_x_22464) ;  /* 0x0000000800307947 */ /* 0x000fec0003800000 */
.L_x_22472:
        /* <DEDUP_REMOVED lines=26> */
.L_x_22475:
        /* <DEDUP_REMOVED lines=13> */
.L_x_22474:
[----:B------:R-:W2:Y:S02]  /*1b2e0*/  LDG.E.U16 R2, desc[UR36][R2.64] ;  /* 0x0000002402027981 */ /* 0x000ea4000c1e1500 */
[----:B--2---:R-:W-:Y:S01]  /*1b2f0*/  IMAD.U32 R19, R2, 0x10000, RZ ;  /* 0x0001000002137824 */ /* 0x004fe200078e00ff */
[----:B------:R-:W-:Y:S06]  /*1b300*/  BRA `(.L_x_22464) ;  /* 0x0000000400887947 */ /* 0x000fec0003800000 */
.L_x_22471:
        /* <DEDUP_REMOVED lines=11> */
.L_x_22478:
        /* <DEDUP_REMOVED lines=20> */
.L_x_22480:
[----:B------:R-:W-:Y:S05]  /*1b500*/  BSYNC B0 ;  /* 0x0000000000007941 */ /* 0x000fea0003800000 */
.L_x_22479:
[----:B------:R-:W-:Y:S01]  /*1b510*/  IMAD.SHL.U32 R2, R2, 0x100000, RZ ;  /* 0x0010000002027824 */ /* 0x000fe200078e00ff */
[----:B------:R-:W-:-:S04]  /*1b520*/  LEA R0, R0, 0x3b800000, 0x17 ;  /* 0x3b80000000007811 */ /* 0x000fc800078eb8ff */
[----:B------:R-:W-:Y:S01]  /*1b530*/  LOP3.LUT R19, R0, R2, R19, 0xfe, !PT ;  /* 0x0000000200137212 */ /* 0x000fe200078efe13 */
[----:B------:R-:W-:Y:S06]  /*1b540*/  BRA `(.L_x_22464) ;  /* 0x0000000000f87947 */ /* 0x000fec0003800000 */
.L_x_22477:
        /* <DEDUP_REMOVED lines=20> */
.L_x_22482:
[----:B------:R-:W-:Y:S05]  /*1b690*/  BSYNC B0 ;  /* 0x0000000000007941 */ /* 0x000fea0003800000 */
.L_x_22481:
[----:B------:R-:W-:Y:S01]  /*1b6a0*/  IMAD.SHL.U32 R2, R2, 0x200000, RZ ;  /* 0x0020000002027824 */ /* 0x000fe200078e00ff */
[----:B------:R-:W-:-:S04]  /*1b6b0*/  LEA R0, R0, 0x37800000, 0x17 ;  /* 0x3780000000007811 */ /* 0x000fc800078eb8ff */
[----:B------:R-:W-:Y:S01]  /*1b6c0*/  LOP3.LUT R19, R0, R2, R19, 0xfe, !PT ;  /* 0x0000000200137212 */ /* 0x000fe200078efe13 */
[----:B------:R-:W-:Y:S06]  /*1b6d0*/  BRA `(.L_x_22464) ;  /* 0x0000000000947947 */ /* 0x000fec0003800000 */
.L_x_22476:
        /* <DEDUP_REMOVED lines=14> */
.L_x_22463:
        /* <DEDUP_REMOVED lines=16> */
.L_x_22485:
[----:B------:R-:W-:Y:S01]  /*1b8c0*/  IMAD.MOV.U32 R19, RZ, RZ, RZ ;  /* 0x000000ffff137224 */ /* 0x000fe200078e00ff */
[----:B------:R-:W-:Y:S06]  /*1b8d0*/  BRA `(.L_x_22464) ;  /* 0x0000000000147947 */ /* 0x000fec0003800000 */
.L_x_22484:
[----:B------:R-:W2:Y:S02]  /*1b8e0*/  LDG.E.64 R2, desc[UR36][R2.64] ;  /* 0x0000002402027981 */ /* 0x000ea4000c1e1b00 */
[----:B--2---:R0:W1:Y:S01]  /*1b8f0*/  I2F.U64 R19, R2 ;  /* 0x0000000200137312 */ /* 0x0040620000301000 */
[----:B------:R-:W-:Y:S05]  /*1b900*/  BRA `(.L_x_22464) ;  /* 0x0000000000087947 */ /* 0x000fea0003800000 */
.L_x_22483:
[----:B------:R-:W2:Y:S02]  /*1b910*/  LDG.E R2, desc[UR36][R2.64] ;  /* 0x0000002402027981 */ /* 0x000ea4000c1e1900 */
[----:B--2---:R-:W-:-:S07]  /*1b920*/  I2FP.F32.U32 R19, R2 ;  /* 0x0000000200137245 */ /* 0x004fce0000201000 */
.L_x_22464:
[----:B------:R-:W-:Y:S05]  /*1b930*/  BSYNC B6 ;  /* 0x0000000000067941 */ /* 0x000fea0003800000 */
.L_x_22458:
        /* <DEDUP_REMOVED lines=19> */
.L_x_22490:
[----:B------:R-:W2:Y:S02]  /*1ba70*/  LDG.E.U8 R0, desc[UR36][R2.64] ;  /* 0x0000002402007981 */ /* 0x000ea4000c1e1100 */
[----:B--2---:R-:W-:Y:S01]  /*1ba80*/  I2FP.F32.U32 R0, R0 ;  /* 0x0000000000007245 */ /* 0x004fe20000201000 */
[----:B------:R-:W-:Y:S06]  /*1ba90*/  BRA `(.L_x_22492) ;  /* 0x0000000c002c7947 */ /* 0x000fec0003800000 */
.L_x_22489:
        /* <DEDUP_REMOVED lines=9> */
.L_x_22494:
[----:B------:R-:W2:Y:S02]  /*1bb30*/  LDG.E R0, desc[UR36][R2.64] ;  /* 0x0000002402007981 */ /* 0x000ea4000c1e1900 */
[----:B--2---:R-:W-:Y:S01]  /*1bb40*/  I2FP.F32.S32 R0, R0 ;  /* 0x0000000000007245 */ /* 0x004fe20000201400 */
[----:B------:R-:W-:Y:S06]  /*1bb50*/  BRA `(.L_x_22492) ;  /* 0x0000000800fc7947 */ /* 0x000fec0003800000 */
.L_x_22493:
[----:B------:R-:W2:Y:S02]  /*1bb60*/  LDG.E.U16 R0, desc[UR36][R2.64] ;  /* 0x0000002402007981 */ /* 0x000ea4000c1e1500 */
[----:B--2---:R-:W0:Y:S01]  /*1bb70*/  I2F.S16 R0, R0 ;  /* 0x0000000000007306 */ /* 0x004e220000101400 */
[----:B------:R-:W-:Y:S05]  /*1bb80*/  BRA `(.L_x_22492) ;  /* 0x0000000800f07947 */ /* 0x000fea0003800000 */
.L_x_22488:
        /* <DEDUP_REMOVED lines=8> */
.L_x_22496:
[----:B------:R-:W2:Y:S02]  /*1bc10*/  LDG.E.U16 R0, desc[UR36][R2.64] ;  /* 0x0000002402007981 */ /* 0x000ea4000c1e1500 */
[----:B--2---:R-:W-:Y:S01]  /*1bc20*/  HADD2.F32 R0, -RZ, R0.H0_H0 ;  /* 0x20000000ff007230 */ /* 0x004fe20000004100 */
[----:B------:R-:W-:Y:S06]  /*1bc30*/  BRA `(.L_x_22492) ;  /* 0x0000000800c47947 */ /* 0x000fec0003800000 */
.L_x_22495:
        /* <DEDUP_REMOVED lines=8> */
.L_x_22498:
[----:B------:R-:W2:Y:S02]  /*1bcc0*/  LDG.E.U16 R0, desc[UR36][R2.64] ;  /* 0x0000002402007981 */ /* 0x000ea4000c1e1500 */
[----:B--2---:R-:W-:Y:S01]  /*1bcd0*/  HADD2.F32 R0, -RZ, R0.H0_H0 ;  /* 0x20000000ff007230 */ /* 0x004fe20000004100 */
[----:B------:R-:W-:Y:S06]  /*1bce0*/  BRA `(.L_x_22492) ;  /* 0x0000000800987947 */ /* 0x000fec0003800000 */
.L_x_22497:
[----:B------:R-:W2:Y:S01]  /*1bcf0*/  LDG.E.64 R2, desc[UR36][R2.64] ;  /* 0x0000002402027981 */ /* 0x000ea2000c1e1b00 */
[----:B------:R-:W-:Y:S01]  /*1bd00*/  UMOV UR4, 0xf0000000 ;  /* 0xf000000000047882 */ /* 0x000fe20000000000 */
[----:B------:R-:W-:Y:S01]  /*1bd10*/  UMOV UR5, 0x380fffff ;  /* 0x380fffff00057882 */ /* 0x000fe20000000000 */
[----:B--2---:R-:W0:Y:S01]  /*1bd20*/  F2F.F32.F64 R0, R2 ;  /* 0x0000000200007310 */ /* 0x004e220000301000 */
[----:B------:R-:W-:-:S14]  /*1bd30*/  DSETP.GEU.AND P0, PT, |R2|, UR4, PT ;  /* 0x0000000402007e2a */ /* 0x000fdc000bf0e200 */
[----:B0-----:R-:W-:Y:S01]  /*1bd40*/  @!P0 FMUL R0, R0, 1.175494350822287508e-38 ;  /* 0x0080000000008820 */ /* 0x001fe20000400000 */
[----:B------:R-:W-:Y:S06]  /*1bd50*/  BRA `(.L_x_22492) ;  /* 0x00000008007c7947 */ /* 0x000fec0003800000 */
.L_x_22487:
        /* <DEDUP_REMOVED lines=12> */
.L_x_22501:
[----:B------:R-:W2:Y:S01]  /*1be20*/  LDG.E.64 R2, desc[UR36][R2.64] ;  /* 0x0000002402027981 */ /* 0x000ea2000c1e1b00 */
[----:B------:R-:W-:Y:S01]  /*1be30*/  UMOV UR4, 0xf0000000 ;  /* 0xf000000000047882 */ /* 0x000fe20000000000 */
[----:B------:R-:W-:Y:S01]  /*1be40*/  UMOV UR5, 0x380fffff ;  /* 0x380fffff00057882 */ /* 0x000fe20000000000 */
[----:B--2---:R-:W0:Y:S01]  /*1be50*/  F2F.F32.F64 R0, R2 ;  /* 0x0000000200007310 */ /* 0x004e220000301000 */
[----:B------:R-:W-:-:S14]  /*1be60*/  DSETP.GEU.AND P0, PT, |R2|, UR4, PT ;  /* 0x0000000402007e2a */ /* 0x000fdc000bf0e200 */
[----:B0-----:R-:W-:Y:S01]  /*1be70*/  @!P0 FMUL R0, R0, 1.175494350822287508e-38 ;  /* 0x0080000000008820 */ /* 0x001fe20000400000 */
[----:B------:R-:W-:Y:S06]  /*1be80*/  BRA `(.L_x_22492) ;  /* 0x0000000800307947 */ /* 0x000fec0003800000 */
.L_x_22500:
        /* <DEDUP_REMOVED lines=26> */
.L_x_22503:
        /* <DEDUP_REMOVED lines=13> */
.L_x_22502:
[----:B------:R-:W2:Y:S02]  /*1c100*/  LDG.E.U16 R0, desc[UR36][R2.64] ;  /* 0x0000002402007981 */ /* 0x000ea4000c1e1500 */
[----:B--2---:R-:W-:Y:S01]  /*1c110*/  IMAD.U32 R0, R0, 0x10000, RZ ;  /* 0x0001000000007824 */ /* 0x004fe200078e00ff */
[----:B------:R-:W-:Y:S06]  /*1c120*/  BRA `(.L_x_22492) ;  /* 0x0000000400887947 */ /* 0x000fec0003800000 */
.L_x_22499:
        /* <DEDUP_REMOVED lines=11> */
.L_x_22506:
        /* <DEDUP_REMOVED lines=20> */
.L_x_22508:
[----:B------:R-:W-:Y:S05]  /*1c320*/  BSYNC B0 ;  /* 0x0000000000007941 */ /* 0x000fea0003800000 */
.L_x_22507:
[----:B------:R-:W-:Y:S01]  /*1c330*/  LEA R3, R0, 0x3b800000, 0x17 ;  /* 0x3b80000000037811 */ /* 0x000fe200078eb8ff */
[----:B------:R-:W-:-:S05]  /*1c340*/  IMAD.SHL.U32 R0, R2, 0x100000, RZ ;  /* 0x0010000002007824 */ /* 0x000fca00078e00ff */
[----:B------:R-:W-:Y:S01]  /*1c350*/  LOP3.LUT R0, R3, R0, R4, 0xfe, !PT ;  /* 0x0000000003007212 */ /* 0x000fe200078efe04 */
[----:B------:R-:W-:Y:S06]  /*1c360*/  BRA `(.L_x_22492) ;  /* 0x0000000000f87947 */ /* 0x000fec0003800000 */
.L_x_22505:
        /* <DEDUP_REMOVED lines=20> */
.L_x_22510:
[----:B------:R-:W-:Y:S05]  /*1c4b0*/  BSYNC B0 ;  /* 0x0000000000007941 */ /* 0x000fea0003800000 */
.L_x_22509:
[----:B------:R-:W-:Y:S01]  /*1c4c0*/  LEA R3, R0, 0x37800000, 0x17 ;  /* 0x3780000000037811 */ /* 0x000fe200078eb8ff */
[----:B------:R-:W-:-:S05]  /*1c4d0*/  IMAD.SHL.U32 R0, R2, 0x200000, RZ ;  /* 0x0020000002007824 */ /* 0x000fca00078e00ff */
[----:B------:R-:W-:Y:S01]  /*1c4e0*/  LOP3.LUT R0, R3, R0, R4, 0xfe, !PT ;  /* 0x0000000003007212 */ /* 0x000fe200078efe04 */
[----:B------:R-:W-:Y:S06]  /*1c4f0*/  BRA `(.L_x_22492) ;  /* 0x0000000000947947 */ /* 0x000fec0003800000 */
.L_x_22504:
        /* <DEDUP_REMOVED lines=14> */
.L_x_22491:
        /* <DEDUP_REMOVED lines=16> */
.L_x_22513:
[----:B------:R-:W-:Y:S01]  /*1c6e0*/  IMAD.MOV.U32 R0, RZ, RZ, RZ ;  /* 0x000000ffff007224 */ /* 0x000fe200078e00ff */
[----:B------:R-:W-:Y:S06]  /*1c6f0*/  BRA `(.L_x_22492) ;  /* 0x0000000000147947 */ /* 0x000fec0003800000 */
.L_x_22512:
[----:B------:R-:W2:Y:S02]  /*1c700*/  LDG.E.64 R2, desc[UR36][R2.64] ;  /* 0x0000002402027981 */ /* 0x000ea4000c1e1b00 */
[----:B--2---:R0:W2:Y:S01]  /*1c710*/  I2F.U64 R0, R2 ;  /* 0x0000000200007312 */ /* 0x0040a20000301000 */
[----:B------:R-:W-:Y:S05]  /*1c720*/  BRA `(.L_x_22492) ;  /* 0x0000000000087947 */ /* 0x000fea0003800000 */
.L_x_22511:
[----:B------:R-:W2:Y:S02]  /*1c730*/  LDG.E R0, desc[UR36][R2.64] ;  /* 0x0000002402007981 */ /* 0x000ea4000c1e1900 */
[----:B--2---:R-:W-:-:S07]  /*1c740*/  I2FP.F32.U32 R0, R0 ;  /* 0x0000000000007245 */ /* 0x004fce0000201000 */
.L_x_22492:
[----:B------:R-:W-:Y:S05]  /*1c750*/  BSYNC B6 ;  /* 0x0000000000067941 */ /* 0x000fea0003800000 */
.L_x_22486:
[----:B0-2---:R-:W0:Y:S01]  /*1c760*/  LDC.U8 R3, c[0x0][0x5d1] ;  /* 0x00017440ff037b82 */ /* 0x005e220000000000 */
[----:B-----5:R-:W-:-:S05]  /*1c770*/  HADD2.F32 R22, -RZ, R22.H0_H0 ;  /* 0x20000016ff167230 */ /* 0x020fca0000004100 */
[----:B-1--4-:R-:W-:-:S04]  /*1c780*/  FADD.FTZ R19, R22, -R19 ;  /* 0x8000001316137221 */ /* 0x012fc80000010000 */
[----:B------:R-:W-:-:S04]  /*1c790*/  FMUL.FTZ R24, R19, R24 ;  /* 0x0000001813187220 */ /* 0x000fc80000410000 */
[----:B---3--:R-:W-:-:S05]  /*1c7a0*/  FFMA.FTZ R24, R24, R0, R23 ;  /* 0x0000000018187223 */ /* 0x008fca0000010017 */
        /* <DEDUP_REMOVED lines=16> */
.L_x_22517:
[----:B------:R-:W-:-:S06]  /*1c8b0*/  HADD2.F32 R3, -RZ, R24.H0_H0 ;  /* 0x20000018ff037230 */ /* 0x000fcc0000004100 */
[----:B------:R-:W0:Y:S02]  /*1c8c0*/  F2I.S64.TRUNC R2, R3 ;  /* 0x0000000300027311 */ /* 0x000e24000020d900 */
[----:B0-----:R-:W-:Y:S01]  /*1c8d0*/  STG.E.U8 desc[UR36][R16.64], R2 ;  /* 0x0000000210007986 */ /* 0x001fe2000c101124 */
[----:B------:R-:W-:Y:S05]  /*1c8e0*/  EXIT ;  /* 0x000000000000794d */ /* 0x000fea0003800000 */
.L_x_22516:
        /* <DEDUP_REMOVED lines=10> */
.L_x_22520:
[----:B------:R-:W-:-:S04]  /*1c990*/  HADD2.F32 R24, -RZ, R24.H0_H0 ;  /* 0x20000018ff187230 */ /* 0x000fc80000004100 */
[----:B------:R-:W0:Y:S02]  /*1c9a0*/  F2I.FTZ.TRUNC.NTZ R3, R24 ;  /* 0x0000001800037305 */ /* 0x000e24000021f100 */
[----:B0-----:R-:W-:Y:S01]  /*1c9b0*/  STG.E desc[UR36][R16.64], R3 ;  /* 0x0000000310007986 */ /* 0x001fe2000c101924 */
[----:B------:R-:W-:Y:S05]  /*1c9c0*/  EXIT ;  /* 0x000000000000794d */ /* 0x000fea0003800000 */
.L_x_22519:
[----:B------:R-:W-:-:S04]  /*1c9d0*/  HADD2.F32 R24, -RZ, R24.H0_H0 ;  /* 0x20000018ff187230 */ /* 0x000fc80000004100 */
[----:B------:R-:W0:Y:S02]  /*1c9e0*/  F2I.FTZ.TRUNC.NTZ R3, R24 ;  /* 0x0000001800037305 */ /* 0x000e24000021f100 */
[----:B0-----:R-:W-:Y:S01]  /*1c9f0*/  STG.E.U16 desc[UR36][R16.64], R3 ;  /* 0x0000000310007986 */ /* 0x001fe2000c101524 */
[----:B------:R-:W-:Y:S05]  /*1ca00*/  EXIT ;  /* 0x000000000000794d */ /* 0x000fea0003800000 */
.L_x_22515:
        /* <DEDUP_REMOVED lines=9> */
.L_x_22522:
[----:B------:R-:W-:Y:S01]  /*1caa0*/  STG.E.U16 desc[UR36][R16.64], R24 ;  /* 0x0000001810007986 */ /* 0x000fe2000c101524 */
[----:B------:R-:W-:Y:S05]  /*1cab0*/  EXIT ;  /* 0x000000000000794d */ /* 0x000fea0003800000 */
.L_x_22521:
        /* <DEDUP_REMOVED lines=10> */
.L_x_22524:
[----:B------:R-:W-:-:S05]  /*1cb60*/  HADD2.F32 R0, -RZ, R24.H0_H0 ;  /* 0x20000018ff007230 */ /* 0x000fca0000004100 */
[----:B------:R-:W-:-:S04]  /*1cb70*/  F2FP.F16.F32.PACK_AB R0, RZ, R0 ;  /* 0x00000000ff00723e */ /* 0x000fc800000000ff */
[----:B------:R-:W-:-:S05]  /*1cb80*/  PRMT R0, R0, 0x5410, RZ ;  /* 0x0000541000007816 */ /* 0x000fca00000000ff */
[----:B------:R-:W-:Y:S01]  /*1cb90*/  STG.E desc[UR36][R16.64], R0 ;  /* 0x0000000010007986 */ /* 0x000fe2000c101924 */
[----:B------:R-:W-:Y:S05]  /*1cba0*/  EXIT ;  /* 0x000000000000794d */ /* 0x000fea0003800000 */
.L_x_22523:
[----:B------:R-:W-:-:S05]  /*1cbb0*/  HADD2.F32 R2, -RZ, R24.H0_H0 ;  /* 0x20000018ff027230 */ /* 0x000fca0000004100 */
[----:B------:R-:W-:-:S06]  /*1cbc0*/  FMUL.FTZ R2, R2, 1 ;  /* 0x3f80000002027820 */ /* 0x000fcc0000410000 */
[----:B------:R-:W0:Y:S02]  /*1cbd0*/  F2F.F64.F32 R2, R2 ;  /* 0x0000000200027310 */ /* 0x000e240000201800 */
[----:B0-----:R-:W-:Y:S01]  /*1cbe0*/  STG.E.64 desc[UR36][R16.64], R2 ;  /* 0x0000000210007986 */ /* 0x001fe2000c101b24 */
[----:B------:R-:W-:Y:S05]  /*1cbf0*/  EXIT ;  /* 0x000000000000794d */ /* 0x000fea0003800000 */
.L_x_22514:
        /* <DEDUP_REMOVED lines=13> */
.L_x_22527:
[----:B------:R-:W-:Y:S01]  /*1ccd0*/  HADD2.F32 R24, -RZ, R24.H0_H0 ;  /* 0x20000018ff187230 */ /* 0x000fe20000004100 */
[----:B------:R-:W-:-:S04]  /*1cce0*/  CS2R R6, SRZ ;  /* 0x0000000000067805 */ /* 0x000fc8000001ff00 */
[----:B------:R-:W-:-:S06]  /*1ccf0*/  FMUL.FTZ R4, R24, 1 ;  /* 0x3f80000018047820 */ /* 0x000fcc0000410000 */
[----:B------:R-:W0:Y:S02]  /*1cd00*/  F2F.F64.F32 R4, R4 ;  /* 0x0000000400047310 */ /* 0x000e240000201800 */
[----:B0-----:R-:W-:Y:S01]  /*1cd10*/  STG.E.128 desc[UR36][R16.64], R4 ;  /* 0x0000000410007986 */ /* 0x001fe2000c101d24 */
[----:B------:R-:W-:Y:S05]  /*1cd20*/  EXIT ;  /* 0x000000000000794d */ /* 0x000fea0003800000 */
.L_x_22526:
        /* <DEDUP_REMOVED lines=21> */
.L_x_22531:
[----:B------:R-:W-:Y:S05]  /*1ce80*/  BSYNC B0 ;  /* 0x0000000000007941 */ /* 0x000fea0003800000 */
.L_x_22530:
[----:B------:R-:W-:-:S05]  /*1ce90*/  LOP3.LUT R3, R0, R3, RZ, 0xfc, !PT ;  /* 0x0000000300037212 */ /* 0x000fca00078efcff */
[----:B------:R-:W-:Y:S01]  /*1cea0*/  STG.E.U8 desc[UR36][R16.64], R3 ;  /* 0x0000000310007986 */ /* 0x000fe2000c101124 */
[----:B------:R-:W-:Y:S05]  /*1ceb0*/  EXIT ;  /* 0x000000000000794d */ /* 0x000fea0003800000 */
.L_x_22529:
        /* <DEDUP_REMOVED lines=13> */
.L_x_22533:
[----:B------:R-:W-:Y:S01]  /*1cf90*/  IMAD.MOV.U32 R0, RZ, RZ, 0x7f ;  /* 0x0000007fff007424 */ /* 0x000fe200078e00ff */
[----:B------:R-:W-:-:S04]  /*1cfa0*/  ISETP.GT.U32.AND P0, PT, R2, 0x7f800000, PT ;  /* 0x7f8000000200780c */ /* 0x000fc80003f04070 */
[----:B------:R-:W-:-:S09]  /*1cfb0*/  SEL R0, R0, 0x7c, P0 ;  /* 0x0000007c00007807 */ /* 0x000fd20000000000 */
.L_x_22534:
[----:B------:R-:W-:Y:S05]  /*1cfc0*/  BSYNC B0 ;  /* 0x0000000000007941 */ /* 0x000fea0003800000 */
.L_x_22532:
[----:B------:R-:W-:-:S04]  /*1cfd0*/  LOP3.LUT R2, R3, 0x80000000, RZ, 0xc0, !PT ;  /* 0x8000000003027812 */ /* 0x000fc800078ec0ff */
[----:B------:R-:W-:-:S04]  /*1cfe0*/  SHF.R.U32.HI R3, RZ, 0x18, R2 ;  /* 0x00000018ff037819 */ /* 0x000fc80000011602 */
[----:B------:R-:W-:-:S05]  /*1cff0*/  LOP3.LUT R3, R0, R3, RZ, 0xfc, !PT ;  /* 0x0000000300037212 */ /* 0x000fca00078efcff */
[----:B------:R-:W-:Y:S01]  /*1d000*/  STG.E.U8 desc[UR36][R16.64], R3 ;  /* 0x0000000310007986 */ /* 0x000fe2000c101124 */
[----:B------:R-:W-:Y:S05]  /*1d010*/  EXIT ;  /* 0x000000000000794d */ /* 0x000fea0003800000 */
.L_x_22528:
[----:B------:R-:W-:-:S05]  /*1d020*/  HADD2.F32 R0, -RZ, R24.H0_H0 ;  /* 0x20000018ff007230 */ /* 0x000fca0000004100 */
[----:B------:R-:W-:-:S05]  /*1d030*/  F2FP.BF16.F32.PACK_AB R0, RZ, R0 ;  /* 0x00000000ff00723e */ /* 0x000fca00000010ff */
[----:B------:R-:W-:Y:S01]  /*1d040*/  STG.E.U16 desc[UR36][R16.64], R0 ;  /* 0x0000000010007986 */ /* 0x000fe2000c101524 */
[----:B------:R-:W-:Y:S05]  /*1d050*/  EXIT ;  /* 0x000000000000794d */ /* 0x000fea0003800000 */
.L_x_22525:
        /* <DEDUP_REMOVED lines=12> */
.L_x_22537:
        /* <DEDUP_REMOVED lines=17> */
.L_x_22540:
[----:B------:R-:W-:-:S04]  /*1d230*/  LOP3.LUT R2, R3, 0x80000000, RZ, 0xc0, !PT ;  /* 0x8000000003027812 */ /* 0x000fc800078ec0ff */
[----:B------:R-:W-:-:S04]  /*1d240*/  SHF.R.U32.HI R3, RZ, 0x18, R2 ;  /* 0x00000018ff037819 */ /* 0x000fc80000011602 */
[----:B------:R-:W-:-:S04]  /*1d250*/  LOP3.LUT R0, R0, R3, RZ, 0xfc, !PT ;  /* 0x0000000300007212 */ /* 0x000fc800078efcff */
[----:B------:R-:W-:-:S07]  /*1d260*/  PRMT R8, R0, 0x7610, R8 ;  /* 0x0000761000087816 */ /* 0x000fce0000000008 */
.L_x_22539:
[----:B------:R-:W-:Y:S05]  /*1d270*/  BSYNC B0 ;  /* 0x0000000000007941 */ /* 0x000fea0003800000 */
.L_x_22538:
[----:B------:R-:W-:Y:S01]  /*1d280*/  STG.E.U8 desc[UR36][R16.64], R8 ;  /* 0x0000000810007986 */ /* 0x000fe2000c101124 */
[----:B------:R-:W-:Y:S05]  /*1d290*/  EXIT ;  /* 0x000000000000794d */ /* 0x000fea0003800000 */
.L_x_22536:
        /* <DEDUP_REMOVED lines=17> */
.L_x_22543:
[----:B------:R-:W-:-:S04]  /*1d3b0*/  LOP3.LUT R2, R3, 0x80000000, RZ, 0xc0, !PT ;  /* 0x8000000003027812 */ /* 0x000fc800078ec0ff */
[----:B------:R-:W-:-:S04]  /*1d3c0*/  SHF.R.U32.HI R3, RZ, 0x18, R2 ;  /* 0x00000018ff037819 */ /* 0x000fc80000011602 */
[----:B------:R-:W-:-:S04]  /*1d3d0*/  LOP3.LUT R0, R0, R3, RZ, 0xfc, !PT ;  /* 0x0000000300007212 */ /* 0x000fc800078efcff */
[----:B------:R-:W-:-:S07]  /*1d3e0*/  PRMT R8, R0, 0x7610, R8 ;  /* 0x0000761000087816 */ /* 0x000fce0000000008 */
.L_x_22542:
[----:B------:R-:W-:Y:S05]  /*1d3f0*/  BSYNC B0 ;  /* 0x0000000000007941 */ /* 0x000fea0003800000 */
.L_x_22541:
[----:B------:R-:W-:Y:S01]  /*1d400*/  STG.E.U8 desc[UR36][R16.64], R8 ;  /* 0x0000000810007986 */ /* 0x000fe2000c101124 */
[----:B------:R-:W-:Y:S05]  /*1d410*/  EXIT ;  /* 0x000000000000794d */ /* 0x000fea0003800000 */
.L_x_22535:
        /* <DEDUP_REMOVED lines=22> */
.L_x_22518:
        /* <DEDUP_REMOVED lines=16> */
.L_x_22546:
[----:B------:R-:W-:Y:S05]  /*1d680*/  EXIT ;  /* 0x000000000000794d */ /* 0x000fea0003800000 */
.L_x_22545:
[----:B------:R-:W-:-:S06]  /*1d690*/  HADD2.F32 R2, -RZ, R24.H0_H0 ;  /* 0x20000018ff027230 */ /* 0x000fcc0000004100 */
[----:B------:R-:W0:Y:S02]  /*1d6a0*/  F2I.U64.TRUNC R2, R2 ;  /* 0x0000000200027311 */ /* 0x000e24000020d800 */
[----:B0-----:R-:W-:Y:S01]  /*1d6b0*/  STG.E.64 desc[UR36][R16.64], R2 ;  /* 0x0000000210007986 */ /* 0x001fe2000c101b24 */
[----:B------:R-:W-:Y:S05]  /*1d6c0*/  EXIT ;  /* 0x000000000000794d */ /* 0x000fea0003800000 */
.L_x_22544:
[----:B------:R-:W-:-:S04]  /*1d6d0*/  HADD2.F32 R24, -RZ, R24.H0_H0 ;  /* 0x20000018ff187230 */ /* 0x000fc80000004100 */
[----:B------:R-:W0:Y:S02]  /*1d6e0*/  F2I.FTZ.U32.TRUNC.NTZ R3, R24 ;  /* 0x0000001800037305 */ /* 0x000e24000021f000 */
[----:B0-----:R-:W-:Y:S01]  /*1d6f0*/  STG.E desc[UR36][R16.64], R3 ;  /* 0x0000000310007986 */ /* 0x001fe2000c101924 */
[----:B------:R-:W-:Y:S05]  /*1d700*/  EXIT ;  /* 0x000000000000794d */ /* 0x000fea0003800000 */
.L_x_22547:
        /* <DEDUP_REMOVED lines=15> */
.L_x_28452:


//--------------------- .text._ZN2at6native27unrolled_elementwise_kernelIZZZNS0_49_GLOBAL__N__b919a28f_16_Normalization_cu_5c38458722batch_norm_elementwiseERKNS_6TensorES5_RKSt8optionalIS3_ES9_S5_S5_ENKUlvE0_clEvENKUlvE2_clEvEUlN3c104HalfEffffE_St5arrayIPcLm6EELi4E23TrivialOffsetCalculatorILi5EjESI_ILi1EjENS0_6memory12LoadWithCastILi5EEENSL_13StoreWithCastILi1EEEEEviT_T0_T2_T3_T4_T5_ --------------------------
	.section	.text._ZN2at6native27unrolled_elementwise_kernelIZZZNS0_49_GLOBAL__N__b919a28f_16_Normalization_cu_5c38458722batch_norm_elementwiseERKNS_6TensorES5_RKSt8optionalIS3_ES9_S5_S5_ENKUlvE0_clEvENKUlvE2_clEvEUlN3c104HalfEffffE_St5arrayIPcLm6EELi4E23TrivialOffsetCalculatorILi5EjESI_ILi1EjENS0_6memory12LoadWithCastILi5EEENSL_13StoreWithCastILi1EEEEEviT_T0_T2_T3_T4_T5_,"ax",@progbits
	.align	128
        .global         _ZN2at6native27unrolled_elementwise_kernelIZZZNS0_49_GLOBAL__N__b919a28f_16_Normalization_cu_5c38458722batch_norm_elementwiseERKNS_6TensorES5_RKSt8optionalIS3_ES9_S5_S5_ENKUlvE0_clEvENKUlvE2_clEvEUlN3c104HalfEffffE_St5arrayIPcLm6EELi4E23TrivialOffsetCalculatorILi5EjESI_ILi1EjENS0_6memory12LoadWithCastILi5EEENSL_13StoreWithCastILi1EEEEEviT_T0_T2_T3_T4_T5_
        .type           _ZN2at6native27unrolled_elementwise_kernelIZZZNS0_49_GLOBAL__N__b919a28f_16_Normalization_cu_5c38458722batch_norm_elementwiseERKNS_6TensorES5_RKSt8optionalIS3_ES9_S5_S5_ENKUlvE0_clEvENKUlvE2_clEvEUlN3c104HalfEffffE_St5arrayIPcLm6EELi4E23TrivialOffsetCalculatorILi5EjESI_ILi1EjENS0_6memory12LoadWithCastILi5EEENSL_13StoreWithCastILi1EEEEEviT_T0_T2_T3_T4_T5_,@function
        .size           _ZN2at6native27unrolled_elementwise_kernelIZZZNS0_49_GLOBAL__N__b919a28f_16_Normalization_cu_5c38458722batch_norm_elementwiseERKNS_6TensorES5_RKSt8optionalIS3_ES9_S5_S5_ENKUlvE0_clEvENKUlvE2_clEvEUlN3c104HalfEffffE_St5arrayIPcLm6EELi4E23TrivialOffsetCalculatorILi5EjESI_ILi1EjENS0_6memory12LoadWithCastILi5EEENSL_13StoreWithCastILi1EEEEEviT_T0_T2_T3_T4_T5_,(.L_x_28453 - _ZN2at6native27unrolled_elementwise_kernelIZZZNS0_49_GLOBAL__N__b919a28f_16_Normalization_cu_5c38458722batch_norm_elementwiseERKNS_6TensorES5_RKSt8optionalIS3_ES9_S5_S5_ENKUlvE0_clEvENKUlvE2_clEvEUlN3c104HalfEffffE_St5arrayIPcLm6EELi4E23TrivialOffsetCalculatorILi5EjESI_ILi1EjENS0_6memory12LoadWithCastILi5EEENSL_13StoreWithCastILi1EEEEEviT_T0_T2_T3_T4_T5_)
        .other          _ZN2at6native27unrolled_elementwise_kernelIZZZNS0_49_GLOBAL__N__b919a28f_16_Normalization_cu_5c38458722batch_norm_elementwiseERKNS_6TensorES5_RKSt8optionalIS3_ES9_S5_S5_ENKUlvE0_clEvENKUlvE2_clEvEUlN3c104HalfEffffE_St5arrayIPcLm6EELi4E23TrivialOffsetCalculatorILi5EjESI_ILi1EjENS0_6memory12LoadWithCastILi5EEENSL_13StoreWithCastILi1EEEEEviT_T0_T2_T3_T4_T5_,@"STO_CUDA_ENTRY STV_DEFAULT"
_ZN2at6native27unrolled_elementwise_kernelIZZZNS0_49_GLOBAL__N__b919a28f_16_Normalization_cu_5c38458722batch_norm_elementwiseERKNS_6TensorES5_RKSt8optionalIS3_ES9_S5_S5_ENKUlvE0_clEvENKUlvE2_clEvEUlN3c104HalfEffffE_St5arrayIPcLm6EELi4E23TrivialOffsetCalculatorILi5EjESI_ILi1EjENS0_6memory12LoadWithCastILi5EEENSL_13StoreWithCastILi1EEEEEviT_T0_T2_T3_T4_T5_:
.text._ZN2at6native27unrolled_elementwise_kernelIZZZNS0_49_GLOBAL__N__b919a28f_16_Normalization_cu_5c38458722batch_norm_elementwiseERKNS_6TensorES5_RKSt8optionalIS3_ES9_S5_S5_ENKUlvE0_clEvENKUlvE2_clEvEUlN3c104HalfEffffE_St5arrayIPcLm6EELi4E23TrivialOffsetCalculatorILi5EjESI_ILi1EjENS0_6memory12LoadWithCastILi5EEENSL_13StoreWithCastILi1EEEEEviT_T0_T2_T3_T4_T5_:
[----:B------:R-:W0:Y:S01]  /*0000*/  LDC R1, c[0x0][0x28] ;  /* 0x00000a00ff017b82 */ /* 0x000e220000000800 */
[----:B------:R-:W1:Y:S07]  /*0010*/  S2R R2, SR_CTAID.X ;  /* 0x0000000000027919 */ /* 0x000e6e0000002500 */
[----:B------:R-:W1:Y:S01]  /*0020*/  LDC R3, c[0x0][0x210] ;  /* 0x00008400ff037b82 */ /* 0x000e620000000800 */
[----:B------:R-:W-:Y:S01]  /*0030*/  ULDC.64 UR36, c[0x0][0x208] ;  /* 0x0000820000247ab9 */ /* 0x000fe20000000a00 */
[----:B------:R-:W-:Y:S01]  /*0040*/  BSSY B7, `(.L_x_22548) ;  /* 0x00004a6000077945 */ /* 0x000fe20003800000 */
[----:B------:R-:W2:Y:S01]  /*0050*/  S2R R16, SR_TID.X ;  /* 0x0000000000107919 */ /* 0x000ea20000002100 */
[----:B------:R-:W-:Y:S01]  /*0060*/  IMAD.MOV.U32 R19, RZ, RZ, RZ ;  /* 0x000000ffff137224 */ /* 0x000fe200078e00ff */
[----:B------:R-:W-:-:S02]  /*0070*/  PRMT R22, RZ, 0x7610, R22 ;  /* 0x00007610ff167816 */ /* 0x000fc40000000016 */
[----:B------:R-:W-:Y:S02]  /*0080*/  CS2R R24, SRZ ;  /* 0x0000000000187805 */ /* 0x000fe4000001ff00 */
[----:B------:R-:W-:Y:S01]  /*0090*/  PRMT R23, RZ, 0x7610, R23 ;  /* 0x00007610ff177816 */ /* 0x000fe20000000017 */
[----:B------:R-:W3:Y:S01]  /*00a0*/  LDC.U8 R17, c[0x0][0x24c] ;  /* 0x00009300ff117b82 */ /* 0x000ee20000000000 */
[----:B------:R-:W-:-:S07]  /*00b0*/  CS2R R26, SRZ ;  /* 0x00000000001a7805 */ /* 0x000fce000001ff00 */
[----:B------:R-:W4:Y:S08]  /*00c0*/  LDC.U8 R41, c[0x0][0x24d] ;  /* 0x00009340ff297b82 */ /* 0x000f300000000000 */
[----:B------:R-:W0:Y:S01]  /*00d0*/  LDC.U8 R40, c[0x0][0x24e] ;  /* 0x00009380ff287b82 */ /* 0x000e220000000000 */
[----:B-1----:R-:W-:-:S07]  /*00e0*/  IMAD R34, R2, -0x200, R3 ;  /* 0xfffffe0002227824 */ /* 0x002fce00078e0203 */
[----:B------:R-:W1:Y:S01]  /*00f0*/  LDC.U8 R39, c[0x0][0x24f] ;  /* 0x000093c0ff277b82 */ /* 0x000e620000000000 */
[----:B--2---:R-:W-:-:S07]  /*0100*/  ISETP.GE.AND P0, PT, R16, R34, PT ;  /* 0x000000221000720c */ /* 0x004fce0003f06270 */
[----:B------:R-:W2:Y:S06]  /*0110*/  LDC.U8 R18, c[0x0][0x250] ;  /* 0x00009400ff127b82 */ /* 0x000eac0000000000 */
[----:B---34-:R-:W-:Y:S05]  /*0120*/  @P0 BRA `(.L_x_22549) ;  /* 0x00000048005c0947 */ /* 0x018fea0003800000 */
[----:B------:R-:W3:Y:S01]  /*0130*/  LDC.64 R4, c[0x0][0x220] ;  /* 0x00008800ff047b82 */ /* 0x000ee20000000a00 */
[----:B------:R-:W-:Y:S01]  /*0140*/  PRMT R0, R17, 0x9910, RZ ;  /* 0x0000991011007816 */ /* 0x000fe200000000ff */
        /* <DEDUP_REMOVED lines=16> */
[----:B---3--:R-:W3:Y:S02]  /*0250*/  I2F.S16 R0, R4 ;  /* 0x0000000400007306 */ /* 0x008ee40000101400 */
[----:B---3--:R-:W-:-:S04]  /*0260*/  F2FP.F16.F32.PACK_AB R0, RZ, R0 ;  /* 0x00000000ff00723e */ /* 0x008fc800000000ff */
[----:B------:R-:W-:Y:S01]  /*0270*/  PRMT R23, R0, 0x7610, R23 ;  /* 0x0000761000177816 */ /* 0x000fe20000000017 */
[----:B------:R-:W-:Y:S06]  /*0280*/  BRA `(.L_x_22555) ;  /* 0x0000000c00d07947 */ /* 0x000fec0003800000 */
.L_x_22553:
[----:B------:R-:W3:Y:S02]  /*0290*/  LDG.E.U8 R4, desc[UR36][R4.64] ;  /* 0x0000002404047981 */ /* 0x000ee4000c1e1100 */
[----:B---3--:R-:W-:-:S04]  /*02a0*/  I2FP.F32.U32 R0, R4 ;  /* 0x0000000400007245 */ /* 0x008fc80000201000 */
[----:B------:R-:W-:-:S04]  /*02b0*/  F2FP.F16.F32.PACK_AB R0, RZ, R0 ;  /* 0x00000000ff00723e */ /* 0x000fc800000000ff */
[----:B------:R-:W-:Y:S01]  /*02c0*/  PRMT R23, R0, 0x7610, R23 ;  /* 0x0000761000177816 */ /* 0x000fe20000000017 */
[----:B------:R-:W-:Y:S06]  /*02d0*/  BRA `(.L_x_22555) ;  /* 0x0000000c00bc7947 */ /* 0x000fec0003800000 */
.L_x_22552:
[----:B------:R-:W-:-:S13]  /*02e0*/  ISETP.NE.AND P0, PT, R0, 0x2, PT ;  /* 0x000000020000780c */ /* 0x000fda0003f05270 */
[----:B------:R-:W-:Y:S05]  /*02f0*/  @!P0 BRA `(.L_x_22556) ;  /* 0x0000000000388947 */ /* 0x000fea0003800000 */
[----:B------:R-:W-:-:S13]  /*0300*/  ISETP.NE.AND P0, PT, R0, 0x3, PT ;  /* 0x000000030000780c */ /* 0x000fda0003f05270 */
[----:B------:R-:W-:Y:S05]  /*0310*/  @!P0 BRA `(.L_x_22557) ;  /* 0x00000000001c8947 */ /* 0x000fea0003800000 */
[----:B------:R-:W-:-:S13]  /*0320*/  ISETP.NE.AND P0, PT, R0, 0x4, PT ;  /* 0x000000040000780c */ /* 0x000fda0003f05270 */
[----:B------:R-:W-:Y:S05]  /*0330*/  @P0 BRA `(.L_x_22554) ;  /* 0x0000000c00380947 */ /* 0x000fea0003800000 */
[----:B------:R-:W3:Y:S02]  /*0340*/  LDG.E.64 R4, desc[UR36][R4.64] ;  /* 0x0000002404047981 */ /* 0x000ee4000c1e1b00 */
[----:B---3--:R-:W3:Y:S02]  /*0350*/  I2F.S64 R0, R4 ;  /* 0x0000000400007312 */ /* 0x008ee40000301400 */
[----:B---3--:R-:W-:-:S04]  /*0360*/  F2FP.F16.F32.PACK_AB R0, RZ, R0 ;  /* 0x00000000ff00723e */ /* 0x008fc800000000ff */
[----:B------:R-:W-:Y:S01]  /*0370*/  PRMT R23, R0, 0x7610, R23 ;  /* 0x0000761000177816 */ /* 0x000fe20000000017 */
[----:B------:R-:W-:Y:S06]  /*0380*/  BRA `(.L_x_22555) ;  /* 0x0000000c00907947 */ /* 0x000fec0003800000 */
.L_x_22557:
[----:B------:R-:W3:Y:S02]  /*0390*/  LDG.E R4, desc[UR36][R4.64] ;  /* 0x0000002404047981 */ /* 0x000ee4000c1e1900 */
[----:B---3--:R-:W-:-:S04]  /*03a0*/  I2FP.F32.S32 R0, R4 ;  /* 0x0000000400007245 */ /* 0x008fc80000201400 */
[----:B------:R-:W-:-:S04]  /*03b0*/  F2FP.F16.F32.PACK_AB R0, RZ, R0 ;  /* 0x00000000ff00723e */ /* 0x000fc800000000ff */
[----:B------:R-:W-:Y:S01]  /*03c0*/  PRMT R23, R0, 0x7610, R23 ;  /* 0x0000761000177816 */ /* 0x000fe20000000017 */
[----:B------:R-:W-:Y:S06]  /*03d0*/  BRA `(.L_x_22555) ;  /* 0x0000000c007c7947 */ /* 0x000fec0003800000 */
.L_x_22556:
[----:B------:R-:W3:Y:S02]  /*03e0*/  LDG.E.U16 R4, desc[UR36][R4.64] ;  /* 0x0000002404047981 */ /* 0x000ee4000c1e1500 */
[----:B---3--:R-:W3:Y:S02]  /*03f0*/  I2F.S16 R0, R4 ;  /* 0x0000000400007306 */ /* 0x008ee40000101400 */
[----:B---3--:R-:W-:-:S04]  /*0400*/  F2FP.F16.F32.PACK_AB R0, RZ, R0 ;  /* 0x00000000ff00723e */ /* 0x008fc800000000ff */
[----:B------:R-:W-:Y:S01]  /*0410*/  PRMT R23, R0, 0x7610, R23 ;  /* 0x0000761000177816 */ /* 0x000fe20000000017 */
[----:B------:R-:W-:Y:S06]  /*0420*/  BRA `(.L_x_22555) ;  /* 0x0000000c00687947 */ /* 0x000fec0003800000 */
.L_x_22551:
        /* <DEDUP_REMOVED lines=9> */
.L_x_22559:
[----:B------:R4:W5:Y:S01]  /*04c0*/  LDG.E.U16 R23, desc[UR36][R4.64] ;  /* 0x0000002404177981 */ /* 0x000962000c1e1500 */
[----:B------:R-:W-:Y:S05]  /*04d0*/  BRA `(.L_x_22555) ;  /* 0x0000000c003c7947 */ /* 0x000fea0003800000 */
.L_x_22558:
        /* <DEDUP_REMOVED lines=9> */
.L_x_22561:
[----:B------:R3:W5:Y:S01]  /*0570*/  LDG.E.U16 R23, desc[UR36][R4.64] ;  /* 0x0000002404177981 */ /* 0x000762000c1e1500 */
[----:B------:R-:W-:Y:S05]  /*0580*/  BRA `(.L_x_22555) ;  /* 0x0000000c00107947 */ /* 0x000fea0003800000 */
.L_x_22560:
[----:B------:R-:W3:Y:S01]  /*0590*/  LDG.E.64 R4, desc[UR36][R4.64] ;  /* 0x0000002404047981 */ /* 0x000ee2000c1e1b00 */
[----:B------:R-:W-:Y:S01]  /*05a0*/  UMOV UR4, 0xf0000000 ;  /* 0xf000000000047882 */ /* 0x000fe20000000000 */
[----:B------:R-:W-:Y:S01]  /*05b0*/  UMOV UR5, 0x380fffff ;  /* 0x380fffff00057882 */ /* 0x000fe20000000000 */
[----:B---3--:R-:W3:Y:S01]  /*05c0*/  F2F.F32.F64 R0, R4 ;  /* 0x0000000400007310 */ /* 0x008ee20000301000 */
[----:B------:R-:W-:-:S14]  /*05d0*/  DSETP.GEU.AND P0, PT, |R4|, UR4, PT ;  /* 0x0000000404007e2a */ /* 0x000fdc000bf0e200 */
[----:B---3--:R-:W-:-:S05]  /*05e0*/  @!P0 FMUL R0, R0, 1.175494350822287508e-38 ;  /* 0x0080000000008820 */ /* 0x008fca0000400000 */
[----:B------:R-:W-:-:S04]  /*05f0*/  F2FP.F16.F32.PACK_AB R0, RZ, R0 ;  /* 0x00000000ff00723e */ /* 0x000fc800000000ff */
[----:B------:R-:W-:Y:S01]  /*0600*/  PRMT R23, R0, 0x7610, R23 ;  /* 0x0000761000177816 */ /* 0x000fe20000000017 */
[----:B------:R-:W-:Y:S06]  /*0610*/  BRA `(.L_x_22555) ;  /* 0x0000000800ec7947 */ /* 0x000fec0003800000 */
.L_x_22550:
        /* <DEDUP_REMOVED lines=14> */
.L_x_22564:
        /* <DEDUP_REMOVED lines=9> */
.L_x_22563:
        /* <DEDUP_REMOVED lines=10> */
[----:B------:R-:W3:Y:S01]  /*0830*/  FLO.U32 R6, R3 ;  /* 0x0000000300067300 */ /* 0x000ee200000e0000 */
[C---:B------:R-:W-:Y:S02]  /*0840*/  VIADD R7, R3.reuse, 0x1000000 ;  /* 0x0100000003077836 */ /* 0x040fe40000000000 */
[----:B------:R-:W-:-:S03]  /*0850*/  VIADD R4, R3, 0xffffffff ;  /* 0xffffffff03047836 */ /* 0x000fc60000000000 */
[----:B------:R-:W-:Y:S02]  /*0860*/  SHF.R.S32.HI R7, RZ, 0x8, R7 ;  /* 0x00000008ff077819 */ /* 0x000fe40000011407 */
[----:B------:R-:W-:Y:S02]  /*0870*/  SHF.R.S32.HI R4, RZ, 0x1f, R4 ;  /* 0x0000001fff047819 */ /* 0x000fe40000011404 */
[----:B---3--:R-:W-:-:S04]  /*0880*/  IADD3 R6, -R6, 0x1f, RZ ;  /* 0x0000001f06067810 */ /* 0x008fc80007ffe1ff */
        /* <DEDUP_REMOVED lines=12> */
.L_x_22566:
        /* <DEDUP_REMOVED lines=15> */
.L_x_22565:
[----:B------:R-:W3:Y:S02]  /*0a40*/  LDG.E.U16 R0, desc[UR36][R4.64] ;  /* 0x0000002404007981 */ /* 0x000ee4000c1e1500 */
[----:B---3--:R-:W-:-:S05]  /*0a50*/  IMAD.U32 R0, R0, 0x10000, RZ ;  /* 0x0001000000007824 */ /* 0x008fca00078e00ff */
[----:B------:R-:W-:-:S04]  /*0a60*/  F2FP.F16.F32.PACK_AB R0, RZ, R0 ;  /* 0x00000000ff00723e */ /* 0x000fc800000000ff */
[----:B------:R-:W-:Y:S01]  /*0a70*/  PRMT R23, R0, 0x7610, R23 ;  /* 0x0000761000177816 */ /* 0x000fe20000000017 */
[----:B------:R-:W-:Y:S06]  /*0a80*/  BRA `(.L_x_22555) ;  /* 0x0000000400d07947 */ /* 0x000fec0003800000 */
.L_x_22562:
        /* <DEDUP_REMOVED lines=13> */
.L_x_22569:
        /* <DEDUP_REMOVED lines=15> */
[----:B------:R-:W3:Y:S02]  /*0c50*/  FLO.U32 R4, R3 ;  /* 0x0000000300047300 */ /* 0x000ee400000e0000 */
[----:B---3--:R-:W-:-:S04]  /*0c60*/  IADD3 R5, -R4, 0x1f, RZ ;  /* 0x0000001f04057810 */ /* 0x008fc80007ffe1ff */
[----:B------:R-:W-:Y:S01]  /*0c70*/  IADD3 R0, R0, 0x1d, -R5 ;  /* 0x0000001d00007810 */ /* 0x000fe20007ffe805 */
[----:B------:R-:W-:-:S05]  /*0c80*/  VIADD R4, R5, 0xffffffe4 ;  /* 0xffffffe405047836 */ /* 0x000fca0000000000 */
[----:B------:R-:W-:-:S04]  /*0c90*/  SHF.L.U32 R4, R3, R4, RZ ;  /* 0x0000000403047219 */ /* 0x000fc800000006ff */
[----:B------:R-:W-:-:S07]  /*0ca0*/  LOP3.LUT R3, R4, 0x7, RZ, 0xc0, !PT ;  /* 0x0000000704037812 */ /* 0x000fce00078ec0ff */
.L_x_22573:
[----:B------:R-:W-:Y:S05]  /*0cb0*/  BSYNC B1 ;  /* 0x0000000000017941 */ /* 0x000fea0003800000 */
.L_x_22572:
[----:B------:R-:W-:Y:S01]  /*0cc0*/  LEA R5, R0, 0x3b800000, 0x17 ;  /* 0x3b80000000057811 */ /* 0x000fe200078eb8ff */
[----:B------:R-:W-:-:S05]  /*0cd0*/  IMAD.SHL.U32 R0, R3, 0x100000, RZ ;  /* 0x0010000003007824 */ /* 0x000fca00078e00ff */
[----:B------:R-:W-:-:S07]  /*0ce0*/  LOP3.LUT R0, R5, R0, R6, 0xfe, !PT ;  /* 0x0000000005007212 */ /* 0x000fce00078efe06 */
.L_x_22571:
[----:B------:R-:W-:Y:S05]  /*0cf0*/  BSYNC B0 ;  /* 0x0000000000007941 */ /* 0x000fea0003800000 */
.L_x_22570:
[----:B------:R-:W-:-:S04]  /*0d00*/  F2FP.F16.F32.PACK_AB R0, RZ, R0 ;  /* 0x00000000ff00723e */ /* 0x000fc800000000ff */
[----:B------:R-:W-:Y:S01]  /*0d10*/  PRMT R23, R0, 0x7610, R23 ;  /* 0x0000761000177816 */ /* 0x000fe20000000017 */
[----:B------:R-:W-:Y:S06]  /*0d20*/  BRA `(.L_x_22555) ;  /* 0x0000000400287947 */ /* 0x000fec0003800000 */
.L_x_22568:
        /* <DEDUP_REMOVED lines=21> */
.L_x_22577:
[----:B------:R-:W-:Y:S05]  /*0e80*/  BSYNC B1 ;  /* 0x0000000000017941 */ /* 0x000fea0003800000 */
.L_x_22576:
[----:B------:R-:W-:Y:S01]  /*0e90*/  LEA R5, R0, 0x37800000, 0x17 ;  /* 0x3780000000057811 */ /* 0x000fe200078eb8ff */
[----:B------:R-:W-:-:S05]  /*0ea0*/  IMAD.SHL.U32 R0, R3, 0x200000, RZ ;  /* 0x0020000003007824 */ /* 0x000fca00078e00ff */
[----:B------:R-:W-:-:S07]  /*0eb0*/  LOP3.LUT R0, R5, R0, R6, 0xfe, !PT ;  /* 0x0000000005007212 */ /* 0x000fce00078efe06 */
.L_x_22575:
[----:B------:R-:W-:Y:S05]  /*0ec0*/  BSYNC B0 ;  /* 0x0000000000007941 */ /* 0x000fea0003800000 */
.L_x_22574:
[----:B------:R-:W-:-:S04]  /*0ed0*/  F2FP.F16.F32.PACK_AB R0, RZ, R0 ;  /* 0x00000000ff00723e */ /* 0x000fc800000000ff */
[----:B------:R-:W-:Y:S01]  /*0ee0*/  PRMT R23, R0, 0x7610, R23 ;  /* 0x0000761000177816 */ /* 0x000fe20000000017 */
[----:B------:R-:W-:Y:S06]  /*0ef0*/  BRA `(.L_x_22555) ;  /* 0x0000000000b47947 */ /* 0x000fec0003800000 */
.L_x_22567:
        /* <DEDUP_REMOVED lines=14> */
.L_x_22581:
[----:B------:R-:W-:Y:S05]  /*0fe0*/  BSYNC B0 ;  /* 0x0000000000007941 */ /* 0x000fea0003800000 */
.L_x_22580:
[----:B------:R-:W-:-:S04]  /*0ff0*/  F2FP.F16.F32.PACK_AB R0, RZ, R0 ;  /* 0x00000000ff00723e */ /* 0x000fc800000000ff */
[----:B------:R-:W-:Y:S01]  /*1000*/  PRMT R23, R0, 0x7610, R23 ;  /* 0x0000761000177816 */ /* 0x000fe20000000017 */
[----:B------:R-:W-:Y:S06]  /*1010*/  BRA `(.L_x_22555) ;  /* 0x00000000006c7947 */ /* 0x000fec0003800000 */
.L_x_22554:
[----:B------:R-:W-:Y:S01]  /*1020*/  MOV R14, 0x130 ;  /* 0x00000130000e7802 */ /* 0x000fe20000000f00 */
[----:B------:R-:W-:Y:S01]  /*1030*/  ULDC.64 UR4, c[0x4][0x120] ;  /* 0x0100480000047ab9 */ /* 0x000fe20000000a00 */
[----:B------:R-:W-:Y:S01]  /*1040*/  ULDC.64 UR6, c[0x4][0x30] ;  /* 0x01000c0000067ab9 */ /* 0x000fe20000000a00 */
[----:B------:R-:W-:Y:S02]  /*1050*/  IMAD.U32 R4, RZ, RZ, UR4 ;  /* 0x00000004ff047e24 */ /* 0x000fe4000f8e00ff */
[----:B------:R-:W-:Y:S01]  /*1060*/  IMAD.U32 R5, RZ, RZ, UR5 ;  /* 0x00000005ff057e24 */ /* 0x000fe2000f8e00ff */
[----:B------:R-:W3:Y:S01]  /*1070*/  LDC.64 R14, c[0x4][R14] ;  /* 0x010000000e0e7b82 */ /* 0x000ee20000000a00 */
        /* <DEDUP_REMOVED lines=9> */
[----:B0123--:R-:W-:Y:S05]  /*1110*/  CALL.ABS.NOINC R14 ;  /* 0x000000000e007343 */ /* 0x00ffea0003c00000 */
.L_x_22582:
[----:B------:R-:W-:Y:S01]  /*1120*/  PRMT R23, RZ, 0x7610, R23 ;  /* 0x00007610ff177816 */ /* 0x000fe20000000017 */
[----:B------:R-:W-:Y:S06]  /*1130*/  BRA `(.L_x_22555) ;  /* 0x0000000000247947 */ /* 0x000fec0003800000 */
.L_x_22579:
[----:B------:R-:W3:Y:S02]  /*1140*/  LDG.E.64 R4, desc[UR36][R4.64] ;  /* 0x0000002404047981 */ /* 0x000ee4000c1e1b00 */
[----:B---3--:R-:W3:Y:S02]  /*1150*/  I2F.U64 R0, R4 ;  /* 0x0000000400007312 */ /* 0x008ee40000301000 */
[----:B---3--:R-:W-:-:S04]  /*1160*/  F2FP.F16.F32.PACK_AB R0, RZ, R0 ;  /* 0x00000000ff00723e */ /* 0x008fc800000000ff */
[----:B------:R-:W-:Y:S01]  /*1170*/  PRMT R23, R0, 0x7610, R23 ;  /* 0x0000761000177816 */ /* 0x000fe20000000017 */
[----:B------:R-:W-:Y:S06]  /*1180*/  BRA `(.L_x_22555) ;  /* 0x0000000000107947 */ /* 0x000fec0003800000 */
.L_x_22578:
[----:B------:R-:W3:Y:S02]  /*1190*/  LDG.E R4, desc[UR36][R4.64] ;  /* 0x0000002404047981 */ /* 0x000ee4000c1e1900 */
[----:B---3--:R-:W-:-:S04]  /*11a0*/  I2FP.F32.U32 R0, R4 ;  /* 0x0000000400007245 */ /* 0x008fc80000201000 */
[----:B------:R-:W-:-:S04]  /*11b0*/  F2FP.F16.F32.PACK_AB R0, RZ, R0 ;  /* 0x00000000ff00723e */ /* 0x000fc800000000ff */
[----:B------:R-:W-:-:S07]  /*11c0*/  PRMT R23, R0, 0x7610, R23 ;  /* 0x0000761000177816 */ /* 0x000fce0000000017 */
.L_x_22555:
[----:B---34-:R-:W3:Y:S01]  /*11d0*/  LDC.64 R4, c[0x0][0x228] ;  /* 0x00008a00ff047b82 */ /* 0x018ee20000000a00 */
[----:B------:R-:W-:Y:S01]  /*11e0*/  PRMT R0, R41, 0x9910, RZ ;  /* 0x0000991029007816 */ /* 0x000fe200000000ff */
[----:B------:R-:W-:Y:S01]  /*11f0*/  ULDC UR4, c[0x0][0x258] ;  /* 0x0000960000047ab9 */ /* 0x000fe20000000800 */
[----:B------:R-:W-:Y:S01]  /*1200*/  BSSY B6, `(.L_x_22583) ;  /* 0x00000df000067945 */ /* 0x000fe20003800000 */
        /* <DEDUP_REMOVED lines=14> */
[----:B---3--:R3:W4:Y:S01]  /*12f0*/  I2F.S16 R24, R4 ;  /* 0x0000000400187306 */ /* 0x0087220000101400 */
[----:B------:R-:W-:Y:S05]  /*1300*/  BRA `(.L_x_22589) ;  /* 0x0000000c00387947 */ /* 0x000fea0003800000 */
.L_x_22587:
[----:B------:R-:W3:Y:S02]  /*1310*/  LDG.E.U8 R4, desc[UR36][R4.64] ;  /* 0x0000002404047981 */ /* 0x000ee4000c1e1100 */
[----:B---3--:R-:W-:Y:S01]  /*1320*/  I2FP.F32.U32 R24, R4 ;  /* 0x0000000400187245 */ /* 0x008fe20000201000 */
[----:B------:R-:W-:Y:S06]  /*1330*/  BRA `(.L_x_22589) ;  /* 0x0000000c002c7947 */ /* 0x000fec0003800000 */
.L_x_22586:
[----:B------:R-:W-:-:S13]  /*1340*/  ISETP.NE.AND P0, PT, R0, 0x2, PT ;  /* 0x000000020000780c */ /* 0x000fda0003f05270 */
[----:B------:R-:W-:Y:S05]  /*1350*/  @!P0 BRA `(.L_x_22590) ;  /* 0x0000000000288947 */ /* 0x000fea0003800000 */
[----:B------:R-:W-:-:S13]  /*1360*/  ISETP.NE.AND P0, PT, R0, 0x3, PT ;  /* 0x000000030000780c */ /* 0x000fda0003f05270 */
[----:B------:R-:W-:Y:S05]  /*1370*/  @!P0 BRA `(.L_x_22591) ;  /* 0x0000000000148947 */ /* 0x000fea0003800000 */
[----:B------:R-:W-:-:S13]  /*1380*/  ISETP.NE.AND P0, PT, R0, 0x4, PT ;  /* 0x000000040000780c */ /* 0x000fda0003f05270 */
[----:B------:R-:W-:Y:S05]  /*1390*/  @P0 BRA `(.L_x_22588) ;  /* 0x0000000800b80947 */ /* 0x000fea0003800000 */
[----:B------:R-:W3:Y:S02]  /*13a0*/  LDG.E.64 R24, desc[UR36][R4.64] ;  /* 0x0000002404187981 */ /* 0x000ee4000c1e1b00 */
[----:B---3--:R3:W4:Y:S01]  /*13b0*/  I2F.S64 R24, R24 ;  /* 0x0000001800187312 */ /* 0x0087220000301400 */
[----:B------:R-:W-:Y:S05]  /*13c0*/  BRA `(.L_x_22589) ;  /* 0x0000000c00087947 */ /* 0x000fea0003800000 */
.L_x_22591:
[----:B------:R-:W3:Y:S02]  /*13d0*/  LDG.E R4, desc[UR36][R4.64] ;  /* 0x0000002404047981 */ /* 0x000ee4000c1e1900 */
[----:B---3--:R-:W-:Y:S01]  /*13e0*/  I2FP.F32.S32 R24, R4 ;  /* 0x0000000400187245 */ /* 0x008fe20000201400 */
[----:B------:R-:W-:Y:S06]  /*13f0*/  BRA `(.L_x_22589) ;  /* 0x0000000800fc7947 */ /* 0x000fec0003800000 */
.L_x_22590:
[----:B------:R-:W3:Y:S02]  /*1400*/  LDG.E.U16 R4, desc[UR36][R4.64] ;  /* 0x0000002404047981 */ /* 0x000ee4000c1e1500 */
[----:B---3--:R3:W4:Y:S01]  /*1410*/  I2F.S16 R24, R4 ;  /* 0x0000000400187306 */ /* 0x0087220000101400 */
[----:B------:R-:W-:Y:S05]  /*1420*/  BRA `(.L_x_22589) ;  /* 0x0000000800f07947 */ /* 0x000fea0003800000 */
.L_x_22585:
        /* <DEDUP_REMOVED lines=8> */
.L_x_22593:
[----:B------:R-:W3:Y:S02]  /*14b0*/  LDG.E.U16 R4, desc[UR36][R4.64] ;  /* 0x0000002404047981 */ /* 0x000ee4000c1e1500 */
[----:B---3--:R-:W-:Y:S01]  /*14c0*/  HADD2.F32 R24, -RZ, R4.H0_H0 ;  /* 0x20000004ff187230 */ /* 0x008fe20000004100 */
[----:B------:R-:W-:Y:S06]  /*14d0*/  BRA `(.L_x_22589) ;  /* 0x0000000800c47947 */ /* 0x000fec0003800000 */
.L_x_22592:
        /* <DEDUP_REMOVED lines=8> */
.L_x_22595:
[----:B------:R-:W3:Y:S02]  /*1560*/  LDG.E.U16 R4, desc[UR36][R4.64] ;  /* 0x0000002404047981 */ /* 0x000ee4000c1e1500 */
[----:B---3--:R-:W-:Y:S01]  /*1570*/  HADD2.F32 R24, -RZ, R4.H0_H0 ;  /* 0x20000004ff187230 */ /* 0x008fe20000004100 */
[----:B------:R-:W-:Y:S06]  /*1580*/  BRA `(.L_x_22589) ;  /* 0x0000000800987947 */ /* 0x000fec0003800000 */
.L_x_22594:
[----:B------:R-:W3:Y:S01]  /*1590*/  LDG.E.64 R4, desc[UR36][R4.64] ;  /* 0x0000002404047981 */ /* 0x000ee2000c1e1b00 */
[----:B------:R-:W-:Y:S01]  /*15a0*/  UMOV UR4, 0xf0000000 ;  /* 0xf000000000047882 */ /* 0x000fe20000000000 */
[----:B------:R-:W-:Y:S01]  /*15b0*/  UMOV UR5, 0x380fffff ;  /* 0x380fffff00057882 */ /* 0x000fe20000000000 */
[----:B---3--:R-:W3:Y:S01]  /*15c0*/  F2F.F32.F64 R24, R4 ;  /* 0x0000000400187310 */ /* 0x008ee20000301000 */
[----:B------:R-:W-:-:S14]  /*15d0*/  DSETP.GEU.AND P0, PT, |R4|, UR4, PT ;  /* 0x0000000404007e2a */ /* 0x000fdc000bf0e200 */
[----:B---3--:R-:W-:Y:S01]  /*15e0*/  @!P0 FMUL R24, R24, 1.175494350822287508e-38 ;  /* 0x0080000018188820 */ /* 0x008fe20000400000 */
[----:B------:R-:W-:Y:S06]  /*15f0*/  BRA `(.L_x_22589) ;  /* 0x00000008007c7947 */ /* 0x000fec0003800000 */
.L_x_22584:
        /* <DEDUP_REMOVED lines=12> */
.L_x_22598:
[----:B------:R-:W3:Y:S01]  /*16c0*/  LDG.E.64 R4, desc[UR36][R4.64] ;  /* 0x0000002404047981 */ /* 0x000ee2000c1e1b00 */
[----:B------:R-:W-:Y:S01]  /*16d0*/  UMOV UR4, 0xf0000000 ;  /* 0xf000000000047882 */ /* 0x000fe20000000000 */
[----:B------:R-:W-:Y:S01]  /*16e0*/  UMOV UR5, 0x380fffff ;  /* 0x380fffff00057882 */ /* 0x000fe20000000000 */
[----:B---3--:R-:W3:Y:S01]  /*16f0*/  F2F.F32.F64 R24, R4 ;  /* 0x0000000400187310 */ /* 0x008ee20000301000 */
[----:B------:R-:W-:-:S14]  /*1700*/  DSETP.GEU.AND P0, PT, |R4|, UR4, PT ;  /* 0x0000000404007e2a */ /* 0x000fdc000bf0e200 */
[----:B---3--:R-:W-:Y:S01]  /*1710*/  @!P0 FMUL R24, R24, 1.175494350822287508e-38 ;  /* 0x0080000018188820 */ /* 0x008fe20000400000 */
[----:B------:R-:W-:Y:S06]  /*1720*/  BRA `(.L_x_22589) ;  /* 0x0000000800307947 */ /* 0x000fec0003800000 */
.L_x_22597:
        /* <DEDUP_REMOVED lines=11> */
[----:B------:R-:W-:-:S05]  /*17e0*/  VIADD R6, R0, 0x1000000 ;  /* 0x0100000000067836 */ /* 0x000fca0000000000 */
[----:B------:R-:W-:Y:S02]  /*17f0*/  SHF.R.S32.HI R6, RZ, 0x8, R6 ;  /* 0x00000008ff067819 */ /* 0x000fe40000011406 */
[----:B---3--:R-:W-:-:S04]  /*1800*/  IADD3 R3, -R3, 0x1f, RZ ;  /* 0x0000001f03037810 */ /* 0x008fc80007ffe1ff */
        /* <DEDUP_REMOVED lines=12> */
.L_x_22600:
        /* <DEDUP_REMOVED lines=13> */
.L_x_22599:
[----:B------:R-:W3:Y:S02]  /*19a0*/  LDG.E.U16 R4, desc[UR36][R4.64] ;  /* 0x0000002404047981 */ /* 0x000ee4000c1e1500 */
[----:B---3--:R-:W-:Y:S01]  /*19b0*/  IMAD.U32 R24, R4, 0x10000, RZ ;  /* 0x0001000004187824 */ /* 0x008fe200078e00ff */
[----:B------:R-:W-:Y:S06]  /*19c0*/  BRA `(.L_x_22589) ;  /* 0x0000000400887947 */ /* 0x000fec0003800000 */
.L_x_22596:
        /* <DEDUP_REMOVED lines=11> */
.L_x_22603:
        /* <DEDUP_REMOVED lines=20> */
.L_x_22605:
[----:B------:R-:W-:Y:S05]  /*1bc0*/  BSYNC B0 ;  /* 0x0000000000007941 */ /* 0x000fea0003800000 */
.L_x_22604:
[----:B------:R-:W-:Y:S01]  /*1bd0*/  IMAD.SHL.U32 R3, R3, 0x100000, RZ ;  /* 0x0010000003037824 */ /* 0x000fe200078e00ff */
[----:B------:R-:W-:-:S04]  /*1be0*/  LEA R5, R0, 0x3b800000, 0x17 ;  /* 0x3b80000000057811 */ /* 0x000fc800078eb8ff */
[----:B------:R-:W-:Y:S01]  /*1bf0*/  LOP3.LUT R24, R5, R3, R24, 0xfe, !PT ;  /* 0x0000000305187212 */ /* 0x000fe200078efe18 */
[----:B------:R-:W-:Y:S06]  /*1c00*/  BRA `(.L_x_22589) ;  /* 0x0000000000f87947 */ /* 0x000fec0003800000 */
.L_x_22602:
        /* <DEDUP_REMOVED lines=20> */
.L_x_22607:
[----:B------:R-:W-:Y:S05]  /*1d50*/  BSYNC B0 ;  /* 0x0000000000007941 */ /* 0x000fea0003800000 */
.L_x_22606:
[----:B------:R-:W-:Y:S01]  /*1d60*/  IMAD.SHL.U32 R3, R3, 0x200000, RZ ;  /* 0x0020000003037824 */ /* 0x000fe200078e00ff */
[----:B------:R-:W-:-:S04]  /*1d70*/  LEA R5, R0, 0x37800000, 0x17 ;  /* 0x3780000000057811 */ /* 0x000fc800078eb8ff */
[----:B------:R-:W-:Y:S01]  /*1d80*/  LOP3.LUT R24, R5, R3, R24, 0xfe, !PT ;  /* 0x0000000305187212 */ /* 0x000fe200078efe18 */
[----:B------:R-:W-:Y:S06]  /*1d90*/  BRA `(.L_x_22589) ;  /* 0x0000000000947947 */ /* 0x000fec0003800000 */
.L_x_22601:
        /* <DEDUP_REMOVED lines=14> */
.L_x_22588:
        /* <DEDUP_REMOVED lines=16> */
.L_x_22610:
[----:B------:R-:W-:Y:S01]  /*1f80*/  IMAD.MOV.U32 R24, RZ, RZ, RZ ;  /* 0x000000ffff187224 */ /* 0x000fe200078e00ff */
[----:B------:R-:W-:Y:S06]  /*1f90*/  BRA `(.L_x_22589) ;  /* 0x0000000000147947 */ /* 0x000fec0003800000 */
.L_x_22609:
[----:B------:R-:W3:Y:S02]  /*1fa0*/  LDG.E.64 R24, desc[UR36][R4.64] ;  /* 0x0000002404187981 */ /* 0x000ee4000c1e1b00 */
[----:B---3--:R3:W4:Y:S01]  /*1fb0*/  I2F.U64 R24, R24 ;  /* 0x0000001800187312 */ /* 0x0087220000301000 */
[----:B------:R-:W-:Y:S05]  /*1fc0*/  BRA `(.L_x_22589) ;  /* 0x0000000000087947 */ /* 0x000fea0003800000 */
.L_x_22608:
[----:B------:R-:W3:Y:S02]  /*1fd0*/  LDG.E R4, desc[UR36][R4.64] ;  /* 0x0000002404047981 */ /* 0x000ee4000c1e1900 */
[----:B---3--:R-:W-:-:S07]  /*1fe0*/  I2FP.F32.U32 R24, R4 ;  /* 0x0000000400187245 */ /* 0x008fce0000201000 */
.L_x_22589:
[----:B------:R-:W-:Y:S05]  /*1ff0*/  BSYNC B6 ;  /* 0x0000000000067941 */ /* 0x000fea0003800000 */
.L_x_22583:
[----:B---3--:R-:W3:Y:S01]  /*2000*/  LDC.64 R4, c[0x0][0x230] ;  /* 0x00008c00ff047b82 */ /* 0x008ee20000000a00 */
[----:B0-----:R-:W-:Y:S01]  /*2010*/  PRMT R0, R40, 0x9910, RZ ;  /* 0x0000991028007816 */ /* 0x001fe200000000ff */
        /* <DEDUP_REMOVED lines=18> */
.L_x_22615:
[----:B------:R-:W3:Y:S02]  /*2140*/  LDG.E.U8 R4, desc[UR36][R4.64] ;  /* 0x0000002404047981 */ /* 0x000ee4000c1e1100 */
[----:B---3--:R-:W-:Y:S01]  /*2150*/  I2FP.F32.U32 R25, R4 ;  /* 0x0000000400197245 */ /* 0x008fe20000201000 */
[----:B------:R-:W-:Y:S06]  /*2160*/  BRA `(.L_x_22617) ;  /* 0x0000000c002c7947 */ /* 0x000fec0003800000 */
.L_x_22614:
        /* <DEDUP_REMOVED lines=9> */
.L_x_22619:
[----:B------:R-:W3:Y:S02]  /*2200*/  LDG.E R4, desc[UR36][R4.64] ;  /* 0x0000002404047981 */ /* 0x000ee4000c1e1900 */
[----:B---3--:R-:W-:Y:S01]  /*2210*/  I2FP.F32.S32 R25, R4 ;  /* 0x0000000400197245 */ /* 0x008fe20000201400 */
[----:B------:R-:W-:Y:S06]  /*2220*/  BRA `(.L_x_22617) ;  /* 0x0000000800fc7947 */ /* 0x000fec0003800000 */
.L_x_22618:
[----:B------:R-:W3:Y:S02]  /*2230*/  LDG.E.U16 R4, desc[UR36][R4.64] ;  /* 0x0000002404047981 */ /* 0x000ee4000c1e1500 */
[----:B---3--:R0:W3:Y:S01]  /*2240*/  I2F.S16 R25, R4 ;  /* 0x0000000400197306 */ /* 0x0080e20000101400 */
[----:B------:R-:W-:Y:S05]  /*2250*/  BRA `(.L_x_22617) ;  /* 0x0000000800f07947 */ /* 0x000fea0003800000 */
.L_x_22613:
        /* <DEDUP_REMOVED lines=8> */
.L_x_22621:
[----:B------:R-:W3:Y:S02]  /*22e0*/  LDG.E.U16 R4, desc[UR36][R4.64] ;  /* 0x0000002404047981 */ /* 0x000ee4000c1e1500 */
[----:B---3--:R-:W-:Y:S01]  /*22f0*/  HADD2.F32 R25, -RZ, R4.H0_H0 ;  /* 0x20000004ff197230 */ /* 0x008fe20000004100 */
[----:B------:R-:W-:Y:S06]  /*2300*/  BRA `(.L_x_22617) ;  /* 0x0000000800c47947 */ /* 0x000fec0003800000 */
.L_x_22620:
        /* <DEDUP_REMOVED lines=8> */
.L_x_22623:
[----:B------:R-:W3:Y:S02]  /*2390*/  LDG.E.U16 R4, desc[UR36][R4.64] ;  /* 0x0000002404047981 */ /* 0x000ee4000c1e1500 */
[----:B---3--:R-:W-:Y:S01]  /*23a0*/  HADD2.F32 R25, -RZ, R4.H0_H0 ;  /* 0x20000004ff197230 */ /* 0x008fe20000004100 */
[----:B------:R-:W-:Y:S06]  /*23b0*/  BRA `(.L_x_22617) ;  /* 0x0000000800987947 */ /* 0x000fec0003800000 */
.L_x_22622:
[----:B------:R-:W3:Y:S01]  /*23c0*/  LDG.E.64 R4, desc[UR36][R4.64] ;  /* 0x0000002404047981 */ /* 0x000ee2000c1e1b00 */
[----:B------:R-:W-:Y:S01]  /*23d0*/  UMOV UR4, 0xf0000000 ;  /* 0xf000000000047882 */ /* 0x000fe20000000000 */
[----:B------:R-:W-:Y:S01]  /*23e0*/  UMOV UR5, 0x380fffff ;  /* 0x380fffff00057882 */ /* 0x000fe20000000000 */
[----:B---3--:R-:W0:Y:S01]  /*23f0*/  F2F.F32.F64 R25, R4 ;  /* 0x0000000400197310 */ /* 0x008e220000301000 */
[----:B------:R-:W-:-:S14]  /*2400*/  DSETP.GEU.AND P0, PT, |R4|, UR4, PT ;  /* 0x0000000404007e2a */ /* 0x000fdc000bf0e200 */
[----:B0-----:R-:W-:Y:S01]  /*2410*/  @!P0 FMUL R25, R25, 1.175494350822287508e-38 ;  /* 0x0080000019198820 */ /* 0x001fe20000400000 */
[----:B------:R-:W-:Y:S06]  /*2420*/  BRA `(.L_x_22617) ;  /* 0x00000008007c7947 */ /* 0x000fec0003800000 */
.L_x_22612:
        /* <DEDUP_REMOVED lines=12> */
.L_x_22626:
[----:B------:R-:W3:Y:S01]  /*24f0*/  LDG.E.64 R4, desc[UR36][R4.64] ;  /* 0x0000002404047981 */ /* 0x000ee2000c1e1b00 */
[----:B------:R-:W-:Y:S01]  /*2500*/  UMOV UR4, 0xf0000000 ;  /* 0xf000000000047882 */ /* 0x000fe20000000000 */
[----:B------:R-:W-:Y:S01]  /*2510*/  UMOV UR5, 0x380fffff ;  /* 0x380fffff00057882 */ /* 0x000fe20000000000 */
[----:B---3--:R-:W0:Y:S01]  /*2520*/  F2F.F32.F64 R25, R4 ;  /* 0x0000000400197310 */ /* 0x008e220000301000 */
[----:B------:R-:W-:-:S14]  /*2530*/  DSETP.GEU.AND P0, PT, |R4|, UR4, PT ;  /* 0x0000000404007e2a */ /* 0x000fdc000bf0e200 */
[----:B0-----:R-:W-:Y:S01]  /*2540*/  @!P0 FMUL R25, R25, 1.175494350822287508e-38 ;  /* 0x0080000019198820 */ /* 0x001fe20000400000 */
[----:B------:R-:W-:Y:S06]  /*2550*/  BRA `(.L_x_22617) ;  /* 0x0000000800307947 */ /* 0x000fec0003800000 */
.L_x_22625:
        /* <DEDUP_REMOVED lines=26> */
.L_x_22628:
        /* <DEDUP_REMOVED lines=13> */
.L_x_22627:
[----:B------:R-:W3:Y:S02]  /*27d0*/  LDG.E.U16 R4, desc[UR36][R4.64] ;  /* 0x0000002404047981 */ /* 0x000ee4000c1e1500 */
[----:B---3--:R-:W-:Y:S01]  /*27e0*/  IMAD.U32 R25, R4, 0x10000, RZ ;  /* 0x0001000004197824 */ /* 0x008fe200078e00ff */
[----:B------:R-:W-:Y:S06]  /*27f0*/  BRA `(.L_x_22617) ;  /* 0x0000000400887947 */ /* 0x000fec0003800000 */
.L_x_22624:
        /* <DEDUP_REMOVED lines=11> */
.L_x_22631:
        /* <DEDUP_REMOVED lines=20> */
.L_x_22633:
[----:B------:R-:W-:Y:S05]  /*29f0*/  BSYNC B0 ;  /* 0x0000000000007941 */ /* 0x000fea0003800000 */
.L_x_22632:
[----:B------:R-:W-:Y:S01]  /*2a00*/  IMAD.SHL.U32 R3, R3, 0x100000, RZ ;  /* 0x0010000003037824 */ /* 0x000fe200078e00ff */
[----:B------:R-:W-:-:S04]  /*2a10*/  LEA R0, R0, 0x3b800000, 0x17 ;  /* 0x3b80000000007811 */ /* 0x000fc800078eb8ff */
[----:B------:R-:W-:Y:S01]  /*2a20*/  LOP3.LUT R25, R0, R3, R25, 0xfe, !PT ;  /* 0x0000000300197212 */ /* 0x000fe200078efe19 */
[----:B------:R-:W-:Y:S06]  /*2a30*/  BRA `(.L_x_22617) ;  /* 0x0000000000f87947 */ /* 0x000fec0003800000 */
.L_x_22630:
        /* <DEDUP_REMOVED lines=20> */
.L_x_22635:
[----:B------:R-:W-:Y:S05]  /*2b80*/  BSYNC B0 ;  /* 0x0000000000007941 */ /* 0x000fea0003800000 */
.L_x_22634:
[----:B------:R-:W-:Y:S01]  /*2b90*/  IMAD.SHL.U32 R3, R3, 0x200000, RZ ;  /* 0x0020000003037824 */ /* 0x000fe200078e00ff */
[----:B------:R-:W-:-:S04]  /*2ba0*/  LEA R0, R0, 0x37800000, 0x17 ;  /* 0x3780000000007811 */ /* 0x000fc800078eb8ff */
[----:B------:R-:W-:Y:S01]  /*2bb0*/  LOP3.LUT R25, R0, R3, R25, 0xfe, !PT ;  /* 0x0000000300197212 */ /* 0x000fe200078efe19 */
[----:B------:R-:W-:Y:S06]  /*2bc0*/  BRA `(.L_x_22617) ;  /* 0x0000000000947947 */ /* 0x000fec0003800000 */
.L_x_22629:
        /* <DEDUP_REMOVED lines=14> */
.L_x_22616:
        /* <DEDUP_REMOVED lines=16> */
.L_x_22638:
[----:B------:R-:W-:Y:S01]  /*2db0*/  IMAD.MOV.U32 R25, RZ, RZ, RZ ;  /* 0x000000ffff197224 */ /* 0x000fe200078e00ff */
[----:B------:R-:W-:Y:S06]  /*2dc0*/  BRA `(.L_x_22617) ;  /* 0x0000000000147947 */ /* 0x000fec0003800000 */
.L_x_22637:
[----:B------:R-:W3:Y:S02]  /*2dd0*/  LDG.E.64 R4, desc[UR36][R4.64] ;  /* 0x0000002404047981 */ /* 0x000ee4000c1e1b00 */
[----:B---3--:R0:W3:Y:S01]  /*2de0*/  I2F.U64 R25, R4 ;  /* 0x0000000400197312 */ /* 0x0080e20000301000 */
[----:B------:R-:W-:Y:S05]  /*2df0*/  BRA `(.L_x_22617) ;  /* 0x0000000000087947 */ /* 0x000fea0003800000 */
.L_x_22636:
[----:B------:R-:W3:Y:S02]  /*2e00*/  LDG.E R4, desc[UR36][R4.64] ;  /* 0x0000002404047981 */ /* 0x000ee4000c1e1900 */
[----:B---3--:R-:W-:-:S07]  /*2e10*/  I2FP.F32.U32 R25, R4 ;  /* 0x0000000400197245 */ /* 0x008fce0000201000 */
.L_x_22617:
[----:B------:R-:W-:Y:S05]  /*2e20*/  BSYNC B6 ;  /* 0x0000000000067941 */ /* 0x000fea0003800000 */
.L_x_22611:
        /* <DEDUP_REMOVED lines=20> */
.L_x_22643:
[----:B------:R-:W2:Y:S02]  /*2f70*/  LDG.E.U8 R4, desc[UR36][R4.64] ;  /* 0x0000002404047981 */ /* 0x000ea4000c1e1100 */
[----:B--2---:R-:W-:Y:S01]  /*2f80*/  I2FP.F32.U32 R26, R4 ;  /* 0x00000004001a7245 */ /* 0x004fe20000201000 */
[----:B------:R-:W-:Y:S06]  /*2f90*/  BRA `(.L_x_22645) ;  /* 0x0000000c002c7947 */ /* 0x000fec0003800000 */
.L_x_22642:
        /* <DEDUP_REMOVED lines=9> */
.L_x_22647:
[----:B------:R-:W2:Y:S02]  /*3030*/  LDG.E R4, desc[UR36][R4.64] ;  /* 0x0000002404047981 */ /* 0x000ea4000c1e1900 */
[----:B--2---:R-:W-:Y:S01]  /*3040*/  I2FP.F32.S32 R26, R4 ;  /* 0x00000004001a7245 */ /* 0x004fe20000201400 */
[----:B------:R-:W-:Y:S06]  /*3050*/  BRA `(.L_x_22645) ;  /* 0x0000000800fc7947 */ /* 0x000fec0003800000 */
.L_x_22646:
[----:B------:R-:W2:Y:S02]  /*3060*/  LDG.E.U16 R4, desc[UR36][R4.64] ;  /* 0x0000002404047981 */ /* 0x000ea4000c1e1500 */
[----:B--2---:R2:W0:Y:S01]  /*3070*/  I2F.S16 R26, R4 ;  /* 0x00000004001a7306 */ /* 0x0044220000101400 */
[----:B------:R-:W-:Y:S05]  /*3080*/  BRA `(.L_x_22645) ;  /* 0x0000000800f07947 */ /* 0x000fea0003800000 */
.L_x_22641:
        /* <DEDUP_REMOVED lines=8> */
.L_x_22649:
[----:B------:R-:W2:Y:S02]  /*3110*/  LDG.E.U16 R4, desc[UR36][R4.64] ;  /* 0x0000002404047981 */ /* 0x000ea4000c1e1500 */
[----:B--2---:R-:W-:Y:S01]  /*3120*/  HADD2.F32 R26, -RZ, R4.H0_H0 ;  /* 0x20000004ff1a7230 */ /* 0x004fe20000004100 */
[----:B------:R-:W-:Y:S06]  /*3130*/  BRA `(.L_x_22645) ;  /* 0x0000000800c47947 */ /* 0x000fec0003800000 */
.L_x_22648:
        /* <DEDUP_REMOVED lines=8> */
.L_x_22651:
[----:B------:R-:W2:Y:S02]  /*31c0*/  LDG.E.U16 R4, desc[UR36][R4.64] ;  /* 0x0000002404047981 */ /* 0x000ea4000c1e1500 */
[----:B--2---:R-:W-:Y:S01]  /*31d0*/  HADD2.F32 R26, -RZ, R4.H0_H0 ;  /* 0x20000004ff1a7230 */ /* 0x004fe20000004100 */
[----:B------:R-:W-:Y:S06]  /*31e0*/  BRA `(.L_x_22645) ;  /* 0x0000000800987947 */ /* 0x000fec0003800000 */
.L_x_22650:
[----:B------:R-:W2:Y:S01]  /*31f0*/  LDG.E.64 R4, desc[UR36][R4.64] ;  /* 0x0000002404047981 */ /* 0x000ea2000c1e1b00 */
[----:B------:R-:W-:Y:S01]  /*3200*/  UMOV UR4, 0xf0000000 ;  /* 0xf000000000047882 */ /* 0x000fe20000000000 */
[----:B------:R-:W-:Y:S01]  /*3210*/  UMOV UR5, 0x380fffff ;  /* 0x380fffff00057882 */ /* 0x000fe20000000000 */
[----:B--2---:R-:W0:Y:S01]  /*3220*/  F2F.F32.F64 R26, R4 ;  /* 0x00000004001a7310 */ /* 0x004e220000301000 */
[----:B------:R-:W-:-:S14]  /*3230*/  DSETP.GEU.AND P0, PT, |R4|, UR4, PT ;  /* 0x0000000404007e2a */ /* 0x000fdc000bf0e200 */
[----:B0-----:R-:W-:Y:S01]  /*3240*/  @!P0 FMUL R26, R26, 1.175494350822287508e-38 ;  /* 0x008000001a1a8820 */ /* 0x001fe20000400000 */
[----:B------:R-:W-:Y:S06]  /*3250*/  BRA `(.L_x_22645) ;  /* 0x00000008007c7947 */ /* 0x000fec0003800000 */
.L_x_22640:
        /* <DEDUP_REMOVED lines=12> */
.L_x_22654:
[----:B------:R-:W2:Y:S01]  /*3320*/  LDG.E.64 R4, desc[UR36][R4.64] ;  /* 0x0000002404047981 */ /* 0x000ea2000c1e1b00 */
[----:B------:R-:W-:Y:S01]  /*3330*/  UMOV UR4, 0xf0000000 ;  /* 0xf000000000047882 */ /* 0x000fe20000000000 */
[----:B------:R-:W-:Y:S01]  /*3340*/  UMOV UR5, 0x380fffff ;  /* 0x380fffff00057882 */ /* 0x000fe20000000000 */
[----:B--2---:R-:W0:Y:S01]  /*3350*/  F2F.F32.F64 R26, R4 ;  /* 0x00000004001a7310 */ /* 0x004e220000301000 */
[----:B------:R-:W-:-:S14]  /*3360*/  DSETP.GEU.AND P0, PT, |R4|, UR4, PT ;  /* 0x0000000404007e2a */ /* 0x000fdc000bf0e200 */
[----:B0-----:R-:W-:Y:S01]  /*3370*/  @!P0 FMUL R26, R26, 1.175494350822287508e-38 ;  /* 0x008000001a1a8820 */ /* 0x001fe20000400000 */
[----:B------:R-:W-:Y:S06]  /*3380*/  BRA `(.L_x_22645) ;  /* 0x0000000800307947 */ /* 0x000fec0003800000 */
.L_x_22653:
        /* <DEDUP_REMOVED lines=26> */
.L_x_22656:
        /* <DEDUP_REMOVED lines=13> */
.L_x_22655:
[----:B------:R-:W2:Y:S02]  /*3600*/  LDG.E.U16 R4, desc[UR36][R4.64] ;  /* 0x0000002404047981 */ /* 0x000ea4000c1e1500 */
[----:B--2---:R-:W-:Y:S01]  /*3610*/  IMAD.U32 R26, R4, 0x10000, RZ ;  /* 0x00010000041a7824 */ /* 0x004fe200078e00ff */
[----:B------:R-:W-:Y:S06]  /*3620*/  BRA `(.L_x_22645) ;  /* 0x0000000400887947 */ /* 0x000fec0003800000 */
.L_x_22652:
        /* <DEDUP_REMOVED lines=11> */
.L_x_22659:
        /* <DEDUP_REMOVED lines=20> */
.L_x_22661:
[----:B------:R-:W-:Y:S05]  /*3820*/  BSYNC B0 ;  /* 0x0000000000007941 */ /* 0x000fea0003800000 */
.L_x_22660:
[----:B------:R-:W-:Y:S01]  /*3830*/  IMAD.SHL.U32 R3, R3, 0x100000, RZ ;  /* 0x0010000003037824 */ /* 0x000fe200078e00ff */
[----:B------:R-:W-:-:S04]  /*3840*/  LEA R5, R0, 0x3b800000, 0x17 ;  /* 0x3b80000000057811 */ /* 0x000fc800078eb8ff */
[----:B------:R-:W-:Y:S01]  /*3850*/  LOP3.LUT R26, R5, R3, R26, 0xfe, !PT ;  /* 0x00000003051a7212 */ /* 0x000fe200078efe1a */
[----:B------:R-:W-:Y:S06]  /*3860*/  BRA `(.L_x_22645) ;  /* 0x0000000000f87947 */ /* 0x000fec0003800000 */
.L_x_22658:
        /* <DEDUP_REMOVED lines=20> */
.L_x_22663:
[----:B------:R-:W-:Y:S05]  /*39b0*/  BSYNC B0 ;  /* 0x0000000000007941 */ /* 0x000fea0003800000 */
.L_x_22662:
[----:B------:R-:W-:Y:S01]  /*39c0*/  IMAD.SHL.U32 R3, R3, 0x200000, RZ ;  /* 0x0020000003037824 */ /* 0x000fe200078e00ff */
[----:B------:R-:W-:-:S04]  /*39d0*/  LEA R5, R0, 0x37800000, 0x17 ;  /* 0x3780000000057811 */ /* 0x000fc800078eb8ff */
[----:B------:R-:W-:Y:S01]  /*39e0*/  LOP3.LUT R26, R5, R3, R26, 0xfe, !PT ;  /* 0x00000003051a7212 */ /* 0x000fe200078efe1a */
[----:B------:R-:W-:Y:S06]  /*39f0*/  BRA `(.L_x_22645) ;  /* 0x0000000000947947 */ /* 0x000fec0003800000 */
.L_x_22657:
        /* <DEDUP_REMOVED lines=14> */
.L_x_22644:
        /* <DEDUP_REMOVED lines=16> */
.L_x_22666:
[----:B------:R-:W-:Y:S01]  /*3be0*/  IMAD.MOV.U32 R26, RZ, RZ, RZ ;  /* 0x000000ffff1a7224 */ /* 0x000fe200078e00ff */
[----:B------:R-:W-:Y:S06]  /*3bf0*/  BRA `(.L_x_22645) ;  /* 0x0000000000147947 */ /* 0x000fec0003800000 */
.L_x_22665:
[----:B------:R-:W2:Y:S02]  /*3c00*/  LDG.E.64 R4, desc[UR36][R4.64] ;  /* 0x0000002404047981 */ /* 0x000ea4000c1e1b00 */
[----:B--2---:R0:W1:Y:S01]  /*3c10*/  I2F.U64 R26, R4 ;  /* 0x00000004001a7312 */ /* 0x0040620000301000 */
[----:B------:R-:W-:Y:S05]  /*3c20*/  BRA `(.L_x_22645) ;  /* 0x0000000000087947 */ /* 0x000fea0003800000 */
.L_x_22664:
[----:B------:R-:W2:Y:S02]  /*3c30*/  LDG.E R4, desc[UR36][R4.64] ;  /* 0x0000002404047981 */ /* 0x000ea4000c1e1900 */
[----:B--2---:R-:W-:-:S07]  /*3c40*/  I2FP.F32.U32 R26, R4 ;  /* 0x00000004001a7245 */ /* 0x004fce0000201000 */
.L_x_22645:
[----:B------:R-:W-:Y:S05]  /*3c50*/  BSYNC B6 ;  /* 0x0000000000067941 */ /* 0x000fea0003800000 */
.L_x_22639:
        /* <DEDUP_REMOVED lines=20> */
.L_x_22671:
[----:B------:R-:W2:Y:S02]  /*3da0*/  LDG.E.U8 R4, desc[UR36][R4.64] ;  /* 0x0000002404047981 */ /* 0x000ea4000c1e1100 */
[----:B--2---:R-:W-:Y:S01]  /*3db0*/  I2FP.F32.U32 R27, R4 ;  /* 0x00000004001b7245 */ /* 0x004fe20000201000 */
[----:B------:R-:W-:Y:S06]  /*3dc0*/  BRA `(.L_x_22673) ;  /* 0x0000000c002c7947 */ /* 0x000fec0003800000 */
.L_x_22670:
        /* <DEDUP_REMOVED lines=9> */
.L_x_22675:
[----:B------:R-:W2:Y:S02]  /*3e60*/  LDG.E R4, desc[UR36][R4.64] ;  /* 0x0000002404047981 */ /* 0x000ea4000c1e1900 */
[----:B--2---:R-:W-:Y:S01]  /*3e70*/  I2FP.F32.S32 R27, R4 ;  /* 0x00000004001b7245 */ /* 0x004fe20000201400 */
[----:B------:R-:W-:Y:S06]  /*3e80*/  BRA `(.L_x_22673) ;  /* 0x0000000800fc7947 */ /* 0x000fec0003800000 */
.L_x_22674:
[----:B------:R-:W2:Y:S02]  /*3e90*/  LDG.E.U16 R4, desc[UR36][R4.64] ;  /* 0x0000002404047981 */ /* 0x000ea4000c1e1500 */
[----:B--2---:R0:W2:Y:S01]  /*3ea0*/  I2F.S16 R27, R4 ;  /* 0x00000004001b7306 */ /* 0x0040a20000101400 */
[----:B------:R-:W-:Y:S05]  /*3eb0*/  BRA `(.L_x_22673) ;  /* 0x0000000800f07947 */ /* 0x000fea0003800000 */
.L_x_22669:
        /* <DEDUP_REMOVED lines=8> */
.L_x_22677:
[----:B------:R-:W2:Y:S02]  /*3f40*/  LDG.E.U16 R4, desc[UR36][R4.64] ;  /* 0x0000002404047981 */ /* 0x000ea4000c1e1500 */
[----:B--2---:R-:W-:Y:S01]  /*3f50*/  HADD2.F32 R27, -RZ, R4.H0_H0 ;  /* 0x20000004ff1b7230 */ /* 0x004fe20000004100 */
[----:B------:R-:W-:Y:S06]  /*3f60*/  BRA `(.L_x_22673) ;  /* 0x0000000800c47947 */ /* 0x000fec0003800000 */
.L_x_22676:
        /* <DEDUP_REMOVED lines=8> */
.L_x_22679:
[----:B------:R-:W2:Y:S02]  /*3ff0*/  LDG.E.U16 R4, desc[UR36][R4.64] ;  /* 0x0000002404047981 */ /* 0x000ea4000c1e1500 */
[----:B--2---:R-:W-:Y:S01]  /*4000*/  HADD2.F32 R27, -RZ, R4.H0_H0 ;  /* 0x20000004ff1b7230 */ /* 0x004fe20000004100 */
[----:B------:R-:W-:Y:S06]  /*4010*/  BRA `(.L_x_22673) ;  /* 0x0000000800987947 */ /* 0x000fec0003800000 */
.L_x_22678:
[----:B------:R-:W2:Y:S01]  /*4020*/  LDG.E.64 R4, desc[UR36][R4.64] ;  /* 0x0000002404047981 */ /* 0x000ea2000c1e1b00 */
[----:B------:R-:W-:Y:S01]  /*4030*/  UMOV UR4, 0xf0000000 ;  /* 0xf000000000047882 */ /* 0x000fe20000000000 */
[----:B------:R-:W-:Y:S01]  /*4040*/  UMOV UR5, 0x380fffff ;  /* 0x380fffff00057882 */ /* 0x000fe20000000000 */
[----:B--2---:R-:W0:Y:S01]  /*4050*/  F2F.F32.F64 R27, R4 ;  /* 0x00000004001b7310 */ /* 0x004e220000301000 */
[----:B------:R-:W-:-:S14]  /*4060*/  DSETP.GEU.AND P0, PT, |R4|, UR4, PT ;  /* 0x0000000404007e2a */ /* 0x000fdc000bf0e200 */
[----:B0-----:R-:W-:Y:S01]  /*4070*/  @!P0 FMUL R27, R27, 1.175494350822287508e-38 ;  /* 0x008000001b1b8820 */ /* 0x001fe20000400000 */
[----:B------:R-:W-:Y:S06]  /*4080*/  BRA `(.L_x_22673) ;  /* 0x00000008007c7947 */ /* 0x000fec0003800000 */
.L_x_22668:
        /* <DEDUP_REMOVED lines=12> */
.L_x_22682:
[----:B------:R-:W2:Y:S01]  /*4150*/  LDG.E.64 R4, desc[UR36][R4.64] ;  /* 0x0000002404047981 */ /* 0x000ea2000c1e1b00 */
[----:B------:R-:W-:Y:S01]  /*4160*/  UMOV UR4, 0xf0000000 ;  /* 0xf000000000047882 */ /* 0x000fe20000000000 */
[----:B------:R-:W-:Y:S01]  /*4170*/  UMOV UR5, 0x380fffff ;  /* 0x380fffff00057882 */ /* 0x000fe20000000000 */
[----:B--2---:R-:W0:Y:S01]  /*4180*/  F2F.F32.F64 R27, R4 ;  /* 0x00000004001b7310 */ /* 0x004e220000301000 */
[----:B------:R-:W-:-:S14]  /*4190*/  DSETP.GEU.AND P0, PT, |R4|, UR4, PT ;  /* 0x0000000404007e2a */ /* 0x000fdc000bf0e200 */
[----:B0-----:R-:W-:Y:S01]  /*41a0*/  @!P0 FMUL R27, R27, 1.175494350822287508e-38 ;  /* 0x008000001b1b8820 */ /* 0x001fe20000400000 */
[----:B------:R-:W-:Y:S06]  /*41b0*/  BRA `(.L_x_22673) ;  /* 0x0000000800307947 */ /* 0x000fec0003800000 */
.L_x_22681:
        /* <DEDUP_REMOVED lines=26> */
.L_x_22684:
        /* <DEDUP_REMOVED lines=13> */
.L_x_22683:
[----:B------:R-:W2:Y:S02]  /*4430*/  LDG.E.U16 R4, desc[UR36][R4.64] ;  /* 0x0000002404047981 */ /* 0x000ea4000c1e1500 */
[----:B--2---:R-:W-:Y:S01]  /*4440*/  IMAD.U32 R27, R4, 0x10000, RZ ;  /* 0x00010000041b7824 */ /* 0x004fe200078e00ff */
[----:B------:R-:W-:Y:S06]  /*4450*/  BRA `(.L_x_22673) ;  /* 0x0000000400887947 */ /* 0x000fec0003800000 */
.L_x_22680:
        /* <DEDUP_REMOVED lines=11> */
.L_x_22687:
        /* <DEDUP_REMOVED lines=20> */
.L_x_22689:
[----:B------:R-:W-:Y:S05]  /*4650*/  BSYNC B0 ;  /* 0x0000000000007941 */ /* 0x000fea0003800000 */
.L_x_22688:
[----:B------:R-:W-:Y:S01]  /*4660*/  IMAD.SHL.U32 R3, R3, 0x100000, RZ ;  /* 0x0010000003037824 */ /* 0x000fe200078e00ff */
[----:B------:R-:W-:-:S04]  /*4670*/  LEA R0, R0, 0x3b800000, 0x17 ;  /* 0x3b80000000007811 */ /* 0x000fc800078eb8ff */
[----:B------:R-:W-:Y:S01]  /*4680*/  LOP3.LUT R27, R0, R3, R27, 0xfe, !PT ;  /* 0x00000003001b7212 */ /* 0x000fe200078efe1b */
[----:B------:R-:W-:Y:S06]  /*4690*/  BRA `(.L_x_22673) ;  /* 0x0000000000f87947 */ /* 0x000fec0003800000 */
.L_x_22686:
        /* <DEDUP_REMOVED lines=20> */
.L_x_22691:
[----:B------:R-:W-:Y:S05]  /*47e0*/  BSYNC B0 ;  /* 0x0000000000007941 */ /* 0x000fea0003800000 */
.L_x_22690:
[----:B------:R-:W-:Y:S01]  /*47f0*/  IMAD.SHL.U32 R3, R3, 0x200000, RZ ;  /* 0x0020000003037824 */ /* 0x000fe200078e00ff */
[----:B------:R-:W-:-:S04]  /*4800*/  LEA R0, R0, 0x37800000, 0x17 ;  /* 0x3780000000007811 */ /* 0x000fc800078eb8ff */
[----:B------:R-:W-:Y:S01]  /*4810*/  LOP3.LUT R27, R0, R3, R27, 0xfe, !PT ;  /* 0x00000003001b7212 */ /* 0x000fe200078efe1b */
[----:B------:R-:W-:Y:S06]  /*4820*/  BRA `(.L_x_22673) ;  /* 0x0000000000947947 */ /* 0x000fec0003800000 */
.L_x_22685:
        /* <DEDUP_REMOVED lines=14> */
.L_x_22672:
        /* <DEDUP_REMOVED lines=16> */
.L_x_22694:
[----:B------:R-:W-:Y:S01]  /*4a10*/  IMAD.MOV.U32 R27, RZ, RZ, RZ ;  /* 0x000000ffff1b7224 */ /* 0x000fe200078e00ff */
[----:B------:R-:W-:Y:S06]  /*4a20*/  BRA `(.L_x_22673) ;  /* 0x0000000000147947 */ /* 0x000fec0003800000 */
.L_x_22693:
[----:B------:R-:W2:Y:S02]  /*4a30*/  LDG.E.64 R4, desc[UR36][R4.64] ;  /* 0x0000002404047981 */ /* 0x000ea4000c1e1b00 */
[----:B--2---:R0:W2:Y:S01]  /*4a40*/  I2F.U64 R27, R4 ;  /* 0x00000004001b7312 */ /* 0x0040a20000301000 */
[----:B------:R-:W-:Y:S05]  /*4a50*/  BRA `(.L_x_22673) ;  /* 0x0000000000087947 */ /* 0x000fea0003800000 */
.L_x_22692:
[----:B------:R-:W2:Y:S02]  /*4a60*/  LDG.E R4, desc[UR36][R4.64] ;  /* 0x0000002404047981 */ /* 0x000ea4000c1e1900 */
[----:B--2---:R-:W-:-:S07]  /*4a70*/  I2FP.F32.U32 R27, R4 ;  /* 0x00000004001b7245 */ /* 0x004fce0000201000 */
.L_x_22673:
[----:B------:R-:W-:Y:S05]  /*4a80*/  BSYNC B6 ;  /* 0x0000000000067941 */ /* 0x000fea0003800000 */
.L_x_22667:
[----:B------:R-:W-:-:S07]  /*4a90*/  VIADD R16, R16, 0x80 ;  /* 0x0000008010107836 */ /* 0x000fce0000000000 */
.L_x_22549:
[----:B------:R-:W-:Y:S05]  /*4aa0*/  BSYNC B7 ;  /* 0x0000000000077941 */ /* 0x000fea0003800000 */
.L_x_22548:
[----:B------:R-:W-:Y:S01]  /*4ab0*/  ISETP.GE.AND P0, PT, R16, R34, PT ;  /* 0x000000221000720c */ /* 0x000fe20003f06270 */
[----:B------:R-:W-:Y:S01]  /*4ac0*/  BSSY B7, `(.L_x_22695) ;  /* 0x000049b000077945 */ /* 0x000fe20003800000 */
[----:B------:R-:W-:Y:S01]  /*4ad0*/  CS2R R28, SRZ ;  /* 0x00000000001c7805 */ /* 0x000fe2000001ff00 */
[----:B------:R-:W-:-:S10]  /*4ae0*/  IMAD.MOV.U32 R30, RZ, RZ, RZ ;  /* 0x000000ffff1e7224 */ /* 0x000fd400078e00ff */
        /* <DEDUP_REMOVED lines=23> */
.L_x_22700:
[----:B------:R-:W2:Y:S02]  /*4c60*/  LDG.E.U8 R4, desc[UR36][R4.64] ;  /* 0x0000002404047981 */ /* 0x000ea4000c1e1100 */
[----:B--2---:R-:W-:-:S04]  /*4c70*/  I2FP.F32.U32 R0, R4 ;  /* 0x0000000400007245 */ /* 0x004fc80000201000 */
[----:B------:R-:W-:-:S04]  /*4c80*/  F2FP.F16.F32.PACK_AB R0, RZ, R0 ;  /* 0x00000000ff00723e */ /* 0x000fc800000000ff */
[----:B------:R-:W-:Y:S01]  /*4c90*/  PRMT R22, R0, 0x7610, R22 ;  /* 0x0000761000167816 */ /* 0x000fe20000000016 */
[----:B------:R-:W-:Y:S06]  /*4ca0*/  BRA `(.L_x_22702) ;  /* 0x0000000c00bc7947 */ /* 0x000fec0003800000 */
.L_x_22699:
        /* <DEDUP_REMOVED lines=11> */
.L_x_22704:
[----:B------:R-:W2:Y:S02]  /*4d60*/  LDG.E R4, desc[UR36][R4.64] ;  /* 0x0000002404047981 */ /* 0x000ea4000c1e1900 */
[----:B--2---:R-:W-:-:S04]  /*4d70*/  I2FP.F32.S32 R0, R4 ;  /* 0x0000000400007245 */ /* 0x004fc80000201400 */
[----:B------:R-:W-:-:S04]  /*4d80*/  F2FP.F16.F32.PACK_AB R0, RZ, R0 ;  /* 0x00000000ff00723e */ /* 0x000fc800000000ff */
[----:B------:R-:W-:Y:S01]  /*4d90*/  PRMT R22, R0, 0x7610, R22 ;  /* 0x0000761000167816 */ /* 0x000fe20000000016 */
[----:B------:R-:W-:Y:S06]  /*4da0*/  BRA `(.L_x_22702) ;  /* 0x0000000c007c7947 */ /* 0x000fec0003800000 */
.L_x_22703:
[----:B------:R-:W2:Y:S02]  /*4db0*/  LDG.E.U16 R4, desc[UR36][R4.64] ;  /* 0x0000002404047981 */ /* 0x000ea4000c1e1500 */
[----:B--2---:R-:W0:Y:S02]  /*4dc0*/  I2F.S16 R0, R4 ;  /* 0x0000000400007306 */ /* 0x004e240000101400 */
[----:B0-----:R-:W-:-:S04]  /*4dd0*/  F2FP.F16.F32.PACK_AB R0, RZ, R0 ;  /* 0x00000000ff00723e */ /* 0x001fc800000000ff */
[----:B------:R-:W-:Y:S01]  /*4de0*/  PRMT R22, R0, 0x7610, R22 ;  /* 0x0000761000167816 */ /* 0x000fe20000000016 */
[----:B------:R-:W-:Y:S06]  /*4df0*/  BRA `(.L_x_22702) ;  /* 0x0000000c00687947 */ /* 0x000fec0003800000 */
.L_x_22698:
        /* <DEDUP_REMOVED lines=9> */
.L_x_22706:
[----:B------:R0:W5:Y:S01]  /*4e90*/  LDG.E.U16 R22, desc[UR36][R4.64] ;  /* 0x0000002404167981 */ /* 0x000162000c1e1500 */
[----:B------:R-:W-:Y:S05]  /*4ea0*/  BRA `(.L_x_22702) ;  /* 0x0000000c003c7947 */ /* 0x000fea0003800000 */
.L_x_22705:
        /* <DEDUP_REMOVED lines=9> */
.L_x_22708:
[----:B------:R0:W5:Y:S01]  /*4f40*/  LDG.E.U16 R22, desc[UR36][R4.64] ;  /* 0x0000002404167981 */ /* 0x000162000c1e1500 */
[----:B------:R-:W-:Y:S05]  /*4f50*/  BRA `(.L_x_22702) ;  /* 0x0000000c00107947 */ /* 0x000fea0003800000 */
.L_x_22707:
        /* <DEDUP_REMOVED lines=9> */
.L_x_22697:
        /* <DEDUP_REMOVED lines=14> */
.L_x_22711:
        /* <DEDUP_REMOVED lines=9> */
.L_x_22710:
        /* <DEDUP_REMOVED lines=28> */
.L_x_22713:
        /* <DEDUP_REMOVED lines=15> */
.L_x_22712:
[----:B------:R-:W2:Y:S02]  /*5410*/  LDG.E.U16 R0, desc[UR36][R4.64] ;  /* 0x0000002404007981 */ /* 0x000ea4000c1e1500 */
[----:B--2---:R-:W-:-:S05]  /*5420*/  IMAD.U32 R0, R0, 0x10000, RZ ;  /* 0x0001000000007824 */ /* 0x004fca00078e00ff */
[----:B------:R-:W-:-:S04]  /*5430*/  F2FP.F16.F32.PACK_AB R0, RZ, R0 ;  /* 0x00000000ff00723e */ /* 0x000fc800000000ff */
[----:B------:R-:W-:Y:S01]  /*5440*/  PRMT R22, R0, 0x7610, R22 ;  /* 0x0000761000167816 */ /* 0x000fe20000000016 */
[----:B------:R-:W-:Y:S06]  /*5450*/  BRA `(.L_x_22702) ;  /* 0x0000000400d07947 */ /* 0x000fec0003800000 */
.L_x_22709:
        /* <DEDUP_REMOVED lines=13> */
.L_x_22716:
        /* <DEDUP_REMOVED lines=21> */
.L_x_22720:
[----:B------:R-:W-:Y:S05]  /*5680*/  BSYNC B1 ;  /* 0x0000000000017941 */ /* 0x000fea0003800000 */
.L_x_22719:
[----:B------:R-:W-:Y:S01]  /*5690*/  LEA R5, R0, 0x3b800000, 0x17 ;  /* 0x3b80000000057811 */ /* 0x000fe200078eb8ff */
[----:B------:R-:W-:-:S05]  /*56a0*/  IMAD.SHL.U32 R0, R3, 0x100000, RZ ;  /* 0x0010000003007824 */ /* 0x000fca00078e00ff */
[----:B------:R-:W-:-:S07]  /*56b0*/  LOP3.LUT R0, R5, R0, R6, 0xfe, !PT ;  /* 0x0000000005007212 */ /* 0x000fce00078efe06 */
.L_x_22718:
[----:B------:R-:W-:Y:S05]  /*56c0*/  BSYNC B0 ;  /* 0x0000000000007941 */ /* 0x000fea0003800000 */
.L_x_22717:
[----:B------:R-:W-:-:S04]  /*56d0*/  F2FP.F16.F32.PACK_AB R0, RZ, R0 ;  /* 0x00000000ff00723e */ /* 0x000fc800000000ff */
[----:B------:R-:W-:Y:S01]  /*56e0*/  PRMT R22, R0, 0x7610, R22 ;  /* 0x0000761000167816 */ /* 0x000fe20000000016 */
[----:B------:R-:W-:Y:S06]  /*56f0*/  BRA `(.L_x_22702) ;  /* 0x0000000400287947 */ /* 0x000fec0003800000 */
.L_x_22715:
        /* <DEDUP_REMOVED lines=21> */
.L_x_22724:
[----:B------:R-:W-:Y:S05]  /*5850*/  BSYNC B1 ;  /* 0x0000000000017941 */ /* 0x000fea0003800000 */
.L_x_22723:
[----:B------:R-:W-:Y:S01]  /*5860*/  LEA R5, R0, 0x37800000, 0x17 ;  /* 0x3780000000057811 */ /* 0x000fe200078eb8ff */
[----:B------:R-:W-:-:S05]  /*5870*/  IMAD.SHL.U32 R0, R3, 0x200000, RZ ;  /* 0x0020000003007824 */ /* 0x000fca00078e00ff */
[----:B------:R-:W-:-:S07]  /*5880*/  LOP3.LUT R0, R5, R0, R6, 0xfe, !PT ;  /* 0x0000000005007212 */ /* 0x000fce00078efe06 */
.L_x_22722:
[----:B------:R-:W-:Y:S05]  /*5890*/  BSYNC B0 ;  /* 0x0000000000007941 */ /* 0x000fea0003800000 */
.L_x_22721:
[----:B------:R-:W-:-:S04]  /*58a0*/  F2FP.F16.F32.PACK_AB R0, RZ, R0 ;  /* 0x00000000ff00723e */ /* 0x000fc800000000ff */
[----:B------:R-:W-:Y:S01]  /*58b0*/  PRMT R22, R0, 0x7610, R22 ;  /* 0x0000761000167816 */ /* 0x000fe20000000016 */
[----:B------:R-:W-:Y:S06]  /*58c0*/  BRA `(.L_x_22702) ;  /* 0x0000000000b47947 */ /* 0x000fec0003800000 */
.L_x_22714:
        /* <DEDUP_REMOVED lines=14> */
.L_x_22728:
[----:B------:R-:W-:Y:S05]  /*59b0*/  BSYNC B0 ;  /* 0x0000000000007941 */ /* 0x000fea0003800000 */
.L_x_22727:
[----:B------:R-:W-:-:S04]  /*59c0*/  F2FP.F16.F32.PACK_AB R0, RZ, R0 ;  /* 0x00000000ff00723e */ /* 0x000fc800000000ff */
[----:B------:R-:W-:Y:S01]  /*59d0*/  PRMT R22, R0, 0x7610, R22 ;  /* 0x0000761000167816 */ /* 0x000fe20000000016 */
[----:B------:R-:W-:Y:S06]  /*59e0*/  BRA `(.L_x_22702) ;  /* 0x00000000006c7947 */ /* 0x000fec0003800000 */
.L_x_22701:
        /* <DEDUP_REMOVED lines=16> */
.L_x_22729:
[----:B------:R-:W-:Y:S01]  /*5af0*/  PRMT R22, RZ, 0x7610, R22 ;  /* 0x00007610ff167816 */ /* 0x000fe20000000016 */
[----:B------:R-:W-:Y:S06]  /*5b00*/  BRA `(.L_x_22702) ;  /* 0x0000000000247947 */ /* 0x000fec0003800000 */
.L_x_22726:
[----:B------:R-:W2:Y:S02]  /*5b10*/  LDG.E.64 R4, desc[UR36][R4.64] ;  /* 0x0000002404047981 */ /* 0x000ea4000c1e1b00 */
[----:B--2---:R-:W0:Y:S02]  /*5b20*/  I2F.U64 R0, R4 ;  /* 0x0000000400007312 */ /* 0x004e240000301000 */
[----:B0-----:R-:W-:-:S04]  /*5b30*/  F2FP.F16.F32.PACK_AB R0, RZ, R0 ;  /* 0x00000000ff00723e */ /* 0x001fc800000000ff */
[----:B------:R-:W-:Y:S01]  /*5b40*/  PRMT R22, R0, 0x7610, R22 ;  /* 0x0000761000167816 */ /* 0x000fe20000000016 */
[----:B------:R-:W-:Y:S06]  /*5b50*/  BRA `(.L_x_22702) ;  /* 0x0000000000107947 */ /* 0x000fec0003800000 */
.L_x_22725:
[----:B------:R-:W2:Y:S02]  /*5b60*/  LDG.E R4, desc[UR36][R4.64] ;  /* 0x0000002404047981 */ /* 0x000ea4000c1e1900 */
[----:B--2---:R-:W-:-:S04]  /*5b70*/  I2FP.F32.U32 R0, R4 ;  /* 0x0000000400007245 */ /* 0x004fc80000201000 */
[----:B------:R-:W-:-:S04]  /*5b80*/  F2FP.F16.F32.PACK_AB R0, RZ, R0 ;  /* 0x00000000ff00723e */ /* 0x000fc800000000ff */
[----:B------:R-:W-:-:S07]  /*5b90*/  PRMT R22, R0, 0x7610, R22 ;  /* 0x0000761000167816 */ /* 0x000fce0000000016 */
.L_x_22702:
        /* <DEDUP_REMOVED lines=20> */
.L_x_22734:
[----:B------:R-:W2:Y:S02]  /*5ce0*/  LDG.E.U8 R4, desc[UR36][R4.64] ;  /* 0x0000002404047981 */ /* 0x000ea4000c1e1100 */
[----:B--2---:R-:W-:Y:S01]  /*5cf0*/  I2FP.F32.U32 R19, R4 ;  /* 0x0000000400137245 */ /* 0x004fe20000201000 */
[----:B------:R-:W-:Y:S06]  /*5d00*/  BRA `(.L_x_22736) ;  /* 0x0000000c002c7947 */ /* 0x000fec0003800000 */
.L_x_22733:
        /* <DEDUP_REMOVED lines=9> */
.L_x_22738:
[----:B------:R-:W2:Y:S02]  /*5da0*/  LDG.E R4, desc[UR36][R4.64] ;  /* 0x0000002404047981 */ /* 0x000ea4000c1e1900 */
[----:B--2---:R-:W-:Y:S01]  /*5db0*/  I2FP.F32.S32 R19, R4 ;  /* 0x0000000400137245 */ /* 0x004fe20000201400 */
[----:B------:R-:W-:Y:S06]  /*5dc0*/  BRA `(.L_x_22736) ;  /* 0x0000000800fc7947 */ /* 0x000fec0003800000 */
.L_x_22737:
[----:B------:R-:W2:Y:S02]  /*5dd0*/  LDG.E.U16 R4, desc[UR36][R4.64] ;  /* 0x0000002404047981 */ /* 0x000ea4000c1e1500 */
[----:B--2---:R0:W2:Y:S01]  /*5de0*/  I2F.S16 R19, R4 ;  /* 0x0000000400137306 */ /* 0x0040a20000101400 */
[----:B------:R-:W-:Y:S05]  /*5df0*/  BRA `(.L_x_22736) ;  /* 0x0000000800f07947 */ /* 0x000fea0003800000 */
.L_x_22732:
        /* <DEDUP_REMOVED lines=8> */
.L_x_22740:
[----:B------:R-:W2:Y:S02]  /*5e80*/  LDG.E.U16 R4, desc[UR36][R4.64] ;  /* 0x0000002404047981 */ /* 0x000ea4000c1e1500 */
[----:B--2---:R-:W-:Y:S01]  /*5e90*/  HADD2.F32 R19, -RZ, R4.H0_H0 ;  /* 0x20000004ff137230 */ /* 0x004fe20000004100 */
[----:B------:R-:W-:Y:S06]  /*5ea0*/  BRA `(.L_x_22736) ;  /* 0x0000000800c47947 */ /* 0x000fec0003800000 */
.L_x_22739:
        /* <DEDUP_REMOVED lines=8> */
.L_x_22742:
[----:B------:R-:W2:Y:S02]  /*5f30*/  LDG.E.U16 R4, desc[UR36][R4.64] ;  /* 0x0000002404047981 */ /* 0x000ea4000c1e1500 */
[----:B--2---:R-:W-:Y:S01]  /*5f40*/  HADD2.F32 R19, -RZ, R4.H0_H0 ;  /* 0x20000004ff137230 */ /* 0x004fe20000004100 */
[----:B------:R-:W-:Y:S06]  /*5f50*/  BRA `(.L_x_22736) ;  /* 0x0000000800987947 */ /* 0x000fec0003800000 */
.L_x_22741:
[----:B------:R-:W2:Y:S01]  /*5f60*/  LDG.E.64 R4, desc[UR36][R4.64] ;  /* 0x0000002404047981 */ /* 0x000ea2000c1e1b00 */
[----:B------:R-:W-:Y:S01]  /*5f70*/  UMOV UR4, 0xf0000000 ;  /* 0xf000000000047882 */ /* 0x000fe20000000000 */
[----:B------:R-:W-:Y:S01]  /*5f80*/  UMOV UR5, 0x380fffff ;  /* 0x380fffff00057882 */ /* 0x000fe20000000000 */
[----:B--2---:R-:W0:Y:S01]  /*5f90*/  F2F.F32.F64 R19, R4 ;  /* 0x0000000400137310 */ /* 0x004e220000301000 */
[----:B------:R-:W-:-:S14]  /*5fa0*/  DSETP.GEU.AND P0, PT, |R4|, UR4, PT ;  /* 0x0000000404007e2a */ /* 0x000fdc000bf0e200 */
[----:B0-----:R-:W-:Y:S01]  /*5fb0*/  @!P0 FMUL R19, R19, 1.175494350822287508e-38 ;  /* 0x0080000013138820 */ /* 0x001fe20000400000 */
[----:B------:R-:W-:Y:S06]  /*5fc0*/  BRA `(.L_x_22736) ;  /* 0x00000008007c7947 */ /* 0x000fec0003800000 */
.L_x_22731:
        /* <DEDUP_REMOVED lines=12> */
.L_x_22745:
[----:B------:R-:W2:Y:S01]  /*6090*/  LDG.E.64 R4, desc[UR36][R4.64] ;  /* 0x0000002404047981 */ /* 0x000ea2000c1e1b00 */
[----:B------:R-:W-:Y:S01]  /*60a0*/  UMOV UR4, 0xf0000000 ;  /* 0xf000000000047882 */ /* 0x000fe20000000000 */
[----:B------:R-:W-:Y:S01]  /*60b0*/  UMOV UR5, 0x380fffff ;  /* 0x380fffff00057882 */ /* 0x000fe20000000000 */
[----:B--2---:R-:W0:Y:S01]  /*60c0*/  F2F.F32.F64 R19, R4 ;  /* 0x0000000400137310 */ /* 0x004e220000301000 */
[----:B------:R-:W-:-:S14]  /*60d0*/  DSETP.GEU.AND P0, PT, |R4|, UR4, PT ;  /* 0x0000000404007e2a */ /* 0x000fdc000bf0e200 */
[----:B0-----:R-:W-:Y:S01]  /*60e0*/  @!P0 FMUL R19, R19, 1.175494350822287508e-38 ;  /* 0x0080000013138820 */ /* 0x001fe20000400000 */
[----:B------:R-:W-:Y:S06]  /*60f0*/  BRA `(.L_x_22736) ;  /* 0x0000000800307947 */ /* 0x000fec0003800000 */
.L_x_22744:
        /* <DEDUP_REMOVED lines=26> */
.L_x_22747:
        /* <DEDUP_REMOVED lines=13> */
.L_x_22746:
[----:B------:R-:W2:Y:S02]  /*6370*/  LDG.E.U16 R4, desc[UR36][R4.64] ;  /* 0x0000002404047981 */ /* 0x000ea4000c1e1500 */
[----:B--2---:R-:W-:Y:S01]  /*6380*/  IMAD.U32 R19, R4, 0x10000, RZ ;  /* 0x0001000004137824 */ /* 0x004fe200078e00ff */
[----:B------:R-:W-:Y:S06]  /*6390*/  BRA `(.L_x_22736) ;  /* 0x0000000400887947 */ /* 0x000fec0003800000 */
.L_x_22743:
        /* <DEDUP_REMOVED lines=11> */
.L_x_22750:
        /* <DEDUP_REMOVED lines=20> */
.L_x_22752:
[----:B------:R-:W-:Y:S05]  /*6590*/  BSYNC B0 ;  /* 0x0000000000007941 */ /* 0x000fea0003800000 */
.L_x_22751:
[----:B------:R-:W-:Y:S01]  /*65a0*/  IMAD.SHL.U32 R3, R3, 0x100000, RZ ;  /* 0x0010000003037824 */ /* 0x000fe200078e00ff */
[----:B------:R-:W-:-:S04]  /*65b0*/  LEA R0, R0, 0x3b800000, 0x17 ;  /* 0x3b80000000007811 */ /* 0x000fc800078eb8ff */
[----:B------:R-:W-:Y:S01]  /*65c0*/  LOP3.LUT R19, R0, R3, R19, 0xfe, !PT ;  /* 0x0000000300137212 */ /* 0x000fe200078efe13 */
[----:B------:R-:W-:Y:S06]  /*65d0*/  BRA `(.L_x_22736) ;  /* 0x0000000000f87947 */ /* 0x000fec0003800000 */
.L_x_22749:
        /* <DEDUP_REMOVED lines=20> */
.L_x_22754:
[----:B------:R-:W-:Y:S05]  /*6720*/  BSYNC B0 ;  /* 0x0000000000007941 */ /* 0x000fea0003800000 */
.L_x_22753:
[----:B------:R-:W-:Y:S01]  /*6730*/  IMAD.SHL.U32 R3, R3, 0x200000, RZ ;  /* 0x0020000003037824 */ /* 0x000fe200078e00ff */
[----:B------:R-:W-:-:S04]  /*6740*/  LEA R0, R0, 0x37800000, 0x17 ;  /* 0x3780000000007811 */ /* 0x000fc800078eb8ff */
[----:B------:R-:W-:Y:S01]  /*6750*/  LOP3.LUT R19, R0, R3, R19, 0xfe, !PT ;  /* 0x0000000300137212 */ /* 0x000fe200078efe13 */
[----:B------:R-:W-:Y:S06]  /*6760*/  BRA `(.L_x_22736) ;  /* 0x0000000000947947 */ /* 0x000fec0003800000 */
.L_x_22748:
        /* <DEDUP_REMOVED lines=14> */
.L_x_22735:
        /* <DEDUP_REMOVED lines=16> */
.L_x_22757:
[----:B------:R-:W-:Y:S01]  /*6950*/  IMAD.MOV.U32 R19, RZ, RZ, RZ ;  /* 0x000000ffff137224 */ /* 0x000fe200078e00ff */
[----:B------:R-:W-:Y:S06]  /*6960*/  BRA `(.L_x_22736) ;  /* 0x0000000000147947 */ /* 0x000fec0003800000 */
.L_x_22756:
[----:B------:R-:W2:Y:S02]  /*6970*/  LDG.E.64 R4, desc[UR36][R4.64] ;  /* 0x0000002404047981 */ /* 0x000ea4000c1e1b00 */
[----:B--2---:R0:W2:Y:S01]  /*6980*/  I2F.U64 R19, R4 ;  /* 0x0000000400137312 */ /* 0x0040a20000301000 */
[----:B------:R-:W-:Y:S05]  /*6990*/  BRA `(.L_x_22736) ;  /* 0x0000000000087947 */ /* 0x000fea0003800000 */
.L_x_22755:
[----:B------:R-:W2:Y:S02]  /*69a0*/  LDG.E R4, desc[UR36][R4.64] ;  /* 0x0000002404047981 */ /* 0x000ea4000c1e1900 */
[----:B--2---:R-:W-:-:S07]  /*69b0*/  I2FP.F32.U32 R19, R4 ;  /* 0x0000000400137245 */ /* 0x004fce0000201000 */
.L_x_22736:
[----:B------:R-:W-:Y:S05]  /*69c0*/  BSYNC B6 ;  /* 0x0000000000067941 */ /* 0x000fea0003800000 */
.L_x_22730:
        /* <DEDUP_REMOVED lines=20> */
.L_x_22762:
[----:B------:R-:W2:Y:S02]  /*6b10*/  LDG.E.U8 R4, desc[UR36][R4.64] ;  /* 0x0000002404047981 */ /* 0x000ea4000c1e1100 */
[----:B--2---:R-:W-:Y:S01]  /*6b20*/  I2FP.F32.U32 R28, R4 ;  /* 0x00000004001c7245 */ /* 0x004fe20000201000 */
[----:B------:R-:W-:Y:S06]  /*6b30*/  BRA `(.L_x_22764) ;  /* 0x0000000c002c7947 */ /* 0x000fec0003800000 */
.L_x_22761:
        /* <DEDUP_REMOVED lines=9> */
.L_x_22766:
[----:B------:R-:W2:Y:S02]  /*6bd0*/  LDG.E R4, desc[UR36][R4.64] ;  /* 0x0000002404047981 */ /* 0x000ea4000c1e1900 */
[----:B--2---:R-:W-:Y:S01]  /*6be0*/  I2FP.F32.S32 R28, R4 ;  /* 0x00000004001c7245 */ /* 0x004fe20000201400 */
[----:B------:R-:W-:Y:S06]  /*6bf0*/  BRA `(.L_x_22764) ;  /* 0x0000000800fc7947 */ /* 0x000fec0003800000 */
.L_x_22765:
[----:B------:R-:W2:Y:S02]  /*6c00*/  LDG.E.U16 R4, desc[UR36][R4.64] ;  /* 0x0000002404047981 */ /* 0x000ea4000c1e1500 */
[----:B--2---:R0:W2:Y:S01]  /*6c10*/  I2F.S16 R28, R4 ;  /* 0x00000004001c7306 */ /* 0x0040a20000101400 */
[----:B------:R-:W-:Y:S05]  /*6c20*/  BRA `(.L_x_22764) ;  /* 0x0000000800f07947 */ /* 0x000fea0003800000 */
.L_x_22760:
        /* <DEDUP_REMOVED lines=8> */
.L_x_22768:
[----:B------:R-:W2:Y:S02]  /*6cb0*/  LDG.E.U16 R4, desc[UR36][R4.64] ;  /* 0x0000002404047981 */ /* 0x000ea4000c1e1500 */
[----:B--2---:R-:W-:Y:S01]  /*6cc0*/  HADD2.F32 R28, -RZ, R4.H0_H0 ;  /* 0x20000004ff1c7230 */ /* 0x004fe20000004100 */
[----:B------:R-:W-:Y:S06]  /*6cd0*/  BRA `(.L_x_22764) ;  /* 0x0000000800c47947 */ /* 0x000fec0003800000 */
.L_x_22767:
        /* <DEDUP_REMOVED lines=8> */
.L_x_22770:
[----:B------:R-:W2:Y:S02]  /*6d60*/  LDG.E.U16 R4, desc[UR36][R4.64] ;  /* 0x0000002404047981 */ /* 0x000ea4000c1e1500 */
[----:B--2---:R-:W-:Y:S01]  /*6d70*/  HADD2.F32 R28, -RZ, R4.H0_H0 ;  /* 0x20000004ff1c7230 */ /* 0x004fe20000004100 */
[----:B------:R-:W-:Y:S06]  /*6d80*/  BRA `(.L_x_22764) ;  /* 0x0000000800987947 */ /* 0x000fec0003800000 */
.L_x_22769:
[----:B------:R-:W2:Y:S01]  /*6d90*/  LDG.E.64 R4, desc[UR36][R4.64] ;  /* 0x0000002404047981 */ /* 0x000ea2000c1e1b00 */
[----:B------:R-:W-:Y:S01]  /*6da0*/  UMOV UR4, 0xf0000000 ;  /* 0xf000000000047882 */ /* 0x000fe20000000000 */
[----:B------:R-:W-:Y:S01]  /*6db0*/  UMOV UR5, 0x380fffff ;  /* 0x380fffff00057882 */ /* 0x000fe20000000000 */
[----:B--2---:R-:W0:Y:S01]  /*6dc0*/  F2F.F32.F64 R28, R4 ;  /* 0x00000004001c7310 */ /* 0x004e220000301000 */
[----:B------:R-:W-:-:S14]  /*6dd0*/  DSETP.GEU.AND P0, PT, |R4|, UR4, PT ;  /* 0x0000000404007e2a */ /* 0x000fdc000bf0e200 */
[----:B0-----:R-:W-:Y:S01]  /*6de0*/  @!P0 FMUL R28, R28, 1.175494350822287508e-38 ;  /* 0x008000001c1c8820 */ /* 0x001fe20000400000 */
[----:B------:R-:W-:Y:S06]  /*6df0*/  BRA `(.L_x_22764) ;  /* 0x00000008007c7947 */ /* 0x000fec0003800000 */
.L_x_22759:
        /* <DEDUP_REMOVED lines=12> */
.L_x_22773:
[----:B------:R-:W2:Y:S01]  /*6ec0*/  LDG.E.64 R4, desc[UR36][R4.64] ;  /* 0x0000002404047981 */ /* 0x000ea2000c1e1b00 */
[----:B------:R-:W-:Y:S01]  /*6ed0*/  UMOV UR4, 0xf0000000 ;  /* 0xf000000000047882 */ /* 0x000fe20000000000 */
[----:B------:R-:W-:Y:S01]  /*6ee0*/  UMOV UR5, 0x380fffff ;  /* 0x380fffff00057882 */ /* 0x000fe20000000000 */
[----:B--2---:R-:W0:Y:S01]  /*6ef0*/  F2F.F32.F64 R28, R4 ;  /* 0x00000004001c7310 */ /* 0x004e220000301000 */
[----:B------:R-:W-:-:S14]  /*6f00*/  DSETP.GEU.AND P0, PT, |R4|, UR4, PT ;  /* 0x0000000404007e2a */ /* 0x000fdc000bf0e200 */
[----:B0-----:R-:W-:Y:S01]  /*6f10*/  @!P0 FMUL R28, R28, 1.175494350822287508e-38 ;  /* 0x008000001c1c8820 */ /* 0x001fe20000400000 */
[----:B------:R-:W-:Y:S06]  /*6f20*/  BRA `(.L_x_22764) ;  /* 0x0000000800307947 */ /* 0x000fec0003800000 */
.L_x_22772:
        /* <DEDUP_REMOVED lines=26> */
.L_x_22775:
        /* <DEDUP_REMOVED lines=13> */
.L_x_22774:
[----:B------:R-:W2:Y:S02]  /*71a0*/  LDG.E.U16 R4, desc[UR36][R4.64] ;  /* 0x0000002404047981 */ /* 0x000ea4000c1e1500 */
[----:B--2---:R-:W-:Y:S01]  /*71b0*/  IMAD.U32 R28, R4, 0x10000, RZ ;  /* 0x00010000041c7824 */ /* 0x004fe200078e00ff */
[----:B------:R-:W-:Y:S06]  /*71c0*/  BRA `(.L_x_22764) ;  /* 0x0000000400887947 */ /* 0x000fec0003800000 */
.L_x_22771:
        /* <DEDUP_REMOVED lines=11> */
.L_x_22778:
        /* <DEDUP_REMOVED lines=20> */
.L_x_22780:
[----:B------:R-:W-:Y:S05]  /*73c0*/  BSYNC B0 ;  /* 0x0000000000007941 */ /* 0x000fea0003800000 */
.L_x_22779:
[----:B------:R-:W-:Y:S01]  /*73d0*/  IMAD.SHL.U32 R3, R3, 0x100000, RZ ;  /* 0x0010000003037824 */ /* 0x000fe200078e00ff */
[----:B------:R-:W-:-:S04]  /*73e0*/  LEA R5, R0, 0x3b800000, 0x17 ;  /* 0x3b80000000057811 */ /* 0x000fc800078eb8ff */
[----:B------:R-:W-:Y:S01]  /*73f0*/  LOP3.LUT R28, R5, R3, R28, 0xfe, !PT ;  /* 0x00000003051c7212 */ /* 0x000fe200078efe1c */
[----:B------:R-:W-:Y:S06]  /*7400*/  BRA `(.L_x_22764) ;  /* 0x0000000000f87947 */ /* 0x000fec0003800000 */
.L_x_22777:
        /* <DEDUP_REMOVED lines=20> */
.L_x_22782:
[----:B------:R-:W-:Y:S05]  /*7550*/  BSYNC B0 ;  /* 0x0000000000007941 */ /* 0x000fea0003800000 */
.L_x_22781:
[----:B------:R-:W-:Y:S01]  /*7560*/  IMAD.SHL.U32 R3, R3, 0x200000, RZ ;  /* 0x0020000003037824 */ /* 0x000fe200078e00ff */
[----:B------:R-:W-:-:S04]  /*7570*/  LEA R5, R0, 0x37800000, 0x17 ;  /* 0x3780000000057811 */ /* 0x000fc800078eb8ff */
[----:B------:R-:W-:Y:S01]  /*7580*/  LOP3.LUT R28, R5, R3, R28, 0xfe, !PT ;  /* 0x00000003051c7212 */ /* 0x000fe200078efe1c */
[----:B------:R-:W-:Y:S06]  /*7590*/  BRA `(.L_x_22764) ;  /* 0x0000000000947947 */ /* 0x000fec0003800000 */
.L_x_22776:
        /* <DEDUP_REMOVED lines=14> */
.L_x_22763:
        /* <DEDUP_REMOVED lines=16> */
.L_x_22785:
[----:B------:R-:W-:Y:S01]  /*7780*/  IMAD.MOV.U32 R28, RZ, RZ, RZ ;  /* 0x000000ffff1c7224 */ /* 0x000fe200078e00ff */
[----:B------:R-:W-:Y:S06]  /*7790*/  BRA `(.L_x_22764) ;  /* 0x0000000000147947 */ /* 0x000fec0003800000 */
.L_x_22784:
[----:B------:R-:W2:Y:S02]  /*77a0*/  LDG.E.64 R4, desc[UR36][R4.64] ;  /* 0x0000002404047981 */ /* 0x000ea4000c1e1b00 */
[----:B--2---:R0:W2:Y:S01]  /*77b0*/  I2F.U64 R28, R4 ;  /* 0x00000004001c7312 */ /* 0x0040a20000301000 */
[----:B------:R-:W-:Y:S05]  /*77c0*/  BRA `(.L_x_22764) ;  /* 0x0000000000087947 */ /* 0x000fea0003800000 */
.L_x_22783:
[----:B------:R-:W2:Y:S02]  /*77d0*/  LDG.E R4, desc[UR36][R4.64] ;  /* 0x0000002404047981 */ /* 0x000ea4000c1e1900 */
[----:B--2---:R-:W-:-:S07]  /*77e0*/  I2FP.F32.U32 R28, R4 ;  /* 0x00000004001c7245 */ /* 0x004fce0000201000 */
.L_x_22764:
[----:B------:R-:W-:Y:S05]  /*77f0*/  BSYNC B6 ;  /* 0x0000000000067941 */ /* 0x000fea0003800000 */
.L_x_22758:
        /* <DEDUP_REMOVED lines=20> */
.L_x_22790:
[----:B------:R-:W2:Y:S02]  /*7940*/  LDG.E.U8 R4, desc[UR36][R4.64] ;  /* 0x0000002404047981 */ /* 0x000ea4000c1e1100 */
[----:B--2---:R-:W-:Y:S01]  /*7950*/  I2FP.F32.U32 R29, R4 ;  /* 0x00000004001d7245 */ /* 0x004fe20000201000 */
[----:B------:R-:W-:Y:S06]  /*7960*/  BRA `(.L_x_22792) ;  /* 0x0000000c002c7947 */ /* 0x000fec0003800000 */
.L_x_22789:
        /* <DEDUP_REMOVED lines=9> */
.L_x_22794:
[----:B------:R-:W2:Y:S02]  /*7a00*/  LDG.E R4, desc[UR36][R4.64] ;  /* 0x0000002404047981 */ /* 0x000ea4000c1e1900 */
[----:B--2---:R-:W-:Y:S01]  /*7a10*/  I2FP.F32.S32 R29, R4 ;  /* 0x00000004001d7245 */ /* 0x004fe20000201400 */
[----:B------:R-:W-:Y:S06]  /*7a20*/  BRA `(.L_x_22792) ;  /* 0x0000000800fc7947 */ /* 0x000fec0003800000 */
.L_x_22793:
[----:B------:R-:W2:Y:S02]  /*7a30*/  LDG.E.U16 R4, desc[UR36][R4.64] ;  /* 0x0000002404047981 */ /* 0x000ea4000c1e1500 */
[----:B--2---:R0:W1:Y:S01]  /*7a40*/  I2F.S16 R29, R4 ;  /* 0x00000004001d7306 */ /* 0x0040620000101400 */
[----:B------:R-:W-:Y:S05]  /*7a50*/  BRA `(.L_x_22792) ;  /* 0x0000000800f07947 */ /* 0x000fea0003800000 */
.L_x_22788:
        /* <DEDUP_REMOVED lines=8> */
.L_x_22796:
[----:B------:R-:W2:Y:S02]  /*7ae0*/  LDG.E.U16 R4, desc[UR36][R4.64] ;  /* 0x0000002404047981 */ /* 0x000ea4000c1e1500 */
[----:B--2---:R-:W-:Y:S01]  /*7af0*/  HADD2.F32 R29, -RZ, R4.H0_H0 ;  /* 0x20000004ff1d7230 */ /* 0x004fe20000004100 */
[----:B------:R-:W-:Y:S06]  /*7b00*/  BRA `(.L_x_22792) ;  /* 0x0000000800c47947 */ /* 0x000fec0003800000 */
.L_x_22795:
        /* <DEDUP_REMOVED lines=8> */
.L_x_22798:
[----:B------:R-:W2:Y:S02]  /*7b90*/  LDG.E.U16 R4, desc[UR36][R4.64] ;  /* 0x0000002404047981 */ /* 0x000ea4000c1e1500 */
[----:B--2---:R-:W-:Y:S01]  /*7ba0*/  HADD2.F32 R29, -RZ, R4.H0_H0 ;  /* 0x20000004ff1d7230 */ /* 0x004fe20000004100 */
[----:B------:R-:W-:Y:S06]  /*7bb0*/  BRA `(.L_x_22792) ;  /* 0x0000000800987947 */ /* 0x000fec0003800000 */
.L_x_22797:
[----:B------:R-:W2:Y:S01]  /*7bc0*/  LDG.E.64 R4, desc[UR36][R4.64] ;  /* 0x0000002404047981 */ /* 0x000ea2000c1e1b00 */
[----:B------:R-:W-:Y:S01]  /*7bd0*/  UMOV UR4, 0xf0000000 ;  /* 0xf000000000047882 */ /* 0x000fe20000000000 */
[----:B------:R-:W-:Y:S01]  /*7be0*/  UMOV UR5, 0x380fffff ;  /* 0x380fffff00057882 */ /* 0x000fe20000000000 */
[----:B--2---:R-:W0:Y:S01]  /*7bf0*/  F2F.F32.F64 R29, R4 ;  /* 0x00000004001d7310 */ /* 0x004e220000301000 */
[----:B------:R-:W-:-:S14]  /*7c00*/  DSETP.GEU.AND P0, PT, |R4|, UR4, PT ;  /* 0x0000000404007e2a */ /* 0x000fdc000bf0e200 */
[----:B0-----:R-:W-:Y:S01]  /*7c10*/  @!P0 FMUL R29, R29, 1.175494350822287508e-38 ;  /* 0x008000001d1d8820 */ /* 0x001fe20000400000 */
[----:B------:R-:W-:Y:S06]  /*7c20*/  BRA `(.L_x_22792) ;  /* 0x00000008007c7947 */ /* 0x000fec0003800000 */
.L_x_22787:
        /* <DEDUP_REMOVED lines=12> */
.L_x_22801:
[----:B------:R-:W2:Y:S01]  /*7cf0*/  LDG.E.64 R4, desc[UR36][R4.64] ;  /* 0x0000002404047981 */ /* 0x000ea2000c1e1b00 */
[----:B------:R-:W-:Y:S01]  /*7d00*/  UMOV UR4, 0xf0000000 ;  /* 0xf000000000047882 */ /* 0x000fe20000000000 */
[----:B------:R-:W-:Y:S01]  /*7d10*/  UMOV UR5, 0x380fffff ;  /* 0x380fffff00057882 */ /* 0x000fe20000000000 */
[----:B--2---:R-:W0:Y:S01]  /*7d20*/  F2F.F32.F64 R29, R4 ;  /* 0x00000004001d7310 */ /* 0x004e220000301000 */
[----:B------:R-:W-:-:S14]  /*7d30*/  DSETP.GEU.AND P0, PT, |R4|, UR4, PT ;  /* 0x0000000404007e2a */ /* 0x000fdc000bf0e200 */
[----:B0-----:R-:W-:Y:S01]  /*7d40*/  @!P0 FMUL R29, R29, 1.175494350822287508e-38 ;  /* 0x008000001d1d8820 */ /* 0x001fe20000400000 */
[----:B------:R-:W-:Y:S06]  /*7d50*/  BRA `(.L_x_22792) ;  /* 0x0000000800307947 */ /* 0x000fec0003800000 */
.L_x_22800:
        /* <DEDUP_REMOVED lines=26> */
.L_x_22803:
        /* <DEDUP_REMOVED lines=13> */
.L_x_22802:
[----:B------:R-:W2:Y:S02]  /*7fd0*/  LDG.E.U16 R4, desc[UR36][R4.64] ;  /* 0x0000002404047981 */ /* 0x000ea4000c1e1500 */
[----:B--2---:R-:W-:Y:S01]  /*7fe0*/  IMAD.U32 R29, R4, 0x10000, RZ ;  /* 0x00010000041d7824 */ /* 0x004fe200078e00ff */
[----:B------:R-:W-:Y:S06]  /*7ff0*/  BRA `(.L_x_22792) ;  /* 0x0000000400887947 */ /* 0x000fec0003800000 */
.L_x_22799:
        /* <DEDUP_REMOVED lines=11> */
.L_x_22806:
        /* <DEDUP_REMOVED lines=20> */
.L_x_22808:
[----:B------:R-:W-:Y:S05]  /*81f0*/  BSYNC B0 ;  /* 0x0000000000007941 */ /* 0x000fea0003800000 */
.L_x_22807:
[----:B------:R-:W-:Y:S01]  /*8200*/  IMAD.SHL.U32 R3, R3, 0x100000, RZ ;  /* 0x0010000003037824 */ /* 0x000fe200078e00ff */
[----:B------:R-:W-:-:S04]  /*8210*/  LEA R0, R0, 0x3b800000, 0x17 ;  /* 0x3b80000000007811 */ /* 0x000fc800078eb8ff */
[----:B------:R-:W-:Y:S01]  /*8220*/  LOP3.LUT R29, R0, R3, R29, 0xfe, !PT ;  /* 0x00000003001d7212 */ /* 0x000fe200078efe1d */
[----:B------:R-:W-:Y:S06]  /*8230*/  BRA `(.L_x_22792) ;  /* 0x0000000000f87947 */ /* 0x000fec0003800000 */
.L_x_22805:
        /* <DEDUP_REMOVED lines=20> */
.L_x_22810:
[----:B------:R-:W-:Y:S05]  /*8380*/  BSYNC B0 ;  /* 0x0000000000007941 */ /* 0x000fea0003800000 */
.L_x_22809:
[----:B------:R-:W-:Y:S01]  /*8390*/  IMAD.SHL.U32 R3, R3, 0x200000, RZ ;  /* 0x0020000003037824 */ /* 0x000fe200078e00ff */
[----:B------:R-:W-:-:S04]  /*83a0*/  LEA R0, R0, 0x37800000, 0x17 ;  /* 0x3780000000007811 */ /* 0x000fc800078eb8ff */
[----:B------:R-:W-:Y:S01]  /*83b0*/  LOP3.LUT R29, R0, R3, R29, 0xfe, !PT ;  /* 0x00000003001d7212 */ /* 0x000fe200078efe1d */
[----:B------:R-:W-:Y:S06]  /*83c0*/  BRA `(.L_x_22792) ;  /* 0x0000000000947947 */ /* 0x000fec0003800000 */
.L_x_22804:
        /* <DEDUP_REMOVED lines=14> */
.L_x_22791:
        /* <DEDUP_REMOVED lines=16> */
.L_x_22813:
[----:B------:R-:W-:Y:S01]  /*85b0*/  IMAD.MOV.U32 R29, RZ, RZ, RZ ;  /* 0x000000ffff1d7224 */ /* 0x000fe200078e00ff */
[----:B------:R-:W-:Y:S06]  /*85c0*/  BRA `(.L_x_22792) ;  /* 0x0000000000147947 */ /* 0x000fec0003800000 */
.L_x_22812:
[----:B------:R-:W2:Y:S02]  /*85d0*/  LDG.E.64 R4, desc[UR36][R4.64] ;  /* 0x0000002404047981 */ /* 0x000ea4000c1e1b00 */
[----:B--2---:R0:W1:Y:S01]  /*85e0*/  I2F.U64 R29, R4 ;  /* 0x00000004001d7312 */ /* 0x0040620000301000 */
[----:B------:R-:W-:Y:S05]  /*85f0*/  BRA `(.L_x_22792) ;  /* 0x0000000000087947 */ /* 0x000fea0003800000 */
.L_x_22811:
[----:B------:R-:W2:Y:S02]  /*8600*/  LDG.E R4, desc[UR36][R4.64] ;  /* 0x0000002404047981 */ /* 0x000ea4000c1e1900 */
[----:B--2---:R-:W-:-:S07]  /*8610*/  I2FP.F32.U32 R29, R4 ;  /* 0x00000004001d7245 */ /* 0x004fce0000201000 */
.L_x_22792:
[----:B------:R-:W-:Y:S05]  /*8620*/  BSYNC B6 ;  /* 0x0000000000067941 */ /* 0x000fea0003800000 */
.L_x_22786:
        /* <DEDUP_REMOVED lines=20> */
.L_x_22818:
[----:B------:R-:W2:Y:S02]  /*8770*/  LDG.E.U8 R4, desc[UR36][R4.64] ;  /* 0x0000002404047981 */ /* 0x000ea4000c1e1100 */
[----:B--2---:R-:W-:Y:S01]  /*8780*/  I2FP.F32.U32 R30, R4 ;  /* 0x00000004001e7245 */ /* 0x004fe20000201000 */
[----:B------:R-:W-:Y:S06]  /*8790*/  BRA `(.L_x_22820) ;  /* 0x0000000c002c7947 */ /* 0x000fec0003800000 */
.L_x_22817:
        /* <DEDUP_REMOVED lines=9> */
.L_x_22822:
[----:B------:R-:W2:Y:S02]  /*8830*/  LDG.E R4, desc[UR36][R4.64] ;  /* 0x0000002404047981 */ /* 0x000ea4000c1e1900 */
[----:B--2---:R-:W-:Y:S01]  /*8840*/  I2FP.F32.S32 R30, R4 ;  /* 0x00000004001e7245 */ /* 0x004fe20000201400 */
[----:B------:R-:W-:Y:S06]  /*8850*/  BRA `(.L_x_22820) ;  /* 0x0000000800fc7947 */ /* 0x000fec0003800000 */
.L_x_22821:
[----:B------:R-:W2:Y:S02]  /*8860*/  LDG.E.U16 R4, desc[UR36][R4.64] ;  /* 0x0000002404047981 */ /* 0x000ea4000c1e1500 */
[----:B--2---:R0:W2:Y:S01]  /*8870*/  I2F.S16 R30, R4 ;  /* 0x00000004001e7306 */ /* 0x0040a20000101400 */
[----:B------:R-:W-:Y:S05]  /*8880*/  BRA `(.L_x_22820) ;  /* 0x0000000800f07947 */ /* 0x000fea0003800000 */
.L_x_22816:
        /* <DEDUP_REMOVED lines=8> */
.L_x_22824:
[----:B------:R-:W2:Y:S02]  /*8910*/  LDG.E.U16 R4, desc[UR36][R4.64] ;  /* 0x0000002404047981 */ /* 0x000ea4000c1e1500 */
[----:B--2---:R-:W-:Y:S01]  /*8920*/  HADD2.F32 R30, -RZ, R4.H0_H0 ;  /* 0x20000004ff1e7230 */ /* 0x004fe20000004100 */
[----:B------:R-:W-:Y:S06]  /*8930*/  BRA `(.L_x_22820) ;  /* 0x0000000800c47947 */ /* 0x000fec0003800000 */
.L_x_22823:
        /* <DEDUP_REMOVED lines=8> */
.L_x_22826:
[----:B------:R-:W2:Y:S02]  /*89c0*/  LDG.E.U16 R4, desc[UR36][R4.64] ;  /* 0x0000002404047981 */ /* 0x000ea4000c1e1500 */
[----:B--2---:R-:W-:Y:S01]  /*89d0*/  HADD2.F32 R30, -RZ, R4.H0_H0 ;  /* 0x20000004ff1e7230 */ /* 0x004fe20000004100 */
[----:B------:R-:W-:Y:S06]  /*89e0*/  BRA `(.L_x_22820) ;  /* 0x0000000800987947 */ /* 0x000fec0003800000 */
.L_x_22825:
[----:B------:R-:W2:Y:S01]  /*89f0*/  LDG.E.64 R4, desc[UR36][R4.64] ;  /* 0x0000002404047981 */ /* 0x000ea2000c1e1b00 */
[----:B------:R-:W-:Y:S01]  /*8a00*/  UMOV UR4, 0xf0000000 ;  /* 0xf000000000047882 */ /* 0x000fe20000000000 */
[----:B------:R-:W-:Y:S01]  /*8a10*/  UMOV UR5, 0x380fffff ;  /* 0x380fffff00057882 */ /* 0x000fe20000000000 */
[----:B--2---:R-:W0:Y:S01]  /*8a20*/  F2F.F32.F64 R30, R4 ;  /* 0x00000004001e7310 */ /* 0x004e220000301000 */
[----:B------:R-:W-:-:S14]  /*8a30*/  DSETP.GEU.AND P0, PT, |R4|, UR4, PT ;  /* 0x0000000404007e2a */ /* 0x000fdc000bf0e200 */
[----:B0-----:R-:W-:Y:S01]  /*8a40*/  @!P0 FMUL R30, R30, 1.175494350822287508e-38 ;  /* 0x008000001e1e8820 */ /* 0x001fe20000400000 */
[----:B------:R-:W-:Y:S06]  /*8a50*/  BRA `(.L_x_22820) ;  /* 0x00000008007c7947 */ /* 0x000fec0003800000 */
.L_x_22815:
        /* <DEDUP_REMOVED lines=12> */
.L_x_22829:
[----:B------:R-:W2:Y:S01]  /*8b20*/  LDG.E.64 R4, desc[UR36][R4.64] ;  /* 0x0000002404047981 */ /* 0x000ea2000c1e1b00 */
[----:B------:R-:W-:Y:S01]  /*8b30*/  UMOV UR4, 0xf0000000 ;  /* 0xf000000000047882 */ /* 0x000fe20000000000 */
[----:B------:R-:W-:Y:S01]  /*8b40*/  UMOV UR5, 0x380fffff ;  /* 0x380fffff00057882 */ /* 0x000fe20000000000 */
[----:B--2---:R-:W0:Y:S01]  /*8b50*/  F2F.F32.F64 R30, R4 ;  /* 0x00000004001e7310 */ /* 0x004e220000301000 */
[----:B------:R-:W-:-:S14]  /*8b60*/  DSETP.GEU.AND P0, PT, |R4|, UR4, PT ;  /* 0x0000000404007e2a */ /* 0x000fdc000bf0e200 */
[----:B0-----:R-:W-:Y:S01]  /*8b70*/  @!P0 FMUL R30, R30, 1.175494350822287508e-38 ;  /* 0x008000001e1e8820 */ /* 0x001fe20000400000 */
[----:B------:R-:W-:Y:S06]  /*8b80*/  BRA `(.L_x_22820) ;  /* 0x0000000800307947 */ /* 0x000fec0003800000 */
.L_x_22828:
        /* <DEDUP_REMOVED lines=26> */
.L_x_22831:
        /* <DEDUP_REMOVED lines=13> */
.L_x_22830:
[----:B------:R-:W2:Y:S02]  /*8e00*/  LDG.E.U16 R4, desc[UR36][R4.64] ;  /* 0x0000002404047981 */ /* 0x000ea4000c1e1500 */
[----:B--2---:R-:W-:Y:S01]  /*8e10*/  IMAD.U32 R30, R4, 0x10000, RZ ;  /* 0x00010000041e7824 */ /* 0x004fe200078e00ff */
[----:B------:R-:W-:Y:S06]  /*8e20*/  BRA `(.L_x_22820) ;  /* 0x0000000400887947 */ /* 0x000fec0003800000 */
.L_x_22827:
        /* <DEDUP_REMOVED lines=11> */
.L_x_22834:
        /* <DEDUP_REMOVED lines=20> */
.L_x_22836:
[----:B------:R-:W-:Y:S05]  /*9020*/  BSYNC B0 ;  /* 0x0000000000007941 */ /* 0x000fea0003800000 */
.L_x_22835:
[----:B------:R-:W-:Y:S01]  /*9030*/  IMAD.SHL.U32 R3, R3, 0x100000, RZ ;  /* 0x0010000003037824 */ /* 0x000fe200078e00ff */
[----:B------:R-:W-:-:S04]  /*9040*/  LEA R5, R0, 0x3b800000, 0x17 ;  /* 0x3b80000000057811 */ /* 0x000fc800078eb8ff */
[----:B------:R-:W-:Y:S01]  /*9050*/  LOP3.LUT R30, R5, R3, R30, 0xfe, !PT ;  /* 0x00000003051e7212 */ /* 0x000fe200078efe1e */
[----:B------:R-:W-:Y:S06]  /*9060*/  BRA `(.L_x_22820) ;  /* 0x0000000000f87947 */ /* 0x000fec0003800000 */
.L_x_22833:
        /* <DEDUP_REMOVED lines=20> */
.L_x_22838:
[----:B------:R-:W-:Y:S05]  /*91b0*/  BSYNC B0 ;  /* 0x0000000000007941 */ /* 0x000fea0003800000 */
.L_x_22837:
[----:B------:R-:W-:Y:S01]  /*91c0*/  IMAD.SHL.U32 R3, R3, 0x200000, RZ ;  /* 0x0020000003037824 */ /* 0x000fe200078e00ff */
[----:B------:R-:W-:-:S04]  /*91d0*/  LEA R5, R0, 0x37800000, 0x17 ;  /* 0x3780000000057811 */ /* 0x000fc800078eb8ff */
[----:B------:R-:W-:Y:S01]  /*91e0*/  LOP3.LUT R30, R5, R3, R30, 0xfe, !PT ;  /* 0x00000003051e7212 */ /* 0x000fe200078efe1e */
[----:B------:R-:W-:Y:S06]  /*91f0*/  BRA `(.L_x_22820) ;  /* 0x0000000000947947 */ /* 0x000fec0003800000 */
.L_x_22832:
        /* <DEDUP_REMOVED lines=14> */
.L_x_22819:
        /* <DEDUP_REMOVED lines=16> */
.L_x_22841:
[----:B------:R-:W-:Y:S01]  /*93e0*/  IMAD.MOV.U32 R30, RZ, RZ, RZ ;  /* 0x000000ffff1e7224 */ /* 0x000fe200078e00ff */
[----:B------:R-:W-:Y:S06]  /*93f0*/  BRA `(.L_x_22820) ;  /* 0x0000000000147947 */ /* 0x000fec0003800000 */
.L_x_22840:
[----:B------:R-:W2:Y:S02]  /*9400*/  LDG.E.64 R4, desc[UR36][R4.64] ;  /* 0x0000002404047981 */ /* 0x000ea4000c1e1b00 */
[----:B--2---:R0:W2:Y:S01]  /*9410*/  I2F.U64 R30, R4 ;  /* 0x00000004001e7312 */ /* 0x0040a20000301000 */
[----:B------:R-:W-:Y:S05]  /*9420*/  BRA `(.L_x_22820) ;  /* 0x0000000000087947 */ /* 0x000fea0003800000 */
.L_x_22839:
[----:B------:R-:W2:Y:S02]  /*9430*/  LDG.E R4, desc[UR36][R4.64] ;  /* 0x0000002404047981 */ /* 0x000ea4000c1e1900 */
[----:B--2---:R-:W-:-:S07]  /*9440*/  I2FP.F32.U32 R30, R4 ;  /* 0x00000004001e7245 */ /* 0x004fce0000201000 */
.L_x_22820:
[----:B------:R-:W-:Y:S05]  /*9450*/  BSYNC B6 ;  /* 0x0000000000067941 */ /* 0x000fea0003800000 */
.L_x_22814:
[----:B------:R-:W-:-:S07]  /*9460*/  VIADD R16, R16, 0x80 ;  /* 0x0000008010107836 */ /* 0x000fce0000000000 */
.L_x_22696:
[----:B------:R-:W-:Y:S05]  /*9470*/  BSYNC B7 ;  /* 0x0000000000077941 */ /* 0x000fea0003800000 */
.L_x_22695:
[----:B------:R-:W-:Y:S01]  /*9480*/  ISETP.GE.AND P0, PT, R16, R34, PT ;  /* 0x000000221000720c */ /* 0x000fe20003f06270 */
[----:B------:R-:W-:Y:S01]  /*9490*/  BSSY B7, `(.L_x_22842) ;  /* 0x000049f000077945 */ /* 0x000fe20003800000 */
[----:B------:R-:W-:Y:S01]  /*94a0*/  IMAD.MOV.U32 R31, RZ, RZ, RZ ;  /* 0x000000ffff1f7224 */ /* 0x000fe200078e00ff */
[----:B------:R-:W-:Y:S02]  /*94b0*/  PRMT R32, RZ, 0x7610, R32 ;  /* 0x00007610ff207816 */ /* 0x000fe40000000020 */
[----:B------:R-:W-:Y:S02]  /*94c0*/  CS2R R36, SRZ ;  /* 0x0000000000247805 */ /* 0x000fe4000001ff00 */
[----:B------:R-:W-:Y:S01]  /*94d0*/  PRMT R35, RZ, 0x7610, R35 ;  /* 0x00007610ff237816 */ /* 0x000fe20000000023 */
[----:B------:R-:W-:Y:S02]  /*94e0*/  IMAD.MOV.U32 R38, RZ, RZ, RZ ;  /* 0x000000ffff267224 */ /* 0x000fe400078e00ff */
[----:B------:R-:W-:-:S03]  /*94f0*/  IMAD.MOV.U32 R33, RZ, RZ, RZ ;  /* 0x000000ffff217224 */ /* 0x000fc600078e00ff */
[----:B------:R-:W-:Y:S05]  /*9500*/  @P0 BRA `(.L_x_22843) ;  /* 0x00000048005c0947 */ /* 0x000fea0003800000 */
[----:B0-2---:R-:W0:Y:S01]  /*9510*/  LDC.64 R4, c[0x0][0x220] ;  /* 0x00008800ff047b82 */ /* 0x005e220000000a00 */
        /* <DEDUP_REMOVED lines=21> */
.L_x_22847:
[----:B------:R-:W2:Y:S02]  /*9670*/  LDG.E.U8 R4, desc[UR36][R4.64] ;  /* 0x0000002404047981 */ /* 0x000ea4000c1e1100 */
[----:B--2---:R-:W-:-:S04]  /*9680*/  I2FP.F32.U32 R0, R4 ;  /* 0x0000000400007245 */ /* 0x004fc80000201000 */
[----:B------:R-:W-:-:S04]  /*9690*/  F2FP.F16.F32.PACK_AB R0, RZ, R0 ;  /* 0x00000000ff00723e */ /* 0x000fc800000000ff */
[----:B------:R-:W-:Y:S01]  /*96a0*/  PRMT R35, R0, 0x7610, R35 ;  /* 0x0000761000237816 */ /* 0x000fe20000000023 */
[----:B------:R-:W-:Y:S06]  /*96b0*/  BRA `(.L_x_22849) ;  /* 0x0000000c00bc7947 */ /* 0x000fec0003800000 */
.L_x_22846:
        /* <DEDUP_REMOVED lines=11> */
.L_x_22851:
[----:B------:R-:W2:Y:S02]  /*9770*/  LDG.E R4, desc[UR36][R4.64] ;  /* 0x0000002404047981 */ /* 0x000ea4000c1e1900 */
[----:B--2---:R-:W-:-:S04]  /*9780*/  I2FP.F32.S32 R0, R4 ;  /* 0x0000000400007245 */ /* 0x004fc80000201400 */
[----:B------:R-:W-:-:S04]  /*9790*/  F2FP.F16.F32.PACK_AB R0, RZ, R0 ;  /* 0x00000000ff00723e */ /* 0x000fc800000000ff */
[----:B------:R-:W-:Y:S01]  /*97a0*/  PRMT R35, R0, 0x7610, R35 ;  /* 0x0000761000237816 */ /* 0x000fe20000000023 */
[----:B------:R-:W-:Y:S06]  /*97b0*/  BRA `(.L_x_22849) ;  /* 0x0000000c007c7947 */ /* 0x000fec0003800000 */
.L_x_22850:
[----:B------:R-:W2:Y:S02]  /*97c0*/  LDG.E.U16 R4, desc[UR36][R4.64] ;  /* 0x0000002404047981 */ /* 0x000ea4000c1e1500 */
[----:B--2---:R-:W0:Y:S02]  /*97d0*/  I2F.S16 R0, R4 ;  /* 0x0000000400007306 */ /* 0x004e240000101400 */
[----:B0-----:R-:W-:-:S04]  /*97e0*/  F2FP.F16.F32.PACK_AB R0, RZ, R0 ;  /* 0x00000000ff00723e */ /* 0x001fc800000000ff */
[----:B------:R-:W-:Y:S01]  /*97f0*/  PRMT R35, R0, 0x7610, R35 ;  /* 0x0000761000237816 */ /* 0x000fe20000000023 */
[----:B------:R-:W-:Y:S06]  /*9800*/  BRA `(.L_x_22849) ;  /* 0x0000000c00687947 */ /* 0x000fec0003800000 */
.L_x_22845:
        /* <DEDUP_REMOVED lines=9> */
.L_x_22853:
[----:B------:R2:W5:Y:S01]  /*98a0*/  LDG.E.U16 R35, desc[UR36][R4.64] ;  /* 0x0000002404237981 */ /* 0x000562000c1e1500 */
[----:B------:R-:W-:Y:S05]  /*98b0*/  BRA `(.L_x_22849) ;  /* 0x0000000c003c7947 */ /* 0x000fea0003800000 */
.L_x_22852:
        /* <DEDUP_REMOVED lines=9> */
.L_x_22855:
[----:B------:R0:W5:Y:S01]  /*9950*/  LDG.E.U16 R35, desc[UR36][R4.64] ;  /* 0x0000002404237981 */ /* 0x000162000c1e1500 */
[----:B------:R-:W-:Y:S05]  /*9960*/  BRA `(.L_x_22849) ;  /* 0x0000000c00107947 */ /* 0x000fea0003800000 */
.L_x_22854:
        /* <DEDUP_REMOVED lines=9> */
.L_x_22844:
        /* <DEDUP_REMOVED lines=14> */
.L_x_22858:
        /* <DEDUP_REMOVED lines=9> */
.L_x_22857:
        /* <DEDUP_REMOVED lines=28> */
.L_x_22860:
        /* <DEDUP_REMOVED lines=15> */
.L_x_22859:
[----:B------:R-:W2:Y:S02]  /*9e20*/  LDG.E.U16 R0, desc[UR36][R4.64] ;  /* 0x0000002404007981 */ /* 0x000ea4000c1e1500 */
[----:B--2---:R-:W-:-:S05]  /*9e30*/  IMAD.U32 R0, R0, 0x10000, RZ ;  /* 0x0001000000007824 */ /* 0x004fca00078e00ff */
[----:B------:R-:W-:-:S04]  /*9e40*/  F2FP.F16.F32.PACK_AB R0, RZ, R0 ;  /* 0x00000000ff00723e */ /* 0x000fc800000000ff */
[----:B------:R-:W-:Y:S01]  /*9e50*/  PRMT R35, R0, 0x7610, R35 ;  /* 0x0000761000237816 */ /* 0x000fe20000000023 */
[----:B------:R-:W-:Y:S06]  /*9e60*/  BRA `(.L_x_22849) ;  /* 0x0000000400d07947 */ /* 0x000fec0003800000 */
.L_x_22856:
        /* <DEDUP_REMOVED lines=13> */
.L_x_22863:
        /* <DEDUP_REMOVED lines=21> */
.L_x_22867:
[----:B------:R-:W-:Y:S05]  /*a090*/  BSYNC B1 ;  /* 0x0000000000017941 */ /* 0x000fea0003800000 */
.L_x_22866:
[----:B------:R-:W-:Y:S01]  /*a0a0*/  LEA R5, R0, 0x3b800000, 0x17 ;  /* 0x3b80000000057811 */ /* 0x000fe200078eb8ff */
[----:B------:R-:W-:-:S05]  /*a0b0*/  IMAD.SHL.U32 R0, R3, 0x100000, RZ ;  /* 0x0010000003007824 */ /* 0x000fca00078e00ff */
[----:B------:R-:W-:-:S07]  /*a0c0*/  LOP3.LUT R0, R5, R0, R6, 0xfe, !PT ;  /* 0x0000000005007212 */ /* 0x000fce00078efe06 */
.L_x_22865:
[----:B------:R-:W-:Y:S05]  /*a0d0*/  BSYNC B0 ;  /* 0x0000000000007941 */ /* 0x000fea0003800000 */
.L_x_22864:
[----:B------:R-:W-:-:S04]  /*a0e0*/  F2FP.F16.F32.PACK_AB R0, RZ, R0 ;  /* 0x00000000ff00723e */ /* 0x000fc800000000ff */
[----:B------:R-:W-:Y:S01]  /*a0f0*/  PRMT R35, R0, 0x7610, R35 ;  /* 0x0000761000237816 */ /* 0x000fe20000000023 */
[----:B------:R-:W-:Y:S06]  /*a100*/  BRA `(.L_x_22849) ;  /* 0x0000000400287947 */ /* 0x000fec0003800000 */
.L_x_22862:
        /* <DEDUP_REMOVED lines=21> */
.L_x_22871:
[----:B------:R-:W-:Y:S05]  /*a260*/  BSYNC B1 ;  /* 0x0000000000017941 */ /* 0x000fea0003800000 */
.L_x_22870:
[----:B------:R-:W-:Y:S01]  /*a270*/  LEA R5, R0, 0x37800000, 0x17 ;  /* 0x3780000000057811 */ /* 0x000fe200078eb8ff */
[----:B------:R-:W-:-:S05]  /*a280*/  IMAD.SHL.U32 R0, R3, 0x200000, RZ ;  /* 0x0020000003007824 */ /* 0x000fca00078e00ff */
[----:B------:R-:W-:-:S07]  /*a290*/  LOP3.LUT R0, R5, R0, R6, 0xfe, !PT ;  /* 0x0000000005007212 */ /* 0x000fce00078efe06 */
.L_x_22869:
[----:B------:R-:W-:Y:S05]  /*a2a0*/  BSYNC B0 ;  /* 0x0000000000007941 */ /* 0x000fea0003800000 */
.L_x_22868:
[----:B------:R-:W-:-:S04]  /*a2b0*/  F2FP.F16.F32.PACK_AB R0, RZ, R0 ;  /* 0x00000000ff00723e */ /* 0x000fc800000000ff */
[----:B------:R-:W-:Y:S01]  /*a2c0*/  PRMT R35, R0, 0x7610, R35 ;  /* 0x0000761000237816 */ /* 0x000fe20000000023 */
[----:B------:R-:W-:Y:S06]  /*a2d0*/  BRA `(.L_x_22849) ;  /* 0x0000000000b47947 */ /* 0x000fec0003800000 */
.L_x_22861:
        /* <DEDUP_REMOVED lines=14> */
.L_x_22875:
[----:B------:R-:W-:Y:S05]  /*a3c0*/  BSYNC B0 ;  /* 0x0000000000007941 */ /* 0x000fea0003800000 */
.L_x_22874:
[----:B------:R-:W-:-:S04]  /*a3d0*/  F2FP.F16.F32.PACK_AB R0, RZ, R0 ;  /* 0x00000000ff00723e */ /* 0x000fc800000000ff */
[----:B------:R-:W-:Y:S01]  /*a3e0*/  PRMT R35, R0, 0x7610, R35 ;  /* 0x0000761000237816 */ /* 0x000fe20000000023 */
[----:B------:R-:W-:Y:S06]  /*a3f0*/  BRA `(.L_x_22849) ;  /* 0x00000000006c7947 */ /* 0x000fec0003800000 */
.L_x_22848:
        /* <DEDUP_REMOVED lines=16> */
.L_x_22876:
[----:B------:R-:W-:Y:S01]  /*a500*/  PRMT R35, RZ, 0x7610, R35 ;  /* 0x00007610ff237816 */ /* 0x000fe20000000023 */
[----:B------:R-:W-:Y:S06]  /*a510*/  BRA `(.L_x_22849) ;  /* 0x0000000000247947 */ /* 0x000fec0003800000 */
.L_x_22873:
[----:B------:R-:W2:Y:S02]  /*a520*/  LDG.E.64 R4, desc[UR36][R4.64] ;  /* 0x0000002404047981 */ /* 0x000ea4000c1e1b00 */
[----:B--2---:R-:W0:Y:S02]  /*a530*/  I2F.U64 R0, R4 ;  /* 0x0000000400007312 */ /* 0x004e240000301000 */
[----:B0-----:R-:W-:-:S04]  /*a540*/  F2FP.F16.F32.PACK_AB R0, RZ, R0 ;  /* 0x00000000ff00723e */ /* 0x001fc800000000ff */
[----:B------:R-:W-:Y:S01]  /*a550*/  PRMT R35, R0, 0x7610, R35 ;  /* 0x0000761000237816 */ /* 0x000fe20000000023 */
[----:B------:R-:W-:Y:S06]  /*a560*/  BRA `(.L_x_22849) ;  /* 0x0000000000107947 */ /* 0x000fec0003800000 */
.L_x_22872:
[----:B------:R-:W2:Y:S02]  /*a570*/  LDG.E R4, desc[UR36][R4.64] ;  /* 0x0000002404047981 */ /* 0x000ea4000c1e1900 */
[----:B--2---:R-:W-:-:S04]  /*a580*/  I2FP.F32.U32 R0, R4 ;  /* 0x0000000400007245 */ /* 0x004fc80000201000 */
[----:B------:R-:W-:-:S04]  /*a590*/  F2FP.F16.F32.PACK_AB R0, RZ, R0 ;  /* 0x00000000ff00723e */ /* 0x000fc800000000ff */
[----:B------:R-:W-:-:S07]  /*a5a0*/  PRMT R35, R0, 0x7610, R35 ;  /* 0x0000761000237816 */ /* 0x000fce0000000023 */
.L_x_22849:
        /* <DEDUP_REMOVED lines=20> */
.L_x_22881:
[----:B------:R-:W2:Y:S02]  /*a6f0*/  LDG.E.U8 R4, desc[UR36][R4.64] ;  /* 0x0000002404047981 */ /* 0x000ea4000c1e1100 */
[----:B--2---:R-:W-:Y:S01]  /*a700*/  I2FP.F32.U32 R36, R4 ;  /* 0x0000000400247245 */ /* 0x004fe20000201000 */
[----:B------:R-:W-:Y:S06]  /*a710*/  BRA `(.L_x_22883) ;  /* 0x0000000c002c7947 */ /* 0x000fec0003800000 */
.L_x_22880:
        /* <DEDUP_REMOVED lines=9> */
.L_x_22885:
[----:B------:R-:W2:Y:S02]  /*a7b0*/  LDG.E R4, desc[UR36][R4.64] ;  /* 0x0000002404047981 */ /* 0x000ea4000c1e1900 */
[----:B--2---:R-:W-:Y:S01]  /*a7c0*/  I2FP.F32.S32 R36, R4 ;  /* 0x0000000400247245 */ /* 0x004fe20000201400 */
[----:B------:R-:W-:Y:S06]  /*a7d0*/  BRA `(.L_x_22883) ;  /* 0x0000000800fc7947 */ /* 0x000fec0003800000 */
.L_x_22884:
[----:B------:R-:W2:Y:S02]  /*a7e0*/  LDG.E.U16 R4, desc[UR36][R4.64] ;  /* 0x0000002404047981 */ /* 0x000ea4000c1e1500 */
[----:B--2---:R0:W2:Y:S01]  /*a7f0*/  I2F.S16 R36, R4 ;  /* 0x0000000400247306 */ /* 0x0040a20000101400 */
[----:B------:R-:W-:Y:S05]  /*a800*/  BRA `(.L_x_22883) ;  /* 0x0000000800f07947 */ /* 0x000fea0003800000 */
.L_x_22879:
        /* <DEDUP_REMOVED lines=8> */
.L_x_22887:
[----:B------:R-:W2:Y:S02]  /*a890*/  LDG.E.U16 R4, desc[UR36][R4.64] ;  /* 0x0000002404047981 */ /* 0x000ea4000c1e1500 */
[----:B--2---:R-:W-:Y:S01]  /*a8a0*/  HADD2.F32 R36, -RZ, R4.H0_H0 ;  /* 0x20000004ff247230 */ /* 0x004fe20000004100 */
[----:B------:R-:W-:Y:S06]  /*a8b0*/  BRA `(.L_x_22883) ;  /* 0x0000000800c47947 */ /* 0x000fec0003800000 */
.L_x_22886:
        /* <DEDUP_REMOVED lines=8> */
.L_x_22889:
[----:B------:R-:W2:Y:S02]  /*a940*/  LDG.E.U16 R4, desc[UR36][R4.64] ;  /* 0x0000002404047981 */ /* 0x000ea4000c1e1500 */
[----:B--2---:R-:W-:Y:S01]  /*a950*/  HADD2.F32 R36, -RZ, R4.H0_H0 ;  /* 0x20000004ff247230 */ /* 0x004fe20000004100 */
[----:B------:R-:W-:Y:S06]  /*a960*/  BRA `(.L_x_22883) ;  /* 0x0000000800987947 */ /* 0x000fec0003800000 */
.L_x_22888:
[----:B------:R-:W2:Y:S01]  /*a970*/  LDG.E.64 R4, desc[UR36][R4.64] ;  /* 0x0000002404047981 */ /* 0x000ea2000c1e1b00 */
[----:B------:R-:W-:Y:S01]  /*a980*/  UMOV UR4, 0xf0000000 ;  /* 0xf000000000047882 */ /* 0x000fe20000000000 */
[----:B------:R-:W-:Y:S01]  /*a990*/  UMOV UR5, 0x380fffff ;  /* 0x380fffff00057882 */ /* 0x000fe20000000000 */
[----:B--2---:R-:W0:Y:S01]  /*a9a0*/  F2F.F32.F64 R36, R4 ;  /* 0x0000000400247310 */ /* 0x004e220000301000 */
[----:B------:R-:W-:-:S14]  /*a9b0*/  DSETP.GEU.AND P0, PT, |R4|, UR4, PT ;  /* 0x0000000404007e2a */ /* 0x000fdc000bf0e200 */
[----:B0-----:R-:W-:Y:S01]  /*a9c0*/  @!P0 FMUL R36, R36, 1.175494350822287508e-38 ;  /* 0x0080000024248820 */ /* 0x001fe20000400000 */
[----:B------:R-:W-:Y:S06]  /*a9d0*/  BRA `(.L_x_22883) ;  /* 0x00000008007c7947 */ /* 0x000fec0003800000 */
.L_x_22878:
        /* <DEDUP_REMOVED lines=12> */
.L_x_22892:
[----:B------:R-:W2:Y:S01]  /*aaa0*/  LDG.E.64 R4, desc[UR36][R4.64] ;  /* 0x0000002404047981 */ /* 0x000ea2000c1e1b00 */
[----:B------:R-:W-:Y:S01]  /*aab0*/  UMOV UR4, 0xf0000000 ;  /* 0xf000000000047882 */ /* 0x000fe20000000000 */
[----:B------:R-:W-:Y:S01]  /*aac0*/  UMOV UR5, 0x380fffff ;  /* 0x380fffff00057882 */ /* 0x000fe20000000000 */
[----:B--2---:R-:W0:Y:S01]  /*aad0*/  F2F.F32.F64 R36, R4 ;  /* 0x0000000400247310 */ /* 0x004e220000301000 */
[----:B------:R-:W-:-:S14]  /*aae0*/  DSETP.GEU.AND P0, PT, |R4|, UR4, PT ;  /* 0x0000000404007e2a */ /* 0x000fdc000bf0e200 */
[----:B0-----:R-:W-:Y:S01]  /*aaf0*/  @!P0 FMUL R36, R36, 1.175494350822287508e-38 ;  /* 0x0080000024248820 */ /* 0x001fe20000400000 */
[----:B------:R-:W-:Y:S06]  /*ab00*/  BRA `(.L_x_22883) ;  /* 0x0000000800307947 */ /* 0x000fec0003800000 */
.L_x_22891:
        /* <DEDUP_REMOVED lines=26> */
.L_x_22894:
        /* <DEDUP_REMOVED lines=13> */
.L_x_22893:
[----:B------:R-:W2:Y:S02]  /*ad80*/  LDG.E.U16 R4, desc[UR36][R4.64] ;  /* 0x0000002404047981 */ /* 0x000ea4000c1e1500 */
[----:B--2---:R-:W-:Y:S01]  /*ad90*/  IMAD.U32 R36, R4, 0x10000, RZ ;  /* 0x0001000004247824 */ /* 0x004fe200078e00ff */
[----:B------:R-:W-:Y:S06]  /*ada0*/  BRA `(.L_x_22883) ;  /* 0x0000000400887947 */ /* 0x000fec0003800000 */
.L_x_22890:
        /* <DEDUP_REMOVED lines=11> */
.L_x_22897:
        /* <DEDUP_REMOVED lines=20> */
.L_x_22899:
[----:B------:R-:W-:Y:S05]  /*afa0*/  BSYNC B0 ;  /* 0x0000000000007941 */ /* 0x000fea0003800000 */
.L_x_22898:
[----:B------:R-:W-:Y:S01]  /*afb0*/  IMAD.SHL.U32 R3, R3, 0x100000, RZ ;  /* 0x0010000003037824 */ /* 0x000fe200078e00ff */
[----:B------:R-:W-:-:S04]  /*afc0*/  LEA R5, R0, 0x3b800000, 0x17 ;  /* 0x3b80000000057811 */ /* 0x000fc800078eb8ff */
[----:B------:R-:W-:Y:S01]  /*afd0*/  LOP3.LUT R36, R5, R3, R36, 0xfe, !PT ;  /* 0x0000000305247212 */ /* 0x000fe200078efe24 */
[----:B------:R-:W-:Y:S06]  /*afe0*/  BRA `(.L_x_22883) ;  /* 0x0000000000f87947 */ /* 0x000fec0003800000 */
.L_x_22896:
        /* <DEDUP_REMOVED lines=20> */
.L_x_22901:
[----:B------:R-:W-:Y:S05]  /*b130*/  BSYNC B0 ;  /* 0x0000000000007941 */ /* 0x000fea0003800000 */
.L_x_22900:
[----:B------:R-:W-:Y:S01]  /*b140*/  IMAD.SHL.U32 R3, R3, 0x200000, RZ ;  /* 0x0020000003037824 */ /* 0x000fe200078e00ff */
[----:B------:R-:W-:-:S04]  /*b150*/  LEA R5, R0, 0x37800000, 0x17 ;  /* 0x3780000000057811 */ /* 0x000fc800078eb8ff */
[----:B------:R-:W-:Y:S01]  /*b160*/  LOP3.LUT R36, R5, R3, R36, 0xfe, !PT ;  /* 0x0000000305247212 */ /* 0x000fe200078efe24 */
[----:B------:R-:W-:Y:S06]  /*b170*/  BRA `(.L_x_22883) ;  /* 0x0000000000947947 */ /* 0x000fec0003800000 */
.L_x_22895:
        /* <DEDUP_REMOVED lines=14> */
.L_x_22882:
        /* <DEDUP_REMOVED lines=16> */
.L_x_22904:
[----:B------:R-:W-:Y:S01]  /*b360*/  IMAD.MOV.U32 R36, RZ, RZ, RZ ;  /* 0x000000ffff247224 */ /* 0x000fe200078e00ff */
[----:B------:R-:W-:Y:S06]  /*b370*/  BRA `(.L_x_22883) ;  /* 0x0000000000147947 */ /* 0x000fec0003800000 */
.L_x_22903:
[----:B------:R-:W2:Y:S02]  /*b380*/  LDG.E.64 R4, desc[UR36][R4.64] ;  /* 0x0000002404047981 */ /* 0x000ea4000c1e1b00 */
[----:B--2---:R0:W2:Y:S01]  /*b390*/  I2F.U64 R36, R4 ;  /* 0x0000000400247312 */ /* 0x0040a20000301000 */
[----:B------:R-:W-:Y:S05]  /*b3a0*/  BRA `(.L_x_22883) ;  /* 0x0000000000087947 */ /* 0x000fea0003800000 */
.L_x_22902:
[----:B------:R-:W2:Y:S02]  /*b3b0*/  LDG.E R4, desc[UR36][R4.64] ;  /* 0x0000002404047981 */ /* 0x000ea4000c1e1900 */
[----:B--2---:R-:W-:-:S07]  /*b3c0*/  I2FP.F32.U32 R36, R4 ;  /* 0x0000000400247245 */ /* 0x004fce0000201000 */
.L_x_22883:
[----:B------:R-:W-:Y:S05]  /*b3d0*/  BSYNC B6 ;  /* 0x0000000000067941 */ /* 0x000fea0003800000 */
.L_x_22877:
        /* <DEDUP_REMOVED lines=20> */
.L_x_22909:
[----:B------:R-:W2:Y:S02]  /*b520*/  LDG.E.U8 R4, desc[UR36][R4.64] ;  /* 0x0000002404047981 */ /* 0x000ea4000c1e1100 */
[----:B--2---:R-:W-:Y:S01]  /*b530*/  I2FP.F32.U32 R37, R4 ;  /* 0x0000000400257245 */ /* 0x004fe20000201000 */
[----:B------:R-:W-:Y:S06]  /*b540*/  BRA `(.L_x_22911) ;  /* 0x0000000c002c7947 */ /* 0x000fec0003800000 */
.L_x_22908:
        /* <DEDUP_REMOVED lines=9> */
.L_x_22913:
[----:B------:R-:W2:Y:S02]  /*b5e0*/  LDG.E R4, desc[UR36][R4.64] ;  /* 0x0000002404047981 */ /* 0x000ea4000c1e1900 */
[----:B--2---:R-:W-:Y:S01]  /*b5f0*/  I2FP.F32.S32 R37, R4 ;  /* 0x0000000400257245 */ /* 0x004fe20000201400 */
[----:B------:R-:W-:Y:S06]  /*b600*/  BRA `(.L_x_22911) ;  /* 0x0000000800fc7947 */ /* 0x000fec0003800000 */
.L_x_22912:
[----:B------:R-:W2:Y:S02]  /*b610*/  LDG.E.U16 R4, desc[UR36][R4.64] ;  /* 0x0000002404047981 */ /* 0x000ea4000c1e1500 */
[----:B--2---:R0:W2:Y:S01]  /*b620*/  I2F.S16 R37, R4 ;  /* 0x0000000400257306 */ /* 0x0040a20000101400 */
[----:B------:R-:W-:Y:S05]  /*b630*/  BRA `(.L_x_22911) ;  /* 0x0000000800f07947 */ /* 0x000fea0003800000 */
.L_x_22907:
        /* <DEDUP_REMOVED lines=8> */
.L_x_22915:
[----:B------:R-:W2:Y:S02]  /*b6c0*/  LDG.E.U16 R4, desc[UR36][R4.64] ;  /* 0x0000002404047981 */ /* 0x000ea4000c1e1500 */
[----:B--2---:R-:W-:Y:S01]  /*b6d0*/  HADD2.F32 R37, -RZ, R4.H0_H0 ;  /* 0x20000004ff257230 */ /* 0x004fe20000004100 */
[----:B------:R-:W-:Y:S06]  /*b6e0*/  BRA `(.L_x_22911) ;  /* 0x0000000800c47947 */ /* 0x000fec0003800000 */
.L_x_22914:
        /* <DEDUP_REMOVED lines=8> */
.L_x_22917:
[----:B------:R-:W2:Y:S02]  /*b770*/  LDG.E.U16 R4, desc[UR36][R4.64] ;  /* 0x0000002404047981 */ /* 0x000ea4000c1e1500 */
[----:B--2---:R-:W-:Y:S01]  /*b780*/  HADD2.F32 R37, -RZ, R4.H0_H0 ;  /* 0x20000004ff257230 */ /* 0x004fe20000004100 */
[----:B------:R-:W-:Y:S06]  /*b790*/  BRA `(.L_x_22911) ;  /* 0x0000000800987947 */ /* 0x000fec0003800000 */
.L_x_22916:
[----:B------:R-:W2:Y:S01]  /*b7a0*/  LDG.E.64 R4, desc[UR36][R4.64] ;  /* 0x0000002404047981 */ /* 0x000ea2000c1e1b00 */
[----:B------:R-:W-:Y:S01]  /*b7b0*/  UMOV UR4, 0xf0000000 ;  /* 0xf000000000047882 */ /* 0x000fe20000000000 */
[----:B------:R-:W-:Y:S01]  /*b7c0*/  UMOV UR5, 0x380fffff ;  /* 0x380fffff00057882 */ /* 0x000fe20000000000 */
[----:B--2---:R-:W0:Y:S01]  /*b7d0*/  F2F.F32.F64 R37, R4 ;  /* 0x0000000400257310 */ /* 0x004e220000301000 */
[----:B------:R-:W-:-:S14]  /*b7e0*/  DSETP.GEU.AND P0, PT, |R4|, UR4, PT ;  /* 0x0000000404007e2a */ /* 0x000fdc000bf0e200 */
[----:B0-----:R-:W-:Y:S01]  /*b7f0*/  @!P0 FMUL R37, R37, 1.175494350822287508e-38 ;  /* 0x0080000025258820 */ /* 0x001fe20000400000 */
[----:B------:R-:W-:Y:S06]  /*b800*/  BRA `(.L_x_22911) ;  /* 0x00000008007c7947 */ /* 0x000fec0003800000 */
.L_x_22906:
        /* <DEDUP_REMOVED lines=12> */
.L_x_22920:
[----:B------:R-:W2:Y:S01]  /*b8d0*/  LDG.E.64 R4, desc[UR36][R4.64] ;  /* 0x0000002404047981 */ /* 0x000ea2000c1e1b00 */
[----:B------:R-:W-:Y:S01]  /*b8e0*/  UMOV UR4, 0xf0000000 ;  /* 0xf000000000047882 */ /* 0x000fe20000000000 */
[----:B------:R-:W-:Y:S01]  /*b8f0*/  UMOV UR5, 0x380fffff ;  /* 0x380fffff00057882 */ /* 0x000fe20000000000 */
[----:B--2---:R-:W0:Y:S01]  /*b900*/  F2F.F32.F64 R37, R4 ;  /* 0x0000000400257310 */ /* 0x004e220000301000 */
[----:B------:R-:W-:-:S14]  /*b910*/  DSETP.GEU.AND P0, PT, |R4|, UR4, PT ;  /* 0x0000000404007e2a */ /* 0x000fdc000bf0e200 */
[----:B0-----:R-:W-:Y:S01]  /*b920*/  @!P0 FMUL R37, R37, 1.175494350822287508e-38 ;  /* 0x0080000025258820 */ /* 0x001fe20000400000 */
[----:B------:R-:W-:Y:S06]  /*b930*/  BRA `(.L_x_22911) ;  /* 0x0000000800307947 */ /* 0x000fec0003800000 */
.L_x_22919:
        /* <DEDUP_REMOVED lines=26> */
.L_x_22922:
        /* <DEDUP_REMOVED lines=13> */
.L_x_22921:
[----:B------:R-:W2:Y:S02]  /*bbb0*/  LDG.E.U16 R4, desc[UR36][R4.64] ;  /* 0x0000002404047981 */ /* 0x000ea4000c1e1500 */
[----:B--2---:R-:W-:Y:S01]  /*bbc0*/  IMAD.U32 R37, R4, 0x10000, RZ ;  /* 0x0001000004257824 */ /* 0x004fe200078e00ff */
[----:B------:R-:W-:Y:S06]  /*bbd0*/  BRA `(.L_x_22911) ;  /* 0x0000000400887947 */ /* 0x000fec0003800000 */
.L_x_22918:
        /* <DEDUP_REMOVED lines=11> */
.L_x_22925:
        /* <DEDUP_REMOVED lines=20> */
.L_x_22927:
[----:B------:R-:W-:Y:S05]  /*bdd0*/  BSYNC B0 ;  /* 0x0000000000007941 */ /* 0x000fea0003800000 */
.L_x_22926:
[----:B------:R-:W-:Y:S01]  /*bde0*/  IMAD.SHL.U32 R3, R3, 0x100000, RZ ;  /* 0x0010000003037824 */ /* 0x000fe200078e00ff */
[----:B------:R-:W-:-:S04]  /*bdf0*/  LEA R0, R0, 0x3b800000, 0x17 ;  /* 0x3b80000000007811 */ /* 0x000fc800078eb8ff */
[----:B------:R-:W-:Y:S01]  /*be00*/  LOP3.LUT R37, R0, R3, R37, 0xfe, !PT ;  /* 0x0000000300257212 */ /* 0x000fe200078efe25 */
[----:B------:R-:W-:Y:S06]  /*be10*/  BRA `(.L_x_22911) ;  /* 0x0000000000f87947 */ /* 0x000fec0003800000 */
.L_x_22924:
        /* <DEDUP_REMOVED lines=20> */
.L_x_22929:
[----:B------:R-:W-:Y:S05]  /*bf60*/  BSYNC B0 ;  /* 0x0000000000007941 */ /* 0x000fea0003800000 */
.L_x_22928:
[----:B------:R-:W-:Y:S01]  /*bf70*/  IMAD.SHL.U32 R3, R3, 0x200000, RZ ;  /* 0x0020000003037824 */ /* 0x000fe200078e00ff */
[----:B------:R-:W-:-:S04]  /*bf80*/  LEA R0, R0, 0x37800000, 0x17 ;  /* 0x3780000000007811 */ /* 0x000fc800078eb8ff */
[----:B------:R-:W-:Y:S01]  /*bf90*/  LOP3.LUT R37, R0, R3, R37, 0xfe, !PT ;  /* 0x0000000300257212 */ /* 0x000fe200078efe25 */
[----:B------:R-:W-:Y:S06]  /*bfa0*/  BRA `(.L_x_22911) ;  /* 0x0000000000947947 */ /* 0x000fec0003800000 */
.L_x_22923:
        /* <DEDUP_REMOVED lines=14> */
.L_x_22910:
        /* <DEDUP_REMOVED lines=16> */
.L_x_22932:
[----:B------:R-:W-:Y:S01]  /*c190*/  IMAD.MOV.U32 R37, RZ, RZ, RZ ;  /* 0x000000ffff257224 */ /* 0x000fe200078e00ff */
[----:B------:R-:W-:Y:S06]  /*c1a0*/  BRA `(.L_x_22911) ;  /* 0x0000000000147947 */ /* 0x000fec0003800000 */
.L_x_22931:
[----:B------:R-:W2:Y:S02]  /*c1b0*/  LDG.E.64 R4, desc[UR36][R4.64] ;  /* 0x0000002404047981 */ /* 0x000ea4000c1e1b00 */
[----:B--2---:R0:W2:Y:S01]  /*c1c0*/  I2F.U64 R37, R4 ;  /* 0x0000000400257312 */ /* 0x0040a20000301000 */
[----:B------:R-:W-:Y:S05]  /*c1d0*/  BRA `(.L_x_22911) ;  /* 0x0000000000087947 */ /* 0x000fea0003800000 */
.L_x_22930:
[----:B------:R-:W2:Y:S02]  /*c1e0*/  LDG.E R4, desc[UR36][R4.64] ;  /* 0x0000002404047981 */ /* 0x000ea4000c1e1900 */
[----:B--2---:R-:W-:-:S07]  /*c1f0*/  I2FP.F32.U32 R37, R4 ;  /* 0x0000000400257245 */ /* 0x004fce0000201000 */
.L_x_22911:
[----:B------:R-:W-:Y:S05]  /*c200*/  BSYNC B6 ;  /* 0x0000000000067941 */ /* 0x000fea0003800000 */
.L_x_22905:
[----:B0-2---:R-:W0:Y:S01]  /*c210*/  LDC.64 R4, c[0x0][0x238] ;  /* 0x00008e00ff047b82 */ /* 0x005e220000000a00 */
        /* <DEDUP_REMOVED lines=19> */
.L_x_22937:
[----:B------:R-:W2:Y:S02]  /*c350*/  LDG.E.U8 R4, desc[UR36][R4.64] ;  /* 0x0000002404047981 */ /* 0x000ea4000c1e1100 */
[----:B--2---:R-:W-:Y:S01]  /*c360*/  I2FP.F32.U32 R38, R4 ;  /* 0x0000000400267245 */ /* 0x004fe20000201000 */
[----:B------:R-:W-:Y:S06]  /*c370*/  BRA `(.L_x_22939) ;  /* 0x0000000c002c7947 */ /* 0x000fec0003800000 */
.L_x_22936:
        /* <DEDUP_REMOVED lines=9> */
.L_x_22941:
[----:B------:R-:W2:Y:S02]  /*c410*/  LDG.E R4, desc[UR36][R4.64] ;  /* 0x0000002404047981 */ /* 0x000ea4000c1e1900 */
[----:B--2---:R-:W-:Y:S01]  /*c420*/  I2FP.F32.S32 R38, R4 ;  /* 0x0000000400267245 */ /* 0x004fe20000201400 */
[----:B------:R-:W-:Y:S06]  /*c430*/  BRA `(.L_x_22939) ;  /* 0x0000000800fc7947 */ /* 0x000fec0003800000 */
.L_x_22940:
[----:B------:R-:W2:Y:S02]  /*c440*/  LDG.E.U16 R4, desc[UR36][R4.64] ;  /* 0x0000002404047981 */ /* 0x000ea4000c1e1500 */
[----:B--2---:R0:W1:Y:S01]  /*c450*/  I2F.S16 R38, R4 ;  /* 0x0000000400267306 */ /* 0x0040620000101400 */
[----:B------:R-:W-:Y:S05]  /*c460*/  BRA `(.L_x_22939) ;  /* 0x0000000800f07947 */ /* 0x000fea0003800000 */
.L_x_22935:
        /* <DEDUP_REMOVED lines=8> */
.L_x_22943:
[----:B------:R-:W2:Y:S02]  /*c4f0*/  LDG.E.U16 R4, desc[UR36][R4.64] ;  /* 0x0000002404047981 */ /* 0x000ea4000c1e1500 */
[----:B--2---:R-:W-:Y:S01]  /*c500*/  HADD2.F32 R38, -RZ, R4.H0_H0 ;  /* 0x20000004ff267230 */ /* 0x004fe20000004100 */
[----:B------:R-:W-:Y:S06]  /*c510*/  BRA `(.L_x_22939) ;  /* 0x0000000800c47947 */ /* 0x000fec0003800000 */
.L_x_22942:
        /* <DEDUP_REMOVED lines=8> */
.L_x_22945:
[----:B------:R-:W2:Y:S02]  /*c5a0*/  LDG.E.U16 R4, desc[UR36][R4.64] ;  /* 0x0000002404047981 */ /* 0x000ea4000c1e1500 */
[----:B--2---:R-:W-:Y:S01]  /*c5b0*/  HADD2.F32 R38, -RZ, R4.H0_H0 ;  /* 0x20000004ff267230 */ /* 0x004fe20000004100 */
[----:B------:R-:W-:Y:S06]  /*c5c0*/  BRA `(.L_x_22939) ;  /* 0x0000000800987947 */ /* 0x000fec0003800000 */
.L_x_22944:
[----:B------:R-:W2:Y:S01]  /*c5d0*/  LDG.E.64 R4, desc[UR36][R4.64] ;  /* 0x0000002404047981 */ /* 0x000ea2000c1e1b00 */
[----:B------:R-:W-:Y:S01]  /*c5e0*/  UMOV UR4, 0xf0000000 ;  /* 0xf000000000047882 */ /* 0x000fe20000000000 */
[----:B------:R-:W-:Y:S01]  /*c5f0*/  UMOV UR5, 0x380fffff ;  /* 0x380fffff00057882 */ /* 0x000fe20000000000 */
[----:B--2---:R-:W0:Y:S01]  /*c600*/  F2F.F32.F64 R38, R4 ;  /* 0x0000000400267310 */ /* 0x004e220000301000 */
[----:B------:R-:W-:-:S14]  /*c610*/  DSETP.GEU.AND P0, PT, |R4|, UR4, PT ;  /* 0x0000000404007e2a */ /* 0x000fdc000bf0e200 */
[----:B0-----:R-:W-:Y:S01]  /*c620*/  @!P0 FMUL R38, R38, 1.175494350822287508e-38 ;  /* 0x0080000026268820 */ /* 0x001fe20000400000 */
[----:B------:R-:W-:Y:S06]  /*c630*/  BRA `(.L_x_22939) ;  /* 0x00000008007c7947 */ /* 0x000fec0003800000 */
.L_x_22934:
        /* <DEDUP_REMOVED lines=12> */
.L_x_22948:
[----:B------:R-:W2:Y:S01]  /*c700*/  LDG.E.64 R4, desc[UR36][R4.64] ;  /* 0x0000002404047981 */ /* 0x000ea2000c1e1b00 */
[----:B------:R-:W-:Y:S01]  /*c710*/  UMOV UR4, 0xf0000000 ;  /* 0xf000000000047882 */ /* 0x000fe20000000000 */
[----:B------:R-:W-:Y:S01]  /*c720*/  UMOV UR5, 0x380fffff ;  /* 0x380fffff00057882 */ /* 0x000fe20000000000 */
[----:B--2---:R-:W0:Y:S01]  /*c730*/  F2F.F32.F64 R38, R4 ;  /* 0x0000000400267310 */ /* 0x004e220000301000 */
[----:B------:R-:W-:-:S14]  /*c740*/  DSETP.GEU.AND P0, PT, |R4|, UR4, PT ;  /* 0x0000000404007e2a */ /* 0x000fdc000bf0e200 */
[----:B0-----:R-:W-:Y:S01]  /*c750*/  @!P0 FMUL R38, R38, 1.175494350822287508e-38 ;  /* 0x0080000026268820 */ /* 0x001fe20000400000 */
[----:B------:R-:W-:Y:S06]  /*c760*/  BRA `(.L_x_22939) ;  /* 0x0000000800307947 */ /* 0x000fec0003800000 */
.L_x_22947:
        /* <DEDUP_REMOVED lines=26> */
.L_x_22950:
        /* <DEDUP_REMOVED lines=13> */
.L_x_22949:
[----:B------:R-:W2:Y:S02]  /*c9e0*/  LDG.E.U16 R4, desc[UR36][R4.64] ;  /* 0x0000002404047981 */ /* 0x000ea4000c1e1500 */
[----:B--2---:R-:W-:Y:S01]  /*c9f0*/  IMAD.U32 R38, R4, 0x10000, RZ ;  /* 0x0001000004267824 */ /* 0x004fe200078e00ff */
[----:B------:R-:W-:Y:S06]  /*ca00*/  BRA `(.L_x_22939) ;  /* 0x0000000400887947 */ /* 0x000fec0003800000 */
.L_x_22946:
        /* <DEDUP_REMOVED lines=11> */
.L_x_22953:
        /* <DEDUP_REMOVED lines=20> */
.L_x_22955:
[----:B------:R-:W-:Y:S05]  /*cc00*/  BSYNC B0 ;  /* 0x0000000000007941 */ /* 0x000fea0003800000 */
.L_x_22954:
[----:B------:R-:W-:Y:S01]  /*cc10*/  IMAD.SHL.U32 R3, R3, 0x100000, RZ ;  /* 0x0010000003037824 */ /* 0x000fe200078e00ff */
[----:B------:R-:W-:-:S04]  /*cc20*/  LEA R5, R0, 0x3b800000, 0x17 ;  /* 0x3b80000000057811 */ /* 0x000fc800078eb8ff */
[----:B------:R-:W-:Y:S01]  /*cc30*/  LOP3.LUT R38, R5, R3, R38, 0xfe, !PT ;  /* 0x0000000305267212 */ /* 0x000fe200078efe26 */
[----:B------:R-:W-:Y:S06]  /*cc40*/  BRA `(.L_x_22939) ;  /* 0x0000000000f87947 */ /* 0x000fec0003800000 */
.L_x_22952:
        /* <DEDUP_REMOVED lines=20> */
.L_x_22957:
[----:B------:R-:W-:Y:S05]  /*cd90*/  BSYNC B0 ;  /* 0x0000000000007941 */ /* 0x000fea0003800000 */
.L_x_22956:
[----:B------:R-:W-:Y:S01]  /*cda0*/  IMAD.SHL.U32 R3, R3, 0x200000, RZ ;  /* 0x0020000003037824 */ /* 0x000fe200078e00ff */
[----:B------:R-:W-:-:S04]  /*cdb0*/  LEA R5, R0, 0x37800000, 0x17 ;  /* 0x3780000000057811 */ /* 0x000fc800078eb8ff */
[----:B------:R-:W-:Y:S01]  /*cdc0*/  LOP3.LUT R38, R5, R3, R38, 0xfe, !PT ;  /* 0x0000000305267212 */ /* 0x000fe200078efe26 */
[----:B------:R-:W-:Y:S06]  /*cdd0*/  BRA `(.L_x_22939) ;  /* 0x0000000000947947 */ /* 0x000fec0003800000 */
.L_x_22951:
        /* <DEDUP_REMOVED lines=14> */
.L_x_22938:
        /* <DEDUP_REMOVED lines=16> */
.L_x_22960:
[----:B------:R-:W-:Y:S01]  /*cfc0*/  IMAD.MOV.U32 R38, RZ, RZ, RZ ;  /* 0x000000ffff267224 */ /* 0x000fe200078e00ff */
[----:B------:R-:W-:Y:S06]  /*cfd0*/  BRA `(.L_x_22939) ;  /* 0x0000000000147947 */ /* 0x000fec0003800000 */
.L_x_22959:
[----:B------:R-:W2:Y:S02]  /*cfe0*/  LDG.E.64 R4, desc[UR36][R4.64] ;  /* 0x0000002404047981 */ /* 0x000ea4000c1e1b00 */
[----:B--2---:R0:W1:Y:S01]  /*cff0*/  I2F.U64 R38, R4 ;  /* 0x0000000400267312 */ /* 0x0040620000301000 */
[----:B------:R-:W-:Y:S05]  /*d000*/  BRA `(.L_x_22939) ;  /* 0x0000000000087947 */ /* 0x000fea0003800000 */
.L_x_22958:
[----:B------:R-:W2:Y:S02]  /*d010*/  LDG.E R4, desc[UR36][R4.64] ;  /* 0x0000002404047981 */ /* 0x000ea4000c1e1900 */
[----:B--2---:R-:W-:-:S07]  /*d020*/  I2FP.F32.U32 R38, R4 ;  /* 0x0000000400267245 */ /* 0x004fce0000201000 */
.L_x_22939:
[----:B------:R-:W-:Y:S05]  /*d030*/  BSYNC B6 ;  /* 0x0000000000067941 */ /* 0x000fea0003800000 */
.L_x_22933:
        /* <DEDUP_REMOVED lines=20> */
.L_x_22965:
[----:B------:R-:W2:Y:S02]  /*d180*/  LDG.E.U8 R4, desc[UR36][R4.64] ;  /* 0x0000002404047981 */ /* 0x000ea4000c1e1100 */
[----:B--2---:R-:W-:Y:S01]  /*d190*/  I2FP.F32.U32 R33, R4 ;  /* 0x0000000400217245 */ /* 0x004fe20000201000 */
[----:B------:R-:W-:Y:S06]  /*d1a0*/  BRA `(.L_x_22967) ;  /* 0x0000000c002c7947 */ /* 0x000fec0003800000 */
.L_x_22964:
        /* <DEDUP_REMOVED lines=9> */
.L_x_22969:
[----:B------:R-:W2:Y:S02]  /*d240*/  LDG.E R4, desc[UR36][R4.64] ;  /* 0x0000002404047981 */ /* 0x000ea4000c1e1900 */
[----:B--2---:R-:W-:Y:S01]  /*d250*/  I2FP.F32.S32 R33, R4 ;  /* 0x0000000400217245 */ /* 0x004fe20000201400 */
[----:B------:R-:W-:Y:S06]  /*d260*/  BRA `(.L_x_22967) ;  /* 0x0000000800fc7947 */ /* 0x000fec0003800000 */
.L_x_22968:
[----:B------:R-:W2:Y:S02]  /*d270*/  LDG.E.U16 R4, desc[UR36][R4.64] ;  /* 0x0000002404047981 */ /* 0x000ea4000c1e1500 */
[----:B--2---:R0:W2:Y:S01]  /*d280*/  I2F.S16 R33, R4 ;  /* 0x0000000400217306 */ /* 0x0040a20000101400 */
[----:B------:R-:W-:Y:S05]  /*d290*/  BRA `(.L_x_22967) ;  /* 0x0000000800f07947 */ /* 0x000fea0003800000 */
.L_x_22963:
        /* <DEDUP_REMOVED lines=8> */
.L_x_22971:
[----:B------:R-:W2:Y:S02]  /*d320*/  LDG.E.U16 R4, desc[UR36][R4.64] ;  /* 0x0000002404047981 */ /* 0x000ea4000c1e1500 */
[----:B--2---:R-:W-:Y:S01]  /*d330*/  HADD2.F32 R33, -RZ, R4.H0_H0 ;  /* 0x20000004ff217230 */ /* 0x004fe20000004100 */
[----:B------:R-:W-:Y:S06]  /*d340*/  BRA `(.L_x_22967) ;  /* 0x0000000800c47947 */ /* 0x000fec0003800000 */
.L_x_22970:
        /* <DEDUP_REMOVED lines=8> */
.L_x_22973:
[----:B------:R-:W2:Y:S02]  /*d3d0*/  LDG.E.U16 R4, desc[UR36][R4.64] ;  /* 0x0000002404047981 */ /* 0x000ea4000c1e1500 */
[----:B--2---:R-:W-:Y:S01]  /*d3e0*/  HADD2.F32 R33, -RZ, R4.H0_H0 ;  /* 0x20000004ff217230 */ /* 0x004fe20000004100 */
[----:B------:R-:W-:Y:S06]  /*d3f0*/  BRA `(.L_x_22967) ;  /* 0x0000000800987947 */ /* 0x000fec0003800000 */
.L_x_22972:
[----:B------:R-:W2:Y:S01]  /*d400*/  LDG.E.64 R4, desc[UR36][R4.64] ;  /* 0x0000002404047981 */ /* 0x000ea2000c1e1b00 */
[----:B------:R-:W-:Y:S01]  /*d410*/  UMOV UR4, 0xf0000000 ;  /* 0xf000000000047882 */ /* 0x000fe20000000000 */
[----:B------:R-:W-:Y:S01]  /*d420*/  UMOV UR5, 0x380fffff ;  /* 0x380fffff00057882 */ /* 0x000fe20000000000 */
[----:B--2---:R-:W0:Y:S01]  /*d430*/  F2F.F32.F64 R33, R4 ;  /* 0x0000000400217310 */ /* 0x004e220000301000 */
[----:B------:R-:W-:-:S14]  /*d440*/  DSETP.GEU.AND P0, PT, |R4|, UR4, PT ;  /* 0x0000000404007e2a */ /* 0x000fdc000bf0e200 */
[----:B0-----:R-:W-:Y:S01]  /*d450*/  @!P0 FMUL R33, R33, 1.175494350822287508e-38 ;  /* 0x0080000021218820 */ /* 0x001fe20000400000 */
[----:B------:R-:W-:Y:S06]  /*d460*/  BRA `(.L_x_22967) ;  /* 0x00000008007c7947 */ /* 0x000fec0003800000 */
.L_x_22962:
        /* <DEDUP_REMOVED lines=12> */
.L_x_22976:
[----:B------:R-:W2:Y:S01]  /*d530*/  LDG.E.64 R4, desc[UR36][R4.64] ;  /* 0x0000002404047981 */ /* 0x000ea2000c1e1b00 */
[----:B------:R-:W-:Y:S01]  /*d540*/  UMOV UR4, 0xf0000000 ;  /* 0xf000000000047882 */ /* 0x000fe20000000000 */
[----:B------:R-:W-:Y:S01]  /*d550*/  UMOV UR5, 0x380fffff ;  /* 0x380fffff00057882 */ /* 0x000fe20000000000 */
[----:B--2---:R-:W0:Y:S01]  /*d560*/  F2F.F32.F64 R33, R4 ;  /* 0x0000000400217310 */ /* 0x004e220000301000 */
[----:B------:R-:W-:-:S14]  /*d570*/  DSETP.GEU.AND P0, PT, |R4|, UR4, PT ;  /* 0x0000000404007e2a */ /* 0x000fdc000bf0e200 */
[----:B0-----:R-:W-:Y:S01]  /*d580*/  @!P0 FMUL R33, R33, 1.175494350822287508e-38 ;  /* 0x0080000021218820 */ /* 0x001fe20000400000 */
[----:B------:R-:W-:Y:S06]  /*d590*/  BRA `(.L_x_22967) ;  /* 0x0000000800307947 */ /* 0x000fec0003800000 */
.L_x_22975:
        /* <DEDUP_REMOVED lines=26> */
.L_x_22978:
        /* <DEDUP_REMOVED lines=13> */
.L_x_22977:
[----:B------:R-:W2:Y:S02]  /*d810*/  LDG.E.U16 R4, desc[UR36][R4.64] ;  /* 0x0000002404047981 */ /* 0x000ea4000c1e1500 */
[----:B--2---:R-:W-:Y:S01]  /*d820*/  IMAD.U32 R33, R4, 0x10000, RZ ;  /* 0x0001000004217824 */ /* 0x004fe200078e00ff */
[----:B------:R-:W-:Y:S06]  /*d830*/  BRA `(.L_x_22967) ;  /* 0x0000000400887947 */ /* 0x000fec0003800000 */
.L_x_22974:
        /* <DEDUP_REMOVED lines=11> */
.L_x_22981:
        /* <DEDUP_REMOVED lines=20> */
.L_x_22983:
[----:B------:R-:W-:Y:S05]  /*da30*/  BSYNC B0 ;  /* 0x0000000000007941 */ /* 0x000fea0003800000 */
.L_x_22982:
[----:B------:R-:W-:Y:S01]  /*da40*/  IMAD.SHL.U32 R3, R3, 0x100000, RZ ;  /* 0x0010000003037824 */ /* 0x000fe200078e00ff */
[----:B------:R-:W-:-:S04]  /*da50*/  LEA R0, R0, 0x3b800000, 0x17 ;  /* 0x3b80000000007811 */ /* 0x000fc800078eb8ff */
[----:B------:R-:W-:Y:S01]  /*da60*/  LOP3.LUT R33, R0, R3, R33, 0xfe, !PT ;  /* 0x0000000300217212 */ /* 0x000fe200078efe21 */
[----:B------:R-:W-:Y:S06]  /*da70*/  BRA `(.L_x_22967) ;  /* 0x0000000000f87947 */ /* 0x000fec0003800000 */
.L_x_22980:
        /* <DEDUP_REMOVED lines=20> */
.L_x_22985:
[----:B------:R-:W-:Y:S05]  /*dbc0*/  BSYNC B0 ;  /* 0x0000000000007941 */ /* 0x000fea0003800000 */
.L_x_22984:
[----:B------:R-:W-:Y:S01]  /*dbd0*/  IMAD.SHL.U32 R3, R3, 0x200000, RZ ;  /* 0x0020000003037824 */ /* 0x000fe200078e00ff */
[----:B------:R-:W-:-:S04]  /*dbe0*/  LEA R0, R0, 0x37800000, 0x17 ;  /* 0x3780000000007811 */ /* 0x000fc800078eb8ff */
[----:B------:R-:W-:Y:S01]  /*dbf0*/  LOP3.LUT R33, R0, R3, R33, 0xfe, !PT ;  /* 0x0000000300217212 */ /* 0x000fe200078efe21 */
[----:B------:R-:W-:Y:S06]  /*dc00*/  BRA `(.L_x_22967) ;  /* 0x0000000000947947 */ /* 0x000fec0003800000 */
.L_x_22979:
        /* <DEDUP_REMOVED lines=14> */
.L_x_22966:
        /* <DEDUP_REMOVED lines=16> */
.L_x_22988:
[----:B------:R-:W-:Y:S01]  /*ddf0*/  IMAD.MOV.U32 R33, RZ, RZ, RZ ;  /* 0x000000ffff217224 */ /* 0x000fe200078e00ff */
[----:B------:R-:W-:Y:S06]  /*de00*/  BRA `(.L_x_22967) ;  /* 0x0000000000147947 */ /* 0x000fec0003800000 */
.L_x_22987:
[----:B------:R-:W2:Y:S02]  /*de10*/  LDG.E.64 R4, desc[UR36][R4.64] ;  /* 0x0000002404047981 */ /* 0x000ea4000c1e1b00 */
[----:B--2---:R0:W2:Y:S01]  /*de20*/  I2F.U64 R33, R4 ;  /* 0x0000000400217312 */ /* 0x0040a20000301000 */
[----:B------:R-:W-:Y:S05]  /*de30*/  BRA `(.L_x_22967) ;  /* 0x0000000000087947 */ /* 0x000fea0003800000 */
.L_x_22986:
[----:B------:R-:W2:Y:S02]  /*de40*/  LDG.E R4, desc[UR36][R4.64] ;  /* 0x0000002404047981 */ /* 0x000ea4000c1e1900 */
[----:B--2---:R-:W-:-:S07]  /*de50*/  I2FP.F32.U32 R33, R4 ;  /* 0x0000000400217245 */ /* 0x004fce0000201000 */
.L_x_22967:
[----:B------:R-:W-:Y:S05]  /*de60*/  BSYNC B6 ;  /* 0x0000000000067941 */ /* 0x000fea0003800000 */
.L_x_22961:
[----:B------:R-:W-:-:S07]  /*de70*/  VIADD R16, R16, 0x80 ;  /* 0x0000008010107836 */ /* 0x000fce0000000000 */
.L_x_22843:
[----:B------:R-:W-:Y:S05]  /*de80*/  BSYNC B7 ;  /* 0x0000000000077941 */ /* 0x000fea0003800000 */
.L_x_22842:
[----:B------:R-:W-:Y:S01]  /*de90*/  ISETP.GE.AND P0, PT, R16, R34, PT ;  /* 0x000000221000720c */ /* 0x000fe20003f06270 */
[----:B------:R-:W-:Y:S01]  /*dea0*/  BSSY B7, `(.L_x_22989) ;  /* 0x000049a000077945 */ /* 0x000fe20003800000 */
[----:B--2---:R-:W-:Y:S02]  /*deb0*/  IMAD.MOV.U32 R18, RZ, RZ, RZ ;  /* 0x000000ffff127224 */ /* 0x004fe400078e00ff */
[----:B------:R-:W-:Y:S02]  /*dec0*/  IMAD.MOV.U32 R34, RZ, RZ, RZ ;  /* 0x000000ffff227224 */ /* 0x000fe400078e00ff */
[----:B-1----:R-:W-:-:S07]  /*ded0*/  IMAD.MOV.U32 R39, RZ, RZ, RZ ;  /* 0x000000ffff277224 */ /* 0x002fce00078e00ff */
        /* <DEDUP_REMOVED lines=23> */
.L_x_22994:
[----:B------:R-:W2:Y:S02]  /*e050*/  LDG.E.U8 R4, desc[UR36][R4.64] ;  /* 0x0000002404047981 */ /* 0x000ea4000c1e1100 */
[----:B--2---:R-:W-:-:S04]  /*e060*/  I2FP.F32.U32 R0, R4 ;  /* 0x0000000400007245 */ /* 0x004fc80000201000 */
[----:B------:R-:W-:-:S04]  /*e070*/  F2FP.F16.F32.PACK_AB R0, RZ, R0 ;  /* 0x00000000ff00723e */ /* 0x000fc800000000ff */
[----:B------:R-:W-:Y:S01]  /*e080*/  PRMT R32, R0, 0x7610, R32 ;  /* 0x0000761000207816 */ /* 0x000fe20000000020 */
[----:B------:R-:W-:Y:S06]  /*e090*/  BRA `(.L_x_22996) ;  /* 0x0000000c00bc7947 */ /* 0x000fec0003800000 */
.L_x_22993:
        /* <DEDUP_REMOVED lines=11> */
.L_x_22998:
[----:B------:R-:W2:Y:S02]  /*e150*/  LDG.E R4, desc[UR36][R4.64] ;  /* 0x0000002404047981 */ /* 0x000ea4000c1e1900 */
[----:B--2---:R-:W-:-:S04]  /*e160*/  I2FP.F32.S32 R0, R4 ;  /* 0x0000000400007245 */ /* 0x004fc80000201400 */
[----:B------:R-:W-:-:S04]  /*e170*/  F2FP.F16.F32.PACK_AB R0, RZ, R0 ;  /* 0x00000000ff00723e */ /* 0x000fc800000000ff */
[----:B------:R-:W-:Y:S01]  /*e180*/  PRMT R32, R0, 0x7610, R32 ;  /* 0x0000761000207816 */ /* 0x000fe20000000020 */
[----:B------:R-:W-:Y:S06]  /*e190*/  BRA `(.L_x_22996) ;  /* 0x0000000c007c7947 */ /* 0x000fec0003800000 */
.L_x_22997:
[----:B------:R-:W2:Y:S02]  /*e1a0*/  LDG.E.U16 R4, desc[UR36][R4.64] ;  /* 0x0000002404047981 */ /* 0x000ea4000c1e1500 */
[----:B--2---:R-:W0:Y:S02]  /*e1b0*/  I2F.S16 R0, R4 ;  /* 0x0000000400007306 */ /* 0x004e240000101400 */
[----:B0-----:R-:W-:-:S04]  /*e1c0*/  F2FP.F16.F32.PACK_AB R0, RZ, R0 ;  /* 0x00000000ff00723e */ /* 0x001fc800000000ff */
[----:B------:R-:W-:Y:S01]  /*e1d0*/  PRMT R32, R0, 0x7610, R32 ;  /* 0x0000761000207816 */ /* 0x000fe20000000020 */
[----:B------:R-:W-:Y:S06]  /*e1e0*/  BRA `(.L_x_22996) ;  /* 0x0000000c00687947 */ /* 0x000fec0003800000 */
.L_x_22992:
        /* <DEDUP_REMOVED lines=9> */
.L_x_23000:
[----:B------:R0:W5:Y:S01]  /*e280*/  LDG.E.U16 R32, desc[UR36][R4.64] ;  /* 0x0000002404207981 */ /* 0x000162000c1e1500 */
[----:B------:R-:W-:Y:S05]  /*e290*/  BRA `(.L_x_22996) ;  /* 0x0000000c003c7947 */ /* 0x000fea0003800000 */
.L_x_22999:
        /* <DEDUP_REMOVED lines=9> */
.L_x_23002:
[----:B------:R1:W5:Y:S01]  /*e330*/  LDG.E.U16 R32, desc[UR36][R4.64] ;  /* 0x0000002404207981 */ /* 0x000362000c1e1500 */
[----:B------:R-:W-:Y:S05]  /*e340*/  BRA `(.L_x_22996) ;  /* 0x0000000c00107947 */ /* 0x000fea0003800000 */
.L_x_23001:
        /* <DEDUP_REMOVED lines=9> */
.L_x_22991:
        /* <DEDUP_REMOVED lines=14> */
.L_x_23005:
        /* <DEDUP_REMOVED lines=9> */
.L_x_23004:
        /* <DEDUP_REMOVED lines=28> */
.L_x_23007:
        /* <DEDUP_REMOVED lines=15> */
.L_x_23006:
[----:B------:R-:W2:Y:S02]  /*e800*/  LDG.E.U16 R0, desc[UR36][R4.64] ;  /* 0x0000002404007981 */ /* 0x000ea4000c1e1500 */
[----:B--2---:R-:W-:-:S05]  /*e810*/  IMAD.U32 R0, R0, 0x10000, RZ ;  /* 0x0001000000007824 */ /* 0x004fca00078e00ff */
[----:B------:R-:W-:-:S04]  /*e820*/  F2FP.F16.F32.PACK_AB R0, RZ, R0 ;  /* 0x00000000ff00723e */ /* 0x000fc800000000ff */
[----:B------:R-:W-:Y:S01]  /*e830*/  PRMT R32, R0, 0x7610, R32 ;  /* 0x0000761000207816 */ /* 0x000fe20000000020 */
[----:B------:R-:W-:Y:S06]  /*e840*/  BRA `(.L_x_22996) ;  /* 0x0000000400d07947 */ /* 0x000fec0003800000 */
.L_x_23003:
        /* <DEDUP_REMOVED lines=13> */
.L_x_23010:
        /* <DEDUP_REMOVED lines=21> */
.L_x_23014:
[----:B------:R-:W-:Y:S05]  /*ea70*/  BSYNC B1 ;  /* 0x0000000000017941 */ /* 0x000fea0003800000 */
.L_x_23013:
[----:B------:R-:W-:Y:S01]  /*ea80*/  LEA R5, R0, 0x3b800000, 0x17 ;  /* 0x3b80000000057811 */ /* 0x000fe200078eb8ff */
[----:B------:R-:W-:-:S05]  /*ea90*/  IMAD.SHL.U32 R0, R3, 0x100000, RZ ;  /* 0x0010000003007824 */ /* 0x000fca00078e00ff */
[----:B------:R-:W-:-:S07]  /*eaa0*/  LOP3.LUT R0, R5, R0, R6, 0xfe, !PT ;  /* 0x0000000005007212 */ /* 0x000fce00078efe06 */
.L_x_23012:
[----:B------:R-:W-:Y:S05]  /*eab0*/  BSYNC B0 ;  /* 0x0000000000007941 */ /* 0x000fea0003800000 */
.L_x_23011:
[----:B------:R-:W-:-:S04]  /*eac0*/  F2FP.F16.F32.PACK_AB R0, RZ, R0 ;  /* 0x00000000ff00723e */ /* 0x000fc800000000ff */
[----:B------:R-:W-:Y:S01]  /*ead0*/  PRMT R32, R0, 0x7610, R32 ;  /* 0x0000761000207816 */ /* 0x000fe20000000020 */
[----:B------:R-:W-:Y:S06]  /*eae0*/  BRA `(.L_x_22996) ;  /* 0x0000000400287947 */ /* 0x000fec0003800000 */
.L_x_23009:
        /* <DEDUP_REMOVED lines=21> */
.L_x_23018:
[----:B------:R-:W-:Y:S05]  /*ec40*/  BSYNC B1 ;  /* 0x0000000000017941 */ /* 0x000fea0003800000 */
.L_x_23017:
[----:B------:R-:W-:Y:S01]  /*ec50*/  LEA R5, R0, 0x37800000, 0x17 ;  /* 0x3780000000057811 */ /* 0x000fe200078eb8ff */
[----:B------:R-:W-:-:S05]  /*ec60*/  IMAD.SHL.U32 R0, R3, 0x200000, RZ ;  /* 0x0020000003007824 */ /* 0x000fca00078e00ff */
[----:B------:R-:W-:-:S07]  /*ec70*/  LOP3.LUT R0, R5, R0, R6, 0xfe, !PT ;  /* 0x0000000005007212 */ /* 0x000fce00078efe06 */
.L_x_23016:
[----:B------:R-:W-:Y:S05]  /*ec80*/  BSYNC B0 ;  /* 0x0000000000007941 */ /* 0x000fea0003800000 */
.L_x_23015:
[----:B------:R-:W-:-:S04]  /*ec90*/  F2FP.F16.F32.PACK_AB R0, RZ, R0 ;  /* 0x00000000ff00723e */ /* 0x000fc800000000ff */
[----:B------:R-:W-:Y:S01]  /*eca0*/  PRMT R32, R0, 0x7610, R32 ;  /* 0x0000761000207816 */ /* 0x000fe20000000020 */
[----:B------:R-:W-:Y:S06]  /*ecb0*/  BRA `(.L_x_22996) ;  /* 0x0000000000b47947 */ /* 0x000fec0003800000 */
.L_x_23008:
        /* <DEDUP_REMOVED lines=14> */
.L_x_23022:
[----:B------:R-:W-:Y:S05]  /*eda0*/  BSYNC B0 ;  /* 0x0000000000007941 */ /* 0x000fea0003800000 */
.L_x_23021:
[----:B------:R-:W-:-:S04]  /*edb0*/  F2FP.F16.F32.PACK_AB R0, RZ, R0 ;  /* 0x00000000ff00723e */ /* 0x000fc800000000ff */
[----:B------:R-:W-:Y:S01]  /*edc0*/  PRMT R32, R0, 0x7610, R32 ;  /* 0x0000761000207816 */ /* 0x000fe20000000020 */
[----:B------:R-:W-:Y:S06]  /*edd0*/  BRA `(.L_x_22996) ;  /* 0x00000000006c7947 */ /* 0x000fec0003800000 */
.L_x_22995:
        /* <DEDUP_REMOVED lines=16> */
.L_x_23023:
[----:B------:R-:W-:Y:S01]  /*eee0*/  PRMT R32, RZ, 0x7610, R32 ;  /* 0x00007610ff207816 */ /* 0x000fe20000000020 */
[----:B------:R-:W-:Y:S06]  /*eef0*/  BRA `(.L_x_22996) ;  /* 0x0000000000247947 */ /* 0x000fec0003800000 */
.L_x_23020:
[----:B------:R-:W2:Y:S02]  /*ef00*/  LDG.E.64 R4, desc[UR36][R4.64] ;  /* 0x0000002404047981 */ /* 0x000ea4000c1e1b00 */
[----:B--2---:R-:W0:Y:S02]  /*ef10*/  I2F.U64 R0, R4 ;  /* 0x0000000400007312 */ /* 0x004e240000301000 */
[----:B0-----:R-:W-:-:S04]  /*ef20*/  F2FP.F16.F32.PACK_AB R0, RZ, R0 ;  /* 0x00000000ff00723e */ /* 0x001fc800000000ff */
[----:B------:R-:W-:Y:S01]  /*ef30*/  PRMT R32, R0, 0x7610, R32 ;  /* 0x0000761000207816 */ /* 0x000fe20000000020 */
[----:B------:R-:W-:Y:S06]  /*ef40*/  BRA `(.L_x_22996) ;  /* 0x0000000000107947 */ /* 0x000fec0003800000 */
.L_x_23019:
[----:B------:R-:W2:Y:S02]  /*ef50*/  LDG.E R4, desc[UR36][R4.64] ;  /* 0x0000002404047981 */ /* 0x000ea4000c1e1900 */
[----:B--2---:R-:W-:-:S04]  /*ef60*/  I2FP.F32.U32 R0, R4 ;  /* 0x0000000400007245 */ /* 0x004fc80000201000 */
[----:B------:R-:W-:-:S04]  /*ef70*/  F2FP.F16.F32.PACK_AB R0, RZ, R0 ;  /* 0x00000000ff00723e */ /* 0x000fc800000000ff */
[----:B------:R-:W-:-:S07]  /*ef80*/  PRMT R32, R0, 0x7610, R32 ;  /* 0x0000761000207816 */ /* 0x000fce0000000020 */
.L_x_22996:
        /* <DEDUP_REMOVED lines=21> */
.L_x_23028:
[----:B------:R-:W2:Y:S02]  /*f0e0*/  LDG.E.U8 R4, desc[UR36][R4.64] ;  /* 0x0000002404047981 */ /* 0x000ea4000c1e1100 */
[----:B--2---:R-:W-:Y:S01]  /*f0f0*/  I2FP.F32.U32 R18, R4 ;  /* 0x0000000400127245 */ /* 0x004fe20000201000 */
[----:B------:R-:W-:Y:S06]  /*f100*/  BRA `(.L_x_23030) ;  /* 0x0000000c002c7947 */ /* 0x000fec0003800000 */
.L_x_23027:
        /* <DEDUP_REMOVED lines=9> */
.L_x_23032:
[----:B------:R-:W2:Y:S02]  /*f1a0*/  LDG.E R4, desc[UR36][R4.64] ;  /* 0x0000002404047981 */ /* 0x000ea4000c1e1900 */
[----:B--2---:R-:W-:Y:S01]  /*f1b0*/  I2FP.F32.S32 R18, R4 ;  /* 0x0000000400127245 */ /* 0x004fe20000201400 */
[----:B------:R-:W-:Y:S06]  /*f1c0*/  BRA `(.L_x_23030) ;  /* 0x0000000800fc7947 */ /* 0x000fec0003800000 */
.L_x_23031:
[----:B------:R-:W2:Y:S02]  /*f1d0*/  LDG.E.U16 R4, desc[UR36][R4.64] ;  /* 0x0000002404047981 */ /* 0x000ea4000c1e1500 */
[----:B--2---:R0:W1:Y:S01]  /*f1e0*/  I2F.S16 R18, R4 ;  /* 0x0000000400127306 */ /* 0x0040620000101400 */
[----:B------:R-:W-:Y:S05]  /*f1f0*/  BRA `(.L_x_23030) ;  /* 0x0000000800f07947 */ /* 0x000fea0003800000 */
.L_x_23026:
        /* <DEDUP_REMOVED lines=8> */
.L_x_23034:
[----:B------:R-:W2:Y:S02]  /*f280*/  LDG.E.U16 R4, desc[UR36][R4.64] ;  /* 0x0000002404047981 */ /* 0x000ea4000c1e1500 */
[----:B--2---:R-:W-:Y:S01]  /*f290*/  HADD2.F32 R18, -RZ, R4.H0_H0 ;  /* 0x20000004ff127230 */ /* 0x004fe20000004100 */
[----:B------:R-:W-:Y:S06]  /*f2a0*/  BRA `(.L_x_23030) ;  /* 0x0000000800c47947 */ /* 0x000fec0003800000 */
.L_x_23033:
        /* <DEDUP_REMOVED lines=8> */
.L_x_23036:
[----:B------:R-:W2:Y:S02]  /*f330*/  LDG.E.U16 R4, desc[UR36][R4.64] ;  /* 0x0000002404047981 */ /* 0x000ea4000c1e1500 */
[----:B--2---:R-:W-:Y:S01]  /*f340*/  HADD2.F32 R18, -RZ, R4.H0_H0 ;  /* 0x20000004ff127230 */ /* 0x004fe20000004100 */
[----:B------:R-:W-:Y:S06]  /*f350*/  BRA `(.L_x_23030) ;  /* 0x0000000800987947 */ /* 0x000fec0003800000 */
.L_x_23035:
[----:B------:R-:W2:Y:S01]  /*f360*/  LDG.E.64 R4, desc[UR36][R4.64] ;  /* 0x0000002404047981 */ /* 0x000ea2000c1e1b00 */
[----:B------:R-:W-:Y:S01]  /*f370*/  UMOV UR4, 0xf0000000 ;  /* 0xf000000000047882 */ /* 0x000fe20000000000 */
[----:B------:R-:W-:Y:S01]  /*f380*/  UMOV UR5, 0x380fffff ;  /* 0x380fffff00057882 */ /* 0x000fe20000000000 */
[----:B--2---:R-:W0:Y:S01]  /*f390*/  F2F.F32.F64 R18, R4 ;  /* 0x0000000400127310 */ /* 0x004e220000301000 */
[----:B------:R-:W-:-:S14]  /*f3a0*/  DSETP.GEU.AND P0, PT, |R4|, UR4, PT ;  /* 0x0000000404007e2a */ /* 0x000fdc000bf0e200 */
[----:B0-----:R-:W-:Y:S01]  /*f3b0*/  @!P0 FMUL R18, R18, 1.175494350822287508e-38 ;  /* 0x0080000012128820 */ /* 0x001fe20000400000 */
[----:B------:R-:W-:Y:S06]  /*f3c0*/  BRA `(.L_x_23030) ;  /* 0x00000008007c7947 */ /* 0x000fec0003800000 */
.L_x_23025:
        /* <DEDUP_REMOVED lines=12> */
.L_x_23039:
[----:B------:R-:W2:Y:S01]  /*f490*/  LDG.E.64 R4, desc[UR36][R4.64] ;  /* 0x0000002404047981 */ /* 0x000ea2000c1e1b00 */
[----:B------:R-:W-:Y:S01]  /*f4a0*/  UMOV UR4, 0xf0000000 ;  /* 0xf000000000047882 */ /* 0x000fe20000000000 */
[----:B------:R-:W-:Y:S01]  /*f4b0*/  UMOV UR5, 0x380fffff ;  /* 0x380fffff00057882 */ /* 0x000fe20000000000 */
[----:B--2---:R-:W0:Y:S01]  /*f4c0*/  F2F.F32.F64 R18, R4 ;  /* 0x0000000400127310 */ /* 0x004e220000301000 */
[----:B------:R-:W-:-:S14]  /*f4d0*/  DSETP.GEU.AND P0, PT, |R4|, UR4, PT ;  /* 0x0000000404007e2a */ /* 0x000fdc000bf0e200 */
[----:B0-----:R-:W-:Y:S01]  /*f4e0*/  @!P0 FMUL R18, R18, 1.175494350822287508e-38 ;  /* 0x0080000012128820 */ /* 0x001fe20000400000 */
[----:B------:R-:W-:Y:S06]  /*f4f0*/  BRA `(.L_x_23030) ;  /* 0x0000000800307947 */ /* 0x000fec0003800000 */
.L_x_23038:
        /* <DEDUP_REMOVED lines=26> */
.L_x_23041:
        /* <DEDUP_REMOVED lines=13> */
.L_x_23040:
[----:B------:R-:W2:Y:S02]  /*f770*/  LDG.E.U16 R4, desc[UR36][R4.64] ;  /* 0x0000002404047981 */ /* 0x000ea4000c1e1500 */
[----:B--2---:R-:W-:Y:S01]  /*f780*/  IMAD.U32 R18, R4, 0x10000, RZ ;  /* 0x0001000004127824 */ /* 0x004fe200078e00ff */
[----:B------:R-:W-:Y:S06]  /*f790*/  BRA `(.L_x_23030) ;  /* 0x0000000400887947 */ /* 0x000fec0003800000 */
.L_x_23037:
        /* <DEDUP_REMOVED lines=11> */
.L_x_23044:
        /* <DEDUP_REMOVED lines=20> */
.L_x_23046:
[----:B------:R-:W-:Y:S05]  /*f990*/  BSYNC B0 ;  /* 0x0000000000007941 */ /* 0x000fea0003800000 */
.L_x_23045:
[----:B------:R-:W-:Y:S01]  /*f9a0*/  IMAD.SHL.U32 R3, R3, 0x100000, RZ ;  /* 0x0010000003037824 */ /* 0x000fe200078e00ff */
[----:B------:R-:W-:-:S04]  /*f9b0*/  LEA R5, R0, 0x3b800000, 0x17 ;  /* 0x3b80000000057811 */ /* 0x000fc800078eb8ff */
[----:B------:R-:W-:Y:S01]  /*f9c0*/  LOP3.LUT R18, R5, R3, R18, 0xfe, !PT ;  /* 0x0000000305127212 */ /* 0x000fe200078efe12 */
[----:B------:R-:W-:Y:S06]  /*f9d0*/  BRA `(.L_x_23030) ;  /* 0x0000000000f87947 */ /* 0x000fec0003800000 */
.L_x_23043:
        /* <DEDUP_REMOVED lines=20> */
.L_x_23048:
[----:B------:R-:W-:Y:S05]  /*fb20*/  BSYNC B0 ;  /* 0x0000000000007941 */ /* 0x000fea0003800000 */
.L_x_23047:
[----:B------:R-:W-:Y:S01]  /*fb30*/  IMAD.SHL.U32 R3, R3, 0x200000, RZ ;  /* 0x0020000003037824 */ /* 0x000fe200078e00ff */
[----:B------:R-:W-:-:S04]  /*fb40*/  LEA R5, R0, 0x37800000, 0x17 ;  /* 0x3780000000057811 */ /* 0x000fc800078eb8ff */
[----:B------:R-:W-:Y:S01]  /*fb50*/  LOP3.LUT R18, R5, R3, R18, 0xfe, !PT ;  /* 0x0000000305127212 */ /* 0x000fe200078efe12 */
[----:B------:R-:W-:Y:S06]  /*fb60*/  BRA `(.L_x_23030) ;  /* 0x0000000000947947 */ /* 0x000fec0003800000 */
.L_x_23042:
        /* <DEDUP_REMOVED lines=14> */
.L_x_23029:
        /* <DEDUP_REMOVED lines=16> */
.L_x_23051:
[----:B------:R-:W-:Y:S01]  /*fd50*/  IMAD.MOV.U32 R18, RZ, RZ, RZ ;  /* 0x000000ffff127224 */ /* 0x000fe200078e00ff */
[----:B------:R-:W-:Y:S06]  /*fd60*/  BRA `(.L_x_23030) ;  /* 0x0000000000147947 */ /* 0x000fec0003800000 */
.L_x_23050:
[----:B------:R-:W2:Y:S02]  /*fd70*/  LDG.E.64 R4, desc[UR36][R4.64] ;  /* 0x0000002404047981 */ /* 0x000ea4000c1e1b00 */
[----:B--2---:R0:W1:Y:S01]  /*fd80*/  I2F.U64 R18, R4 ;  /* 0x0000000400127312 */ /* 0x0040620000301000 */
[----:B------:R-:W-:Y:S05]  /*fd90*/  BRA `(.L_x_23030) ;  /* 0x0000000000087947 */ /* 0x000fea0003800000 */
.L_x_23049:
[----:B------:R-:W2:Y:S02]  /*fda0*/  LDG.E R4, desc[UR36][R4.64] ;  /* 0x0000002404047981 */ /* 0x000ea4000c1e1900 */
[----:B--2---:R-:W-:-:S07]  /*fdb0*/  I2FP.F32.U32 R18, R4 ;  /* 0x0000000400127245 */ /* 0x004fce0000201000 */
.L_x_23030:
[----:B------:R-:W-:Y:S05]  /*fdc0*/  BSYNC B6 ;  /* 0x0000000000067941 */ /* 0x000fea0003800000 */
.L_x_23024:
        /* <DEDUP_REMOVED lines=21> */
.L_x_23056:
[----:B------:R-:W2:Y:S02]  /*ff20*/  LDG.E.U8 R4, desc[UR36][R4.64] ;  /* 0x0000002404047981 */ /* 0x000ea4000c1e1100 */
[----:B--2---:R-:W-:Y:S01]  /*ff30*/  I2FP.F32.U32 R34, R4 ;  /* 0x0000000400227245 */ /* 0x004fe20000201000 */
[----:B------:R-:W-:Y:S06]  /*ff40*/  BRA `(.L_x_23058) ;  /* 0x0000000c002c7947 */ /* 0x000fec0003800000 */
.L_x_23055:
        /* <DEDUP_REMOVED lines=9> */
.L_x_23060:
[----:B------:R-:W2:Y:S02]  /*ffe0*/  LDG.E R4, desc[UR36][R4.64] ;  /* 0x0000002404047981 */ /* 0x000ea4000c1e1900 */
[----:B--2---:R-:W-:Y:S01]  /*fff0*/  I2FP.F32.S32 R34, R4 ;  /* 0x0000000400227245 */ /* 0x004fe20000201400 */
[----:B------:R-:W-:Y:S06]  /*10000*/  BRA `(.L_x_23058) ;  /* 0x0000000800fc7947 */ /* 0x000fec0003800000 */
.L_x_23059:
[----:B------:R-:W2:Y:S02]  /*10010*/  LDG.E.U16 R4, desc[UR36][R4.64] ;  /* 0x0000002404047981 */ /* 0x000ea4000c1e1500 */
[----:B--2---:R0:W2:Y:S01]  /*10020*/  I2F.S16 R34, R4 ;  /* 0x0000000400227306 */ /* 0x0040a20000101400 */
[----:B------:R-:W-:Y:S05]  /*10030*/  BRA `(.L_x_23058) ;  /* 0x0000000800f07947 */ /* 0x000fea0003800000 */
.L_x_23054:
        /* <DEDUP_REMOVED lines=8> */
.L_x_23062:
[----:B------:R-:W2:Y:S02]  /*100c0*/  LDG.E.U16 R4, desc[UR36][R4.64] ;  /* 0x0000002404047981 */ /* 0x000ea4000c1e1500 */
[----:B--2---:R-:W-:Y:S01]  /*100d0*/  HADD2.F32 R34, -RZ, R4.H0_H0 ;  /* 0x20000004ff227230 */ /* 0x004fe20000004100 */
[----:B------:R-:W-:Y:S06]  /*100e0*/  BRA `(.L_x_23058) ;  /* 0x0000000800c47947 */ /* 0x000fec0003800000 */
.L_x_23061:
        /* <DEDUP_REMOVED lines=8> */
.L_x_23064:
[----:B------:R-:W2:Y:S02]  /*10170*/  LDG.E.U16 R4, desc[UR36][R4.64] ;  /* 0x0000002404047981 */ /* 0x000ea4000c1e1500 */
[----:B--2---:R-:W-:Y:S01]  /*10180*/  HADD2.F32 R34, -RZ, R4.H0_H0 ;  /* 0x20000004ff227230 */ /* 0x004fe20000004100 */
[----:B------:R-:W-:Y:S06]  /*10190*/  BRA `(.L_x_23058) ;  /* 0x0000000800987947 */ /* 0x000fec0003800000 */
.L_x_23063:
[----:B------:R-:W2:Y:S01]  /*101a0*/  LDG.E.64 R4, desc[UR36][R4.64] ;  /* 0x0000002404047981 */ /* 0x000ea2000c1e1b00 */
[----:B------:R-:W-:Y:S01]  /*101b0*/  UMOV UR4, 0xf0000000 ;  /* 0xf000000000047882 */ /* 0x000fe20000000000 */
[----:B------:R-:W-:Y:S01]  /*101c0*/  UMOV UR5, 0x380fffff ;  /* 0x380fffff00057882 */ /* 0x000fe20000000000 */
[----:B--2---:R-:W0:Y:S01]  /*101d0*/  F2F.F32.F64 R34, R4 ;  /* 0x0000000400227310 */ /* 0x004e220000301000 */
[----:B------:R-:W-:-:S14]  /*101e0*/  DSETP.GEU.AND P0, PT, |R4|, UR4, PT ;  /* 0x0000000404007e2a */ /* 0x000fdc000bf0e200 */
[----:B0-----:R-:W-:Y:S01]  /*101f0*/  @!P0 FMUL R34, R34, 1.175494350822287508e-38 ;  /* 0x0080000022228820 */ /* 0x001fe20000400000 */
[----:B------:R-:W-:Y:S06]  /*10200*/  BRA `(.L_x_23058) ;  /* 0x00000008007c7947 */ /* 0x000fec0003800000 */
.L_x_23053:
        /* <DEDUP_REMOVED lines=12> */
.L_x_23067:
[----:B------:R-:W2:Y:S01]  /*102d0*/  LDG.E.64 R4, desc[UR36][R4.64] ;  /* 0x0000002404047981 */ /* 0x000ea2000c1e1b00 */
[----:B------:R-:W-:Y:S01]  /*102e0*/  UMOV UR4, 0xf0000000 ;  /* 0xf000000000047882 */ /* 0x000fe20000000000 */
[----:B------:R-:W-:Y:S01]  /*102f0*/  UMOV UR5, 0x380fffff ;  /* 0x380fffff00057882 */ /* 0x000fe20000000000 */
[----:B--2---:R-:W0:Y:S01]  /*10300*/  F2F.F32.F64 R34, R4 ;  /* 0x0000000400227310 */ /* 0x004e220000301000 */
[----:B------:R-:W-:-:S14]  /*10310*/  DSETP.GEU.AND P0, PT, |R4|, UR4, PT ;  /* 0x0000000404007e2a */ /* 0x000fdc000bf0e200 */
[----:B0-----:R-:W-:Y:S01]  /*10320*/  @!P0 FMUL R34, R34, 1.175494350822287508e-38 ;  /* 0x0080000022228820 */ /* 0x001fe20000400000 */
[----:B------:R-:W-:Y:S06]  /*10330*/  BRA `(.L_x_23058) ;  /* 0x0000000800307947 */ /* 0x000fec0003800000 */
.L_x_23066:
        /* <DEDUP_REMOVED lines=26> */
.L_x_23069:
        /* <DEDUP_REMOVED lines=13> */
.L_x_23068:
[----:B------:R-:W2:Y:S02]  /*105b0*/  LDG.E.U16 R4, desc[UR36][R4.64] ;  /* 0x0000002404047981 */ /* 0x000ea4000c1e1500 */
[----:B--2---:R-:W-:Y:S01]  /*105c0*/  IMAD.U32 R34, R4, 0x10000, RZ ;  /* 0x0001000004227824 */ /* 0x004fe200078e00ff */
[----:B------:R-:W-:Y:S06]  /*105d0*/  BRA `(.L_x_23058) ;  /* 0x0000000400887947 */ /* 0x000fec0003800000 */
.L_x_23065:
        /* <DEDUP_REMOVED lines=11> */
.L_x_23072:
        /* <DEDUP_REMOVED lines=20> */
.L_x_23074:
[----:B------:R-:W-:Y:S05]  /*107d0*/  BSYNC B0 ;  /* 0x0000000000007941 */ /* 0x000fea0003800000 */
.L_x_23073:
[----:B------:R-:W-:Y:S01]  /*107e0*/  IMAD.SHL.U32 R3, R3, 0x100000, RZ ;  /* 0x0010000003037824 */ /* 0x000fe200078e00ff */
[----:B------:R-:W-:-:S04]  /*107f0*/  LEA R5, R0, 0x3b800000, 0x17 ;  /* 0x3b80000000057811 */ /* 0x000fc800078eb8ff */
[----:B------:R-:W-:Y:S01]  /*10800*/  LOP3.LUT R34, R5, R3, R34, 0xfe, !PT ;  /* 0x0000000305227212 */ /* 0x000fe200078efe22 */
[----:B------:R-:W-:Y:S06]  /*10810*/  BRA `(.L_x_23058) ;  /* 0x0000000000f87947 */ /* 0x000fec0003800000 */
.L_x_23071:
        /* <DEDUP_REMOVED lines=20> */
.L_x_23076:
[----:B------:R-:W-:Y:S05]  /*10960*/  BSYNC B0 ;  /* 0x0000000000007941 */ /* 0x000fea0003800000 */
.L_x_23075:
[----:B------:R-:W-:Y:S01]  /*10970*/  IMAD.SHL.U32 R3, R3, 0x200000, RZ ;  /* 0x0020000003037824 */ /* 0x000fe200078e00ff */
[----:B------:R-:W-:-:S04]  /*10980*/  LEA R5, R0, 0x37800000, 0x17 ;  /* 0x3780000000057811 */ /* 0x000fc800078eb8ff */
[----:B------:R-:W-:Y:S01]  /*10990*/  LOP3.LUT R34, R5, R3, R34, 0xfe, !PT ;  /* 0x0000000305227212 */ /* 0x000fe200078efe22 */
[----:B------:R-:W-:Y:S06]  /*109a0*/  BRA `(.L_x_23058) ;  /* 0x0000000000947947 */ /* 0x000fec0003800000 */
.L_x_23070:
        /* <DEDUP_REMOVED lines=14> */
.L_x_23057:
        /* <DEDUP_REMOVED lines=16> */
.L_x_23079:
[----:B------:R-:W-:Y:S01]  /*10b90*/  IMAD.MOV.U32 R34, RZ, RZ, RZ ;  /* 0x000000ffff227224 */ /* 0x000fe200078e00ff */
[----:B------:R-:W-:Y:S06]  /*10ba0*/  BRA `(.L_x_23058) ;  /* 0x0000000000147947 */ /* 0x000fec0003800000 */
.L_x_23078:
[----:B------:R-:W2:Y:S02]  /*10bb0*/  LDG.E.64 R4, desc[UR36][R4.64] ;  /* 0x0000002404047981 */ /* 0x000ea4000c1e1b00 */
[----:B--2---:R0:W2:Y:S01]  /*10bc0*/  I2F.U64 R34, R4 ;  /* 0x0000000400227312 */ /* 0x0040a20000301000 */
[----:B------:R-:W-:Y:S05]  /*10bd0*/  BRA `(.L_x_23058) ;  /* 0x0000000000087947 */ /* 0x000fea0003800000 */
.L_x_23077:
[----:B------:R-:W2:Y:S02]  /*10be0*/  LDG.E R4, desc[UR36][R4.64] ;  /* 0x0000002404047981 */ /* 0x000ea4000c1e1900 */
[----:B--2---:R-:W-:-:S07]  /*10bf0*/  I2FP.F32.U32 R34, R4 ;  /* 0x0000000400227245 */ /* 0x004fce0000201000 */
.L_x_23058:
[----:B------:R-:W-:Y:S05]  /*10c00*/  BSYNC B6 ;  /* 0x0000000000067941 */ /* 0x000fea0003800000 */
.L_x_23052:
        /* <DEDUP_REMOVED lines=21> */
.L_x_23084:
[----:B------:R-:W3:Y:S02]  /*10d60*/  LDG.E.U8 R4, desc[UR36][R4.64] ;  /* 0x0000002404047981 */ /* 0x000ee4000c1e1100 */
[----:B---3--:R-:W-:Y:S01]  /*10d70*/  I2FP.F32.U32 R39, R4 ;  /* 0x0000000400277245 */ /* 0x008fe20000201000 */
[----:B------:R-:W-:Y:S06]  /*10d80*/  BRA `(.L_x_23086) ;  /* 0x0000000c002c7947 */ /* 0x000fec0003800000 */
.L_x_23083:
        /* <DEDUP_REMOVED lines=9> */
.L_x_23088:
[----:B------:R-:W3:Y:S02]  /*10e20*/  LDG.E R4, desc[UR36][R4.64] ;  /* 0x0000002404047981 */ /* 0x000ee4000c1e1900 */
[----:B---3--:R-:W-:Y:S01]  /*10e30*/  I2FP.F32.S32 R39, R4 ;  /* 0x0000000400277245 */ /* 0x008fe20000201400 */
[----:B------:R-:W-:Y:S06]  /*10e40*/  BRA `(.L_x_23086) ;  /* 0x0000000800fc7947 */ /* 0x000fec0003800000 */
.L_x_23087:
[----:B------:R-:W3:Y:S02]  /*10e50*/  LDG.E.U16 R4, desc[UR36][R4.64] ;  /* 0x0000002404047981 */ /* 0x000ee4000c1e1500 */
[----:B---3--:R0:W1:Y:S01]  /*10e60*/  I2F.S16 R39, R4 ;  /* 0x0000000400277306 */ /* 0x0080620000101400 */
[----:B------:R-:W-:Y:S05]  /*10e70*/  BRA `(.L_x_23086) ;  /* 0x0000000800f07947 */ /* 0x000fea0003800000 */
.L_x_23082:
        /* <DEDUP_REMOVED lines=8> */
.L_x_23090:
[----:B------:R-:W3:Y:S02]  /*10f00*/  LDG.E.U16 R4, desc[UR36][R4.64] ;  /* 0x0000002404047981 */ /* 0x000ee4000c1e1500 */
[----:B---3--:R-:W-:Y:S01]  /*10f10*/  HADD2.F32 R39, -RZ, R4.H0_H0 ;  /* 0x20000004ff277230 */ /* 0x008fe20000004100 */
[----:B------:R-:W-:Y:S06]  /*10f20*/  BRA `(.L_x_23086) ;  /* 0x0000000800c47947 */ /* 0x000fec0003800000 */
.L_x_23089:
        /* <DEDUP_REMOVED lines=8> */
.L_x_23092:
[----:B------:R-:W3:Y:S02]  /*10fb0*/  LDG.E.U16 R4, desc[UR36][R4.64] ;  /* 0x0000002404047981 */ /* 0x000ee4000c1e1500 */
[----:B---3--:R-:W-:Y:S01]  /*10fc0*/  HADD2.F32 R39, -RZ, R4.H0_H0 ;  /* 0x20000004ff277230 */ /* 0x008fe20000004100 */
[----:B------:R-:W-:Y:S06]  /*10fd0*/  BRA `(.L_x_23086) ;  /* 0x0000000800987947 */ /* 0x000fec0003800000 */
.L_x_23091:
[----:B------:R-:W3:Y:S01]  /*10fe0*/  LDG.E.64 R4, desc[UR36][R4.64] ;  /* 0x0000002404047981 */ /* 0x000ee2000c1e1b00 */
[----:B------:R-:W-:Y:S01]  /*10ff0*/  UMOV UR4, 0xf0000000 ;  /* 0xf000000000047882 */ /* 0x000fe20000000000 */
[----:B------:R-:W-:Y:S01]  /*11000*/  UMOV UR5, 0x380fffff ;  /* 0x380fffff00057882 */ /* 0x000fe20000000000 */
[----:B---3--:R-:W0:Y:S01]  /*11010*/  F2F.F32.F64 R39, R4 ;  /* 0x0000000400277310 */ /* 0x008e220000301000 */
[----:B------:R-:W-:-:S14]  /*11020*/  DSETP.GEU.AND P0, PT, |R4|, UR4, PT ;  /* 0x0000000404007e2a */ /* 0x000fdc000bf0e200 */
[----:B0-----:R-:W-:Y:S01]  /*11030*/  @!P0 FMUL R39, R39, 1.175494350822287508e-38 ;  /* 0x0080000027278820 */ /* 0x001fe20000400000 */
[----:B------:R-:W-:Y:S06]  /*11040*/  BRA `(.L_x_23086) ;  /* 0x00000008007c7947 */ /* 0x000fec0003800000 */
.L_x_23081:
        /* <DEDUP_REMOVED lines=12> */
.L_x_23095:
[----:B------:R-:W3:Y:S01]  /*11110*/  LDG.E.64 R4, desc[UR36][R4.64] ;  /* 0x0000002404047981 */ /* 0x000ee2000c1e1b00 */
[----:B------:R-:W-:Y:S01]  /*11120*/  UMOV UR4, 0xf0000000 ;  /* 0xf000000000047882 */ /* 0x000fe20000000000 */
[----:B------:R-:W-:Y:S01]  /*11130*/  UMOV UR5, 0x380fffff ;  /* 0x380fffff00057882 */ /* 0x000fe20000000000 */
[----:B---3--:R-:W0:Y:S01]  /*11140*/  F2F.F32.F64 R39, R4 ;  /* 0x0000000400277310 */ /* 0x008e220000301000 */
[----:B------:R-:W-:-:S14]  /*11150*/  DSETP.GEU.AND P0, PT, |R4|, UR4, PT ;  /* 0x0000000404007e2a */ /* 0x000fdc000bf0e200 */
[----:B0-----:R-:W-:Y:S01]  /*11160*/  @!P0 FMUL R39, R39, 1.175494350822287508e-38 ;  /* 0x0080000027278820 */ /* 0x001fe20000400000 */
[----:B------:R-:W-:Y:S06]  /*11170*/  BRA `(.L_x_23086) ;  /* 0x0000000800307947 */ /* 0x000fec0003800000 */
.L_x_23094:
        /* <DEDUP_REMOVED lines=26> */
.L_x_23097:
        /* <DEDUP_REMOVED lines=13> */
.L_x_23096:
[----:B------:R-:W3:Y:S02]  /*113f0*/  LDG.E.U16 R4, desc[UR36][R4.64] ;  /* 0x0000002404047981 */ /* 0x000ee4000c1e1500 */
[----:B---3--:R-:W-:Y:S01]  /*11400*/  IMAD.U32 R39, R4, 0x10000, RZ ;  /* 0x0001000004277824 */ /* 0x008fe200078e00ff */
[----:B------:R-:W-:Y:S06]  /*11410*/  BRA `(.L_x_23086) ;  /* 0x0000000400887947 */ /* 0x000fec0003800000 */
.L_x_23093:
        /* <DEDUP_REMOVED lines=11> */
.L_x_23100:
        /* <DEDUP_REMOVED lines=20> */
.L_x_23102:
[----:B------:R-:W-:Y:S05]  /*11610*/  BSYNC B0 ;  /* 0x0000000000007941 */ /* 0x000fea0003800000 */
.L_x_23101:
[----:B------:R-:W-:Y:S01]  /*11620*/  IMAD.SHL.U32 R3, R3, 0x100000, RZ ;  /* 0x0010000003037824 */ /* 0x000fe200078e00ff */
[----:B------:R-:W-:-:S04]  /*11630*/  LEA R0, R0, 0x3b800000, 0x17 ;  /* 0x3b80000000007811 */ /* 0x000fc800078eb8ff */
[----:B------:R-:W-:Y:S01]  /*11640*/  LOP3.LUT R39, R0, R3, R39, 0xfe, !PT ;  /* 0x0000000300277212 */ /* 0x000fe200078efe27 */
[----:B------:R-:W-:Y:S06]  /*11650*/  BRA `(.L_x_23086) ;  /* 0x0000000000f87947 */ /* 0x000fec0003800000 */
.L_x_23099:
        /* <DEDUP_REMOVED lines=20> */
.L_x_23104:
[----:B------:R-:W-:Y:S05]  /*117a0*/  BSYNC B0 ;  /* 0x0000000000007941 */ /* 0x000fea0003800000 */
.L_x_23103:
[----:B------:R-:W-:Y:S01]  /*117b0*/  IMAD.SHL.U32 R3, R3, 0x200000, RZ ;  /* 0x0020000003037824 */ /* 0x000fe200078e00ff */
[----:B------:R-:W-:-:S04]  /*117c0*/  LEA R0, R0, 0x37800000, 0x17 ;  /* 0x3780000000007811 */ /* 0x000fc800078eb8ff */
[----:B------:R-:W-:Y:S01]  /*117d0*/  LOP3.LUT R39, R0, R3, R39, 0xfe, !PT ;  /* 0x0000000300277212 */ /* 0x000fe200078efe27 */
[----:B------:R-:W-:Y:S06]  /*117e0*/  BRA `(.L_x_23086) ;  /* 0x0000000000947947 */ /* 0x000fec0003800000 */
.L_x_23098:
        /* <DEDUP_REMOVED lines=14> */
.L_x_23085:
        /* <DEDUP_REMOVED lines=16> */
.L_x_23107:
[----:B------:R-:W-:Y:S01]  /*119d0*/  IMAD.MOV.U32 R39, RZ, RZ, RZ ;  /* 0x000000ffff277224 */ /* 0x000fe200078e00ff */
[----:B------:R-:W-:Y:S06]  /*119e0*/  BRA `(.L_x_23086) ;  /* 0x0000000000147947 */ /* 0x000fec0003800000 */
.L_x_23106:
[----:B------:R-:W3:Y:S02]  /*119f0*/  LDG.E.64 R4, desc[UR36][R4.64] ;  /* 0x0000002404047981 */ /* 0x000ee4000c1e1b00 */
[----:B---3--:R0:W1:Y:S01]  /*11a00*/  I2F.U64 R39, R4 ;  /* 0x0000000400277312 */ /* 0x0080620000301000 */
[----:B------:R-:W-:Y:S05]  /*11a10*/  BRA `(.L_x_23086) ;  /* 0x0000000000087947 */ /* 0x000fea0003800000 */
.L_x_23105:
[----:B------:R-:W3:Y:S02]  /*11a20*/  LDG.E R4, desc[UR36][R4.64] ;  /* 0x0000002404047981 */ /* 0x000ee4000c1e1900 */
[----:B---3--:R-:W-:-:S07]  /*11a30*/  I2FP.F32.U32 R39, R4 ;  /* 0x0000000400277245 */ /* 0x008fce0000201000 */
.L_x_23086:
[----:B------:R-:W-:Y:S05]  /*11a40*/  BSYNC B6 ;  /* 0x0000000000067941 */ /* 0x000fea0003800000 */
.L_x_23080:
        /* <DEDUP_REMOVED lines=20> */
.L_x_23111:
[----:B------:R-:W2:Y:S02]  /*11b90*/  LDG.E.U8 R4, desc[UR36][R4.64] ;  /* 0x0000002404047981 */ /* 0x000ea4000c1e1100 */
[----:B--2---:R-:W-:Y:S01]  /*11ba0*/  I2FP.F32.U32 R31, R4 ;  /* 0x00000004001f7245 */ /* 0x004fe20000201000 */
[----:B------:R-:W-:Y:S06]  /*11bb0*/  BRA `(.L_x_22990) ;  /* 0x0000000c00207947 */ /* 0x000fec0003800000 */
.L_x_23110:
        /* <DEDUP_REMOVED lines=9> */
.L_x_23114:
[----:B------:R-:W2:Y:S02]  /*11c50*/  LDG.E R4, desc[UR36][R4.64] ;  /* 0x0000002404047981 */ /* 0x000ea4000c1e1900 */
[----:B--2---:R-:W-:Y:S01]  /*11c60*/  I2FP.F32.S32 R31, R4 ;  /* 0x00000004001f7245 */ /* 0x004fe20000201400 */
[----:B------:R-:W-:Y:S06]  /*11c70*/  BRA `(.L_x_22990) ;  /* 0x0000000800f07947 */ /* 0x000fec0003800000 */
.L_x_23113:
[----:B------:R-:W2:Y:S02]  /*11c80*/  LDG.E.U16 R4, desc[UR36][R4.64] ;  /* 0x0000002404047981 */ /* 0x000ea4000c1e1500 */
[----:B--2---:R0:W2:Y:S01]  /*11c90*/  I2F.S16 R31, R4 ;  /* 0x00000004001f7306 */ /* 0x0040a20000101400 */
[----:B------:R-:W-:Y:S05]  /*11ca0*/  BRA `(.L_x_22990) ;  /* 0x0000000800e47947 */ /* 0x000fea0003800000 */
.L_x_23109:
        /* <DEDUP_REMOVED lines=8> */
.L_x_23116:
[----:B------:R-:W2:Y:S02]  /*11d30*/  LDG.E.U16 R4, desc[UR36][R4.64] ;  /* 0x0000002404047981 */ /* 0x000ea4000c1e1500 */
[----:B--2---:R-:W-:Y:S01]  /*11d40*/  HADD2.F32 R31, -RZ, R4.H0_H0 ;  /* 0x20000004ff1f7230 */ /* 0x004fe20000004100 */
[----:B------:R-:W-:Y:S06]  /*11d50*/  BRA `(.L_x_22990) ;  /* 0x0000000800b87947 */ /* 0x000fec0003800000 */
.L_x_23115:
        /* <DEDUP_REMOVED lines=8> */
.L_x_23118:
[----:B------:R-:W2:Y:S02]  /*11de0*/  LDG.E.U16 R4, desc[UR36][R4.64] ;  /* 0x0000002404047981 */ /* 0x000ea4000c1e1500 */
[----:B--2---:R-:W-:Y:S01]  /*11df0*/  HADD2.F32 R31, -RZ, R4.H0_H0 ;  /* 0x20000004ff1f7230 */ /* 0x004fe20000004100 */
[----:B------:R-:W-:Y:S06]  /*11e00*/  BRA `(.L_x_22990) ;  /* 0x00000008008c7947 */ /* 0x000fec0003800000 */
.L_x_23117:
[----:B------:R-:W2:Y:S01]  /*11e10*/  LDG.E.64 R4, desc[UR36][R4.64] ;  /* 0x0000002404047981 */ /* 0x000ea2000c1e1b00 */
[----:B------:R-:W-:Y:S01]  /*11e20*/  UMOV UR4, 0xf0000000 ;  /* 0xf000000000047882 */ /* 0x000fe20000000000 */
[----:B------:R-:W-:Y:S01]  /*11e30*/  UMOV UR5, 0x380fffff ;  /* 0x380fffff00057882 */ /* 0x000fe20000000000 */
[----:B--2---:R-:W0:Y:S01]  /*11e40*/  F2F.F32.F64 R31, R4 ;  /* 0x00000004001f7310 */ /* 0x004e220000301000 */
[----:B------:R-:W-:-:S14]  /*11e50*/  DSETP.GEU.AND P0, PT, |R4|, UR4, PT ;  /* 0x0000000404007e2a */ /* 0x000fdc000bf0e200 */
[----:B0-----:R-:W-:Y:S01]  /*11e60*/  @!P0 FMUL R31, R31, 1.175494350822287508e-38 ;  /* 0x008000001f1f8820 */ /* 0x001fe20000400000 */
[----:B------:R-:W-:Y:S06]  /*11e70*/  BRA `(.L_x_22990) ;  /* 0x0000000800707947 */ /* 0x000fec0003800000 */
.L_x_23108:
        /* <DEDUP_REMOVED lines=12> */
.L_x_23121:
[----:B------:R-:W2:Y:S01]  /*11f40*/  LDG.E.64 R4, desc[UR36][R4.64] ;  /* 0x0000002404047981 */ /* 0x000ea2000c1e1b00 */
[----:B------:R-:W-:Y:S01]  /*11f50*/  UMOV UR4, 0xf0000000 ;  /* 0xf000000000047882 */ /* 0x000fe20000000000 */
[----:B------:R-:W-:Y:S01]  /*11f60*/  UMOV UR5, 0x380fffff ;  /* 0x380fffff00057882 */ /* 0x000fe20000000000 */
[----:B--2---:R-:W0:Y:S01]  /*11f70*/  F2F.F32.F64 R31, R4 ;  /* 0x00000004001f7310 */ /* 0x004e220000301000 */
[----:B------:R-:W-:-:S14]  /*11f80*/  DSETP.GEU.AND P0, PT, |R4|, UR4, PT ;  /* 0x0000000404007e2a */ /* 0x000fdc000bf0e200 */
[----:B0-----:R-:W-:Y:S01]  /*11f90*/  @!P0 FMUL R31, R31, 1.175494350822287508e-38 ;  /* 0x008000001f1f8820 */ /* 0x001fe20000400000 */
[----:B------:R-:W-:Y:S06]  /*11fa0*/  BRA `(.L_x_22990) ;  /* 0x0000000800247947 */ /* 0x000fec0003800000 */
.L_x_23120:
        /* <DEDUP_REMOVED lines=26> */
.L_x_23123:
        /* <DEDUP_REMOVED lines=13> */
.L_x_23122:
[----:B------:R-:W2:Y:S02]  /*12220*/  LDG.E.U16 R4, desc[UR36][R4.64] ;  /* 0x0000002404047981 */ /* 0x000ea4000c1e1500 */
[----:B--2---:R-:W-:Y:S01]  /*12230*/  IMAD.U32 R31, R4, 0x10000, RZ ;  /* 0x00010000041f7824 */ /* 0x004fe200078e00ff */
[----:B------:R-:W-:Y:S06]  /*12240*/  BRA `(.L_x_22990) ;  /* 0x00000004007c7947 */ /* 0x000fec0003800000 */
.L_x_23119:
        /* <DEDUP_REMOVED lines=11> */
.L_x_23126:
        /* <DEDUP_REMOVED lines=19> */
.L_x_23128:
[----:B------:R-:W-:Y:S05]  /*12430*/  BSYNC B0 ;  /* 0x0000000000007941 */ /* 0x000fea0003800000 */
.L_x_23127:
[----:B------:R-:W-:Y:S01]  /*12440*/  IMAD.SHL.U32 R3, R3, 0x100000, RZ ;  /* 0x0010000003037824 */ /* 0x000fe200078e00ff */
[----:B------:R-:W-:-:S04]  /*12450*/  LEA R0, R0, 0x3b800000, 0x17 ;  /* 0x3b80000000007811 */ /* 0x000fc800078eb8ff */
[----:B------:R-:W-:Y:S01]  /*12460*/  LOP3.LUT R31, R0, R3, R31, 0xfe, !PT ;  /* 0x00000003001f7212 */ /* 0x000fe200078efe1f */
[----:B------:R-:W-:Y:S06]  /*12470*/  BRA `(.L_x_22990) ;  /* 0x0000000000f07947 */ /* 0x000fec0003800000 */
.L_x_23125:
        /* <DEDUP_REMOVED lines=19> */
.L_x_23130:
[----:B------:R-:W-:Y:S05]  /*125b0*/  BSYNC B0 ;  /* 0x0000000000007941 */ /* 0x000fea0003800000 */
.L_x_23129:
[----:B------:R-:W-:Y:S01]  /*125c0*/  IMAD.SHL.U32 R3, R3, 0x200000, RZ ;  /* 0x0020000003037824 */ /* 0x000fe200078e00ff */
[----:B------:R-:W-:-:S04]  /*125d0*/  LEA R0, R0, 0x37800000, 0x17 ;  /* 0x3780000000007811 */ /* 0x000fc800078eb8ff */
[----:B------:R-:W-:Y:S01]  /*125e0*/  LOP3.LUT R31, R0, R3, R31, 0xfe, !PT ;  /* 0x00000003001f7212 */ /* 0x000fe200078efe1f */
[----:B------:R-:W-:Y:S06]  /*125f0*/  BRA `(.L_x_22990) ;  /* 0x0000000000907947 */ /* 0x000fec0003800000 */
.L_x_23124:
        /* <DEDUP_REMOVED lines=14> */
.L_x_23112:
        /* <DEDUP_REMOVED lines=16> */
.L_x_23133:
[----:B------:R-:W-:Y:S05]  /*127e0*/  BRA `(.L_x_22990) ;  /* 0x0000000000147947 */ /* 0x000fea0003800000 */
.L_x_23132:
[----:B------:R-:W2:Y:S02]  /*127f0*/  LDG.E.64 R4, desc[UR36][R4.64] ;  /* 0x0000002404047981 */ /* 0x000ea4000c1e1b00 */
[----:B--2---:R2:W0:Y:S01]  /*12800*/  I2F.U64 R31, R4 ;  /* 0x00000004001f7312 */ /* 0x0044220000301000 */
[----:B------:R-:W-:Y:S05]  /*12810*/  BRA `(.L_x_22990) ;  /* 0x0000000000087947 */ /* 0x000fea0003800000 */
.L_x_23131:
[----:B------:R-:W2:Y:S02]  /*12820*/  LDG.E R4, desc[UR36][R4.64] ;  /* 0x0000002404047981 */ /* 0x000ea4000c1e1900 */
[----:B--2---:R-:W-:-:S07]  /*12830*/  I2FP.F32.U32 R31, R4 ;  /* 0x00000004001f7245 */ /* 0x004fce0000201000 */
.L_x_22990:
[----:B------:R-:W-:Y:S05]  /*12840*/  BSYNC B7 ;  /* 0x0000000000077941 */ /* 0x000fea0003800000 */
.L_x_22989:
[----:B------:R-:W1:Y:S01]  /*12850*/  S2R R41, SR_TID.X ;  /* 0x0000000000297919 */ /* 0x000e620000002100 */
[----:B------:R-:W3:Y:S01]  /*12860*/  LDC R3, c[0x0][0x210] ;  /* 0x00008400ff037b82 */ /* 0x000ee20000000800 */
[----:B------:R-:W-:Y:S01]  /*12870*/  BSSY B6, `(.L_x_23134) ;  /* 0x000012f000067945 */ /* 0x000fe20003800000 */
[----:B---3--:R-:W-:Y:S02]  /*12880*/  IMAD R16, R2, -0x200, R3 ;  /* 0xfffffe0002107824 */ /* 0x008fe400078e0203 */
[----:B-1----:R-:W-:-:S03]  /*12890*/  VIADD R17, R41, 0x80 ;  /* 0x0000008029117836 */ /* 0x002fc60000000000 */
[CC--:B------:R-:W-:Y:S01]  /*128a0*/  ISETP.GE.AND P3, PT, R41.reuse, R16.reuse, PT ;  /* 0x000000102900720c */ /* 0x0c0fe20003f66270 */
[C---:B------:R-:W-:Y:S02]  /*128b0*/  VIADD R3, R41.reuse, 0x100 ;  /* 0x0000010029037836 */ /* 0x040fe40000000000 */
[----:B0-2---:R-:W-:Y:S01]  /*128c0*/  VIADD R5, R41, 0x180 ;  /* 0x0000018029057836 */ /* 0x005fe20000000000 */
[-C--:B------:R-:W-:Y:S02]  /*128d0*/  ISETP.GE.AND P0, PT, R17, R16.reuse, PT ;  /* 0x000000101100720c */ /* 0x080fe40003f06270 */
[-C--:B------:R-:W-:Y:S02]  /*128e0*/  ISETP.GE.AND P1, PT, R3, R16.reuse, PT ;  /* 0x000000100300720c */ /* 0x080fe40003f26270 */
[----:B------:R-:W-:-:S05]  /*128f0*/  ISETP.GE.AND P2, PT, R5, R16, PT ;  /* 0x000000100500720c */ /* 0x000fca0003f46270 */
[----:B-----5:R-:W-:-:S04]  /*12900*/  @!P3 HADD2.F32 R3, -RZ, R23.H0_H0 ;  /* 0x20000017ff03b230 */ /* 0x020fc80000004100 */
[----:B------:R-:W-:Y:S02]  /*12910*/  @!P0 HADD2.F32 R4, -RZ, R22.H0_H0 ;  /* 0x20000016ff048230 */ /* 0x000fe40000004100 */
[----:B------:R-:W-:Y:S01]  /*12920*/  @!P3 FADD.FTZ R3, R3, -R26 ;  /* 0x8000001a0303b221 */ /* 0x000fe20000010000 */
[----:B------:R-:W0:Y:S01]  /*12930*/  LDC.U8 R22, c[0x0][0x268] ;  /* 0x00009a00ff167b82 */ /* 0x000e220000000000 */
[----:B------:R-:W-:Y:S02]  /*12940*/  @!P1 HADD2.F32 R35, -RZ, R35.H0_H0 ;  /* 0x20000023ff239230 */ /* 0x000fe40000004100 */
[----:B------:R-:W-:Y:S02]  /*12950*/  @!P2 HADD2.F32 R32, -RZ, R32.H0_H0 ;  /* 0x20000020ff20a230 */ /* 0x000fe40000004100 */
[----:B------:R-:W-:Y:S01]  /*12960*/  @!P0 FADD.FTZ R4, R4, -R29 ;  /* 0x8000001d04048221 */ /* 0x000fe20000010000 */
[----:B----4-:R-:W-:Y:S01]  /*12970*/  @!P3 FMUL.FTZ R24, R3, R24 ;  /* 0x000000180318b220 */ /* 0x010fe20000410000 */
[----:B------:R-:W-:Y:S01]  /*12980*/  @!P1 FADD.FTZ R35, R35, -R38 ;  /* 0x8000002623239221 */ /* 0x000fe20000010000 */
[----:B------:R-:W-:Y:S01]  /*12990*/  @!P2 FADD.FTZ R39, R32, -R39 ;  /* 0x800000272027a221 */ /* 0x000fe20000010000 */
[----:B------:R-:W-:-:S02]  /*129a0*/  @!P0 FMUL.FTZ R3, R4, R19 ;  /* 0x0000001304038220 */ /* 0x000fc40000410000 */
[----:B------:R-:W-:Y:S01]  /*129b0*/  @!P1 FMUL.FTZ R36, R35, R36 ;  /* 0x0000002423249220 */ /* 0x000fe20000410000 */
[----:B------:R-:W-:Y:S01]  /*129c0*/  @!P3 FFMA.FTZ R24, R24, R27, R25 ;  /* 0x0000001b1818b223 */ /* 0x000fe20000010019 */
[----:B------:R-:W-:Y:S01]  /*129d0*/  @!P2 FMUL.FTZ R39, R39, R18 ;  /* 0x000000122727a220 */ /* 0x000fe20000410000 */
[----:B------:R-:W-:Y:S01]  /*129e0*/  @!P0 FFMA.FTZ R3, R3, R30, R28 ;  /* 0x0000001e03038223 */ /* 0x000fe2000001001c */
[----:B------:R-:W-:Y:S02]  /*129f0*/  @!P1 FFMA.FTZ R36, R36, R33, R37 ;  /* 0x0000002124249223 */ /* 0x000fe40000010025 */
[----:B------:R-:W-:Y:S01]  /*12a00*/  @!P2 FFMA.FTZ R39, R39, R31, R34 ;  /* 0x0000001f2727a223 */ /* 0x000fe20000010022 */
[----:B------:R-:W-:Y:S02]  /*12a10*/  @!P3 F2FP.F16.F32.PACK_AB R0, RZ, R24 ;  /* 0x00000018ff00b23e */ /* 0x000fe400000000ff */
[----:B------:R-:W-:Y:S02]  /*12a20*/  @!P0 F2FP.F16.F32.PACK_AB R23, RZ, R3 ;  /* 0x00000003ff17823e */ /* 0x000fe400000000ff */
[----:B------:R-:W-:-:S02]  /*12a30*/  @!P1 F2FP.F16.F32.PACK_AB R19, RZ, R36 ;  /* 0x00000024ff13923e */ /* 0x000fc400000000ff */
[----:B------:R-:W-:Y:S01]  /*12a40*/  @!P2 F2FP.F16.F32.PACK_AB R18, RZ, R39 ;  /* 0x00000027ff12a23e */ /* 0x000fe200000000ff */
[----:B------:R-:W-:Y:S06]  /*12a50*/  @P3 BRA `(.L_x_23135) ;  /* 0x0000001000403947 */ /* 0x000fec0003800000 */
[----:B------:R-:W1:Y:S01]  /*12a60*/  LDC.64 R8, c[0x0][0x218] ;  /* 0x00008600ff087b82 */ /* 0x000e620000000a00 */
[----:B0-----:R-:W-:Y:S01]  /*12a70*/  PRMT R3, R22, 0x9910, RZ ;  /* 0x0000991016037816 */ /* 0x001fe200000000ff */
        /* <DEDUP_REMOVED lines=20> */
.L_x_23139:
[----:B------:R-:W-:Y:S02]  /*12bc0*/  HADD2.F32 R5, -RZ, R0.H0_H0 ;  /* 0x20000000ff057230 */ /* 0x000fe40000004100 */
[----:B------:R-:W-:-:S04]  /*12bd0*/  IMAD.MOV.U32 R41, RZ, RZ, R17 ;  /* 0x000000ffff297224 */ /* 0x000fc800078e0011 */
[----:B------:R-:W0:Y:S02]  /*12be0*/  F2I.S64.TRUNC R4, R5 ;  /* 0x0000000500047311 */ /* 0x000e24000020d900 */
[----:B0-----:R0:W-:Y:S01]  /*12bf0*/  STG.E.U8 desc[UR36][R8.64], R4 ;  /* 0x0000000408007986 */ /* 0x0011e2000c101124 */
[----:B------:R-:W-:Y:S05]  /*12c00*/  BRA `(.L_x_23135) ;  /* 0x0000000c00d47947 */ /* 0x000fea0003800000 */
.L_x_23138:
        /* <DEDUP_REMOVED lines=11> */
.L_x_23142:
[----:B------:R-:W-:Y:S02]  /*12cc0*/  HADD2.F32 R0, -RZ, R0.H0_H0 ;  /* 0x20000000ff007230 */ /* 0x000fe40000004100 */
[----:B------:R-:W-:Y:S02]  /*12cd0*/  IMAD.MOV.U32 R41, RZ, RZ, R17 ;  /* 0x000000ffff297224 */ /* 0x000fe400078e0011 */
[----:B------:R-:W0:Y:S02]  /*12ce0*/  F2I.FTZ.TRUNC.NTZ R3, R0 ;  /* 0x0000000000037305 */ /* 0x000e24000021f100 */
[----:B0-----:R0:W-:Y:S01]  /*12cf0*/  STG.E desc[UR36][R8.64], R3 ;  /* 0x0000000308007986 */ /* 0x0011e2000c101924 */
[----:B------:R-:W-:Y:S05]  /*12d00*/  BRA `(.L_x_23135) ;  /* 0x0000000c00947947 */ /* 0x000fea0003800000 */
.L_x_23141:
[----:B------:R-:W-:Y:S02]  /*12d10*/  HADD2.F32 R0, -RZ, R0.H0_H0 ;  /* 0x20000000ff007230 */ /* 0x000fe40000004100 */
[----:B------:R-:W-:Y:S02]  /*12d20*/  IMAD.MOV.U32 R41, RZ, RZ, R17 ;  /* 0x000000ffff297224 */ /* 0x000fe400078e0011 */
[----:B------:R-:W0:Y:S02]  /*12d30*/  F2I.FTZ.TRUNC.NTZ R3, R0 ;  /* 0x0000000000037305 */ /* 0x000e24000021f100 */
[----:B0-----:R0:W-:Y:S01]  /*12d40*/  STG.E.U16 desc[UR36][R8.64], R3 ;  /* 0x0000000308007986 */ /* 0x0011e2000c101524 */
[----:B------:R-:W-:Y:S05]  /*12d50*/  BRA `(.L_x_23135) ;  /* 0x0000000c00807947 */ /* 0x000fea0003800000 */
.L_x_23137:
        /* <DEDUP_REMOVED lines=10> */
.L_x_23144:
[----:B------:R0:W-:Y:S01]  /*12e00*/  STG.E.U16 desc[UR36][R8.64], R0 ;  /* 0x0000000008007986 */ /* 0x0001e2000c101524 */
[----:B------:R-:W-:Y:S01]  /*12e10*/  IMAD.MOV.U32 R41, RZ, RZ, R17 ;  /* 0x000000ffff297224 */ /* 0x000fe200078e0011 */
[----:B------:R-:W-:Y:S06]  /*12e20*/  BRA `(.L_x_23135) ;  /* 0x0000000c004c7947 */ /* 0x000fec0003800000 */
.L_x_23143:
        /* <DEDUP_REMOVED lines=11> */
.L_x_23146:
[----:B------:R-:W-:Y:S02]  /*12ee0*/  HADD2.F32 R0, -RZ, R0.H0_H0 ;  /* 0x20000000ff007230 */ /* 0x000fe40000004100 */
[----:B------:R-:W-:-:S03]  /*12ef0*/  IMAD.MOV.U32 R41, RZ, RZ, R17 ;  /* 0x000000ffff297224 */ /* 0x000fc600078e0011 */
[----:B------:R-:W-:-:S04]  /*12f00*/  F2FP.F16.F32.PACK_AB R0, RZ, R0 ;  /* 0x00000000ff00723e */ /* 0x000fc800000000ff */
[----:B------:R-:W-:-:S05]  /*12f10*/  PRMT R0, R0, 0x5410, RZ ;  /* 0x0000541000007816 */ /* 0x000fca00000000ff */
[----:B------:R0:W-:Y:S01]  /*12f20*/  STG.E desc[UR36][R8.64], R0 ;  /* 0x0000000008007986 */ /* 0x0001e2000c101924 */
[----:B------:R-:W-:Y:S05]  /*12f30*/  BRA `(.L_x_23135) ;  /* 0x0000000c00087947 */ /* 0x000fea0003800000 */
.L_x_23145:
[----:B------:R-:W-:Y:S02]  /*12f40*/  HADD2.F32 R4, -RZ, R0.H0_H0 ;  /* 0x20000000ff047230 */ /* 0x000fe40000004100 */
[----:B------:R-:W-:-:S03]  /*12f50*/  IMAD.MOV.U32 R41, RZ, RZ, R17 ;  /* 0x000000ffff297224 */ /* 0x000fc600078e0011 */
[----:B------:R-:W-:-:S06]  /*12f60*/  FMUL.FTZ R4, R4, 1 ;  /* 0x3f80000004047820 */ /* 0x000fcc0000410000 */
[----:B------:R-:W0:Y:S02]  /*12f70*/  F2F.F64.F32 R4, R4 ;  /* 0x0000000400047310 */ /* 0x000e240000201800 */
[----:B0-----:R0:W-:Y:S01]  /*12f80*/  STG.E.64 desc[UR36][R8.64], R4 ;  /* 0x0000000408007986 */ /* 0x0011e2000c101b24 */
[----:B------:R-:W-:Y:S05]  /*12f90*/  BRA `(.L_x_23135) ;  /* 0x0000000800f07947 */ /* 0x000fea0003800000 */
.L_x_23136:
        /* <DEDUP_REMOVED lines=14> */
.L_x_23149:
[----:B------:R-:W-:Y:S01]  /*13080*/  HADD2.F32 R0, -RZ, R0.H0_H0 ;  /* 0x20000000ff007230 */ /* 0x000fe20000004100 */
[----:B------:R-:W-:Y:S01]  /*13090*/  CS2R R6, SRZ ;  /* 0x0000000000067805 */ /* 0x000fe2000001ff00 */
[----:B------:R-:W-:-:S03]  /*130a0*/  IMAD.MOV.U32 R41, RZ, RZ, R17 ;  /* 0x000000ffff297224 */ /* 0x000fc600078e0011 */
[----:B------:R-:W-:-:S04]  /*130b0*/  FMUL.FTZ R0, R0, 1 ;  /* 0x3f80000000007820 */ /* 0x000fc80000410000 */
[----:B------:R-:W0:Y:S02]  /*130c0*/  F2F.F64.F32 R4, R0 ;  /* 0x0000000000047310 */ /* 0x000e240000201800 */
[----:B0-----:R0:W-:Y:S01]  /*130d0*/  STG.E.128 desc[UR36][R8.64], R4 ;  /* 0x0000000408007986 */ /* 0x0011e2000c101d24 */
[----:B------:R-:W-:Y:S05]  /*130e0*/  BRA `(.L_x_23135) ;  /* 0x00000008009c7947 */ /* 0x000fea0003800000 */
.L_x_23148:
        /* <DEDUP_REMOVED lines=21> */
.L_x_23153:
[----:B------:R-:W-:Y:S05]  /*13240*/  BSYNC B0 ;  /* 0x0000000000007941 */ /* 0x000fea0003800000 */
.L_x_23152:
[----:B------:R-:W-:Y:S01]  /*13250*/  LOP3.LUT R5, R0, R5, RZ, 0xfc, !PT ;  /* 0x0000000500057212 */ /* 0x000fe200078efcff */
[----:B------:R-:W-:-:S04]  /*13260*/  IMAD.MOV.U32 R41, RZ, RZ, R17 ;  /* 0x000000ffff297224 */ /* 0x000fc800078e0011 */
[----:B------:R0:W-:Y:S01]  /*13270*/  STG.E.U8 desc[UR36][R8.64], R5 ;  /* 0x0000000508007986 */ /* 0x0001e2000c101124 */
[----:B------:R-:W-:Y:S05]  /*13280*/  BRA `(.L_x_23135) ;  /* 0x0000000800347947 */ /* 0x000fea0003800000 */
.L_x_23151:
        /* <DEDUP_REMOVED lines=13> */
.L_x_23155:
[----:B------:R-:W-:Y:S01]  /*13360*/  IMAD.MOV.U32 R0, RZ, RZ, 0x7f ;  /* 0x0000007fff007424 */ /* 0x000fe200078e00ff */
[----:B------:R-:W-:-:S04]  /*13370*/  ISETP.GT.U32.AND P0, PT, R3, 0x7f800000, PT ;  /* 0x7f8000000300780c */ /* 0x000fc80003f04070 */
[----:B------:R-:W-:-:S09]  /*13380*/  SEL R0, R0, 0x7c, P0 ;  /* 0x0000007c00007807 */ /* 0x000fd20000000000 */
.L_x_23156:
[----:B------:R-:W-:Y:S05]  /*13390*/  BSYNC B0 ;  /* 0x0000000000007941 */ /* 0x000fea0003800000 */
.L_x_23154:
[----:B------:R-:W-:Y:S01]  /*133a0*/  LOP3.LUT R3, R5, 0x80000000, RZ, 0xc0, !PT ;  /* 0x8000000005037812 */ /* 0x000fe200078ec0ff */
[----:B------:R-:W-:-:S03]  /*133b0*/  IMAD.MOV.U32 R41, RZ, RZ, R17 ;  /* 0x000000ffff297224 */ /* 0x000fc600078e0011 */
[----:B------:R-:W-:-:S04]  /*133c0*/  SHF.R.U32.HI R3, RZ, 0x18, R3 ;  /* 0x00000018ff037819 */ /* 0x000fc80000011603 */
[----:B------:R-:W-:-:S05]  /*133d0*/  LOP3.LUT R3, R0, R3, RZ, 0xfc, !PT ;  /* 0x0000000300037212 */ /* 0x000fca00078efcff */
[----:B------:R0:W-:Y:S01]  /*133e0*/  STG.E.U8 desc[UR36][R8.64], R3 ;  /* 0x0000000308007986 */ /* 0x0001e2000c101124 */
[----:B------:R-:W-:Y:S05]  /*133f0*/  BRA `(.L_x_23135) ;  /* 0x0000000400d87947 */ /* 0x000fea0003800000 */
.L_x_23150:
[----:B------:R-:W-:Y:S02]  /*13400*/  HADD2.F32 R0, -RZ, R0.H0_H0 ;  /* 0x20000000ff007230 */ /* 0x000fe40000004100 */
[----:B------:R-:W-:-:S03]  /*13410*/  IMAD.MOV.U32 R41, RZ, RZ, R17 ;  /* 0x000000ffff297224 */ /* 0x000fc600078e0011 */
[----:B------:R-:W-:-:S05]  /*13420*/  F2FP.BF16.F32.PACK_AB R0, RZ, R0 ;  /* 0x00000000ff00723e */ /* 0x000fca00000010ff */
[----:B------:R0:W-:Y:S01]  /*13430*/  STG.E.U16 desc[UR36][R8.64], R0 ;  /* 0x0000000008007986 */ /* 0x0001e2000c101524 */
[----:B------:R-:W-:Y:S05]  /*13440*/  BRA `(.L_x_23135) ;  /* 0x0000000400c47947 */ /* 0x000fea0003800000 */
.L_x_23147:
        /* <DEDUP_REMOVED lines=13> */
.L_x_23159:
        /* <DEDUP_REMOVED lines=17> */
.L_x_23162:
[----:B------:R-:W-:-:S04]  /*13630*/  LOP3.LUT R3, R5, 0x80000000, RZ, 0xc0, !PT ;  /* 0x8000000005037812 */ /* 0x000fc800078ec0ff */
[----:B------:R-:W-:-:S04]  /*13640*/  SHF.R.U32.HI R3, RZ, 0x18, R3 ;  /* 0x00000018ff037819 */ /* 0x000fc80000011603 */
[----:B------:R-:W-:-:S04]  /*13650*/  LOP3.LUT R0, R0, R3, RZ, 0xfc, !PT ;  /* 0x0000000300007212 */ /* 0x000fc800078efcff */
[----:B------:R-:W-:-:S07]  /*13660*/  PRMT R4, R0, 0x7610, R4 ;  /* 0x0000761000047816 */ /* 0x000fce0000000004 */
.L_x_23161:
[----:B------:R-:W-:Y:S05]  /*13670*/  BSYNC B0 ;  /* 0x0000000000007941 */ /* 0x000fea0003800000 */
.L_x_23160:
[----:B------:R4:W-:Y:S01]  /*13680*/  STG.E.U8 desc[UR36][R8.64], R4 ;  /* 0x0000000408007986 */ /* 0x0009e2000c101124 */
[----:B------:R-:W-:Y:S01]  /*13690*/  IMAD.MOV.U32 R41, RZ, RZ, R17 ;  /* 0x000000ffff297224 */ /* 0x000fe200078e0011 */
[----:B------:R-:W-:Y:S06]  /*136a0*/  BRA `(.L_x_23135) ;  /* 0x00000004002c7947 */ /* 0x000fec0003800000 */
.L_x_23158:
        /* <DEDUP_REMOVED lines=17> */
.L_x_23165:
[----:B------:R-:W-:-:S04]  /*137c0*/  LOP3.LUT R3, R5, 0x80000000, RZ, 0xc0, !PT ;  /* 0x8000000005037812 */ /* 0x000fc800078ec0ff */
[----:B------:R-:W-:-:S04]  /*137d0*/  SHF.R.U32.HI R3, RZ, 0x18, R3 ;  /* 0x00000018ff037819 */ /* 0x000fc80000011603 */
[----:B------:R-:W-:-:S04]  /*137e0*/  LOP3.LUT R0, R0, R3, RZ, 0xfc, !PT ;  /* 0x0000000300007212 */ /* 0x000fc800078efcff */
[----:B------:R-:W-:-:S07]  /*137f0*/  PRMT R4, R0, 0x7610, R4 ;  /* 0x0000761000047816 */ /* 0x000fce0000000004 */
.L_x_23164:
[----:B------:R-:W-:Y:S05]  /*13800*/  BSYNC B0 ;  /* 0x0000000000007941 */ /* 0x000fea0003800000 */
.L_x_23163:
[----:B------:R0:W-:Y:S01]  /*13810*/  STG.E.U8 desc[UR36][R8.64], R4 ;  /* 0x0000000408007986 */ /* 0x0001e2000c101124 */
[----:B------:R-:W-:Y:S01]  /*13820*/  IMAD.MOV.U32 R41, RZ, RZ, R17 ;  /* 0x000000ffff297224 */ /* 0x000fe200078e0011 */
[----:B------:R-:W-:Y:S06]  /*13830*/  BRA `(.L_x_23135) ;  /* 0x0000000000c87947 */ /* 0x000fec0003800000 */
.L_x_23157:
        /* <DEDUP_REMOVED lines=23> */
.L_x_23140:
        /* <DEDUP_REMOVED lines=16> */
.L_x_23168:
[----:B------:R-:W-:Y:S01]  /*13ab0*/  IMAD.MOV.U32 R41, RZ, RZ, R17 ;  /* 0x000000ffff297224 */ /* 0x000fe200078e0011 */
[----:B------:R-:W-:Y:S06]  /*13ac0*/  BRA `(.L_x_23135) ;  /* 0x0000000000247947 */ /* 0x000fec0003800000 */
.L_x_23167:
[----:B------:R-:W-:Y:S02]  /*13ad0*/  HADD2.F32 R4, -RZ, R0.H0_H0 ;  /* 0x20000000ff047230 */ /* 0x000fe40000004100 */
[----:B------:R-:W-:-:S04]  /*13ae0*/  IMAD.MOV.U32 R41, RZ, RZ, R17 ;  /* 0x000000ffff297224 */ /* 0x000fc800078e0011 */
[----:B------:R-:W0:Y:S02]  /*13af0*/  F2I.U64.TRUNC R4, R4 ;  /* 0x0000000400047311 */ /* 0x000e24000020d800 */
[----:B0-----:R3:W-:Y:S01]  /*13b00*/  STG.E.64 desc[UR36][R8.64], R4 ;  /* 0x0000000408007986 */ /* 0x0017e2000c101b24 */
[----:B------:R-:W-:Y:S05]  /*13b10*/  BRA `(.L_x_23135) ;  /* 0x0000000000107947 */ /* 0x000fea0003800000 */
.L_x_23166:
[----:B------:R-:W-:Y:S02]  /*13b20*/  HADD2.F32 R0, -RZ, R0.H0_H0 ;  /* 0x20000000ff007230 */ /* 0x000fe40000004100 */
[----:B------:R-:W-:Y:S02]  /*13b30*/  IMAD.MOV.U32 R41, RZ, RZ, R17 ;  /* 0x000000ffff297224 */ /* 0x000fe400078e0011 */
[----:B------:R-:W0:Y:S02]  /*13b40*/  F2I.FTZ.U32.TRUNC.NTZ R3, R0 ;  /* 0x0000000000037305 */ /* 0x000e24000021f000 */
[----:B0-----:R1:W-:Y:S03]  /*13b50*/  STG.E desc[UR36][R8.64], R3 ;  /* 0x0000000308007986 */ /* 0x0013e6000c101924 */
.L_x_23135:
[----:B------:R-:W-:Y:S05]  /*13b60*/  BSYNC B6 ;  /* 0x0000000000067941 */ /* 0x000fea0003800000 */
.L_x_23134:
[----:B------:R-:W-:Y:S01]  /*13b70*/  ISETP.GE.AND P0, PT, R41, R16, PT ;  /* 0x000000102900720c */ /* 0x000fe20003f06270 */
[----:B------:R-:W-:-:S12]  /*13b80*/  BSSY B6, `(.L_x_23169) ;  /* 0x00001f8000067945 */ /* 0x000fd80003800000 */
[----:B------:R-:W-:Y:S05]  /*13b90*/  @P0 BRA `(.L_x_23170) ;  /* 0x0000001c00d80947 */ /* 0x000fea0003800000 */
[----:B0--34-:R-:W0:Y:S01]  /*13ba0*/  LDC.64 R4, c[0x0][0x218] ;  /* 0x00008600ff047b82 */ /* 0x019e220000000a00 */
[----:B------:R-:W-:Y:S01]  /*13bb0*/  IMAD R0, R2, 0x200, R41 ;  /* 0x0000020002007824 */ /* 0x000fe200078e0229 */
[----:B------:R-:W-:Y:S01]  /*13bc0*/  PRMT R6, R22, 0x9910, RZ ;  /* 0x0000991016067816 */ /* 0x000fe200000000ff */
[----:B------:R-:W-:Y:S02]  /*13bd0*/  ULDC UR4, c[0x0][0x26c] ;  /* 0x00009b0000047ab9 */ /* 0x000fe40000000800 */
[----:B-12---:R-:W-:Y:S02]  /*13be0*/  IMAD R3, R0, UR4, RZ ;  /* 0x0000000400037c24 */ /* 0x006fe4000f8e02ff */
        /* <DEDUP_REMOVED lines=17> */
.L_x_23174:
[----:B------:R-:W-:-:S06]  /*13d00*/  HADD2.F32 R7, -RZ, R23.H0_H0 ;  /* 0x20000017ff077230 */ /* 0x000fcc0000004100 */
[----:B------:R-:W0:Y:S02]  /*13d10*/  F2I.S64.TRUNC R6, R7 ;  /* 0x0000000700067311 */ /* 0x000e24000020d900 */
[----:B0-----:R0:W-:Y:S01]  /*13d20*/  STG.E.U8 desc[UR36][R4.64], R6 ;  /* 0x0000000604007986 */ /* 0x0011e2000c101124 */
[----:B------:R-:W-:Y:S05]  /*13d30*/  BRA `(.L_x_23176) ;  /* 0x0000000c007c7947 */ /* 0x000fea0003800000 */
.L_x_23173:
        /* <DEDUP_REMOVED lines=10> */
.L_x_23178:
[----:B------:R-:W-:-:S06]  /*13de0*/  HADD2.F32 R23, -RZ, R23.H0_H0 ;  /* 0x20000017ff177230 */ /* 0x000fcc0000004100 */
[----:B------:R-:W0:Y:S02]  /*13df0*/  F2I.FTZ.TRUNC.NTZ R23, R23 ;  /* 0x0000001700177305 */ /* 0x000e24000021f100 */
[----:B0-----:R0:W-:Y:S01]  /*13e00*/  STG.E desc[UR36][R4.64], R23 ;  /* 0x0000001704007986 */ /* 0x0011e2000c101924 */
[----:B------:R-:W-:Y:S05]  /*13e10*/  BRA `(.L_x_23176) ;  /* 0x0000000c00447947 */ /* 0x000fea0003800000 */
.L_x_23177:
[----:B------:R-:W-:-:S06]  /*13e20*/  HADD2.F32 R23, -RZ, R23.H0_H0 ;  /* 0x20000017ff177230 */ /* 0x000fcc0000004100 */
[----:B------:R-:W0:Y:S02]  /*13e30*/  F2I.FTZ.TRUNC.NTZ R23, R23 ;  /* 0x0000001700177305 */ /* 0x000e24000021f100 */
[----:B0-----:R0:W-:Y:S01]  /*13e40*/  STG.E.U16 desc[UR36][R4.64], R23 ;  /* 0x0000001704007986 */ /* 0x0011e2000c101524 */
[----:B------:R-:W-:Y:S05]  /*13e50*/  BRA `(.L_x_23176) ;  /* 0x0000000c00347947 */ /* 0x000fea0003800000 */
.L_x_23172:
        /* <DEDUP_REMOVED lines=9> */
.L_x_23180:
[----:B------:R0:W-:Y:S01]  /*13ef0*/  STG.E.U16 desc[UR36][R4.64], R23 ;  /* 0x0000001704007986 */ /* 0x0001e2000c101524 */
[----:B------:R-:W-:Y:S05]  /*13f00*/  BRA `(.L_x_23176) ;  /* 0x0000000c00087947 */ /* 0x000fea0003800000 */
.L_x_23179:
        /* <DEDUP_REMOVED lines=10> */
.L_x_23182:
[----:B------:R-:W-:-:S05]  /*13fb0*/  HADD2.F32 R0, -RZ, R23.H0_H0 ;  /* 0x20000017ff007230 */ /* 0x000fca0000004100 */
[----:B------:R-:W-:-:S04]  /*13fc0*/  F2FP.F16.F32.PACK_AB R0, RZ, R0 ;  /* 0x00000000ff00723e */ /* 0x000fc800000000ff */
[----:B------:R-:W-:-:S05]  /*13fd0*/  PRMT R0, R0, 0x5410, RZ ;  /* 0x0000541000007816 */ /* 0x000fca00000000ff */
[----:B------:R0:W-:Y:S01]  /*13fe0*/  STG.E desc[UR36][R4.64], R0 ;  /* 0x0000000004007986 */ /* 0x0001e2000c101924 */
[----:B------:R-:W-:Y:S05]  /*13ff0*/  BRA `(.L_x_23176) ;  /* 0x0000000800cc7947 */ /* 0x000fea0003800000 */
.L_x_23181:
[----:B------:R-:W-:-:S05]  /*14000*/  HADD2.F32 R6, -RZ, R23.H0_H0 ;  /* 0x20000017ff067230 */ /* 0x000fca0000004100 */
[----:B------:R-:W-:-:S06]  /*14010*/  FMUL.FTZ R6, R6, 1 ;  /* 0x3f80000006067820 */ /* 0x000fcc0000410000 */
[----:B------:R-:W0:Y:S02]  /*14020*/  F2F.F64.F32 R6, R6 ;  /* 0x0000000600067310 */ /* 0x000e240000201800 */
[----:B0-----:R0:W-:Y:S01]  /*14030*/  STG.E.64 desc[UR36][R4.64], R6 ;  /* 0x0000000604007986 */ /* 0x0011e2000c101b24 */
[----:B------:R-:W-:Y:S05]  /*14040*/  BRA `(.L_x_23176) ;  /* 0x0000000800b87947 */ /* 0x000fea0003800000 */
.L_x_23171:
        /* <DEDUP_REMOVED lines=13> */
.L_x_23185:
[----:B------:R-:W-:Y:S01]  /*14120*/  HADD2.F32 R23, -RZ, R23.H0_H0 ;  /* 0x20000017ff177230 */ /* 0x000fe20000004100 */
[----:B------:R-:W-:-:S04]  /*14130*/  CS2R R10, SRZ ;  /* 0x00000000000a7805 */ /* 0x000fc8000001ff00 */
[----:B------:R-:W-:-:S06]  /*14140*/  FMUL.FTZ R8, R23, 1 ;  /* 0x3f80000017087820 */ /* 0x000fcc0000410000 */
[----:B------:R-:W0:Y:S02]  /*14150*/  F2F.F64.F32 R8, R8 ;  /* 0x0000000800087310 */ /* 0x000e240000201800 */
[----:B0-----:R0:W-:Y:S01]  /*14160*/  STG.E.128 desc[UR36][R4.64], R8 ;  /* 0x0000000804007986 */ /* 0x0011e2000c101d24 */
[----:B------:R-:W-:Y:S05]  /*14170*/  BRA `(.L_x_23176) ;  /* 0x00000008006c7947 */ /* 0x000fea0003800000 */
.L_x_23184:
        /* <DEDUP_REMOVED lines=21> */
.L_x_23189:
[----:B------:R-:W-:Y:S05]  /*142d0*/  BSYNC B0 ;  /* 0x0000000000007941 */ /* 0x000fea0003800000 */
.L_x_23188:
[----:B------:R-:W-:-:S05]  /*142e0*/  LOP3.LUT R7, R0, R7, RZ, 0xfc, !PT ;  /* 0x0000000700077212 */ /* 0x000fca00078efcff */
[----:B------:R0:W-:Y:S01]  /*142f0*/  STG.E.U8 desc[UR36][R4.64], R7 ;  /* 0x0000000704007986 */ /* 0x0001e2000c101124 */
[----:B------:R-:W-:Y:S05]  /*14300*/  BRA `(.L_x_23176) ;  /* 0x0000000800087947 */ /* 0x000fea0003800000 */
.L_x_23187:
        /* <DEDUP_REMOVED lines=13> */
.L_x_23191:
[----:B------:R-:W-:Y:S01]  /*143e0*/  IMAD.MOV.U32 R0, RZ, RZ, 0x7f ;  /* 0x0000007fff007424 */ /* 0x000fe200078e00ff */
[----:B------:R-:W-:-:S04]  /*143f0*/  ISETP.GT.U32.AND P0, PT, R3, 0x7f800000, PT ;  /* 0x7f8000000300780c */ /* 0x000fc80003f04070 */
[----:B------:R-:W-:-:S09]  /*14400*/  SEL R0, R0, 0x7c, P0 ;  /* 0x0000007c00007807 */ /* 0x000fd20000000000 */
.L_x_23192:
[----:B------:R-:W-:Y:S05]  /*14410*/  BSYNC B0 ;  /* 0x0000000000007941 */ /* 0x000fea0003800000 */
.L_x_23190:
[----:B------:R-:W-:-:S04]  /*14420*/  LOP3.LUT R3, R23, 0x80000000, RZ, 0xc0, !PT ;  /* 0x8000000017037812 */ /* 0x000fc800078ec0ff */
[----:B------:R-:W-:-:S04]  /*14430*/  SHF.R.U32.HI R3, RZ, 0x18, R3 ;  /* 0x00000018ff037819 */ /* 0x000fc80000011603 */
[----:B------:R-:W-:-:S05]  /*14440*/  LOP3.LUT R3, R0, R3, RZ, 0xfc, !PT ;  /* 0x0000000300037212 */ /* 0x000fca00078efcff */
[----:B------:R0:W-:Y:S01]  /*14450*/  STG.E.U8 desc[UR36][R4.64], R3 ;  /* 0x0000000304007986 */ /* 0x0001e2000c101124 */
[----:B------:R-:W-:Y:S05]  /*14460*/  BRA `(.L_x_23176) ;  /* 0x0000000400b07947 */ /* 0x000fea0003800000 */
.L_x_23186:
[----:B------:R-:W-:-:S05]  /*14470*/  HADD2.F32 R0, -RZ, R23.H0_H0 ;  /* 0x20000017ff007230 */ /* 0x000fca0000004100 */
[----:B------:R-:W-:-:S05]  /*14480*/  F2FP.BF16.F32.PACK_AB R0, RZ, R0 ;  /* 0x00000000ff00723e */ /* 0x000fca00000010ff */
[----:B------:R0:W-:Y:S01]  /*14490*/  STG.E.U16 desc[UR36][R4.64], R0 ;  /* 0x0000000004007986 */ /* 0x0001e2000c101524 */
[----:B------:R-:W-:Y:S05]  /*144a0*/  BRA `(.L_x_23176) ;  /* 0x0000000400a07947 */ /* 0x000fea0003800000 */
.L_x_23183:
        /* <DEDUP_REMOVED lines=12> */
.L_x_23195:
        /* <DEDUP_REMOVED lines=17> */
.L_x_23198:
[----:B------:R-:W-:-:S04]  /*14680*/  LOP3.LUT R0, R23, 0x80000000, RZ, 0xc0, !PT ;  /* 0x8000000017007812 */ /* 0x000fc800078ec0ff */
[----:B------:R-:W-:-:S04]  /*14690*/  SHF.R.U32.HI R0, RZ, 0x18, R0 ;  /* 0x00000018ff007819 */ /* 0x000fc80000011600 */
[----:B------:R-:W-:-:S07]  /*146a0*/  LOP3.LUT R0, R3, R0, RZ, 0xfc, !PT ;  /* 0x0000000003007212 */ /* 0x000fce00078efcff */
.L_x_23197:
[----:B------:R-:W-:Y:S05]  /*146b0*/  BSYNC B0 ;  /* 0x0000000000007941 */ /* 0x000fea0003800000 */
.L_x_23196:
[----:B------:R3:W-:Y:S01]  /*146c0*/  STG.E.U8 desc[UR36][R4.64], R0 ;  /* 0x0000000004007986 */ /* 0x0007e2000c101124 */
[----:B------:R-:W-:Y:S05]  /*146d0*/  BRA `(.L_x_23176) ;  /* 0x0000000400147947 */ /* 0x000fea0003800000 */
.L_x_23194:
        /* <DEDUP_REMOVED lines=17> */
.L_x_23201:
[----:B------:R-:W-:-:S04]  /*147f0*/  LOP3.LUT R0, R23, 0x80000000, RZ, 0xc0, !PT ;  /* 0x8000000017007812 */ /* 0x000fc800078ec0ff */
[----:B------:R-:W-:-:S04]  /*14800*/  SHF.R.U32.HI R0, RZ, 0x18, R0 ;  /* 0x00000018ff007819 */ /* 0x000fc80000011600 */
[----:B------:R-:W-:-:S07]  /*14810*/  LOP3.LUT R0, R3, R0, RZ, 0xfc, !PT ;  /* 0x0000000003007212 */ /* 0x000fce00078efcff */
.L_x_23200:
[----:B------:R-:W-:Y:S05]  /*14820*/  BSYNC B0 ;  /* 0x0000000000007941 */ /* 0x000fea0003800000 */
.L_x_23199:
[----:B------:R0:W-:Y:S01]  /*14830*/  STG.E.U8 desc[UR36][R4.64], R0 ;  /* 0x0000000004007986 */ /* 0x0001e2000c101124 */
[----:B------:R-:W-:Y:S05]  /*14840*/  BRA `(.L_x_23176) ;  /* 0x0000000000b87947 */ /* 0x000fea0003800000 */
.L_x_23193:
        /* <DEDUP_REMOVED lines=22> */
.L_x_23175:
        /* <DEDUP_REMOVED lines=16> */
.L_x_23204:
[----:B------:R-:W-:Y:S05]  /*14ab0*/  BRA `(.L_x_23176) ;  /* 0x00000000001c7947 */ /* 0x000fea0003800000 */
.L_x_23203:
[----:B------:R-:W-:-:S06]  /*14ac0*/  HADD2.F32 R6, -RZ, R23.H0_H0 ;  /* 0x20000017ff067230 */ /* 0x000fcc0000004100 */
[----:B------:R-:W0:Y:S02]  /*14ad0*/  F2I.U64.TRUNC R6, R6 ;  /* 0x0000000600067311 */ /* 0x000e24000020d800 */
[----:B0-----:R2:W-:Y:S01]  /*14ae0*/  STG.E.64 desc[UR36][R4.64], R6 ;  /* 0x0000000604007986 */ /* 0x0015e2000c101b24 */
[----:B------:R-:W-:Y:S05]  /*14af0*/  BRA `(.L_x_23176) ;  /* 0x00000000000c7947 */ /* 0x000fea0003800000 */
.L_x_23202:
[----:B------:R-:W-:-:S06]  /*14b00*/  HADD2.F32 R23, -RZ, R23.H0_H0 ;  /* 0x20000017ff177230 */ /* 0x000fcc0000004100 */
[----:B------:R-:W0:Y:S02]  /*14b10*/  F2I.FTZ.U32.TRUNC.NTZ R23, R23 ;  /* 0x0000001700177305 */ /* 0x000e24000021f000 */
[----:B0-----:R0:W-:Y:S02]  /*14b20*/  STG.E desc[UR36][R4.64], R23 ;  /* 0x0000001704007986 */ /* 0x0011e4000c101924 */
.L_x_23176:
        /* <DEDUP_REMOVED lines=25> */
.L_x_23208:
[----:B------:R-:W-:-:S06]  /*14cc0*/  HADD2.F32 R7, -RZ, R19.H0_H0 ;  /* 0x20000013ff077230 */ /* 0x000fcc0000004100 */
[----:B------:R-:W0:Y:S02]  /*14cd0*/  F2I.S64.TRUNC R6, R7 ;  /* 0x0000000700067311 */ /* 0x000e24000020d900 */
[----:B0-----:R0:W-:Y:S01]  /*14ce0*/  STG.E.U8 desc[UR36][R4.64], R6 ;  /* 0x0000000604007986 */ /* 0x0011e2000c101124 */
[----:B------:R-:W-:Y:S05]  /*14cf0*/  BRA `(.L_x_23210) ;  /* 0x0000000c007c7947 */ /* 0x000fea0003800000 */
.L_x_23207:
        /* <DEDUP_REMOVED lines=10> */
.L_x_23212:
[----:B------:R-:W-:-:S06]  /*14da0*/  HADD2.F32 R19, -RZ, R19.H0_H0 ;  /* 0x20000013ff137230 */ /* 0x000fcc0000004100 */
[----:B------:R-:W0:Y:S02]  /*14db0*/  F2I.FTZ.TRUNC.NTZ R19, R19 ;  /* 0x0000001300137305 */ /* 0x000e24000021f100 */
[----:B0-----:R3:W-:Y:S01]  /*14dc0*/  STG.E desc[UR36][R4.64], R19 ;  /* 0x0000001304007986 */ /* 0x0017e2000c101924 */
[----:B------:R-:W-:Y:S05]  /*14dd0*/  BRA `(.L_x_23210) ;  /* 0x0000000c00447947 */ /* 0x000fea0003800000 */
.L_x_23211:
[----:B------:R-:W-:-:S06]  /*14de0*/  HADD2.F32 R19, -RZ, R19.H0_H0 ;  /* 0x20000013ff137230 */ /* 0x000fcc0000004100 */
[----:B------:R-:W0:Y:S02]  /*14df0*/  F2I.FTZ.TRUNC.NTZ R19, R19 ;  /* 0x0000001300137305 */ /* 0x000e24000021f100 */
[----:B0-----:R2:W-:Y:S01]  /*14e00*/  STG.E.U16 desc[UR36][R4.64], R19 ;  /* 0x0000001304007986 */ /* 0x0015e2000c101524 */
[----:B------:R-:W-:Y:S05]  /*14e10*/  BRA `(.L_x_23210) ;  /* 0x0000000c00347947 */ /* 0x000fea0003800000 */
.L_x_23206:
        /* <DEDUP_REMOVED lines=9> */
.L_x_23214:
[----:B------:R0:W-:Y:S01]  /*14eb0*/  STG.E.U16 desc[UR36][R4.64], R19 ;  /* 0x0000001304007986 */ /* 0x0001e2000c101524 */
[----:B------:R-:W-:Y:S05]  /*14ec0*/  BRA `(.L_x_23210) ;  /* 0x0000000c00087947 */ /* 0x000fea0003800000 */
.L_x_23213:
        /* <DEDUP_REMOVED lines=10> */
.L_x_23216:
[----:B------:R-:W-:-:S05]  /*14f70*/  HADD2.F32 R0, -RZ, R19.H0_H0 ;  /* 0x20000013ff007230 */ /* 0x000fca0000004100 */
[----:B------:R-:W-:-:S04]  /*14f80*/  F2FP.F16.F32.PACK_AB R0, RZ, R0 ;  /* 0x00000000ff00723e */ /* 0x000fc800000000ff */
[----:B------:R-:W-:-:S05]  /*14f90*/  PRMT R0, R0, 0x5410, RZ ;  /* 0x0000541000007816 */ /* 0x000fca00000000ff */
[----:B------:R0:W-:Y:S01]  /*14fa0*/  STG.E desc[UR36][R4.64], R0 ;  /* 0x0000000004007986 */ /* 0x0001e2000c101924 */
[----:B------:R-:W-:Y:S05]  /*14fb0*/  BRA `(.L_x_23210) ;  /* 0x0000000800cc7947 */ /* 0x000fea0003800000 */
.L_x_23215:
[----:B------:R-:W-:-:S05]  /*14fc0*/  HADD2.F32 R6, -RZ, R19.H0_H0 ;  /* 0x20000013ff067230 */ /* 0x000fca0000004100 */
[----:B------:R-:W-:-:S06]  /*14fd0*/  FMUL.FTZ R6, R6, 1 ;  /* 0x3f80000006067820 */ /* 0x000fcc0000410000 */
[----:B------:R-:W0:Y:S02]  /*14fe0*/  F2F.F64.F32 R6, R6 ;  /* 0x0000000600067310 */ /* 0x000e240000201800 */
[----:B0-----:R0:W-:Y:S01]  /*14ff0*/  STG.E.64 desc[UR36][R4.64], R6 ;  /* 0x0000000604007986 */ /* 0x0011e2000c101b24 */
[----:B------:R-:W-:Y:S05]  /*15000*/  BRA `(.L_x_23210) ;  /* 0x0000000800b87947 */ /* 0x000fea0003800000 */
.L_x_23205:
        /* <DEDUP_REMOVED lines=13> */
.L_x_23219:
[----:B------:R-:W-:Y:S01]  /*150e0*/  HADD2.F32 R19, -RZ, R19.H0_H0 ;  /* 0x20000013ff137230 */ /* 0x000fe20000004100 */
[----:B------:R-:W-:-:S04]  /*150f0*/  CS2R R10, SRZ ;  /* 0x00000000000a7805 */ /* 0x000fc8000001ff00 */
[----:B------:R-:W-:-:S06]  /*15100*/  FMUL.FTZ R8, R19, 1 ;  /* 0x3f80000013087820 */ /* 0x000fcc0000410000 */
[----:B------:R-:W0:Y:S02]  /*15110*/  F2F.F64.F32 R8, R8 ;  /* 0x0000000800087310 */ /* 0x000e240000201800 */
[----:B0-----:R0:W-:Y:S01]  /*15120*/  STG.E.128 desc[UR36][R4.64], R8 ;  /* 0x0000000804007986 */ /* 0x0011e2000c101d24 */
[----:B------:R-:W-:Y:S05]  /*15130*/  BRA `(.L_x_23210) ;  /* 0x00000008006c7947 */ /* 0x000fea0003800000 */
.L_x_23218:
        /* <DEDUP_REMOVED lines=21> */
.L_x_23223:
[----:B------:R-:W-:Y:S05]  /*15290*/  BSYNC B0 ;  /* 0x0000000000007941 */ /* 0x000fea0003800000 */
.L_x_23222:
[----:B------:R-:W-:-:S05]  /*152a0*/  LOP3.LUT R7, R0, R7, RZ, 0xfc, !PT ;  /* 0x0000000700077212 */ /* 0x000fca00078efcff */
[----:B------:R0:W-:Y:S01]  /*152b0*/  STG.E.U8 desc[UR36][R4.64], R7 ;  /* 0x0000000704007986 */ /* 0x0001e2000c101124 */
[----:B------:R-:W-:Y:S05]  /*152c0*/  BRA `(.L_x_23210) ;  /* 0x0000000800087947 */ /* 0x000fea0003800000 */
.L_x_23221:
        /* <DEDUP_REMOVED lines=13> */
.L_x_23225:
[----:B------:R-:W-:Y:S01]  /*153a0*/  IMAD.MOV.U32 R0, RZ, RZ, 0x7f ;  /* 0x0000007fff007424 */ /* 0x000fe200078e00ff */
[----:B------:R-:W-:-:S04]  /*153b0*/  ISETP.GT.U32.AND P0, PT, R3, 0x7f800000, PT ;  /* 0x7f8000000300780c */ /* 0x000fc80003f04070 */
[----:B------:R-:W-:-:S09]  /*153c0*/  SEL R0, R0, 0x7c, P0 ;  /* 0x0000007c00007807 */ /* 0x000fd20000000000 */
.L_x_23226:
[----:B------:R-:W-:Y:S05]  /*153d0*/  BSYNC B0 ;  /* 0x0000000000007941 */ /* 0x000fea0003800000 */
.L_x_23224:
[----:B------:R-:W-:-:S04]  /*153e0*/  LOP3.LUT R3, R19, 0x80000000, RZ, 0xc0, !PT ;  /* 0x8000000013037812 */ /* 0x000fc800078ec0ff */
[----:B------:R-:W-:-:S04]  /*153f0*/  SHF.R.U32.HI R3, RZ, 0x18, R3 ;  /* 0x00000018ff037819 */ /* 0x000fc80000011603 */
[----:B------:R-:W-:-:S05]  /*15400*/  LOP3.LUT R3, R0, R3, RZ, 0xfc, !PT ;  /* 0x0000000300037212 */ /* 0x000fca00078efcff */
[----:B------:R0:W-:Y:S01]  /*15410*/  STG.E.U8 desc[UR36][R4.64], R3 ;  /* 0x0000000304007986 */ /* 0x0001e2000c101124 */
[----:B------:R-:W-:Y:S05]  /*15420*/  BRA `(.L_x_23210) ;  /* 0x0000000400b07947 */ /* 0x000fea0003800000 */
.L_x_23220:
[----:B------:R-:W-:-:S05]  /*15430*/  HADD2.F32 R0, -RZ, R19.H0_H0 ;  /* 0x20000013ff007230 */ /* 0x000fca0000004100 */
[----:B------:R-:W-:-:S05]  /*15440*/  F2FP.BF16.F32.PACK_AB R0, RZ, R0 ;  /* 0x00000000ff00723e */ /* 0x000fca00000010ff */
[----:B------:R0:W-:Y:S01]  /*15450*/  STG.E.U16 desc[UR36][R4.64], R0 ;  /* 0x0000000004007986 */ /* 0x0001e2000c101524 */
[----:B------:R-:W-:Y:S05]  /*15460*/  BRA `(.L_x_23210) ;  /* 0x0000000400a07947 */ /* 0x000fea0003800000 */
.L_x_23217:
        /* <DEDUP_REMOVED lines=12> */
.L_x_23229:
        /* <DEDUP_REMOVED lines=17> */
.L_x_23232:
[----:B------:R-:W-:-:S04]  /*15640*/  LOP3.LUT R0, R19, 0x80000000, RZ, 0xc0, !PT ;  /* 0x8000000013007812 */ /* 0x000fc800078ec0ff */
[----:B------:R-:W-:-:S04]  /*15650*/  SHF.R.U32.HI R0, RZ, 0x18, R0 ;  /* 0x00000018ff007819 */ /* 0x000fc80000011600 */
[----:B------:R-:W-:-:S07]  /*15660*/  LOP3.LUT R0, R3, R0, RZ, 0xfc, !PT ;  /* 0x0000000003007212 */ /* 0x000fce00078efcff */
.L_x_23231:
[----:B------:R-:W-:Y:S05]  /*15670*/  BSYNC B0 ;  /* 0x0000000000007941 */ /* 0x000fea0003800000 */
.L_x_23230:
[----:B------:R0:W-:Y:S01]  /*15680*/  STG.E.U8 desc[UR36][R4.64], R0 ;  /* 0x0000000004007986 */ /* 0x0001e2000c101124 */
[----:B------:R-:W-:Y:S05]  /*15690*/  BRA `(.L_x_23210) ;  /* 0x0000000400147947 */ /* 0x000fea0003800000 */
.L_x_23228:
        /* <DEDUP_REMOVED lines=17> */
.L_x_23235:
[----:B------:R-:W-:-:S04]  /*157b0*/  LOP3.LUT R0, R19, 0x80000000, RZ, 0xc0, !PT ;  /* 0x8000000013007812 */ /* 0x000fc800078ec0ff */
[----:B------:R-:W-:-:S04]  /*157c0*/  SHF.R.U32.HI R0, RZ, 0x18, R0 ;  /* 0x00000018ff007819 */ /* 0x000fc80000011600 */
[----:B------:R-:W-:-:S07]  /*157d0*/  LOP3.LUT R0, R3, R0, RZ, 0xfc, !PT ;  /* 0x0000000003007212 */ /* 0x000fce00078efcff */
.L_x_23234:
[----:B------:R-:W-:Y:S05]  /*157e0*/  BSYNC B0 ;  /* 0x0000000000007941 */ /* 0x000fea0003800000 */
.L_x_23233:
[----:B------:R0:W-:Y:S01]  /*157f0*/  STG.E.U8 desc[UR36][R4.64], R0 ;  /* 0x0000000004007986 */ /* 0x0001e2000c101124 */
[----:B------:R-:W-:Y:S05]  /*15800*/  BRA `(.L_x_23210) ;  /* 0x0000000000b87947 */ /* 0x000fea0003800000 */
.L_x_23227:
        /* <DEDUP_REMOVED lines=22> */
.L_x_23209:
        /* <DEDUP_REMOVED lines=16> */
.L_x_23238:
[----:B------:R-:W-:Y:S05]  /*15a70*/  BRA `(.L_x_23210) ;  /* 0x00000000001c7947 */ /* 0x000fea0003800000 */
.L_x_23237:
[----:B------:R-:W-:-:S06]  /*15a80*/  HADD2.F32 R6, -RZ, R19.H0_H0 ;  /* 0x20000013ff067230 */ /* 0x000fcc0000004100 */
[----:B------:R-:W0:Y:S02]  /*15a90*/  F2I.U64.TRUNC R6, R6 ;  /* 0x0000000600067311 */ /* 0x000e24000020d800 */
[----:B0-----:R0:W-:Y:S01]  /*15aa0*/  STG.E.64 desc[UR36][R4.64], R6 ;  /* 0x0000000604007986 */ /* 0x0011e2000c101b24 */
[----:B------:R-:W-:Y:S05]  /*15ab0*/  BRA `(.L_x_23210) ;  /* 0x00000000000c7947 */ /* 0x000fea0003800000 */
.L_x_23236:
[----:B------:R-:W-:-:S06]  /*15ac0*/  HADD2.F32 R19, -RZ, R19.H0_H0 ;  /* 0x20000013ff137230 */ /* 0x000fcc0000004100 */
[----:B------:R-:W0:Y:S02]  /*15ad0*/  F2I.FTZ.U32.TRUNC.NTZ R19, R19 ;  /* 0x0000001300137305 */ /* 0x000e24000021f000 */
[----:B0-----:R0:W-:Y:S02]  /*15ae0*/  STG.E desc[UR36][R4.64], R19 ;  /* 0x0000001304007986 */ /* 0x0011e4000c101924 */
.L_x_23210:
[----:B------:R-:W-:-:S07]  /*15af0*/  VIADD R41, R41, 0x80 ;  /* 0x0000008029297836 */ /* 0x000fce0000000000 */
.L_x_23170:
[----:B------:R-:W-:Y:S05]  /*15b00*/  BSYNC B6 ;  /* 0x0000000000067941 */ /* 0x000fea0003800000 */
.L_x_23169:
        /* <DEDUP_REMOVED lines=23> */
.L_x_23242:
[----:B------:R-:W-:-:S06]  /*15c80*/  HADD2.F32 R5, -RZ, R18.H0_H0 ;  /* 0x20000012ff057230 */ /* 0x000fcc0000004100 */
[----:B------:R-:W0:Y:S02]  /*15c90*/  F2I.S64.TRUNC R4, R5 ;  /* 0x0000000500047311 */ /* 0x000e24000020d900 */
[----:B0-----:R-:W-:Y:S01]  /*15ca0*/  STG.E.U8 desc[UR36][R2.64], R4 ;  /* 0x0000000402007986 */ /* 0x001fe2000c101124 */
[----:B------:R-:W-:Y:S05]  /*15cb0*/  EXIT ;  /* 0x000000000000794d */ /* 0x000fea0003800000 */
.L_x_23241:
        /* <DEDUP_REMOVED lines=10> */
.L_x_23245:
[----:B------:R-:W-:-:S04]  /*15d60*/  HADD2.F32 R18, -RZ, R18.H0_H0 ;  /* 0x20000012ff127230 */ /* 0x000fc80000004100 */
[----:B------:R-:W0:Y:S02]  /*15d70*/  F2I.FTZ.TRUNC.NTZ R5, R18 ;  /* 0x0000001200057305 */ /* 0x000e24000021f100 */
[----:B0-----:R-:W-:Y:S01]  /*15d80*/  STG.E desc[UR36][R2.64], R5 ;  /* 0x0000000502007986 */ /* 0x001fe2000c101924 */
[----:B------:R-:W-:Y:S05]  /*15d90*/  EXIT ;  /* 0x000000000000794d */ /* 0x000fea0003800000 */
.L_x_23244:
[----:B------:R-:W-:-:S04]  /*15da0*/  HADD2.F32 R18, -RZ, R18.H0_H0 ;  /* 0x20000012ff127230 */ /* 0x000fc80000004100 */
[----:B------:R-:W0:Y:S02]  /*15db0*/  F2I.FTZ.TRUNC.NTZ R5, R18 ;  /* 0x0000001200057305 */ /* 0x000e24000021f100 */
[----:B0-----:R-:W-:Y:S01]  /*15dc0*/  STG.E.U16 desc[UR36][R2.64], R5 ;  /* 0x0000000502007986 */ /* 0x001fe2000c101524 */
[----:B------:R-:W-:Y:S05]  /*15dd0*/  EXIT ;  /* 0x000000000000794d */ /* 0x000fea0003800000 */
.L_x_23240:
        /* <DEDUP_REMOVED lines=9> */
.L_x_23247:
[----:B------:R-:W-:Y:S01]  /*15e70*/  STG.E.U16 desc[UR36][R2.64], R18 ;  /* 0x0000001202007986 */ /* 0x000fe2000c101524 */
[----:B------:R-:W-:Y:S05]  /*15e80*/  EXIT ;  /* 0x000000000000794d */ /* 0x000fea0003800000 */
.L_x_23246:
        /* <DEDUP_REMOVED lines=10> */
.L_x_23249:
[----:B------:R-:W-:-:S05]  /*15f30*/  HADD2.F32 R0, -RZ, R18.H0_H0 ;  /* 0x20000012ff007230 */ /* 0x000fca0000004100 */
[----:B------:R-:W-:-:S04]  /*15f40*/  F2FP.F16.F32.PACK_AB R0, RZ, R0 ;  /* 0x00000000ff00723e */ /* 0x000fc800000000ff */
[----:B------:R-:W-:-:S05]  /*15f50*/  PRMT R0, R0, 0x5410, RZ ;  /* 0x0000541000007816 */ /* 0x000fca00000000ff */
[----:B------:R-:W-:Y:S01]  /*15f60*/  STG.E desc[UR36][R2.64], R0 ;  /* 0x0000000002007986 */ /* 0x000fe2000c101924 */
[----:B------:R-:W-:Y:S05]  /*15f70*/  EXIT ;  /* 0x000000000000794d */ /* 0x000fea0003800000 */
.L_x_23248:
[----:B------:R-:W-:-:S05]  /*15f80*/  HADD2.F32 R4, -RZ, R18.H0_H0 ;  /* 0x20000012ff047230 */ /* 0x000fca0000004100 */
[----:B------:R-:W-:-:S06]  /*15f90*/  FMUL.FTZ R4, R4, 1 ;  /* 0x3f80000004047820 */ /* 0x000fcc0000410000 */
[----:B------:R-:W0:Y:S02]  /*15fa0*/  F2F.F64.F32 R4, R4 ;  /* 0x0000000400047310 */ /* 0x000e240000201800 */
[----:B0-----:R-:W-:Y:S01]  /*15fb0*/  STG.E.64 desc[UR36][R2.64], R4 ;  /* 0x0000000402007986 */ /* 0x001fe2000c101b24 */
[----:B------:R-:W-:Y:S05]  /*15fc0*/  EXIT ;  /* 0x000000000000794d */ /* 0x000fea0003800000 */
.L_x_23239:
        /* <DEDUP_REMOVED lines=13> */
.L_x_23252:
[----:B------:R-:W-:Y:S01]  /*160a0*/  HADD2.F32 R18, -RZ, R18.H0_H0 ;  /* 0x20000012ff127230 */ /* 0x000fe20000004100 */
[----:B------:R-:W-:-:S04]  /*160b0*/  CS2R R6, SRZ ;  /* 0x0000000000067805 */ /* 0x000fc8000001ff00 */
[----:B------:R-:W-:-:S06]  /*160c0*/  FMUL.FTZ R4, R18, 1 ;  /* 0x3f80000012047820 */ /* 0x000fcc0000410000 */
[----:B------:R-:W0:Y:S02]  /*160d0*/  F2F.F64.F32 R4, R4 ;  /* 0x0000000400047310 */ /* 0x000e240000201800 */
[----:B0-----:R-:W-:Y:S01]  /*160e0*/  STG.E.128 desc[UR36][R2.64], R4 ;  /* 0x0000000402007986 */ /* 0x001fe2000c101d24 */
[----:B------:R-:W-:Y:S05]  /*160f0*/  EXIT ;  /* 0x000000000000794d */ /* 0x000fea0003800000 */
.L_x_23251:
        /* <DEDUP_REMOVED lines=21> */
.L_x_23256:
[----:B------:R-:W-:Y:S05]  /*16250*/  BSYNC B0 ;  /* 0x0000000000007941 */ /* 0x000fea0003800000 */
.L_x_23255:
[----:B------:R-:W-:-:S05]  /*16260*/  LOP3.LUT R5, R0, R5, RZ, 0xfc, !PT ;  /* 0x0000000500057212 */ /* 0x000fca00078efcff */
[----:B------:R-:W-:Y:S01]  /*16270*/  STG.E.U8 desc[UR36][R2.64], R5 ;  /* 0x0000000502007986 */ /* 0x000fe2000c101124 */
[----:B------:R-:W-:Y:S05]  /*16280*/  EXIT ;  /* 0x000000000000794d */ /* 0x000fea0003800000 */
.L_x_23254:
        /* <DEDUP_REMOVED lines=13> */
.L_x_23258:
[----:B------:R-:W-:Y:S01]  /*16360*/  IMAD.MOV.U32 R0, RZ, RZ, 0x7f ;  /* 0x0000007fff007424 */ /* 0x000fe200078e00ff */
[----:B------:R-:W-:-:S04]  /*16370*/  ISETP.GT.U32.AND P0, PT, R4, 0x7f800000, PT ;  /* 0x7f8000000400780c */ /* 0x000fc80003f04070 */
[----:B------:R-:W-:-:S09]  /*16380*/  SEL R0, R0, 0x7c, P0 ;  /* 0x0000007c00007807 */ /* 0x000fd20000000000 */
.L_x_23259:
[----:B------:R-:W-:Y:S05]  /*16390*/  BSYNC B0 ;  /* 0x0000000000007941 */ /* 0x000fea0003800000 */
.L_x_23257:
[----:B------:R-:W-:-:S04]  /*163a0*/  LOP3.LUT R4, R5, 0x80000000, RZ, 0xc0, !PT ;  /* 0x8000000005047812 */ /* 0x000fc800078ec0ff */
[----:B------:R-:W-:-:S04]  /*163b0*/  SHF.R.U32.HI R5, RZ, 0x18, R4 ;  /* 0x00000018ff057819 */ /* 0x000fc80000011604 */
[----:B------:R-:W-:-:S05]  /*163c0*/  LOP3.LUT R5, R0, R5, RZ, 0xfc, !PT ;  /* 0x0000000500057212 */ /* 0x000fca00078efcff */
[----:B------:R-:W-:Y:S01]  /*163d0*/  STG.E.U8 desc[UR36][R2.64], R5 ;  /* 0x0000000502007986 */ /* 0x000fe2000c101124 */
[----:B------:R-:W-:Y:S05]  /*163e0*/  EXIT ;  /* 0x000000000000794d */ /* 0x000fea0003800000 */
.L_x_23253:
[----:B------:R-:W-:-:S05]  /*163f0*/  HADD2.F32 R0, -RZ, R18.H0_H0 ;  /* 0x20000012ff007230 */ /* 0x000fca0000004100 */
[----:B------:R-:W-:-:S05]  /*16400*/  F2FP.BF16.F32.PACK_AB R0, RZ, R0 ;  /* 0x00000000ff00723e */ /* 0x000fca00000010ff */
[----:B------:R-:W-:Y:S01]  /*16410*/  STG.E.U16 desc[UR36][R2.64], R0 ;  /* 0x0000000002007986 */ /* 0x000fe2000c101524 */
[----:B------:R-:W-:Y:S05]  /*16420*/  EXIT ;  /* 0x000000000000794d */ /* 0x000fea0003800000 */
.L_x_23250:
        /* <DEDUP_REMOVED lines=12> */
.L_x_23262:
        /* <DEDUP_REMOVED lines=17> */
.L_x_23265:
[----:B------:R-:W-:-:S04]  /*16600*/  LOP3.LUT R0, R7, 0x80000000, RZ, 0xc0, !PT ;  /* 0x8000000007007812 */ /* 0x000fc800078ec0ff */
[----:B------:R-:W-:-:S04]  /*16610*/  SHF.R.U32.HI R5, RZ, 0x18, R0 ;  /* 0x00000018ff057819 */ /* 0x000fc80000011600 */
[----:B------:R-:W-:-:S04]  /*16620*/  LOP3.LUT R4, R4, R5, RZ, 0xfc, !PT ;  /* 0x0000000504047212 */ /* 0x000fc800078efcff */
[----:B------:R-:W-:-:S07]  /*16630*/  PRMT R0, R4, 0x7610, R0 ;  /* 0x0000761004007816 */ /* 0x000fce0000000000 */
.L_x_23264:
[----:B------:R-:W-:Y:S05]  /*16640*/  BSYNC B0 ;  /* 0x0000000000007941 */ /* 0x000fea0003800000 */
.L_x_23263:
[----:B------:R-:W-:Y:S01]  /*16650*/  STG.E.U8 desc[UR36][R2.64], R0 ;  /* 0x0000000002007986 */ /* 0x000fe2000c101124 */
[----:B------:R-:W-:Y:S05]  /*16660*/  EXIT ;  /* 0x000000000000794d */ /* 0x000fea0003800000 */
.L_x_23261:
        /* <DEDUP_REMOVED lines=17> */
.L_x_23268:
[----:B------:R-:W-:-:S04]  /*16780*/  LOP3.LUT R0, R7, 0x80000000, RZ, 0xc0, !PT ;  /* 0x8000000007007812 */ /* 0x000fc800078ec0ff */
[----:B------:R-:W-:-:S04]  /*16790*/  SHF.R.U32.HI R5, RZ, 0x18, R0 ;  /* 0x00000018ff057819 */ /* 0x000fc80000011600 */
[----:B------:R-:W-:-:S04]  /*167a0*/  LOP3.LUT R4, R4, R5, RZ, 0xfc, !PT ;  /* 0x0000000504047212 */ /* 0x000fc800078efcff */
[----:B------:R-:W-:-:S07]  /*167b0*/  PRMT R0, R4, 0x7610, R0 ;  /* 0x0000761004007816 */ /* 0x000fce0000000000 */
.L_x_23267:
[----:B------:R-:W-:Y:S05]  /*167c0*/  BSYNC B0 ;  /* 0x0000000000007941 */ /* 0x000fea0003800000 */
.L_x_23266:
[----:B------:R-:W-:Y:S01]  /*167d0*/  STG.E.U8 desc[UR36][R2.64], R0 ;  /* 0x0000000002007986 */ /* 0x000fe2000c101124 */
[----:B------:R-:W-:Y:S05]  /*167e0*/  EXIT ;  /* 0x000000000000794d */ /* 0x000fea0003800000 */
.L_x_23260:
        /* <DEDUP_REMOVED lines=22> */
.L_x_23243:
        /* <DEDUP_REMOVED lines=16> */
.L_x_23271:
[----:B------:R-:W-:Y:S05]  /*16a50*/  EXIT ;  /* 0x000000000000794d */ /* 0x000fea0003800000 */
.L_x_23270:
[----:B------:R-:W-:-:S06]  /*16a60*/  HADD2.F32 R4, -RZ, R18.H0_H0 ;  /* 0x20000012ff047230 */ /* 0x000fcc0000004100 */
[----:B------:R-:W0:Y:S02]  /*16a70*/  F2I.U64.TRUNC R4, R4 ;  /* 0x0000000400047311 */ /* 0x000e24000020d800 */
[----:B0-----:R-:W-:Y:S01]  /*16a80*/  STG.E.64 desc[UR36][R2.64], R4 ;  /* 0x0000000402007986 */ /* 0x001fe2000c101b24 */
[----:B------:R-:W-:Y:S05]  /*16a90*/  EXIT ;  /* 0x000000000000794d */ /* 0x000fea0003800000 */
.L_x_23269:
[----:B------:R-:W-:-:S04]  /*16aa0*/  HADD2.F32 R18, -RZ, R18.H0_H0 ;  /* 0x20000012ff127230 */ /* 0x000fc80000004100 */
[----:B------:R-:W0:Y:S02]  /*16ab0*/  F2I.FTZ.U32.TRUNC.NTZ R5, R18 ;  /* 0x0000001200057305 */ /* 0x000e24000021f000 */
[----:B0-----:R-:W-:Y:S01]  /*16ac0*/  STG.E desc[UR36][R2.64], R5 ;  /* 0x0000000502007986 */ /* 0x001fe2000c101924 */
[----:B------:R-:W-:Y:S05]  /*16ad0*/  EXIT ;  /* 0x000000000000794d */ /* 0x000fea0003800000 */
.L_x_23272:
        /* <DEDUP_REMOVED lines=10> */
.L_x_28453:


//--------------------- .text._ZN2at6native18elementwise_kernelILi128ELi4EZNS0_22gpu_kernel_impl_nocastIZZZNS0_49_GLOBAL__N__b919a28f_16_Normalization_cu_5c38458722batch_norm_elementwiseERKNS_6TensorES6_RKSt8optionalIS4_ESA_S6_S6_ENKUlvE0_clEvENKUlvE2_clEvEUlN3c104HalfEffffE_EEvRNS_18TensorIteratorBaseERKT_EUliE_EEviT1_ --------------------------
	.section	.text._ZN2at6native18elementwise_kernelILi128ELi4EZNS0_22gpu_kernel_impl_nocastIZZZNS0_49_GLOBAL__N__b919a28f_16_Normalization_cu_5c38458722batch_norm_elementwiseERKNS_6TensorES6_RKSt8optionalIS4_ESA_S6_S6_ENKUlvE0_clEvENKUlvE2_clEvEUlN3c104HalfEffffE_EEvRNS_18TensorIteratorBaseERKT_EUliE_EEviT1_,"ax",@progbits
	.align	128
        .global         _ZN2at6native18elementwise_kernelILi128ELi4EZNS0_22gpu_kernel_impl_nocastIZZZNS0_49_GLOBAL__N__b919a28f_16_Normalization_cu_5c38458722batch_norm_elementwiseERKNS_6TensorES6_RKSt8optionalIS4_ESA_S6_S6_ENKUlvE0_clEvENKUlvE2_clEvEUlN3c104HalfEffffE_EEvRNS_18TensorIteratorBaseERKT_EUliE_EEviT1_
        .type           _ZN2at6native18elementwise_kernelILi128ELi4EZNS0_22gpu_kernel_impl_nocastIZZZNS0_49_GLOBAL__N__b919a28f_16_Normalization_cu_5c38458722batch_norm_elementwiseERKNS_6TensorES6_RKSt8optionalIS4_ESA_S6_S6_ENKUlvE0_clEvENKUlvE2_clEvEUlN3c104HalfEffffE_EEvRNS_18TensorIteratorBaseERKT_EUliE_EEviT1_,@function
        .size           _ZN2at6native18elementwise_kernelILi128ELi4EZNS0_22gpu_kernel_impl_nocastIZZZNS0_49_GLOBAL__N__b919a28f_16_Normalization_cu_5c38458722batch_norm_elementwiseERKNS_6TensorES6_RKSt8optionalIS4_ESA_S6_S6_ENKUlvE0_clEvENKUlvE2_clEvEUlN3c104HalfEffffE_EEvRNS_18TensorIteratorBaseERKT_EUliE_EEviT1_,(.L_x_28454 - _ZN2at6native18elementwise_kernelILi128ELi4EZNS0_22gpu_kernel_impl_nocastIZZZNS0_49_GLOBAL__N__b919a28f_16_Normalization_cu_5c38458722batch_norm_elementwiseERKNS_6TensorES6_RKSt8optionalIS4_ESA_S6_S6_ENKUlvE0_clEvENKUlvE2_clEvEUlN3c104HalfEffffE_EEvRNS_18TensorIteratorBaseERKT_EUliE_EEviT1_)
        .other          _ZN2at6native18elementwise_kernelILi128ELi4EZNS0_22gpu_kernel_impl_nocastIZZZNS0_49_GLOBAL__N__b919a28f_16_Normalization_cu_5c38458722batch_norm_elementwiseERKNS_6TensorES6_RKSt8optionalIS4_ESA_S6_S6_ENKUlvE0_clEvENKUlvE2_clEvEUlN3c104HalfEffffE_EEvRNS_18TensorIteratorBaseERKT_EUliE_EEviT1_,@"STO_CUDA_ENTRY STV_DEFAULT"
_ZN2at6native18elementwise_kernelILi128ELi4EZNS0_22gpu_kernel_impl_nocastIZZZNS0_49_GLOBAL__N__b919a28f_16_Normalization_cu_5c38458722batch_norm_elementwiseERKNS_6TensorES6_RKSt8optionalIS4_ESA_S6_S6_ENKUlvE0_clEvENKUlvE2_clEvEUlN3c104HalfEffffE_EEvRNS_18TensorIteratorBaseERKT_EUliE_EEviT1_:
.text._ZN2at6native18elementwise_kernelILi128ELi4EZNS0_22gpu_kernel_impl_nocastIZZZNS0_49_GLOBAL__N__b919a28f_16_Normalization_cu_5c38458722batch_norm_elementwiseERKNS_6TensorES6_RKSt8optionalIS4_ESA_S6_S6_ENKUlvE0_clEvENKUlvE2_clEvEUlN3c104HalfEffffE_EEvRNS_18TensorIteratorBaseERKT_EUliE_EEviT1_:
        /* <DEDUP_REMOVED lines=11> */
[----:B------:R-:W-:Y:S01]  /*00b0*/  CS2R R4, SRZ ;  /* 0x0000000000047805 */ /* 0x000fe2000001ff00 */
[----:B------:R-:W-:Y:S01]  /*00c0*/  HFMA2.MMA R7, -RZ, RZ, 0, 0 ;  /* 0x00000000ff077435 */ /* 0x000fe200000001ff */
[----:B------:R-:W-:Y:S02]  /*00d0*/  MOV R2, RZ ;  /* 0x000000ff00027202 */ /* 0x000fe40000000f00 */
        /* <DEDUP_REMOVED lines=434> */
[----:B------:R-:W-:Y:S01]  /*1c00*/  ULDC.64 UR8, c[0x0][0x578] ;  /* 0x00015e0000087ab9 */ /* 0x000fe20000000a00 */
[C---:B------:R-:W-:Y:S02]  /*1c10*/  IMAD R9, R10.reuse, UR10, R9 ;  /* 0x0000000a0a097c24 */ /* 0x040fe4000f8e0209 */
[C---:B------:R-:W-:Y:S02]  /*1c20*/  IMAD R7, R10.reuse, UR8, R7 ;  /* 0x000000080a077c24 */ /* 0x040fe4000f8e0207 */
[----:B------:R-:W-:Y:S02]  /*1c30*/  IMAD R2, R10, UR9, R2 ;  /* 0x000000090a027c24 */ /* 0x000fe4000f8e0202 */
[----:B------:R-:W3:Y:S01]  /*1c40*/  @P0 LDC.64 R18, c[0x0][0x590] ;  /* 0x00016400ff120b82 */ /* 0x000ee20000000a00 */
[----:B0-----:R-:W-:-:S04]  /*1c50*/  @P0 IMAD.HI.U32 R12, R17, R12, R16 ;  /* 0x0000000c110c0227 */ /* 0x001fc800078e0010 */
[----:B------:R-:W-:Y:S01]  /*1c60*/  IMAD R4, R10, UR11, R4 ;  /* 0x0000000b0a047c24 */ /* 0x000fe2000f8e0204 */
[----:B------:R-:W-:Y:S02]  /*1c70*/  @P0 SHF.R.U32.HI R12, RZ, R13, R12 ;  /* 0x0000000dff0c0219 */ /* 0x000fe4000001160c */
[----:B------:R-:W0:Y:S02]  /*1c80*/  @P0 LDC.64 R20, c[0x0][0x598] ;  /* 0x00016600ff140b82 */ /* 0x000e240000000a00 */
[----:B------:R-:W-:-:S05]  /*1c90*/  @P0 IADD3 R16, -R12, RZ, RZ ;  /* 0x000000ff0c100210 */ /* 0x000fca0007ffe1ff */
[----:B-1----:R-:W-:-:S04]  /*1ca0*/  @P0 IMAD R16, R16, R23, R17 ;  /* 0x0000001710100224 */ /* 0x002fc800078e0211 */
[C---:B--2---:R-:W-:Y:S02]  /*1cb0*/  @P0 IMAD R5, R16.reuse, R14, R5 ;  /* 0x0000000e10050224 */ /* 0x044fe400078e0205 */
[C---:B------:R-:W-:Y:S02]  /*1cc0*/  @P0 IMAD R0, R16.reuse, R15, R0 ;  /* 0x0000000f10000224 */ /* 0x040fe400078e0200 */
[C---:B---3--:R-:W-:Y:S02]  /*1cd0*/  @P0 IMAD R7, R16.reuse, R18, R7 ;  /* 0x0000001210070224 */ /* 0x048fe400078e0207 */
[C---:B------:R-:W-:Y:S02]  /*1ce0*/  @P0 IMAD R2, R16.reuse, R19, R2 ;  /* 0x0000001310020224 */ /* 0x040fe400078e0202 */
[C---:B0-----:R-:W-:Y:S02]  /*1cf0*/  @P0 IMAD R9, R16.reuse, R20, R9 ;  /* 0x0000001410090224 */ /* 0x041fe400078e0209 */
[----:B------:R-:W-:-:S07]  /*1d00*/  @P0 IMAD R4, R16, R21, R4 ;  /* 0x0000001510040224 */ /* 0x000fce00078e0204 */
.L_x_23275:
[----:B------:R-:W-:Y:S01]  /*1d10*/  ULDC.64 UR8, c[0x0][0x5a8] ;  /* 0x00016a0000087ab9 */ /* 0x000fe20000000a00 */
[----:B------:R-:W-:Y:S01]  /*1d20*/  ULDC.64 UR10, c[0x0][0x5b0] ;  /* 0x00016c00000a7ab9 */ /* 0x000fe20000000a00 */
[----:B------:R-:W-:Y:S01]  /*1d30*/  IADD3 R6, P0, R0, UR8, RZ ;  /* 0x0000000800067c10 */ /* 0x000fe2000ff1e0ff */
[----:B------:R-:W-:Y:S01]  /*1d40*/  ULDC.64 UR12, c[0x0][0x5c0] ;  /* 0x00017000000c7ab9 */ /* 0x000fe20000000a00 */
[----:B------:R-:W-:Y:S02]  /*1d50*/  IADD3 R8, P1, R7, UR10, RZ ;  /* 0x0000000a07087c10 */ /* 0x000fe4000ff3e0ff */
[----:B------:R-:W-:Y:S01]  /*1d60*/  IADD3.X R7, RZ, UR9, RZ, P0, !PT ;  /* 0x00000009ff077c10 */ /* 0x000fe200087fe4ff */
[----:B------:R-:W-:Y:S01]  /*1d70*/  ULDC.64 UR8, c[0x0][0x5b8] ;  /* 0x00016e0000087ab9 */ /* 0x000fe20000000a00 */
[----:B------:R-:W-:Y:S02]  /*1d80*/  IADD3 R12, P2, R9, UR12, RZ ;  /* 0x0000000c090c7c10 */ /* 0x000fe4000ff5e0ff */
[----:B------:R-:W-:Y:S01]  /*1d90*/  IADD3.X R9, RZ, UR11, RZ, P1, !PT ;  /* 0x0000000bff097c10 */ /* 0x000fe20008ffe4ff */
[----:B------:R-:W2:Y:S01]  /*1da0*/  LDG.E.U16 R6, desc[UR4][R6.64] ;  /* 0x0000000406067981 */ /* 0x000ea2000c1e1500 */
[----:B------:R-:W-:Y:S01]  /*1db0*/  IADD3.X R13, RZ, UR13, RZ, P2, !PT ;  /* 0x0000000dff0d7c10 */ /* 0x000fe200097fe4ff */
[----:B------:R-:W-:Y:S01]  /*1dc0*/  ULDC.64 UR10, c[0x0][0x5c8] ;  /* 0x00017200000a7ab9 */ /* 0x000fe20000000a00 */
[----:B------:R-:W-:Y:S01]  /*1dd0*/  IADD3 R10, P0, R2, UR8, RZ ;  /* 0x00000008020a7c10 */ /* 0x000fe2000ff1e0ff */
[----:B------:R-:W3:Y:S01]  /*1de0*/  LDG.E R8, desc[UR4][R8.64] ;  /* 0x0000000408087981 */ /* 0x000ee2000c1e1900 */
[----:B------:R-:W-:-:S03]  /*1df0*/  IADD3 R14, P1, R4, UR10, RZ ;  /* 0x0000000a040e7c10 */ /* 0x000fc6000ff3e0ff */
[----:B------:R-:W4:Y:S01]  /*1e00*/  LDG.E R12, desc[UR4][R12.64] ;  /* 0x000000040c0c7981 */ /* 0x000f22000c1e1900 */
[----:B------:R-:W-:Y:S02]  /*1e10*/  IADD3.X R15, RZ, UR11, RZ, P1, !PT ;  /* 0x0000000bff0f7c10 */ /* 0x000fe40008ffe4ff */
[----:B------:R-:W-:Y:S01]  /*1e20*/  IADD3.X R11, RZ, UR9, RZ, P0, !PT ;  /* 0x00000009ff0b7c10 */ /* 0x000fe200087fe4ff */
[----:B------:R-:W-:-:S03]  /*1e30*/  ULDC.64 UR8, c[0x0][0x5a0] ;  /* 0x0001680000087ab9 */ /* 0x000fc60000000a00 */
[----:B------:R-:W5:Y:S04]  /*1e40*/  LDG.E R15, desc[UR4][R14.64] ;  /* 0x000000040e0f7981 */ /* 0x000f68000c1e1900 */
[----:B------:R-:W5:Y:S01]  /*1e50*/  LDG.E R10, desc[UR4][R10.64] ;  /* 0x000000040a0a7981 */ /* 0x000f62000c1e1900 */
[----:B------:R-:W-:-:S04]  /*1e60*/  IADD3 R4, P0, R5, UR8, RZ ;  /* 0x0000000805047c10 */ /* 0x000fc8000ff1e0ff */
[----:B------:R-:W-:Y:S02]  /*1e70*/  IADD3.X R5, RZ, UR9, RZ, P0, !PT ;  /* 0x00000009ff057c10 */ /* 0x000fe400087fe4ff */
[----:B------:R-:W-:Y:S01]  /*1e80*/  IADD3 R3, R3, 0x80, RZ ;  /* 0x0000008003037810 */ /* 0x000fe20007ffe0ff */
[----:B--2---:R-:W-:-:S05]  /*1e90*/  HADD2.F32 R7, -RZ, R6.H0_H0 ;  /* 0x20000006ff077230 */ /* 0x004fca0000004100 */
[----:B----4-:R-:W-:-:S04]  /*1ea0*/  FADD.FTZ R7, -R12, R7 ;  /* 0x000000070c077221 */ /* 0x010fc80000010100 */
[----:B---3--:R-:W-:-:S04]  /*1eb0*/  FMUL.FTZ R7, R8, R7 ;  /* 0x0000000708077220 */ /* 0x008fc80000410000 */
[----:B-----5:R-:W-:-:S05]  /*1ec0*/  FFMA.FTZ R7, R15, R7, R10 ;  /* 0x000000070f077223 */ /* 0x020fca000001000a */
[----:B------:R-:W-:-:S05]  /*1ed0*/  F2FP.F16.F32.PACK_AB R7, RZ, R7 ;  /* 0x00000007ff07723e */ /* 0x000fca00000000ff */
[----:B------:R0:W-:Y:S02]  /*1ee0*/  STG.E.U16 desc[UR4][R4.64], R7 ;  /* 0x0000000704007986 */ /* 0x0001e4000c101504 */
.L_x_23274:
[----:B------:R-:W-:Y:S05]  /*1ef0*/  BSYNC B0 ;  /* 0x0000000000007941 */ /* 0x000fea0003800000 */
.L_x_23273:
[----:B------:R-:W-:Y:S01]  /*1f00*/  ISETP.GE.AND P0, PT, R3, UR6, PT ;  /* 0x0000000603007c0c */ /* 0x000fe2000bf06270 */
[----:B------:R-:W-:-:S12]  /*1f10*/  BSSY B0, `(.L_x_23276) ;  /* 0x00003ce000007945 */ /* 0x000fd80003800000 */
[----:B------:R-:W-:Y:S05]  /*1f20*/  @P0 BRA `(.L_x_23277) ;  /* 0x0000003c00300947 */ /* 0x000fea0003800000 */
[----:B------:R-:W1:Y:S01]  /*1f30*/  LDC R6, c[0x0][0x218] ;  /* 0x00008600ff067b82 */ /* 0x000e620000000800 */
[----:B------:R-:W-:Y:S01]  /*1f40*/  HFMA2.MMA R2, -RZ, RZ, 0, 0 ;  /* 0x00000000ff027435 */ /* 0x000fe200000001ff */
[----:B0-----:R-:W-:Y:S01]  /*1f50*/  CS2R R4, SRZ ;  /* 0x0000000000047805 */ /* 0x001fe2000001ff00 */
[----:B------:R-:W-:Y:S01]  /*1f60*/  HFMA2.MMA R0, -RZ, RZ, 0, 0 ;  /* 0x00000000ff007435 */ /* 0x000fe200000001ff */
[----:B------:R-:W-:Y:S02]  /*1f70*/  MOV R9, RZ ;  /* 0x000000ff00097202 */ /* 0x000fe40000000f00 */
        /* <DEDUP_REMOVED lines=437> */
[----:B0-----:R-:W-:-:S04]  /*3ad0*/  @P0 IMAD.HI.U32 R12, R17, R12, R16 ;  /* 0x0000000c110c0227 */ /* 0x001fc800078e0010 */
[C---:B------:R-:W-:Y:S01]  /*3ae0*/  IMAD R2, R10.reuse, UR9, R2 ;  /* 0x000000090a027c24 */ /* 0x040fe2000f8e0202 */
[----:B------:R-:W-:Y:S01]  /*3af0*/  @P0 SHF.R.U32.HI R12, RZ, R13, R12 ;  /* 0x0000000dff0c0219 */ /* 0x000fe2000001160c */
[----:B------:R-:W-:Y:S01]  /*3b00*/  IMAD R4, R10, UR11, R4 ;  /* 0x0000000b0a047c24 */ /* 0x000fe2000f8e0204 */
        /* <DEDUP_REMOVED lines=9> */
.L_x_23278:
        /* <DEDUP_REMOVED lines=23> */
[----:B------:R-:W-:-:S04]  /*3d10*/  IADD3 R3, R3, 0x80, RZ ;  /* 0x0000008003037810 */ /* 0x000fc80007ffe0ff */
[----:B------:R-:W-:Y:S01]  /*3d20*/  ISETP.GE.AND P0, PT, R3, UR6, PT ;  /* 0x0000000603007c0c */ /* 0x000fe2000bf06270 */
[----:B--2---:R-:W-:-:S05]  /*3d30*/  HADD2.F32 R7, -RZ, R6.H0_H0 ;  /* 0x20000006ff077230 */ /* 0x004fca0000004100 */
[----:B----4-:R-:W-:-:S04]  /*3d40*/  FADD.FTZ R7, -R12, R7 ;  /* 0x000000070c077221 */ /* 0x010fc80000010100 */
[----:B---3--:R-:W-:-:S04]  /*3d50*/  FMUL.FTZ R7, R8, R7 ;  /* 0x0000000708077220 */ /* 0x008fc80000410000 */
[----:B-----5:R-:W-:-:S05]  /*3d60*/  FFMA.FTZ R7, R15, R7, R10 ;  /* 0x000000070f077223 */ /* 0x020fca000001000a */
[----:B------:R-:W-:-:S05]  /*3d70*/  F2FP.F16.F32.PACK_AB R7, RZ, R7 ;  /* 0x00000007ff07723e */ /* 0x000fca00000000ff */
[----:B------:R1:W-:Y:S01]  /*3d80*/  STG.E.U16 desc[UR4][R4.64], R7 ;  /* 0x0000000704007986 */ /* 0x0003e2000c101504 */
[----:B------:R-:W-:Y:S05]  /*3d90*/  @P0 BRA `(.L_x_23277) ;  /* 0x0000001c00940947 */ /* 0x000fea0003800000 */
[----:B------:R-:W0:Y:S01]  /*3da0*/  LDC R6, c[0x0][0x218] ;  /* 0x00008600ff067b82 */ /* 0x000e220000000800 */
[----:B------:R-:W-:Y:S01]  /*3db0*/  HFMA2.MMA R9, -RZ, RZ, 0, 0 ;  /* 0x00000000ff097435 */ /* 0x000fe200000001ff */
[----:B-1----:R-:W-:Y:S01]  /*3dc0*/  CS2R R4, SRZ ;  /* 0x0000000000047805 */ /* 0x002fe2000001ff00 */
[----:B------:R-:W-:Y:S01]  /*3dd0*/  HFMA2.MMA R7, -RZ, RZ, 0, 0 ;  /* 0x00000000ff077435 */ /* 0x000fe200000001ff */
        /* <DEDUP_REMOVED lines=451> */
.L_x_23279:
        /* <DEDUP_REMOVED lines=30> */
.L_x_23277:
[----:B------:R-:W-:Y:S05]  /*5bf0*/  BSYNC B0 ;  /* 0x0000000000007941 */ /* 0x000fea0003800000 */
.L_x_23276:
[----:B------:R-:W-:-:S13]  /*5c00*/  ISETP.GE.AND P0, PT, R3, UR6, PT ;  /* 0x0000000603007c0c */ /* 0x000fda000bf06270 */
[----:B------:R-:W-:Y:S05]  /*5c10*/  @P0 EXIT ;  /* 0x000000000000094d */ /* 0x000fea0003800000 */
[----:B------:R-:W3:Y:S01]  /*5c20*/  LDC R6, c[0x0][0x218] ;  /* 0x00008600ff067b82 */ /* 0x000ee20000000800 */
[----:B012---:R-:W-:Y:S01]  /*5c30*/  HFMA2.MMA R7, -RZ, RZ, 0, 0 ;  /* 0x00000000ff077435 */ /* 0x007fe200000001ff */
[----:B------:R-:W-:Y:S01]  /*5c40*/  MOV R0, RZ ;  /* 0x000000ff00007202 */ /* 0x000fe20000000f00 */
[----:B------:R-:W-:Y:S01]  /*5c50*/  HFMA2.MMA R9, -RZ, RZ, 0, 0 ;  /* 0x00000000ff097435 */ /* 0x000fe200000001ff */
[----:B------:R-:W-:Y:S02]  /*5c60*/  MOV R2, RZ ;  /* 0x000000ff00027202 */ /* 0x000fe40000000f00 */
[----:B------:R-:W-:Y:S02]  /*5c70*/  CS2R R4, SRZ ;  /* 0x0000000000047805 */ /* 0x000fe4000001ff00 */
[----:B---3--:R-:W-:-:S13]  /*5c80*/  ISETP.NE.AND P0, PT, R6, RZ, PT ;  /* 0x000000ff0600720c */ /* 0x008fda0003f05270 */
        /* <DEDUP_REMOVED lines=448> */
.L_x_23280:
        /* <DEDUP_REMOVED lines=14> */
[----:B------:R-:W-:-:S02]  /*7970*/  IADD3 R12, P1, R0, UR8, RZ ;  /* 0x00000008000c7c10 */ /* 0x000fc4000ff3e0ff */
[----:B------:R-:W-:Y:S01]  /*7980*/  IADD3.X R3, RZ, UR7, RZ, P0, !PT ;  /* 0x00000007ff037c10 */ /* 0x000fe200087fe4ff */
[----:B------:R-:W4:Y:S01]  /*7990*/  LDG.E R8, desc[UR4][R8.64] ;  /* 0x0000000408087981 */ /* 0x000f22000c1e1900 */
[----:B------:R-:W-:Y:S01]  /*79a0*/  IADD3.X R13, RZ, UR9, RZ, P1, !PT ;  /* 0x00000009ff0d7c10 */ /* 0x000fe20008ffe4ff */
[----:B------:R-:W-:Y:S02]  /*79b0*/  ULDC.64 UR6, c[0x0][0x5a0] ;  /* 0x0001680000067ab9 */ /* 0x000fe40000000a00 */
[----:B------:R-:W5:Y:S04]  /*79c0*/  LDG.E R2, desc[UR4][R2.64] ;  /* 0x0000000402027981 */ /* 0x000f68000c1e1900 */
[----:B------:R-:W5:Y:S01]  /*79d0*/  LDG.E R13, desc[UR4][R12.64] ;  /* 0x000000040c0d7981 */ /* 0x000f62000c1e1900 */
[----:B------:R-:W-:-:S04]  /*79e0*/  IADD3 R4, P0, R5, UR6, RZ ;  /* 0x0000000605047c10 */ /* 0x000fc8000ff1e0ff */
[----:B------:R-:W-:Y:S01]  /*79f0*/  IADD3.X R5, RZ, UR7, RZ, P0, !PT ;  /* 0x00000007ff057c10 */ /* 0x000fe200087fe4ff */
[----:B--2---:R-:W-:-:S05]  /*7a00*/  HADD2.F32 R7, -RZ, R6.H0_H0 ;  /* 0x20000006ff077230 */ /* 0x004fca0000004100 */
[----:B---3--:R-:W-:-:S04]  /*7a10*/  FADD.FTZ R7, -R10, R7 ;  /* 0x000000070a077221 */ /* 0x008fc80000010100 */
[----:B----4-:R-:W-:-:S04]  /*7a20*/  FMUL.FTZ R7, R8, R7 ;  /* 0x0000000708077220 */ /* 0x010fc80000410000 */
[----:B-----5:R-:W-:-:S05]  /*7a30*/  FFMA.FTZ R7, R13, R7, R2 ;  /* 0x000000070d077223 */ /* 0x020fca0000010002 */
[----:B------:R-:W-:-:S05]  /*7a40*/  F2FP.F16.F32.PACK_AB R7, RZ, R7 ;  /* 0x00000007ff07723e */ /* 0x000fca00000000ff */
[----:B------:R-:W-:Y:S01]  /*7a50*/  STG.E.U16 desc[UR4][R4.64], R7 ;  /* 0x0000000704007986 */ /* 0x000fe2000c101504 */
[----:B------:R-:W-:Y:S05]  /*7a60*/  EXIT ;  /* 0x000000000000794d */ /* 0x000fea0003800000 */
.L_x_23281:
        /* <DEDUP_REMOVED lines=9> */
.L_x_28454:


//--------------------- .text._ZN2at6native27unrolled_elementwise_kernelIZZZNS0_49_GLOBAL__N__b919a28f_16_Normalization_cu_5c38458722batch_norm_elementwiseERKNS_6TensorES5_RKSt8optionalIS3_ES9_S5_S5_ENKUlvE0_clEvENKUlvE2_clEvEUlN3c104HalfEffffE_St5arrayIPcLm6EELi4E23TrivialOffsetCalculatorILi5EjESI_ILi1EjENS0_6memory15LoadWithoutCastENSL_16StoreWithoutCastEEEviT_T0_T2_T3_T4_T5_ --------------------------
	.section	.text._ZN2at6native27unrolled_elementwise_kernelIZZZNS0_49_GLOBAL__N__b919a28f_16_Normalization_cu_5c38458722batch_norm_elementwiseERKNS_6TensorES5_RKSt8optionalIS3_ES9_S5_S5_ENKUlvE0_clEvENKUlvE2_clEvEUlN3c104HalfEffffE_St5arrayIPcLm6EELi4E23TrivialOffsetCalculatorILi5EjESI_ILi1EjENS0_6memory15LoadWithoutCastENSL_16StoreWithoutCastEEEviT_T0_T2_T3_T4_T5_,"ax",@progbits
	.align	128
        .global         _ZN2at6native27unrolled_elementwise_kernelIZZZNS0_49_GLOBAL__N__b919a28f_16_Normalization_cu_5c38458722batch_norm_elementwiseERKNS_6TensorES5_RKSt8optionalIS3_ES9_S5_S5_ENKUlvE0_clEvENKUlvE2_clEvEUlN3c104HalfEffffE_St5arrayIPcLm6EELi4E23TrivialOffsetCalculatorILi5EjESI_ILi1EjENS0_6memory15LoadWithoutCastENSL_16StoreWithoutCastEEEviT_T0_T2_T3_T4_T5_
        .type           _ZN2at6native27unrolled_elementwise_kernelIZZZNS0_49_GLOBAL__N__b919a28f_16_Normalization_cu_5c38458722batch_norm_elementwiseERKNS_6TensorES5_RKSt8optionalIS3_ES9_S5_S5_ENKUlvE0_clEvENKUlvE2_clEvEUlN3c104HalfEffffE_St5arrayIPcLm6EELi4E23TrivialOffsetCalculatorILi5EjESI_ILi1EjENS0_6memory15LoadWithoutCastENSL_16StoreWithoutCastEEEviT_T0_T2_T3_T4_T5_,@function
        .size           _ZN2at6native27unrolled_elementwise_kernelIZZZNS0_49_GLOBAL__N__b919a28f_16_Normalization_cu_5c38458722batch_norm_elementwiseERKNS_6TensorES5_RKSt8optionalIS3_ES9_S5_S5_ENKUlvE0_clEvENKUlvE2_clEvEUlN3c104HalfEffffE_St5arrayIPcLm6EELi4E23TrivialOffsetCalculatorILi5EjESI_ILi1EjENS0_6memory15LoadWithoutCastENSL_16StoreWithoutCastEEEviT_T0_T2_T3_T4_T5_,(.L_x_28455 - _ZN2at6native27unrolled_elementwise_kernelIZZZNS0_49_GLOBAL__N__b919a28f_16_Normalization_cu_5c38458722batch_norm_elementwiseERKNS_6TensorES5_RKSt8optionalIS3_ES9_S5_S5_ENKUlvE0_clEvENKUlvE2_clEvEUlN3c104HalfEffffE_St5arrayIPcLm6EELi4E23TrivialOffsetCalculatorILi5EjESI_ILi1EjENS0_6memory15LoadWithoutCastENSL_16StoreWithoutCastEEEviT_T0_T2_T3_T4_T5_)
        .other          _ZN2at6native27unrolled_elementwise_kernelIZZZNS0_49_GLOBAL__N__b919a28f_16_Normalization_cu_5c38458722batch_norm_elementwiseERKNS_6TensorES5_RKSt8optionalIS3_ES9_S5_S5_ENKUlvE0_clEvENKUlvE2_clEvEUlN3c104HalfEffffE_St5arrayIPcLm6EELi4E23TrivialOffsetCalculatorILi5EjESI_ILi1EjENS0_6memory15LoadWithoutCastENSL_16StoreWithoutCastEEEviT_T0_T2_T3_T4_T5_,@"STO_CUDA_ENTRY STV_DEFAULT"
_ZN2at6native27unrolled_elementwise_kernelIZZZNS0_49_GLOBAL__N__b919a28f_16_Normalization_cu_5c38458722batch_norm_elementwiseERKNS_6TensorES5_RKSt8optionalIS3_ES9_S5_S5_ENKUlvE0_clEvENKUlvE2_clEvEUlN3c104HalfEffffE_St5arrayIPcLm6EELi4E23TrivialOffsetCalculatorILi5EjESI_ILi1EjENS0_6memory15LoadWithoutCastENSL_16StoreWithoutCastEEEviT_T0_T2_T3_T4_T5_:
.text._ZN2at6native27unrolled_elementwise_kernelIZZZNS0_49_GLOBAL__N__b919a28f_16_Normalization_cu_5c38458722batch_norm_elementwiseERKNS_6TensorES5_RKSt8optionalIS3_ES9_S5_S5_ENKUlvE0_clEvENKUlvE2_clEvEUlN3c104HalfEffffE_St5arrayIPcLm6EELi4E23TrivialOffsetCalculatorILi5EjESI_ILi1EjENS0_6memory15LoadWithoutCastENSL_16StoreWithoutCastEEEviT_T0_T2_T3_T4_T5_:
[----:B------:R-:W-:Y:S01]  /*0000*/  LDC R1, c[0x0][0x28] ;  /* 0x00000a00ff017b82 */ /* 0x000fe20000000800 */
[----:B------:R-:W0:Y:S07]  /*0010*/  S2R R0, SR_CTAID.X ;  /* 0x0000000000007919 */ /* 0x000e2e0000002500 */
[----:B------:R-:W0:Y:S01]  /*0020*/  LDC R5, c[0x0][0x210] ;  /* 0x00008400ff057b82 */ /* 0x000e220000000800 */
[----:B------:R-:W-:Y:S01]  /*0030*/  PRMT R6, RZ, 0x7610, R6 ;  /* 0x00007610ff067816 */ /* 0x000fe20000000006 */
[----:B------:R-:W-:Y:S01]  /*0040*/  ULDC.64 UR4, c[0x0][0x208] ;  /* 0x0000820000047ab9 */ /* 0x000fe20000000a00 */
[----:B------:R-:W1:Y:S01]  /*0050*/  S2R R3, SR_TID.X ;  /* 0x0000000000037919 */ /* 0x000e620000002100 */
[----:B------:R-:W-:Y:S01]  /*0060*/  CS2R R24, SRZ ;  /* 0x0000000000187805 */ /* 0x000fe2000001ff00 */
[----:B0-----:R-:W-:-:S05]  /*0070*/  IMAD R2, R0, -0x200, R5 ;  /* 0xfffffe0000027824 */ /* 0x001fca00078e0205 */
[----:B-1----:R-:W-:-:S13]  /*0080*/  ISETP.GE.AND P0, PT, R3, R2, PT ;  /* 0x000000020300720c */ /* 0x002fda0003f06270 */
[----:B------:R-:W0:Y:S01]  /*0090*/  @!P0 LDC.64 R14, c[0x0][0x220] ;  /* 0x00008800ff0e8b82 */ /* 0x000e220000000a00 */
[----:B------:R-:W-:Y:S02]  /*00a0*/  @!P0 LEA R7, R0, R3, 0x9 ;  /* 0x0000000300078211 */ /* 0x000fe400078e48ff */
[----:B------:R-:W-:-:S04]  /*00b0*/  @!P0 IADD3 R3, R3, 0x80, RZ ;  /* 0x0000008003038810 */ /* 0x000fc80007ffe0ff */
[----:B------:R-:W-:Y:S01]  /*00c0*/  ISETP.GE.AND P1, PT, R3, R2, PT ;  /* 0x000000020300720c */ /* 0x000fe20003f26270 */
[----:B------:R-:W1:Y:S08]  /*00d0*/  @!P0 LDC.64 R22, c[0x0][0x238] ;  /* 0x00008e00ff168b82 */ /* 0x000e700000000a00 */
[----:B------:R-:W2:Y:S08]  /*00e0*/  @!P0 LDC.64 R12, c[0x0][0x228] ;  /* 0x00008a00ff0c8b82 */ /* 0x000eb00000000a00 */
[----:B------:R-:W3:Y:S01]  /*00f0*/  @!P0 LDC.64 R26, c[0x0][0x230] ;  /* 0x00008c00ff1a8b82 */ /* 0x000ee20000000a00 */
[----:B0-----:R-:W-:-:S05]  /*0100*/  @!P0 IMAD.WIDE.U32 R14, R7, 0x2, R14 ;  /* 0x00000002070e8825 */ /* 0x001fca00078e000e */
[----:B------:R-:W4:Y:S02]  /*0110*/  @!P0 LDG.E.U16 R6, desc[UR4][R14.64] ;  /* 0x000000040e068981 */ /* 0x000f24000c1e1500 */
[----:B------:R-:W0:Y:S01]  /*0120*/  @!P0 LDC.64 R16, c[0x0][0x240] ;  /* 0x00009000ff108b82 */ /* 0x000e220000000a00 */
[----:B-1----:R-:W-:-:S05]  /*0130*/  @!P0 IMAD.WIDE.U32 R22, R7, 0x4, R22 ;  /* 0x0000000407168825 */ /* 0x002fca00078e0016 */
[----:B------:R1:W4:Y:S02]  /*0140*/  @!P0 LDG.E R25, desc[UR4][R22.64] ;  /* 0x0000000416198981 */ /* 0x000324000c1e1900 */
[----:B------:R-:W1:Y:S01]  /*0150*/  @!P1 LDC.64 R4, c[0x0][0x228] ;  /* 0x00008a00ff049b82 */ /* 0x000e620000000a00 */
[----:B--2---:R-:W-:Y:S01]  /*0160*/  @!P0 IMAD.WIDE.U32 R12, R7, 0x4, R12 ;  /* 0x00000004070c8825 */ /* 0x004fe200078e000c */
[----:B------:R-:W-:Y:S02]  /*0170*/  @!P1 LEA R11, R0, R3, 0x9 ;  /* 0x00000003000b9211 */ /* 0x000fe400078e48ff */
[----:B------:R-:W-:Y:S01]  /*0180*/  @!P1 IADD3 R3, R3, 0x80, RZ ;  /* 0x0000008003039810 */ /* 0x000fe20007ffe0ff */
[----:B---3--:R-:W-:-:S03]  /*0190*/  @!P0 IMAD.WIDE.U32 R26, R7, 0x4, R26 ;  /* 0x00000004071a8825 */ /* 0x008fc600078e001a */
[----:B------:R-:W2:Y:S01]  /*01a0*/  @!P1 LDC.64 R18, c[0x0][0x220] ;  /* 0x00008800ff129b82 */ /* 0x000ea20000000a00 */
[----:B0-----:R-:W-:Y:S01]  /*01b0*/  @!P0 IMAD.WIDE.U32 R16, R7, 0x4, R16 ;  /* 0x0000000407108825 */ /* 0x001fe200078e0010 */
[----:B------:R-:W-:Y:S01]  /*01c0*/  HFMA2.MMA R7, -RZ, RZ, 0, 0 ;  /* 0x00000000ff077435 */ /* 0x000fe200000001ff */
[----:B------:R-:W-:-:S05]  /*01d0*/  ISETP.GE.AND P2, PT, R3, R2, PT ;  /* 0x000000020300720c */ /* 0x000fca0003f46270 */
[----:B------:R-:W0:Y:S01]  /*01e0*/  @!P1 LDC.64 R28, c[0x0][0x230] ;  /* 0x00008c00ff1c9b82 */ /* 0x000e220000000a00 */
[----:B-1----:R-:W-:Y:S02]  /*01f0*/  MOV R23, RZ ;  /* 0x000000ff00177202 */ /* 0x002fe40000000f00 */
[----:B------:R-:W-:Y:S01]  /*0200*/  CS2R R20, SRZ ;  /* 0x0000000000147805 */ /* 0x000fe2000001ff00 */
[----:B------:R-:W3:Y:S01]  /*0210*/  @!P0 LDG.E R24, desc[UR4][R16.64] ;  /* 0x0000000410188981 */ /* 0x000ee2000c1e1900 */
[----:B------:R-:W-:-:S03]  /*0220*/  @!P1 IMAD.WIDE.U32 R4, R11, 0x4, R4 ;  /* 0x000000040b049825 */ /* 0x000fc600078e0004 */
[----:B------:R1:W3:Y:S01]  /*0230*/  @!P0 LDG.E R7, desc[UR4][R26.64] ;  /* 0x000000041a078981 */ /* 0x0002e2000c1e1900 */
[----:B------:R-:W0:Y:S03]  /*0240*/  @!P1 LDC.64 R14, c[0x0][0x238] ;  /* 0x00008e00ff0e9b82 */ /* 0x000e260000000a00 */
[----:B------:R1:W3:Y:S04]  /*0250*/  @!P1 LDG.E R23, desc[UR4][R4.64] ;  /* 0x0000000404179981 */ /* 0x0002e8000c1e1900 */
[----:B------:R1:W3:Y:S01]  /*0260*/  @!P0 LDG.E R20, desc[UR4][R12.64] ;  /* 0x000000040c148981 */ /* 0x0002e2000c1e1900 */
[C---:B--2---:R-:W-:Y:S01]  /*0270*/  @!P1 IMAD.WIDE.U32 R18, R11.reuse, 0x2, R18 ;  /* 0x000000020b129825 */ /* 0x044fe200078e0012 */
[----:B-1----:R-:W1:Y:S08]  /*0280*/  @!P1 LDC.64 R26, c[0x0][0x240] ;  /* 0x00009000ff1a9b82 */ /* 0x002e700000000a00 */
[----:B------:R-:W2:Y:S01]  /*0290*/  @!P2 LDC.64 R4, c[0x0][0x228] ;  /* 0x00008a00ff04ab82 */ /* 0x000ea20000000a00 */
[----:B------:R-:W-:Y:S01]  /*02a0*/  PRMT R13, RZ, 0x7610, R13 ;  /* 0x00007610ff0d7816 */ /* 0x000fe2000000000d */
[----:B------:R-:W-:Y:S01]  /*02b0*/  HFMA2.MMA R12, -RZ, RZ, 0, 0 ;  /* 0x00000000ff0c7435 */ /* 0x000fe200000001ff */
[----:B0-----:R-:W-:-:S04]  /*02c0*/  @!P1 IMAD.WIDE.U32 R28, R11, 0x4, R28 ;  /* 0x000000040b1c9825 */ /* 0x001fc800078e001c */
[----:B------:R0:W3:Y:S01]  /*02d0*/  @!P1 LDG.E.U16 R13, desc[UR4][R18.64] ;  /* 0x00000004120d9981 */ /* 0x0000e2000c1e1500 */
[----:B------:R-:W2:Y:S04]  /*02e0*/  @!P2 LDC.64 R16, c[0x0][0x220] ;  /* 0x00008800ff10ab82 */ /* 0x000ea80000000a00 */
[----:B------:R0:W3:Y:S01]  /*02f0*/  @!P1 LDG.E R12, desc[UR4][R28.64] ;  /* 0x000000041c0c9981 */ /* 0x0000e2000c1e1900 */
[----:B-1----:R-:W-:Y:S01]  /*0300*/  @!P1 IMAD.WIDE.U32 R26, R11, 0x4, R26 ;  /* 0x000000040b1a9825 */ /* 0x002fe200078e001a */
[----:B0-----:R-:W-:Y:S02]  /*0310*/  CS2R R18, SRZ ;  /* 0x0000000000127805 */ /* 0x001fe4000001ff00 */
[----:B------:R-:W-:-:S04]  /*0320*/  @!P2 LEA R29, R0, R3, 0x9 ;  /* 0x00000003001da211 */ /* 0x000fc800078e48ff */
[----:B------:R0:W3:Y:S01]  /*0330*/  @!P1 LDG.E R19, desc[UR4][R26.64] ;  /* 0x000000041a139981 */ /* 0x0000e2000c1e1900 */
[----:B------:R-:W-:-:S04]  /*0340*/  @!P1 IMAD.WIDE.U32 R14, R11, 0x4, R14 ;  /* 0x000000040b0e9825 */ /* 0x000fc800078e000e */
[C---:B--2---:R-:W-:Y:S01]  /*0350*/  @!P2 IMAD.WIDE.U32 R4, R29.reuse, 0x4, R4 ;  /* 0x000000041d04a825 */ /* 0x044fe200078e0004 */
[----:B------:R1:W2:Y:S01]  /*0360*/  @!P1 LDG.E R18, desc[UR4][R14.64] ;  /* 0x000000040e129981 */ /* 0x0002a2000c1e1900 */
[----:B0-----:R-:W0:Y:S03]  /*0370*/  @!P2 LDC.64 R26, c[0x0][0x238] ;  /* 0x00008e00ff1aab82 */ /* 0x001e260000000a00 */
[----:B------:R1:W2:Y:S05]  /*0380*/  @!P2 LDG.E R21, desc[UR4][R4.64] ;  /* 0x000000040415a981 */ /* 0x0002aa000c1e1900 */
[----:B-1----:R-:W1:Y:S08]  /*0390*/  @!P2 LDC.64 R14, c[0x0][0x230] ;  /* 0x00008c00ff0eab82 */ /* 0x002e700000000a00 */
[----:B------:R-:W1:Y:S01]  /*03a0*/  @!P2 LDC.64 R4, c[0x0][0x240] ;  /* 0x00009000ff04ab82 */ /* 0x000e620000000a00 */
[----:B------:R-:W-:Y:S01]  /*03b0*/  PRMT R22, RZ, 0x7610, R22 ;  /* 0x00007610ff167816 */ /* 0x000fe20000000016 */
[----:B------:R-:W-:-:S05]  /*03c0*/  @!P2 IMAD.WIDE.U32 R16, R29, 0x2, R16 ;  /* 0x000000021d10a825 */ /* 0x000fca00078e0010 */
[----:B------:R0:W2:Y:S02]  /*03d0*/  @!P2 LDG.E.U16 R22, desc[UR4][R16.64] ;  /* 0x000000041016a981 */ /* 0x0000a4000c1e1500 */
[C---:B0-----:R-:W-:Y:S01]  /*03e0*/  @!P2 IMAD.WIDE.U32 R26, R29.reuse, 0x4, R26 ;  /* 0x000000041d1aa825 */ /* 0x041fe200078e001a */
[----:B------:R-:W-:Y:S02]  /*03f0*/  MOV R11, RZ ;  /* 0x000000ff000b7202 */ /* 0x000fe40000000f00 */
[----:B------:R-:W-:Y:S01]  /*0400*/  CS2R R16, SRZ ;  /* 0x0000000000107805 */ /* 0x000fe2000001ff00 */
[----:B-1----:R-:W-:-:S05]  /*0410*/  @!P2 IMAD.WIDE.U32 R14, R29, 0x4, R14 ;  /* 0x000000041d0ea825 */ /* 0x002fca00078e000e */
[----:B------:R-:W2:Y:S01]  /*0420*/  @!P2 LDG.E R17, desc[UR4][R26.64] ;  /* 0x000000041a11a981 */ /* 0x000ea2000c1e1900 */
[----:B------:R-:W-:-:S03]  /*0430*/  @!P2 IMAD.WIDE.U32 R4, R29, 0x4, R4 ;  /* 0x000000041d04a825 */ /* 0x000fc600078e0004 */
[----:B------:R0:W2:Y:S04]  /*0440*/  @!P2 LDG.E R11, desc[UR4][R14.64] ;  /* 0x000000040e0ba981 */ /* 0x0000a8000c1e1900 */
[----:B------:R-:W2:Y:S01]  /*0450*/  @!P2 LDG.E R16, desc[UR4][R4.64] ;  /* 0x000000040410a981 */ /* 0x000ea2000c1e1900 */
[----:B------:R-:W-:-:S04]  /*0460*/  @!P2 IADD3 R3, R3, 0x80, RZ ;  /* 0x000000800303a810 */ /* 0x000fc80007ffe0ff */
[----:B------:R-:W-:-:S13]  /*0470*/  ISETP.GE.AND P1, PT, R3, R2, PT ;  /* 0x000000020300720c */ /* 0x000fda0003f26270 */
[----:B0-----:R-:W0:Y:S01]  /*0480*/  @!P1 LDC.64 R14, c[0x0][0x220] ;  /* 0x00008800ff0e9b82 */ /* 0x001e220000000a00 */
[--C-:B------:R-:W-:Y:S01]  /*0490*/  @!P1 IMAD R27, R0, 0x200, R3.reuse ;  /* 0x00000200001b9824 */ /* 0x100fe200078e0203 */
[----:B------:R-:W-:-:S06]  /*04a0*/  PRMT R3, RZ, 0x7610, R3 ;  /* 0x00007610ff037816 */ /* 0x000fcc0000000003 */
[----:B------:R-:W1:Y:S01]  /*04b0*/  @!P1 LDC.64 R28, c[0x0][0x238] ;  /* 0x00008e00ff1c9b82 */ /* 0x000e620000000a00 */
[----:B0-----:R-:W-:-:S05]  /*04c0*/  @!P1 IMAD.WIDE.U32 R14, R27, 0x2, R14 ;  /* 0x000000021b0e9825 */ /* 0x001fca00078e000e */
[----:B------:R0:W5:Y:S02]  /*04d0*/  @!P1 LDG.E.U16 R3, desc[UR4][R14.64] ;  /* 0x000000040e039981 */ /* 0x000164000c1e1500 */
[----:B0-----:R-:W0:Y:S01]  /*04e0*/  @!P1 LDC.64 R14, c[0x0][0x228] ;  /* 0x00008a00ff0e9b82 */ /* 0x001e220000000a00 */
[----:B------:R-:W-:Y:S01]  /*04f0*/  CS2R R4, SRZ ;  /* 0x0000000000047805 */ /* 0x000fe2000001ff00 */
[----:B-1----:R-:W-:-:S05]  /*0500*/  @!P1 IMAD.WIDE.U32 R28, R27, 0x4, R28 ;  /* 0x000000041b1c9825 */ /* 0x002fca00078e001c */
[----:B------:R0:W5:Y:S02]  /*0510*/  @!P1 LDG.E R4, desc[UR4][R28.64] ;  /* 0x000000041c049981 */ /* 0x000164000c1e1900 */
[C---:B0-----:R-:W-:Y:S02]  /*0520*/  @!P1 IMAD.WIDE.U32 R28, R27.reuse, 0x4, R14 ;  /* 0x000000041b1c9825 */ /* 0x041fe400078e000e */
[----:B------:R-:W0:Y:S01]  /*0530*/  @!P1 LDC.64 R14, c[0x0][0x230] ;  /* 0x00008c00ff0e9b82 */ /* 0x000e220000000a00 */
[----:B------:R-:W-:Y:S02]  /*0540*/  HFMA2.MMA R26, -RZ, RZ, 0, 0 ;  /* 0x00000000ff1a7435 */ /* 0x000fe400000001ff */
[----:B------:R0:W5:Y:S02]  /*0550*/  @!P1 LDG.E R5, desc[UR4][R28.64] ;  /* 0x000000041c059981 */ /* 0x000164000c1e1900 */
[----:B0-----:R-:W-:-:S03]  /*0560*/  @!P1 IMAD.WIDE.U32 R28, R27, 0x4, R14 ;  /* 0x000000041b1c9825 */ /* 0x001fc600078e000e */
[----:B------:R-:W0:Y:S03]  /*0570*/  @!P1 LDC.64 R14, c[0x0][0x240] ;  /* 0x00009000ff0e9b82 */ /* 0x000e260000000a00 */
[----:B------:R1:W5:Y:S01]  /*0580*/  @!P1 LDG.E R26, desc[UR4][R28.64] ;  /* 0x000000041c1a9981 */ /* 0x000362000c1e1900 */
[----:B----4-:R-:W-:-:S05]  /*0590*/  @!P0 HADD2.F32 R6, -RZ, R6.H0_H0 ;  /* 0x20000006ff068230 */ /* 0x010fca0000004100 */
[----:B------:R-:W-:Y:S02]  /*05a0*/  @!P0 FADD.FTZ R6, R6, -R25 ;  /* 0x8000001906068221 */ /* 0x000fe40000010000 */
[----:B------:R-:W1:Y:S01]  /*05b0*/  S2R R25, SR_TID.X ;  /* 0x0000000000197919 */ /* 0x000e620000002100 */
[----:B0-----:R-:W-:Y:S01]  /*05c0*/  @!P1 IMAD.WIDE.U32 R14, R27, 0x4, R14 ;  /* 0x000000041b0e9825 */ /* 0x001fe200078e000e */
[----:B------:R-:W-:-:S06]  /*05d0*/  MOV R27, RZ ;  /* 0x000000ff001b7202 */ /* 0x000fcc0000000f00 */
[----:B------:R0:W5:Y:S01]  /*05e0*/  @!P1 LDG.E R27, desc[UR4][R14.64] ;  /* 0x000000040e1b9981 */ /* 0x000162000c1e1900 */
[----:B-1----:R-:W-:Y:S01]  /*05f0*/  IADD3 R29, R25, 0x80, RZ ;  /* 0x00000080191d7810 */ /* 0x002fe20007ffe0ff */
[----:B---3--:R-:W-:-:S03]  /*0600*/  @!P0 FMUL.FTZ R6, R6, R20 ;  /* 0x0000001406068220 */ /* 0x008fc60000410000 */
[----:B------:R-:W-:Y:S01]  /*0610*/  ISETP.GE.AND P2, PT, R29, R2, PT ;  /* 0x000000021d00720c */ /* 0x000fe20003f46270 */
[----:B------:R-:W-:Y:S01]  /*0620*/  @!P0 FFMA.FTZ R24, R6, R24, R7 ;  /* 0x0000001806188223 */ /* 0x000fe20000010007 */
[----:B------:R-:W-:-:S04]  /*0630*/  IADD3 R7, R25, 0x100, RZ ;  /* 0x0000010019077810 */ /* 0x000fc80007ffe0ff */
[----:B------:R-:W-:Y:S02]  /*0640*/  ISETP.GE.AND P3, PT, R7, R2, PT ;  /* 0x000000020700720c */ /* 0x000fe40003f66270 */
[----:B------:R-:W1:Y:S05]  /*0650*/  @!P0 LDC.64 R6, c[0x0][0x218] ;  /* 0x00008600ff068b82 */ /* 0x000e6a0000000a00 */
[----:B------:R-:W-:Y:S01]  /*0660*/  @!P2 HADD2.F32 R13, -RZ, R13.H0_H0 ;  /* 0x2000000dff0da230 */ /* 0x000fe20000004100 */
[----:B------:R-:W-:-:S04]  /*0670*/  @!P0 F2FP.F16.F32.PACK_AB R10, RZ, R24 ;  /* 0x00000018ff0a823e */ /* 0x000fc800000000ff */
[----:B--2---:R-:W-:Y:S01]  /*0680*/  @!P2 FADD.FTZ R18, R13, -R18 ;  /* 0x800000120d12a221 */ /* 0x004fe20000010000 */
[----:B------:R-:W-:-:S04]  /*0690*/  IADD3 R13, R25, 0x180, RZ ;  /* 0x00000180190d7810 */ /* 0x000fc80007ffe0ff */
[----:B------:R-:W-:Y:S01]  /*06a0*/  ISETP.GE.AND P1, PT, R13, R2, PT ;  /* 0x000000020d00720c */ /* 0x000fe20003f26270 */
[----:B------:R-:W-:-:S04]  /*06b0*/  @!P0 IMAD R13, R0, 0x200, R25 ;  /* 0x00000200000d8824 */ /* 0x000fc800078e0219 */
[----:B-1----:R-:W-:Y:S01]  /*06c0*/  @!P0 IMAD.WIDE.U32 R6, R13, 0x2, R6 ;  /* 0x000000020d068825 */ /* 0x002fe200078e0006 */
[----:B------:R-:W-:-:S04]  /*06d0*/  @!P0 MOV R25, R29 ;  /* 0x0000001d00198202 */ /* 0x000fc80000000f00 */
[----:B------:R0:W-:Y:S01]  /*06e0*/  @!P0 STG.E.U16 desc[UR4][R6.64], R10 ;  /* 0x0000000a06008986 */ /* 0x0001e2000c101504 */
[----:B------:R-:W-:Y:S01]  /*06f0*/  ISETP.GE.AND P4, PT, R25, R2, PT ;  /* 0x000000021900720c */ /* 0x000fe20003f86270 */
[----:B------:R-:W-:Y:S01]  /*0700*/  @!P2 FMUL.FTZ R23, R18, R23 ;  /* 0x000000171217a220 */ /* 0x000fe20000410000 */
[----:B------:R-:W-:-:S03]  /*0710*/  @!P3 HADD2.F32 R22, -RZ, R22.H0_H0 ;  /* 0x20000016ff16b230 */ /* 0x000fc60000004100 */
[----:B------:R-:W-:Y:S01]  /*0720*/  @!P2 FFMA.FTZ R12, R23, R19, R12 ;  /* 0x00000013170ca223 */ /* 0x000fe2000001000c */
[----:B------:R-:W-:Y:S01]  /*0730*/  BSSY B0, `(.L_x_23282) ;  /* 0x0000011000007945 */ /* 0x000fe20003800000 */
[----:B------:R-:W-:-:S04]  /*0740*/  @!P3 FADD.FTZ R22, R22, -R17 ;  /* 0x800000111616b221 */ /* 0x000fc80000010000 */
[----:B------:R-:W-:-:S04]  /*0750*/  @!P3 FMUL.FTZ R22, R22, R21 ;  /* 0x000000151616b220 */ /* 0x000fc80000410000 */
[----:B------:R-:W-:Y:S01]  /*0760*/  @!P3 FFMA.FTZ R11, R22, R16, R11 ;  /* 0x00000010160bb223 */ /* 0x000fe2000001000b */
[----:B------:R-:W-:-:S04]  /*0770*/  @!P2 F2FP.F16.F32.PACK_AB R8, RZ, R12 ;  /* 0x0000000cff08a23e */ /* 0x000fc800000000ff */
[----:B------:R-:W-:Y:S01]  /*0780*/  @!P3 F2FP.F16.F32.PACK_AB R9, RZ, R11 ;  /* 0x0000000bff09b23e */ /* 0x000fe200000000ff */
[----:B0-----:R-:W-:Y:S06]  /*0790*/  @P4 BRA `(.L_x_23283) ;  /* 0x0000000000284947 */ /* 0x001fec0003800000 */
[----:B------:R-:W0:Y:S01]  /*07a0*/  LDC.64 R6, c[0x0][0x218] ;  /* 0x00008600ff067b82 */ /* 0x000e220000000a00 */
[----:B------:R-:W-:Y:S02]  /*07b0*/  LEA R11, R0, R25, 0x9 ;  /* 0x00000019000b7211 */ /* 0x000fe400078e48ff */
[----:B------:R-:W-:-:S04]  /*07c0*/  IADD3 R25, R25, 0x80, RZ ;  /* 0x0000008019197810 */ /* 0x000fc80007ffe0ff */
[----:B------:R-:W-:-:S13]  /*07d0*/  ISETP.GE.AND P0, PT, R25, R2, PT ;  /* 0x000000021900720c */ /* 0x000fda0003f06270 */
[----:B------:R-:W-:Y:S02]  /*07e0*/  @!P0 LEA R13, R0, R25, 0x9 ;  /* 0x00000019000d8211 */ /* 0x000fe400078e48ff */
[----:B------:R-:W-:Y:S01]  /*07f0*/  @!P0 IADD3 R25, R25, 0x80, RZ ;  /* 0x0000008019198810 */ /* 0x000fe20007ffe0ff */
[----:B0-----:R-:W-:-:S04]  /*0800*/  IMAD.WIDE.U32 R10, R11, 0x2, R6 ;  /* 0x000000020b0a7825 */ /* 0x001fc800078e0006 */
[----:B------:R-:W-:Y:S01]  /*0810*/  @!P0 IMAD.WIDE.U32 R6, R13, 0x2, R6 ;  /* 0x000000020d068825 */ /* 0x000fe200078e0006 */
[----:B------:R0:W-:Y:S04]  /*0820*/  STG.E.U16 desc[UR4][R10.64], R8 ;  /* 0x000000080a007986 */ /* 0x0001e8000c101504 */
[----:B------:R0:W-:Y:S02]  /*0830*/  @!P0 STG.E.U16 desc[UR4][R6.64], R9 ;  /* 0x0000000906008986 */ /* 0x0001e4000c101504 */
.L_x_23283:
[----:B------:R-:W-:Y:S05]  /*0840*/  BSYNC B0 ;  /* 0x0000000000007941 */ /* 0x000fea0003800000 */
.L_x_23282:
[----:B------:R-:W-:Y:S01]  /*0850*/  ISETP.GE.AND P0, PT, R25, R2, PT ;  /* 0x000000021900720c */ /* 0x000fe20003f06270 */
[----:B0----5:R-:W-:-:S12]  /*0860*/  @!P1 HADD2.F32 R7, -RZ, R3.H0_H0 ;  /* 0x20000003ff079230 */ /* 0x021fd80000004100 */
[----:B------:R-:W-:Y:S05]  /*0870*/  @P0 EXIT ;  /* 0x000000000000094d */ /* 0x000fea0003800000 */
[----:B------:R-:W0:Y:S01]  /*0880*/  LDC.64 R2, c[0x0][0x218] ;  /* 0x00008600ff027b82 */ /* 0x000e220000000a00 */
[----:B------:R-:W-:Y:S01]  /*0890*/  @!P1 FADD.FTZ R4, R7, -R4 ;  /* 0x8000000407049221 */ /* 0x000fe20000010000 */
[----:B------:R-:W-:-:S03]  /*08a0*/  LEA R25, R0, R25, 0x9 ;  /* 0x0000001900197211 */ /* 0x000fc600078e48ff */
[----:B------:R-:W-:-:S04]  /*08b0*/  @!P1 FMUL.FTZ R5, R4, R5 ;  /* 0x0000000504059220 */ /* 0x000fc80000410000 */
[----:B------:R-:W-:-:S05]  /*08c0*/  @!P1 FFMA.FTZ R5, R5, R27, R26 ;  /* 0x0000001b05059223 */ /* 0x000fca000001001a */
[----:B------:R-:W-:Y:S01]  /*08d0*/  @!P1 F2FP.F16.F32.PACK_AB R6, RZ, R5 ;  /* 0x00000005ff06923e */ /* 0x000fe200000000ff */
[----:B0-----:R-:W-:-:S05]  /*08e0*/  IMAD.WIDE.U32 R2, R25, 0x2, R2 ;  /* 0x0000000219027825 */ /* 0x001fca00078e0002 */
[----:B------:R-:W-:Y:S01]  /*08f0*/  STG.E.U16 desc[UR4][R2.64], R6 ;  /* 0x0000000602007986 */ /* 0x000fe2000c101504 */
[----:B------:R-:W-:Y:S05]  /*0900*/  EXIT ;  /* 0x000000000000794d */ /* 0x000fea0003800000 */
.L_x_23284:
        /* <DEDUP_REMOVED lines=15> */
.L_x_28455:


//--------------------- .text._ZN2at6native29vectorized_elementwise_kernelILi2EZZZNS0_49_GLOBAL__N__b919a28f_16_Normalization_cu_5c38458722batch_norm_elementwiseERKNS_6TensorES5_RKSt8optionalIS3_ES9_S5_S5_ENKUlvE0_clEvENKUlvE2_clEvEUlN3c104HalfEffffE_St5arrayIPcLm6EEEEviT0_T1_ --------------------------
	.section	.text._ZN2at6native29vectorized_elementwise_kernelILi2EZZZNS0_49_GLOBAL__N__b919a28f_16_Normalization_cu_5c38458722batch_norm_elementwiseERKNS_6TensorES5_RKSt8optionalIS3_ES9_S5_S5_ENKUlvE0_clEvENKUlvE2_clEvEUlN3c104HalfEffffE_St5arrayIPcLm6EEEEviT0_T1_,"ax",@progbits
	.align	128
        .global         _ZN2at6native29vectorized_elementwise_kernelILi2EZZZNS0_49_GLOBAL__N__b919a28f_16_Normalization_cu_5c38458722batch_norm_elementwiseERKNS_6TensorES5_RKSt8optionalIS3_ES9_S5_S5_ENKUlvE0_clEvENKUlvE2_clEvEUlN3c104HalfEffffE_St5arrayIPcLm6EEEEviT0_T1_
        .type           _ZN2at6native29vectorized_elementwise_kernelILi2EZZZNS0_49_GLOBAL__N__b919a28f_16_Normalization_cu_5c38458722batch_norm_elementwiseERKNS_6TensorES5_RKSt8optionalIS3_ES9_S5_S5_ENKUlvE0_clEvENKUlvE2_clEvEUlN3c104HalfEffffE_St5arrayIPcLm6EEEEviT0_T1_,@function
        .size           _ZN2at6native29vectorized_elementwise_kernelILi2EZZZNS0_49_GLOBAL__N__b919a28f_16_Normalization_cu_5c38458722batch_norm_elementwiseERKNS_6TensorES5_RKSt8optionalIS3_ES9_S5_S5_ENKUlvE0_clEvENKUlvE2_clEvEUlN3c104HalfEffffE_St5arrayIPcLm6EEEEviT0_T1_,(.L_x_28456 - _ZN2at6native29vectorized_elementwise_kernelILi2EZZZNS0_49_GLOBAL__N__b919a28f_16_Normalization_cu_5c38458722batch_norm_elementwiseERKNS_6TensorES5_RKSt8optionalIS3_ES9_S5_S5_ENKUlvE0_clEvENKUlvE2_clEvEUlN3c104HalfEffffE_St5arrayIPcLm6EEEEviT0_T1_)
        .other          _ZN2at6native29vectorized_elementwise_kernelILi2EZZZNS0_49_GLOBAL__N__b919a28f_16_Normalization_cu_5c38458722batch_norm_elementwiseERKNS_6TensorES5_RKSt8optionalIS3_ES9_S5_S5_ENKUlvE0_clEvENKUlvE2_clEvEUlN3c104HalfEffffE_St5arrayIPcLm6EEEEviT0_T1_,@"STO_CUDA_ENTRY STV_DEFAULT"
_ZN2at6native29vectorized_elementwise_kernelILi2EZZZNS0_49_GLOBAL__N__b919a28f_16_Normalization_cu_5c38458722batch_norm_elementwiseERKNS_6TensorES5_RKSt8optionalIS3_ES9_S5_S5_ENKUlvE0_clEvENKUlvE2_clEvEUlN3c104HalfEffffE_St5arrayIPcLm6EEEEviT0_T1_:
.text._ZN2at6native29vectorized_elementwise_kernelILi2EZZZNS0_49_GLOBAL__N__b919a28f_16_Normalization_cu_5c38458722batch_norm_elementwiseERKNS_6TensorES5_RKSt8optionalIS3_ES9_S5_S5_ENKUlvE0_clEvENKUlvE2_clEvEUlN3c104HalfEffffE_St5arrayIPcLm6EEEEviT0_T1_:
        /* <DEDUP_REMOVED lines=14> */
[----:B0-----:R-:W-:-:S07]  /*00e0*/  IMAD.WIDE.U32 R12, R2, 0x4, R4 ;  /* 0x00000004020c7825 */ /* 0x001fce00078e0004 */
[----:B------:R-:W0:Y:S01]  /*00f0*/  LDC.64 R22, c[0x0][0x240] ;  /* 0x00009000ff167b82 */ /* 0x000e220000000a00 */
[----:B--2---:R-:W-:Y:S01]  /*0100*/  IMAD.WIDE R6, R0, 0x4, R6 ;  /* 0x0000000400067825 */ /* 0x004fe200078e0206 */
[----:B------:R-:W2:Y:S04]  /*0110*/  LDG.E R18, desc[UR4][R12.64] ;  /* 0x000000040c127981 */ /* 0x000ea8000c1e1900 */
[----:B------:R-:W4:Y:S01]  /*0120*/  LDG.E R3, desc[UR4][R12.64+0x200] ;  /* 0x000200040c037981 */ /* 0x000f22000c1e1900 */
[----:B------:R-:W-:-:S03]  /*0130*/  IMAD.WIDE.U32 R14, R2, 0x8, R6 ;  /* 0x00000008020e7825 */ /* 0x000fc600078e0006 */
[----:B------:R-:W5:Y:S04]  /*0140*/  LDG.E R20, desc[UR4][R12.64+0x400] ;  /* 0x000400040c147981 */ /* 0x000f68000c1e1900 */
[----:B------:R-:W5:Y:S04]  /*0150*/  LDG.E.64 R10, desc[UR4][R14.64] ;  /* 0x000000040e0a7981 */ /* 0x000f68000c1e1b00 */
[----:B------:R-:W5:Y:S04]  /*0160*/  LDG.E.64 R8, desc[UR4][R14.64+0x400] ;  /* 0x000400040e087981 */ /* 0x000f68000c1e1b00 */
[----:B------:R-:W5:Y:S01]  /*0170*/  LDG.E.64 R4, desc[UR4][R14.64+0x800] ;  /* 0x000800040e047981 */ /* 0x000f62000c1e1b00 */
[----:B---3--:R-:W-:-:S03]  /*0180*/  IMAD.WIDE R32, R0, 0x4, R32 ;  /* 0x0000000400207825 */ /* 0x008fc600078e0220 */
[----:B------:R-:W3:Y:S01]  /*0190*/  LDG.E R6, desc[UR4][R12.64+0x600] ;  /* 0x000600040c067981 */ /* 0x000ee2000c1e1900 */
[----:B-1----:R-:W-:-:S03]  /*01a0*/  IMAD.WIDE R30, R0, 0x4, R30 ;  /* 0x00000004001e7825 */ /* 0x002fc600078e021e */
[----:B------:R-:W3:Y:S01]  /*01b0*/  LDG.E.64 R16, desc[UR4][R14.64+0xc00] ;  /* 0x000c00040e107981 */ /* 0x000ee2000c1e1b00 */
[----:B0-----:R-:W-:-:S04]  /*01c0*/  IMAD.WIDE R22, R0, 0x4, R22 ;  /* 0x0000000400167825 */ /* 0x001fc800078e0216 */
[----:B------:R-:W-:-:S04]  /*01d0*/  IMAD.WIDE.U32 R32, R2, 0x8, R32 ;  /* 0x0000000802207825 */ /* 0x000fc800078e0020 */
[C---:B------:R-:W-:Y:S01]  /*01e0*/  IMAD.WIDE.U32 R30, R2.reuse, 0x8, R30 ;  /* 0x00000008021e7825 */ /* 0x040fe200078e001e */
[----:B------:R-:W3:Y:S03]  /*01f0*/  LDG.E.64 R14, desc[UR4][R32.64] ;  /* 0x00000004200e7981 */ /* 0x000ee6000c1e1b00 */
[----:B------:R-:W-:Y:S01]  /*0200*/  IMAD.WIDE.U32 R22, R2, 0x8, R22 ;  /* 0x0000000802167825 */ /* 0x000fe200078e0016 */
[----:B------:R-:W3:Y:S04]  /*0210*/  LDG.E.64 R12, desc[UR4][R32.64+0x400] ;  /* 0x00040004200c7981 */ /* 0x000ee8000c1e1b00 */
[----:B------:R-:W3:Y:S01]  /*0220*/  LDG.E.64 R24, desc[UR4][R22.64+0xc00] ;  /* 0x000c000416187981 */ /* 0x000ee2000c1e1b00 */
[----:B--2---:R-:W-:-:S02]  /*0230*/  HADD2.F32 R19, -RZ, R18.H0_H0 ;  /* 0x20000012ff137230 */ /* 0x004fc40000004100 */
[----:B------:R-:W-:Y:S02]  /*0240*/  HADD2.F32 R18, -RZ, R18.H1_H1 ;  /* 0x30000012ff127230 */ /* 0x000fe40000004100 */
[--C-:B----4-:R-:W-:Y:S02]  /*0250*/  HADD2.F32 R7, -RZ, R3.reuse.H0_H0 ;  /* 0x20000003ff077230 */ /* 0x110fe40000004100 */
[----:B------:R-:W-:Y:S02]  /*0260*/  HADD2.F32 R26, -RZ, R3.H1_H1 ;  /* 0x30000003ff1a7230 */ /* 0x000fe40000004100 */
[----:B-----5:R-:W-:Y:S01]  /*0270*/  FADD.FTZ R19, -R10, R19 ;  /* 0x000000130a137221 */ /* 0x020fe20000010100 */
[----:B------:R-:W-:Y:S02]  /*0280*/  FADD.FTZ R18, -R11, R18 ;  /* 0x000000120b127221 */ /* 0x000fe40000010100 */
[----:B------:R-:W2:Y:S01]  /*0290*/  LDG.E.64 R10, desc[UR4][R22.64] ;  /* 0x00000004160a7981 */ /* 0x000ea2000c1e1b00 */
[----:B------:R-:W-:Y:S01]  /*02a0*/  FADD.FTZ R7, -R8, R7 ;  /* 0x0000000708077221 */ /* 0x000fe20000010100 */
[----:B------:R-:W-:-:S02]  /*02b0*/  FADD.FTZ R26, -R9, R26 ;  /* 0x0000001a091a7221 */ /* 0x000fc40000010100 */
[----:B------:R-:W2:Y:S01]  /*02c0*/  LDG.E.64 R8, desc[UR4][R30.64] ;  /* 0x000000041e087981 */ /* 0x000ea2000c1e1b00 */
[----:B------:R-:W-:-:S05]  /*02d0*/  HADD2.F32 R3, -RZ, R20.H0_H0 ;  /* 0x20000014ff037230 */ /* 0x000fca0000004100 */
[----:B------:R-:W-:Y:S01]  /*02e0*/  FADD.FTZ R3, -R4, R3 ;  /* 0x0000000304037221 */ /* 0x000fe20000010100 */
[----:B------:R-:W-:Y:S02]  /*02f0*/  HADD2.F32 R4, -RZ, R20.H1_H1 ;  /* 0x30000014ff047230 */ /* 0x000fe40000004100 */
[----:B------:R-:W4:Y:S03]  /*0300*/  LDG.E.64 R20, desc[UR4][R32.64+0x800] ;  /* 0x0008000420147981 */ /* 0x000f26000c1e1b00 */
[----:B------:R-:W-:Y:S01]  /*0310*/  FADD.FTZ R4, -R5, R4 ;  /* 0x0000000405047221 */ /* 0x000fe20000010100 */
[--C-:B---3--:R-:W-:Y:S02]  /*0320*/  HADD2.F32 R5, -RZ, R6.reuse.H0_H0 ;  /* 0x20000006ff057230 */ /* 0x108fe40000004100 */
[----:B------:R-:W-:Y:S02]  /*0330*/  HADD2.F32 R6, -RZ, R6.H1_H1 ;  /* 0x30000006ff067230 */ /* 0x000fe40000004100 */
[----:B------:R-:W-:Y:S01]  /*0340*/  FMUL.FTZ R19, R14, R19 ;  /* 0x000000130e137220 */ /* 0x000fe20000410000 */
[----:B------:R-:W-:-:S02]  /*0350*/  FMUL.FTZ R18, R15, R18 ;  /* 0x000000120f127220 */ /* 0x000fc40000410000 */
[----:B------:R-:W3:Y:S01]  /*0360*/  LDG.E.64 R14, desc[UR4][R32.64+0xc00] ;  /* 0x000c0004200e7981 */ /* 0x000ee2000c1e1b00 */
[----:B------:R-:W-:Y:S01]  /*0370*/  FADD.FTZ R5, -R16, R5 ;  /* 0x0000000510057221 */ /* 0x000fe20000010100 */
[----:B------:R-:W-:Y:S01]  /*0380*/  FADD.FTZ R6, -R17, R6 ;  /* 0x0000000611067221 */ /* 0x000fe20000010100 */
[----:B------:R-:W-:Y:S01]  /*0390*/  FMUL.FTZ R7, R12, R7 ;  /* 0x000000070c077220 */ /* 0x000fe20000410000 */
[----:B------:R-:W-:Y:S01]  /*03a0*/  FMUL.FTZ R26, R13, R26 ;  /* 0x0000001a0d1a7220 */ /* 0x000fe20000410000 */
[----:B------:R-:W5:Y:S04]  /*03b0*/  LDG.E.64 R16, desc[UR4][R22.64+0x800] ;  /* 0x0008000416107981 */ /* 0x000f68000c1e1b00 */
[----:B------:R-:W5:Y:S01]  /*03c0*/  LDG.E.64 R12, desc[UR4][R30.64+0x400] ;  /* 0x000400041e0c7981 */ /* 0x000f62000c1e1b00 */
[----:B--2---:R-:W-:Y:S01]  /*03d0*/  FFMA.FTZ R27, R10, R19, R8 ;  /* 0x000000130a1b7223 */ /* 0x004fe20000010008 */
[----:B------:R-:W-:-:S02]  /*03e0*/  FFMA.FTZ R28, R11, R18, R9 ;  /* 0x000000120b1c7223 */ /* 0x000fc40000010009 */
[----:B------:R-:W5:Y:S04]  /*03f0*/  LDG.E.64 R18, desc[UR4][R22.64+0x400] ;  /* 0x0004000416127981 */ /* 0x000f68000c1e1b00 */
[----:B------:R-:W2:Y:S04]  /*0400*/  LDG.E.64 R8, desc[UR4][R30.64+0x800] ;  /* 0x000800041e087981 */ /* 0x000ea8000c1e1b00 */
[----:B------:R-:W2:Y:S01]  /*0410*/  LDG.E.64 R10, desc[UR4][R30.64+0xc00] ;  /* 0x000c00041e0a7981 */ /* 0x000ea2000c1e1b00 */
[----:B----4-:R-:W-:Y:S01]  /*0420*/  FMUL.FTZ R3, R20, R3 ;  /* 0x0000000314037220 */ /* 0x010fe20000410000 */
[----:B------:R-:W-:-:S02]  /*0430*/  FMUL.FTZ R4, R21, R4 ;  /* 0x0000000415047220 */ /* 0x000fc40000410000 */
[----:B------:R-:W0:Y:S01]  /*0440*/  LDC.64 R20, c[0x0][0x218] ;  /* 0x00008600ff147b82 */ /* 0x000e220000000a00 */
[----:B---3--:R-:W-:Y:S01]  /*0450*/  FMUL.FTZ R5, R14, R5 ;  /* 0x000000050e057220 */ /* 0x008fe20000410000 */
[----:B------:R-:W-:Y:S01]  /*0460*/  FMUL.FTZ R6, R15, R6 ;  /* 0x000000060f067220 */ /* 0x000fe20000410000 */
[----:B------:R-:W-:Y:S01]  /*0470*/  F2FP.F16.F32.PACK_AB R27, R28, R27 ;  /* 0x0000001b1c1b723e */ /* 0x000fe200000000ff */
[----:B0-----:R-:W-:-:S04]  /*0480*/  IMAD.WIDE.U32 R20, R0, 0x2, R20 ;  /* 0x0000000200147825 */ /* 0x001fc800078e0014 */
[----:B------:R-:W-:-:S05]  /*0490*/  IMAD.WIDE R20, R2, 0x4, R20 ;  /* 0x0000000402147825 */ /* 0x000fca00078e0214 */
[----:B------:R-:W-:Y:S01]  /*04a0*/  STG.E desc[UR4][R20.64], R27 ;  /* 0x0000001b14007986 */ /* 0x000fe2000c101904 */
[----:B-----5:R-:W-:Y:S01]  /*04b0*/  FFMA.FTZ R7, R18, R7, R12 ;  /* 0x0000000712077223 */ /* 0x020fe2000001000c */
[----:B------:R-:W-:Y:S01]  /*04c0*/  FFMA.FTZ R26, R19, R26, R13 ;  /* 0x0000001a131a7223 */ /* 0x000fe2000001000d */
[----:B--2---:R-:W-:Y:S01]  /*04d0*/  FFMA.FTZ R3, R16, R3, R8 ;  /* 0x0000000310037223 */ /* 0x004fe20000010008 */
[----:B------:R-:W-:Y:S01]  /*04e0*/  FFMA.FTZ R4, R17, R4, R9 ;  /* 0x0000000411047223 */ /* 0x000fe20000010009 */
[----:B------:R-:W-:Y:S01]  /*04f0*/  FFMA.FTZ R5, R24, R5, R10 ;  /* 0x0000000518057223 */ /* 0x000fe2000001000a */
[----:B------:R-:W-:Y:S01]  /*0500*/  FFMA.FTZ R6, R25, R6, R11 ;  /* 0x0000000619067223 */ /* 0x000fe2000001000b */
[----:B------:R-:W-:Y:S02]  /*0510*/  F2FP.F16.F32.PACK_AB R7, R26, R7 ;  /* 0x000000071a07723e */ /* 0x000fe400000000ff */
[----:B------:R-:W-:Y:S02]  /*0520*/  F2FP.F16.F32.PACK_AB R3, R4, R3 ;  /* 0x000000030403723e */ /* 0x000fe400000000ff */
[----:B------:R-:W-:Y:S01]  /*0530*/  F2FP.F16.F32.PACK_AB R5, R6, R5 ;  /* 0x000000050605723e */ /* 0x000fe200000000ff */
[----:B------:R-:W-:Y:S04]  /*0540*/  STG.E desc[UR4][R20.64+0x200], R7 ;  /* 0x0002000714007986 */ /* 0x000fe8000c101904 */
[----:B------:R-:W-:Y:S04]  /*0550*/  STG.E desc[UR4][R20.64+0x400], R3 ;  /* 0x0004000314007986 */ /* 0x000fe8000c101904 */
[----:B------:R-:W-:Y:S01]  /*0560*/  STG.E desc[UR4][R20.64+0x600], R5 ;  /* 0x0006000514007986 */ /* 0x000fe2000c101904 */
[----:B------:R-:W-:Y:S05]  /*0570*/  EXIT ;  /* 0x000000000000794d */ /* 0x000fea0003800000 */
.L_x_23285:
[----:B------:R-:W0:Y:S01]  /*0580*/  S2R R15, SR_TID.X ;  /* 0x00000000000f7919 */ /* 0x000e220000002100 */
[----:B------:R-:W-:Y:S02]  /*0590*/  PRMT R22, RZ, 0x7610, R22 ;  /* 0x00007610ff167816 */ /* 0x000fe40000000016 */
[----:B0-----:R-:W-:-:S13]  /*05a0*/  ISETP.GE.AND P1, PT, R15, R2, PT ;  /* 0x000000020f00720c */ /* 0x001fda0003f26270 */
[----:B------:R-:W0:Y:S01]  /*05b0*/  @!P1 LDC.64 R26, c[0x0][0x220] ;  /* 0x00008800ff1a9b82 */ /* 0x000e220000000a00 */
[----:B------:R-:W-:-:S07]  /*05c0*/  @!P1 IADD3 R11, R0, R15, RZ ;  /* 0x0000000f000b9210 */ /* 0x000fce0007ffe0ff */
[----:B------:R-:W1:Y:S08]  /*05d0*/  @!P1 LDC.64 R20, c[0x0][0x238] ;  /* 0x00008e00ff149b82 */ /* 0x000e700000000a00 */
[----:B------:R-:W2:Y:S08]  /*05e0*/  @!P1 LDC.64 R18, c[0x0][0x228] ;  /* 0x00008a00ff129b82 */ /* 0x000eb00000000a00 */
[----:B------:R-:W3:Y:S01]  /*05f0*/  @!P1 LDC.64 R12, c[0x0][0x240] ;  /* 0x00009000ff0c9b82 */ /* 0x000ee20000000a00 */
[----:B0-----:R-:W-:Y:S01]  /*0600*/  @!P1 IMAD.WIDE.U32 R28, R11, 0x2, R26 ;  /* 0x000000020b1c9825 */ /* 0x001fe200078e001a */
[----:B------:R-:W-:Y:S01]  /*0610*/  HFMA2.MMA R10, -RZ, RZ, 0, 0 ;  /* 0x00000000ff0a7435 */ /* 0x000fe200000001ff */
[----:B------:R-:W-:-:S03]  /*0620*/  MOV R14, RZ ;  /* 0x000000ff000e7202 */ /* 0x000fc60000000f00 */
[----:B------:R0:W4:Y:S02]  /*0630*/  @!P1 LDG.E.U16 R22, desc[UR4][R28.64] ;  /* 0x000000041c169981 */ /* 0x000124000c1e1500 */
[----:B------:R-:W5:Y:S01]  /*0640*/  @!P1 LDC.64 R16, c[0x0][0x230] ;  /* 0x00008c00ff109b82 */ /* 0x000f620000000a00 */
[----:B-1----:R-:W-:-:S05]  /*0650*/  @!P1 IMAD.WIDE.U32 R20, R11, 0x4, R20 ;  /* 0x000000040b149825 */ /* 0x002fca00078e0014 */
[----:B------:R-:W4:Y:S01]  /*0660*/  @!P1 LDG.E R10, desc[UR4][R20.64] ;  /* 0x00000004140a9981 */ /* 0x000f22000c1e1900 */
[----:B--2---:R-:W-:-:S05]  /*0670*/  @!P1 IMAD.WIDE.U32 R26, R11, 0x4, R18 ;  /* 0x000000040b1a9825 */ /* 0x004fca00078e0012 */
[----:B------:R-:W2:Y:S01]  /*0680*/  @!P1 LDG.E R14, desc[UR4][R26.64] ;  /* 0x000000041a0e9981 */ /* 0x000ea2000c1e1900 */
[----:B---3--:R-:W-:Y:S01]  /*0690*/  @!P1 IMAD.WIDE.U32 R30, R11, 0x4, R12 ;  /* 0x000000040b1e9825 */ /* 0x008fe200078e000c */
[----:B------:R-:W-:-:S06]  /*06a0*/  CS2R R12, SRZ ;  /* 0x00000000000c7805 */ /* 0x000fcc000001ff00 */
[----:B------:R-:W3:Y:S01]  /*06b0*/  @!P1 LDG.E R13, desc[UR4][R30.64] ;  /* 0x000000041e0d9981 */ /* 0x000ee2000c1e1900 */
[----:B-----5:R-:W-:-:S05]  /*06c0*/  @!P1 IMAD.WIDE.U32 R16, R11, 0x4, R16 ;  /* 0x000000040b109825 */ /* 0x020fca00078e0010 */
[----:B------:R1:W3:Y:S01]  /*06d0*/  @!P1 LDG.E R12, desc[UR4][R16.64] ;  /* 0x00000004100c9981 */ /* 0x0002e2000c1e1900 */
[----:B------:R-:W-:-:S04]  /*06e0*/  @!P1 IADD3 R15, R15, 0x80, RZ ;  /* 0x000000800f0f9810 */ /* 0x000fc80007ffe0ff */
[----:B------:R-:W-:-:S13]  /*06f0*/  ISETP.GE.AND P0, PT, R15, R2, PT ;  /* 0x000000020f00720c */ /* 0x000fda0003f06270 */
[----:B0-----:R-:W0:Y:S08]  /*0700*/  @!P0 LDC.64 R28, c[0x0][0x220] ;  /* 0x00008800ff1c8b82 */ /* 0x001e300000000a00 */
[----:B------:R-:W5:Y:S01]  /*0710*/  @!P0 LDC.64 R18, c[0x0][0x238] ;  /* 0x00008e00ff128b82 */ /* 0x000f620000000a00 */
[----:B------:R-:W-:Y:S01]  /*0720*/  @!P0 IADD3 R11, R0, R15, RZ ;  /* 0x0000000f000b8210 */ /* 0x000fe20007ffe0ff */
[----:B------:R-:W-:Y:S01]  /*0730*/  HFMA2.MMA R34, -RZ, RZ, 0, 0 ;  /* 0x00000000ff227435 */ /* 0x000fe200000001ff */
[----:B------:R-:W-:-:S05]  /*0740*/  PRMT R25, RZ, 0x7610, R25 ;  /* 0x00007610ff197816 */ /* 0x000fca0000000019 */
[----:B-1----:R-:W1:Y:S01]  /*0750*/  @!P0 LDC.64 R16, c[0x0][0x228] ;  /* 0x00008a00ff108b82 */ /* 0x002e620000000a00 */
[----:B0-----:R-:W-:-:S07]  /*0760*/  @!P0 IMAD.WIDE.U32 R28, R11, 0x2, R28 ;  /* 0x000000020b1c8825 */ /* 0x001fce00078e001c */
[----:B------:R-:W0:Y:S01]  /*0770*/  @!P0 LDC.64 R20, c[0x0][0x230] ;  /* 0x00008c00ff148b82 */ /* 0x000e220000000a00 */
[----:B------:R-:W3:Y:S01]  /*0780*/  @!P0 LDG.E.U16 R25, desc[UR4][R28.64] ;  /* 0x000000041c198981 */ /* 0x000ee2000c1e1500 */
[----:B-----5:R-:W-:-:S06]  /*0790*/  @!P0 IMAD.WIDE.U32 R18, R11, 0x4, R18 ;  /* 0x000000040b128825 */ /* 0x020fcc00078e0012 */
[----:B------:R-:W5:Y:S01]  /*07a0*/  @!P0 LDC.64 R30, c[0x0][0x240] ;  /* 0x00009000ff1e8b82 */ /* 0x000f620000000a00 */
[----:B------:R1:W3:Y:S01]  /*07b0*/  @!P0 LDG.E R34, desc[UR4][R18.64] ;  /* 0x0000000412228981 */ /* 0x0002e2000c1e1900 */
[----:B------:R-:W-:-:S04]  /*07c0*/  @!P0 IADD3 R15, R15, 0x80, RZ ;  /* 0x000000800f0f8810 */ /* 0x000fc80007ffe0ff */
[----:B------:R-:W-:Y:S01]  /*07d0*/  ISETP.GE.AND P2, PT, R15, R2, PT ;  /* 0x000000020f00720c */ /* 0x000fe20003f46270 */
[----:B-1----:R-:W-:Y:S01]  /*07e0*/  @!P0 IMAD.WIDE.U32 R26, R11, 0x4, R16 ;  /* 0x000000040b1a8825 */ /* 0x002fe200078e0010 */
[----:B------:R-:W-:Y:S01]  /*07f0*/  MOV R32, RZ ;  /* 0x000000ff00207202 */ /* 0x000fe20000000f00 */
[----:B------:R-:W-:-:S05]  /*0800*/  HFMA2.MMA R16, -RZ, RZ, 0, 0 ;  /* 0x00000000ff107435 */ /* 0x000fca00000001ff */
[----:B------:R1:W3:Y:S05]  /*0810*/  @!P0 LDG.E R32, desc[UR4][R26.64] ;  /* 0x000000041a208981 */ /* 0x0002ea000c1e1900 */
[----:B------:R-:W3:Y:S08]  /*0820*/  @!P2 LDC.64 R18, c[0x0][0x230] ;  /* 0x00008c00ff12ab82 */ /* 0x000ef00000000a00 */
[----:B------:R-:W3:Y:S01]  /*0830*/  @!P2 LDC.64 R28, c[0x0][0x228] ;  /* 0x00008a00ff1cab82 */ /* 0x000ee20000000a00 */
[----:B0-----:R-:W-:-:S04]  /*0840*/  @!P0 IMAD.WIDE.U32 R20, R11, 0x4, R20 ;  /* 0x000000040b148825 */ /* 0x001fc800078e0014 */
[----:B-----5:R-:W-:Y:S01]  /*0850*/  @!P0 IMAD.WIDE.U32 R30, R11, 0x4, R30 ;  /* 0x000000040b1e8825 */ /* 0x020fe200078e001e */
[----:B------:R0:W5:Y:S01]  /*0860*/  @!P0 LDG.E R16, desc[UR4][R20.64] ;  /* 0x0000000414108981 */ /* 0x000162000c1e1900 */
[----:B-1----:R-:W-:Y:S01]  /*0870*/  HFMA2.MMA R26, -RZ, RZ, 0, 0 ;  /* 0x00000000ff1a7435 */ /* 0x002fe200000001ff */
[----:B------:R-:W-:Y:S01]  /*0880*/  MOV R11, RZ ;  /* 0x000000ff000b7202 */ /* 0x000fe20000000f00 */
[----:B------:R-:W1:Y:S08]  /*0890*/  @!P2 LDC.64 R36, c[0x0][0x220] ;  /* 0x00008800ff24ab82 */ /* 0x000e700000000a00 */
[----:B0-----:R-:W0:Y:S01]  /*08a0*/  @!P2 LDC.64 R20, c[0x0][0x240] ;  /* 0x00009000ff14ab82 */ /* 0x001e220000000a00 */
[----:B----4-:R-:W-:-:S07]  /*08b0*/  @!P1 HADD2.F32 R17, -RZ, R22.H0_H0 ;  /* 0x20000016ff119230 */ /* 0x010fce0000004100 */
[----:B------:R-:W4:Y:S01]  /*08c0*/  @!P2 LDC.64 R22, c[0x0][0x238] ;  /* 0x00008e00ff16ab82 */ /* 0x000f220000000a00 */
[----:B------:R-:W-:-:S04]  /*08d0*/  @!P1 FADD.FTZ R17, R17, -R10 ;  /* 0x8000000a11119221 */ /* 0x000fc80000010000 */
[----:B--2---:R-:W-:Y:S01]  /*08e0*/  @!P1 FMUL.FTZ R17, R17, R14 ;  /* 0x0000000e11119220 */ /* 0x004fe20000410000 */
[----:B------:R-:W-:-:S06]  /*08f0*/  MOV R14, RZ ;  /* 0x000000ff000e7202 */ /* 0x000fcc0000000f00 */
[----:B------:R-:W5:Y:S01]  /*0900*/  @!P0 LDG.E R14, desc[UR4][R30.64] ;  /* 0x000000041e0e8981 */ /* 0x000f62000c1e1900 */
[----:B---3--:R-:W-:Y:S01]  /*0910*/  @!P1 FFMA.FTZ R12, R17, R13, R12 ;  /* 0x0000000d110c9223 */ /* 0x008fe2000001000c */
[----:B------:R-:W-:Y:S02]  /*0920*/  @!P2 IADD3 R13, R0, R15, RZ ;  /* 0x0000000f000da210 */ /* 0x000fe40007ffe0ff */
[----:B------:R-:W-:-:S04]  /*0930*/  @!P2 IADD3 R15, R15, 0x80, RZ ;  /* 0x000000800f0fa810 */ /* 0x000fc80007ffe0ff */
[----:B------:R-:W-:Y:S01]  /*0940*/  ISETP.GE.AND P0, PT, R15, R2, PT ;  /* 0x000000020f00720c */ /* 0x000fe20003f06270 */
[----:B------:R-:W-:-:S04]  /*0950*/  @!P2 IMAD.WIDE.U32 R18, R13, 0x4, R18 ;  /* 0x000000040d12a825 */ /* 0x000fc800078e0012 */
[C---:B------:R-:W-:Y:S01]  /*0960*/  @!P2 IMAD.WIDE.U32 R28, R13.reuse, 0x4, R28 ;  /* 0x000000040d1ca825 */ /* 0x040fe200078e001c */
[----:B------:R2:W3:Y:S04]  /*0970*/  @!P2 LDG.E R11, desc[UR4][R18.64] ;  /* 0x00000004120ba981 */ /* 0x0004e8000c1e1900 */
[----:B------:R1:W5:Y:S01]  /*0980*/  @!P2 LDG.E R26, desc[UR4][R28.64] ;  /* 0x000000041c1aa981 */ /* 0x000362000c1e1900 */
[----:B--2---:R-:W2:Y:S02]  /*0990*/  S2R R19, SR_TID.X ;  /* 0x0000000000137919 */ /* 0x004ea40000002100 */
[----:B-1----:R-:W1:Y:S01]  /*09a0*/  @!P0 LDC.64 R28, c[0x0][0x220] ;  /* 0x00008800ff1c8b82 */ /* 0x002e620000000a00 */
[----:B------:R-:W-:Y:S01]  /*09b0*/  HFMA2.MMA R30, -RZ, RZ, 0, 0 ;  /* 0x00000000ff1e7435 */ /* 0x000fe200000001ff */
[----:B----4-:R-:W-:Y:S01]  /*09c0*/  @!P2 IMAD.WIDE.U32 R22, R13, 0x4, R22 ;  /* 0x000000040d16a825 */ /* 0x010fe200078e0016 */
[----:B------:R-:W-:-:S03]  /*09d0*/  @!P0 IADD3 R10, R0, R15, RZ ;  /* 0x0000000f000a8210 */ /* 0x000fc60007ffe0ff */
[----:B0-----:R-:W-:-:S05]  /*09e0*/  @!P2 IMAD.WIDE.U32 R20, R13, 0x4, R20 ;  /* 0x000000040d14a825 */ /* 0x001fca00078e0014 */
[----:B------:R0:W4:Y:S02]  /*09f0*/  @!P2 LDG.E R30, desc[UR4][R22.64] ;  /* 0x00000004161ea981 */ /* 0x000124000c1e1900 */
[----:B0-----:R-:W-:Y:S01]  /*0a00*/  CS2R R22, SRZ ;  /* 0x0000000000167805 */ /* 0x001fe2000001ff00 */
[----:B-1----:R-:W-:-:S05]  /*0a10*/  @!P0 IMAD.WIDE.U32 R28, R10, 0x2, R28 ;  /* 0x000000020a1c8825 */ /* 0x002fca00078e001c */
[----:B------:R0:W3:Y:S01]  /*0a20*/  @!P2 LDG.E R22, desc[UR4][R20.64] ;  /* 0x000000041416a981 */ /* 0x0000e2000c1e1900 */
[----:B--2---:R-:W-:Y:S02]  /*0a30*/  IADD3 R27, R19, 0x80, RZ ;  /* 0x00000080131b7810 */ /* 0x004fe40007ffe0ff */
[----:B0-----:R-:W-:-:S06]  /*0a40*/  PRMT R20, RZ, 0x7610, R20 ;  /* 0x00007610ff147816 */ /* 0x001fcc0000000014 */
[----:B------:R0:W2:Y:S01]  /*0a50*/  @!P0 LDG.E.U16 R20, desc[UR4][R28.64] ;  /* 0x000000041c148981 */ /* 0x0000a2000c1e1500 */
[----:B------:R-:W-:Y:S01]  /*0a60*/  ISETP.GE.AND P4, PT, R27, R2, PT ;  /* 0x000000021b00720c */ /* 0x000fe20003f86270 */
[----:B0-----:R-:W0:-:S12]  /*0a70*/  @!P0 LDC.64 R28, c[0x0][0x230] ;  /* 0x00008c00ff1c8b82 */ /* 0x001e180000000a00 */
[----:B------:R-:W-:-:S05]  /*0a80*/  @!P4 HADD2.F32 R25, -RZ, R25.H0_H0 ;  /* 0x20000019ff19c230 */ /* 0x000fca0000004100 */
[----:B------:R-:W-:Y:S01]  /*0a90*/  @!P4 FADD.FTZ R25, R25, -R34 ;  /* 0x800000221919c221 */ /* 0x000fe20000010000 */
[----:B------:R-:W-:Y:S01]  /*0aa0*/  PRMT R17, RZ, 0x7610, R17 ;  /* 0x00007610ff117816 */ /* 0x000fe20000000011 */
[----:B------:R-:W-:-:S05]  /*0ab0*/  @!P2 IMAD.WIDE.U32 R36, R13, 0x2, R36 ;  /* 0x000000020d24a825 */ /* 0x000fca00078e0024 */
[----:B------:R1:W5:Y:S01]  /*0ac0*/  @!P2 LDG.E.U16 R17, desc[UR4][R36.64] ;  /* 0x000000042411a981 */ /* 0x000362000c1e1500 */
[----:B0-----:R-:W-:Y:S02]  /*0ad0*/  @!P0 IMAD.WIDE.U32 R34, R10, 0x4, R28 ;  /* 0x000000040a228825 */ /* 0x001fe400078e001c */
[----:B------:R-:W0:Y:S01]  /*0ae0*/  @!P0 LDC.64 R28, c[0x0][0x238] ;  /* 0x00008e00ff1c8b82 */ /* 0x000e220000000a00 */
[----:B------:R-:W-:Y:S02]  /*0af0*/  IADD3 R13, R19, 0x100, RZ ;  /* 0x00000100130d7810 */ /* 0x000fe40007ffe0ff */
[----:B------:R-:W-:Y:S01]  /*0b00*/  MOV R18, RZ ;  /* 0x000000ff00127202 */ /* 0x000fe20000000f00 */
[----:B------:R-:W-:-:S04]  /*0b10*/  @!P4 FMUL.FTZ R25, R25, R32 ;  /* 0x000000201919c220 */ /* 0x000fc80000410000 */
[----:B-1----:R-:W1:Y:S01]  /*0b20*/  @!P0 LDC.64 R36, c[0x0][0x228] ;  /* 0x00008a00ff248b82 */ /* 0x002e620000000a00 */
[----:B------:R-:W-:Y:S01]  /*0b30*/  ISETP.GE.AND P2, PT, R13, R2, PT ;  /* 0x000000020d00720c */ /* 0x000fe20003f46270 */
[----:B------:R-:W-:Y:S01]  /*0b40*/  HFMA2.MMA R13, -RZ, RZ, 0, 0 ;  /* 0x00000000ff0d7435 */ /* 0x000fe200000001ff */
[----:B------:R-:W3:Y:S05]  /*0b50*/  @!P0 LDG.E R23, desc[UR4][R34.64] ;  /* 0x0000000422178981 */ /* 0x000eea000c1e1900 */
[----:B------:R-:W1:Y:S01]  /*0b60*/  @!P0 LDC.64 R32, c[0x0][0x240] ;  /* 0x00009000ff208b82 */ /* 0x000e620000000a00 */
[----:B0-----:R-:W-:-:S05]  /*0b70*/  @!P0 IMAD.WIDE.U32 R28, R10, 0x4, R28 ;  /* 0x000000040a1c8825 */ /* 0x001fca00078e001c */
[----:B------:R0:W3:Y:S01]  /*0b80*/  @!P0 LDG.E R13, desc[UR4][R28.64] ;  /* 0x000000041c0d8981 */ /* 0x0000e2000c1e1900 */
[----:B-1----:R-:W-:-:S05]  /*0b90*/  @!P0 IMAD.WIDE.U32 R36, R10, 0x4, R36 ;  /* 0x000000040a248825 */ /* 0x002fca00078e0024 */
[----:B------:R-:W3:Y:S01]  /*0ba0*/  @!P0 LDG.E R18, desc[UR4][R36.64] ;  /* 0x0000000424128981 */ /* 0x000ee2000c1e1900 */
[----:B------:R-:W-:Y:S01]  /*0bb0*/  @!P0 IMAD.WIDE.U32 R32, R10, 0x4, R32 ;  /* 0x000000040a208825 */ /* 0x000fe200078e0020 */
[----:B------:R-:W-:-:S06]  /*0bc0*/  MOV R10, RZ ;  /* 0x000000ff000a7202 */ /* 0x000fcc0000000f00 */
[----:B------:R1:W3:Y:S01]  /*0bd0*/  @!P0 LDG.E R10, desc[UR4][R32.64] ;  /* 0x00000004200a8981 */ /* 0x0002e2000c1e1900 */
[----:B------:R-:W-:Y:S02]  /*0be0*/  @!P0 IADD3 R15, R15, 0x80, RZ ;  /* 0x000000800f0f8810 */ /* 0x000fe40007ffe0ff */
[----:B------:R-:W-:Y:S02]  /*0bf0*/  IADD3 R21, R19, 0x180, RZ ;  /* 0x0000018013157810 */ /* 0x000fe40007ffe0ff */
[-C--:B------:R-:W-:Y:S02]  /*0c00*/  ISETP.GE.AND P3, PT, R15, R2.reuse, PT ;  /* 0x000000020f00720c */ /* 0x080fe40003f66270 */
[----:B------:R-:W-:-:S11]  /*0c10*/  ISETP.GE.AND P0, PT, R21, R2, PT ;  /* 0x000000021500720c */ /* 0x000fd60003f06270 */
[----:B0-----:R-:W0:Y:S08]  /*0c20*/  @!P3 LDC.64 R28, c[0x0][0x220] ;  /* 0x00008800ff1cbb82 */ /* 0x001e300000000a00 */
[----:B-1----:R-:W1:Y:S01]  /*0c30*/  @!P3 LDC.64 R32, c[0x0][0x238] ;  /* 0x00008e00ff20bb82 */ /* 0x002e620000000a00 */
[----:B------:R-:W-:Y:S01]  /*0c40*/  HFMA2.MMA R35, -RZ, RZ, 0, 0 ;  /* 0x00000000ff237435 */ /* 0x000fe200000001ff */
[----:B--2---:R-:W-:-:S02]  /*0c50*/  @!P0 HADD2.F32 R20, -RZ, R20.H0_H0 ;  /* 0x20000014ff148230 */ /* 0x004fc40000004100 */
[----:B-----5:R-:W-:-:S05]  /*0c60*/  @!P2 HADD2.F32 R17, -RZ, R17.H0_H0 ;  /* 0x20000011ff11a230 */ /* 0x020fca0000004100 */
[----:B----4-:R-:W-:-:S04]  /*0c70*/  @!P2 FADD.FTZ R17, R17, -R30 ;  /* 0x8000001e1111a221 */ /* 0x010fc80000010000 */
[----:B------:R-:W-:-:S04]  /*0c80*/  @!P2 FMUL.FTZ R26, R17, R26 ;  /* 0x0000001a111aa220 */ /* 0x000fc80000410000 */
[----:B---3--:R-:W-:Y:S01]  /*0c90*/  @!P2 FFMA.FTZ R11, R26, R22, R11 ;  /* 0x000000161a0ba223 */ /* 0x008fe2000001000b */
[----:B------:R-:W-:Y:S01]  /*0ca0*/  PRMT R22, RZ, 0x7610, R22 ;  /* 0x00007610ff167816 */ /* 0x000fe20000000016 */
[----:B------:R-:W-:Y:S02]  /*0cb0*/  @!P0 FADD.FTZ R13, R20, -R13 ;  /* 0x8000000d140d8221 */ /* 0x000fe40000010000 */
[----:B------:R-:W2:Y:S02]  /*0cc0*/  @!P3 LDC.64 R20, c[0x0][0x228] ;  /* 0x00008a00ff14bb82 */ /* 0x000ea40000000a00 */
[----:B------:R-:W-:Y:S01]  /*0cd0*/  @!P0 FMUL.FTZ R18, R13, R18 ;  /* 0x000000120d128220 */ /* 0x000fe20000410000 */
[----:B------:R-:W-:-:S05]  /*0ce0*/  @!P3 IADD3 R13, R0, R15, RZ ;  /* 0x0000000f000db210 */ /* 0x000fca0007ffe0ff */
[----:B0-----:R-:W-:Y:S01]  /*0cf0*/  @!P3 IMAD.WIDE.U32 R30, R13, 0x2, R28 ;  /* 0x000000020d1eb825 */ /* 0x001fe200078e001c */
[----:B------:R-:W-:-:S03]  /*0d00*/  HFMA2.MMA R29, -RZ, RZ, 0, 0 ;  /* 0x00000000ff1d7435 */ /* 0x000fc600000001ff */
[C---:B-1----:R-:W-:Y:S01]  /*0d10*/  @!P3 IMAD.WIDE.U32 R36, R13.reuse, 0x4, R32 ;  /* 0x000000040d24b825 */ /* 0x042fe200078e0020 */
[----:B------:R0:W3:Y:S04]  /*0d20*/  @!P3 LDG.E.U16 R22, desc[UR4][R30.64] ;  /* 0x000000041e16b981 */ /* 0x0000e8000c1e1500 */
[----:B------:R-:W4:Y:S01]  /*0d30*/  @!P3 LDG.E R35, desc[UR4][R36.64] ;  /* 0x000000042423b981 */ /* 0x000f22000c1e1900 */
[----:B--2---:R-:W-:Y:S01]  /*0d40*/  @!P3 IMAD.WIDE.U32 R20, R13, 0x4, R20 ;  /* 0x000000040d14b825 */ /* 0x004fe200078e0014 */
[----:B------:R-:W-:-:S03]  /*0d50*/  @!P3 IADD3 R15, R15, 0x80, RZ ;  /* 0x000000800f0fb810 */ /* 0x000fc60007ffe0ff */
[----:B------:R-:W-:Y:S01]  /*0d60*/  @!P4 FFMA.FTZ R14, R25, R14, R16 ;  /* 0x0000000e190ec223 */ /* 0x000fe20000010010 */
[----:B0-----:R-:W0:Y:S01]  /*0d70*/  @!P3 LDC.64 R30, c[0x0][0x240] ;  /* 0x00009000ff1ebb82 */ /* 0x001e220000000a00 */
[----:B------:R1:W2:Y:S01]  /*0d80*/  @!P3 LDG.E R29, desc[UR4][R20.64] ;  /* 0x00000004141db981 */ /* 0x0002a2000c1e1900 */
[----:B------:R-:W-:-:S06]  /*0d90*/  ISETP.GE.AND P5, PT, R15, R2, PT ;  /* 0x000000020f00720c */ /* 0x000fcc0003fa6270 */
[----:B------:R-:W5:Y:S08]  /*0da0*/  @!P3 LDC.64 R16, c[0x0][0x230] ;  /* 0x00008c00ff10bb82 */ /* 0x000f700000000a00 */
[----:B-1----:R-:W1:Y:S01]  /*0db0*/  @!P5 LDC.64 R20, c[0x0][0x220] ;  /* 0x00008800ff14db82 */ /* 0x002e620000000a00 */
[----:B------:R-:W-:-:S07]  /*0dc0*/  MOV R25, RZ ;  /* 0x000000ff00197202 */ /* 0x000fce0000000f00 */
[----:B------:R-:W1:Y:S01]  /*0dd0*/  @!P5 LDC.64 R32, c[0x0][0x228] ;  /* 0x00008a00ff20db82 */ /* 0x000e620000000a00 */
[----:B------:R-:W-:Y:S01]  /*0de0*/  @!P5 IADD3 R36, R0, R15, RZ ;  /* 0x0000000f0024d210 */ /* 0x000fe20007ffe0ff */
[----:B-----5:R-:W-:-:S04]  /*0df0*/  @!P3 IMAD.WIDE.U32 R16, R13, 0x4, R16 ;  /* 0x000000040d10b825 */ /* 0x020fc800078e0010 */
[----:B------:R-:W-:Y:S01]  /*0e00*/  @!P0 FFMA.FTZ R10, R18, R10, R23 ;  /* 0x0000000a120a8223 */ /* 0x000fe20000010017 */
[----:B------:R-:W-:Y:S01]  /*0e10*/  MOV R23, RZ ;  /* 0x000000ff00177202 */ /* 0x000fe20000000f00 */
[----:B------:R0:W5:Y:S02]  /*0e20*/  @!P3 LDG.E R25, desc[UR4][R16.64] ;  /* 0x000000041019b981 */ /* 0x000164000c1e1900 */
[----:B0-----:R-:W-:-:S04]  /*0e30*/  @!P3 IMAD.WIDE.U32 R16, R13, 0x4, R30 ;  /* 0x000000040d10b825 */ /* 0x001fc800078e001e */
[C---:B-1----:R-:W-:Y:S01]  /*0e40*/  @!P5 IMAD.WIDE.U32 R30, R36.reuse, 0x2, R20 ;  /* 0x00000002241ed825 */ /* 0x042fe200078e0014 */
[----:B------:R-:W-:Y:S01]  /*0e50*/  PRMT R20, RZ, 0x7610, R20 ;  /* 0x00007610ff147816 */ /* 0x000fe20000000014 */
[----:B------:R0:W5:Y:S05]  /*0e60*/  @!P3 LDG.E R23, desc[UR4][R16.64] ;  /* 0x000000041017b981 */ /* 0x00016a000c1e1900 */
[----:B------:R1:W5:Y:S01]  /*0e70*/  @!P5 LDG.E.U16 R20, desc[UR4][R30.64] ;  /* 0x000000041e14d981 */ /* 0x000362000c1e1500 */
[----:B0-----:R-:W0:Y:S01]  /*0e80*/  @!P5 LDC.64 R16, c[0x0][0x230] ;  /* 0x00008c00ff10db82 */ /* 0x001e220000000a00 */
[----:B-1----:R-:W-:Y:S01]  /*0e90*/  HFMA2.MMA R31, -RZ, RZ, 0, 0 ;  /* 0x00000000ff1f7435 */ /* 0x002fe200000001ff */
[----:B------:R-:W-:-:S09]  /*0ea0*/  @!P5 IMAD.WIDE.U32 R32, R36, 0x4, R32 ;  /* 0x000000042420d825 */ /* 0x000fd200078e0020 */
[----:B------:R1:W5:Y:S02]  /*0eb0*/  @!P5 LDG.E R31, desc[UR4][R32.64] ;  /* 0x00000004201fd981 */ /* 0x000364000c1e1900 */
[----:B-1----:R-:W1:Y:S01]  /*0ec0*/  @!P5 LDC.64 R32, c[0x0][0x238] ;  /* 0x00008e00ff20db82 */ /* 0x002e620000000a00 */
[----:B------:R-:W-:Y:S01]  /*0ed0*/  MOV R13, RZ ;  /* 0x000000ff000d7202 */ /* 0x000fe20000000f00 */
[----:B0-----:R-:W-:-:S05]  /*0ee0*/  @!P5 IMAD.WIDE.U32 R16, R36, 0x4, R16 ;  /* 0x000000042410d825 */ /* 0x001fca00078e0010 */
[----:B------:R0:W5:Y:S02]  /*0ef0*/  @!P5 LDG.E R13, desc[UR4][R16.64] ;  /* 0x00000004100dd981 */ /* 0x000164000c1e1900 */
[----:B0-----:R-:W-:-:S04]  /*0f00*/  IADD3 R17, R19, 0x200, RZ ;  /* 0x0000020013117810 */ /* 0x001fc80007ffe0ff */
[----:B------:R-:W-:Y:S01]  /*0f10*/  ISETP.GE.AND P3, PT, R17, R2, PT ;  /* 0x000000021100720c */ /* 0x000fe20003f66270 */
[----:B-1----:R-:W-:Y:S01]  /*0f20*/  @!P5 IMAD.WIDE.U32 R16, R36, 0x4, R32 ;  /* 0x000000042410d825 */ /* 0x002fe200078e0020 */
[----:B------:R-:W-:Y:S01]  /*0f30*/  HFMA2.MMA R33, -RZ, RZ, 0, 0 ;  /* 0x00000000ff217435 */ /* 0x000fe200000001ff */
[----:B------:R-:W-:-:S09]  /*0f40*/  @!P5 IADD3 R15, R15, 0x80, RZ ;  /* 0x000000800f0fd810 */ /* 0x000fd20007ffe0ff */
[----:B------:R0:W5:Y:S02]  /*0f50*/  @!P5 LDG.E R33, desc[UR4][R16.64] ;  /* 0x000000041021d981 */ /* 0x000164000c1e1900 */
[----:B0-----:R-:W0:Y:S01]  /*0f60*/  @!P5 LDC.64 R16, c[0x0][0x240] ;  /* 0x00009000ff10db82 */ /* 0x001e220000000a00 */
[----:B------:R-:W-:Y:S01]  /*0f70*/  ISETP.GE.AND P6, PT, R15, R2, PT ;  /* 0x000000020f00720c */ /* 0x000fe20003fc6270 */
[----:B0-----:R-:W-:-:S12]  /*0f80*/  @!P5 IMAD.WIDE.U32 R36, R36, 0x4, R16 ;  /* 0x000000042424d825 */ /* 0x001fd800078e0010 */
[----:B------:R-:W0:Y:S01]  /*0f90*/  @!P6 LDC.64 R16, c[0x0][0x220] ;  /* 0x00008800ff10eb82 */ /* 0x000e220000000a00 */
[----:B------:R-:W-:Y:S02]  /*0fa0*/  @!P6 IADD3 R18, R0, R15, RZ ;  /* 0x0000000f0012e210 */ /* 0x000fe40007ffe0ff */
[----:B------:R-:W-:Y:S02]  /*0fb0*/  @!P4 F2FP.F16.F32.PACK_AB R3, RZ, R14 ;  /* 0x0000000eff03c23e */ /* 0x000fe400000000ff */
[----:B------:R-:W-:-:S06]  /*0fc0*/  MOV R21, RZ ;  /* 0x000000ff00157202 */ /* 0x000fcc0000000f00 */
[----:B------:R-:W5:Y:S01]  /*0fd0*/  @!P5 LDG.E R21, desc[UR4][R36.64] ;  /* 0x000000042415d981 */ /* 0x000f62000c1e1900 */
[----:B------:R-:W-:Y:S01]  /*0fe0*/  HFMA2.MMA R26, -RZ, RZ, 0, 0 ;  /* 0x00000000ff1a7435 */ /* 0x000fe200000001ff */
[----:B---3--:R-:W-:-:S05]  /*0ff0*/  @!P3 HADD2.F32 R22, -RZ, R22.H0_H0 ;  /* 0x20000016ff16b230 */ /* 0x008fca0000004100 */
[----:B----4-:R-:W-:Y:S01]  /*1000*/  @!P3 FADD.FTZ R22, R22, -R35 ;  /* 0x800000231616b221 */ /* 0x010fe20000010000 */
[----:B0-----:R-:W-:Y:S01]  /*1010*/  @!P6 IMAD.WIDE.U32 R34, R18, 0x2, R16 ;  /* 0x000000021222e825 */ /* 0x001fe200078e0010 */
[----:B------:R-:W-:-:S03]  /*1020*/  PRMT R17, RZ, 0x7610, R17 ;  /* 0x00007610ff117816 */ /* 0x000fc60000000011 */
[----:B--2---:R-:W-:Y:S01]  /*1030*/  @!P3 FMUL.FTZ R22, R22, R29 ;  /* 0x0000001d1616b220 */ /* 0x004fe20000410000 */
[----:B------:R-:W-:Y:S02]  /*1040*/  IADD3 R29, R19, 0x280, RZ ;  /* 0x00000280131d7810 */ /* 0x000fe40007ffe0ff */
[----:B------:R0:W2:Y:S02]  /*1050*/  @!P6 LDG.E.U16 R17, desc[UR4][R34.64] ;  /* 0x000000042211e981 */ /* 0x0000a4000c1e1500 */
[----:B------:R-:W-:Y:S02]  /*1060*/  ISETP.GE.AND P4, PT, R29, R2, PT ;  /* 0x000000021d00720c */ /* 0x000fe40003f86270 */
[----:B------:R-:W1:Y:S08]  /*1070*/  @!P6 LDC.64 R28, c[0x0][0x230] ;  /* 0x00008c00ff1ceb82 */ /* 0x000e700000000a00 */
[----:B0-----:R-:W0:Y:S02]  /*1080*/  @!P6 LDC.64 R34, c[0x0][0x228] ;  /* 0x00008a00ff22eb82 */ /* 0x001e240000000a00 */
[----:B0-----:R-:W-:-:S04]  /*1090*/  @!P6 IMAD.WIDE.U32 R36, R18, 0x4, R34 ;  /* 0x000000041224e825 */ /* 0x001fc800078e0022 */
[C---:B-1----:R-:W-:Y:S02]  /*10a0*/  @!P6 IMAD.WIDE.U32 R34, R18.reuse, 0x4, R28 ;  /* 0x000000041222e825 */ /* 0x042fe400078e001c */
[----:B------:R-:W0:Y:S02]  /*10b0*/  @!P6 LDC.64 R28, c[0x0][0x238] ;  /* 0x00008e00ff1ceb82 */ /* 0x000e240000000a00 */
[----:B0-----:R-:W-:-:S05]  /*10c0*/  @!P6 IMAD.WIDE.U32 R28, R18, 0x4, R28 ;  /* 0x00000004121ce825 */ /* 0x001fca00078e001c */
[----:B------:R-:W3:Y:S01]  /*10d0*/  @!P6 LDG.E R26, desc[UR4][R28.64] ;  /* 0x000000041c1ae981 */ /* 0x000ee2000c1e1900 */
[----:B------:R-:W-:-:S10]  /*10e0*/  HFMA2.MMA R16, -RZ, RZ, 0, 0 ;  /* 0x00000000ff107435 */ /* 0x000fd400000001ff */
[----:B------:R0:W4:Y:S01]  /*10f0*/  @!P6 LDG.E R16, desc[UR4][R36.64] ;  /* 0x000000042410e981 */ /* 0x000122000c1e1900 */
[----:B-----5:R-:W-:Y:S01]  /*1100*/  @!P4 HADD2.F32 R20, -RZ, R20.H0_H0 ;  /* 0x20000014ff14c230 */ /* 0x020fe20000004100 */
[----:B------:R-:W-:-:S04]  /*1110*/  @!P6 IADD3 R15, R15, 0x80, RZ ;  /* 0x000000800f0fe810 */ /* 0x000fc80007ffe0ff */
[----:B------:R-:W-:Y:S02]  /*1120*/  ISETP.GE.AND P5, PT, R15, R2, PT ;  /* 0x000000020f00720c */ /* 0x000fe40003fa6270 */
[----:B------:R-:W-:-:S06]  /*1130*/  MOV R14, RZ ;  /* 0x000000ff000e7202 */ /* 0x000fcc0000000f00 */
[----:B------:R1:W5:Y:S01]  /*1140*/  @!P6 LDG.E R14, desc[UR4][R34.64] ;  /* 0x00000004220ee981 */ /* 0x000362000c1e1900 */
[----:B------:R-:W-:-:S04]  /*1150*/  @!P4 FADD.FTZ R20, R20, -R33 ;  /* 0x800000211414c221 */ /* 0x000fc80000010000 */
[----:B0-----:R-:W0:Y:S08]  /*1160*/  @!P5 LDC.64 R36, c[0x0][0x230] ;  /* 0x00008c00ff24db82 */ /* 0x001e300000000a00 */
[----:B------:R-:W1:Y:S01]  /*1170*/  @!P6 LDC.64 R32, c[0x0][0x240] ;  /* 0x00009000ff20eb82 */ /* 0x000e620000000a00 */
[----:B------:R-:W-:Y:S01]  /*1180*/  @!P4 FMUL.FTZ R20, R20, R31 ;  /* 0x0000001f1414c220 */ /* 0x000fe20000410000 */
[----:B------:R-:W-:Y:S01]  /*1190*/  IADD3 R31, R19, 0x300, RZ ;  /* 0x00000300131f7810 */ /* 0x000fe20007ffe0ff */
[----:B-1----:R-:W-:Y:S01]  /*11a0*/  @!P6 IMAD.WIDE.U32 R32, R18, 0x4, R32 ;  /* 0x000000041220e825 */ /* 0x002fe200078e0020 */
[----:B------:R-:W-:-:S06]  /*11b0*/  MOV R18, RZ ;  /* 0x000000ff00127202 */ /* 0x000fcc0000000f00 */
[----:B------:R1:W5:Y:S01]  /*11c0*/  @!P6 LDG.E R18, desc[UR4][R32.64] ;  /* 0x000000042012e981 */ /* 0x000362000c1e1900 */
[----:B------:R-:W-:Y:S02]  /*11d0*/  ISETP.GE.AND P6, PT, R31, R2, PT ;  /* 0x000000021f00720c */ /* 0x000fe40003fc6270 */
[----:B------:R-:W0:Y:S01]  /*11e0*/  @!P5 LDC.64 R30, c[0x0][0x220] ;  /* 0x00008800ff1edb82 */ /* 0x000e220000000a00 */
[----:B------:R-:W-:-:S05]  /*11f0*/  @!P5 IADD3 R28, R0, R15, RZ ;  /* 0x0000000f001cd210 */ /* 0x000fca0007ffe0ff */
[C---:B0-----:R-:W-:Y:S02]  /*1200*/  @!P5 IMAD.WIDE.U32 R34, R28.reuse, 0x2, R30 ;  /* 0x000000021c22d825 */ /* 0x041fe400078e001e */
[----:B------:R-:W1:Y:S02]  /*1210*/  @!P5 LDC.64 R30, c[0x0][0x238] ;  /* 0x00008e00ff1edb82 */ /* 0x000e640000000a00 */
[----:B-1----:R-:W-:-:S06]  /*1220*/  @!P5 IMAD.WIDE.U32 R32, R28, 0x4, R30 ;  /* 0x000000041c20d825 */ /* 0x002fcc00078e001e */
[----:B------:R-:W0:Y:S01]  /*1230*/  @!P5 LDC.64 R30, c[0x0][0x228] ;  /* 0x00008a00ff1edb82 */ /* 0x000e220000000a00 */
[----:B------:R-:W-:Y:S02]  /*1240*/  PRMT R15, RZ, 0x7610, R15 ;  /* 0x00007610ff0f7816 */ /* 0x000fe4000000000f */
[----:B------:R-:W-:-:S04]  /*1250*/  @!P1 F2FP.F16.F32.PACK_AB R24, RZ, R12 ;  /* 0x0000000cff18923e */ /* 0x000fc800000000ff */
[----:B------:R-:W5:Y:S01]  /*1260*/  @!P5 LDG.E.U16 R15, desc[UR4][R34.64] ;  /* 0x00000004220fd981 */ /* 0x000f62000c1e1500 */
[----:B------:R-:W-:Y:S01]  /*1270*/  MOV R12, RZ ;  /* 0x000000ff000c7202 */ /* 0x000fe20000000f00 */
[----:B------:R-:W-:Y:S01]  /*1280*/  @!P5 IMAD.WIDE.U32 R36, R28, 0x4, R36 ;  /* 0x000000041c24d825 */ /* 0x000fe200078e0024 */
[----:B------:R-:W-:-:S03]  /*1290*/  MOV R29, RZ ;  /* 0x000000ff001d7202 */ /* 0x000fc60000000f00 */
[----:B--2---:R-:W-:-:S05]  /*12a0*/  @!P6 HADD2.F32 R17, -RZ, R17.H0_H0 ;  /* 0x20000011ff11e230 */ /* 0x004fca0000004100 */
[----:B---3--:R-:W-:Y:S01]  /*12b0*/  @!P6 FADD.FTZ R17, R17, -R26 ;  /* 0x8000001a1111e221 */ /* 0x008fe20000010000 */
[----:B------:R-:W-:-:S10]  /*12c0*/  HFMA2.MMA R26, -RZ, RZ, 0, 0 ;  /* 0x00000000ff1a7435 */ /* 0x000fd400000001ff */
[----:B------:R0:W2:Y:S02]  /*12d0*/  @!P5 LDG.E R26, desc[UR4][R32.64] ;  /* 0x00000004201ad981 */ /* 0x0000a4000c1e1900 */
[C---:B0-----:R-:W-:Y:S02]  /*12e0*/  @!P5 IMAD.WIDE.U32 R32, R28.reuse, 0x4, R30 ;  /* 0x000000041c20d825 */ /* 0x041fe400078e001e */
[----:B------:R-:W0:Y:S02]  /*12f0*/  @!P5 LDC.64 R30, c[0x0][0x240] ;  /* 0x00009000ff1edb82 */ /* 0x000e240000000a00 */
[----:B----4-:R-:W-:Y:S01]  /*1300*/  @!P6 FMUL.FTZ R17, R17, R16 ;  /* 0x000000101111e220 */ /* 0x010fe20000410000 */
[----:B------:R-:W-:Y:S01]  /*1310*/  HFMA2.MMA R16, -RZ, RZ, 0, 0 ;  /* 0x00000000ff107435 */ /* 0x000fe200000001ff */
[----:B------:R1:W3:Y:S09]  /*1320*/  @!P5 LDG.E R12, desc[UR4][R32.64] ;  /* 0x00000004200cd981 */ /* 0x0002f2000c1e1900 */
[----:B------:R-:W4:Y:S01]  /*1330*/  @!P5 LDG.E R16, desc[UR4][R36.64] ;  /* 0x000000042410d981 */ /* 0x000f22000c1e1900 */
[----:B0-----:R-:W-:-:S05]  /*1340*/  @!P5 IMAD.WIDE.U32 R34, R28, 0x4, R30 ;  /* 0x000000041c22d825 */ /* 0x001fca00078e001e */
[----:B------:R-:W4:Y:S01]  /*1350*/  @!P5 LDG.E R29, desc[UR4][R34.64] ;  /* 0x00000004221dd981 */ /* 0x000f22000c1e1900 */
[----:B------:R-:W-:-:S04]  /*1360*/  IADD3 R31, R19, 0x380, RZ ;  /* 0x00000380131f7810 */ /* 0x000fc80007ffe0ff */
[----:B------:R-:W-:Y:S02]  /*1370*/  ISETP.GE.AND P5, PT, R31, R2, PT ;  /* 0x000000021f00720c */ /* 0x000fe40003fa6270 */
[----:B------:R-:W0:Y:S01]  /*1380*/  @!P1 LDC.64 R30, c[0x0][0x218] ;  /* 0x00008600ff1e9b82 */ /* 0x000e220000000a00 */
[----:B-1----:R-:W-:Y:S02]  /*1390*/  @!P1 IADD3 R33, R0, R19, RZ ;  /* 0x0000001300219210 */ /* 0x002fe40007ffe0ff */
[----:B------:R-:W-:Y:S01]  /*13a0*/  @!P1 MOV R19, R27 ;  /* 0x0000001b00139202 */ /* 0x000fe20000000f00 */
[----:B------:R-:W-:Y:S01]  /*13b0*/  @!P3 FFMA.FTZ R22, R22, R23, R25 ;  /* 0x000000171616b223 */ /* 0x000fe20000010019 */
[----:B------:R-:W-:Y:S01]  /*13c0*/  @!P4 FFMA.FTZ R13, R20, R21, R13 ;  /* 0x00000015140dc223 */ /* 0x000fe2000001000d */
[----:B------:R-:W-:Y:S01]  /*13d0*/  BSSY B0, `(.L_x_23286) ;  /* 0x000003a000007945 */ /* 0x000fe20003800000 */
[----:B0-----:R-:W-:-:S05]  /*13e0*/  @!P1 IMAD.WIDE.U32 R30, R33, 0x2, R30 ;  /* 0x00000002211e9825 */ /* 0x001fca00078e001e */
[----:B------:R0:W-:Y:S01]  /*13f0*/  @!P1 STG.E.U16 desc[UR4][R30.64], R24 ;  /* 0x000000181e009986 */ /* 0x0001e2000c101504 */
[----:B------:R-:W-:Y:S01]  /*1400*/  ISETP.GE.AND P1, PT, R19, R2, PT ;  /* 0x000000021300720c */ /* 0x000fe20003f26270 */
[----:B-----5:R-:W-:Y:S01]  /*1410*/  @!P6 FFMA.FTZ R14, R17, R18, R14 ;  /* 0x00000012110ee223 */ /* 0x020fe2000001000e */
[----:B------:R-:W-:Y:S01]  /*1420*/  BSSY B1, `(.L_x_23287) ;  /* 0x000002e000017945 */ /* 0x000fe20003800000 */
[----:B------:R-:W-:Y:S02]  /*1430*/  @!P2 F2FP.F16.F32.PACK_AB R4, RZ, R11 ;  /* 0x0000000bff04a23e */ /* 0x000fe400000000ff */
[----:B------:R-:W-:Y:S02]  /*1440*/  @!P0 F2FP.F16.F32.PACK_AB R5, RZ, R10 ;  /* 0x0000000aff05823e */ /* 0x000fe400000000ff */
[----:B------:R-:W-:Y:S02]  /*1450*/  @!P3 F2FP.F16.F32.PACK_AB R6, RZ, R22 ;  /* 0x00000016ff06b23e */ /* 0x000fe400000000ff */
[----:B------:R-:W-:-:S02]  /*1460*/  @!P4 F2FP.F16.F32.PACK_AB R7, RZ, R13 ;  /* 0x0000000dff07c23e */ /* 0x000fc400000000ff */
[----:B------:R-:W-:Y:S01]  /*1470*/  @!P6 F2FP.F16.F32.PACK_AB R8, RZ, R14 ;  /* 0x0000000eff08e23e */ /* 0x000fe200000000ff */
[----:B------:R-:W-:-:S05]  /*1480*/  @!P5 HADD2.F32 R15, -RZ, R15.H0_H0 ;  /* 0x2000000fff0fd230 */ /* 0x000fca0000004100 */
[----:B--2---:R-:W-:-:S04]  /*1490*/  @!P5 FADD.FTZ R15, R15, -R26 ;  /* 0x8000001a0f0fd221 */ /* 0x004fc80000010000 */
[----:B---3--:R-:W-:-:S04]  /*14a0*/  @!P5 FMUL.FTZ R15, R15, R12 ;  /* 0x0000000c0f0fd220 */ /* 0x008fc80000410000 */
[----:B----4-:R-:W-:-:S05]  /*14b0*/  @!P5 FFMA.FTZ R15, R15, R29, R16 ;  /* 0x0000001d0f0fd223 */ /* 0x010fca0000010010 */
        /* <DEDUP_REMOVED lines=14> */
.L_x_23288:
[----:B------:R-:W-:-:S13]  /*15a0*/  ISETP.GE.AND P0, PT, R19, R2, PT ;  /* 0x000000021300720c */ /* 0x000fda0003f06270 */
[----:B------:R-:W-:Y:S05]  /*15b0*/  @P0 BRA `(.L_x_23290) ;  /* 0x0000000000300947 */ /* 0x000fea0003800000 */
[----:B0-----:R-:W0:Y:S01]  /*15c0*/  LDC.64 R10, c[0x0][0x218] ;  /* 0x00008600ff0a7b82 */ /* 0x001e220000000a00 */
[----:B------:R-:W-:Y:S02]  /*15d0*/  IADD3 R3, R0, R19, RZ ;  /* 0x0000001300037210 */ /* 0x000fe40007ffe0ff */
[----:B------:R-:W-:-:S03]  /*15e0*/  IADD3 R19, R19, 0x80, RZ ;  /* 0x0000008013137810 */ /* 0x000fc60007ffe0ff */
[----:B0-----:R-:W-:-:S05]  /*15f0*/  IMAD.WIDE.U32 R10, R3, 0x2, R10 ;  /* 0x00000002030a7825 */ /* 0x001fca00078e000a */
[----:B------:R1:W-:Y:S02]  /*1600*/  STG.E.U16 desc[UR4][R10.64], R5 ;  /* 0x000000050a007986 */ /* 0x0003e4000c101504 */
.L_x_23289:
[----:B------:R-:W-:-:S13]  /*1610*/  ISETP.GE.AND P0, PT, R19, R2, PT ;  /* 0x000000021300720c */ /* 0x000fda0003f06270 */
[----:B------:R-:W-:Y:S05]  /*1620*/  @P0 BRA `(.L_x_23291) ;  /* 0x0000000000340947 */ /* 0x000fea0003800000 */
[----:B-1----:R-:W1:Y:S01]  /*1630*/  LDC.64 R4, c[0x0][0x218] ;  /* 0x00008600ff047b82 */ /* 0x002e620000000a00 */
[----:B0-----:R-:W-:Y:S02]  /*1640*/  IADD3 R3, R0, R19, RZ ;  /* 0x0000001300037210 */ /* 0x001fe40007ffe0ff */
[----:B------:R-:W-:-:S03]  /*1650*/  IADD3 R19, R19, 0x80, RZ ;  /* 0x0000008013137810 */ /* 0x000fc60007ffe0ff */
[----:B-1----:R-:W-:-:S05]  /*1660*/  IMAD.WIDE.U32 R4, R3, 0x2, R4 ;  /* 0x0000000203047825 */ /* 0x002fca00078e0004 */
[----:B------:R1:W-:Y:S02]  /*1670*/  STG.E.U16 desc[UR4][R4.64], R6 ;  /* 0x0000000604007986 */ /* 0x0003e4000c101504 */
.L_x_23290:
        /* <DEDUP_REMOVED lines=8> */
.L_x_23291:
[----:B------:R-:W-:Y:S05]  /*1700*/  BSYNC B1 ;  /* 0x0000000000017941 */ /* 0x000fea0003800000 */
.L_x_23287:
[----:B------:R-:W-:-:S13]  /*1710*/  ISETP.GE.AND P0, PT, R19, R2, PT ;  /* 0x000000021300720c */ /* 0x000fda0003f06270 */
[----:B-12---:R-:W1:Y:S01]  /*1720*/  @!P0 LDC.64 R4, c[0x0][0x218] ;  /* 0x00008600ff048b82 */ /* 0x006e620000000a00 */
[----:B0-----:R-:W-:Y:S02]  /*1730*/  @!P0 IADD3 R3, R0, R19, RZ ;  /* 0x0000001300038210 */ /* 0x001fe40007ffe0ff */
[----:B------:R-:W-:-:S03]  /*1740*/  @!P0 IADD3 R19, R19, 0x80, RZ ;  /* 0x0000008013138810 */ /* 0x000fc60007ffe0ff */
[----:B-1----:R-:W-:-:S05]  /*1750*/  @!P0 IMAD.WIDE.U32 R4, R3, 0x2, R4 ;  /* 0x0000000203048825 */ /* 0x002fca00078e0004 */
[----:B------:R2:W-:Y:S02]  /*1760*/  @!P0 STG.E.U16 desc[UR4][R4.64], R8 ;  /* 0x0000000804008986 */ /* 0x0005e4000c101504 */
.L_x_23292:
[----:B------:R-:W-:Y:S05]  /*1770*/  BSYNC B0 ;  /* 0x0000000000007941 */ /* 0x000fea0003800000 */
.L_x_23286:
[----:B------:R-:W-:Y:S05]  /*1780*/  WARPSYNC.ALL ;  /* 0x0000000000007948 */ /* 0x000fea0003800000 */
[----:B------:R-:W-:-:S13]  /*1790*/  ISETP.GE.AND P0, PT, R19, R2, PT ;  /* 0x000000021300720c */ /* 0x000fda0003f06270 */
[----:B------:R-:W-:Y:S05]  /*17a0*/  @P0 EXIT ;  /* 0x000000000000094d */ /* 0x000fea0003800000 */
[----:B------:R-:W3:Y:S01]  /*17b0*/  LDC.64 R2, c[0x0][0x218] ;  /* 0x00008600ff027b82 */ /* 0x000ee20000000a00 */
[----:B------:R-:W-:-:S05]  /*17c0*/  IADD3 R19, R0, R19, RZ ;  /* 0x0000001300137210 */ /* 0x000fca0007ffe0ff */
[----:B---3--:R-:W-:-:S05]  /*17d0*/  IMAD.WIDE.U32 R2, R19, 0x2, R2 ;  /* 0x0000000213027825 */ /* 0x008fca00078e0002 */
[----:B------:R-:W-:Y:S01]  /*17e0*/  STG.E.U16 desc[UR4][R2.64], R9 ;  /* 0x0000000902007986 */ /* 0x000fe2000c101504 */
[----:B------:R-:W-:Y:S05]  /*17f0*/  EXIT ;  /* 0x000000000000794d */ /* 0x000fea0003800000 */
.L_x_23293:
        /* <DEDUP_REMOVED lines=16> */
.L_x_28456:


//--------------------- .text._ZN2at6native29vectorized_elementwise_kernelILi4EZZZNS0_49_GLOBAL__N__b919a28f_16_Normalization_cu_5c38458722batch_norm_elementwiseERKNS_6TensorES5_RKSt8optionalIS3_ES9_S5_S5_ENKUlvE0_clEvENKUlvE2_clEvEUlN3c104HalfEffffE_St5arrayIPcLm6EEEEviT0_T1_ --------------------------
	.section	.text._ZN2at6native29vectorized_elementwise_kernelILi4EZZZNS0_49_GLOBAL__N__b919a28f_16_Normalization_cu_5c38458722batch_norm_elementwiseERKNS_6TensorES5_RKSt8optionalIS3_ES9_S5_S5_ENKUlvE0_clEvENKUlvE2_clEvEUlN3c104HalfEffffE_St5arrayIPcLm6EEEEviT0_T1_,"ax",@progbits
	.align	128
        .global         _ZN2at6native29vectorized_elementwise_kernelILi4EZZZNS0_49_GLOBAL__N__b919a28f_16_Normalization_cu_5c38458722batch_norm_elementwiseERKNS_6TensorES5_RKSt8optionalIS3_ES9_S5_S5_ENKUlvE0_clEvENKUlvE2_clEvEUlN3c104HalfEffffE_St5arrayIPcLm6EEEEviT0_T1_
        .type           _ZN2at6native29vectorized_elementwise_kernelILi4EZZZNS0_49_GLOBAL__N__b919a28f_16_Normalization_cu_5c38458722batch_norm_elementwiseERKNS_6TensorES5_RKSt8optionalIS3_ES9_S5_S5_ENKUlvE0_clEvENKUlvE2_clEvEUlN3c104HalfEffffE_St5arrayIPcLm6EEEEviT0_T1_,@function
        .size           _ZN2at6native29vectorized_elementwise_kernelILi4EZZZNS0_49_GLOBAL__N__b919a28f_16_Normalization_cu_5c38458722batch_norm_elementwiseERKNS_6TensorES5_RKSt8optionalIS3_ES9_S5_S5_ENKUlvE0_clEvENKUlvE2_clEvEUlN3c104HalfEffffE_St5arrayIPcLm6EEEEviT0_T1_,(.L_x_28457 - _ZN2at6native29vectorized_elementwise_kernelILi4EZZZNS0_49_GLOBAL__N__b919a28f_16_Normalization_cu_5c38458722batch_norm_elementwiseERKNS_6TensorES5_RKSt8optionalIS3_ES9_S5_S5_ENKUlvE0_clEvENKUlvE2_clEvEUlN3c104HalfEffffE_St5arrayIPcLm6EEEEviT0_T1_)
        .other          _ZN2at6native29vectorized_elementwise_kernelILi4EZZZNS0_49_GLOBAL__N__b919a28f_16_Normalization_cu_5c38458722batch_norm_elementwiseERKNS_6TensorES5_RKSt8optionalIS3_ES9_S5_S5_ENKUlvE0_clEvENKUlvE2_clEvEUlN3c104HalfEffffE_St5arrayIPcLm6EEEEviT0_T1_,@"STO_CUDA_ENTRY STV_DEFAULT"
_ZN2at6native29vectorized_elementwise_kernelILi4EZZZNS0_49_GLOBAL__N__b919a28f_16_Normalization_cu_5c38458722batch_norm_elementwiseERKNS_6TensorES5_RKSt8optionalIS3_ES9_S5_S5_ENKUlvE0_clEvENKUlvE2_clEvEUlN3c104HalfEffffE_St5arrayIPcLm6EEEEviT0_T1_:
.text._ZN2at6native29vectorized_elementwise_kernelILi4EZZZNS0_49_GLOBAL__N__b919a28f_16_Normalization_cu_5c38458722batch_norm_elementwiseERKNS_6TensorES5_RKSt8optionalIS3_ES9_S5_S5_ENKUlvE0_clEvENKUlvE2_clEvEUlN3c104HalfEffffE_St5arrayIPcLm6EEEEviT0_T1_:
        /* <DEDUP_REMOVED lines=16> */
[C---:B--2---:R-:W-:Y:S01]  /*0100*/  IMAD.WIDE R12, R28.reuse, 0x4, R12 ;  /* 0x000000041c0c7825 */ /* 0x044fe200078e020c */
[----:B------:R-:W2:Y:S03]  /*0110*/  LDG.E.64 R8, desc[UR4][R2.64] ;  /* 0x0000000402087981 */ /* 0x000ea6000c1e1b00 */
[----:B---3--:R-:W-:-:S04]  /*0120*/  IMAD.WIDE R18, R28, 0x4, R18 ;  /* 0x000000041c127825 */ /* 0x008fc800078e0212 */
[C---:B------:R-:W-:Y:S01]  /*0130*/  IMAD.WIDE.U32 R12, R0.reuse, 0x10, R12 ;  /* 0x00000010000c7825 */ /* 0x040fe200078e000c */
[----:B------:R-:W3:Y:S03]  /*0140*/  LDG.E.64 R2, desc[UR4][R2.64+0x400] ;  /* 0x0004000402027981 */ /* 0x000ee6000c1e1b00 */
[----:B------:R-:W-:Y:S01]  /*0150*/  IMAD.WIDE.U32 R18, R0, 0x10, R18 ;  /* 0x0000001000127825 */ /* 0x000fe200078e0012 */
[----:B------:R-:W4:Y:S04]  /*0160*/  LDG.E.128 R4, desc[UR4][R12.64] ;  /* 0x000000040c047981 */ /* 0x000f28000c1e1d00 */
[----:B------:R-:W5:Y:S01]  /*0170*/  LDG.E.128 R20, desc[UR4][R18.64] ;  /* 0x0000000412147981 */ /* 0x000f62000c1e1d00 */
[----:B-1----:R-:W-:-:S04]  /*0180*/  IMAD.WIDE R30, R28, 0x4, R30 ;  /* 0x000000041c1e7825 */ /* 0x002fc800078e021e */
[----:B0-----:R-:W-:-:S04]  /*0190*/  IMAD.WIDE R24, R28, 0x4, R24 ;  /* 0x000000041c187825 */ /* 0x001fc800078e0218 */
[----:B------:R-:W-:-:S04]  /*01a0*/  IMAD.WIDE.U32 R30, R0, 0x10, R30 ;  /* 0x00000010001e7825 */ /* 0x000fc800078e001e */
[----:B------:R-:W-:-:S04]  /*01b0*/  IMAD.WIDE.U32 R24, R0, 0x10, R24 ;  /* 0x0000001000187825 */ /* 0x000fc800078e0018 */
[--C-:B--2---:R-:W-:Y:S02]  /*01c0*/  HADD2.F32 R15, -RZ, R8.reuse.H0_H0 ;  /* 0x20000008ff0f7230 */ /* 0x104fe40000004100 */
[----:B------:R-:W-:Y:S02]  /*01d0*/  HADD2.F32 R8, -RZ, R8.H1_H1 ;  /* 0x30000008ff087230 */ /* 0x000fe40000004100 */
[--C-:B------:R-:W-:Y:S02]  /*01e0*/  HADD2.F32 R11, -RZ, R9.reuse.H0_H0 ;  /* 0x20000009ff0b7230 */ /* 0x100fe40000004100 */
[----:B------:R-:W-:Y:S02]  /*01f0*/  HADD2.F32 R26, -RZ, R9.H1_H1 ;  /* 0x30000009ff1a7230 */ /* 0x000fe40000004100 */
[----:B----4-:R-:W-:Y:S01]  /*0200*/  FADD.FTZ R8, -R5, R8 ;  /* 0x0000000805087221 */ /* 0x010fe20000010100 */
[----:B------:R-:W-:Y:S01]  /*0210*/  FADD.FTZ R15, -R4, R15 ;  /* 0x0000000f040f7221 */ /* 0x000fe20000010100 */
[----:B------:R-:W-:Y:S01]  /*0220*/  FADD.FTZ R16, -R6, R11 ;  /* 0x0000000b06107221 */ /* 0x000fe20000010100 */
[----:B------:R-:W-:Y:S01]  /*0230*/  FADD.FTZ R26, -R7, R26 ;  /* 0x0000001a071a7221 */ /* 0x000fe20000010100 */
[----:B-----5:R-:W-:Y:S01]  /*0240*/  FMUL.FTZ R21, R21, R8 ;  /* 0x0000000815157220 */ /* 0x020fe20000410000 */
[----:B------:R-:W2:Y:S04]  /*0250*/  LDG.E.128 R4, desc[UR4][R24.64] ;  /* 0x0000000418047981 */ /* 0x000ea8000c1e1d00 */
[----:B------:R-:W2:Y:S01]  /*0260*/  LDG.E.128 R8, desc[UR4][R30.64] ;  /* 0x000000041e087981 */ /* 0x000ea2000c1e1d00 */
[----:B------:R-:W-:-:S04]  /*0270*/  FMUL.FTZ R15, R20, R15 ;  /* 0x0000000f140f7220 */ /* 0x000fc80000410000 */
[----:B--2---:R-:W-:Y:S02]  /*0280*/  FFMA.FTZ R4, R4, R15, R8 ;  /* 0x0000000f04047223 */ /* 0x004fe40000010008 */
[----:B------:R-:W2:Y:S01]  /*0290*/  LDG.E.128 R12, desc[UR4][R12.64+0x800] ;  /* 0x000800040c0c7981 */ /* 0x000ea2000c1e1d00 */
[----:B------:R-:W-:Y:S01]  /*02a0*/  FFMA.FTZ R5, R5, R21, R9 ;  /* 0x0000001505057223 */ /* 0x000fe20000010009 */
[----:B------:R-:W-:Y:S02]  /*02b0*/  FMUL.FTZ R9, R22, R16 ;  /* 0x0000001016097220 */ /* 0x000fe40000410000 */
[----:B------:R-:W4:Y:S01]  /*02c0*/  LDG.E.128 R16, desc[UR4][R18.64+0x800] ;  /* 0x0008000412107981 */ /* 0x000f22000c1e1d00 */
[----:B------:R-:W-:-:S03]  /*02d0*/  FMUL.FTZ R8, R23, R26 ;  /* 0x0000001a17087220 */ /* 0x000fc60000410000 */
[----:B------:R-:W5:Y:S04]  /*02e0*/  LDG.E.128 R20, desc[UR4][R30.64+0x800] ;  /* 0x000800041e147981 */ /* 0x000f68000c1e1d00 */
[----:B------:R-:W5:Y:S01]  /*02f0*/  LDG.E.128 R24, desc[UR4][R24.64+0x800] ;  /* 0x0008000418187981 */ /* 0x000f62000c1e1d00 */
[----:B------:R-:W-:Y:S01]  /*0300*/  FFMA.FTZ R6, R6, R9, R10 ;  /* 0x0000000906067223 */ /* 0x000fe2000001000a */
[----:B------:R-:W-:Y:S02]  /*0310*/  FFMA.FTZ R7, R7, R8, R11 ;  /* 0x0000000807077223 */ /* 0x000fe4000001000b */
[----:B------:R-:W0:Y:S01]  /*0320*/  LDC.64 R8, c[0x0][0x218] ;  /* 0x00008600ff087b82 */ /* 0x000e220000000a00 */
[--C-:B---3--:R-:W-:Y:S02]  /*0330*/  HADD2.F32 R11, -RZ, R2.reuse.H0_H0 ;  /* 0x20000002ff0b7230 */ /* 0x108fe40000004100 */
[----:B------:R-:W-:-:S02]  /*0340*/  HADD2.F32 R2, -RZ, R2.H1_H1 ;  /* 0x30000002ff027230 */ /* 0x000fc40000004100 */
[----:B------:R-:W-:Y:S01]  /*0350*/  HADD2.F32 R10, -RZ, R3.H1_H1 ;  /* 0x30000003ff0a7230 */ /* 0x000fe20000004100 */
[----:B------:R-:W-:Y:S02]  /*0360*/  F2FP.F16.F32.PACK_AB R4, R5, R4 ;  /* 0x000000040504723e */ /* 0x000fe400000000ff */
[----:B------:R-:W-:Y:S01]  /*0370*/  F2FP.F16.F32.PACK_AB R5, R7, R6 ;  /* 0x000000060705723e */ /* 0x000fe200000000ff */
[----:B0-----:R-:W-:-:S04]  /*0380*/  IMAD.WIDE.U32 R8, R28, 0x2, R8 ;  /* 0x000000021c087825 */ /* 0x001fc800078e0008 */
[----:B------:R-:W-:-:S05]  /*0390*/  IMAD.WIDE R8, R0, 0x8, R8 ;  /* 0x0000000800087825 */ /* 0x000fca00078e0208 */
[----:B------:R-:W-:Y:S01]  /*03a0*/  STG.E.64 desc[UR4][R8.64], R4 ;  /* 0x0000000408007986 */ /* 0x000fe2000c101b04 */
[----:B--2---:R-:W-:Y:S01]  /*03b0*/  FADD.FTZ R2, -R13, R2 ;  /* 0x000000020d027221 */ /* 0x004fe20000010100 */
[----:B------:R-:W-:Y:S02]  /*03c0*/  HADD2.F32 R13, -RZ, R3.H0_H0 ;  /* 0x20000003ff0d7230 */ /* 0x000fe40000004100 */
[----:B------:R-:W-:Y:S01]  /*03d0*/  FADD.FTZ R11, -R12, R11 ;  /* 0x0000000b0c0b7221 */ /* 0x000fe20000010100 */
[----:B------:R-:W-:Y:S02]  /*03e0*/  FADD.FTZ R10, -R15, R10 ;  /* 0x0000000a0f0a7221 */ /* 0x000fe40000010100 */
[----:B------:R-:W-:Y:S01]  /*03f0*/  FADD.FTZ R13, -R14, R13 ;  /* 0x0000000d0e0d7221 */ /* 0x000fe20000010100 */
[----:B----4-:R-:W-:Y:S01]  /*0400*/  FMUL.FTZ R11, R16, R11 ;  /* 0x0000000b100b7220 */ /* 0x010fe20000410000 */
[----:B------:R-:W-:Y:S01]  /*0410*/  FMUL.FTZ R2, R17, R2 ;  /* 0x0000000211027220 */ /* 0x000fe20000410000 */
[----:B------:R-:W-:Y:S01]  /*0420*/  FMUL.FTZ R10, R19, R10 ;  /* 0x0000000a130a7220 */ /* 0x000fe20000410000 */
[----:B------:R-:W-:Y:S01]  /*0430*/  FMUL.FTZ R13, R18, R13 ;  /* 0x0000000d120d7220 */ /* 0x000fe20000410000 */
[----:B-----5:R-:W-:Y:S01]  /*0440*/  FFMA.FTZ R11, R24, R11, R20 ;  /* 0x0000000b180b7223 */ /* 0x020fe20000010014 */
[----:B------:R-:W-:-:S02]  /*0450*/  FFMA.FTZ R2, R25, R2, R21 ;  /* 0x0000000219027223 */ /* 0x000fc40000010015 */
[----:B------:R-:W-:Y:S01]  /*0460*/  FFMA.FTZ R13, R26, R13, R22 ;  /* 0x0000000d1a0d7223 */ /* 0x000fe20000010016 */
[----:B------:R-:W-:Y:S02]  /*0470*/  FFMA.FTZ R10, R27, R10, R23 ;  /* 0x0000000a1b0a7223 */ /* 0x000fe40000010017 */
[----:B------:R-:W-:-:S03]  /*0480*/  F2FP.F16.F32.PACK_AB R2, R2, R11 ;  /* 0x0000000b0202723e */ /* 0x000fc600000000ff */
[----:B------:R-:W-:-:S05]  /*0490*/  F2FP.F16.F32.PACK_AB R3, R10, R13 ;  /* 0x0000000d0a03723e */ /* 0x000fca00000000ff */
[----:B------:R-:W-:Y:S01]  /*04a0*/  STG.E.64 desc[UR4][R8.64+0x400], R2 ;  /* 0x0004000208007986 */ /* 0x000fe2000c101b04 */
[----:B------:R-:W-:Y:S05]  /*04b0*/  EXIT ;  /* 0x000000000000794d */ /* 0x000fea0003800000 */
.L_x_23294:
[----:B------:R-:W0:Y:S01]  /*04c0*/  S2R R27, SR_TID.X ;  /* 0x00000000001b7919 */ /* 0x000e220000002100 */
[----:B------:R-:W-:Y:S02]  /*04d0*/  PRMT R18, RZ, 0x7610, R18 ;  /* 0x00007610ff127816 */ /* 0x000fe40000000012 */
[----:B0-----:R-:W-:-:S13]  /*04e0*/  ISETP.GE.AND P1, PT, R27, R0, PT ;  /* 0x000000001b00720c */ /* 0x001fda0003f26270 */
[----:B------:R-:W0:Y:S01]  /*04f0*/  @!P1 LDC.64 R16, c[0x0][0x220] ;  /* 0x00008800ff109b82 */ /* 0x000e220000000a00 */
[----:B------:R-:W-:-:S07]  /*0500*/  @!P1 IADD3 R9, R28, R27, RZ ;  /* 0x0000001b1c099210 */ /* 0x000fce0007ffe0ff */
[----:B------:R-:W1:Y:S08]  /*0510*/  @!P1 LDC.64 R20, c[0x0][0x238] ;  /* 0x00008e00ff149b82 */ /* 0x000e700000000a00 */
[----:B------:R-:W2:Y:S01]  /*0520*/  @!P1 LDC.64 R14, c[0x0][0x228] ;  /* 0x00008a00ff0e9b82 */ /* 0x000ea20000000a00 */
[----:B0-----:R-:W-:-:S07]  /*0530*/  @!P1 IMAD.WIDE.U32 R16, R9, 0x2, R16 ;  /* 0x0000000209109825 */ /* 0x001fce00078e0010 */
[----:B------:R-:W0:Y:S01]  /*0540*/  @!P1 LDC.64 R10, c[0x0][0x240] ;  /* 0x00009000ff0a9b82 */ /* 0x000e220000000a00 */
[----:B------:R3:W4:Y:S07]  /*0550*/  @!P1 LDG.E.U16 R18, desc[UR4][R16.64] ;  /* 0x0000000410129981 */ /* 0x00072e000c1e1500 */
[----:B------:R-:W5:Y:S01]  /*0560*/  @!P1 LDC.64 R12, c[0x0][0x230] ;  /* 0x00008c00ff0c9b82 */ /* 0x000f620000000a00 */
[----:B-1----:R-:W-:Y:S01]  /*0570*/  @!P1 IMAD.WIDE.U32 R20, R9, 0x4, R20 ;  /* 0x0000000409149825 */ /* 0x002fe200078e0014 */
[----:B---3--:R-:W-:-:S03]  /*0580*/  CS2R R16, SRZ ;  /* 0x0000000000107805 */ /* 0x008fc6000001ff00 */
[----:B--2---:R-:W-:-:S03]  /*0590*/  @!P1 IMAD.WIDE.U32 R14, R9, 0x4, R14 ;  /* 0x00000004090e9825 */ /* 0x004fc600078e000e */
[----:B------:R-:W2:Y:S04]  /*05a0*/  @!P1 LDG.E R16, desc[UR4][R20.64] ;  /* 0x0000000414109981 */ /* 0x000ea8000c1e1900 */
[----:B------:R0:W3:Y:S02]  /*05b0*/  @!P1 LDG.E R17, desc[UR4][R14.64] ;  /* 0x000000040e119981 */ /* 0x0000e4000c1e1900 */
[----:B0-----:R-:W-:Y:S01]  /*05c0*/  @!P1 IMAD.WIDE.U32 R14, R9, 0x4, R10 ;  /* 0x00000004090e9825 */ /* 0x001fe200078e000a */
[----:B------:R-:W-:-:S03]  /*05d0*/  HFMA2.MMA R11, -RZ, RZ, 0, 0 ;  /* 0x00000000ff0b7435 */ /* 0x000fc600000001ff */
[----:B-----5:R-:W-:Y:S01]  /*05e0*/  @!P1 IMAD.WIDE.U32 R12, R9, 0x4, R12 ;  /* 0x00000004090c9825 */ /* 0x020fe200078e000c */
[----:B------:R-:W-:-:S06]  /*05f0*/  MOV R9, RZ ;  /* 0x000000ff00097202 */ /* 0x000fcc0000000f00 */
[----:B------:R-:W5:Y:S04]  /*0600*/  @!P1 LDG.E R11, desc[UR4][R12.64] ;  /* 0x000000040c0b9981 */ /* 0x000f68000c1e1900 */
[----:B------:R0:W5:Y:S01]  /*0610*/  @!P1 LDG.E R9, desc[UR4][R14.64] ;  /* 0x000000040e099981 */ /* 0x000162000c1e1900 */
[----:B------:R-:W-:-:S04]  /*0620*/  @!P1 IADD3 R27, R27, 0x80, RZ ;  /* 0x000000801b1b9810 */ /* 0x000fc80007ffe0ff */
[----:B------:R-:W-:-:S13]  /*0630*/  ISETP.GE.AND P0, PT, R27, R0, PT ;  /* 0x000000001b00720c */ /* 0x000fda0003f06270 */
[----:B0-----:R-:W0:Y:S08]  /*0640*/  @!P0 LDC.64 R14, c[0x0][0x220] ;  /* 0x00008800ff0e8b82 */ /* 0x001e300000000a00 */
[----:B------:R-:W1:Y:S01]  /*0650*/  @!P0 LDC.64 R12, c[0x0][0x238] ;  /* 0x00008e00ff0c8b82 */ /* 0x000e620000000a00 */
[----:B------:R-:W-:Y:S02]  /*0660*/  @!P0 IADD3 R10, R28, R27, RZ ;  /* 0x0000001b1c0a8210 */ /* 0x000fe40007ffe0ff */
[----:B------:R-:W-:Y:S01]  /*0670*/  PRMT R26, RZ, 0x7610, R26 ;  /* 0x00007610ff1a7816 */ /* 0x000fe2000000001a */
[----:B------:R-:W-:-:S04]  /*0680*/  HFMA2.MMA R19, -RZ, RZ, 0, 0 ;  /* 0x00000000ff137435 */ /* 0x000fc800000001ff */
[----:B------:R-:W1:Y:S01]  /*0690*/  @!P0 LDC.64 R32, c[0x0][0x240] ;  /* 0x00009000ff208b82 */ /* 0x000e620000000a00 */
[----:B0-----:R-:W-:-:S05]  /*06a0*/  @!P0 IMAD.WIDE.U32 R14, R10, 0x2, R14 ;  /* 0x000000020a0e8825 */ /* 0x001fca00078e000e */
[----:B------:R0:W5:Y:S01]  /*06b0*/  @!P0 LDG.E.U16 R26, desc[UR4][R14.64] ;  /* 0x000000040e1a8981 */ /* 0x000162000c1e1500 */
[----:B-1----:R-:W-:-:S05]  /*06c0*/  @!P0 IMAD.WIDE.U32 R12, R10, 0x4, R12 ;  /* 0x000000040a0c8825 */ /* 0x002fca00078e000c */
[----:B------:R1:W5:Y:S01]  /*06d0*/  @!P0 LDG.E R19, desc[UR4][R12.64] ;  /* 0x000000040c138981 */ /* 0x000362000c1e1900 */
[----:B0-----:R-:W0:Y:S01]  /*06e0*/  @!P0 LDC.64 R14, c[0x0][0x228] ;  /* 0x00008a00ff0e8b82 */ /* 0x001e220000000a00 */
[----:B-1----:R-:W-:Y:S01]  /*06f0*/  MOV R12, RZ ;  /* 0x000000ff000c7202 */ /* 0x002fe20000000f00 */
[----:B0-----:R-:W-:-:S05]  /*0700*/  @!P0 IMAD.WIDE.U32 R14, R10, 0x4, R14 ;  /* 0x000000040a0e8825 */ /* 0x001fca00078e000e */
[----:B------:R0:W5:Y:S01]  /*0710*/  @!P0 LDG.E R12, desc[UR4][R14.64] ;  /* 0x000000040e0c8981 */ /* 0x000162000c1e1900 */
[----:B------:R-:W-:-:S04]  /*0720*/  @!P0 IADD3 R27, R27, 0x80, RZ ;  /* 0x000000801b1b8810 */ /* 0x000fc80007ffe0ff */
[----:B------:R-:W-:Y:S01]  /*0730*/  ISETP.GE.AND P2, PT, R27, R0, PT ;  /* 0x000000001b00720c */ /* 0x000fe20003f46270 */
[----:B0-----:R-:W0:Y:S01]  /*0740*/  @!P0 LDC.64 R14, c[0x0][0x230] ;  /* 0x00008c00ff0e8b82 */ /* 0x001e220000000a00 */
[----:B------:R-:W-:Y:S01]  /*0750*/  HFMA2.MMA R29, -RZ, RZ, 0, 0 ;  /* 0x00000000ff1d7435 */ /* 0x000fe200000001ff */
[----:B------:R-:W-:-:S10]  /*0760*/  @!P0 IMAD.WIDE.U32 R32, R10, 0x4, R32 ;  /* 0x000000040a208825 */ /* 0x000fd400078e0020 */
[----:B------:R-:W1:Y:S08]  /*0770*/  @!P2 LDC.64 R20, c[0x0][0x220] ;  /* 0x00008800ff14ab82 */ /* 0x000e700000000a00 */
[----:B------:R-:W1:Y:S01]  /*0780*/  @!P2 LDC.64 R30, c[0x0][0x228] ;  /* 0x00008a00ff1eab82 */ /* 0x000e620000000a00 */
[----:B0-----:R-:W-:Y:S01]  /*0790*/  @!P0 IMAD.WIDE.U32 R14, R10, 0x4, R14 ;  /* 0x000000040a0e8825 */ /* 0x001fe200078e000e */
[----:B------:R-:W-:-:S04]  /*07a0*/  MOV R10, RZ ;  /* 0x000000ff000a7202 */ /* 0x000fc80000000f00 */
[----:B------:R0:W5:Y:S02]  /*07b0*/  @!P0 LDG.E R29, desc[UR4][R14.64] ;  /* 0x000000040e1d8981 */ /* 0x000164000c1e1900 */
[----:B0-----:R-:W-:-:S06]  /*07c0*/  CS2R R14, SRZ ;  /* 0x00000000000e7805 */ /* 0x001fcc000001ff00 */
[----:B------:R0:W5:Y:S02]  /*07d0*/  @!P0 LDG.E R15, desc[UR4][R32.64] ;  /* 0x00000004200f8981 */ /* 0x000164000c1e1900 */
[----:B0-----:R-:W0:Y:S01]  /*07e0*/  @!P2 LDC.64 R32, c[0x0][0x240] ;  /* 0x00009000ff20ab82 */ /* 0x001e220000000a00 */
[----:B----4-:R-:W-:-:S05]  /*07f0*/  @!P1 HADD2.F32 R23, -RZ, R18.H0_H0 ;  /* 0x20000012ff179230 */ /* 0x010fca0000004100 */
[----:B--2---:R-:W-:Y:S02]  /*0800*/  @!P1 FADD.FTZ R16, R23, -R16 ;  /* 0x8000001017109221 */ /* 0x004fe40000010000 */
[----:B------:R-:W2:Y:S02]  /*0810*/  @!P2 LDC.64 R22, c[0x0][0x238] ;  /* 0x00008e00ff16ab82 */ /* 0x000ea40000000a00 */
[----:B---3--:R-:W-:-:S06]  /*0820*/  @!P1 FMUL.FTZ R13, R16, R17 ;  /* 0x00000011100d9220 */ /* 0x008fcc0000410000 */
[----:B------:R-:W3:Y:S01]  /*0830*/  @!P2 LDC.64 R16, c[0x0][0x230] ;  /* 0x00008c00ff10ab82 */ /* 0x000ee20000000a00 */
[----:B-----5:R-:W-:Y:S01]  /*0840*/  @!P1 FFMA.FTZ R11, R13, R9, R11 ;  /* 0x000000090d0b9223 */ /* 0x020fe2000001000b */
[----:B------:R-:W-:Y:S02]  /*0850*/  @!P2 IADD3 R9, R28, R27, RZ ;  /* 0x0000001b1c09a210 */ /* 0x000fe40007ffe0ff */
[----:B------:R-:W-:-:S03]  /*0860*/  @!P2 IADD3 R27, R27, 0x80, RZ ;  /* 0x000000801b1ba810 */ /* 0x000fc60007ffe0ff */
[----:B---3--:R-:W-:Y:S01]  /*0870*/  @!P2 IMAD.WIDE.U32 R16, R9, 0x4, R16 ;  /* 0x000000040910a825 */ /* 0x008fe200078e0010 */
[----:B------:R-:W-:-:S04]  /*0880*/  ISETP.GE.AND P0, PT, R27, R0, PT ;  /* 0x000000001b00720c */ /* 0x000fc80003f06270 */
[----:B------:R3:W4:Y:S01]  /*0890*/  @!P2 LDG.E R10, desc[UR4][R16.64] ;  /* 0x00000004100aa981 */ /* 0x000722000c1e1900 */
[C---:B--2---:R-:W-:Y:S01]  /*08a0*/  @!P2 IMAD.WIDE.U32 R22, R9.reuse, 0x4, R22 ;  /* 0x000000040916a825 */ /* 0x044fe200078e0016 */
[----:B---3--:R-:W-:Y:S01]  /*08b0*/  HFMA2.MMA R17, -RZ, RZ, 0, 0 ;  /* 0x00000000ff117435 */ /* 0x008fe200000001ff */
[----:B------:R-:W2:Y:S09]  /*08c0*/  S2R R18, SR_TID.X ;  /* 0x0000000000127919 */ /* 0x000eb20000002100 */
[----:B------:R3:W5:Y:S02]  /*08d0*/  @!P2 LDG.E R17, desc[UR4][R22.64] ;  /* 0x000000041611a981 */ /* 0x000764000c1e1900 */
[----:B---3--:R-:W3:Y:S01]  /*08e0*/  @!P0 LDC.64 R22, c[0x0][0x228] ;  /* 0x00008a00ff168b82 */ /* 0x008ee20000000a00 */
[----:B------:R-:W-:Y:S01]  /*08f0*/  PRMT R13, RZ, 0x7610, R13 ;  /* 0x00007610ff0d7816 */ /* 0x000fe2000000000d */
[----:B-1----:R-:W-:-:S04]  /*0900*/  @!P2 IMAD.WIDE.U32 R20, R9, 0x2, R20 ;  /* 0x000000020914a825 */ /* 0x002fc800078e0014 */
[C---:B------:R-:W-:Y:S01]  /*0910*/  @!P2 IMAD.WIDE.U32 R30, R9.reuse, 0x4, R30 ;  /* 0x00000004091ea825 */ /* 0x040fe200078e001e */
[----:B------:R1:W4:Y:S03]  /*0920*/  @!P2 LDG.E.U16 R13, desc[UR4][R20.64] ;  /* 0x00000004140da981 */ /* 0x000326000c1e1500 */
[----:B0-----:R-:W-:Y:S01]  /*0930*/  @!P2 IMAD.WIDE.U32 R32, R9, 0x4, R32 ;  /* 0x000000040920a825 */ /* 0x001fe200078e0020 */
[----:B------:R-:W-:Y:S02]  /*0940*/  @!P0 IADD3 R9, R28, R27, RZ ;  /* 0x0000001b1c098210 */ /* 0x000fe40007ffe0ff */
[----:B--2---:R-:W-:Y:S02]  /*0950*/  IADD3 R24, R18, 0x80, RZ ;  /* 0x0000008012187810 */ /* 0x004fe40007ffe0ff */
[----:B------:R-:W2:Y:S01]  /*0960*/  @!P2 LDG.E R14, desc[UR4][R32.64] ;  /* 0x00000004200ea981 */ /* 0x000ea2000c1e1900 */
[----:B-1----:R-:W-:Y:S01]  /*0970*/  CS2R R20, SRZ ;  /* 0x0000000000147805 */ /* 0x002fe2000001ff00 */
[----:B---3--:R-:W-:Y:S01]  /*0980*/  @!P0 IMAD.WIDE.U32 R22, R9, 0x4, R22 ;  /* 0x0000000409168825 */ /* 0x008fe200078e0016 */
[----:B------:R-:W-:-:S04]  /*0990*/  ISETP.GE.AND P4, PT, R24, R0, PT ;  /* 0x000000001800720c */ /* 0x000fc80003f86270 */
[----:B------:R0:W3:Y:S04]  /*09a0*/  @!P2 LDG.E R21, desc[UR4][R30.64] ;  /* 0x000000041e15a981 */ /* 0x0000e8000c1e1900 */
[----:B------:R1:W2:Y:S01]  /*09b0*/  @!P0 LDG.E R20, desc[UR4][R22.64] ;  /* 0x0000000416148981 */ /* 0x0002a2000c1e1900 */
[----:B0-----:R-:W0:Y:S08]  /*09c0*/  @!P0 LDC.64 R30, c[0x0][0x220] ;  /* 0x00008800ff1e8b82 */ /* 0x001e300000000a00 */
[----:B-1----:R-:W1:Y:S01]  /*09d0*/  @!P0 LDC.64 R22, c[0x0][0x230] ;  /* 0x00008c00ff168b82 */ /* 0x002e620000000a00 */
[----:B------:R-:W-:-:S05]  /*09e0*/  @!P4 HADD2.F32 R26, -RZ, R26.H0_H0 ;  /* 0x2000001aff1ac230 */ /* 0x000fca0000004100 */
[----:B------:R-:W-:Y:S01]  /*09f0*/  @!P4 FADD.FTZ R26, R26, -R19 ;  /* 0x800000131a1ac221 */ /* 0x000fe20000010000 */
[----:B------:R-:W-:Y:S01]  /*0a00*/  MOV R19, RZ ;  /* 0x000000ff00137202 */ /* 0x000fe20000000f00 */
[----:B-1----:R-:W-:-:S05]  /*0a10*/  @!P0 IMAD.WIDE.U32 R22, R9, 0x4, R22 ;  /* 0x0000000409168825 */ /* 0x002fca00078e0016 */
[----:B------:R1:W2:Y:S02]  /*0a20*/  @!P0 LDG.E R19, desc[UR4][R22.64] ;  /* 0x0000000416138981 */ /* 0x0002a4000c1e1900 */
[----:B-1----:R-:W1:Y:S01]  /*0a30*/  @!P0 LDC.64 R22, c[0x0][0x238] ;  /* 0x00008e00ff168b82 */ /* 0x002e620000000a00 */
[----:B------:R-:W-:Y:S01]  /*0a40*/  @!P4 FMUL.FTZ R26, R26, R12 ;  /* 0x0000000c1a1ac220 */ /* 0x000fe20000410000 */
[----:B------:R-:W-:Y:S01]  /*0a50*/  IADD3 R12, R18, 0x100, RZ ;  /* 0x00000100120c7810 */ /* 0x000fe20007ffe0ff */
[----:B0-----:R-:W-:Y:S01]  /*0a60*/  @!P0 IMAD.WIDE.U32 R30, R9, 0x2, R30 ;  /* 0x00000002091e8825 */ /* 0x001fe200078e001e */
[----:B------:R-:W-:Y:S02]  /*0a70*/  PRMT R16, RZ, 0x7610, R16 ;  /* 0x00007610ff107816 */ /* 0x000fe40000000010 */
[----:B------:R-:W-:Y:S01]  /*0a80*/  ISETP.GE.AND P2, PT, R12, R0, PT ;  /* 0x000000000c00720c */ /* 0x000fe20003f46270 */
[----:B------:R-:W-:-:S03]  /*0a90*/  HFMA2.MMA R12, -RZ, RZ, 0, 0 ;  /* 0x00000000ff0c7435 */ /* 0x000fc600000001ff */
[----:B------:R-:W2:Y:S01]  /*0aa0*/  @!P0 LDG.E.U16 R16, desc[UR4][R30.64] ;  /* 0x000000041e108981 */ /* 0x000ea2000c1e1500 */
[----:B-1----:R-:W-:-:S06]  /*0ab0*/  @!P0 IMAD.WIDE.U32 R22, R9, 0x4, R22 ;  /* 0x0000000409168825 */ /* 0x002fcc00078e0016 */
[----:B------:R0:W2:Y:S02]  /*0ac0*/  @!P0 LDG.E R12, desc[UR4][R22.64] ;  /* 0x00000004160c8981 */ /* 0x0000a4000c1e1900 */
[----:B0-----:R-:W0:Y:S02]  /*0ad0*/  @!P0 LDC.64 R22, c[0x0][0x240] ;  /* 0x00009000ff168b82 */ /* 0x001e240000000a00 */
[----:B0-----:R-:W-:Y:S01]  /*0ae0*/  @!P0 IMAD.WIDE.U32 R22, R9, 0x4, R22 ;  /* 0x0000000409168825 */ /* 0x001fe200078e0016 */
[----:B------:R-:W-:-:S06]  /*0af0*/  MOV R9, RZ ;  /* 0x000000ff00097202 */ /* 0x000fcc0000000f00 */
[----:B------:R0:W2:Y:S01]  /*0b00*/  @!P0 LDG.E R9, desc[UR4][R22.64] ;  /* 0x0000000416098981 */ /* 0x0000a2000c1e1900 */
[----:B------:R-:W-:Y:S02]  /*0b10*/  IADD3 R31, R18, 0x180, RZ ;  /* 0x00000180121f7810 */ /* 0x000fe40007ffe0ff */
[----:B------:R-:W-:Y:S02]  /*0b20*/  @!P0 IADD3 R27, R27, 0x80, RZ ;  /* 0x000000801b1b8810 */ /* 0x000fe40007ffe0ff */
[-C--:B------:R-:W-:Y:S02]  /*0b30*/  ISETP.GE.AND P0, PT, R31, R0.reuse, PT ;  /* 0x000000001f00720c */ /* 0x080fe40003f06270 */
[----:B------:R-:W-:-:S13]  /*0b40*/  ISETP.GE.AND P3, PT, R27, R0, PT ;  /* 0x000000001b00720c */ /* 0x000fda0003f66270 */
[----:B0-----:R-:W0:Y:S08]  /*0b50*/  @!P3 LDC.64 R22, c[0x0][0x220] ;  /* 0x00008800ff16bb82 */ /* 0x001e300000000a00 */
[----:B------:R-:W1:Y:S08]  /*0b60*/  @!P3 LDC.64 R30, c[0x0][0x240] ;  /* 0x00009000ff1ebb82 */ /* 0x000e700000000a00 */
[----:B------:R-:W1:Y:S01]  /*0b70*/  @!P3 LDC.64 R34, c[0x0][0x238] ;  /* 0x00008e00ff22bb82 */ /* 0x000e620000000a00 */
[----:B----4-:R-:W-:-:S05]  /*0b80*/  @!P2 HADD2.F32 R13, -RZ, R13.H0_H0 ;  /* 0x2000000dff0da230 */ /* 0x010fca0000004100 */
[----:B-----5:R-:W-:-:S04]  /*0b90*/  @!P2 FADD.FTZ R13, R13, -R17 ;  /* 0x800000110d0da221 */ /* 0x020fc80000010000 */
[----:B---3--:R-:W-:-:S04]  /*0ba0*/  @!P2 FMUL.FTZ R21, R13, R21 ;  /* 0x000000150d15a220 */ /* 0x008fc80000410000 */
[----:B--2---:R-:W-:Y:S01]  /*0bb0*/  @!P2 FFMA.FTZ R10, R21, R14, R10 ;  /* 0x0000000e150aa223 */ /* 0x004fe2000001000a */
[----:B------:R-:W-:Y:S02]  /*0bc0*/  @!P3 IADD3 R14, R28, R27, RZ ;  /* 0x0000001b1c0eb210 */ /* 0x000fe40007ffe0ff */
[----:B------:R-:W-:-:S04]  /*0bd0*/  @!P3 IADD3 R27, R27, 0x80, RZ ;  /* 0x000000801b1bb810 */ /* 0x000fc80007ffe0ff */
[----:B------:R-:W-:Y:S01]  /*0be0*/  ISETP.GE.AND P5, PT, R27, R0, PT ;  /* 0x000000001b00720c */ /* 0x000fe20003fa6270 */
[----:B0-----:R-:W-:Y:S01]  /*0bf0*/  @!P3 IMAD.WIDE.U32 R22, R14, 0x2, R22 ;  /* 0x000000020e16b825 */ /* 0x001fe200078e0016 */
[----:B------:R-:W-:-:S06]  /*0c00*/  PRMT R21, RZ, 0x7610, R21 ;  /* 0x00007610ff157816 */ /* 0x000fcc0000000015 */
[----:B------:R0:W2:Y:S05]  /*0c10*/  @!P3 LDG.E.U16 R21, desc[UR4][R22.64] ;  /* 0x000000041615b981 */ /* 0x0000aa000c1e1500 */
[----:B------:R-:W3:Y:S01]  /*0c20*/  @!P5 LDC.64 R32, c[0x0][0x220] ;  /* 0x00008800ff20db82 */ /* 0x000ee20000000a00 */
[----:B------:R-:W-:-:S05]  /*0c30*/  @!P0 HADD2.F32 R16, -RZ, R16.H0_H0 ;  /* 0x20000010ff108230 */ /* 0x000fca0000004100 */
[----:B------:R-:W-:Y:S02]  /*0c40*/  @!P0 FADD.FTZ R12, R16, -R12 ;  /* 0x8000000c100c8221 */ /* 0x000fe40000010000 */
[----:B------:R-:W0:Y:S02]  /*0c50*/  @!P3 LDC.64 R16, c[0x0][0x228] ;  /* 0x00008a00ff10bb82 */ /* 0x000e240000000a00 */
[----:B------:R-:W-:-:S06]  /*0c60*/  @!P0 FMUL.FTZ R20, R12, R20 ;  /* 0x000000140c148220 */ /* 0x000fcc0000410000 */
[----:B------:R-:W4:Y:S01]  /*0c70*/  @!P3 LDC.64 R12, c[0x0][0x230] ;  /* 0x00008c00ff0cbb82 */ /* 0x000f220000000a00 */
[----:B0-----:R-:W-:Y:S01]  /*0c80*/  @!P3 IMAD.WIDE.U32 R22, R14, 0x4, R16 ;  /* 0x000000040e16b825 */ /* 0x001fe200078e0010 */
[----:B------:R-:W-:-:S03]  /*0c90*/  HFMA2.MMA R16, -RZ, RZ, 0, 0 ;  /* 0x00000000ff107435 */ /* 0x000fc600000001ff */
[----:B----4-:R-:W-:-:S07]  /*0ca0*/  @!P3 IMAD.WIDE.U32 R12, R14, 0x4, R12 ;  /* 0x000000040e0cb825 */ /* 0x010fce00078e000c */
[----:B------:R0:W4:Y:S01]  /*0cb0*/  @!P3 LDG.E R16, desc[UR4][R22.64] ;  /* 0x000000041610b981 */ /* 0x000122000c1e1900 */
[----:B------:R-:W-:Y:S02]  /*0cc0*/  MOV R17, RZ ;  /* 0x000000ff00117202 */ /* 0x000fe40000000f00 */
[----:B0-----:R-:W-:Y:S01]  /*0cd0*/  CS2R R22, SRZ ;  /* 0x0000000000167805 */ /* 0x001fe2000001ff00 */
[----:B-1----:R-:W-:-:S05]  /*0ce0*/  @!P3 IMAD.WIDE.U32 R34, R14, 0x4, R34 ;  /* 0x000000040e22b825 */ /* 0x002fca00078e0022 */
[----:B------:R0:W5:Y:S01]  /*0cf0*/  @!P3 LDG.E R23, desc[UR4][R12.64] ;  /* 0x000000040c17b981 */ /* 0x000162000c1e1900 */
[--C-:B------:R-:W-:Y:S01]  /*0d00*/  @!P0 FFMA.FTZ R9, R20, R9, R19.reuse ;  /* 0x0000000914098223 */ /* 0x100fe20000010013 */
[----:B------:R-:W-:Y:S02]  /*0d10*/  PRMT R19, RZ, 0x7610, R19 ;  /* 0x00007610ff137816 */ /* 0x000fe40000000013 */
[----:B------:R-:W4:Y:S01]  /*0d20*/  @!P3 LDG.E R17, desc[UR4][R34.64] ;  /* 0x000000042211b981 */ /* 0x000f22000c1e1900 */
[----:B0-----:R-:W-:Y:S01]  /*0d30*/  @!P3 IMAD.WIDE.U32 R12, R14, 0x4, R30 ;  /* 0x000000040e0cb825 */ /* 0x001fe200078e001e */
[----:B------:R-:W-:-:S04]  /*0d40*/  @!P5 IADD3 R30, R28, R27, RZ ;  /* 0x0000001b1c1ed210 */ /* 0x000fc80007ffe0ff */
[----:B------:R0:W5:Y:S01]  /*0d50*/  @!P3 LDG.E R22, desc[UR4][R12.64] ;  /* 0x000000040c16b981 */ /* 0x000162000c1e1900 */
[----:B---3--:R-:W-:-:S05]  /*0d60*/  @!P5 IMAD.WIDE.U32 R32, R30, 0x2, R32 ;  /* 0x000000021e20d825 */ /* 0x008fca00078e0020 */
[----:B------:R1:W3:Y:S01]  /*0d70*/  @!P5 LDG.E.U16 R19, desc[UR4][R32.64] ;  /* 0x000000042013d981 */ /* 0x0002e2000c1e1500 */
[----:B0-----:R-:W0:Y:S08]  /*0d80*/  @!P5 LDC.64 R12, c[0x0][0x228] ;  /* 0x00008a00ff0cdb82 */ /* 0x001e300000000a00 */
[----:B-1----:R-:W1:Y:S01]  /*0d90*/  @!P5 LDC.64 R32, c[0x0][0x230] ;  /* 0x00008c00ff20db82 */ /* 0x002e620000000a00 */
[----:B------:R-:W-:Y:S01]  /*0da0*/  HFMA2.MMA R14, -RZ, RZ, 0, 0 ;  /* 0x00000000ff0e7435 */ /* 0x000fe200000001ff */
[----:B0-----:R-:W-:-:S09]  /*0db0*/  @!P5 IMAD.WIDE.U32 R12, R30, 0x4, R12 ;  /* 0x000000041e0cd825 */ /* 0x001fd200078e000c */
[----:B------:R0:W5:Y:S01]  /*0dc0*/  @!P5 LDG.E R14, desc[UR4][R12.64] ;  /* 0x000000040c0ed981 */ /* 0x000162000c1e1900 */
[----:B-1----:R-:W-:Y:S01]  /*0dd0*/  @!P5 IMAD.WIDE.U32 R32, R30, 0x4, R32 ;  /* 0x000000041e20d825 */ /* 0x002fe200078e0020 */
[----:B0-----:R-:W-:-:S06]  /*0de0*/  MOV R12, RZ ;  /* 0x000000ff000c7202 */ /* 0x001fcc0000000f00 */
[----:B------:R0:W5:Y:S02]  /*0df0*/  @!P5 LDG.E R12, desc[UR4][R32.64] ;  /* 0x00000004200cd981 */ /* 0x000164000c1e1900 */
[----:B0-----:R-:W0:Y:S01]  /*0e00*/  @!P5 LDC.64 R32, c[0x0][0x238] ;  /* 0x00008e00ff20db82 */ /* 0x001e220000000a00 */
[----:B------:R-:W-:-:S04]  /*0e10*/  IADD3 R13, R18, 0x200, RZ ;  /* 0x00000200120d7810 */ /* 0x000fc80007ffe0ff */
[----:B------:R-:W-:Y:S01]  /*0e20*/  ISETP.GE.AND P3, PT, R13, R0, PT ;  /* 0x000000000d00720c */ /* 0x000fe20003f66270 */
[----:B------:R-:W-:Y:S01]  /*0e30*/  HFMA2.MMA R13, -RZ, RZ, 0, 0 ;  /* 0x00000000ff0d7435 */ /* 0x000fe200000001ff */
[----:B0-----:R-:W-:-:S09]  /*0e40*/  @!P5 IMAD.WIDE.U32 R32, R30, 0x4, R32 ;  /* 0x000000041e20d825 */ /* 0x001fd200078e0020 */
[----:B------:R0:W5:Y:S02]  /*0e50*/  @!P5 LDG.E R13, desc[UR4][R32.64] ;  /* 0x00000004200dd981 */ /* 0x000164000c1e1900 */
[----:B0-----:R-:W0:Y:S01]  /*0e60*/  @!P5 LDC.64 R32, c[0x0][0x240] ;  /* 0x00009000ff20db82 */ /* 0x001e220000000a00 */
[----:B------:R-:W-:-:S04]  /*0e70*/  @!P5 IADD3 R27, R27, 0x80, RZ ;  /* 0x000000801b1bd810 */ /* 0x000fc80007ffe0ff */
[----:B------:R-:W-:Y:S02]  /*0e80*/  ISETP.GE.AND P6, PT, R27, R0, PT ;  /* 0x000000001b00720c */ /* 0x000fe40003fc6270 */
[----:B------:R-:W-:Y:S01]  /*0e90*/  MOV R20, RZ ;  /* 0x000000ff00147202 */ /* 0x000fe20000000f00 */
[----:B0-----:R-:W-:-:S05]  /*0ea0*/  @!P5 IMAD.WIDE.U32 R30, R30, 0x4, R32 ;  /* 0x000000041e1ed825 */ /* 0x001fca00078e0020 */
[----:B------:R0:W5:Y:S05]  /*0eb0*/  @!P5 LDG.E R20, desc[UR4][R30.64] ;  /* 0x000000041e14d981 */ /* 0x00016a000c1e1900 */
[----:B0-----:R-:W0:Y:S01]  /*0ec0*/  @!P6 LDC.64 R30, c[0x0][0x220] ;  /* 0x00008800ff1eeb82 */ /* 0x001e220000000a00 */
[----:B--2---:R-:W-:Y:S02]  /*0ed0*/  @!P3 HADD2.F32 R21, -RZ, R21.H0_H0 ;  /* 0x20000015ff15b230 */ /* 0x004fe40000004100 */
[----:B------:R-:W-:-:S05]  /*0ee0*/  @!P4 FFMA.FTZ R15, R26, R15, R29 ;  /* 0x0000000f1a0fc223 */ /* 0x000fca000001001d */
[----:B------:R-:W-:Y:S02]  /*0ef0*/  @!P4 F2FP.F16.F32.PACK_AB R2, RZ, R15 ;  /* 0x0000000fff02c23e */ /* 0x000fe400000000ff */
[----:B------:R-:W-:-:S04]  /*0f00*/  IADD3 R15, R18, 0x280, RZ ;  /* 0x00000280120f7810 */ /* 0x000fc80007ffe0ff */
[----:B------:R-:W-:Y:S01]  /*0f10*/  ISETP.GE.AND P4, PT, R15, R0, PT ;  /* 0x000000000f00720c */ /* 0x000fe20003f86270 */
[----:B------:R-:W-:Y:S01]  /*0f20*/  HFMA2.MMA R15, -RZ, RZ, 0, 0 ;  /* 0x00000000ff0f7435 */ /* 0x000fe200000001ff */
[----:B----4-:R-:W-:Y:S01]  /*0f30*/  @!P3 FADD.FTZ R21, R21, -R17 ;  /* 0x800000111515b221 */ /* 0x010fe20000010000 */
[----:B------:R-:W-:-:S03]  /*0f40*/  @!P6 IADD3 R17, R28, R27, RZ ;  /* 0x0000001b1c11e210 */ /* 0x000fc60007ffe0ff */
[----:B------:R-:W-:Y:S01]  /*0f50*/  @!P3 FMUL.FTZ R21, R21, R16 ;  /* 0x000000101515b220 */ /* 0x000fe20000410000 */
[----:B------:R-:W-:Y:S01]  /*0f60*/  PRMT R16, RZ, 0x7610, R16 ;  /* 0x00007610ff107816 */ /* 0x000fe20000000010 */
[----:B0-----:R-:W-:-:S05]  /*0f70*/  @!P6 IMAD.WIDE.U32 R30, R17, 0x2, R30 ;  /* 0x00000002111ee825 */ /* 0x001fca00078e001e */
[----:B------:R0:W2:Y:S02]  /*0f80*/  @!P6 LDG.E.U16 R16, desc[UR4][R30.64] ;  /* 0x000000041e10e981 */ /* 0x0000a4000c1e1500 */
[----:B0-----:R-:W0:Y:S01]  /*0f90*/  @!P6 LDC.64 R30, c[0x0][0x228] ;  /* 0x00008a00ff1eeb82 */ /* 0x001e220000000a00 */
[----:B---3--:R-:W-:Y:S02]  /*0fa0*/  @!P4 HADD2.F32 R19, -RZ, R19.H0_H0 ;  /* 0x20000013ff13c230 */ /* 0x008fe40000004100 */
[----:B0-----:R-:W-:-:S05]  /*0fb0*/  @!P6 IMAD.WIDE.U32 R30, R17, 0x4, R30 ;  /* 0x00000004111ee825 */ /* 0x001fca00078e001e */
[----:B------:R0:W3:Y:S02]  /*0fc0*/  @!P6 LDG.E R15, desc[UR4][R30.64] ;  /* 0x000000041e0fe981 */ /* 0x0000e4000c1e1900 */
[----:B0-----:R-:W0:Y:S02]  /*0fd0*/  @!P6 LDC.64 R30, c[0x0][0x230] ;  /* 0x00008c00ff1eeb82 */ /* 0x001e240000000a00 */
[----:B0-----:R-:W-:-:S04]  /*0fe0*/  @!P6 IMAD.WIDE.U32 R30, R17, 0x4, R30 ;  /* 0x00000004111ee825 */ /* 0x001fc800078e001e */
[----:B-----5:R-:W-:Y:S01]  /*0ff0*/  @!P4 FADD.FTZ R19, R19, -R13 ;  /* 0x8000000d1313c221 */ /* 0x020fe20000010000 */
[----:B------:R-:W-:-:S06]  /*1000*/  MOV R13, RZ ;  /* 0x000000ff000d7202 */ /* 0x000fcc0000000f00 */
[----:B------:R0:W4:Y:S02]  /*1010*/  @!P6 LDG.E R13, desc[UR4][R30.64] ;  /* 0x000000041e0de981 */ /* 0x000124000c1e1900 */
[----:B0-----:R-:W0:Y:S01]  /*1020*/  @!P6 LDC.64 R30, c[0x0][0x238] ;  /* 0x00008e00ff1eeb82 */ /* 0x001e220000000a00 */
[----:B------:R-:W-:Y:S01]  /*1030*/  @!P4 FMUL.FTZ R19, R19, R14 ;  /* 0x0000000e1313c220 */ /* 0x000fe20000410000 */
[----:B------:R-:W-:Y:S01]  /*1040*/  HFMA2.MMA R14, -RZ, RZ, 0, 0 ;  /* 0x00000000ff0e7435 */ /* 0x000fe200000001ff */
[----:B0-----:R-:W-:-:S09]  /*1050*/  @!P6 IMAD.WIDE.U32 R30, R17, 0x4, R30 ;  /* 0x00000004111ee825 */ /* 0x001fd200078e001e */
[----:B------:R0:W5:Y:S02]  /*1060*/  @!P6 LDG.E R14, desc[UR4][R30.64] ;  /* 0x000000041e0ee981 */ /* 0x000164000c1e1900 */
[----:B0-----:R-:W0:Y:S01]  /*1070*/  @!P6 LDC.64 R30, c[0x0][0x240] ;  /* 0x00009000ff1eeb82 */ /* 0x001e220000000a00 */
[----:B------:R-:W-:-:S04]  /*1080*/  @!P6 IADD3 R27, R27, 0x80, RZ ;  /* 0x000000801b1be810 */ /* 0x000fc80007ffe0ff */
[----:B------:R-:W-:Y:S02]  /*1090*/  ISETP.GE.AND P5, PT, R27, R0, PT ;  /* 0x000000001b00720c */ /* 0x000fe40003fa6270 */
[----:B------:R-:W-:Y:S01]  /*10a0*/  IADD3 R29, R18, 0x300, RZ ;  /* 0x00000300121d7810 */ /* 0x000fe20007ffe0ff */
[----:B0-----:R-:W-:Y:S01]  /*10b0*/  @!P6 IMAD.WIDE.U32 R30, R17, 0x4, R30 ;  /* 0x00000004111ee825 */ /* 0x001fe200078e001e */
[----:B------:R-:W-:-:S06]  /*10c0*/  MOV R17, RZ ;  /* 0x000000ff00117202 */ /* 0x000fcc0000000f00 */
[----:B------:R0:W4:Y:S01]  /*10d0*/  @!P6 LDG.E R17, desc[UR4][R30.64] ;  /* 0x000000041e11e981 */ /* 0x000122000c1e1900 */
[----:B------:R-:W-:Y:S02]  /*10e0*/  ISETP.GE.AND P6, PT, R29, R0, PT ;  /* 0x000000001d00720c */ /* 0x000fe40003fc6270 */
[----:B0-----:R-:W0:Y:S01]  /*10f0*/  @!P5 LDC.64 R30, c[0x0][0x220] ;  /* 0x00008800ff1edb82 */ /* 0x001e220000000a00 */
[----:B------:R-:W-:-:S05]  /*1100*/  @!P5 IADD3 R27, R28, R27, RZ ;  /* 0x0000001b1c1bd210 */ /* 0x000fca0007ffe0ff */
[----:B0-----:R-:W-:Y:S01]  /*1110*/  @!P5 IMAD.WIDE.U32 R30, R27, 0x2, R30 ;  /* 0x000000021b1ed825 */ /* 0x001fe200078e001e */
[----:B------:R-:W-:Y:S01]  /*1120*/  HFMA2.MMA R26, -RZ, RZ, 0, 0 ;  /* 0x00000000ff1a7435 */ /* 0x000fe200000001ff */
[----:B------:R-:W-:Y:S02]  /*1130*/  @!P1 F2FP.F16.F32.PACK_AB R25, RZ, R11 ;  /* 0x0000000bff19923e */ /* 0x000fe400000000ff */
[----:B------:R-:W-:Y:S01]  /*1140*/  MOV R11, RZ ;  /* 0x000000ff000b7202 */ /* 0x000fe20000000f00 */
[----:B--2---:R-:W-:-:S05]  /*1150*/  @!P6 HADD2.F32 R16, -RZ, R16.H0_H0 ;  /* 0x20000010ff10e230 */ /* 0x004fca0000004100 */
[--C-:B-----5:R-:W-:Y:S01]  /*1160*/  @!P6 FADD.FTZ R16, R16, -R14.reuse ;  /* 0x8000000e1010e221 */ /* 0x120fe20000010000 */
[----:B------:R-:W-:-:S06]  /*1170*/  PRMT R14, RZ, 0x7610, R14 ;  /* 0x00007610ff0e7816 */ /* 0x000fcc000000000e */
[----:B------:R0:W2:Y:S02]  /*1180*/  @!P5 LDG.E.U16 R14, desc[UR4][R30.64] ;  /* 0x000000041e0ed981 */ /* 0x0000a4000c1e1500 */
[----:B0-----:R-:W0:Y:S02]  /*1190*/  @!P5 LDC.64 R30, c[0x0][0x238] ;  /* 0x00008e00ff1edb82 */ /* 0x001e240000000a00 */
[----:B0-----:R-:W-:-:S05]  /*11a0*/  @!P5 IMAD.WIDE.U32 R30, R27, 0x4, R30 ;  /* 0x000000041b1ed825 */ /* 0x001fca00078e001e */
[----:B------:R0:W5:Y:S02]  /*11b0*/  @!P5 LDG.E R26, desc[UR4][R30.64] ;  /* 0x000000041e1ad981 */ /* 0x000164000c1e1900 */
[----:B0-----:R-:W0:Y:S02]  /*11c0*/  @!P5 LDC.64 R30, c[0x0][0x228] ;  /* 0x00008a00ff1edb82 */ /* 0x001e240000000a00 */
[----:B0-----:R-:W-:-:S05]  /*11d0*/  @!P5 IMAD.WIDE.U32 R30, R27, 0x4, R30 ;  /* 0x000000041b1ed825 */ /* 0x001fca00078e001e */
[----:B------:R0:W5:Y:S02]  /*11e0*/  @!P5 LDG.E R11, desc[UR4][R30.64] ;  /* 0x000000041e0bd981 */ /* 0x000164000c1e1900 */
[----:B0-----:R-:W0:Y:S01]  /*11f0*/  @!P5 LDC.64 R30, c[0x0][0x230] ;  /* 0x00008c00ff1edb82 */ /* 0x001e220000000a00 */
[----:B---3--:R-:W-:Y:S01]  /*1200*/  @!P6 FMUL.FTZ R16, R16, R15 ;  /* 0x0000000f1010e220 */ /* 0x008fe20000410000 */
[----:B------:R-:W-:Y:S01]  /*1210*/  HFMA2.MMA R15, -RZ, RZ, 0, 0 ;  /* 0x00000000ff0f7435 */ /* 0x000fe200000001ff */
[----:B0-----:R-:W-:-:S09]  /*1220*/  @!P5 IMAD.WIDE.U32 R30, R27, 0x4, R30 ;  /* 0x000000041b1ed825 */ /* 0x001fd200078e001e */
[----:B------:R0:W3:Y:S02]  /*1230*/  @!P5 LDG.E R15, desc[UR4][R30.64] ;  /* 0x000000041e0fd981 */ /* 0x0000e4000c1e1900 */
[----:B0-----:R-:W0:Y:S02]  /*1240*/  @!P5 LDC.64 R30, c[0x0][0x240] ;  /* 0x00009000ff1edb82 */ /* 0x001e240000000a00 */
[----:B0-----:R-:W-:Y:S01]  /*1250*/  @!P5 IMAD.WIDE.U32 R30, R27, 0x4, R30 ;  /* 0x000000041b1ed825 */ /* 0x001fe200078e001e */
[----:B------:R-:W-:-:S06]  /*1260*/  MOV R27, RZ ;  /* 0x000000ff001b7202 */ /* 0x000fcc0000000f00 */
[----:B------:R0:W3:Y:S01]  /*1270*/  @!P5 LDG.E R27, desc[UR4][R30.64] ;  /* 0x000000041e1bd981 */ /* 0x0000e2000c1e1900 */
[----:B------:R-:W-:-:S04]  /*1280*/  IADD3 R29, R18, 0x380, RZ ;  /* 0x00000380121d7810 */ /* 0x000fc80007ffe0ff */
[----:B------:R-:W-:Y:S01]  /*1290*/  ISETP.GE.AND P5, PT, R29, R0, PT ;  /* 0x000000001d00720c */ /* 0x000fe20003fa6270 */
[----:B0-----:R-:W0:Y:S01]  /*12a0*/  @!P1 LDC.64 R30, c[0x0][0x218] ;  /* 0x00008600ff1e9b82 */ /* 0x001e220000000a00 */
[----:B------:R-:W-:Y:S01]  /*12b0*/  @!P3 FFMA.FTZ R21, R21, R22, R23 ;  /* 0x000000161515b223 */ /* 0x000fe20000010017 */
[----:B------:R-:W-:Y:S01]  /*12c0*/  @!P4 FFMA.FTZ R12, R19, R20, R12 ;  /* 0x00000014130cc223 */ /* 0x000fe2000001000c */
[----:B----4-:R-:W-:Y:S01]  /*12d0*/  @!P6 FFMA.FTZ R13, R16, R17, R13 ;  /* 0x00000011100de223 */ /* 0x010fe2000001000d */
[----:B------:R-:W-:Y:S04]  /*12e0*/  BSSY B0, `(.L_x_23295) ;  /* 0x000003b000007945 */ /* 0x000fe80003800000 */
[----:B------:R-:W-:Y:S01]  /*12f0*/  BSSY B1, `(.L_x_23296) ;  /* 0x0000033000017945 */ /* 0x000fe20003800000 */
[----:B------:R-:W-:-:S02]  /*1300*/  @!P2 F2FP.F16.F32.PACK_AB R3, RZ, R10 ;  /* 0x0000000aff03a23e */ /* 0x000fc400000000ff */
[----:B------:R-:W-:Y:S02]  /*1310*/  @!P0 F2FP.F16.F32.PACK_AB R4, RZ, R9 ;  /* 0x00000009ff04823e */ /* 0x000fe400000000ff */
[----:B------:R-:W-:Y:S02]  /*1320*/  @!P3 F2FP.F16.F32.PACK_AB R5, RZ, R21 ;  /* 0x00000015ff05b23e */ /* 0x000fe400000000ff */
[----:B------:R-:W-:Y:S02]  /*1330*/  @!P4 F2FP.F16.F32.PACK_AB R6, RZ, R12 ;  /* 0x0000000cff06c23e */ /* 0x000fe400000000ff */
[----:B------:R-:W-:Y:S01]  /*1340*/  @!P6 F2FP.F16.F32.PACK_AB R7, RZ, R13 ;  /* 0x0000000dff07e23e */ /* 0x000fe200000000ff */
[----:B--2---:R-:W-:Y:S01]  /*1350*/  @!P5 HADD2.F32 R29, -RZ, R14.H0_H0 ;  /* 0x2000000eff1dd230 */ /* 0x004fe20000004100 */
[----:B------:R-:W-:Y:S02]  /*1360*/  @!P1 IADD3 R14, R28, R18, RZ ;  /* 0x000000121c0e9210 */ /* 0x000fe40007ffe0ff */
[----:B------:R-:W-:-:S03]  /*1370*/  @!P1 MOV R18, R24 ;  /* 0x0000001800129202 */ /* 0x000fc60000000f00 */
[----:B0-----:R-:W-:-:S05]  /*1380*/  @!P1 IMAD.WIDE.U32 R30, R14, 0x2, R30 ;  /* 0x000000020e1e9825 */ /* 0x001fca00078e001e */
[----:B------:R0:W-:Y:S01]  /*1390*/  @!P1 STG.E.U16 desc[UR4][R30.64], R25 ;  /* 0x000000191e009986 */ /* 0x0001e2000c101504 */
[----:B------:R-:W-:Y:S01]  /*13a0*/  ISETP.GE.AND P1, PT, R18, R0, PT ;  /* 0x000000001200720c */ /* 0x000fe20003f26270 */
[----:B-----5:R-:W-:-:S04]  /*13b0*/  @!P5 FADD.FTZ R26, R29, -R26 ;  /* 0x8000001a1d1ad221 */ /* 0x020fc80000010000 */
[----:B------:R-:W-:-:S04]  /*13c0*/  @!P5 FMUL.FTZ R26, R26, R11 ;  /* 0x0000000b1a1ad220 */ /* 0x000fc80000410000 */
[----:B---3--:R-:W-:-:S05]  /*13d0*/  @!P5 FFMA.FTZ R15, R26, R27, R15 ;  /* 0x0000001b1a0fd223 */ /* 0x008fca000001000f */
        /* <DEDUP_REMOVED lines=14> */
.L_x_23297:
[----:B------:R-:W-:-:S13]  /*14c0*/  ISETP.GE.AND P0, PT, R18, R0, PT ;  /* 0x000000001200720c */ /* 0x000fda0003f06270 */
[----:B------:R-:W-:Y:S05]  /*14d0*/  @P0 BRA `(.L_x_23299) ;  /* 0x0000000000300947 */ /* 0x000fea0003800000 */
[----:B0-----:R-:W0:Y:S01]  /*14e0*/  LDC.64 R2, c[0x0][0x218] ;  /* 0x00008600ff027b82 */ /* 0x001e220000000a00 */
[----:B------:R-:W-:Y:S02]  /*14f0*/  IADD3 R9, R28, R18, RZ ;  /* 0x000000121c097210 */ /* 0x000fe40007ffe0ff */
[----:B------:R-:W-:-:S03]  /*1500*/  IADD3 R18, R18, 0x80, RZ ;  /* 0x0000008012127810 */ /* 0x000fc60007ffe0ff */
[----:B0-----:R-:W-:-:S05]  /*1510*/  IMAD.WIDE.U32 R2, R9, 0x2, R2 ;  /* 0x0000000209027825 */ /* 0x001fca00078e0002 */
[----:B------:R1:W-:Y:S02]  /*1520*/  STG.E.U16 desc[UR4][R2.64], R4 ;  /* 0x0000000402007986 */ /* 0x0003e4000c101504 */
.L_x_23298:
[----:B------:R-:W-:-:S13]  /*1530*/  ISETP.GE.AND P0, PT, R18, R0, PT ;  /* 0x000000001200720c */ /* 0x000fda0003f06270 */
[----:B------:R-:W-:Y:S05]  /*1540*/  @P0 BRA `(.L_x_23300) ;  /* 0x0000000000340947 */ /* 0x000fea0003800000 */
[----:B01----:R-:W0:Y:S01]  /*1550*/  LDC.64 R2, c[0x0][0x218] ;  /* 0x00008600ff027b82 */ /* 0x003e220000000a00 */
[----:B------:R-:W-:Y:S02]  /*1560*/  IADD3 R9, R28, R18, RZ ;  /* 0x000000121c097210 */ /* 0x000fe40007ffe0ff */
[----:B------:R-:W-:-:S03]  /*1570*/  IADD3 R18, R18, 0x80, RZ ;  /* 0x0000008012127810 */ /* 0x000fc60007ffe0ff */
[----:B0-----:R-:W-:-:S05]  /*1580*/  IMAD.WIDE.U32 R2, R9, 0x2, R2 ;  /* 0x0000000209027825 */ /* 0x001fca00078e0002 */
[----:B------:R1:W-:Y:S02]  /*1590*/  STG.E.U16 desc[UR4][R2.64], R5 ;  /* 0x0000000502007986 */ /* 0x0003e4000c101504 */
.L_x_23299:
        /* <DEDUP_REMOVED lines=8> */
.L_x_23300:
[----:B------:R-:W-:Y:S05]  /*1620*/  BSYNC B1 ;  /* 0x0000000000017941 */ /* 0x000fea0003800000 */
.L_x_23296:
[----:B------:R-:W-:-:S13]  /*1630*/  ISETP.GE.AND P0, PT, R18, R0, PT ;  /* 0x000000001200720c */ /* 0x000fda0003f06270 */
[----:B012---:R-:W0:Y:S01]  /*1640*/  @!P0 LDC.64 R2, c[0x0][0x218] ;  /* 0x00008600ff028b82 */ /* 0x007e220000000a00 */
[----:B------:R-:W-:Y:S02]  /*1650*/  @!P0 IADD3 R5, R28, R18, RZ ;  /* 0x000000121c058210 */ /* 0x000fe40007ffe0ff */
[----:B------:R-:W-:-:S03]  /*1660*/  @!P0 IADD3 R18, R18, 0x80, RZ ;  /* 0x0000008012128810 */ /* 0x000fc60007ffe0ff */
[----:B0-----:R-:W-:-:S05]  /*1670*/  @!P0 IMAD.WIDE.U32 R2, R5, 0x2, R2 ;  /* 0x0000000205028825 */ /* 0x001fca00078e0002 */
[----:B------:R2:W-:Y:S02]  /*1680*/  @!P0 STG.E.U16 desc[UR4][R2.64], R7 ;  /* 0x0000000702008986 */ /* 0x0005e4000c101504 */
.L_x_23301:
[----:B------:R-:W-:Y:S05]  /*1690*/  BSYNC B0 ;  /* 0x0000000000007941 */ /* 0x000fea0003800000 */
.L_x_23295:
        /* <DEDUP_REMOVED lines=8> */
.L_x_23302:
        /* <DEDUP_REMOVED lines=14> */
.L_x_28457:


//--------------------- .text._ZN2at6native29vectorized_elementwise_kernelILi8EZZZNS0_49_GLOBAL__N__b919a28f_16_Normalization_cu_5c38458722batch_norm_elementwiseERKNS_6TensorES5_RKSt8optionalIS3_ES9_S5_S5_ENKUlvE0_clEvENKUlvE2_clEvEUlN3c104HalfEffffE_St5arrayIPcLm6EEEEviT0_T1_ --------------------------
	.section	.text._ZN2at6native29vectorized_elementwise_kernelILi8EZZZNS0_49_GLOBAL__N__b919a28f_16_Normalization_cu_5c38458722batch_norm_elementwiseERKNS_6TensorES5_RKSt8optionalIS3_ES9_S5_S5_ENKUlvE0_clEvENKUlvE2_clEvEUlN3c104HalfEffffE_St5arrayIPcLm6EEEEviT0_T1_,"ax",@progbits
	.align	128
        .global         _ZN2at6native29vectorized_elementwise_kernelILi8EZZZNS0_49_GLOBAL__N__b919a28f_16_Normalization_cu_5c38458722batch_norm_elementwiseERKNS_6TensorES5_RKSt8optionalIS3_ES9_S5_S5_ENKUlvE0_clEvENKUlvE2_clEvEUlN3c104HalfEffffE_St5arrayIPcLm6EEEEviT0_T1_
        .type           _ZN2at6native29vectorized_elementwise_kernelILi8EZZZNS0_49_GLOBAL__N__b919a28f_16_Normalization_cu_5c38458722batch_norm_elementwiseERKNS_6TensorES5_RKSt8optionalIS3_ES9_S5_S5_ENKUlvE0_clEvENKUlvE2_clEvEUlN3c104HalfEffffE_St5arrayIPcLm6EEEEviT0_T1_,@function
        .size           _ZN2at6native29vectorized_elementwise_kernelILi8EZZZNS0_49_GLOBAL__N__b919a28f_16_Normalization_cu_5c38458722batch_norm_elementwiseERKNS_6TensorES5_RKSt8optionalIS3_ES9_S5_S5_ENKUlvE0_clEvENKUlvE2_clEvEUlN3c104HalfEffffE_St5arrayIPcLm6EEEEviT0_T1_,(.L_x_28458 - _ZN2at6native29vectorized_elementwise_kernelILi8EZZZNS0_49_GLOBAL__N__b919a28f_16_Normalization_cu_5c38458722batch_norm_elementwiseERKNS_6TensorES5_RKSt8optionalIS3_ES9_S5_S5_ENKUlvE0_clEvENKUlvE2_clEvEUlN3c104HalfEffffE_St5arrayIPcLm6EEEEviT0_T1_)
        .other          _ZN2at6native29vectorized_elementwise_kernelILi8EZZZNS0_49_GLOBAL__N__b919a28f_16_Normalization_cu_5c38458722batch_norm_elementwiseERKNS_6TensorES5_RKSt8optionalIS3_ES9_S5_S5_ENKUlvE0_clEvENKUlvE2_clEvEUlN3c104HalfEffffE_St5arrayIPcLm6EEEEviT0_T1_,@"STO_CUDA_ENTRY STV_DEFAULT"
_ZN2at6native29vectorized_elementwise_kernelILi8EZZZNS0_49_GLOBAL__N__b919a28f_16_Normalization_cu_5c38458722batch_norm_elementwiseERKNS_6TensorES5_RKSt8optionalIS3_ES9_S5_S5_ENKUlvE0_clEvENKUlvE2_clEvEUlN3c104HalfEffffE_St5arrayIPcLm6EEEEviT0_T1_:
.text._ZN2at6native29vectorized_elementwise_kernelILi8EZZZNS0_49_GLOBAL__N__b919a28f_16_Normalization_cu_5c38458722batch_norm_elementwiseERKNS_6TensorES5_RKSt8optionalIS3_ES9_S5_S5_ENKUlvE0_clEvENKUlvE2_clEvEUlN3c104HalfEffffE_St5arrayIPcLm6EEEEviT0_T1_:
        /* <DEDUP_REMOVED lines=17> */
[----:B------:R-:W2:Y:S03]  /*0110*/  LDG.E.128 R28, desc[UR4][R28.64] ;  /* 0x000000041c1c7981 */ /* 0x000ea6000c1e1d00 */
[----:B---3--:R-:W-:-:S04]  /*0120*/  IMAD.WIDE R16, R2, 0x4, R16 ;  /* 0x0000000402107825 */ /* 0x008fc800078e0210 */
[----:B------:R-:W-:-:S04]  /*0130*/  IMAD.WIDE.U32 R12, R0, 0x20, R12 ;  /* 0x00000020000c7825 */ /* 0x000fc800078e000c */
[----:B------:R-:W-:Y:S01]  /*0140*/  IMAD.WIDE.U32 R16, R0, 0x20, R16 ;  /* 0x0000002000107825 */ /* 0x000fe200078e0010 */
[----:B------:R-:W3:Y:S04]  /*0150*/  LDG.E.128 R4, desc[UR4][R12.64] ;  /* 0x000000040c047981 */ /* 0x000ee8000c1e1d00 */
[----:B------:R-:W4:Y:S01]  /*0160*/  LDG.E.128 R20, desc[UR4][R16.64] ;  /* 0x0000000410147981 */ /* 0x000f22000c1e1d00 */
[----:B-1----:R-:W-:-:S04]  /*0170*/  IMAD.WIDE R32, R2, 0x4, R32 ;  /* 0x0000000402207825 */ /* 0x002fc800078e0220 */
[----:B0-----:R-:W-:-:S04]  /*0180*/  IMAD.WIDE R8, R2, 0x4, R8 ;  /* 0x0000000402087825 */ /* 0x001fc800078e0208 */
[----:B------:R-:W-:-:S04]  /*0190*/  IMAD.WIDE.U32 R32, R0, 0x20, R32 ;  /* 0x0000002000207825 */ /* 0x000fc800078e0020 */
[--C-:B--2---:R-:W-:Y:S02]  /*01a0*/  HADD2.F32 R11, -RZ, R28.reuse.H0_H0 ;  /* 0x2000001cff0b7230 */ /* 0x104fe40000004100 */
[----:B------:R-:W-:Y:S02]  /*01b0*/  HADD2.F32 R10, -RZ, R28.H1_H1 ;  /* 0x3000001cff0a7230 */ /* 0x000fe40000004100 */
[--C-:B------:R-:W-:Y:S02]  /*01c0*/  HADD2.F32 R3, -RZ, R29.reuse.H0_H0 ;  /* 0x2000001dff037230 */ /* 0x100fe40000004100 */
[----:B------:R-:W-:Y:S02]  /*01d0*/  HADD2.F32 R24, -RZ, R29.H1_H1 ;  /* 0x3000001dff187230 */ /* 0x000fe40000004100 */
[----:B------:R-:W-:-:S04]  /*01e0*/  IMAD.WIDE.U32 R28, R0, 0x20, R8 ;  /* 0x00000020001c7825 */ /* 0x000fc800078e0008 */
[----:B---3--:R-:W-:Y:S01]  /*01f0*/  FADD.FTZ R11, -R4, R11 ;  /* 0x0000000b040b7221 */ /* 0x008fe20000010100 */
[----:B------:R-:W-:Y:S01]  /*0200*/  FADD.FTZ R10, -R5, R10 ;  /* 0x0000000a050a7221 */ /* 0x000fe20000010100 */
[----:B------:R-:W-:Y:S01]  /*0210*/  FADD.FTZ R3, -R6, R3 ;  /* 0x0000000306037221 */ /* 0x000fe20000010100 */
[----:B------:R-:W-:Y:S01]  /*0220*/  FADD.FTZ R24, -R7, R24 ;  /* 0x0000001807187221 */ /* 0x000fe20000010100 */
[----:B----4-:R-:W-:Y:S01]  /*0230*/  FMUL.FTZ R15, R20, R11 ;  /* 0x0000000b140f7220 */ /* 0x010fe20000410000 */
[----:B------:R-:W-:Y:S01]  /*0240*/  FMUL.FTZ R18, R21, R10 ;  /* 0x0000000a15127220 */ /* 0x000fe20000410000 */
[----:B------:R-:W2:Y:S04]  /*0250*/  LDG.E.128 R4, desc[UR4][R32.64] ;  /* 0x0000000420047981 */ /* 0x000ea8000c1e1d00 */
[----:B------:R-:W2:Y:S01]  /*0260*/  LDG.E.128 R8, desc[UR4][R28.64] ;  /* 0x000000041c087981 */ /* 0x000ea2000c1e1d00 */
[----:B------:R-:W-:Y:S01]  /*0270*/  FMUL.FTZ R3, R22, R3 ;  /* 0x0000000316037220 */ /* 0x000fe20000410000 */
[----:B--2---:R-:W-:-:S02]  /*0280*/  FFMA.FTZ R4, R8, R15, R4 ;  /* 0x0000000f08047223 */ /* 0x004fc40000010004 */
[----:B------:R-:W2:Y:S01]  /*0290*/  LDG.E.128 R12, desc[UR4][R12.64+0x10] ;  /* 0x000010040c0c7981 */ /* 0x000ea2000c1e1d00 */
[----:B------:R-:W-:-:S03]  /*02a0*/  FFMA.FTZ R5, R9, R18, R5 ;  /* 0x0000001209057223 */ /* 0x000fc60000010005 */
[----:B------:R-:W3:Y:S01]  /*02b0*/  LDG.E.128 R16, desc[UR4][R16.64+0x10] ;  /* 0x0000100410107981 */ /* 0x000ee2000c1e1d00 */
[----:B------:R-:W-:-:S03]  /*02c0*/  FMUL.FTZ R8, R23, R24 ;  /* 0x0000001817087220 */ /* 0x000fc60000410000 */
[----:B------:R-:W4:Y:S04]  /*02d0*/  LDG.E.128 R20, desc[UR4][R32.64+0x10] ;  /* 0x0000100420147981 */ /* 0x000f28000c1e1d00 */
[----:B------:R-:W4:Y:S01]  /*02e0*/  LDG.E.128 R24, desc[UR4][R28.64+0x10] ;  /* 0x000010041c187981 */ /* 0x000f22000c1e1d00 */
[----:B------:R-:W-:Y:S02]  /*02f0*/  FFMA.FTZ R7, R11, R8, R7 ;  /* 0x000000080b077223 */ /* 0x000fe40000010007 */
[----:B------:R-:W0:Y:S01]  /*0300*/  LDC.64 R8, c[0x0][0x218] ;  /* 0x00008600ff087b82 */ /* 0x000e220000000a00 */
[----:B------:R-:W-:Y:S01]  /*0310*/  FFMA.FTZ R6, R10, R3, R6 ;  /* 0x000000030a067223 */ /* 0x000fe20000010006 */
[----:B------:R-:W-:Y:S02]  /*0320*/  HADD2.F32 R3, -RZ, R30.H0_H0 ;  /* 0x2000001eff037230 */ /* 0x000fe40000004100 */
[----:B------:R-:W-:-:S02]  /*0330*/  HADD2.F32 R11, -RZ, R31.H0_H0 ;  /* 0x2000001fff0b7230 */ /* 0x000fc40000004100 */
[----:B------:R-:W-:Y:S02]  /*0340*/  HADD2.F32 R10, -RZ, R31.H1_H1 ;  /* 0x3000001fff0a7230 */ /* 0x000fe40000004100 */
[----:B------:R-:W-:Y:S02]  /*0350*/  HADD2.F32 R30, -RZ, R30.H1_H1 ;  /* 0x3000001eff1e7230 */ /* 0x000fe40000004100 */
[----:B0-----:R-:W-:-:S04]  /*0360*/  IMAD.WIDE.U32 R8, R2, 0x2, R8 ;  /* 0x0000000202087825 */ /* 0x001fc800078e0008 */
[----:B--2---:R-:W-:Y:S01]  /*0370*/  FADD.FTZ R3, -R12, R3 ;  /* 0x000000030c037221 */ /* 0x004fe20000010100 */
[----:B------:R-:W-:Y:S01]  /*0380*/  FADD.FTZ R11, -R14, R11 ;  /* 0x0000000b0e0b7221 */ /* 0x000fe20000010100 */
[----:B------:R-:W-:Y:S01]  /*0390*/  FADD.FTZ R10, -R15, R10 ;  /* 0x0000000a0f0a7221 */ /* 0x000fe20000010100 */
[----:B------:R-:W-:Y:S01]  /*03a0*/  FADD.FTZ R30, -R13, R30 ;  /* 0x0000001e0d1e7221 */ /* 0x000fe20000010100 */
[----:B---3--:R-:W-:Y:S01]  /*03b0*/  FMUL.FTZ R3, R16, R3 ;  /* 0x0000000310037220 */ /* 0x008fe20000410000 */
[----:B------:R-:W-:Y:S01]  /*03c0*/  FMUL.FTZ R11, R18, R11 ;  /* 0x0000000b120b7220 */ /* 0x000fe20000410000 */
[----:B------:R-:W-:Y:S01]  /*03d0*/  FMUL.FTZ R12, R19, R10 ;  /* 0x0000000a130c7220 */ /* 0x000fe20000410000 */
[----:B------:R-:W-:Y:S01]  /*03e0*/  FMUL.FTZ R30, R17, R30 ;  /* 0x0000001e111e7220 */ /* 0x000fe20000410000 */
[----:B----4-:R-:W-:Y:S01]  /*03f0*/  FFMA.FTZ R10, R24, R3, R20 ;  /* 0x00000003180a7223 */ /* 0x010fe20000010014 */
[----:B------:R-:W-:Y:S01]  /*0400*/  FFMA.FTZ R11, R26, R11, R22 ;  /* 0x0000000b1a0b7223 */ /* 0x000fe20000010016 */
[----:B------:R-:W-:Y:S01]  /*0410*/  FFMA.FTZ R12, R27, R12, R23 ;  /* 0x0000000c1b0c7223 */ /* 0x000fe20000010017 */
[----:B------:R-:W-:Y:S01]  /*0420*/  FFMA.FTZ R21, R25, R30, R21 ;  /* 0x0000001e19157223 */ /* 0x000fe20000010015 */
[----:B------:R-:W-:Y:S01]  /*0430*/  IMAD.WIDE R2, R0, 0x10, R8 ;  /* 0x0000001000027825 */ /* 0x000fe200078e0208 */
[----:B------:R-:W-:-:S02]  /*0440*/  F2FP.F16.F32.PACK_AB R9, R7, R6 ;  /* 0x000000060709723e */ /* 0x000fc400000000ff */
[----:B------:R-:W-:Y:S02]  /*0450*/  F2FP.F16.F32.PACK_AB R8, R5, R4 ;  /* 0x000000040508723e */ /* 0x000fe400000000ff */
[----:B------:R-:W-:Y:S02]  /*0460*/  F2FP.F16.F32.PACK_AB R11, R12, R11 ;  /* 0x0000000b0c0b723e */ /* 0x000fe400000000ff */
[----:B------:R-:W-:-:S05]  /*0470*/  F2FP.F16.F32.PACK_AB R10, R21, R10 ;  /* 0x0000000a150a723e */ /* 0x000fca00000000ff */
[----:B------:R-:W-:Y:S01]  /*0480*/  STG.E.128 desc[UR4][R2.64], R8 ;  /* 0x0000000802007986 */ /* 0x000fe2000c101d04 */
[----:B------:R-:W-:Y:S05]  /*0490*/  EXIT ;  /* 0x000000000000794d */ /* 0x000fea0003800000 */
.L_x_23303:
        /* <DEDUP_REMOVED lines=258> */
.L_x_23306:
[----:B------:R-:W-:-:S13]  /*14c0*/  ISETP.GE.AND P0, PT, R19, R0, PT ;  /* 0x000000001300720c */ /* 0x000fda0003f06270 */
[----:B------:R-:W-:Y:S05]  /*14d0*/  @P0 BRA `(.L_x_23308) ;  /* 0x0000000000300947 */ /* 0x000fea0003800000 */
[----:B0-----:R-:W0:Y:S01]  /*14e0*/  LDC.64 R10, c[0x0][0x218] ;  /* 0x00008600ff0a7b82 */ /* 0x001e220000000a00 */
[----:B------:R-:W-:Y:S02]  /*14f0*/  IADD3 R3, R2, R19, RZ ;  /* 0x0000001302037210 */ /* 0x000fe40007ffe0ff */
[----:B------:R-:W-:-:S03]  /*1500*/  IADD3 R19, R19, 0x80, RZ ;  /* 0x0000008013137810 */ /* 0x000fc60007ffe0ff */
[----:B0-----:R-:W-:-:S05]  /*1510*/  IMAD.WIDE.U32 R10, R3, 0x2, R10 ;  /* 0x00000002030a7825 */ /* 0x001fca00078e000a */
[----:B------:R1:W-:Y:S02]  /*1520*/  STG.E.U16 desc[UR4][R10.64], R5 ;  /* 0x000000050a007986 */ /* 0x0003e4000c101504 */
.L_x_23307:
[----:B------:R-:W-:-:S13]  /*1530*/  ISETP.GE.AND P0, PT, R19, R0, PT ;  /* 0x000000001300720c */ /* 0x000fda0003f06270 */
[----:B------:R-:W-:Y:S05]  /*1540*/  @P0 BRA `(.L_x_23309) ;  /* 0x0000000000340947 */ /* 0x000fea0003800000 */
[----:B-1----:R-:W1:Y:S01]  /*1550*/  LDC.64 R4, c[0x0][0x218] ;  /* 0x00008600ff047b82 */ /* 0x002e620000000a00 */
[----:B0-----:R-:W-:Y:S02]  /*1560*/  IADD3 R3, R2, R19, RZ ;  /* 0x0000001302037210 */ /* 0x001fe40007ffe0ff */
[----:B------:R-:W-:-:S03]  /*1570*/  IADD3 R19, R19, 0x80, RZ ;  /* 0x0000008013137810 */ /* 0x000fc60007ffe0ff */
[----:B-1----:R-:W-:-:S05]  /*1580*/  IMAD.WIDE.U32 R4, R3, 0x2, R4 ;  /* 0x0000000203047825 */ /* 0x002fca00078e0004 */
[----:B------:R1:W-:Y:S02]  /*1590*/  STG.E.U16 desc[UR4][R4.64], R6 ;  /* 0x0000000604007986 */ /* 0x0003e4000c101504 */
.L_x_23308:
        /* <DEDUP_REMOVED lines=8> */
.L_x_23309:
[----:B------:R-:W-:Y:S05]  /*1620*/  BSYNC B1 ;  /* 0x0000000000017941 */ /* 0x000fea0003800000 */
.L_x_23305:
[----:B------:R-:W-:-:S13]  /*1630*/  ISETP.GE.AND P0, PT, R19, R0, PT ;  /* 0x000000001300720c */ /* 0x000fda0003f06270 */
[----:B-12---:R-:W1:Y:S01]  /*1640*/  @!P0 LDC.64 R4, c[0x0][0x218] ;  /* 0x00008600ff048b82 */ /* 0x006e620000000a00 */
[----:B0-----:R-:W-:Y:S02]  /*1650*/  @!P0 IADD3 R3, R2, R19, RZ ;  /* 0x0000001302038210 */ /* 0x001fe40007ffe0ff */
[----:B------:R-:W-:-:S03]  /*1660*/  @!P0 IADD3 R19, R19, 0x80, RZ ;  /* 0x0000008013138810 */ /* 0x000fc60007ffe0ff */
[----:B-1----:R-:W-:-:S05]  /*1670*/  @!P0 IMAD.WIDE.U32 R4, R3, 0x2, R4 ;  /* 0x0000000203048825 */ /* 0x002fca00078e0004 */
[----:B------:R2:W-:Y:S02]  /*1680*/  @!P0 STG.E.U16 desc[UR4][R4.64], R8 ;  /* 0x0000000804008986 */ /* 0x0005e4000c101504 */
.L_x_23310:
[----:B------:R-:W-:Y:S05]  /*1690*/  BSYNC B0 ;  /* 0x0000000000007941 */ /* 0x000fea0003800000 */
.L_x_23304:
        /* <DEDUP_REMOVED lines=8> */
.L_x_23311:
        /* <DEDUP_REMOVED lines=14> */
.L_x_28458:


//--------------------- .text._ZN2at6native18elementwise_kernelILi128ELi4EZNS0_15gpu_kernel_implIZZZNS0_49_GLOBAL__N__b919a28f_16_Normalization_cu_5c38458722batch_norm_elementwiseERKNS_6TensorES6_RKSt8optionalIS4_ESA_S6_S6_ENKUlvE0_clEvENKUlvE1_clEvEUlN3c108BFloat16EffffE_EEvRNS_18TensorIteratorBaseERKT_EUliE_EEviT1_ --------------------------
	.section	.text._ZN2at6native18elementwise_kernelILi128ELi4EZNS0_15gpu_kernel_implIZZZNS0_49_GLOBAL__N__b919a28f_16_Normalization_cu_5c38458722batch_norm_elementwiseERKNS_6TensorES6_RKSt8optionalIS4_ESA_S6_S6_ENKUlvE0_clEvENKUlvE1_clEvEUlN3c108BFloat16EffffE_EEvRNS_18TensorIteratorBaseERKT_EUliE_EEviT1_,"ax",@progbits
	.align	128
        .global         _ZN2at6native18elementwise_kernelILi128ELi4EZNS0_15gpu_kernel_implIZZZNS0_49_GLOBAL__N__b919a28f_16_Normalization_cu_5c38458722batch_norm_elementwiseERKNS_6TensorES6_RKSt8optionalIS4_ESA_S6_S6_ENKUlvE0_clEvENKUlvE1_clEvEUlN3c108BFloat16EffffE_EEvRNS_18TensorIteratorBaseERKT_EUliE_EEviT1_
        .type           _ZN2at6native18elementwise_kernelILi128ELi4EZNS0_15gpu_kernel_implIZZZNS0_49_GLOBAL__N__b919a28f_16_Normalization_cu_5c38458722batch_norm_elementwiseERKNS_6TensorES6_RKSt8optionalIS4_ESA_S6_S6_ENKUlvE0_clEvENKUlvE1_clEvEUlN3c108BFloat16EffffE_EEvRNS_18TensorIteratorBaseERKT_EUliE_EEviT1_,@function
        .size           _ZN2at6native18elementwise_kernelILi128ELi4EZNS0_15gpu_kernel_implIZZZNS0_49_GLOBAL__N__b919a28f_16_Normalization_cu_5c38458722batch_norm_elementwiseERKNS_6TensorES6_RKSt8optionalIS4_ESA_S6_S6_ENKUlvE0_clEvENKUlvE1_clEvEUlN3c108BFloat16EffffE_EEvRNS_18TensorIteratorBaseERKT_EUliE_EEviT1_,(.L_x_28459 - _ZN2at6native18elementwise_kernelILi128ELi4EZNS0_15gpu_kernel_implIZZZNS0_49_GLOBAL__N__b919a28f_16_Normalization_cu_5c38458722batch_norm_elementwiseERKNS_6TensorES6_RKSt8optionalIS4_ESA_S6_S6_ENKUlvE0_clEvENKUlvE1_clEvEUlN3c108BFloat16EffffE_EEvRNS_18TensorIteratorBaseERKT_EUliE_EEviT1_)
        .other          _ZN2at6native18elementwise_kernelILi128ELi4EZNS0_15gpu_kernel_implIZZZNS0_49_GLOBAL__N__b919a28f_16_Normalization_cu_5c38458722batch_norm_elementwiseERKNS_6TensorES6_RKSt8optionalIS4_ESA_S6_S6_ENKUlvE0_clEvENKUlvE1_clEvEUlN3c108BFloat16EffffE_EEvRNS_18TensorIteratorBaseERKT_EUliE_EEviT1_,@"STO_CUDA_ENTRY STV_DEFAULT"
_ZN2at6native18elementwise_kernelILi128ELi4EZNS0_15gpu_kernel_implIZZZNS0_49_GLOBAL__N__b919a28f_16_Normalization_cu_5c38458722batch_norm_elementwiseERKNS_6TensorES6_RKSt8optionalIS4_ESA_S6_S6_ENKUlvE0_clEvENKUlvE1_clEvEUlN3c108BFloat16EffffE_EEvRNS_18TensorIteratorBaseERKT_EUliE_EEviT1_:
.text._ZN2at6native18elementwise_kernelILi128ELi4EZNS0_15gpu_kernel_implIZZZNS0_49_GLOBAL__N__b919a28f_16_Normalization_cu_5c38458722batch_norm_elementwiseERKNS_6TensorES6_RKSt8optionalIS4_ESA_S6_S6_ENKUlvE0_clEvENKUlvE1_clEvEUlN3c108BFloat16EffffE_EEvRNS_18TensorIteratorBaseERKT_EUliE_EEviT1_:
        /* <DEDUP_REMOVED lines=466> */
.L_x_23314:
        /* <DEDUP_REMOVED lines=23> */
.L_x_23318:
[----:B------:R-:W2:Y:S02]  /*1e90*/  LDG.E.U8 R2, desc[UR36][R2.64] ;  /* 0x0000002402027981 */ /* 0x000ea4000c1e1100 */
[----:B--2---:R-:W-:-:S04]  /*1ea0*/  I2FP.F32.U32 R0, R2 ;  /* 0x0000000200007245 */ /* 0x004fc80000201000 */
[----:B------:R-:W-:-:S04]  /*1eb0*/  F2FP.BF16.F32.PACK_AB R0, RZ, R0 ;  /* 0x00000000ff00723e */ /* 0x000fc800000010ff */
[----:B------:R-:W-:Y:S01]  /*1ec0*/  PRMT R22, R0, 0x7610, R22 ;  /* 0x0000761000167816 */ /* 0x000fe20000000016 */
[----:B------:R-:W-:Y:S06]  /*1ed0*/  BRA `(.L_x_23320) ;  /* 0x0000000c00c87947 */ /* 0x000fec0003800000 */
.L_x_23317:
        /* <DEDUP_REMOVED lines=11> */
.L_x_23322:
[----:B------:R-:W2:Y:S02]  /*1f90*/  LDG.E R2, desc[UR36][R2.64] ;  /* 0x0000002402027981 */ /* 0x000ea4000c1e1900 */
[----:B--2---:R-:W-:-:S04]  /*1fa0*/  I2FP.F32.S32 R0, R2 ;  /* 0x0000000200007245 */ /* 0x004fc80000201400 */
[----:B------:R-:W-:-:S04]  /*1fb0*/  F2FP.BF16.F32.PACK_AB R0, RZ, R0 ;  /* 0x00000000ff00723e */ /* 0x000fc800000010ff */
[----:B------:R-:W-:Y:S01]  /*1fc0*/  PRMT R22, R0, 0x7610, R22 ;  /* 0x0000761000167816 */ /* 0x000fe20000000016 */
[----:B------:R-:W-:Y:S06]  /*1fd0*/  BRA `(.L_x_23320) ;  /* 0x0000000c00887947 */ /* 0x000fec0003800000 */
.L_x_23321:
[----:B------:R-:W2:Y:S02]  /*1fe0*/  LDG.E.U16 R2, desc[UR36][R2.64] ;  /* 0x0000002402027981 */ /* 0x000ea4000c1e1500 */
[----:B--2---:R-:W0:Y:S02]  /*1ff0*/  I2F.S16 R0, R2 ;  /* 0x0000000200007306 */ /* 0x004e240000101400 */
[----:B0-----:R-:W-:-:S04]  /*2000*/  F2FP.BF16.F32.PACK_AB R0, RZ, R0 ;  /* 0x00000000ff00723e */ /* 0x001fc800000010ff */
[----:B------:R-:W-:Y:S01]  /*2010*/  PRMT R22, R0, 0x7610, R22 ;  /* 0x0000761000167816 */ /* 0x000fe20000000016 */
[----:B------:R-:W-:Y:S06]  /*2020*/  BRA `(.L_x_23320) ;  /* 0x0000000c00747947 */ /* 0x000fec0003800000 */
.L_x_23316:
        /* <DEDUP_REMOVED lines=9> */
.L_x_23324:
[----:B------:R-:W2:Y:S02]  /*20c0*/  LDG.E.U16 R0, desc[UR36][R2.64] ;  /* 0x0000002402007981 */ /* 0x000ea4000c1e1500 */
[----:B--2---:R-:W-:-:S05]  /*20d0*/  HADD2.F32 R0, -RZ, R0.H0_H0 ;  /* 0x20000000ff007230 */ /* 0x004fca0000004100 */
[----:B------:R-:W-:-:S04]  /*20e0*/  F2FP.BF16.F32.PACK_AB R0, RZ, R0 ;  /* 0x00000000ff00723e */ /* 0x000fc800000010ff */
[----:B------:R-:W-:Y:S01]  /*20f0*/  PRMT R22, R0, 0x7610, R22 ;  /* 0x0000761000167816 */ /* 0x000fe20000000016 */
[----:B------:R-:W-:Y:S06]  /*2100*/  BRA `(.L_x_23320) ;  /* 0x0000000c003c7947 */ /* 0x000fec0003800000 */
.L_x_23323:
        /* <DEDUP_REMOVED lines=9> */
.L_x_23326:
[----:B------:R-:W2:Y:S02]  /*21a0*/  LDG.E.U16 R2, desc[UR36][R2.64] ;  /* 0x0000002402027981 */ /* 0x000ea4000c1e1500 */
[----:B--2---:R-:W-:-:S05]  /*21b0*/  HADD2.F32 R0, -RZ, R2.H0_H0 ;  /* 0x20000002ff007230 */ /* 0x004fca0000004100 */
[----:B------:R-:W-:-:S04]  /*21c0*/  F2FP.BF16.F32.PACK_AB R0, RZ, R0 ;  /* 0x00000000ff00723e */ /* 0x000fc800000010ff */
[----:B------:R-:W-:Y:S01]  /*21d0*/  PRMT R22, R0, 0x7610, R22 ;  /* 0x0000761000167816 */ /* 0x000fe20000000016 */
[----:B------:R-:W-:Y:S06]  /*21e0*/  BRA `(.L_x_23320) ;  /* 0x0000000c00047947 */ /* 0x000fec0003800000 */
.L_x_23325:
        /* <DEDUP_REMOVED lines=9> */
.L_x_23315:
        /* <DEDUP_REMOVED lines=14> */
.L_x_23329:
        /* <DEDUP_REMOVED lines=9> */
.L_x_23328:
        /* <DEDUP_REMOVED lines=28> */
.L_x_23331:
        /* <DEDUP_REMOVED lines=15> */
.L_x_23330:
[----:B------:R0:W5:Y:S01]  /*26a0*/  LDG.E.U16 R22, desc[UR36][R2.64] ;  /* 0x0000002402167981 */ /* 0x000162000c1e1500 */
[----:B------:R-:W-:Y:S05]  /*26b0*/  BRA `(.L_x_23320) ;  /* 0x0000000400d07947 */ /* 0x000fea0003800000 */
.L_x_23327:
        /* <DEDUP_REMOVED lines=13> */
.L_x_23334:
        /* <DEDUP_REMOVED lines=21> */
.L_x_23338:
[----:B------:R-:W-:Y:S05]  /*28e0*/  BSYNC B1 ;  /* 0x0000000000017941 */ /* 0x000fea0003800000 */
.L_x_23337:
[----:B------:R-:W-:Y:S01]  /*28f0*/  LEA R3, R0, 0x3b800000, 0x17 ;  /* 0x3b80000000037811 */ /* 0x000fe200078eb8ff */
[----:B------:R-:W-:-:S05]  /*2900*/  IMAD.SHL.U32 R0, R2, 0x100000, RZ ;  /* 0x0010000002007824 */ /* 0x000fca00078e00ff */
[----:B------:R-:W-:-:S07]  /*2910*/  LOP3.LUT R0, R3, R0, R4, 0xfe, !PT ;  /* 0x0000000003007212 */ /* 0x000fce00078efe04 */
.L_x_23336:
[----:B------:R-:W-:Y:S05]  /*2920*/  BSYNC B0 ;  /* 0x0000000000007941 */ /* 0x000fea0003800000 */
.L_x_23335:
[----:B------:R-:W-:-:S04]  /*2930*/  F2FP.BF16.F32.PACK_AB R0, RZ, R0 ;  /* 0x00000000ff00723e */ /* 0x000fc800000010ff */
[----:B------:R-:W-:Y:S01]  /*2940*/  PRMT R22, R0, 0x7610, R22 ;  /* 0x0000761000167816 */ /* 0x000fe20000000016 */
[----:B------:R-:W-:Y:S06]  /*2950*/  BRA `(.L_x_23320) ;  /* 0x0000000400287947 */ /* 0x000fec0003800000 */
.L_x_23333:
        /* <DEDUP_REMOVED lines=21> */
.L_x_23342:
[----:B------:R-:W-:Y:S05]  /*2ab0*/  BSYNC B1 ;  /* 0x0000000000017941 */ /* 0x000fea0003800000 */
.L_x_23341:
[----:B------:R-:W-:Y:S01]  /*2ac0*/  LEA R3, R0, 0x37800000, 0x17 ;  /* 0x3780000000037811 */ /* 0x000fe200078eb8ff */
[----:B------:R-:W-:-:S05]  /*2ad0*/  IMAD.SHL.U32 R0, R2, 0x200000, RZ ;  /* 0x0020000002007824 */ /* 0x000fca00078e00ff */
[----:B------:R-:W-:-:S07]  /*2ae0*/  LOP3.LUT R0, R3, R0, R4, 0xfe, !PT ;  /* 0x0000000003007212 */ /* 0x000fce00078efe04 */
.L_x_23340:
[----:B------:R-:W-:Y:S05]  /*2af0*/  BSYNC B0 ;  /* 0x0000000000007941 */ /* 0x000fea0003800000 */
.L_x_23339:
[----:B------:R-:W-:-:S04]  /*2b00*/  F2FP.BF16.F32.PACK_AB R0, RZ, R0 ;  /* 0x00000000ff00723e */ /* 0x000fc800000010ff */
[----:B------:R-:W-:Y:S01]  /*2b10*/  PRMT R22, R0, 0x7610, R22 ;  /* 0x0000761000167816 */ /* 0x000fe20000000016 */
[----:B------:R-:W-:Y:S06]  /*2b20*/  BRA `(.L_x_23320) ;  /* 0x0000000000b47947 */ /* 0x000fec0003800000 */
.L_x_23332:
        /* <DEDUP_REMOVED lines=14> */
.L_x_23346:
[----:B------:R-:W-:Y:S05]  /*2c10*/  BSYNC B0 ;  /* 0x0000000000007941 */ /* 0x000fea0003800000 */
.L_x_23345:
[----:B------:R-:W-:-:S04]  /*2c20*/  F2FP.BF16.F32.PACK_AB R0, RZ, R0 ;  /* 0x00000000ff00723e */ /* 0x000fc800000010ff */
[----:B------:R-:W-:Y:S01]  /*2c30*/  PRMT R22, R0, 0x7610, R22 ;  /* 0x0000761000167816 */ /* 0x000fe20000000016 */
[----:B------:R-:W-:Y:S06]  /*2c40*/  BRA `(.L_x_23320) ;  /* 0x00000000006c7947 */ /* 0x000fec0003800000 */
.L_x_23319:
        /* <DEDUP_REMOVED lines=16> */
.L_x_23347:
[----:B------:R-:W-:Y:S01]  /*2d50*/  PRMT R22, RZ, 0x7610, R22 ;  /* 0x00007610ff167816 */ /* 0x000fe20000000016 */
[----:B------:R-:W-:Y:S06]  /*2d60*/  BRA `(.L_x_23320) ;  /* 0x0000000000247947 */ /* 0x000fec0003800000 */
.L_x_23344:
[----:B------:R-:W2:Y:S02]  /*2d70*/  LDG.E.64 R2, desc[UR36][R2.64] ;  /* 0x0000002402027981 */ /* 0x000ea4000c1e1b00 */
[----:B--2---:R-:W0:Y:S02]  /*2d80*/  I2F.U64 R0, R2 ;  /* 0x0000000200007312 */ /* 0x004e240000301000 */
[----:B0-----:R-:W-:-:S04]  /*2d90*/  F2FP.BF16.F32.PACK_AB R0, RZ, R0 ;  /* 0x00000000ff00723e */ /* 0x001fc800000010ff */
[----:B------:R-:W-:Y:S01]  /*2da0*/  PRMT R22, R0, 0x7610, R22 ;  /* 0x0000761000167816 */ /* 0x000fe20000000016 */
[----:B------:R-:W-:Y:S06]  /*2db0*/  BRA `(.L_x_23320) ;  /* 0x0000000000107947 */ /* 0x000fec0003800000 */
.L_x_23343:
[----:B------:R-:W2:Y:S02]  /*2dc0*/  LDG.E R2, desc[UR36][R2.64] ;  /* 0x0000002402027981 */ /* 0x000ea4000c1e1900 */
[----:B--2---:R-:W-:-:S04]  /*2dd0*/  I2FP.F32.U32 R0, R2 ;  /* 0x0000000200007245 */ /* 0x004fc80000201000 */
[----:B------:R-:W-:-:S04]  /*2de0*/  F2FP.BF16.F32.PACK_AB R0, RZ, R0 ;  /* 0x00000000ff00723e */ /* 0x000fc800000010ff */
[----:B------:R-:W-:-:S07]  /*2df0*/  PRMT R22, R0, 0x7610, R22 ;  /* 0x0000761000167816 */ /* 0x000fce0000000016 */
.L_x_23320:
        /* <DEDUP_REMOVED lines=19> */
.L_x_23352:
[----:B------:R-:W2:Y:S02]  /*2f30*/  LDG.E.U8 R2, desc[UR36][R2.64] ;  /* 0x0000002402027981 */ /* 0x000ea4000c1e1100 */
[----:B--2---:R-:W-:Y:S01]  /*2f40*/  I2FP.F32.U32 R23, R2 ;  /* 0x0000000200177245 */ /* 0x004fe20000201000 */
[----:B------:R-:W-:Y:S06]  /*2f50*/  BRA `(.L_x_23354) ;  /* 0x0000000c002c7947 */ /* 0x000fec0003800000 */
.L_x_23351:
        /* <DEDUP_REMOVED lines=9> */
.L_x_23356:
[----:B------:R-:W2:Y:S02]  /*2ff0*/  LDG.E R2, desc[UR36][R2.64] ;  /* 0x0000002402027981 */ /* 0x000ea4000c1e1900 */
[----:B--2---:R-:W-:Y:S01]  /*3000*/  I2FP.F32.S32 R23, R2 ;  /* 0x0000000200177245 */ /* 0x004fe20000201400 */
[----:B------:R-:W-:Y:S06]  /*3010*/  BRA `(.L_x_23354) ;  /* 0x0000000800fc7947 */ /* 0x000fec0003800000 */
.L_x_23355:
[----:B------:R-:W2:Y:S02]  /*3020*/  LDG.E.U16 R2, desc[UR36][R2.64] ;  /* 0x0000002402027981 */ /* 0x000ea4000c1e1500 */
[----:B--2---:R2:W3:Y:S01]  /*3030*/  I2F.S16 R23, R2 ;  /* 0x0000000200177306 */ /* 0x0044e20000101400 */
[----:B------:R-:W-:Y:S05]  /*3040*/  BRA `(.L_x_23354) ;  /* 0x0000000800f07947 */ /* 0x000fea0003800000 */
.L_x_23350:
        /* <DEDUP_REMOVED lines=8> */
.L_x_23358:
[----:B------:R-:W2:Y:S02]  /*30d0*/  LDG.E.U16 R2, desc[UR36][R2.64] ;  /* 0x0000002402027981 */ /* 0x000ea4000c1e1500 */
[----:B--2---:R-:W-:Y:S01]  /*30e0*/  HADD2.F32 R23, -RZ, R2.H0_H0 ;  /* 0x20000002ff177230 */ /* 0x004fe20000004100 */
[----:B------:R-:W-:Y:S06]  /*30f0*/  BRA `(.L_x_23354) ;  /* 0x0000000800c47947 */ /* 0x000fec0003800000 */
.L_x_23357:
        /* <DEDUP_REMOVED lines=8> */
.L_x_23360:
[----:B------:R-:W2:Y:S02]  /*3180*/  LDG.E.U16 R2, desc[UR36][R2.64] ;  /* 0x0000002402027981 */ /* 0x000ea4000c1e1500 */
[----:B--2---:R-:W-:Y:S01]  /*3190*/  HADD2.F32 R23, -RZ, R2.H0_H0 ;  /* 0x20000002ff177230 */ /* 0x004fe20000004100 */
[----:B------:R-:W-:Y:S06]  /*31a0*/  BRA `(.L_x_23354) ;  /* 0x0000000800987947 */ /* 0x000fec0003800000 */
.L_x_23359:
[----:B------:R-:W2:Y:S01]  /*31b0*/  LDG.E.64 R2, desc[UR36][R2.64] ;  /* 0x0000002402027981 */ /* 0x000ea2000c1e1b00 */
[----:B------:R-:W-:Y:S01]  /*31c0*/  UMOV UR4, 0xf0000000 ;  /* 0xf000000000047882 */ /* 0x000fe20000000000 */
[----:B------:R-:W-:Y:S01]  /*31d0*/  UMOV UR5, 0x380fffff ;  /* 0x380fffff00057882 */ /* 0x000fe20000000000 */
[----:B--2---:R-:W0:Y:S01]  /*31e0*/  F2F.F32.F64 R23, R2 ;  /* 0x0000000200177310 */ /* 0x004e220000301000 */
[----:B------:R-:W-:-:S14]  /*31f0*/  DSETP.GEU.AND P0, PT, |R2|, UR4, PT ;  /* 0x0000000402007e2a */ /* 0x000fdc000bf0e200 */
[----:B0-----:R-:W-:Y:S01]  /*3200*/  @!P0 FMUL R23, R23, 1.175494350822287508e-38 ;  /* 0x0080000017178820 */ /* 0x001fe20000400000 */
[----:B------:R-:W-:Y:S06]  /*3210*/  BRA `(.L_x_23354) ;  /* 0x00000008007c7947 */ /* 0x000fec0003800000 */
.L_x_23349:
        /* <DEDUP_REMOVED lines=12> */
.L_x_23363:
[----:B------:R-:W2:Y:S01]  /*32e0*/  LDG.E.64 R2, desc[UR36][R2.64] ;  /* 0x0000002402027981 */ /* 0x000ea2000c1e1b00 */
[----:B------:R-:W-:Y:S01]  /*32f0*/  UMOV UR4, 0xf0000000 ;  /* 0xf000000000047882 */ /* 0x000fe20000000000 */
[----:B------:R-:W-:Y:S01]  /*3300*/  UMOV UR5, 0x380fffff ;  /* 0x380fffff00057882 */ /* 0x000fe20000000000 */
[----:B--2---:R-:W0:Y:S01]  /*3310*/  F2F.F32.F64 R23, R2 ;  /* 0x0000000200177310 */ /* 0x004e220000301000 */
[----:B------:R-:W-:-:S14]  /*3320*/  DSETP.GEU.AND P0, PT, |R2|, UR4, PT ;  /* 0x0000000402007e2a */ /* 0x000fdc000bf0e200 */
[----:B0-----:R-:W-:Y:S01]  /*3330*/  @!P0 FMUL R23, R23, 1.175494350822287508e-38 ;  /* 0x0080000017178820 */ /* 0x001fe20000400000 */
[----:B------:R-:W-:Y:S06]  /*3340*/  BRA `(.L_x_23354) ;  /* 0x0000000800307947 */ /* 0x000fec0003800000 */
.L_x_23362:
        /* <DEDUP_REMOVED lines=26> */
.L_x_23365:
        /* <DEDUP_REMOVED lines=13> */
.L_x_23364:
[----:B------:R-:W2:Y:S02]  /*35c0*/  LDG.E.U16 R2, desc[UR36][R2.64] ;  /* 0x0000002402027981 */ /* 0x000ea4000c1e1500 */
[----:B--2---:R-:W-:Y:S01]  /*35d0*/  IMAD.U32 R23, R2, 0x10000, RZ ;  /* 0x0001000002177824 */ /* 0x004fe200078e00ff */
[----:B------:R-:W-:Y:S06]  /*35e0*/  BRA `(.L_x_23354) ;  /* 0x0000000400887947 */ /* 0x000fec0003800000 */
.L_x_23361:
        /* <DEDUP_REMOVED lines=11> */
.L_x_23368:
        /* <DEDUP_REMOVED lines=20> */
.L_x_23370:
[----:B------:R-:W-:Y:S05]  /*37e0*/  BSYNC B0 ;  /* 0x0000000000007941 */ /* 0x000fea0003800000 */
.L_x_23369:
[----:B------:R-:W-:Y:S01]  /*37f0*/  IMAD.SHL.U32 R2, R2, 0x100000, RZ ;  /* 0x0010000002027824 */ /* 0x000fe200078e00ff */
[----:B------:R-:W-:-:S04]  /*3800*/  LEA R0, R0, 0x3b800000, 0x17 ;  /* 0x3b80000000007811 */ /* 0x000fc800078eb8ff */
[----:B------:R-:W-:Y:S01]  /*3810*/  LOP3.LUT R23, R0, R2, R23, 0xfe, !PT ;  /* 0x0000000200177212 */ /* 0x000fe200078efe17 */
[----:B------:R-:W-:Y:S06]  /*3820*/  BRA `(.L_x_23354) ;  /* 0x0000000000f87947 */ /* 0x000fec0003800000 */
.L_x_23367:
        /* <DEDUP_REMOVED lines=20> */
.L_x_23372:
[----:B------:R-:W-:Y:S05]  /*3970*/  BSYNC B0 ;  /* 0x0000000000007941 */ /* 0x000fea0003800000 */
.L_x_23371:
[----:B------:R-:W-:Y:S01]  /*3980*/  IMAD.SHL.U32 R2, R2, 0x200000, RZ ;  /* 0x0020000002027824 */ /* 0x000fe200078e00ff */
[----:B------:R-:W-:-:S04]  /*3990*/  LEA R0, R0, 0x37800000, 0x17 ;  /* 0x3780000000007811 */ /* 0x000fc800078eb8ff */
[----:B------:R-:W-:Y:S01]  /*39a0*/  LOP3.LUT R23, R0, R2, R23, 0xfe, !PT ;  /* 0x0000000200177212 */ /* 0x000fe200078efe17 */
[----:B------:R-:W-:Y:S06]  /*39b0*/  BRA `(.L_x_23354) ;  /* 0x0000000000947947 */ /* 0x000fec0003800000 */
.L_x_23366:
        /* <DEDUP_REMOVED lines=14> */
.L_x_23353:
        /* <DEDUP_REMOVED lines=16> */
.L_x_23375:
[----:B------:R-:W-:Y:S01]  /*3ba0*/  IMAD.MOV.U32 R23, RZ, RZ, RZ ;  /* 0x000000ffff177224 */ /* 0x000fe200078e00ff */
[----:B------:R-:W-:Y:S06]  /*3bb0*/  BRA `(.L_x_23354) ;  /* 0x0000000000147947 */ /* 0x000fec0003800000 */
.L_x_23374:
[----:B------:R-:W2:Y:S02]  /*3bc0*/  LDG.E.64 R2, desc[UR36][R2.64] ;  /* 0x0000002402027981 */ /* 0x000ea4000c1e1b00 */
[----:B--2---:R0:W1:Y:S01]  /*3bd0*/  I2F.U64 R23, R2 ;  /* 0x0000000200177312 */ /* 0x0040620000301000 */
[----:B------:R-:W-:Y:S05]  /*3be0*/  BRA `(.L_x_23354) ;  /* 0x0000000000087947 */ /* 0x000fea0003800000 */
.L_x_23373:
[----:B------:R-:W2:Y:S02]  /*3bf0*/  LDG.E R2, desc[UR36][R2.64] ;  /* 0x0000002402027981 */ /* 0x000ea4000c1e1900 */
[----:B--2---:R-:W-:-:S07]  /*3c00*/  I2FP.F32.U32 R23, R2 ;  /* 0x0000000200177245 */ /* 0x004fce0000201000 */
.L_x_23354:
[----:B------:R-:W-:Y:S05]  /*3c10*/  BSYNC B6 ;  /* 0x0000000000067941 */ /* 0x000fea0003800000 */
.L_x_23348:
        /* <DEDUP_REMOVED lines=19> */
.L_x_23380:
[----:B------:R-:W2:Y:S02]  /*3d50*/  LDG.E.U8 R2, desc[UR36][R2.64] ;  /* 0x0000002402027981 */ /* 0x000ea4000c1e1100 */
[----:B--2---:R-:W-:Y:S01]  /*3d60*/  I2FP.F32.U32 R24, R2 ;  /* 0x0000000200187245 */ /* 0x004fe20000201000 */
[----:B------:R-:W-:Y:S06]  /*3d70*/  BRA `(.L_x_23382) ;  /* 0x0000000c002c7947 */ /* 0x000fec0003800000 */
.L_x_23379:
        /* <DEDUP_REMOVED lines=9> */
.L_x_23384:
[----:B------:R-:W2:Y:S02]  /*3e10*/  LDG.E R2, desc[UR36][R2.64] ;  /* 0x0000002402027981 */ /* 0x000ea4000c1e1900 */
[----:B--2---:R-:W-:Y:S01]  /*3e20*/  I2FP.F32.S32 R24, R2 ;  /* 0x0000000200187245 */ /* 0x004fe20000201400 */
[----:B------:R-:W-:Y:S06]  /*3e30*/  BRA `(.L_x_23382) ;  /* 0x0000000800fc7947 */ /* 0x000fec0003800000 */
.L_x_23383:
[----:B------:R-:W2:Y:S02]  /*3e40*/  LDG.E.U16 R2, desc[UR36][R2.64] ;  /* 0x0000002402027981 */ /* 0x000ea4000c1e1500 */
[----:B--2---:R0:W1:Y:S01]  /*3e50*/  I2F.S16 R24, R2 ;  /* 0x0000000200187306 */ /* 0x0040620000101400 */
[----:B------:R-:W-:Y:S05]  /*3e60*/  BRA `(.L_x_23382) ;  /* 0x0000000800f07947 */ /* 0x000fea0003800000 */
.L_x_23378:
        /* <DEDUP_REMOVED lines=8> */
.L_x_23386:
[----:B------:R-:W2:Y:S02]  /*3ef0*/  LDG.E.U16 R2, desc[UR36][R2.64] ;  /* 0x0000002402027981 */ /* 0x000ea4000c1e1500 */
[----:B--2---:R-:W-:Y:S01]  /*3f00*/  HADD2.F32 R24, -RZ, R2.H0_H0 ;  /* 0x20000002ff187230 */ /* 0x004fe20000004100 */
[----:B------:R-:W-:Y:S06]  /*3f10*/  BRA `(.L_x_23382) ;  /* 0x0000000800c47947 */ /* 0x000fec0003800000 */
.L_x_23385:
        /* <DEDUP_REMOVED lines=8> */
.L_x_23388:
[----:B------:R-:W2:Y:S02]  /*3fa0*/  LDG.E.U16 R2, desc[UR36][R2.64] ;  /* 0x0000002402027981 */ /* 0x000ea4000c1e1500 */
[----:B--2---:R-:W-:Y:S01]  /*3fb0*/  HADD2.F32 R24, -RZ, R2.H0_H0 ;  /* 0x20000002ff187230 */ /* 0x004fe20000004100 */
[----:B------:R-:W-:Y:S06]  /*3fc0*/  BRA `(.L_x_23382) ;  /* 0x0000000800987947 */ /* 0x000fec0003800000 */
.L_x_23387:
[----:B------:R-:W2:Y:S01]  /*3fd0*/  LDG.E.64 R2, desc[UR36][R2.64] ;  /* 0x0000002402027981 */ /* 0x000ea2000c1e1b00 */
[----:B------:R-:W-:Y:S01]  /*3fe0*/  UMOV UR4, 0xf0000000 ;  /* 0xf000000000047882 */ /* 0x000fe20000000000 */
[----:B------:R-:W-:Y:S01]  /*3ff0*/  UMOV UR5, 0x380fffff ;  /* 0x380fffff00057882 */ /* 0x000fe20000000000 */
[----:B--2---:R-:W0:Y:S01]  /*4000*/  F2F.F32.F64 R24, R2 ;  /* 0x0000000200187310 */ /* 0x004e220000301000 */
[----:B------:R-:W-:-:S14]  /*4010*/  DSETP.GEU.AND P0, PT, |R2|, UR4, PT ;  /* 0x0000000402007e2a */ /* 0x000fdc000bf0e200 */
[----:B0-----:R-:W-:Y:S01]  /*4020*/  @!P0 FMUL R24, R24, 1.175494350822287508e-38 ;  /* 0x0080000018188820 */ /* 0x001fe20000400000 */
[----:B------:R-:W-:Y:S06]  /*4030*/  BRA `(.L_x_23382) ;  /* 0x00000008007c7947 */ /* 0x000fec0003800000 */
.L_x_23377:
        /* <DEDUP_REMOVED lines=12> */
.L_x_23391:
[----:B------:R-:W2:Y:S01]  /*4100*/  LDG.E.64 R2, desc[UR36][R2.64] ;  /* 0x0000002402027981 */ /* 0x000ea2000c1e1b00 */
[----:B------:R-:W-:Y:S01]  /*4110*/  UMOV UR4, 0xf0000000 ;  /* 0xf000000000047882 */ /* 0x000fe20000000000 */
[----:B------:R-:W-:Y:S01]  /*4120*/  UMOV UR5, 0x380fffff ;  /* 0x380fffff00057882 */ /* 0x000fe20000000000 */
[----:B--2---:R-:W0:Y:S01]  /*4130*/  F2F.F32.F64 R24, R2 ;  /* 0x0000000200187310 */ /* 0x004e220000301000 */
[----:B------:R-:W-:-:S14]  /*4140*/  DSETP.GEU.AND P0, PT, |R2|, UR4, PT ;  /* 0x0000000402007e2a */ /* 0x000fdc000bf0e200 */
[----:B0-----:R-:W-:Y:S01]  /*4150*/  @!P0 FMUL R24, R24, 1.175494350822287508e-38 ;  /* 0x0080000018188820 */ /* 0x001fe20000400000 */
[----:B------:R-:W-:Y:S06]  /*4160*/  BRA `(.L_x_23382) ;  /* 0x0000000800307947 */ /* 0x000fec0003800000 */
.L_x_23390:
        /* <DEDUP_REMOVED lines=26> */
.L_x_23393:
        /* <DEDUP_REMOVED lines=13> */
.L_x_23392:
[----:B------:R-:W2:Y:S02]  /*43e0*/  LDG.E.U16 R2, desc[UR36][R2.64] ;  /* 0x0000002402027981 */ /* 0x000ea4000c1e1500 */
[----:B--2---:R-:W-:Y:S01]  /*43f0*/  IMAD.U32 R24, R2, 0x10000, RZ ;  /* 0x0001000002187824 */ /* 0x004fe200078e00ff */
[----:B------:R-:W-:Y:S06]  /*4400*/  BRA `(.L_x_23382) ;  /* 0x0000000400887947 */ /* 0x000fec0003800000 */
.L_x_23389:
        /* <DEDUP_REMOVED lines=11> */
.L_x_23396:
        /* <DEDUP_REMOVED lines=20> */
.L_x_23398:
[----:B------:R-:W-:Y:S05]  /*4600*/  BSYNC B0 ;  /* 0x0000000000007941 */ /* 0x000fea0003800000 */
.L_x_23397:
[----:B------:R-:W-:Y:S01]  /*4610*/  IMAD.SHL.U32 R2, R2, 0x100000, RZ ;  /* 0x0010000002027824 */ /* 0x000fe200078e00ff */
[----:B------:R-:W-:-:S04]  /*4620*/  LEA R3, R0, 0x3b800000, 0x17 ;  /* 0x3b80000000037811 */ /* 0x000fc800078eb8ff */
[----:B------:R-:W-:Y:S01]  /*4630*/  LOP3.LUT R24, R3, R2, R24, 0xfe, !PT ;  /* 0x0000000203187212 */ /* 0x000fe200078efe18 */
[----:B------:R-:W-:Y:S06]  /*4640*/  BRA `(.L_x_23382) ;  /* 0x0000000000f87947 */ /* 0x000fec0003800000 */
.L_x_23395:
        /* <DEDUP_REMOVED lines=20> */
.L_x_23400:
[----:B------:R-:W-:Y:S05]  /*4790*/  BSYNC B0 ;  /* 0x0000000000007941 */ /* 0x000fea0003800000 */
.L_x_23399:
[----:B------:R-:W-:Y:S01]  /*47a0*/  IMAD.SHL.U32 R2, R2, 0x200000, RZ ;  /* 0x0020000002027824 */ /* 0x000fe200078e00ff */
[----:B------:R-:W-:-:S04]  /*47b0*/  LEA R3, R0, 0x37800000, 0x17 ;  /* 0x3780000000037811 */ /* 0x000fc800078eb8ff */
[----:B------:R-:W-:Y:S01]  /*47c0*/  LOP3.LUT R24, R3, R2, R24, 0xfe, !PT ;  /* 0x0000000203187212 */ /* 0x000fe200078efe18 */
[----:B------:R-:W-:Y:S06]  /*47d0*/  BRA `(.L_x_23382) ;  /* 0x0000000000947947 */ /* 0x000fec0003800000 */
.L_x_23394:
        /* <DEDUP_REMOVED lines=14> */
.L_x_23381:
        /* <DEDUP_REMOVED lines=16> */
.L_x_23403:
[----:B------:R-:W-:Y:S01]  /*49c0*/  IMAD.MOV.U32 R24, RZ, RZ, RZ ;  /* 0x000000ffff187224 */ /* 0x000fe200078e00ff */
[----:B------:R-:W-:Y:S06]  /*49d0*/  BRA `(.L_x_23382) ;  /* 0x0000000000147947 */ /* 0x000fec0003800000 */
.L_x_23402:
[----:B------:R-:W2:Y:S02]  /*49e0*/  LDG.E.64 R2, desc[UR36][R2.64] ;  /* 0x0000002402027981 */ /* 0x000ea4000c1e1b00 */
[----:B--2---:R0:W1:Y:S01]  /*49f0*/  I2F.U64 R24, R2 ;  /* 0x0000000200187312 */ /* 0x0040620000301000 */
[----:B------:R-:W-:Y:S05]  /*4a00*/  BRA `(.L_x_23382) ;  /* 0x0000000000087947 */ /* 0x000fea0003800000 */
.L_x_23401:
[----:B------:R-:W2:Y:S02]  /*4a10*/  LDG.E R2, desc[UR36][R2.64] ;  /* 0x0000002402027981 */ /* 0x000ea4000c1e1900 */
[----:B--2---:R-:W-:-:S07]  /*4a20*/  I2FP.F32.U32 R24, R2 ;  /* 0x0000000200187245 */ /* 0x004fce0000201000 */
.L_x_23382:
[----:B------:R-:W-:Y:S05]  /*4a30*/  BSYNC B6 ;  /* 0x0000000000067941 */ /* 0x000fea0003800000 */
.L_x_23376:
        /* <DEDUP_REMOVED lines=19> */
.L_x_23408:
[----:B------:R-:W2:Y:S02]  /*4b70*/  LDG.E.U8 R2, desc[UR36][R2.64] ;  /* 0x0000002402027981 */ /* 0x000ea4000c1e1100 */
[----:B--2---:R-:W-:Y:S01]  /*4b80*/  I2FP.F32.U32 R26, R2 ;  /* 0x00000002001a7245 */ /* 0x004fe20000201000 */
[----:B------:R-:W-:Y:S06]  /*4b90*/  BRA `(.L_x_23410) ;  /* 0x0000000c002c7947 */ /* 0x000fec0003800000 */
.L_x_23407:
        /* <DEDUP_REMOVED lines=9> */
.L_x_23412:
[----:B------:R-:W2:Y:S02]  /*4c30*/  LDG.E R2, desc[UR36][R2.64] ;  /* 0x0000002402027981 */ /* 0x000ea4000c1e1900 */
[----:B--2---:R-:W-:Y:S01]  /*4c40*/  I2FP.F32.S32 R26, R2 ;  /* 0x00000002001a7245 */ /* 0x004fe20000201400 */
[----:B------:R-:W-:Y:S06]  /*4c50*/  BRA `(.L_x_23410) ;  /* 0x0000000800fc7947 */ /* 0x000fec0003800000 */
.L_x_23411:
[----:B------:R-:W2:Y:S02]  /*4c60*/  LDG.E.U16 R2, desc[UR36][R2.64] ;  /* 0x0000002402027981 */ /* 0x000ea4000c1e1500 */
[----:B--2---:R0:W2:Y:S01]  /*4c70*/  I2F.S16 R26, R2 ;  /* 0x00000002001a7306 */ /* 0x0040a20000101400 */
[----:B------:R-:W-:Y:S05]  /*4c80*/  BRA `(.L_x_23410) ;  /* 0x0000000800f07947 */ /* 0x000fea0003800000 */
.L_x_23406:
        /* <DEDUP_REMOVED lines=8> */
.L_x_23414:
[----:B------:R-:W2:Y:S02]  /*4d10*/  LDG.E.U16 R2, desc[UR36][R2.64] ;  /* 0x0000002402027981 */ /* 0x000ea4000c1e1500 */
[----:B--2---:R-:W-:Y:S01]  /*4d20*/  HADD2.F32 R26, -RZ, R2.H0_H0 ;  /* 0x20000002ff1a7230 */ /* 0x004fe20000004100 */
[----:B------:R-:W-:Y:S06]  /*4d30*/  BRA `(.L_x_23410) ;  /* 0x0000000800c47947 */ /* 0x000fec0003800000 */
.L_x_23413:
        /* <DEDUP_REMOVED lines=8> */
.L_x_23416:
[----:B------:R-:W2:Y:S02]  /*4dc0*/  LDG.E.U16 R2, desc[UR36][R2.64] ;  /* 0x0000002402027981 */ /* 0x000ea4000c1e1500 */
[----:B--2---:R-:W-:Y:S01]  /*4dd0*/  HADD2.F32 R26, -RZ, R2.H0_H0 ;  /* 0x20000002ff1a7230 */ /* 0x004fe20000004100 */
[----:B------:R-:W-:Y:S06]  /*4de0*/  BRA `(.L_x_23410) ;  /* 0x0000000800987947 */ /* 0x000fec0003800000 */
.L_x_23415:
[----:B------:R-:W2:Y:S01]  /*4df0*/  LDG.E.64 R2, desc[UR36][R2.64] ;  /* 0x0000002402027981 */ /* 0x000ea2000c1e1b00 */
[----:B------:R-:W-:Y:S01]  /*4e00*/  UMOV UR4, 0xf0000000 ;  /* 0xf000000000047882 */ /* 0x000fe20000000000 */
[----:B------:R-:W-:Y:S01]  /*4e10*/  UMOV UR5, 0x380fffff ;  /* 0x380fffff00057882 */ /* 0x000fe20000000000 */
[----:B--2---:R-:W0:Y:S01]  /*4e20*/  F2F.F32.F64 R26, R2 ;  /* 0x00000002001a7310 */ /* 0x004e220000301000 */
[----:B------:R-:W-:-:S14]  /*4e30*/  DSETP.GEU.AND P0, PT, |R2|, UR4, PT ;  /* 0x0000000402007e2a */ /* 0x000fdc000bf0e200 */
[----:B0-----:R-:W-:Y:S01]  /*4e40*/  @!P0 FMUL R26, R26, 1.175494350822287508e-38 ;  /* 0x008000001a1a8820 */ /* 0x001fe20000400000 */
[----:B------:R-:W-:Y:S06]  /*4e50*/  BRA `(.L_x_23410) ;  /* 0x00000008007c7947 */ /* 0x000fec0003800000 */
.L_x_23405:
        /* <DEDUP_REMOVED lines=12> */
.L_x_23419:
[----:B------:R-:W2:Y:S01]  /*4f20*/  LDG.E.64 R2, desc[UR36][R2.64] ;  /* 0x0000002402027981 */ /* 0x000ea2000c1e1b00 */
[----:B------:R-:W-:Y:S01]  /*4f30*/  UMOV UR4, 0xf0000000 ;  /* 0xf000000000047882 */ /* 0x000fe20000000000 */
[----:B------:R-:W-:Y:S01]  /*4f40*/  UMOV UR5, 0x380fffff ;  /* 0x380fffff00057882 */ /* 0x000fe20000000000 */
[----:B--2---:R-:W0:Y:S01]  /*4f50*/  F2F.F32.F64 R26, R2 ;  /* 0x00000002001a7310 */ /* 0x004e220000301000 */
[----:B------:R-:W-:-:S14]  /*4f60*/  DSETP.GEU.AND P0, PT, |R2|, UR4, PT ;  /* 0x0000000402007e2a */ /* 0x000fdc000bf0e200 */
[----:B0-----:R-:W-:Y:S01]  /*4f70*/  @!P0 FMUL R26, R26, 1.175494350822287508e-38 ;  /* 0x008000001a1a8820 */ /* 0x001fe20000400000 */
[----:B------:R-:W-:Y:S06]  /*4f80*/  BRA `(.L_x_23410) ;  /* 0x0000000800307947 */ /* 0x000fec0003800000 */
.L_x_23418:
        /* <DEDUP_REMOVED lines=26> */
.L_x_23421:
        /* <DEDUP_REMOVED lines=13> */
.L_x_23420:
[----:B------:R-:W2:Y:S02]  /*5200*/  LDG.E.U16 R2, desc[UR36][R2.64] ;  /* 0x0000002402027981 */ /* 0x000ea4000c1e1500 */
[----:B--2---:R-:W-:Y:S01]  /*5210*/  IMAD.U32 R26, R2, 0x10000, RZ ;  /* 0x00010000021a7824 */ /* 0x004fe200078e00ff */
[----:B------:R-:W-:Y:S06]  /*5220*/  BRA `(.L_x_23410) ;  /* 0x0000000400887947 */ /* 0x000fec0003800000 */
.L_x_23417:
        /* <DEDUP_REMOVED lines=11> */
.L_x_23424:
        /* <DEDUP_REMOVED lines=20> */
.L_x_23426:
[----:B------:R-:W-:Y:S05]  /*5420*/  BSYNC B0 ;  /* 0x0000000000007941 */ /* 0x000fea0003800000 */
.L_x_23425:
[----:B------:R-:W-:Y:S01]  /*5430*/  IMAD.SHL.U32 R2, R2, 0x100000, RZ ;  /* 0x0010000002027824 */ /* 0x000fe200078e00ff */
[----:B------:R-:W-:-:S04]  /*5440*/  LEA R3, R0, 0x3b800000, 0x17 ;  /* 0x3b80000000037811 */ /* 0x000fc800078eb8ff */
[----:B------:R-:W-:Y:S01]  /*5450*/  LOP3.LUT R26, R3, R2, R26, 0xfe, !PT ;  /* 0x00000002031a7212 */ /* 0x000fe200078efe1a */
[----:B------:R-:W-:Y:S06]  /*5460*/  BRA `(.L_x_23410) ;  /* 0x0000000000f87947 */ /* 0x000fec0003800000 */
.L_x_23423:
        /* <DEDUP_REMOVED lines=20> */
.L_x_23428:
[----:B------:R-:W-:Y:S05]  /*55b0*/  BSYNC B0 ;  /* 0x0000000000007941 */ /* 0x000fea0003800000 */
.L_x_23427:
[----:B------:R-:W-:Y:S01]  /*55c0*/  IMAD.SHL.U32 R2, R2, 0x200000, RZ ;  /* 0x0020000002027824 */ /* 0x000fe200078e00ff */
[----:B------:R-:W-:-:S04]  /*55d0*/  LEA R3, R0, 0x37800000, 0x17 ;  /* 0x3780000000037811 */ /* 0x000fc800078eb8ff */
[----:B------:R-:W-:Y:S01]  /*55e0*/  LOP3.LUT R26, R3, R2, R26, 0xfe, !PT ;  /* 0x00000002031a7212 */ /* 0x000fe200078efe1a */
[----:B------:R-:W-:Y:S06]  /*55f0*/  BRA `(.L_x_23410) ;  /* 0x0000000000947947 */ /* 0x000fec0003800000 */
.L_x_23422:
        /* <DEDUP_REMOVED lines=14> */
.L_x_23409:
        /* <DEDUP_REMOVED lines=16> */
.L_x_23431:
[----:B------:R-:W-:Y:S01]  /*57e0*/  IMAD.MOV.U32 R26, RZ, RZ, RZ ;  /* 0x000000ffff1a7224 */ /* 0x000fe200078e00ff */
[----:B------:R-:W-:Y:S06]  /*57f0*/  BRA `(.L_x_23410) ;  /* 0x0000000000147947 */ /* 0x000fec0003800000 */
.L_x_23430:
[----:B------:R-:W2:Y:S02]  /*5800*/  LDG.E.64 R26, desc[UR36][R2.64] ;  /* 0x00000024021a7981 */ /* 0x000ea4000c1e1b00 */
[----:B--2---:R0:W2:Y:S01]  /*5810*/  I2F.U64 R26, R26 ;  /* 0x0000001a001a7312 */ /* 0x0040a20000301000 */
[----:B------:R-:W-:Y:S05]  /*5820*/  BRA `(.L_x_23410) ;  /* 0x0000000000087947 */ /* 0x000fea0003800000 */
.L_x_23429:
[----:B------:R-:W2:Y:S02]  /*5830*/  LDG.E R2, desc[UR36][R2.64] ;  /* 0x0000002402027981 */ /* 0x000ea4000c1e1900 */
[----:B--2---:R-:W-:-:S07]  /*5840*/  I2FP.F32.U32 R26, R2 ;  /* 0x00000002001a7245 */ /* 0x004fce0000201000 */
.L_x_23410:
[----:B------:R-:W-:Y:S05]  /*5850*/  BSYNC B6 ;  /* 0x0000000000067941 */ /* 0x000fea0003800000 */
.L_x_23404:
        /* <DEDUP_REMOVED lines=19> */
.L_x_23436:
[----:B------:R-:W3:Y:S02]  /*5990*/  LDG.E.U8 R2, desc[UR36][R2.64] ;  /* 0x0000002402027981 */ /* 0x000ee4000c1e1100 */
[----:B---3--:R-:W-:Y:S01]  /*59a0*/  I2FP.F32.U32 R5, R2 ;  /* 0x0000000200057245 */ /* 0x008fe20000201000 */
[----:B------:R-:W-:Y:S06]  /*59b0*/  BRA `(.L_x_23438) ;  /* 0x0000000c002c7947 */ /* 0x000fec0003800000 */
.L_x_23435:
        /* <DEDUP_REMOVED lines=9> */
.L_x_23440:
[----:B------:R-:W3:Y:S02]  /*5a50*/  LDG.E R2, desc[UR36][R2.64] ;  /* 0x0000002402027981 */ /* 0x000ee4000c1e1900 */
[----:B---3--:R-:W-:Y:S01]  /*5a60*/  I2FP.F32.S32 R5, R2 ;  /* 0x0000000200057245 */ /* 0x008fe20000201400 */
[----:B------:R-:W-:Y:S06]  /*5a70*/  BRA `(.L_x_23438) ;  /* 0x0000000800fc7947 */ /* 0x000fec0003800000 */
.L_x_23439:
[----:B------:R-:W3:Y:S02]  /*5a80*/  LDG.E.U16 R2, desc[UR36][R2.64] ;  /* 0x0000002402027981 */ /* 0x000ee4000c1e1500 */
[----:B---3--:R0:W1:Y:S01]  /*5a90*/  I2F.S16 R5, R2 ;  /* 0x0000000200057306 */ /* 0x0080620000101400 */
[----:B------:R-:W-:Y:S05]  /*5aa0*/  BRA `(.L_x_23438) ;  /* 0x0000000800f07947 */ /* 0x000fea0003800000 */
.L_x_23434:
        /* <DEDUP_REMOVED lines=8> */
.L_x_23442:
[----:B------:R-:W3:Y:S02]  /*5b30*/  LDG.E.U16 R2, desc[UR36][R2.64] ;  /* 0x0000002402027981 */ /* 0x000ee4000c1e1500 */
[----:B---3--:R-:W-:Y:S01]  /*5b40*/  HADD2.F32 R5, -RZ, R2.H0_H0 ;  /* 0x20000002ff057230 */ /* 0x008fe20000004100 */
[----:B------:R-:W-:Y:S06]  /*5b50*/  BRA `(.L_x_23438) ;  /* 0x0000000800c47947 */ /* 0x000fec0003800000 */
.L_x_23441:
        /* <DEDUP_REMOVED lines=8> */
.L_x_23444:
[----:B------:R-:W3:Y:S02]  /*5be0*/  LDG.E.U16 R2, desc[UR36][R2.64] ;  /* 0x0000002402027981 */ /* 0x000ee4000c1e1500 */
[----:B---3--:R-:W-:Y:S01]  /*5bf0*/  HADD2.F32 R5, -RZ, R2.H0_H0 ;  /* 0x20000002ff057230 */ /* 0x008fe20000004100 */
[----:B------:R-:W-:Y:S06]  /*5c00*/  BRA `(.L_x_23438) ;  /* 0x0000000800987947 */ /* 0x000fec0003800000 */
.L_x_23443:
[----:B------:R-:W3:Y:S01]  /*5c10*/  LDG.E.64 R2, desc[UR36][R2.64] ;  /* 0x0000002402027981 */ /* 0x000ee2000c1e1b00 */
[----:B------:R-:W-:Y:S01]  /*5c20*/  UMOV UR4, 0xf0000000 ;  /* 0xf000000000047882 */ /* 0x000fe20000000000 */
[----:B------:R-:W-:Y:S01]  /*5c30*/  UMOV UR5, 0x380fffff ;  /* 0x380fffff00057882 */ /* 0x000fe20000000000 */
[----:B---3--:R-:W0:Y:S01]  /*5c40*/  F2F.F32.F64 R5, R2 ;  /* 0x0000000200057310 */ /* 0x008e220000301000 */
[----:B------:R-:W-:-:S14]  /*5c50*/  DSETP.GEU.AND P0, PT, |R2|, UR4, PT ;  /* 0x0000000402007e2a */ /* 0x000fdc000bf0e200 */
[----:B0-----:R-:W-:Y:S01]  /*5c60*/  @!P0 FMUL R5, R5, 1.175494350822287508e-38 ;  /* 0x0080000005058820 */ /* 0x001fe20000400000 */
[----:B------:R-:W-:Y:S06]  /*5c70*/  BRA `(.L_x_23438) ;  /* 0x00000008007c7947 */ /* 0x000fec0003800000 */
.L_x_23433:
        /* <DEDUP_REMOVED lines=12> */
.L_x_23447:
[----:B------:R-:W3:Y:S01]  /*5d40*/  LDG.E.64 R2, desc[UR36][R2.64] ;  /* 0x0000002402027981 */ /* 0x000ee2000c1e1b00 */
[----:B------:R-:W-:Y:S01]  /*5d50*/  UMOV UR4, 0xf0000000 ;  /* 0xf000000000047882 */ /* 0x000fe20000000000 */
[----:B------:R-:W-:Y:S01]  /*5d60*/  UMOV UR5, 0x380fffff ;  /* 0x380fffff00057882 */ /* 0x000fe20000000000 */
[----:B---3--:R-:W0:Y:S01]  /*5d70*/  F2F.F32.F64 R5, R2 ;  /* 0x0000000200057310 */ /* 0x008e220000301000 */
[----:B------:R-:W-:-:S14]  /*5d80*/  DSETP.GEU.AND P0, PT, |R2|, UR4, PT ;  /* 0x0000000402007e2a */ /* 0x000fdc000bf0e200 */
[----:B0-----:R-:W-:Y:S01]  /*5d90*/  @!P0 FMUL R5, R5, 1.175494350822287508e-38 ;  /* 0x0080000005058820 */ /* 0x001fe20000400000 */
[----:B------:R-:W-:Y:S06]  /*5da0*/  BRA `(.L_x_23438) ;  /* 0x0000000800307947 */ /* 0x000fec0003800000 */
.L_x_23446:
        /* <DEDUP_REMOVED lines=26> */
.L_x_23449:
        /* <DEDUP_REMOVED lines=13> */
.L_x_23448:
[----:B------:R-:W3:Y:S02]  /*6020*/  LDG.E.U16 R2, desc[UR36][R2.64] ;  /* 0x0000002402027981 */ /* 0x000ee4000c1e1500 */
[----:B---3--:R-:W-:Y:S01]  /*6030*/  IMAD.U32 R5, R2, 0x10000, RZ ;  /* 0x0001000002057824 */ /* 0x008fe200078e00ff */
[----:B------:R-:W-:Y:S06]  /*6040*/  BRA `(.L_x_23438) ;  /* 0x0000000400887947 */ /* 0x000fec0003800000 */
.L_x_23445:
        /* <DEDUP_REMOVED lines=11> */
.L_x_23452:
        /* <DEDUP_REMOVED lines=20> */
.L_x_23454:
[----:B------:R-:W-:Y:S05]  /*6240*/  BSYNC B0 ;  /* 0x0000000000007941 */ /* 0x000fea0003800000 */
.L_x_23453:
[----:B------:R-:W-:Y:S01]  /*6250*/  IMAD.SHL.U32 R2, R2, 0x100000, RZ ;  /* 0x0010000002027824 */ /* 0x000fe200078e00ff */
[----:B------:R-:W-:-:S04]  /*6260*/  LEA R5, R0, 0x3b800000, 0x17 ;  /* 0x3b80000000057811 */ /* 0x000fc800078eb8ff */
[----:B------:R-:W-:Y:S01]  /*6270*/  LOP3.LUT R5, R5, R2, R4, 0xfe, !PT ;  /* 0x0000000205057212 */ /* 0x000fe200078efe04 */
[----:B------:R-:W-:Y:S06]  /*6280*/  BRA `(.L_x_23438) ;  /* 0x0000000000f87947 */ /* 0x000fec0003800000 */
.L_x_23451:
        /* <DEDUP_REMOVED lines=20> */
.L_x_23456:
[----:B------:R-:W-:Y:S05]  /*63d0*/  BSYNC B0 ;  /* 0x0000000000007941 */ /* 0x000fea0003800000 */
.L_x_23455:
[----:B------:R-:W-:Y:S01]  /*63e0*/  IMAD.SHL.U32 R2, R2, 0x200000, RZ ;  /* 0x0020000002027824 */ /* 0x000fe200078e00ff */
[----:B------:R-:W-:-:S04]  /*63f0*/  LEA R5, R0, 0x37800000, 0x17 ;  /* 0x3780000000057811 */ /* 0x000fc800078eb8ff */
[----:B------:R-:W-:Y:S01]  /*6400*/  LOP3.LUT R5, R5, R2, R4, 0xfe, !PT ;  /* 0x0000000205057212 */ /* 0x000fe200078efe04 */
[----:B------:R-:W-:Y:S06]  /*6410*/  BRA `(.L_x_23438) ;  /* 0x0000000000947947 */ /* 0x000fec0003800000 */
.L_x_23450:
        /* <DEDUP_REMOVED lines=14> */
.L_x_23437:
        /* <DEDUP_REMOVED lines=16> */
.L_x_23459:
[----:B------:R-:W-:Y:S01]  /*6600*/  IMAD.MOV.U32 R5, RZ, RZ, RZ ;  /* 0x000000ffff057224 */ /* 0x000fe200078e00ff */
[----:B------:R-:W-:Y:S06]  /*6610*/  BRA `(.L_x_23438) ;  /* 0x0000000000147947 */ /* 0x000fec0003800000 */
.L_x_23458:
[----:B------:R-:W3:Y:S02]  /*6620*/  LDG.E.64 R2, desc[UR36][R2.64] ;  /* 0x0000002402027981 */ /* 0x000ee4000c1e1b00 */
[----:B---3--:R0:W1:Y:S01]  /*6630*/  I2F.U64 R5, R2 ;  /* 0x0000000200057312 */ /* 0x0080620000301000 */
[----:B------:R-:W-:Y:S05]  /*6640*/  BRA `(.L_x_23438) ;  /* 0x0000000000087947 */ /* 0x000fea0003800000 */
.L_x_23457:
[----:B------:R-:W3:Y:S02]  /*6650*/  LDG.E R2, desc[UR36][R2.64] ;  /* 0x0000002402027981 */ /* 0x000ee4000c1e1900 */
[----:B---3--:R-:W-:-:S07]  /*6660*/  I2FP.F32.U32 R5, R2 ;  /* 0x0000000200057245 */ /* 0x008fce0000201000 */
.L_x_23438:
[----:B------:R-:W-:Y:S05]  /*6670*/  BSYNC B6 ;  /* 0x0000000000067941 */ /* 0x000fea0003800000 */
.L_x_23432:
[----:B0--34-:R-:W0:Y:S01]  /*6680*/  LDC.U8 R2, c[0x0][0x5d1] ;  /* 0x00017440ff027b82 */ /* 0x019e220000000000 */
[----:B-----5:R-:W-:-:S04]  /*6690*/  IMAD.U32 R3, R22, 0x10000, RZ ;  /* 0x0001000016037824 */ /* 0x020fc800078e00ff */
[----:B--2---:R-:W-:-:S04]  /*66a0*/  FADD.FTZ R26, R3, -R26 ;  /* 0x8000001a031a7221 */ /* 0x004fc80000010000 */
[----:B------:R-:W-:-:S04]  /*66b0*/  FMUL.FTZ R23, R26, R23 ;  /* 0x000000171a177220 */ /* 0x000fc80000410000 */
[----:B-1----:R-:W-:-:S06]  /*66c0*/  FFMA.FTZ R23, R23, R5, R24 ;  /* 0x0000000517177223 */ /* 0x002fcc0000010018 */
        /* <DEDUP_REMOVED lines=16> */
.L_x_23463:
[----:B------:R-:W-:-:S06]  /*67d0*/  IMAD.U32 R3, R23, 0x10000, RZ ;  /* 0x0001000017037824 */ /* 0x000fcc00078e00ff */
[----:B------:R-:W0:Y:S02]  /*67e0*/  F2I.S64.TRUNC R2, R3 ;  /* 0x0000000300027311 */ /* 0x000e24000020d900 */
[----:B0-----:R0:W-:Y:S01]  /*67f0*/  STG.E.U8 desc[UR36][R16.64], R2 ;  /* 0x0000000210007986 */ /* 0x0011e2000c101124 */
[----:B------:R-:W-:Y:S05]  /*6800*/  BRA `(.L_x_23465) ;  /* 0x0000000c00847947 */ /* 0x000fea0003800000 */
.L_x_23462:
        /* <DEDUP_REMOVED lines=10> */
.L_x_23467:
[----:B------:R-:W-:-:S06]  /*68b0*/  IMAD.U32 R23, R23, 0x10000, RZ ;  /* 0x0001000017177824 */ /* 0x000fcc00078e00ff */
[----:B------:R-:W0:Y:S02]  /*68c0*/  F2I.FTZ.TRUNC.NTZ R23, R23 ;  /* 0x0000001700177305 */ /* 0x000e24000021f100 */
[----:B0-----:R0:W-:Y:S01]  /*68d0*/  STG.E desc[UR36][R16.64], R23 ;  /* 0x0000001710007986 */ /* 0x0011e2000c101924 */
[----:B------:R-:W-:Y:S05]  /*68e0*/  BRA `(.L_x_23465) ;  /* 0x0000000c004c7947 */ /* 0x000fea0003800000 */
.L_x_23466:
[----:B------:R-:W-:-:S06]  /*68f0*/  IMAD.U32 R23, R23, 0x10000, RZ ;  /* 0x0001000017177824 */ /* 0x000fcc00078e00ff */
[----:B------:R-:W0:Y:S02]  /*6900*/  F2I.FTZ.TRUNC.NTZ R23, R23 ;  /* 0x0000001700177305 */ /* 0x000e24000021f100 */
[----:B0-----:R0:W-:Y:S01]  /*6910*/  STG.E.U16 desc[UR36][R16.64], R23 ;  /* 0x0000001710007986 */ /* 0x0011e2000c101524 */
[----:B------:R-:W-:Y:S05]  /*6920*/  BRA `(.L_x_23465) ;  /* 0x0000000c003c7947 */ /* 0x000fea0003800000 */
.L_x_23461:
        /* <DEDUP_REMOVED lines=9> */
.L_x_23469:
[----:B------:R-:W-:-:S05]  /*69c0*/  IMAD.U32 R0, R23, 0x10000, RZ ;  /* 0x0001000017007824 */ /* 0x000fca00078e00ff */
[----:B------:R-:W-:-:S05]  /*69d0*/  F2FP.F16.F32.PACK_AB R0, RZ, R0 ;  /* 0x00000000ff00723e */ /* 0x000fca00000000ff */
[----:B------:R0:W-:Y:S01]  /*69e0*/  STG.E.U16 desc[UR36][R16.64], R0 ;  /* 0x0000000010007986 */ /* 0x0001e2000c101524 */
[----:B------:R-:W-:Y:S05]  /*69f0*/  BRA `(.L_x_23465) ;  /* 0x0000000c00087947 */ /* 0x000fea0003800000 */
.L_x_23468:
        /* <DEDUP_REMOVED lines=10> */
.L_x_23471:
[----:B------:R-:W-:-:S05]  /*6aa0*/  IMAD.U32 R23, R23, 0x10000, RZ ;  /* 0x0001000017177824 */ /* 0x000fca00078e00ff */
[----:B------:R-:W-:-:S04]  /*6ab0*/  F2FP.F16.F32.PACK_AB R3, RZ, R23 ;  /* 0x00000017ff03723e */ /* 0x000fc800000000ff */
[----:B------:R-:W-:-:S05]  /*6ac0*/  PRMT R3, R3, 0x5410, RZ ;  /* 0x0000541003037816 */ /* 0x000fca00000000ff */
[----:B------:R0:W-:Y:S01]  /*6ad0*/  STG.E desc[UR36][R16.64], R3 ;  /* 0x0000000310007986 */ /* 0x0001e2000c101924 */
[----:B------:R-:W-:Y:S05]  /*6ae0*/  BRA `(.L_x_23465) ;  /* 0x0000000800cc7947 */ /* 0x000fea0003800000 */
.L_x_23470:
[----:B------:R-:W-:-:S04]  /*6af0*/  IMAD.U32 R2, R23, 0x10000, RZ ;  /* 0x0001000017027824 */ /* 0x000fc800078e00ff */
[----:B------:R-:W-:-:S06]  /*6b00*/  FMUL.FTZ R2, R2, 1 ;  /* 0x3f80000002027820 */ /* 0x000fcc0000410000 */
[----:B------:R-:W0:Y:S02]  /*6b10*/  F2F.F64.F32 R2, R2 ;  /* 0x0000000200027310 */ /* 0x000e240000201800 */
[----:B0-----:R0:W-:Y:S01]  /*6b20*/  STG.E.64 desc[UR36][R16.64], R2 ;  /* 0x0000000210007986 */ /* 0x0011e2000c101b24 */
[----:B------:R-:W-:Y:S05]  /*6b30*/  BRA `(.L_x_23465) ;  /* 0x0000000800b87947 */ /* 0x000fea0003800000 */
.L_x_23460:
        /* <DEDUP_REMOVED lines=13> */
.L_x_23474:
[----:B------:R-:W-:Y:S01]  /*6c10*/  IMAD.U32 R23, R23, 0x10000, RZ ;  /* 0x0001000017177824 */ /* 0x000fe200078e00ff */
[----:B------:R-:W-:-:S03]  /*6c20*/  CS2R R6, SRZ ;  /* 0x0000000000067805 */ /* 0x000fc6000001ff00 */
[----:B------:R-:W-:-:S06]  /*6c30*/  FMUL.FTZ R4, R23, 1 ;  /* 0x3f80000017047820 */ /* 0x000fcc0000410000 */
[----:B------:R-:W0:Y:S02]  /*6c40*/  F2F.F64.F32 R4, R4 ;  /* 0x0000000400047310 */ /* 0x000e240000201800 */
[----:B0-----:R0:W-:Y:S01]  /*6c50*/  STG.E.128 desc[UR36][R16.64], R4 ;  /* 0x0000000410007986 */ /* 0x0011e2000c101d24 */
[----:B------:R-:W-:Y:S05]  /*6c60*/  BRA `(.L_x_23465) ;  /* 0x00000008006c7947 */ /* 0x000fea0003800000 */
.L_x_23473:
        /* <DEDUP_REMOVED lines=21> */
.L_x_23478:
[----:B------:R-:W-:Y:S05]  /*6dc0*/  BSYNC B0 ;  /* 0x0000000000007941 */ /* 0x000fea0003800000 */
.L_x_23477:
[----:B------:R-:W-:-:S05]  /*6dd0*/  LOP3.LUT R3, R0, R3, RZ, 0xfc, !PT ;  /* 0x0000000300037212 */ /* 0x000fca00078efcff */
[----:B------:R0:W-:Y:S01]  /*6de0*/  STG.E.U8 desc[UR36][R16.64], R3 ;  /* 0x0000000310007986 */ /* 0x0001e2000c101124 */
[----:B------:R-:W-:Y:S05]  /*6df0*/  BRA `(.L_x_23465) ;  /* 0x0000000800087947 */ /* 0x000fea0003800000 */
.L_x_23476:
        /* <DEDUP_REMOVED lines=13> */
.L_x_23480:
[----:B------:R-:W-:Y:S01]  /*6ed0*/  IMAD.MOV.U32 R0, RZ, RZ, 0x7f ;  /* 0x0000007fff007424 */ /* 0x000fe200078e00ff */
[----:B------:R-:W-:-:S04]  /*6ee0*/  ISETP.GT.U32.AND P0, PT, R2, 0x7f800000, PT ;  /* 0x7f8000000200780c */ /* 0x000fc80003f04070 */
[----:B------:R-:W-:-:S09]  /*6ef0*/  SEL R0, R0, 0x7c, P0 ;  /* 0x0000007c00007807 */ /* 0x000fd20000000000 */
.L_x_23481:
[----:B------:R-:W-:Y:S05]  /*6f00*/  BSYNC B0 ;  /* 0x0000000000007941 */ /* 0x000fea0003800000 */
.L_x_23479:
[----:B------:R-:W-:-:S04]  /*6f10*/  LOP3.LUT R2, R23, 0x80000000, RZ, 0xc0, !PT ;  /* 0x8000000017027812 */ /* 0x000fc800078ec0ff */
[----:B------:R-:W-:-:S04]  /*6f20*/  SHF.R.U32.HI R3, RZ, 0x18, R2 ;  /* 0x00000018ff037819 */ /* 0x000fc80000011602 */
[----:B------:R-:W-:-:S05]  /*6f30*/  LOP3.LUT R3, R0, R3, RZ, 0xfc, !PT ;  /* 0x0000000300037212 */ /* 0x000fca00078efcff */
[----:B------:R0:W-:Y:S01]  /*6f40*/  STG.E.U8 desc[UR36][R16.64], R3 ;  /* 0x0000000310007986 */ /* 0x0001e2000c101124 */
[----:B------:R-:W-:Y:S05]  /*6f50*/  BRA `(.L_x_23465) ;  /* 0x0000000400b07947 */ /* 0x000fea0003800000 */
.L_x_23475:
[----:B------:R0:W-:Y:S01]  /*6f60*/  STG.E.U16 desc[UR36][R16.64], R23 ;  /* 0x0000001710007986 */ /* 0x0001e2000c101524 */
[----:B------:R-:W-:Y:S05]  /*6f70*/  BRA `(.L_x_23465) ;  /* 0x0000000400a87947 */ /* 0x000fea0003800000 */
.L_x_23472:
        /* <DEDUP_REMOVED lines=12> */
.L_x_23484:
        /* <DEDUP_REMOVED lines=17> */
.L_x_23487:
[----:B------:R-:W-:-:S04]  /*7150*/  LOP3.LUT R2, R23, 0x80000000, RZ, 0xc0, !PT ;  /* 0x8000000017027812 */ /* 0x000fc800078ec0ff */
[----:B------:R-:W-:-:S04]  /*7160*/  SHF.R.U32.HI R3, RZ, 0x18, R2 ;  /* 0x00000018ff037819 */ /* 0x000fc80000011602 */
[----:B------:R-:W-:-:S04]  /*7170*/  LOP3.LUT R0, R0, R3, RZ, 0xfc, !PT ;  /* 0x0000000300007212 */ /* 0x000fc800078efcff */
[----:B------:R-:W-:-:S07]  /*7180*/  PRMT R8, R0, 0x7610, R8 ;  /* 0x0000761000087816 */ /* 0x000fce0000000008 */
.L_x_23486:
[----:B------:R-:W-:Y:S05]  /*7190*/  BSYNC B0 ;  /* 0x0000000000007941 */ /* 0x000fea0003800000 */
.L_x_23485:
[----:B------:R3:W-:Y:S01]  /*71a0*/  STG.E.U8 desc[UR36][R16.64], R8 ;  /* 0x0000000810007986 */ /* 0x0007e2000c101124 */
[----:B------:R-:W-:Y:S05]  /*71b0*/  BRA `(.L_x_23465) ;  /* 0x0000000400187947 */ /* 0x000fea0003800000 */
.L_x_23483:
        /* <DEDUP_REMOVED lines=17> */
.L_x_23490:
[----:B------:R-:W-:-:S04]  /*72d0*/  LOP3.LUT R2, R23, 0x80000000, RZ, 0xc0, !PT ;  /* 0x8000000017027812 */ /* 0x000fc800078ec0ff */
[----:B------:R-:W-:-:S04]  /*72e0*/  SHF.R.U32.HI R3, RZ, 0x18, R2 ;  /* 0x00000018ff037819 */ /* 0x000fc80000011602 */
[----:B------:R-:W-:-:S04]  /*72f0*/  LOP3.LUT R0, R0, R3, RZ, 0xfc, !PT ;  /* 0x0000000300007212 */ /* 0x000fc800078efcff */
[----:B------:R-:W-:-:S07]  /*7300*/  PRMT R8, R0, 0x7610, R8 ;  /* 0x0000761000087816 */ /* 0x000fce0000000008 */
.L_x_23489:
[----:B------:R-:W-:Y:S05]  /*7310*/  BSYNC B0 ;  /* 0x0000000000007941 */ /* 0x000fea0003800000 */
.L_x_23488:
[----:B------:R0:W-:Y:S01]  /*7320*/  STG.E.U8 desc[UR36][R16.64], R8 ;  /* 0x0000000810007986 */ /* 0x0001e2000c101124 */
[----:B------:R-:W-:Y:S05]  /*7330*/  BRA `(.L_x_23465) ;  /* 0x0000000000b87947 */ /* 0x000fea0003800000 */
.L_x_23482:
        /* <DEDUP_REMOVED lines=22> */
.L_x_23464:
        /* <DEDUP_REMOVED lines=16> */
.L_x_23493:
[----:B------:R-:W-:Y:S05]  /*75a0*/  BRA `(.L_x_23465) ;  /* 0x00000000001c7947 */ /* 0x000fea0003800000 */
.L_x_23492:
[----:B------:R-:W-:-:S06]  /*75b0*/  IMAD.U32 R2, R23, 0x10000, RZ ;  /* 0x0001000017027824 */ /* 0x000fcc00078e00ff */
[----:B------:R-:W0:Y:S02]  /*75c0*/  F2I.U64.TRUNC R2, R2 ;  /* 0x0000000200027311 */ /* 0x000e24000020d800 */
[----:B0-----:R1:W-:Y:S01]  /*75d0*/  STG.E.64 desc[UR36][R16.64], R2 ;  /* 0x0000000210007986 */ /* 0x0013e2000c101b24 */
[----:B------:R-:W-:Y:S05]  /*75e0*/  BRA `(.L_x_23465) ;  /* 0x00000000000c7947 */ /* 0x000fea0003800000 */
.L_x_23491:
[----:B------:R-:W-:-:S06]  /*75f0*/  IMAD.U32 R23, R23, 0x10000, RZ ;  /* 0x0001000017177824 */ /* 0x000fcc00078e00ff */
[----:B------:R-:W0:Y:S02]  /*7600*/  F2I.FTZ.U32.TRUNC.NTZ R23, R23 ;  /* 0x0000001700177305 */ /* 0x000e24000021f000 */
[----:B0-----:R0:W-:Y:S02]  /*7610*/  STG.E desc[UR36][R16.64], R23 ;  /* 0x0000001710007986 */ /* 0x0011e4000c101924 */
.L_x_23465:
[----:B------:R-:W-:-:S04]  /*7620*/  IMAD R18, R19, 0x200, R18 ;  /* 0x0000020013127824 */ /* 0x000fc800078e0212 */
[----:B------:R-:W-:-:S07]  /*7630*/  VIADD R27, R18, 0x80 ;  /* 0x00000080121b7836 */ /* 0x000fce0000000000 */
.L_x_23313:
[----:B------:R-:W-:Y:S05]  /*7640*/  BSYNC B7 ;  /* 0x0000000000077941 */ /* 0x000fea0003800000 */
.L_x_23312:
        /* <DEDUP_REMOVED lines=460> */
.L_x_23496:
        /* <DEDUP_REMOVED lines=23> */
.L_x_23500:
[----:B------:R-:W2:Y:S02]  /*9480*/  LDG.E.U8 R2, desc[UR36][R2.64] ;  /* 0x0000002402027981 */ /* 0x000ea4000c1e1100 */
[----:B--2---:R-:W-:-:S04]  /*9490*/  I2FP.F32.U32 R0, R2 ;  /* 0x0000000200007245 */ /* 0x004fc80000201000 */
[----:B------:R-:W-:-:S04]  /*94a0*/  F2FP.BF16.F32.PACK_AB R0, RZ, R0 ;  /* 0x00000000ff00723e */ /* 0x000fc800000010ff */
[----:B------:R-:W-:Y:S01]  /*94b0*/  PRMT R18, R0, 0x7610, R18 ;  /* 0x0000761000127816 */ /* 0x000fe20000000012 */
[----:B------:R-:W-:Y:S06]  /*94c0*/  BRA `(.L_x_23502) ;  /* 0x0000000c00c87947 */ /* 0x000fec0003800000 */
.L_x_23499:
        /* <DEDUP_REMOVED lines=11> */
.L_x_23504:
[----:B------:R-:W2:Y:S02]  /*9580*/  LDG.E R2, desc[UR36][R2.64] ;  /* 0x0000002402027981 */ /* 0x000ea4000c1e1900 */
[----:B--2---:R-:W-:-:S04]  /*9590*/  I2FP.F32.S32 R0, R2 ;  /* 0x0000000200007245 */ /* 0x004fc80000201400 */
[----:B------:R-:W-:-:S04]  /*95a0*/  F2FP.BF16.F32.PACK_AB R0, RZ, R0 ;  /* 0x00000000ff00723e */ /* 0x000fc800000010ff */
[----:B------:R-:W-:Y:S01]  /*95b0*/  PRMT R18, R0, 0x7610, R18 ;  /* 0x0000761000127816 */ /* 0x000fe20000000012 */
[----:B------:R-:W-:Y:S06]  /*95c0*/  BRA `(.L_x_23502) ;  /* 0x0000000c00887947 */ /* 0x000fec0003800000 */
.L_x_23503:
[----:B------:R-:W2:Y:S02]  /*95d0*/  LDG.E.U16 R2, desc[UR36][R2.64] ;  /* 0x0000002402027981 */ /* 0x000ea4000c1e1500 */
[----:B--2---:R-:W0:Y:S02]  /*95e0*/  I2F.S16 R0, R2 ;  /* 0x0000000200007306 */ /* 0x004e240000101400 */
[----:B0-----:R-:W-:-:S04]  /*95f0*/  F2FP.BF16.F32.PACK_AB R0, RZ, R0 ;  /* 0x00000000ff00723e */ /* 0x001fc800000010ff */
[----:B------:R-:W-:Y:S01]  /*9600*/  PRMT R18, R0, 0x7610, R18 ;  /* 0x0000761000127816 */ /* 0x000fe20000000012 */
[----:B------:R-:W-:Y:S06]  /*9610*/  BRA `(.L_x_23502) ;  /* 0x0000000c00747947 */ /* 0x000fec0003800000 */
.L_x_23498:
        /* <DEDUP_REMOVED lines=9> */
.L_x_23506:
[----:B------:R-:W2:Y:S02]  /*96b0*/  LDG.E.U16 R0, desc[UR36][R2.64] ;  /* 0x0000002402007981 */ /* 0x000ea4000c1e1500 */
[----:B--2---:R-:W-:-:S05]  /*96c0*/  HADD2.F32 R0, -RZ, R0.H0_H0 ;  /* 0x20000000ff007230 */ /* 0x004fca0000004100 */
[----:B------:R-:W-:-:S04]  /*96d0*/  F2FP.BF16.F32.PACK_AB R0, RZ, R0 ;  /* 0x00000000ff00723e */ /* 0x000fc800000010ff */
[----:B------:R-:W-:Y:S01]  /*96e0*/  PRMT R18, R0, 0x7610, R18 ;  /* 0x0000761000127816 */ /* 0x000fe20000000012 */
[----:B------:R-:W-:Y:S06]  /*96f0*/  BRA `(.L_x_23502) ;  /* 0x0000000c003c7947 */ /* 0x000fec0003800000 */
.L_x_23505:
        /* <DEDUP_REMOVED lines=9> */
.L_x_23508:
[----:B------:R-:W2:Y:S02]  /*9790*/  LDG.E.U16 R2, desc[UR36][R2.64] ;  /* 0x0000002402027981 */ /* 0x000ea4000c1e1500 */
[----:B--2---:R-:W-:-:S05]  /*97a0*/  HADD2.F32 R0, -RZ, R2.H0_H0 ;  /* 0x20000002ff007230 */ /* 0x004fca0000004100 */
[----:B------:R-:W-:-:S04]  /*97b0*/  F2FP.BF16.F32.PACK_AB R0, RZ, R0 ;  /* 0x00000000ff00723e */ /* 0x000fc800000010ff */
[----:B------:R-:W-:Y:S01]  /*97c0*/  PRMT R18, R0, 0x7610, R18 ;  /* 0x0000761000127816 */ /* 0x000fe20000000012 */
[----:B------:R-:W-:Y:S06]  /*97d0*/  BRA `(.L_x_23502) ;  /* 0x0000000c00047947 */ /* 0x000fec0003800000 */
.L_x_23507:
        /* <DEDUP_REMOVED lines=9> */
.L_x_23497:
        /* <DEDUP_REMOVED lines=14> */
.L_x_23511:
        /* <DEDUP_REMOVED lines=9> */
.L_x_23510:
        /* <DEDUP_REMOVED lines=28> */
.L_x_23513:
        /* <DEDUP_REMOVED lines=15> */
.L_x_23512:
[----:B------:R0:W5:Y:S01]  /*9c90*/  LDG.E.U16 R18, desc[UR36][R2.64] ;  /* 0x0000002402127981 */ /* 0x000162000c1e1500 */
[----:B------:R-:W-:Y:S05]  /*9ca0*/  BRA `(.L_x_23502) ;  /* 0x0000000400d07947 */ /* 0x000fea0003800000 */
.L_x_23509:
        /* <DEDUP_REMOVED lines=13> */
.L_x_23516:
        /* <DEDUP_REMOVED lines=21> */
.L_x_23520:
[----:B------:R-:W-:Y:S05]  /*9ed0*/  BSYNC B1 ;  /* 0x0000000000017941 */ /* 0x000fea0003800000 */
.L_x_23519:
[----:B------:R-:W-:Y:S01]  /*9ee0*/  LEA R3, R0, 0x3b800000, 0x17 ;  /* 0x3b80000000037811 */ /* 0x000fe200078eb8ff */
[----:B------:R-:W-:-:S05]  /*9ef0*/  IMAD.SHL.U32 R0, R2, 0x100000, RZ ;  /* 0x0010000002007824 */ /* 0x000fca00078e00ff */
[----:B------:R-:W-:-:S07]  /*9f00*/  LOP3.LUT R0, R3, R0, R4, 0xfe, !PT ;  /* 0x0000000003007212 */ /* 0x000fce00078efe04 */
.L_x_23518:
[----:B------:R-:W-:Y:S05]  /*9f10*/  BSYNC B0 ;  /* 0x0000000000007941 */ /* 0x000fea0003800000 */
.L_x_23517:
[----:B------:R-:W-:-:S04]  /*9f20*/  F2FP.BF16.F32.PACK_AB R0, RZ, R0 ;  /* 0x00000000ff00723e */ /* 0x000fc800000010ff */
[----:B------:R-:W-:Y:S01]  /*9f30*/  PRMT R18, R0, 0x7610, R18 ;  /* 0x0000761000127816 */ /* 0x000fe20000000012 */
[----:B------:R-:W-:Y:S06]  /*9f40*/  BRA `(.L_x_23502) ;  /* 0x0000000400287947 */ /* 0x000fec0003800000 */
.L_x_23515:
        /* <DEDUP_REMOVED lines=21> */
.L_x_23524:
[----:B------:R-:W-:Y:S05]  /*a0a0*/  BSYNC B1 ;  /* 0x0000000000017941 */ /* 0x000fea0003800000 */
.L_x_23523:
[----:B------:R-:W-:Y:S01]  /*a0b0*/  LEA R3, R0, 0x37800000, 0x17 ;  /* 0x3780000000037811 */ /* 0x000fe200078eb8ff */
[----:B------:R-:W-:-:S05]  /*a0c0*/  IMAD.SHL.U32 R0, R2, 0x200000, RZ ;  /* 0x0020000002007824 */ /* 0x000fca00078e00ff */
[----:B------:R-:W-:-:S07]  /*a0d0*/  LOP3.LUT R0, R3, R0, R4, 0xfe, !PT ;  /* 0x0000000003007212 */ /* 0x000fce00078efe04 */
.L_x_23522:
[----:B------:R-:W-:Y:S05]  /*a0e0*/  BSYNC B0 ;  /* 0x0000000000007941 */ /* 0x000fea0003800000 */
.L_x_23521:
[----:B------:R-:W-:-:S04]  /*a0f0*/  F2FP.BF16.F32.PACK_AB R0, RZ, R0 ;  /* 0x00000000ff00723e */ /* 0x000fc800000010ff */
[----:B------:R-:W-:Y:S01]  /*a100*/  PRMT R18, R0, 0x7610, R18 ;  /* 0x0000761000127816 */ /* 0x000fe20000000012 */
[----:B------:R-:W-:Y:S06]  /*a110*/  BRA `(.L_x_23502) ;  /* 0x0000000000b47947 */ /* 0x000fec0003800000 */
.L_x_23514:
        /* <DEDUP_REMOVED lines=14> */
.L_x_23528:
[----:B------:R-:W-:Y:S05]  /*a200*/  BSYNC B0 ;  /* 0x0000000000007941 */ /* 0x000fea0003800000 */
.L_x_23527:
[----:B------:R-:W-:-:S04]  /*a210*/  F2FP.BF16.F32.PACK_AB R0, RZ, R0 ;  /* 0x00000000ff00723e */ /* 0x000fc800000010ff */
[----:B------:R-:W-:Y:S01]  /*a220*/  PRMT R18, R0, 0x7610, R18 ;  /* 0x0000761000127816 */ /* 0x000fe20000000012 */
[----:B------:R-:W-:Y:S06]  /*a230*/  BRA `(.L_x_23502) ;  /* 0x00000000006c7947 */ /* 0x000fec0003800000 */
.L_x_23501:
        /* <DEDUP_REMOVED lines=16> */
.L_x_23529:
[----:B------:R-:W-:Y:S01]  /*a340*/  PRMT R18, RZ, 0x7610, R18 ;  /* 0x00007610ff127816 */ /* 0x000fe20000000012 */
[----:B------:R-:W-:Y:S06]  /*a350*/  BRA `(.L_x_23502) ;  /* 0x0000000000247947 */ /* 0x000fec0003800000 */
.L_x_23526:
[----:B------:R-:W2:Y:S02]  /*a360*/  LDG.E.64 R2, desc[UR36][R2.64] ;  /* 0x0000002402027981 */ /* 0x000ea4000c1e1b00 */
[----:B--2---:R-:W0:Y:S02]  /*a370*/  I2F.U64 R0, R2 ;  /* 0x0000000200007312 */ /* 0x004e240000301000 */
[----:B0-----:R-:W-:-:S04]  /*a380*/  F2FP.BF16.F32.PACK_AB R0, RZ, R0 ;  /* 0x00000000ff00723e */ /* 0x001fc800000010ff */
[----:B------:R-:W-:Y:S01]  /*a390*/  PRMT R18, R0, 0x7610, R18 ;  /* 0x0000761000127816 */ /* 0x000fe20000000012 */
[----:B------:R-:W-:Y:S06]  /*a3a0*/  BRA `(.L_x_23502) ;  /* 0x0000000000107947 */ /* 0x000fec0003800000 */
.L_x_23525:
[----:B------:R-:W2:Y:S02]  /*a3b0*/  LDG.E R2, desc[UR36][R2.64] ;  /* 0x0000002402027981 */ /* 0x000ea4000c1e1900 */
[----:B--2---:R-:W-:-:S04]  /*a3c0*/  I2FP.F32.U32 R0, R2 ;  /* 0x0000000200007245 */ /* 0x004fc80000201000 */
[----:B------:R-:W-:-:S04]  /*a3d0*/  F2FP.BF16.F32.PACK_AB R0, RZ, R0 ;  /* 0x00000000ff00723e */ /* 0x000fc800000010ff */
[----:B------:R-:W-:-:S07]  /*a3e0*/  PRMT R18, R0, 0x7610, R18 ;  /* 0x0000761000127816 */ /* 0x000fce0000000012 */
.L_x_23502:
        /* <DEDUP_REMOVED lines=19> */
.L_x_23534:
[----:B------:R-:W2:Y:S02]  /*a520*/  LDG.E.U8 R2, desc[UR36][R2.64] ;  /* 0x0000002402027981 */ /* 0x000ea4000c1e1100 */
[----:B--2---:R-:W-:Y:S01]  /*a530*/  I2FP.F32.U32 R19, R2 ;  /* 0x0000000200137245 */ /* 0x004fe20000201000 */
[----:B------:R-:W-:Y:S06]  /*a540*/  BRA `(.L_x_23536) ;  /* 0x0000000c002c7947 */ /* 0x000fec0003800000 */
.L_x_23533:
        /* <DEDUP_REMOVED lines=9> */
.L_x_23538:
[----:B------:R-:W2:Y:S02]  /*a5e0*/  LDG.E R2, desc[UR36][R2.64] ;  /* 0x0000002402027981 */ /* 0x000ea4000c1e1900 */
[----:B--2---:R-:W-:Y:S01]  /*a5f0*/  I2FP.F32.S32 R19, R2 ;  /* 0x0000000200137245 */ /* 0x004fe20000201400 */
[----:B------:R-:W-:Y:S06]  /*a600*/  BRA `(.L_x_23536) ;  /* 0x0000000800fc7947 */ /* 0x000fec0003800000 */
.L_x_23537:
[----:B------:R-:W2:Y:S02]  /*a610*/  LDG.E.U16 R2, desc[UR36][R2.64] ;  /* 0x0000002402027981 */ /* 0x000ea4000c1e1500 */
[----:B--2---:R0:W1:Y:S01]  /*a620*/  I2F.S16 R19, R2 ;  /* 0x0000000200137306 */ /* 0x0040620000101400 */
[----:B------:R-:W-:Y:S05]  /*a630*/  BRA `(.L_x_23536) ;  /* 0x0000000800f07947 */ /* 0x000fea0003800000 */
.L_x_23532:
        /* <DEDUP_REMOVED lines=8> */
.L_x_23540:
[----:B------:R-:W2:Y:S02]  /*a6c0*/  LDG.E.U16 R2, desc[UR36][R2.64] ;  /* 0x0000002402027981 */ /* 0x000ea4000c1e1500 */
[----:B--2---:R-:W-:Y:S01]  /*a6d0*/  HADD2.F32 R19, -RZ, R2.H0_H0 ;  /* 0x20000002ff137230 */ /* 0x004fe20000004100 */
[----:B------:R-:W-:Y:S06]  /*a6e0*/  BRA `(.L_x_23536) ;  /* 0x0000000800c47947 */ /* 0x000fec0003800000 */
.L_x_23539:
        /* <DEDUP_REMOVED lines=8> */
.L_x_23542:
[----:B------:R-:W2:Y:S02]  /*a770*/  LDG.E.U16 R2, desc[UR36][R2.64] ;  /* 0x0000002402027981 */ /* 0x000ea4000c1e1500 */
[----:B--2---:R-:W-:Y:S01]  /*a780*/  HADD2.F32 R19, -RZ, R2.H0_H0 ;  /* 0x20000002ff137230 */ /* 0x004fe20000004100 */
[----:B------:R-:W-:Y:S06]  /*a790*/  BRA `(.L_x_23536) ;  /* 0x0000000800987947 */ /* 0x000fec0003800000 */
.L_x_23541:
[----:B------:R-:W2:Y:S01]  /*a7a0*/  LDG.E.64 R2, desc[UR36][R2.64] ;  /* 0x0000002402027981 */ /* 0x000ea2000c1e1b00 */
[----:B------:R-:W-:Y:S01]  /*a7b0*/  UMOV UR4, 0xf0000000 ;  /* 0xf000000000047882 */ /* 0x000fe20000000000 */
[----:B------:R-:W-:Y:S01]  /*a7c0*/  UMOV UR5, 0x380fffff ;  /* 0x380fffff00057882 */ /* 0x000fe20000000000 */
[----:B--2---:R-:W0:Y:S01]  /*a7d0*/  F2F.F32.F64 R19, R2 ;  /* 0x0000000200137310 */ /* 0x004e220000301000 */
[----:B------:R-:W-:-:S14]  /*a7e0*/  DSETP.GEU.AND P0, PT, |R2|, UR4, PT ;  /* 0x0000000402007e2a */ /* 0x000fdc000bf0e200 */
[----:B0-----:R-:W-:Y:S01]  /*a7f0*/  @!P0 FMUL R19, R19, 1.175494350822287508e-38 ;  /* 0x0080000013138820 */ /* 0x001fe20000400000 */
[----:B------:R-:W-:Y:S06]  /*a800*/  BRA `(.L_x_23536) ;  /* 0x00000008007c7947 */ /* 0x000fec0003800000 */
.L_x_23531:
        /* <DEDUP_REMOVED lines=12> */
.L_x_23545:
[----:B------:R-:W2:Y:S01]  /*a8d0*/  LDG.E.64 R2, desc[UR36][R2.64] ;  /* 0x0000002402027981 */ /* 0x000ea2000c1e1b00 */
[----:B------:R-:W-:Y:S01]  /*a8e0*/  UMOV UR4, 0xf0000000 ;  /* 0xf000000000047882 */ /* 0x000fe20000000000 */
[----:B------:R-:W-:Y:S01]  /*a8f0*/  UMOV UR5, 0x380fffff ;  /* 0x380fffff00057882 */ /* 0x000fe20000000000 */
[----:B--2---:R-:W0:Y:S01]  /*a900*/  F2F.F32.F64 R19, R2 ;  /* 0x0000000200137310 */ /* 0x004e220000301000 */
[----:B------:R-:W-:-:S14]  /*a910*/  DSETP.GEU.AND P0, PT, |R2|, UR4, PT ;  /* 0x0000000402007e2a */ /* 0x000fdc000bf0e200 */
[----:B0-----:R-:W-:Y:S01]  /*a920*/  @!P0 FMUL R19, R19, 1.175494350822287508e-38 ;  /* 0x0080000013138820 */ /* 0x001fe20000400000 */
[----:B------:R-:W-:Y:S06]  /*a930*/  BRA `(.L_x_23536) ;  /* 0x0000000800307947 */ /* 0x000fec0003800000 */
.L_x_23544:
        /* <DEDUP_REMOVED lines=26> */
.L_x_23547:
        /* <DEDUP_REMOVED lines=13> */
.L_x_23546:
[----:B------:R-:W2:Y:S02]  /*abb0*/  LDG.E.U16 R2, desc[UR36][R2.64] ;  /* 0x0000002402027981 */ /* 0x000ea4000c1e1500 */
[----:B--2---:R-:W-:Y:S01]  /*abc0*/  IMAD.U32 R19, R2, 0x10000, RZ ;  /* 0x0001000002137824 */ /* 0x004fe200078e00ff */
[----:B------:R-:W-:Y:S06]  /*abd0*/  BRA `(.L_x_23536) ;  /* 0x0000000400887947 */ /* 0x000fec0003800000 */
.L_x_23543:
        /* <DEDUP_REMOVED lines=11> */
.L_x_23550:
        /* <DEDUP_REMOVED lines=20> */
.L_x_23552:
[----:B------:R-:W-:Y:S05]  /*add0*/  BSYNC B0 ;  /* 0x0000000000007941 */ /* 0x000fea0003800000 */
.L_x_23551:
[----:B------:R-:W-:Y:S01]  /*ade0*/  IMAD.SHL.U32 R2, R2, 0x100000, RZ ;  /* 0x0010000002027824 */ /* 0x000fe200078e00ff */
[----:B------:R-:W-:-:S04]  /*adf0*/  LEA R0, R0, 0x3b800000, 0x17 ;  /* 0x3b80000000007811 */ /* 0x000fc800078eb8ff */
[----:B------:R-:W-:Y:S01]  /*ae00*/  LOP3.LUT R19, R0, R2, R19, 0xfe, !PT ;  /* 0x0000000200137212 */ /* 0x000fe200078efe13 */
[----:B------:R-:W-:Y:S06]  /*ae10*/  BRA `(.L_x_23536) ;  /* 0x0000000000f87947 */ /* 0x000fec0003800000 */
.L_x_23549:
        /* <DEDUP_REMOVED lines=20> */
.L_x_23554:
[----:B------:R-:W-:Y:S05]  /*af60*/  BSYNC B0 ;  /* 0x0000000000007941 */ /* 0x000fea0003800000 */
.L_x_23553:
[----:B------:R-:W-:Y:S01]  /*af70*/  IMAD.SHL.U32 R2, R2, 0x200000, RZ ;  /* 0x0020000002027824 */ /* 0x000fe200078e00ff */
[----:B------:R-:W-:-:S04]  /*af80*/  LEA R0, R0, 0x37800000, 0x17 ;  /* 0x3780000000007811 */ /* 0x000fc800078eb8ff */
[----:B------:R-:W-:Y:S01]  /*af90*/  LOP3.LUT R19, R0, R2, R19, 0xfe, !PT ;  /* 0x0000000200137212 */ /* 0x000fe200078efe13 */
[----:B------:R-:W-:Y:S06]  /*afa0*/  BRA `(.L_x_23536) ;  /* 0x0000000000947947 */ /* 0x000fec0003800000 */
.L_x_23548:
        /* <DEDUP_REMOVED lines=14> */
.L_x_23535:
        /* <DEDUP_REMOVED lines=16> */
.L_x_23557:
[----:B------:R-:W-:Y:S01]  /*b190*/  IMAD.MOV.U32 R19, RZ, RZ, RZ ;  /* 0x000000ffff137224 */ /* 0x000fe200078e00ff */
[----:B------:R-:W-:Y:S06]  /*b1a0*/  BRA `(.L_x_23536) ;  /* 0x0000000000147947 */ /* 0x000fec0003800000 */
.L_x_23556:
[----:B------:R-:W2:Y:S02]  /*b1b0*/  LDG.E.64 R2, desc[UR36][R2.64] ;  /* 0x0000002402027981 */ /* 0x000ea4000c1e1b00 */
[----:B--2---:R0:W1:Y:S01]  /*b1c0*/  I2F.U64 R19, R2 ;  /* 0x0000000200137312 */ /* 0x0040620000301000 */
[----:B------:R-:W-:Y:S05]  /*b1d0*/  BRA `(.L_x_23536) ;  /* 0x0000000000087947 */ /* 0x000fea0003800000 */
.L_x_23555:
[----:B------:R-:W2:Y:S02]  /*b1e0*/  LDG.E R2, desc[UR36][R2.64] ;  /* 0x0000002402027981 */ /* 0x000ea4000c1e1900 */
[----:B--2---:R-:W-:-:S07]  /*b1f0*/  I2FP.F32.U32 R19, R2 ;  /* 0x0000000200137245 */ /* 0x004fce0000201000 */
.L_x_23536:
[----:B------:R-:W-:Y:S05]  /*b200*/  BSYNC B6 ;  /* 0x0000000000067941 */ /* 0x000fea0003800000 */
.L_x_23530:
        /* <DEDUP_REMOVED lines=19> */
.L_x_23562:
[----:B------:R-:W2:Y:S02]  /*b340*/  LDG.E.U8 R2, desc[UR36][R2.64] ;  /* 0x0000002402027981 */ /* 0x000ea4000c1e1100 */
[----:B--2---:R-:W-:Y:S01]  /*b350*/  I2FP.F32.U32 R23, R2 ;  /* 0x0000000200177245 */ /* 0x004fe20000201000 */
[----:B------:R-:W-:Y:S06]  /*b360*/  BRA `(.L_x_23564) ;  /* 0x0000000c002c7947 */ /* 0x000fec0003800000 */
.L_x_23561:
        /* <DEDUP_REMOVED lines=9> */
.L_x_23566:
[----:B------:R-:W2:Y:S02]  /*b400*/  LDG.E R2, desc[UR36][R2.64] ;  /* 0x0000002402027981 */ /* 0x000ea4000c1e1900 */
[----:B--2---:R-:W-:Y:S01]  /*b410*/  I2FP.F32.S32 R23, R2 ;  /* 0x0000000200177245 */ /* 0x004fe20000201400 */
[----:B------:R-:W-:Y:S06]  /*b420*/  BRA `(.L_x_23564) ;  /* 0x0000000800fc7947 */ /* 0x000fec0003800000 */
.L_x_23565:
[----:B------:R-:W2:Y:S02]  /*b430*/  LDG.E.U16 R2, desc[UR36][R2.64] ;  /* 0x0000002402027981 */ /* 0x000ea4000c1e1500 */
[----:B--2---:R0:W1:Y:S01]  /*b440*/  I2F.S16 R23, R2 ;  /* 0x0000000200177306 */ /* 0x0040620000101400 */
[----:B------:R-:W-:Y:S05]  /*b450*/  BRA `(.L_x_23564) ;  /* 0x0000000800f07947 */ /* 0x000fea0003800000 */
.L_x_23560:
        /* <DEDUP_REMOVED lines=8> */
.L_x_23568:
[----:B------:R-:W2:Y:S02]  /*b4e0*/  LDG.E.U16 R2, desc[UR36][R2.64] ;  /* 0x0000002402027981 */ /* 0x000ea4000c1e1500 */
[----:B--2---:R-:W-:Y:S01]  /*b4f0*/  HADD2.F32 R23, -RZ, R2.H0_H0 ;  /* 0x20000002ff177230 */ /* 0x004fe20000004100 */
[----:B------:R-:W-:Y:S06]  /*b500*/  BRA `(.L_x_23564) ;  /* 0x0000000800c47947 */ /* 0x000fec0003800000 */
.L_x_23567:
        /* <DEDUP_REMOVED lines=8> */
.L_x_23570:
[----:B------:R-:W2:Y:S02]  /*b590*/  LDG.E.U16 R2, desc[UR36][R2.64] ;  /* 0x0000002402027981 */ /* 0x000ea4000c1e1500 */
[----:B--2---:R-:W-:Y:S01]  /*b5a0*/  HADD2.F32 R23, -RZ, R2.H0_H0 ;  /* 0x20000002ff177230 */ /* 0x004fe20000004100 */
[----:B------:R-:W-:Y:S06]  /*b5b0*/  BRA `(.L_x_23564) ;  /* 0x0000000800987947 */ /* 0x000fec0003800000 */
.L_x_23569:
[----:B------:R-:W2:Y:S01]  /*b5c0*/  LDG.E.64 R2, desc[UR36][R2.64] ;  /* 0x0000002402027981 */ /* 0x000ea2000c1e1b00 */
[----:B------:R-:W-:Y:S01]  /*b5d0*/  UMOV UR4, 0xf0000000 ;  /* 0xf000000000047882 */ /* 0x000fe20000000000 */
[----:B------:R-:W-:Y:S01]  /*b5e0*/  UMOV UR5, 0x380fffff ;  /* 0x380fffff00057882 */ /* 0x000fe20000000000 */
[----:B--2---:R-:W0:Y:S01]  /*b5f0*/  F2F.F32.F64 R23, R2 ;  /* 0x0000000200177310 */ /* 0x004e220000301000 */
[----:B------:R-:W-:-:S14]  /*b600*/  DSETP.GEU.AND P0, PT, |R2|, UR4, PT ;  /* 0x0000000402007e2a */ /* 0x000fdc000bf0e200 */
[----:B0-----:R-:W-:Y:S01]  /*b610*/  @!P0 FMUL R23, R23, 1.175494350822287508e-38 ;  /* 0x0080000017178820 */ /* 0x001fe20000400000 */
[----:B------:R-:W-:Y:S06]  /*b620*/  BRA `(.L_x_23564) ;  /* 0x00000008007c7947 */ /* 0x000fec0003800000 */
.L_x_23559:
        /* <DEDUP_REMOVED lines=12> */
.L_x_23573:
[----:B------:R-:W2:Y:S01]  /*b6f0*/  LDG.E.64 R2, desc[UR36][R2.64] ;  /* 0x0000002402027981 */ /* 0x000ea2000c1e1b00 */
[----:B------:R-:W-:Y:S01]  /*b700*/  UMOV UR4, 0xf0000000 ;  /* 0xf000000000047882 */ /* 0x000fe20000000000 */
[----:B------:R-:W-:Y:S01]  /*b710*/  UMOV UR5, 0x380fffff ;  /* 0x380fffff00057882 */ /* 0x000fe20000000000 */
[----:B--2---:R-:W0:Y:S01]  /*b720*/  F2F.F32.F64 R23, R2 ;  /* 0x0000000200177310 */ /* 0x004e220000301000 */
[----:B------:R-:W-:-:S14]  /*b730*/  DSETP.GEU.AND P0, PT, |R2|, UR4, PT ;  /* 0x0000000402007e2a */ /* 0x000fdc000bf0e200 */
[----:B0-----:R-:W-:Y:S01]  /*b740*/  @!P0 FMUL R23, R23, 1.175494350822287508e-38 ;  /* 0x0080000017178820 */ /* 0x001fe20000400000 */
[----:B------:R-:W-:Y:S06]  /*b750*/  BRA `(.L_x_23564) ;  /* 0x0000000800307947 */ /* 0x000fec0003800000 */
.L_x_23572:
        /* <DEDUP_REMOVED lines=26> */
.L_x_23575:
        /* <DEDUP_REMOVED lines=13> */
.L_x_23574:
[----:B------:R-:W2:Y:S02]  /*b9d0*/  LDG.E.U16 R2, desc[UR36][R2.64] ;  /* 0x0000002402027981 */ /* 0x000ea4000c1e1500 */
[----:B--2---:R-:W-:Y:S01]  /*b9e0*/  IMAD.U32 R23, R2, 0x10000, RZ ;  /* 0x0001000002177824 */ /* 0x004fe200078e00ff */
[----:B------:R-:W-:Y:S06]  /*b9f0*/  BRA `(.L_x_23564) ;  /* 0x0000000400887947 */ /* 0x000fec0003800000 */
.L_x_23571:
        /* <DEDUP_REMOVED lines=11> */
.L_x_23578:
        /* <DEDUP_REMOVED lines=20> */
.L_x_23580:
[----:B------:R-:W-:Y:S05]  /*bbf0*/  BSYNC B0 ;  /* 0x0000000000007941 */ /* 0x000fea0003800000 */
.L_x_23579:
[----:B------:R-:W-:Y:S01]  /*bc00*/  IMAD.SHL.U32 R2, R2, 0x100000, RZ ;  /* 0x0010000002027824 */ /* 0x000fe200078e00ff */
[----:B------:R-:W-:-:S04]  /*bc10*/  LEA R0, R0, 0x3b800000, 0x17 ;  /* 0x3b80000000007811 */ /* 0x000fc800078eb8ff */
[----:B------:R-:W-:Y:S01]  /*bc20*/  LOP3.LUT R23, R0, R2, R23, 0xfe, !PT ;  /* 0x0000000200177212 */ /* 0x000fe200078efe17 */
[----:B------:R-:W-:Y:S06]  /*bc30*/  BRA `(.L_x_23564) ;  /* 0x0000000000f87947 */ /* 0x000fec0003800000 */
.L_x_23577:
        /* <DEDUP_REMOVED lines=20> */
.L_x_23582:
[----:B------:R-:W-:Y:S05]  /*bd80*/  BSYNC B0 ;  /* 0x0000000000007941 */ /* 0x000fea0003800000 */
.L_x_23581:
[----:B------:R-:W-:Y:S01]  /*bd90*/  IMAD.SHL.U32 R2, R2, 0x200000, RZ ;  /* 0x0020000002027824 */ /* 0x000fe200078e00ff */
[----:B------:R-:W-:-:S04]  /*bda0*/  LEA R0, R0, 0x37800000, 0x17 ;  /* 0x3780000000007811 */ /* 0x000fc800078eb8ff */
[----:B------:R-:W-:Y:S01]  /*bdb0*/  LOP3.LUT R23, R0, R2, R23, 0xfe, !PT ;  /* 0x0000000200177212 */ /* 0x000fe200078efe17 */
[----:B------:R-:W-:Y:S06]  /*bdc0*/  BRA `(.L_x_23564) ;  /* 0x0000000000947947 */ /* 0x000fec0003800000 */
.L_x_23576:
        /* <DEDUP_REMOVED lines=14> */
.L_x_23563:
        /* <DEDUP_REMOVED lines=16> */
.L_x_23585:
[----:B------:R-:W-:Y:S01]  /*bfb0*/  IMAD.MOV.U32 R23, RZ, RZ, RZ ;  /* 0x000000ffff177224 */ /* 0x000fe200078e00ff */
[----:B------:R-:W-:Y:S06]  /*bfc0*/  BRA `(.L_x_23564) ;  /* 0x0000000000147947 */ /* 0x000fec0003800000 */
.L_x_23584:
[----:B------:R-:W2:Y:S02]  /*bfd0*/  LDG.E.64 R2, desc[UR36][R2.64] ;  /* 0x0000002402027981 */ /* 0x000ea4000c1e1b00 */
[----:B--2---:R0:W1:Y:S01]  /*bfe0*/  I2F.U64 R23, R2 ;  /* 0x0000000200177312 */ /* 0x0040620000301000 */
[----:B------:R-:W-:Y:S05]  /*bff0*/  BRA `(.L_x_23564) ;  /* 0x0000000000087947 */ /* 0x000fea0003800000 */
.L_x_23583:
[----:B------:R-:W2:Y:S02]  /*c000*/  LDG.E R2, desc[UR36][R2.64] ;  /* 0x0000002402027981 */ /* 0x000ea4000c1e1900 */
[----:B--2---:R-:W-:-:S07]  /*c010*/  I2FP.F32.U32 R23, R2 ;  /* 0x0000000200177245 */ /* 0x004fce0000201000 */
.L_x_23564:
[----:B------:R-:W-:Y:S05]  /*c020*/  BSYNC B6 ;  /* 0x0000000000067941 */ /* 0x000fea0003800000 */
.L_x_23558:
        /* <DEDUP_REMOVED lines=19> */
.L_x_23590:
[----:B------:R-:W2:Y:S02]  /*c160*/  LDG.E.U8 R2, desc[UR36][R2.64] ;  /* 0x0000002402027981 */ /* 0x000ea4000c1e1100 */
[----:B--2---:R-:W-:Y:S01]  /*c170*/  I2FP.F32.U32 R24, R2 ;  /* 0x0000000200187245 */ /* 0x004fe20000201000 */
[----:B------:R-:W-:Y:S06]  /*c180*/  BRA `(.L_x_23592) ;  /* 0x0000000c002c7947 */ /* 0x000fec0003800000 */
.L_x_23589:
        /* <DEDUP_REMOVED lines=9> */
.L_x_23594:
[----:B------:R-:W2:Y:S02]  /*c220*/  LDG.E R2, desc[UR36][R2.64] ;  /* 0x0000002402027981 */ /* 0x000ea4000c1e1900 */
[----:B--2---:R-:W-:Y:S01]  /*c230*/  I2FP.F32.S32 R24, R2 ;  /* 0x0000000200187245 */ /* 0x004fe20000201400 */
[----:B------:R-:W-:Y:S06]  /*c240*/  BRA `(.L_x_23592) ;  /* 0x0000000800fc7947 */ /* 0x000fec0003800000 */
.L_x_23593:
[----:B------:R-:W2:Y:S02]  /*c250*/  LDG.E.U16 R2, desc[UR36][R2.64] ;  /* 0x0000002402027981 */ /* 0x000ea4000c1e1500 */
[----:B--2---:R0:W1:Y:S01]  /*c260*/  I2F.S16 R24, R2 ;  /* 0x0000000200187306 */ /* 0x0040620000101400 */
[----:B------:R-:W-:Y:S05]  /*c270*/  BRA `(.L_x_23592) ;  /* 0x0000000800f07947 */ /* 0x000fea0003800000 */
.L_x_23588:
        /* <DEDUP_REMOVED lines=8> */
.L_x_23596:
[----:B------:R-:W2:Y:S02]  /*c300*/  LDG.E.U16 R2, desc[UR36][R2.64] ;  /* 0x0000002402027981 */ /* 0x000ea4000c1e1500 */
[----:B--2---:R-:W-:Y:S01]  /*c310*/  HADD2.F32 R24, -RZ, R2.H0_H0 ;  /* 0x20000002ff187230 */ /* 0x004fe20000004100 */
[----:B------:R-:W-:Y:S06]  /*c320*/  BRA `(.L_x_23592) ;  /* 0x0000000800c47947 */ /* 0x000fec0003800000 */
.L_x_23595:
        /* <DEDUP_REMOVED lines=8> */
.L_x_23598:
[----:B------:R-:W2:Y:S02]  /*c3b0*/  LDG.E.U16 R2, desc[UR36][R2.64] ;  /* 0x0000002402027981 */ /* 0x000ea4000c1e1500 */
[----:B--2---:R-:W-:Y:S01]  /*c3c0*/  HADD2.F32 R24, -RZ, R2.H0_H0 ;  /* 0x20000002ff187230 */ /* 0x004fe20000004100 */
[----:B------:R-:W-:Y:S06]  /*c3d0*/  BRA `(.L_x_23592) ;  /* 0x0000000800987947 */ /* 0x000fec0003800000 */
.L_x_23597:
[----:B------:R-:W2:Y:S01]  /*c3e0*/  LDG.E.64 R2, desc[UR36][R2.64] ;  /* 0x0000002402027981 */ /* 0x000ea2000c1e1b00 */
[----:B------:R-:W-:Y:S01]  /*c3f0*/  UMOV UR4, 0xf0000000 ;  /* 0xf000000000047882 */ /* 0x000fe20000000000 */
[----:B------:R-:W-:Y:S01]  /*c400*/  UMOV UR5, 0x380fffff ;  /* 0x380fffff00057882 */ /* 0x000fe20000000000 */
[----:B--2---:R-:W0:Y:S01]  /*c410*/  F2F.F32.F64 R24, R2 ;  /* 0x0000000200187310 */ /* 0x004e220000301000 */
[----:B------:R-:W-:-:S14]  /*c420*/  DSETP.GEU.AND P0, PT, |R2|, UR4, PT ;  /* 0x0000000402007e2a */ /* 0x000fdc000bf0e200 */
[----:B0-----:R-:W-:Y:S01]  /*c430*/  @!P0 FMUL R24, R24, 1.175494350822287508e-38 ;  /* 0x0080000018188820 */ /* 0x001fe20000400000 */
[----:B------:R-:W-:Y:S06]  /*c440*/  BRA `(.L_x_23592) ;  /* 0x00000008007c7947 */ /* 0x000fec0003800000 */
.L_x_23587:
        /* <DEDUP_REMOVED lines=12> */
.L_x_23601:
[----:B------:R-:W2:Y:S01]  /*c510*/  LDG.E.64 R2, desc[UR36][R2.64] ;  /* 0x0000002402027981 */ /* 0x000ea2000c1e1b00 */
[----:B------:R-:W-:Y:S01]  /*c520*/  UMOV UR4, 0xf0000000 ;  /* 0xf000000000047882 */ /* 0x000fe20000000000 */
[----:B------:R-:W-:Y:S01]  /*c530*/  UMOV UR5, 0x380fffff ;  /* 0x380fffff00057882 */ /* 0x000fe20000000000 */
[----:B--2---:R-:W0:Y:S01]  /*c540*/  F2F.F32.F64 R24, R2 ;  /* 0x0000000200187310 */ /* 0x004e220000301000 */
[----:B------:R-:W-:-:S14]  /*c550*/  DSETP.GEU.AND P0, PT, |R2|, UR4, PT ;  /* 0x0000000402007e2a */ /* 0x000fdc000bf0e200 */
[----:B0-----:R-:W-:Y:S01]  /*c560*/  @!P0 FMUL R24, R24, 1.175494350822287508e-38 ;  /* 0x0080000018188820 */ /* 0x001fe20000400000 */
[----:B------:R-:W-:Y:S06]  /*c570*/  BRA `(.L_x_23592) ;  /* 0x0000000800307947 */ /* 0x000fec0003800000 */
.L_x_23600:
        /* <DEDUP_REMOVED lines=26> */
.L_x_23603:
        /* <DEDUP_REMOVED lines=13> */
.L_x_23602:
[----:B------:R-:W2:Y:S02]  /*c7f0*/  LDG.E.U16 R2, desc[UR36][R2.64] ;  /* 0x0000002402027981 */ /* 0x000ea4000c1e1500 */
[----:B--2---:R-:W-:Y:S01]  /*c800*/  IMAD.U32 R24, R2, 0x10000, RZ ;  /* 0x0001000002187824 */ /* 0x004fe200078e00ff */
[----:B------:R-:W-:Y:S06]  /*c810*/  BRA `(.L_x_23592) ;  /* 0x0000000400887947 */ /* 0x000fec0003800000 */
.L_x_23599:
        /* <DEDUP_REMOVED lines=11> */
.L_x_23606:
        /* <DEDUP_REMOVED lines=20> */
.L_x_23608:
[----:B------:R-:W-:Y:S05]  /*ca10*/  BSYNC B0 ;  /* 0x0000000000007941 */ /* 0x000fea0003800000 */
.L_x_23607:
[----:B------:R-:W-:Y:S01]  /*ca20*/  IMAD.SHL.U32 R2, R2, 0x100000, RZ ;  /* 0x0010000002027824 */ /* 0x000fe200078e00ff */
[----:B------:R-:W-:-:S04]  /*ca30*/  LEA R3, R0, 0x3b800000, 0x17 ;  /* 0x3b80000000037811 */ /* 0x000fc800078eb8ff */
[----:B------:R-:W-:Y:S01]  /*ca40*/  LOP3.LUT R24, R3, R2, R24, 0xfe, !PT ;  /* 0x0000000203187212 */ /* 0x000fe200078efe18 */
[----:B------:R-:W-:Y:S06]  /*ca50*/  BRA `(.L_x_23592) ;  /* 0x0000000000f87947 */ /* 0x000fec0003800000 */
.L_x_23605:
        /* <DEDUP_REMOVED lines=20> */
.L_x_23610:
[----:B------:R-:W-:Y:S05]  /*cba0*/  BSYNC B0 ;  /* 0x0000000000007941 */ /* 0x000fea0003800000 */
.L_x_23609:
[----:B------:R-:W-:Y:S01]  /*cbb0*/  IMAD.SHL.U32 R2, R2, 0x200000, RZ ;  /* 0x0020000002027824 */ /* 0x000fe200078e00ff */
[----:B------:R-:W-:-:S04]  /*cbc0*/  LEA R3, R0, 0x37800000, 0x17 ;  /* 0x3780000000037811 */ /* 0x000fc800078eb8ff */
[----:B------:R-:W-:Y:S01]  /*cbd0*/  LOP3.LUT R24, R3, R2, R24, 0xfe, !PT ;  /* 0x0000000203187212 */ /* 0x000fe200078efe18 */
[----:B------:R-:W-:Y:S06]  /*cbe0*/  BRA `(.L_x_23592) ;  /* 0x0000000000947947 */ /* 0x000fec0003800000 */
.L_x_23604:
        /* <DEDUP_REMOVED lines=14> */
.L_x_23591:
        /* <DEDUP_REMOVED lines=16> */
.L_x_23613:
[----:B------:R-:W-:Y:S01]  /*cdd0*/  IMAD.MOV.U32 R24, RZ, RZ, RZ ;  /* 0x000000ffff187224 */ /* 0x000fe200078e00ff */
[----:B------:R-:W-:Y:S06]  /*cde0*/  BRA `(.L_x_23592) ;  /* 0x0000000000147947 */ /* 0x000fec0003800000 */
.L_x_23612:
[----:B------:R-:W2:Y:S02]  /*cdf0*/  LDG.E.64 R24, desc[UR36][R2.64] ;  /* 0x0000002402187981 */ /* 0x000ea4000c1e1b00 */
[----:B--2---:R0:W1:Y:S01]  /*ce00*/  I2F.U64 R24, R24 ;  /* 0x0000001800187312 */ /* 0x0040620000301000 */
[----:B------:R-:W-:Y:S05]  /*ce10*/  BRA `(.L_x_23592) ;  /* 0x0000000000087947 */ /* 0x000fea0003800000 */
.L_x_23611:
[----:B------:R-:W2:Y:S02]  /*ce20*/  LDG.E R2, desc[UR36][R2.64] ;  /* 0x0000002402027981 */ /* 0x000ea4000c1e1900 */
[----:B--2---:R-:W-:-:S07]  /*ce30*/  I2FP.F32.U32 R24, R2 ;  /* 0x0000000200187245 */ /* 0x004fce0000201000 */
.L_x_23592:
[----:B------:R-:W-:Y:S05]  /*ce40*/  BSYNC B6 ;  /* 0x0000000000067941 */ /* 0x000fea0003800000 */
.L_x_23586:
        /* <DEDUP_REMOVED lines=19> */
.L_x_23618:
[----:B------:R-:W2:Y:S02]  /*cf80*/  LDG.E.U8 R0, desc[UR36][R2.64] ;  /* 0x0000002402007981 */ /* 0x000ea4000c1e1100 */
[----:B--2---:R-:W-:Y:S01]  /*cf90*/  I2FP.F32.U32 R0, R0 ;  /* 0x0000000000007245 */ /* 0x004fe20000201000 */
[----:B------:R-:W-:Y:S06]  /*cfa0*/  BRA `(.L_x_23620) ;  /* 0x0000000c002c7947 */ /* 0x000fec0003800000 */
.L_x_23617:
        /* <DEDUP_REMOVED lines=9> */
.L_x_23622:
[----:B------:R-:W2:Y:S02]  /*d040*/  LDG.E R0, desc[UR36][R2.64] ;  /* 0x0000002402007981 */ /* 0x000ea4000c1e1900 */
[----:B--2---:R-:W-:Y:S01]  /*d050*/  I2FP.F32.S32 R0, R0 ;  /* 0x0000000000007245 */ /* 0x004fe20000201400 */
[----:B------:R-:W-:Y:S06]  /*d060*/  BRA `(.L_x_23620) ;  /* 0x0000000800fc7947 */ /* 0x000fec0003800000 */
.L_x_23621:
[----:B------:R-:W2:Y:S02]  /*d070*/  LDG.E.U16 R0, desc[UR36][R2.64] ;  /* 0x0000002402007981 */ /* 0x000ea4000c1e1500 */
[----:B--2---:R-:W3:Y:S01]  /*d080*/  I2F.S16 R0, R0 ;  /* 0x0000000000007306 */ /* 0x004ee20000101400 */
[----:B------:R-:W-:Y:S05]  /*d090*/  BRA `(.L_x_23620) ;  /* 0x0000000800f07947 */ /* 0x000fea0003800000 */
.L_x_23616:
        /* <DEDUP_REMOVED lines=8> */
.L_x_23624:
[----:B------:R-:W2:Y:S02]  /*d120*/  LDG.E.U16 R0, desc[UR36][R2.64] ;  /* 0x0000002402007981 */ /* 0x000ea4000c1e1500 */
[----:B--2---:R-:W-:Y:S01]  /*d130*/  HADD2.F32 R0, -RZ, R0.H0_H0 ;  /* 0x20000000ff007230 */ /* 0x004fe20000004100 */
[----:B------:R-:W-:Y:S06]  /*d140*/  BRA `(.L_x_23620) ;  /* 0x0000000800c47947 */ /* 0x000fec0003800000 */
.L_x_23623:
        /* <DEDUP_REMOVED lines=8> */
.L_x_23626:
[----:B------:R-:W2:Y:S02]  /*d1d0*/  LDG.E.U16 R0, desc[UR36][R2.64] ;  /* 0x0000002402007981 */ /* 0x000ea4000c1e1500 */
[----:B--2---:R-:W-:Y:S01]  /*d1e0*/  HADD2.F32 R0, -RZ, R0.H0_H0 ;  /* 0x20000000ff007230 */ /* 0x004fe20000004100 */
[----:B------:R-:W-:Y:S06]  /*d1f0*/  BRA `(.L_x_23620) ;  /* 0x0000000800987947 */ /* 0x000fec0003800000 */
.L_x_23625:
[----:B------:R-:W2:Y:S01]  /*d200*/  LDG.E.64 R2, desc[UR36][R2.64] ;  /* 0x0000002402027981 */ /* 0x000ea2000c1e1b00 */
[----:B------:R-:W-:Y:S01]  /*d210*/  UMOV UR4, 0xf0000000 ;  /* 0xf000000000047882 */ /* 0x000fe20000000000 */
[----:B------:R-:W-:Y:S01]  /*d220*/  UMOV UR5, 0x380fffff ;  /* 0x380fffff00057882 */ /* 0x000fe20000000000 */
[----:B--2---:R-:W0:Y:S01]  /*d230*/  F2F.F32.F64 R0, R2 ;  /* 0x0000000200007310 */ /* 0x004e220000301000 */
[----:B------:R-:W-:-:S14]  /*d240*/  DSETP.GEU.AND P0, PT, |R2|, UR4, PT ;  /* 0x0000000402007e2a */ /* 0x000fdc000bf0e200 */
[----:B0-----:R-:W-:Y:S01]  /*d250*/  @!P0 FMUL R0, R0, 1.175494350822287508e-38 ;  /* 0x0080000000008820 */ /* 0x001fe20000400000 */
[----:B------:R-:W-:Y:S06]  /*d260*/  BRA `(.L_x_23620) ;  /* 0x00000008007c7947 */ /* 0x000fec0003800000 */
.L_x_23615:
        /* <DEDUP_REMOVED lines=12> */
.L_x_23629:
[----:B------:R-:W2:Y:S01]  /*d330*/  LDG.E.64 R2, desc[UR36][R2.64] ;  /* 0x0000002402027981 */ /* 0x000ea2000c1e1b00 */
[----:B------:R-:W-:Y:S01]  /*d340*/  UMOV UR4, 0xf0000000 ;  /* 0xf000000000047882 */ /* 0x000fe20000000000 */
[----:B------:R-:W-:Y:S01]  /*d350*/  UMOV UR5, 0x380fffff ;  /* 0x380fffff00057882 */ /* 0x000fe20000000000 */
[----:B--2---:R-:W0:Y:S01]  /*d360*/  F2F.F32.F64 R0, R2 ;  /* 0x0000000200007310 */ /* 0x004e220000301000 */
[----:B------:R-:W-:-:S14]  /*d370*/  DSETP.GEU.AND P0, PT, |R2|, UR4, PT ;  /* 0x0000000402007e2a */ /* 0x000fdc000bf0e200 */
[----:B0-----:R-:W-:Y:S01]  /*d380*/  @!P0 FMUL R0, R0, 1.175494350822287508e-38 ;  /* 0x0080000000008820 */ /* 0x001fe20000400000 */
[----:B------:R-:W-:Y:S06]  /*d390*/  BRA `(.L_x_23620) ;  /* 0x0000000800307947 */ /* 0x000fec0003800000 */
.L_x_23628:
        /* <DEDUP_REMOVED lines=26> */
.L_x_23631:
        /* <DEDUP_REMOVED lines=13> */
.L_x_23630:
[----:B------:R-:W2:Y:S02]  /*d610*/  LDG.E.U16 R0, desc[UR36][R2.64] ;  /* 0x0000002402007981 */ /* 0x000ea4000c1e1500 */
[----:B--2---:R-:W-:Y:S01]  /*d620*/  IMAD.U32 R0, R0, 0x10000, RZ ;  /* 0x0001000000007824 */ /* 0x004fe200078e00ff */
[----:B------:R-:W-:Y:S06]  /*d630*/  BRA `(.L_x_23620) ;  /* 0x0000000400887947 */ /* 0x000fec0003800000 */
.L_x_23627:
        /* <DEDUP_REMOVED lines=11> */
.L_x_23634:
        /* <DEDUP_REMOVED lines=20> */
.L_x_23636:
[----:B------:R-:W-:Y:S05]  /*d830*/  BSYNC B0 ;  /* 0x0000000000007941 */ /* 0x000fea0003800000 */
.L_x_23635:
[----:B------:R-:W-:Y:S01]  /*d840*/  LEA R3, R0, 0x3b800000, 0x17 ;  /* 0x3b80000000037811 */ /* 0x000fe200078eb8ff */
[----:B------:R-:W-:-:S05]  /*d850*/  IMAD.SHL.U32 R0, R2, 0x100000, RZ ;  /* 0x0010000002007824 */ /* 0x000fca00078e00ff */
[----:B------:R-:W-:Y:S01]  /*d860*/  LOP3.LUT R0, R3, R0, R4, 0xfe, !PT ;  /* 0x0000000003007212 */ /* 0x000fe200078efe04 */
[----:B------:R-:W-:Y:S06]  /*d870*/  BRA `(.L_x_23620) ;  /* 0x0000000000f87947 */ /* 0x000fec0003800000 */
.L_x_23633:
        /* <DEDUP_REMOVED lines=20> */
.L_x_23638:
[----:B------:R-:W-:Y:S05]  /*d9c0*/  BSYNC B0 ;  /* 0x0000000000007941 */ /* 0x000fea0003800000 */
.L_x_23637:
[----:B------:R-:W-:Y:S01]  /*d9d0*/  LEA R3, R0, 0x37800000, 0x17 ;  /* 0x3780000000037811 */ /* 0x000fe200078eb8ff */
[----:B------:R-:W-:-:S05]  /*d9e0*/  IMAD.SHL.U32 R0, R2, 0x200000, RZ ;  /* 0x0020000002007824 */ /* 0x000fca00078e00ff */
[----:B------:R-:W-:Y:S01]  /*d9f0*/  LOP3.LUT R0, R3, R0, R4, 0xfe, !PT ;  /* 0x0000000003007212 */ /* 0x000fe200078efe04 */
[----:B------:R-:W-:Y:S06]  /*da00*/  BRA `(.L_x_23620) ;  /* 0x0000000000947947 */ /* 0x000fec0003800000 */
.L_x_23632:
        /* <DEDUP_REMOVED lines=14> */
.L_x_23619:
        /* <DEDUP_REMOVED lines=16> */
.L_x_23641:
[----:B------:R-:W-:Y:S01]  /*dbf0*/  IMAD.MOV.U32 R0, RZ, RZ, RZ ;  /* 0x000000ffff007224 */ /* 0x000fe200078e00ff */
[----:B------:R-:W-:Y:S06]  /*dc00*/  BRA `(.L_x_23620) ;  /* 0x0000000000147947 */ /* 0x000fec0003800000 */
.L_x_23640:
[----:B------:R-:W2:Y:S02]  /*dc10*/  LDG.E.64 R2, desc[UR36][R2.64] ;  /* 0x0000002402027981 */ /* 0x000ea4000c1e1b00 */
[----:B--2---:R0:W2:Y:S01]  /*dc20*/  I2F.U64 R0, R2 ;  /* 0x0000000200007312 */ /* 0x0040a20000301000 */
[----:B------:R-:W-:Y:S05]  /*dc30*/  BRA `(.L_x_23620) ;  /* 0x0000000000087947 */ /* 0x000fea0003800000 */
.L_x_23639:
[----:B------:R-:W2:Y:S02]  /*dc40*/  LDG.E R0, desc[UR36][R2.64] ;  /* 0x0000002402007981 */ /* 0x000ea4000c1e1900 */
[----:B--2---:R-:W-:-:S07]  /*dc50*/  I2FP.F32.U32 R0, R0 ;  /* 0x0000000000007245 */ /* 0x004fce0000201000 */
.L_x_23620:
[----:B------:R-:W-:Y:S05]  /*dc60*/  BSYNC B6 ;  /* 0x0000000000067941 */ /* 0x000fea0003800000 */
.L_x_23614:
[----:B------:R-:W3:Y:S01]  /*dc70*/  LDC.U8 R4, c[0x0][0x5d1] ;  /* 0x00017440ff047b82 */ /* 0x000ee20000000000 */
[----:B0-2-45:R-:W-:-:S04]  /*dc80*/  IMAD.U32 R3, R18, 0x10000, RZ ;  /* 0x0001000012037824 */ /* 0x035fc800078e00ff */
[----:B-1----:R-:W-:-:S04]  /*dc90*/  FADD.FTZ R24, R3, -R24 ;  /* 0x8000001803187221 */ /* 0x002fc80000010000 */
[----:B------:R-:W-:-:S04]  /*dca0*/  FMUL.FTZ R24, R24, R19 ;  /* 0x0000001318187220 */ /* 0x000fc80000410000 */
[----:B---3--:R-:W-:-:S04]  /*dcb0*/  FFMA.FTZ R24, R24, R0, R23 ;  /* 0x0000000018187223 */ /* 0x008fc80000010017 */
[----:B------:R0:W1:Y:S01]  /*dcc0*/  F2F.BF16.F32 R3, R24 ;  /* 0x0000001800037304 */ /* 0x0000620000202000 */
[----:B------:R-:W-:-:S05]  /*dcd0*/  PRMT R2, R4, 0x9910, RZ ;  /* 0x0000991004027816 */ /* 0x000fca00000000ff */
[----:B------:R-:W-:-:S05]  /*dce0*/  IMAD.MOV.U32 R0, RZ, RZ, R2 ;  /* 0x000000ffff007224 */ /* 0x000fca00078e0002 */
        /* <DEDUP_REMOVED lines=14> */
.L_x_23645:
[----:B------:R-:W-:-:S06]  /*ddd0*/  IMAD.U32 R3, R3, 0x10000, RZ ;  /* 0x0001000003037824 */ /* 0x000fcc00078e00ff */
[----:B------:R-:W0:Y:S02]  /*dde0*/  F2I.S64.TRUNC R2, R3 ;  /* 0x0000000300027311 */ /* 0x000e24000020d900 */
[----:B0-----:R0:W-:Y:S01]  /*ddf0*/  STG.E.U8 desc[UR36][R16.64], R2 ;  /* 0x0000000210007986 */ /* 0x0011e2000c101124 */
[----:B------:R-:W-:Y:S05]  /*de00*/  BRA `(.L_x_23647) ;  /* 0x0000000c00847947 */ /* 0x000fea0003800000 */
.L_x_23644:
        /* <DEDUP_REMOVED lines=10> */
.L_x_23649:
[----:B------:R-:W-:-:S06]  /*deb0*/  IMAD.U32 R3, R3, 0x10000, RZ ;  /* 0x0001000003037824 */ /* 0x000fcc00078e00ff */
[----:B------:R-:W0:Y:S02]  /*dec0*/  F2I.FTZ.TRUNC.NTZ R3, R3 ;  /* 0x0000000300037305 */ /* 0x000e24000021f100 */
[----:B0-----:R0:W-:Y:S01]  /*ded0*/  STG.E desc[UR36][R16.64], R3 ;  /* 0x0000000310007986 */ /* 0x0011e2000c101924 */
[----:B------:R-:W-:Y:S05]  /*dee0*/  BRA `(.L_x_23647) ;  /* 0x0000000c004c7947 */ /* 0x000fea0003800000 */
.L_x_23648:
[----:B------:R-:W-:-:S06]  /*def0*/  IMAD.U32 R3, R3, 0x10000, RZ ;  /* 0x0001000003037824 */ /* 0x000fcc00078e00ff */
[----:B------:R-:W0:Y:S02]  /*df00*/  F2I.FTZ.TRUNC.NTZ R3, R3 ;  /* 0x0000000300037305 */ /* 0x000e24000021f100 */
[----:B0-----:R0:W-:Y:S01]  /*df10*/  STG.E.U16 desc[UR36][R16.64], R3 ;  /* 0x0000000310007986 */ /* 0x0011e2000c101524 */
[----:B------:R-:W-:Y:S05]  /*df20*/  BRA `(.L_x_23647) ;  /* 0x0000000c003c7947 */ /* 0x000fea0003800000 */
.L_x_23643:
        /* <DEDUP_REMOVED lines=9> */
.L_x_23651:
[----:B------:R-:W-:-:S05]  /*dfc0*/  IMAD.U32 R0, R3, 0x10000, RZ ;  /* 0x0001000003007824 */ /* 0x000fca00078e00ff */
[----:B------:R-:W-:-:S05]  /*dfd0*/  F2FP.F16.F32.PACK_AB R0, RZ, R0 ;  /* 0x00000000ff00723e */ /* 0x000fca00000000ff */
[----:B------:R1:W-:Y:S01]  /*dfe0*/  STG.E.U16 desc[UR36][R16.64], R0 ;  /* 0x0000000010007986 */ /* 0x0003e2000c101524 */
[----:B------:R-:W-:Y:S05]  /*dff0*/  BRA `(.L_x_23647) ;  /* 0x0000000c00087947 */ /* 0x000fea0003800000 */
.L_x_23650:
        /* <DEDUP_REMOVED lines=10> */
.L_x_23653:
[----:B------:R-:W-:-:S05]  /*e0a0*/  IMAD.U32 R3, R3, 0x10000, RZ ;  /* 0x0001000003037824 */ /* 0x000fca00078e00ff */
[----:B------:R-:W-:-:S04]  /*e0b0*/  F2FP.F16.F32.PACK_AB R3, RZ, R3 ;  /* 0x00000003ff03723e */ /* 0x000fc800000000ff */
[----:B------:R-:W-:-:S05]  /*e0c0*/  PRMT R3, R3, 0x5410, RZ ;  /* 0x0000541003037816 */ /* 0x000fca00000000ff */
[----:B------:R4:W-:Y:S01]  /*e0d0*/  STG.E desc[UR36][R16.64], R3 ;  /* 0x0000000310007986 */ /* 0x0009e2000c101924 */
[----:B------:R-:W-:Y:S05]  /*e0e0*/  BRA `(.L_x_23647) ;  /* 0x0000000800cc7947 */ /* 0x000fea0003800000 */
.L_x_23652:
[----:B------:R-:W-:-:S04]  /*e0f0*/  IMAD.U32 R2, R3, 0x10000, RZ ;  /* 0x0001000003027824 */ /* 0x000fc800078e00ff */
[----:B------:R-:W-:-:S06]  /*e100*/  FMUL.FTZ R2, R2, 1 ;  /* 0x3f80000002027820 */ /* 0x000fcc0000410000 */
[----:B------:R-:W0:Y:S02]  /*e110*/  F2F.F64.F32 R2, R2 ;  /* 0x0000000200027310 */ /* 0x000e240000201800 */
[----:B0-----:R2:W-:Y:S01]  /*e120*/  STG.E.64 desc[UR36][R16.64], R2 ;  /* 0x0000000210007986 */ /* 0x0015e2000c101b24 */
[----:B------:R-:W-:Y:S05]  /*e130*/  BRA `(.L_x_23647) ;  /* 0x0000000800b87947 */ /* 0x000fea0003800000 */
.L_x_23642:
        /* <DEDUP_REMOVED lines=13> */
.L_x_23656:
[----:B------:R-:W-:Y:S01]  /*e210*/  IMAD.U32 R3, R3, 0x10000, RZ ;  /* 0x0001000003037824 */ /* 0x000fe200078e00ff */
[----:B------:R-:W-:-:S03]  /*e220*/  CS2R R6, SRZ ;  /* 0x0000000000067805 */ /* 0x000fc6000001ff00 */
[----:B------:R-:W-:-:S04]  /*e230*/  FMUL.FTZ R3, R3, 1 ;  /* 0x3f80000003037820 */ /* 0x000fc80000410000 */
[----:B------:R-:W0:Y:S02]  /*e240*/  F2F.F64.F32 R4, R3 ;  /* 0x0000000300047310 */ /* 0x000e240000201800 */
[----:B0-----:R0:W-:Y:S01]  /*e250*/  STG.E.128 desc[UR36][R16.64], R4 ;  /* 0x0000000410007986 */ /* 0x0011e2000c101d24 */
[----:B------:R-:W-:Y:S05]  /*e260*/  BRA `(.L_x_23647) ;  /* 0x00000008006c7947 */ /* 0x000fea0003800000 */
.L_x_23655:
        /* <DEDUP_REMOVED lines=21> */
.L_x_23660:
[----:B------:R-:W-:Y:S05]  /*e3c0*/  BSYNC B0 ;  /* 0x0000000000007941 */ /* 0x000fea0003800000 */
.L_x_23659:
[----:B------:R-:W-:-:S05]  /*e3d0*/  LOP3.LUT R3, R0, R3, RZ, 0xfc, !PT ;  /* 0x0000000300037212 */ /* 0x000fca00078efcff */
[----:B------:R0:W-:Y:S01]  /*e3e0*/  STG.E.U8 desc[UR36][R16.64], R3 ;  /* 0x0000000310007986 */ /* 0x0001e2000c101124 */
[----:B------:R-:W-:Y:S05]  /*e3f0*/  BRA `(.L_x_23647) ;  /* 0x0000000800087947 */ /* 0x000fea0003800000 */
.L_x_23658:
        /* <DEDUP_REMOVED lines=13> */
.L_x_23662:
[----:B------:R-:W-:Y:S01]  /*e4d0*/  IMAD.MOV.U32 R0, RZ, RZ, 0x7f ;  /* 0x0000007fff007424 */ /* 0x000fe200078e00ff */
[----:B------:R-:W-:-:S04]  /*e4e0*/  ISETP.GT.U32.AND P0, PT, R2, 0x7f800000, PT ;  /* 0x7f8000000200780c */ /* 0x000fc80003f04070 */
[----:B------:R-:W-:-:S09]  /*e4f0*/  SEL R0, R0, 0x7c, P0 ;  /* 0x0000007c00007807 */ /* 0x000fd20000000000 */
.L_x_23663:
[----:B------:R-:W-:Y:S05]  /*e500*/  BSYNC B0 ;  /* 0x0000000000007941 */ /* 0x000fea0003800000 */
.L_x_23661:
[----:B------:R-:W-:-:S04]  /*e510*/  LOP3.LUT R2, R3, 0x80000000, RZ, 0xc0, !PT ;  /* 0x8000000003027812 */ /* 0x000fc800078ec0ff */
[----:B------:R-:W-:-:S04]  /*e520*/  SHF.R.U32.HI R3, RZ, 0x18, R2 ;  /* 0x00000018ff037819 */ /* 0x000fc80000011602 */
[----:B------:R-:W-:-:S05]  /*e530*/  LOP3.LUT R3, R0, R3, RZ, 0xfc, !PT ;  /* 0x0000000300037212 */ /* 0x000fca00078efcff */
[----:B------:R0:W-:Y:S01]  /*e540*/  STG.E.U8 desc[UR36][R16.64], R3 ;  /* 0x0000000310007986 */ /* 0x0001e2000c101124 */
[----:B------:R-:W-:Y:S05]  /*e550*/  BRA `(.L_x_23647) ;  /* 0x0000000400b07947 */ /* 0x000fea0003800000 */
.L_x_23657:
[----:B------:R0:W-:Y:S01]  /*e560*/  STG.E.U16 desc[UR36][R16.64], R3 ;  /* 0x0000000310007986 */ /* 0x0001e2000c101524 */
[----:B------:R-:W-:Y:S05]  /*e570*/  BRA `(.L_x_23647) ;  /* 0x0000000400a87947 */ /* 0x000fea0003800000 */
.L_x_23654:
        /* <DEDUP_REMOVED lines=12> */
.L_x_23666:
        /* <DEDUP_REMOVED lines=17> */
.L_x_23669:
[----:B------:R-:W-:-:S04]  /*e750*/  LOP3.LUT R2, R3, 0x80000000, RZ, 0xc0, !PT ;  /* 0x8000000003027812 */ /* 0x000fc800078ec0ff */
[----:B------:R-:W-:-:S04]  /*e760*/  SHF.R.U32.HI R3, RZ, 0x18, R2 ;  /* 0x00000018ff037819 */ /* 0x000fc80000011602 */
[----:B------:R-:W-:-:S04]  /*e770*/  LOP3.LUT R0, R0, R3, RZ, 0xfc, !PT ;  /* 0x0000000300007212 */ /* 0x000fc800078efcff */
[----:B------:R-:W-:-:S07]  /*e780*/  PRMT R8, R0, 0x7610, R8 ;  /* 0x0000761000087816 */ /* 0x000fce0000000008 */
.L_x_23668:
[----:B------:R-:W-:Y:S05]  /*e790*/  BSYNC B0 ;  /* 0x0000000000007941 */ /* 0x000fea0003800000 */
.L_x_23667:
[----:B------:R0:W-:Y:S01]  /*e7a0*/  STG.E.U8 desc[UR36][R16.64], R8 ;  /* 0x0000000810007986 */ /* 0x0001e2000c101124 */
[----:B------:R-:W-:Y:S05]  /*e7b0*/  BRA `(.L_x_23647) ;  /* 0x0000000400187947 */ /* 0x000fea0003800000 */
.L_x_23665:
        /* <DEDUP_REMOVED lines=17> */
.L_x_23672:
[----:B------:R-:W-:-:S04]  /*e8d0*/  LOP3.LUT R2, R3, 0x80000000, RZ, 0xc0, !PT ;  /* 0x8000000003027812 */ /* 0x000fc800078ec0ff */
[----:B------:R-:W-:-:S04]  /*e8e0*/  SHF.R.U32.HI R3, RZ, 0x18, R2 ;  /* 0x00000018ff037819 */ /* 0x000fc80000011602 */
[----:B------:R-:W-:-:S04]  /*e8f0*/  LOP3.LUT R0, R0, R3, RZ, 0xfc, !PT ;  /* 0x0000000300007212 */ /* 0x000fc800078efcff */
[----:B------:R-:W-:-:S07]  /*e900*/  PRMT R8, R0, 0x7610, R8 ;  /* 0x0000761000087816 */ /* 0x000fce0000000008 */
.L_x_23671:
[----:B------:R-:W-:Y:S05]  /*e910*/  BSYNC B0 ;  /* 0x0000000000007941 */ /* 0x000fea0003800000 */
.L_x_23670:
[----:B------:R0:W-:Y:S01]  /*e920*/  STG.E.U8 desc[UR36][R16.64], R8 ;  /* 0x0000000810007986 */ /* 0x0001e2000c101124 */
[----:B------:R-:W-:Y:S05]  /*e930*/  BRA `(.L_x_23647) ;  /* 0x0000000000b87947 */ /* 0x000fea0003800000 */
.L_x_23664:
        /* <DEDUP_REMOVED lines=22> */
.L_x_23646:
        /* <DEDUP_REMOVED lines=16> */
.L_x_23675:
[----:B------:R-:W-:Y:S05]  /*eba0*/  BRA `(.L_x_23647) ;  /* 0x00000000001c7947 */ /* 0x000fea0003800000 */
.L_x_23674:
[----:B------:R-:W-:-:S06]  /*ebb0*/  IMAD.U32 R3, R3, 0x10000, RZ ;  /* 0x0001000003037824 */ /* 0x000fcc00078e00ff */
[----:B------:R-:W0:Y:S02]  /*ebc0*/  F2I.U64.TRUNC R2, R3 ;  /* 0x0000000300027311 */ /* 0x000e24000020d800 */
[----:B0-----:R0:W-:Y:S01]  /*ebd0*/  STG.E.64 desc[UR36][R16.64], R2 ;  /* 0x0000000210007986 */ /* 0x0011e2000c101b24 */
[----:B------:R-:W-:Y:S05]  /*ebe0*/  BRA `(.L_x_23647) ;  /* 0x00000000000c7947 */ /* 0x000fea0003800000 */
.L_x_23673:
[----:B------:R-:W-:-:S06]  /*ebf0*/  IMAD.U32 R3, R3, 0x10000, RZ ;  /* 0x0001000003037824 */ /* 0x000fcc00078e00ff */
[----:B------:R-:W0:Y:S02]  /*ec00*/  F2I.FTZ.U32.TRUNC.NTZ R3, R3 ;  /* 0x0000000300037305 */ /* 0x000e24000021f000 */
[----:B0-----:R0:W-:Y:S02]  /*ec10*/  STG.E desc[UR36][R16.64], R3 ;  /* 0x0000000310007986 */ /* 0x0011e4000c101924 */
.L_x_23647:
[----:B------:R-:W-:-:S07]  /*ec20*/  VIADD R27, R27, 0x80 ;  /* 0x000000801b1b7836 */ /* 0x000fce0000000000 */
.L_x_23495:
[----:B------:R-:W-:Y:S05]  /*ec30*/  BSYNC B7 ;  /* 0x0000000000077941 */ /* 0x000fea0003800000 */
.L_x_23494:
        /* <DEDUP_REMOVED lines=8> */
[----:B-1----:R-:W-:Y:S02]  /*ecc0*/  IMAD.MOV.U32 R0, RZ, RZ, RZ ;  /* 0x000000ffff007224 */ /* 0x002fe400078e00ff */
[----:B--234-:R-:W-:Y:S01]  /*ecd0*/  IMAD.MOV.U32 R16, RZ, RZ, RZ ;  /* 0x000000ffff107224 */ /* 0x01cfe200078e00ff */
        /* <DEDUP_REMOVED lines=450> */
.L_x_23678:
        /* <DEDUP_REMOVED lines=23> */
.L_x_23682:
[----:B------:R-:W2:Y:S02]  /*10a70*/  LDG.E.U8 R2, desc[UR36][R2.64] ;  /* 0x0000002402027981 */ /* 0x000ea4000c1e1100 */
[----:B--2---:R-:W-:-:S04]  /*10a80*/  I2FP.F32.U32 R0, R2 ;  /* 0x0000000200007245 */ /* 0x004fc80000201000 */
[----:B------:R-:W-:-:S04]  /*10a90*/  F2FP.BF16.F32.PACK_AB R0, RZ, R0 ;  /* 0x00000000ff00723e */ /* 0x000fc800000010ff */
[----:B------:R-:W-:Y:S01]  /*10aa0*/  PRMT R18, R0, 0x7610, R18 ;  /* 0x0000761000127816 */ /* 0x000fe20000000012 */
[----:B------:R-:W-:Y:S06]  /*10ab0*/  BRA `(.L_x_23684) ;  /* 0x0000000c00c87947 */ /* 0x000fec0003800000 */
.L_x_23681:
        /* <DEDUP_REMOVED lines=11> */
.L_x_23686:
[----:B------:R-:W2:Y:S02]  /*10b70*/  LDG.E R2, desc[UR36][R2.64] ;  /* 0x0000002402027981 */ /* 0x000ea4000c1e1900 */
[----:B--2---:R-:W-:-:S04]  /*10b80*/  I2FP.F32.S32 R0, R2 ;  /* 0x0000000200007245 */ /* 0x004fc80000201400 */
[----:B------:R-:W-:-:S04]  /*10b90*/  F2FP.BF16.F32.PACK_AB R0, RZ, R0 ;  /* 0x00000000ff00723e */ /* 0x000fc800000010ff */
[----:B------:R-:W-:Y:S01]  /*10ba0*/  PRMT R18, R0, 0x7610, R18 ;  /* 0x0000761000127816 */ /* 0x000fe20000000012 */
[----:B------:R-:W-:Y:S06]  /*10bb0*/  BRA `(.L_x_23684) ;  /* 0x0000000c00887947 */ /* 0x000fec0003800000 */
.L_x_23685:
[----:B------:R-:W2:Y:S02]  /*10bc0*/  LDG.E.U16 R2, desc[UR36][R2.64] ;  /* 0x0000002402027981 */ /* 0x000ea4000c1e1500 */
[----:B--2---:R-:W0:Y:S02]  /*10bd0*/  I2F.S16 R0, R2 ;  /* 0x0000000200007306 */ /* 0x004e240000101400 */
[----:B0-----:R-:W-:-:S04]  /*10be0*/  F2FP.BF16.F32.PACK_AB R0, RZ, R0 ;  /* 0x00000000ff00723e */ /* 0x001fc800000010ff */
[----:B------:R-:W-:Y:S01]  /*10bf0*/  PRMT R18, R0, 0x7610, R18 ;  /* 0x0000761000127816 */ /* 0x000fe20000000012 */
[----:B------:R-:W-:Y:S06]  /*10c00*/  BRA `(.L_x_23684) ;  /* 0x0000000c00747947 */ /* 0x000fec0003800000 */
.L_x_23680:
        /* <DEDUP_REMOVED lines=9> */
.L_x_23688:
[----:B------:R-:W2:Y:S02]  /*10ca0*/  LDG.E.U16 R0, desc[UR36][R2.64] ;  /* 0x0000002402007981 */ /* 0x000ea4000c1e1500 */
[----:B--2---:R-:W-:-:S05]  /*10cb0*/  HADD2.F32 R0, -RZ, R0.H0_H0 ;  /* 0x20000000ff007230 */ /* 0x004fca0000004100 */
[----:B------:R-:W-:-:S04]  /*10cc0*/  F2FP.BF16.F32.PACK_AB R0, RZ, R0 ;  /* 0x00000000ff00723e */ /* 0x000fc800000010ff */
[----:B------:R-:W-:Y:S01]  /*10cd0*/  PRMT R18, R0, 0x7610, R18 ;  /* 0x0000761000127816 */ /* 0x000fe20000000012 */
[----:B------:R-:W-:Y:S06]  /*10ce0*/  BRA `(.L_x_23684) ;  /* 0x0000000c003c7947 */ /* 0x000fec0003800000 */
.L_x_23687:
        /* <DEDUP_REMOVED lines=9> */
.L_x_23690:
[----:B------:R-:W2:Y:S02]  /*10d80*/  LDG.E.U16 R2, desc[UR36][R2.64] ;  /* 0x0000002402027981 */ /* 0x000ea4000c1e1500 */
[----:B--2---:R-:W-:-:S05]  /*10d90*/  HADD2.F32 R0, -RZ, R2.H0_H0 ;  /* 0x20000002ff007230 */ /* 0x004fca0000004100 */
[----:B------:R-:W-:-:S04]  /*10da0*/  F2FP.BF16.F32.PACK_AB R0, RZ, R0 ;  /* 0x00000000ff00723e */ /* 0x000fc800000010ff */
[----:B------:R-:W-:Y:S01]  /*10db0*/  PRMT R18, R0, 0x7610, R18 ;  /* 0x0000761000127816 */ /* 0x000fe20000000012 */
[----:B------:R-:W-:Y:S06]  /*10dc0*/  BRA `(.L_x_23684) ;  /* 0x0000000c00047947 */ /* 0x000fec0003800000 */
.L_x_23689:
        /* <DEDUP_REMOVED lines=9> */
.L_x_23679:
        /* <DEDUP_REMOVED lines=14> */
.L_x_23693:
        /* <DEDUP_REMOVED lines=9> */
.L_x_23692:
        /* <DEDUP_REMOVED lines=28> */
.L_x_23695:
        /* <DEDUP_REMOVED lines=15> */
.L_x_23694:
[----:B------:R0:W5:Y:S01]  /*11280*/  LDG.E.U16 R18, desc[UR36][R2.64] ;  /* 0x0000002402127981 */ /* 0x000162000c1e1500 */
[----:B------:R-:W-:Y:S05]  /*11290*/  BRA `(.L_x_23684) ;  /* 0x0000000400d07947 */ /* 0x000fea0003800000 */
.L_x_23691:
        /* <DEDUP_REMOVED lines=13> */
.L_x_23698:
        /* <DEDUP_REMOVED lines=21> */
.L_x_23702:
[----:B------:R-:W-:Y:S05]  /*114c0*/  BSYNC B1 ;  /* 0x0000000000017941 */ /* 0x000fea0003800000 */
.L_x_23701:
[----:B------:R-:W-:Y:S01]  /*114d0*/  LEA R3, R0, 0x3b800000, 0x17 ;  /* 0x3b80000000037811 */ /* 0x000fe200078eb8ff */
[----:B------:R-:W-:-:S05]  /*114e0*/  IMAD.SHL.U32 R0, R2, 0x100000, RZ ;  /* 0x0010000002007824 */ /* 0x000fca00078e00ff */
[----:B------:R-:W-:-:S07]  /*114f0*/  LOP3.LUT R0, R3, R0, R4, 0xfe, !PT ;  /* 0x0000000003007212 */ /* 0x000fce00078efe04 */
.L_x_23700:
[----:B------:R-:W-:Y:S05]  /*11500*/  BSYNC B0 ;  /* 0x0000000000007941 */ /* 0x000fea0003800000 */
.L_x_23699:
[----:B------:R-:W-:-:S04]  /*11510*/  F2FP.BF16.F32.PACK_AB R0, RZ, R0 ;  /* 0x00000000ff00723e */ /* 0x000fc800000010ff */
[----:B------:R-:W-:Y:S01]  /*11520*/  PRMT R18, R0, 0x7610, R18 ;  /* 0x0000761000127816 */ /* 0x000fe20000000012 */
[----:B------:R-:W-:Y:S06]  /*11530*/  BRA `(.L_x_23684) ;  /* 0x0000000400287947 */ /* 0x000fec0003800000 */
.L_x_23697:
        /* <DEDUP_REMOVED lines=21> */
.L_x_23706:
[----:B------:R-:W-:Y:S05]  /*11690*/  BSYNC B1 ;  /* 0x0000000000017941 */ /* 0x000fea0003800000 */
.L_x_23705:
[----:B------:R-:W-:Y:S01]  /*116a0*/  LEA R3, R0, 0x37800000, 0x17 ;  /* 0x3780000000037811 */ /* 0x000fe200078eb8ff */
[----:B------:R-:W-:-:S05]  /*116b0*/  IMAD.SHL.U32 R0, R2, 0x200000, RZ ;  /* 0x0020000002007824 */ /* 0x000fca00078e00ff */
[----:B------:R-:W-:-:S07]  /*116c0*/  LOP3.LUT R0, R3, R0, R4, 0xfe, !PT ;  /* 0x0000000003007212 */ /* 0x000fce00078efe04 */
.L_x_23704:
[----:B------:R-:W-:Y:S05]  /*116d0*/  BSYNC B0 ;  /* 0x0000000000007941 */ /* 0x000fea0003800000 */
.L_x_23703:
[----:B------:R-:W-:-:S04]  /*116e0*/  F2FP.BF16.F32.PACK_AB R0, RZ, R0 ;  /* 0x00000000ff00723e */ /* 0x000fc800000010ff */
[----:B------:R-:W-:Y:S01]  /*116f0*/  PRMT R18, R0, 0x7610, R18 ;  /* 0x0000761000127816 */ /* 0x000fe20000000012 */
[----:B------:R-:W-:Y:S06]  /*11700*/  BRA `(.L_x_23684) ;  /* 0x0000000000b47947 */ /* 0x000fec0003800000 */
.L_x_23696:
        /* <DEDUP_REMOVED lines=14> */
.L_x_23710:
[----:B------:R-:W-:Y:S05]  /*117f0*/  BSYNC B0 ;  /* 0x0000000000007941 */ /* 0x000fea0003800000 */
.L_x_23709:
[----:B------:R-:W-:-:S04]  /*11800*/  F2FP.BF16.F32.PACK_AB R0, RZ, R0 ;  /* 0x00000000ff00723e */ /* 0x000fc800000010ff */
[----:B------:R-:W-:Y:S01]  /*11810*/  PRMT R18, R0, 0x7610, R18 ;  /* 0x0000761000127816 */ /* 0x000fe20000000012 */
[----:B------:R-:W-:Y:S06]  /*11820*/  BRA `(.L_x_23684) ;  /* 0x00000000006c7947 */ /* 0x000fec0003800000 */
.L_x_23683:
        /* <DEDUP_REMOVED lines=16> */
.L_x_23711:
[----:B------:R-:W-:Y:S01]  /*11930*/  PRMT R18, RZ, 0x7610, R18 ;  /* 0x00007610ff127816 */ /* 0x000fe20000000012 */
[----:B------:R-:W-:Y:S06]  /*11940*/  BRA `(.L_x_23684) ;  /* 0x0000000000247947 */ /* 0x000fec0003800000 */
.L_x_23708:
[----:B------:R-:W2:Y:S02]  /*11950*/  LDG.E.64 R2, desc[UR36][R2.64] ;  /* 0x0000002402027981 */ /* 0x000ea4000c1e1b00 */
[----:B--2---:R-:W0:Y:S02]  /*11960*/  I2F.U64 R0, R2 ;  /* 0x0000000200007312 */ /* 0x004e240000301000 */
[----:B0-----:R-:W-:-:S04]  /*11970*/  F2FP.BF16.F32.PACK_AB R0, RZ, R0 ;  /* 0x00000000ff00723e */ /* 0x001fc800000010ff */
[----:B------:R-:W-:Y:S01]  /*11980*/  PRMT R18, R0, 0x7610, R18 ;  /* 0x0000761000127816 */ /* 0x000fe20000000012 */
[----:B------:R-:W-:Y:S06]  /*11990*/  BRA `(.L_x_23684) ;  /* 0x0000000000107947 */ /* 0x000fec0003800000 */
.L_x_23707:
[----:B------:R-:W2:Y:S02]  /*119a0*/  LDG.E R2, desc[UR36][R2.64] ;  /* 0x0000002402027981 */ /* 0x000ea4000c1e1900 */
[----:B--2---:R-:W-:-:S04]  /*119b0*/  I2FP.F32.U32 R0, R2 ;  /* 0x0000000200007245 */ /* 0x004fc80000201000 */
[----:B------:R-:W-:-:S04]  /*119c0*/  F2FP.BF16.F32.PACK_AB R0, RZ, R0 ;  /* 0x00000000ff00723e */ /* 0x000fc800000010ff */
[----:B------:R-:W-:-:S07]  /*119d0*/  PRMT R18, R0, 0x7610, R18 ;  /* 0x0000761000127816 */ /* 0x000fce0000000012 */
.L_x_23684:
        /* <DEDUP_REMOVED lines=19> */
.L_x_23716:
[----:B------:R-:W2:Y:S02]  /*11b10*/  LDG.E.U8 R2, desc[UR36][R2.64] ;  /* 0x0000002402027981 */ /* 0x000ea4000c1e1100 */
[----:B--2---:R-:W-:Y:S01]  /*11b20*/  I2FP.F32.U32 R19, R2 ;  /* 0x0000000200137245 */ /* 0x004fe20000201000 */
[----:B------:R-:W-:Y:S06]  /*11b30*/  BRA `(.L_x_23718) ;  /* 0x0000000c002c7947 */ /* 0x000fec0003800000 */
.L_x_23715:
        /* <DEDUP_REMOVED lines=9> */
.L_x_23720:
[----:B------:R-:W2:Y:S02]  /*11bd0*/  LDG.E R2, desc[UR36][R2.64] ;  /* 0x0000002402027981 */ /* 0x000ea4000c1e1900 */
[----:B--2---:R-:W-:Y:S01]  /*11be0*/  I2FP.F32.S32 R19, R2 ;  /* 0x0000000200137245 */ /* 0x004fe20000201400 */
[----:B------:R-:W-:Y:S06]  /*11bf0*/  BRA `(.L_x_23718) ;  /* 0x0000000800fc7947 */ /* 0x000fec0003800000 */
.L_x_23719:
[----:B------:R-:W2:Y:S02]  /*11c00*/  LDG.E.U16 R2, desc[UR36][R2.64] ;  /* 0x0000002402027981 */ /* 0x000ea4000c1e1500 */
[----:B--2---:R0:W1:Y:S01]  /*11c10*/  I2F.S16 R19, R2 ;  /* 0x0000000200137306 */ /* 0x0040620000101400 */
[----:B------:R-:W-:Y:S05]  /*11c20*/  BRA `(.L_x_23718) ;  /* 0x0000000800f07947 */ /* 0x000fea0003800000 */
.L_x_23714:
        /* <DEDUP_REMOVED lines=8> */
.L_x_23722:
[----:B------:R-:W2:Y:S02]  /*11cb0*/  LDG.E.U16 R2, desc[UR36][R2.64] ;  /* 0x0000002402027981 */ /* 0x000ea4000c1e1500 */
[----:B--2---:R-:W-:Y:S01]  /*11cc0*/  HADD2.F32 R19, -RZ, R2.H0_H0 ;  /* 0x20000002ff137230 */ /* 0x004fe20000004100 */
[----:B------:R-:W-:Y:S06]  /*11cd0*/  BRA `(.L_x_23718) ;  /* 0x0000000800c47947 */ /* 0x000fec0003800000 */
.L_x_23721:
        /* <DEDUP_REMOVED lines=8> */
.L_x_23724:
[----:B------:R-:W2:Y:S02]  /*11d60*/  LDG.E.U16 R2, desc[UR36][R2.64] ;  /* 0x0000002402027981 */ /* 0x000ea4000c1e1500 */
[----:B--2---:R-:W-:Y:S01]  /*11d70*/  HADD2.F32 R19, -RZ, R2.H0_H0 ;  /* 0x20000002ff137230 */ /* 0x004fe20000004100 */
[----:B------:R-:W-:Y:S06]  /*11d80*/  BRA `(.L_x_23718) ;  /* 0x0000000800987947 */ /* 0x000fec0003800000 */
.L_x_23723:
[----:B------:R-:W2:Y:S01]  /*11d90*/  LDG.E.64 R2, desc[UR36][R2.64] ;  /* 0x0000002402027981 */ /* 0x000ea2000c1e1b00 */
[----:B------:R-:W-:Y:S01]  /*11da0*/  UMOV UR4, 0xf0000000 ;  /* 0xf000000000047882 */ /* 0x000fe20000000000 */
[----:B------:R-:W-:Y:S01]  /*11db0*/  UMOV UR5, 0x380fffff ;  /* 0x380fffff00057882 */ /* 0x000fe20000000000 */
[----:B--2---:R-:W0:Y:S01]  /*11dc0*/  F2F.F32.F64 R19, R2 ;  /* 0x0000000200137310 */ /* 0x004e220000301000 */
[----:B------:R-:W-:-:S14]  /*11dd0*/  DSETP.GEU.AND P0, PT, |R2|, UR4, PT ;  /* 0x0000000402007e2a */ /* 0x000fdc000bf0e200 */
[----:B0-----:R-:W-:Y:S01]  /*11de0*/  @!P0 FMUL R19, R19, 1.175494350822287508e-38 ;  /* 0x0080000013138820 */ /* 0x001fe20000400000 */
[----:B------:R-:W-:Y:S06]  /*11df0*/  BRA `(.L_x_23718) ;  /* 0x00000008007c7947 */ /* 0x000fec0003800000 */
.L_x_23713:
        /* <DEDUP_REMOVED lines=12> */
.L_x_23727:
[----:B------:R-:W2:Y:S01]  /*11ec0*/  LDG.E.64 R2, desc[UR36][R2.64] ;  /* 0x0000002402027981 */ /* 0x000ea2000c1e1b00 */
[----:B------:R-:W-:Y:S01]  /*11ed0*/  UMOV UR4, 0xf0000000 ;  /* 0xf000000000047882 */ /* 0x000fe20000000000 */
[----:B------:R-:W-:Y:S01]  /*11ee0*/  UMOV UR5, 0x380fffff ;  /* 0x380fffff00057882 */ /* 0x000fe20000000000 */
[----:B--2---:R-:W0:Y:S01]  /*11ef0*/  F2F.F32.F64 R19, R2 ;  /* 0x0000000200137310 */ /* 0x004e220000301000 */
[----:B------:R-:W-:-:S14]  /*11f00*/  DSETP.GEU.AND P0, PT, |R2|, UR4, PT ;  /* 0x0000000402007e2a */ /* 0x000fdc000bf0e200 */
[----:B0-----:R-:W-:Y:S01]  /*11f10*/  @!P0 FMUL R19, R19, 1.175494350822287508e-38 ;  /* 0x0080000013138820 */ /* 0x001fe20000400000 */
[----:B------:R-:W-:Y:S06]  /*11f20*/  BRA `(.L_x_23718) ;  /* 0x0000000800307947 */ /* 0x000fec0003800000 */
.L_x_23726:
        /* <DEDUP_REMOVED lines=26> */
.L_x_23729:
        /* <DEDUP_REMOVED lines=13> */
.L_x_23728:
[----:B------:R-:W2:Y:S02]  /*121a0*/  LDG.E.U16 R2, desc[UR36][R2.64] ;  /* 0x0000002402027981 */ /* 0x000ea4000c1e1500 */
[----:B--2---:R-:W-:Y:S01]  /*121b0*/  IMAD.U32 R19, R2, 0x10000, RZ ;  /* 0x0001000002137824 */ /* 0x004fe200078e00ff */
[----:B------:R-:W-:Y:S06]  /*121c0*/  BRA `(.L_x_23718) ;  /* 0x0000000400887947 */ /* 0x000fec0003800000 */
.L_x_23725:
        /* <DEDUP_REMOVED lines=11> */
.L_x_23732:
        /* <DEDUP_REMOVED lines=20> */
.L_x_23734:
[----:B------:R-:W-:Y:S05]  /*123c0*/  BSYNC B0 ;  /* 0x0000000000007941 */ /* 0x000fea0003800000 */
.L_x_23733:
[----:B------:R-:W-:Y:S01]  /*123d0*/  IMAD.SHL.U32 R2, R2, 0x100000, RZ ;  /* 0x0010000002027824 */ /* 0x000fe200078e00ff */
[----:B------:R-:W-:-:S04]  /*123e0*/  LEA R0, R0, 0x3b800000, 0x17 ;  /* 0x3b80000000007811 */ /* 0x000fc800078eb8ff */
[----:B------:R-:W-:Y:S01]  /*123f0*/  LOP3.LUT R19, R0, R2, R19, 0xfe, !PT ;  /* 0x0000000200137212 */ /* 0x000fe200078efe13 */
[----:B------:R-:W-:Y:S06]  /*12400*/  BRA `(.L_x_23718) ;  /* 0x0000000000f87947 */ /* 0x000fec0003800000 */
.L_x_23731:
        /* <DEDUP_REMOVED lines=20> */
.L_x_23736:
[----:B------:R-:W-:Y:S05]  /*12550*/  BSYNC B0 ;  /* 0x0000000000007941 */ /* 0x000fea0003800000 */
.L_x_23735:
[----:B------:R-:W-:Y:S01]  /*12560*/  IMAD.SHL.U32 R2, R2, 0x200000, RZ ;  /* 0x0020000002027824 */ /* 0x000fe200078e00ff */
[----:B------:R-:W-:-:S04]  /*12570*/  LEA R0, R0, 0x37800000, 0x17 ;  /* 0x3780000000007811 */ /* 0x000fc800078eb8ff */
[----:B------:R-:W-:Y:S01]  /*12580*/  LOP3.LUT R19, R0, R2, R19, 0xfe, !PT ;  /* 0x0000000200137212 */ /* 0x000fe200078efe13 */
[----:B------:R-:W-:Y:S06]  /*12590*/  BRA `(.L_x_23718) ;  /* 0x0000000000947947 */ /* 0x000fec0003800000 */
.L_x_23730:
        /* <DEDUP_REMOVED lines=14> */
.L_x_23717:
        /* <DEDUP_REMOVED lines=16> */
.L_x_23739:
[----:B------:R-:W-:Y:S01]  /*12780*/  IMAD.MOV.U32 R19, RZ, RZ, RZ ;  /* 0x000000ffff137224 */ /* 0x000fe200078e00ff */
[----:B------:R-:W-:Y:S06]  /*12790*/  BRA `(.L_x_23718) ;  /* 0x0000000000147947 */ /* 0x000fec0003800000 */
.L_x_23738:
[----:B------:R-:W2:Y:S02]  /*127a0*/  LDG.E.64 R2, desc[UR36][R2.64] ;  /* 0x0000002402027981 */ /* 0x000ea4000c1e1b00 */
[----:B--2---:R0:W1:Y:S01]  /*127b0*/  I2F.U64 R19, R2 ;  /* 0x0000000200137312 */ /* 0x0040620000301000 */
[----:B------:R-:W-:Y:S05]  /*127c0*/  BRA `(.L_x_23718) ;  /* 0x0000000000087947 */ /* 0x000fea0003800000 */
.L_x_23737:
[----:B------:R-:W2:Y:S02]  /*127d0*/  LDG.E R2, desc[UR36][R2.64] ;  /* 0x0000002402027981 */ /* 0x000ea4000c1e1900 */
[----:B--2---:R-:W-:-:S07]  /*127e0*/  I2FP.F32.U32 R19, R2 ;  /* 0x0000000200137245 */ /* 0x004fce0000201000 */
.L_x_23718:
[----:B------:R-:W-:Y:S05]  /*127f0*/  BSYNC B6 ;  /* 0x0000000000067941 */ /* 0x000fea0003800000 */
.L_x_23712:
        /* <DEDUP_REMOVED lines=19> */
.L_x_23744:
[----:B------:R-:W2:Y:S02]  /*12930*/  LDG.E.U8 R2, desc[UR36][R2.64] ;  /* 0x0000002402027981 */ /* 0x000ea4000c1e1100 */
[----:B--2---:R-:W-:Y:S01]  /*12940*/  I2FP.F32.U32 R23, R2 ;  /* 0x0000000200177245 */ /* 0x004fe20000201000 */
[----:B------:R-:W-:Y:S06]  /*12950*/  BRA `(.L_x_23746) ;  /* 0x0000000c002c7947 */ /* 0x000fec0003800000 */
.L_x_23743:
        /* <DEDUP_REMOVED lines=9> */
.L_x_23748:
[----:B------:R-:W2:Y:S02]  /*129f0*/  LDG.E R2, desc[UR36][R2.64] ;  /* 0x0000002402027981 */ /* 0x000ea4000c1e1900 */
[----:B--2---:R-:W-:Y:S01]  /*12a00*/  I2FP.F32.S32 R23, R2 ;  /* 0x0000000200177245 */ /* 0x004fe20000201400 */
[----:B------:R-:W-:Y:S06]  /*12a10*/  BRA `(.L_x_23746) ;  /* 0x0000000800fc7947 */ /* 0x000fec0003800000 */
.L_x_23747:
[----:B------:R-:W2:Y:S02]  /*12a20*/  LDG.E.U16 R2, desc[UR36][R2.64] ;  /* 0x0000002402027981 */ /* 0x000ea4000c1e1500 */
[----:B--2---:R0:W1:Y:S01]  /*12a30*/  I2F.S16 R23, R2 ;  /* 0x0000000200177306 */ /* 0x0040620000101400 */
[----:B------:R-:W-:Y:S05]  /*12a40*/  BRA `(.L_x_23746) ;  /* 0x0000000800f07947 */ /* 0x000fea0003800000 */
.L_x_23742:
        /* <DEDUP_REMOVED lines=8> */
.L_x_23750:
[----:B------:R-:W2:Y:S02]  /*12ad0*/  LDG.E.U16 R2, desc[UR36][R2.64] ;  /* 0x0000002402027981 */ /* 0x000ea4000c1e1500 */
[----:B--2---:R-:W-:Y:S01]  /*12ae0*/  HADD2.F32 R23, -RZ, R2.H0_H0 ;  /* 0x20000002ff177230 */ /* 0x004fe20000004100 */
[----:B------:R-:W-:Y:S06]  /*12af0*/  BRA `(.L_x_23746) ;  /* 0x0000000800c47947 */ /* 0x000fec0003800000 */
.L_x_23749:
        /* <DEDUP_REMOVED lines=8> */
.L_x_23752:
[----:B------:R-:W2:Y:S02]  /*12b80*/  LDG.E.U16 R2, desc[UR36][R2.64] ;  /* 0x0000002402027981 */ /* 0x000ea4000c1e1500 */
[----:B--2---:R-:W-:Y:S01]  /*12b90*/  HADD2.F32 R23, -RZ, R2.H0_H0 ;  /* 0x20000002ff177230 */ /* 0x004fe20000004100 */
[----:B------:R-:W-:Y:S06]  /*12ba0*/  BRA `(.L_x_23746) ;  /* 0x0000000800987947 */ /* 0x000fec0003800000 */
.L_x_23751:
[----:B------:R-:W2:Y:S01]  /*12bb0*/  LDG.E.64 R2, desc[UR36][R2.64] ;  /* 0x0000002402027981 */ /* 0x000ea2000c1e1b00 */
[----:B------:R-:W-:Y:S01]  /*12bc0*/  UMOV UR4, 0xf0000000 ;  /* 0xf000000000047882 */ /* 0x000fe20000000000 */
[----:B------:R-:W-:Y:S01]  /*12bd0*/  UMOV UR5, 0x380fffff ;  /* 0x380fffff00057882 */ /* 0x000fe20000000000 */
[----:B--2---:R-:W0:Y:S01]  /*12be0*/  F2F.F32.F64 R23, R2 ;  /* 0x0000000200177310 */ /* 0x004e220000301000 */
[----:B------:R-:W-:-:S14]  /*12bf0*/  DSETP.GEU.AND P0, PT, |R2|, UR4, PT ;  /* 0x0000000402007e2a */ /* 0x000fdc000bf0e200 */
[----:B0-----:R-:W-:Y:S01]  /*12c00*/  @!P0 FMUL R23, R23, 1.175494350822287508e-38 ;  /* 0x0080000017178820 */ /* 0x001fe20000400000 */
[----:B------:R-:W-:Y:S06]  /*12c10*/  BRA `(.L_x_23746) ;  /* 0x00000008007c7947 */ /* 0x000fec0003800000 */
.L_x_23741:
        /* <DEDUP_REMOVED lines=12> */
.L_x_23755:
[----:B------:R-:W2:Y:S01]  /*12ce0*/  LDG.E.64 R2, desc[UR36][R2.64] ;  /* 0x0000002402027981 */ /* 0x000ea2000c1e1b00 */
[----:B------:R-:W-:Y:S01]  /*12cf0*/  UMOV UR4, 0xf0000000 ;  /* 0xf000000000047882 */ /* 0x000fe20000000000 */
[----:B------:R-:W-:Y:S01]  /*12d00*/  UMOV UR5, 0x380fffff ;  /* 0x380fffff00057882 */ /* 0x000fe20000000000 */
[----:B--2---:R-:W0:Y:S01]  /*12d10*/  F2F.F32.F64 R23, R2 ;  /* 0x0000000200177310 */ /* 0x004e220000301000 */
[----:B------:R-:W-:-:S14]  /*12d20*/  DSETP.GEU.AND P0, PT, |R2|, UR4, PT ;  /* 0x0000000402007e2a */ /* 0x000fdc000bf0e200 */
[----:B0-----:R-:W-:Y:S01]  /*12d30*/  @!P0 FMUL R23, R23, 1.175494350822287508e-38 ;  /* 0x0080000017178820 */ /* 0x001fe20000400000 */
[----:B------:R-:W-:Y:S06]  /*12d40*/  BRA `(.L_x_23746) ;  /* 0x0000000800307947 */ /* 0x000fec0003800000 */
.L_x_23754:
        /* <DEDUP_REMOVED lines=26> */
.L_x_23757:
        /* <DEDUP_REMOVED lines=13> */
.L_x_23756:
[----:B------:R-:W2:Y:S02]  /*12fc0*/  LDG.E.U16 R2, desc[UR36][R2.64] ;  /* 0x0000002402027981 */ /* 0x000ea4000c1e1500 */
[----:B--2---:R-:W-:Y:S01]  /*12fd0*/  IMAD.U32 R23, R2, 0x10000, RZ ;  /* 0x0001000002177824 */ /* 0x004fe200078e00ff */
[----:B------:R-:W-:Y:S06]  /*12fe0*/  BRA `(.L_x_23746) ;  /* 0x0000000400887947 */ /* 0x000fec0003800000 */
.L_x_23753:
        /* <DEDUP_REMOVED lines=11> */
.L_x_23760:
        /* <DEDUP_REMOVED lines=20> */
.L_x_23762:
[----:B------:R-:W-:Y:S05]  /*131e0*/  BSYNC B0 ;  /* 0x0000000000007941 */ /* 0x000fea0003800000 */
.L_x_23761:
[----:B------:R-:W-:Y:S01]  /*131f0*/  IMAD.SHL.U32 R2, R2, 0x100000, RZ ;  /* 0x0010000002027824 */ /* 0x000fe200078e00ff */
[----:B------:R-:W-:-:S04]  /*13200*/  LEA R0, R0, 0x3b800000, 0x17 ;  /* 0x3b80000000007811 */ /* 0x000fc800078eb8ff */
[----:B------:R-:W-:Y:S01]  /*13210*/  LOP3.LUT R23, R0, R2, R23, 0xfe, !PT ;  /* 0x0000000200177212 */ /* 0x000fe200078efe17 */
[----:B------:R-:W-:Y:S06]  /*13220*/  BRA `(.L_x_23746) ;  /* 0x0000000000f87947 */ /* 0x000fec0003800000 */
.L_x_23759:
        /* <DEDUP_REMOVED lines=20> */
.L_x_23764:
[----:B------:R-:W-:Y:S05]  /*13370*/  BSYNC B0 ;  /* 0x0000000000007941 */ /* 0x000fea0003800000 */
.L_x_23763:
[----:B------:R-:W-:Y:S01]  /*13380*/  IMAD.SHL.U32 R2, R2, 0x200000, RZ ;  /* 0x0020000002027824 */ /* 0x000fe200078e00ff */
[----:B------:R-:W-:-:S04]  /*13390*/  LEA R0, R0, 0x37800000, 0x17 ;  /* 0x3780000000007811 */ /* 0x000fc800078eb8ff */
[----:B------:R-:W-:Y:S01]  /*133a0*/  LOP3.LUT R23, R0, R2, R23, 0xfe, !PT ;  /* 0x0000000200177212 */ /* 0x000fe200078efe17 */
[----:B------:R-:W-:Y:S06]  /*133b0*/  BRA `(.L_x_23746) ;  /* 0x0000000000947947 */ /* 0x000fec0003800000 */
.L_x_23758:
        /* <DEDUP_REMOVED lines=14> */
.L_x_23745:
        /* <DEDUP_REMOVED lines=16> */
.L_x_23767:
[----:B------:R-:W-:Y:S01]  /*135a0*/  IMAD.MOV.U32 R23, RZ, RZ, RZ ;  /* 0x000000ffff177224 */ /* 0x000fe200078e00ff */
[----:B------:R-:W-:Y:S06]  /*135b0*/  BRA `(.L_x_23746) ;  /* 0x0000000000147947 */ /* 0x000fec0003800000 */
.L_x_23766:
[----:B------:R-:W2:Y:S02]  /*135c0*/  LDG.E.64 R2, desc[UR36][R2.64] ;  /* 0x0000002402027981 */ /* 0x000ea4000c1e1b00 */
[----:B--2---:R0:W1:Y:S01]  /*135d0*/  I2F.U64 R23, R2 ;  /* 0x0000000200177312 */ /* 0x0040620000301000 */
[----:B------:R-:W-:Y:S05]  /*135e0*/  BRA `(.L_x_23746) ;  /* 0x0000000000087947 */ /* 0x000fea0003800000 */
.L_x_23765:
[----:B------:R-:W2:Y:S02]  /*135f0*/  LDG.E R2, desc[UR36][R2.64] ;  /* 0x0000002402027981 */ /* 0x000ea4000c1e1900 */
[----:B--2---:R-:W-:-:S07]  /*13600*/  I2FP.F32.U32 R23, R2 ;  /* 0x0000000200177245 */ /* 0x004fce0000201000 */
.L_x_23746:
[----:B------:R-:W-:Y:S05]  /*13610*/  BSYNC B6 ;  /* 0x0000000000067941 */ /* 0x000fea0003800000 */
.L_x_23740:
        /* <DEDUP_REMOVED lines=19> */
.L_x_23772:
[----:B------:R-:W2:Y:S02]  /*13750*/  LDG.E.U8 R2, desc[UR36][R2.64] ;  /* 0x0000002402027981 */ /* 0x000ea4000c1e1100 */
[----:B--2---:R-:W-:Y:S01]  /*13760*/  I2FP.F32.U32 R24, R2 ;  /* 0x0000000200187245 */ /* 0x004fe20000201000 */
[----:B------:R-:W-:Y:S06]  /*13770*/  BRA `(.L_x_23774) ;  /* 0x0000000c002c7947 */ /* 0x000fec0003800000 */
.L_x_23771:
        /* <DEDUP_REMOVED lines=9> */
.L_x_23776:
[----:B------:R-:W2:Y:S02]  /*13810*/  LDG.E R2, desc[UR36][R2.64] ;  /* 0x0000002402027981 */ /* 0x000ea4000c1e1900 */
[----:B--2---:R-:W-:Y:S01]  /*13820*/  I2FP.F32.S32 R24, R2 ;  /* 0x0000000200187245 */ /* 0x004fe20000201400 */
[----:B------:R-:W-:Y:S06]  /*13830*/  BRA `(.L_x_23774) ;  /* 0x0000000800fc7947 */ /* 0x000fec0003800000 */
.L_x_23775:
[----:B------:R-:W2:Y:S02]  /*13840*/  LDG.E.U16 R2, desc[UR36][R2.64] ;  /* 0x0000002402027981 */ /* 0x000ea4000c1e1500 */
[----:B--2---:R2:W4:Y:S01]  /*13850*/  I2F.S16 R24, R2 ;  /* 0x0000000200187306 */ /* 0x0045220000101400 */
[----:B------:R-:W-:Y:S05]  /*13860*/  BRA `(.L_x_23774) ;  /* 0x0000000800f07947 */ /* 0x000fea0003800000 */
.L_x_23770:
        /* <DEDUP_REMOVED lines=8> */
.L_x_23778:
[----:B------:R-:W2:Y:S02]  /*138f0*/  LDG.E.U16 R2, desc[UR36][R2.64] ;  /* 0x0000002402027981 */ /* 0x000ea4000c1e1500 */
[----:B--2---:R-:W-:Y:S01]  /*13900*/  HADD2.F32 R24, -RZ, R2.H0_H0 ;  /* 0x20000002ff187230 */ /* 0x004fe20000004100 */
[----:B------:R-:W-:Y:S06]  /*13910*/  BRA `(.L_x_23774) ;  /* 0x0000000800c47947 */ /* 0x000fec0003800000 */
.L_x_23777:
        /* <DEDUP_REMOVED lines=8> */
.L_x_23780:
[----:B------:R-:W2:Y:S02]  /*139a0*/  LDG.E.U16 R2, desc[UR36][R2.64] ;  /* 0x0000002402027981 */ /* 0x000ea4000c1e1500 */
[----:B--2---:R-:W-:Y:S01]  /*139b0*/  HADD2.F32 R24, -RZ, R2.H0_H0 ;  /* 0x20000002ff187230 */ /* 0x004fe20000004100 */
[----:B------:R-:W-:Y:S06]  /*139c0*/  BRA `(.L_x_23774) ;  /* 0x0000000800987947 */ /* 0x000fec0003800000 */
.L_x_23779:
[----:B------:R-:W2:Y:S01]  /*139d0*/  LDG.E.64 R2, desc[UR36][R2.64] ;  /* 0x0000002402027981 */ /* 0x000ea2000c1e1b00 */
[----:B------:R-:W-:Y:S01]  /*139e0*/  UMOV UR4, 0xf0000000 ;  /* 0xf000000000047882 */ /* 0x000fe20000000000 */
[----:B------:R-:W-:Y:S01]  /*139f0*/  UMOV UR5, 0x380fffff ;  /* 0x380fffff00057882 */ /* 0x000fe20000000000 */
[----:B--2---:R-:W0:Y:S01]  /*13a00*/  F2F.F32.F64 R24, R2 ;  /* 0x0000000200187310 */ /* 0x004e220000301000 */
[----:B------:R-:W-:-:S14]  /*13a10*/  DSETP.GEU.AND P0, PT, |R2|, UR4, PT ;  /* 0x0000000402007e2a */ /* 0x000fdc000bf0e200 */
[----:B0-----:R-:W-:Y:S01]  /*13a20*/  @!P0 FMUL R24, R24, 1.175494350822287508e-38 ;  /* 0x0080000018188820 */ /* 0x001fe20000400000 */
[----:B------:R-:W-:Y:S06]  /*13a30*/  BRA `(.L_x_23774) ;  /* 0x00000008007c7947 */ /* 0x000fec0003800000 */
.L_x_23769:
        /* <DEDUP_REMOVED lines=12> */
.L_x_23783:
[----:B------:R-:W2:Y:S01]  /*13b00*/  LDG.E.64 R2, desc[UR36][R2.64] ;  /* 0x0000002402027981 */ /* 0x000ea2000c1e1b00 */
[----:B------:R-:W-:Y:S01]  /*13b10*/  UMOV UR4, 0xf0000000 ;  /* 0xf000000000047882 */ /* 0x000fe20000000000 */
[----:B------:R-:W-:Y:S01]  /*13b20*/  UMOV UR5, 0x380fffff ;  /* 0x380fffff00057882 */ /* 0x000fe20000000000 */
[----:B--2---:R-:W0:Y:S01]  /*13b30*/  F2F.F32.F64 R24, R2 ;  /* 0x0000000200187310 */ /* 0x004e220000301000 */
[----:B------:R-:W-:-:S14]  /*13b40*/  DSETP.GEU.AND P0, PT, |R2|, UR4, PT ;  /* 0x0000000402007e2a */ /* 0x000fdc000bf0e200 */
[----:B0-----:R-:W-:Y:S01]  /*13b50*/  @!P0 FMUL R24, R24, 1.175494350822287508e-38 ;  /* 0x0080000018188820 */ /* 0x001fe20000400000 */
[----:B------:R-:W-:Y:S06]  /*13b60*/  BRA `(.L_x_23774) ;  /* 0x0000000800307947 */ /* 0x000fec0003800000 */
.L_x_23782:
        /* <DEDUP_REMOVED lines=26> */
.L_x_23785:
        /* <DEDUP_REMOVED lines=13> */
.L_x_23784:
[----:B------:R-:W2:Y:S02]  /*13de0*/  LDG.E.U16 R2, desc[UR36][R2.64] ;  /* 0x0000002402027981 */ /* 0x000ea4000c1e1500 */
[----:B--2---:R-:W-:Y:S01]  /*13df0*/  IMAD.U32 R24, R2, 0x10000, RZ ;  /* 0x0001000002187824 */ /* 0x004fe200078e00ff */
[----:B------:R-:W-:Y:S06]  /*13e00*/  BRA `(.L_x_23774) ;  /* 0x0000000400887947 */ /* 0x000fec0003800000 */
.L_x_23781:
        /* <DEDUP_REMOVED lines=11> */
.L_x_23788:
        /* <DEDUP_REMOVED lines=20> */
.L_x_23790:
[----:B------:R-:W-:Y:S05]  /*14000*/  BSYNC B0 ;  /* 0x0000000000007941 */ /* 0x000fea0003800000 */
.L_x_23789:
[----:B------:R-:W-:Y:S01]  /*14010*/  IMAD.SHL.U32 R2, R2, 0x100000, RZ ;  /* 0x0010000002027824 */ /* 0x000fe200078e00ff */
[----:B------:R-:W-:-:S04]  /*14020*/  LEA R3, R0, 0x3b800000, 0x17 ;  /* 0x3b80000000037811 */ /* 0x000fc800078eb8ff */
[----:B------:R-:W-:Y:S01]  /*14030*/  LOP3.LUT R24, R3, R2, R24, 0xfe, !PT ;  /* 0x0000000203187212 */ /* 0x000fe200078efe18 */
[----:B------:R-:W-:Y:S06]  /*14040*/  BRA `(.L_x_23774) ;  /* 0x0000000000f87947 */ /* 0x000fec0003800000 */
.L_x_23787:
        /* <DEDUP_REMOVED lines=20> */
.L_x_23792:
[----:B------:R-:W-:Y:S05]  /*14190*/  BSYNC B0 ;  /* 0x0000000000007941 */ /* 0x000fea0003800000 */
.L_x_23791:
[----:B------:R-:W-:Y:S01]  /*141a0*/  IMAD.SHL.U32 R2, R2, 0x200000, RZ ;  /* 0x0020000002027824 */ /* 0x000fe200078e00ff */
[----:B------:R-:W-:-:S04]  /*141b0*/  LEA R3, R0, 0x37800000, 0x17 ;  /* 0x3780000000037811 */ /* 0x000fc800078eb8ff */
[----:B------:R-:W-:Y:S01]  /*141c0*/  LOP3.LUT R24, R3, R2, R24, 0xfe, !PT ;  /* 0x0000000203187212 */ /* 0x000fe200078efe18 */
[----:B------:R-:W-:Y:S06]  /*141d0*/  BRA `(.L_x_23774) ;  /* 0x0000000000947947 */ /* 0x000fec0003800000 */
.L_x_23786:
        /* <DEDUP_REMOVED lines=14> */
.L_x_23773:
        /* <DEDUP_REMOVED lines=16> */
.L_x_23795:
[----:B------:R-:W-:Y:S01]  /*143c0*/  IMAD.MOV.U32 R24, RZ, RZ, RZ ;  /* 0x000000ffff187224 */ /* 0x000fe200078e00ff */
[----:B------:R-:W-:Y:S06]  /*143d0*/  BRA `(.L_x_23774) ;  /* 0x0000000000147947 */ /* 0x000fec0003800000 */
.L_x_23794:
[----:B------:R-:W2:Y:S02]  /*143e0*/  LDG.E.64 R24, desc[UR36][R2.64] ;  /* 0x0000002402187981 */ /* 0x000ea4000c1e1b00 */
[----:B--2---:R0:W1:Y:S01]  /*143f0*/  I2F.U64 R24, R24 ;  /* 0x0000001800187312 */ /* 0x0040620000301000 */
[----:B------:R-:W-:Y:S05]  /*14400*/  BRA `(.L_x_23774) ;  /* 0x0000000000087947 */ /* 0x000fea0003800000 */
.L_x_23793:
[----:B------:R-:W2:Y:S02]  /*14410*/  LDG.E R2, desc[UR36][R2.64] ;  /* 0x0000002402027981 */ /* 0x000ea4000c1e1900 */
[----:B--2---:R-:W-:-:S07]  /*14420*/  I2FP.F32.U32 R24, R2 ;  /* 0x0000000200187245 */ /* 0x004fce0000201000 */
.L_x_23774:
[----:B------:R-:W-:Y:S05]  /*14430*/  BSYNC B6 ;  /* 0x0000000000067941 */ /* 0x000fea0003800000 */
.L_x_23768:
        /* <DEDUP_REMOVED lines=19> */
.L_x_23800:
[----:B------:R-:W2:Y:S02]  /*14570*/  LDG.E.U8 R0, desc[UR36][R2.64] ;  /* 0x0000002402007981 */ /* 0x000ea4000c1e1100 */
[----:B--2---:R-:W-:Y:S01]  /*14580*/  I2FP.F32.U32 R0, R0 ;  /* 0x0000000000007245 */ /* 0x004fe20000201000 */
[----:B------:R-:W-:Y:S06]  /*14590*/  BRA `(.L_x_23802) ;  /* 0x0000000c002c7947 */ /* 0x000fec0003800000 */
.L_x_23799:
        /* <DEDUP_REMOVED lines=9> */
.L_x_23804:
[----:B------:R-:W2:Y:S02]  /*14630*/  LDG.E R0, desc[UR36][R2.64] ;  /* 0x0000002402007981 */ /* 0x000ea4000c1e1900 */
[----:B--2---:R-:W-:Y:S01]  /*14640*/  I2FP.F32.S32 R0, R0 ;  /* 0x0000000000007245 */ /* 0x004fe20000201400 */
[----:B------:R-:W-:Y:S06]  /*14650*/  BRA `(.L_x_23802) ;  /* 0x0000000800fc7947 */ /* 0x000fec0003800000 */
.L_x_23803:
[----:B------:R-:W2:Y:S02]  /*14660*/  LDG.E.U16 R0, desc[UR36][R2.64] ;  /* 0x0000002402007981 */ /* 0x000ea4000c1e1500 */
[----:B--2---:R-:W0:Y:S01]  /*14670*/  I2F.S16 R0, R0 ;  /* 0x0000000000007306 */ /* 0x004e220000101400 */
[----:B------:R-:W-:Y:S05]  /*14680*/  BRA `(.L_x_23802) ;  /* 0x0000000800f07947 */ /* 0x000fea0003800000 */
.L_x_23798:
        /* <DEDUP_REMOVED lines=8> */
.L_x_23806:
[----:B------:R-:W2:Y:S02]  /*14710*/  LDG.E.U16 R0, desc[UR36][R2.64] ;  /* 0x0000002402007981 */ /* 0x000ea4000c1e1500 */
[----:B--2---:R-:W-:Y:S01]  /*14720*/  HADD2.F32 R0, -RZ, R0.H0_H0 ;  /* 0x20000000ff007230 */ /* 0x004fe20000004100 */
[----:B------:R-:W-:Y:S06]  /*14730*/  BRA `(.L_x_23802) ;  /* 0x0000000800c47947 */ /* 0x000fec0003800000 */
.L_x_23805:
        /* <DEDUP_REMOVED lines=8> */
.L_x_23808:
[----:B------:R-:W2:Y:S02]  /*147c0*/  LDG.E.U16 R0, desc[UR36][R2.64] ;  /* 0x0000002402007981 */ /* 0x000ea4000c1e1500 */
[----:B--2---:R-:W-:Y:S01]  /*147d0*/  HADD2.F32 R0, -RZ, R0.H0_H0 ;  /* 0x20000000ff007230 */ /* 0x004fe20000004100 */
[----:B------:R-:W-:Y:S06]  /*147e0*/  BRA `(.L_x_23802) ;  /* 0x0000000800987947 */ /* 0x000fec0003800000 */
.L_x_23807:
[----:B------:R-:W2:Y:S01]  /*147f0*/  LDG.E.64 R2, desc[UR36][R2.64] ;  /* 0x0000002402027981 */ /* 0x000ea2000c1e1b00 */
[----:B------:R-:W-:Y:S01]  /*14800*/  UMOV UR4, 0xf0000000 ;  /* 0xf000000000047882 */ /* 0x000fe20000000000 */
[----:B------:R-:W-:Y:S01]  /*14810*/  UMOV UR5, 0x380fffff ;  /* 0x380fffff00057882 */ /* 0x000fe20000000000 */
[----:B--2---:R-:W0:Y:S01]  /*14820*/  F2F.F32.F64 R0, R2 ;  /* 0x0000000200007310 */ /* 0x004e220000301000 */
[----:B------:R-:W-:-:S14]  /*14830*/  DSETP.GEU.AND P0, PT, |R2|, UR4, PT ;  /* 0x0000000402007e2a */ /* 0x000fdc000bf0e200 */
[----:B0-----:R-:W-:Y:S01]  /*14840*/  @!P0 FMUL R0, R0, 1.175494350822287508e-38 ;  /* 0x0080000000008820 */ /* 0x001fe20000400000 */
[----:B------:R-:W-:Y:S06]  /*14850*/  BRA `(.L_x_23802) ;  /* 0x00000008007c7947 */ /* 0x000fec0003800000 */
.L_x_23797:
        /* <DEDUP_REMOVED lines=12> */
.L_x_23811:
[----:B------:R-:W2:Y:S01]  /*14920*/  LDG.E.64 R2, desc[UR36][R2.64] ;  /* 0x0000002402027981 */ /* 0x000ea2000c1e1b00 */
[----:B------:R-:W-:Y:S01]  /*14930*/  UMOV UR4, 0xf0000000 ;  /* 0xf000000000047882 */ /* 0x000fe20000000000 */
[----:B------:R-:W-:Y:S01]  /*14940*/  UMOV UR5, 0x380fffff ;  /* 0x380fffff00057882 */ /* 0x000fe20000000000 */
[----:B--2---:R-:W0:Y:S01]  /*14950*/  F2F.F32.F64 R0, R2 ;  /* 0x0000000200007310 */ /* 0x004e220000301000 */
[----:B------:R-:W-:-:S14]  /*14960*/  DSETP.GEU.AND P0, PT, |R2|, UR4, PT ;  /* 0x0000000402007e2a */ /* 0x000fdc000bf0e200 */
[----:B0-----:R-:W-:Y:S01]  /*14970*/  @!P0 FMUL R0, R0, 1.175494350822287508e-38 ;  /* 0x0080000000008820 */ /* 0x001fe20000400000 */
[----:B------:R-:W-:Y:S06]  /*14980*/  BRA `(.L_x_23802) ;  /* 0x0000000800307947 */ /* 0x000fec0003800000 */
.L_x_23810:
        /* <DEDUP_REMOVED lines=26> */
.L_x_23813:
        /* <DEDUP_REMOVED lines=13> */
.L_x_23812:
[----:B------:R-:W2:Y:S02]  /*14c00*/  LDG.E.U16 R0, desc[UR36][R2.64] ;  /* 0x0000002402007981 */ /* 0x000ea4000c1e1500 */
[----:B--2---:R-:W-:Y:S01]  /*14c10*/  IMAD.U32 R0, R0, 0x10000, RZ ;  /* 0x0001000000007824 */ /* 0x004fe200078e00ff */
[----:B------:R-:W-:Y:S06]  /*14c20*/  BRA `(.L_x_23802) ;  /* 0x0000000400887947 */ /* 0x000fec0003800000 */
.L_x_23809:
        /* <DEDUP_REMOVED lines=11> */
.L_x_23816:
        /* <DEDUP_REMOVED lines=20> */
.L_x_23818:
[----:B------:R-:W-:Y:S05]  /*14e20*/  BSYNC B0 ;  /* 0x0000000000007941 */ /* 0x000fea0003800000 */
.L_x_23817:
[----:B------:R-:W-:Y:S01]  /*14e30*/  LEA R3, R0, 0x3b800000, 0x17 ;  /* 0x3b80000000037811 */ /* 0x000fe200078eb8ff */
[----:B------:R-:W-:-:S05]  /*14e40*/  IMAD.SHL.U32 R0, R2, 0x100000, RZ ;  /* 0x0010000002007824 */ /* 0x000fca00078e00ff */
[----:B------:R-:W-:Y:S01]  /*14e50*/  LOP3.LUT R0, R3, R0, R4, 0xfe, !PT ;  /* 0x0000000003007212 */ /* 0x000fe200078efe04 */
[----:B------:R-:W-:Y:S06]  /*14e60*/  BRA `(.L_x_23802) ;  /* 0x0000000000f87947 */ /* 0x000fec0003800000 */
.L_x_23815:
        /* <DEDUP_REMOVED lines=20> */
.L_x_23820:
[----:B------:R-:W-:Y:S05]  /*14fb0*/  BSYNC B0 ;  /* 0x0000000000007941 */ /* 0x000fea0003800000 */
.L_x_23819:
[----:B------:R-:W-:Y:S01]  /*14fc0*/  LEA R3, R0, 0x37800000, 0x17 ;  /* 0x3780000000037811 */ /* 0x000fe200078eb8ff */
[----:B------:R-:W-:-:S05]  /*14fd0*/  IMAD.SHL.U32 R0, R2, 0x200000, RZ ;  /* 0x0020000002007824 */ /* 0x000fca00078e00ff */
[----:B------:R-:W-:Y:S01]  /*14fe0*/  LOP3.LUT R0, R3, R0, R4, 0xfe, !PT ;  /* 0x0000000003007212 */ /* 0x000fe200078efe04 */
[----:B------:R-:W-:Y:S06]  /*14ff0*/  BRA `(.L_x_23802) ;  /* 0x0000000000947947 */ /* 0x000fec0003800000 */
.L_x_23814:
        /* <DEDUP_REMOVED lines=14> */
.L_x_23801:
        /* <DEDUP_REMOVED lines=16> */
.L_x_23823:
[----:B------:R-:W-:Y:S01]  /*151e0*/  IMAD.MOV.U32 R0, RZ, RZ, RZ ;  /* 0x000000ffff007224 */ /* 0x000fe200078e00ff */
[----:B------:R-:W-:Y:S06]  /*151f0*/  BRA `(.L_x_23802) ;  /* 0x0000000000147947 */ /* 0x000fec0003800000 */
.L_x_23822:
[----:B------:R-:W2:Y:S02]  /*15200*/  LDG.E.64 R2, desc[UR36][R2.64] ;  /* 0x0000002402027981 */ /* 0x000ea4000c1e1b00 */
[----:B--2---:R0:W2:Y:S01]  /*15210*/  I2F.U64 R0, R2 ;  /* 0x0000000200007312 */ /* 0x0040a20000301000 */
[----:B------:R-:W-:Y:S05]  /*15220*/  BRA `(.L_x_23802) ;  /* 0x0000000000087947 */ /* 0x000fea0003800000 */
.L_x_23821:
[----:B------:R-:W2:Y:S02]  /*15230*/  LDG.E R0, desc[UR36][R2.64] ;  /* 0x0000002402007981 */ /* 0x000ea4000c1e1900 */
[----:B--2---:R-:W-:-:S07]  /*15240*/  I2FP.F32.U32 R0, R0 ;  /* 0x0000000000007245 */ /* 0x004fce0000201000 */
.L_x_23802:
[----:B------:R-:W-:Y:S05]  /*15250*/  BSYNC B6 ;  /* 0x0000000000067941 */ /* 0x000fea0003800000 */
.L_x_23796:
[----:B------:R-:W2:Y:S01]  /*15260*/  LDC.U8 R4, c[0x0][0x5d1] ;  /* 0x00017440ff047b82 */ /* 0x000ea20000000000 */
[----:B0--3-5:R-:W-:-:S04]  /*15270*/  IMAD.U32 R3, R18, 0x10000, RZ ;  /* 0x0001000012037824 */ /* 0x029fc800078e00ff */
[----:B-1--4-:R-:W-:-:S04]  /*15280*/  FADD.FTZ R24, R3, -R24 ;  /* 0x8000001803187221 */ /* 0x012fc80000010000 */
[----:B------:R-:W-:-:S04]  /*15290*/  FMUL.FTZ R24, R24, R19 ;  /* 0x0000001318187220 */ /* 0x000fc80000410000 */
[----:B--2---:R-:W-:-:S04]  /*152a0*/  FFMA.FTZ R24, R24, R0, R23 ;  /* 0x0000000018187223 */ /* 0x004fc80000010017 */
        /* <DEDUP_REMOVED lines=17> */
.L_x_23827:
[----:B------:R-:W-:-:S06]  /*153c0*/  IMAD.U32 R3, R3, 0x10000, RZ ;  /* 0x0001000003037824 */ /* 0x000fcc00078e00ff */
[----:B------:R-:W0:Y:S02]  /*153d0*/  F2I.S64.TRUNC R2, R3 ;  /* 0x0000000300027311 */ /* 0x000e24000020d900 */
[----:B0-----:R0:W-:Y:S01]  /*153e0*/  STG.E.U8 desc[UR36][R16.64], R2 ;  /* 0x0000000210007986 */ /* 0x0011e2000c101124 */
[----:B------:R-:W-:Y:S05]  /*153f0*/  BRA `(.L_x_23829) ;  /* 0x0000000c00847947 */ /* 0x000fea0003800000 */
.L_x_23826:
        /* <DEDUP_REMOVED lines=10> */
.L_x_23831:
[----:B------:R-:W-:-:S06]  /*154a0*/  IMAD.U32 R3, R3, 0x10000, RZ ;  /* 0x0001000003037824 */ /* 0x000fcc00078e00ff */
[----:B------:R-:W0:Y:S02]  /*154b0*/  F2I.FTZ.TRUNC.NTZ R3, R3 ;  /* 0x0000000300037305 */ /* 0x000e24000021f100 */
[----:B0-----:R0:W-:Y:S01]  /*154c0*/  STG.E desc[UR36][R16.64], R3 ;  /* 0x0000000310007986 */ /* 0x0011e2000c101924 */
[----:B------:R-:W-:Y:S05]  /*154d0*/  BRA `(.L_x_23829) ;  /* 0x0000000c004c7947 */ /* 0x000fea0003800000 */
.L_x_23830:
[----:B------:R-:W-:-:S06]  /*154e0*/  IMAD.U32 R3, R3, 0x10000, RZ ;  /* 0x0001000003037824 */ /* 0x000fcc00078e00ff */
[----:B------:R-:W0:Y:S02]  /*154f0*/  F2I.FTZ.TRUNC.NTZ R3, R3 ;  /* 0x0000000300037305 */ /* 0x000e24000021f100 */
[----:B0-----:R0:W-:Y:S01]  /*15500*/  STG.E.U16 desc[UR36][R16.64], R3 ;  /* 0x0000000310007986 */ /* 0x0011e2000c101524 */
[----:B------:R-:W-:Y:S05]  /*15510*/  BRA `(.L_x_23829) ;  /* 0x0000000c003c7947 */ /* 0x000fea0003800000 */
.L_x_23825:
        /* <DEDUP_REMOVED lines=9> */
.L_x_23833:
[----:B------:R-:W-:-:S05]  /*155b0*/  IMAD.U32 R0, R3, 0x10000, RZ ;  /* 0x0001000003007824 */ /* 0x000fca00078e00ff */
[----:B------:R-:W-:-:S05]  /*155c0*/  F2FP.F16.F32.PACK_AB R0, RZ, R0 ;  /* 0x00000000ff00723e */ /* 0x000fca00000000ff */
[----:B------:R0:W-:Y:S01]  /*155d0*/  STG.E.U16 desc[UR36][R16.64], R0 ;  /* 0x0000000010007986 */ /* 0x0001e2000c101524 */
[----:B------:R-:W-:Y:S05]  /*155e0*/  BRA `(.L_x_23829) ;  /* 0x0000000c00087947 */ /* 0x000fea0003800000 */
.L_x_23832:
        /* <DEDUP_REMOVED lines=10> */
.L_x_23835:
[----:B------:R-:W-:-:S05]  /*15690*/  IMAD.U32 R3, R3, 0x10000, RZ ;  /* 0x0001000003037824 */ /* 0x000fca00078e00ff */
[----:B------:R-:W-:-:S04]  /*156a0*/  F2FP.F16.F32.PACK_AB R3, RZ, R3 ;  /* 0x00000003ff03723e */ /* 0x000fc800000000ff */
[----:B------:R-:W-:-:S05]  /*156b0*/  PRMT R3, R3, 0x5410, RZ ;  /* 0x0000541003037816 */ /* 0x000fca00000000ff */
[----:B------:R0:W-:Y:S01]  /*156c0*/  STG.E desc[UR36][R16.64], R3 ;  /* 0x0000000310007986 */ /* 0x0001e2000c101924 */
[----:B------:R-:W-:Y:S05]  /*156d0*/  BRA `(.L_x_23829) ;  /* 0x0000000800cc7947 */ /* 0x000fea0003800000 */
.L_x_23834:
[----:B------:R-:W-:-:S04]  /*156e0*/  IMAD.U32 R2, R3, 0x10000, RZ ;  /* 0x0001000003027824 */ /* 0x000fc800078e00ff */
[----:B------:R-:W-:-:S06]  /*156f0*/  FMUL.FTZ R2, R2, 1 ;  /* 0x3f80000002027820 */ /* 0x000fcc0000410000 */
[----:B------:R-:W0:Y:S02]  /*15700*/  F2F.F64.F32 R2, R2 ;  /* 0x0000000200027310 */ /* 0x000e240000201800 */
[----:B0-----:R0:W-:Y:S01]  /*15710*/  STG.E.64 desc[UR36][R16.64], R2 ;  /* 0x0000000210007986 */ /* 0x0011e2000c101b24 */
[----:B------:R-:W-:Y:S05]  /*15720*/  BRA `(.L_x_23829) ;  /* 0x0000000800b87947 */ /* 0x000fea0003800000 */
.L_x_23824:
        /* <DEDUP_REMOVED lines=13> */
.L_x_23838:
[----:B------:R-:W-:Y:S01]  /*15800*/  IMAD.U32 R3, R3, 0x10000, RZ ;  /* 0x0001000003037824 */ /* 0x000fe200078e00ff */
[----:B------:R-:W-:-:S03]  /*15810*/  CS2R R6, SRZ ;  /* 0x0000000000067805 */ /* 0x000fc6000001ff00 */
[----:B------:R-:W-:-:S04]  /*15820*/  FMUL.FTZ R3, R3, 1 ;  /* 0x3f80000003037820 */ /* 0x000fc80000410000 */
[----:B------:R-:W0:Y:S02]  /*15830*/  F2F.F64.F32 R4, R3 ;  /* 0x0000000300047310 */ /* 0x000e240000201800 */
[----:B0-----:R0:W-:Y:S01]  /*15840*/  STG.E.128 desc[UR36][R16.64], R4 ;  /* 0x0000000410007986 */ /* 0x0011e2000c101d24 */
[----:B------:R-:W-:Y:S05]  /*15850*/  BRA `(.L_x_23829) ;  /* 0x00000008006c7947 */ /* 0x000fea0003800000 */
.L_x_23837:
        /* <DEDUP_REMOVED lines=21> */
.L_x_23842:
[----:B------:R-:W-:Y:S05]  /*159b0*/  BSYNC B0 ;  /* 0x0000000000007941 */ /* 0x000fea0003800000 */
.L_x_23841:
[----:B------:R-:W-:-:S05]  /*159c0*/  LOP3.LUT R3, R0, R3, RZ, 0xfc, !PT ;  /* 0x0000000300037212 */ /* 0x000fca00078efcff */
[----:B------:R0:W-:Y:S01]  /*159d0*/  STG.E.U8 desc[UR36][R16.64], R3 ;  /* 0x0000000310007986 */ /* 0x0001e2000c101124 */
[----:B------:R-:W-:Y:S05]  /*159e0*/  BRA `(.L_x_23829) ;  /* 0x0000000800087947 */ /* 0x000fea0003800000 */
.L_x_23840:
        /* <DEDUP_REMOVED lines=13> */
.L_x_23844:
[----:B------:R-:W-:Y:S01]  /*15ac0*/  IMAD.MOV.U32 R0, RZ, RZ, 0x7f ;  /* 0x0000007fff007424 */ /* 0x000fe200078e00ff */
[----:B------:R-:W-:-:S04]  /*15ad0*/  ISETP.GT.U32.AND P0, PT, R2, 0x7f800000, PT ;  /* 0x7f8000000200780c */ /* 0x000fc80003f04070 */
[----:B------:R-:W-:-:S09]  /*15ae0*/  SEL R0, R0, 0x7c, P0 ;  /* 0x0000007c00007807 */ /* 0x000fd20000000000 */
.L_x_23845:
[----:B------:R-:W-:Y:S05]  /*15af0*/  BSYNC B0 ;  /* 0x0000000000007941 */ /* 0x000fea0003800000 */
.L_x_23843:
[----:B------:R-:W-:-:S04]  /*15b00*/  LOP3.LUT R2, R3, 0x80000000, RZ, 0xc0, !PT ;  /* 0x8000000003027812 */ /* 0x000fc800078ec0ff */
[----:B------:R-:W-:-:S04]  /*15b10*/  SHF.R.U32.HI R3, RZ, 0x18, R2 ;  /* 0x00000018ff037819 */ /* 0x000fc80000011602 */
[----:B------:R-:W-:-:S05]  /*15b20*/  LOP3.LUT R3, R0, R3, RZ, 0xfc, !PT ;  /* 0x0000000300037212 */ /* 0x000fca00078efcff */
[----:B------:R0:W-:Y:S01]  /*15b30*/  STG.E.U8 desc[UR36][R16.64], R3 ;  /* 0x0000000310007986 */ /* 0x0001e2000c101124 */
[----:B------:R-:W-:Y:S05]  /*15b40*/  BRA `(.L_x_23829) ;  /* 0x0000000400b07947 */ /* 0x000fea0003800000 */
.L_x_23839:
[----:B------:R0:W-:Y:S01]  /*15b50*/  STG.E.U16 desc[UR36][R16.64], R3 ;  /* 0x0000000310007986 */ /* 0x0001e2000c101524 */
[----:B------:R-:W-:Y:S05]  /*15b60*/  BRA `(.L_x_23829) ;  /* 0x0000000400a87947 */ /* 0x000fea0003800000 */
.L_x_23836:
        /* <DEDUP_REMOVED lines=12> */
.L_x_23848:
        /* <DEDUP_REMOVED lines=17> */
.L_x_23851:
[----:B------:R-:W-:-:S04]  /*15d40*/  LOP3.LUT R2, R3, 0x80000000, RZ, 0xc0, !PT ;  /* 0x8000000003027812 */ /* 0x000fc800078ec0ff */
[----:B------:R-:W-:-:S04]  /*15d50*/  SHF.R.U32.HI R3, RZ, 0x18, R2 ;  /* 0x00000018ff037819 */ /* 0x000fc80000011602 */
[----:B------:R-:W-:-:S04]  /*15d60*/  LOP3.LUT R0, R0, R3, RZ, 0xfc, !PT ;  /* 0x0000000300007212 */ /* 0x000fc800078efcff */
[----:B------:R-:W-:-:S07]  /*15d70*/  PRMT R8, R0, 0x7610, R8 ;  /* 0x0000761000087816 */ /* 0x000fce0000000008 */
.L_x_23850:
[----:B------:R-:W-:Y:S05]  /*15d80*/  BSYNC B0 ;  /* 0x0000000000007941 */ /* 0x000fea0003800000 */
.L_x_23849:
[----:B------:R3:W-:Y:S01]  /*15d90*/  STG.E.U8 desc[UR36][R16.64], R8 ;  /* 0x0000000810007986 */ /* 0x0007e2000c101124 */
[----:B------:R-:W-:Y:S05]  /*15da0*/  BRA `(.L_x_23829) ;  /* 0x0000000400187947 */ /* 0x000fea0003800000 */
.L_x_23847:
        /* <DEDUP_REMOVED lines=17> */
.L_x_23854:
[----:B------:R-:W-:-:S04]  /*15ec0*/  LOP3.LUT R2, R3, 0x80000000, RZ, 0xc0, !PT ;  /* 0x8000000003027812 */ /* 0x000fc800078ec0ff */
[----:B------:R-:W-:-:S04]  /*15ed0*/  SHF.R.U32.HI R3, RZ, 0x18, R2 ;  /* 0x00000018ff037819 */ /* 0x000fc80000011602 */
[----:B------:R-:W-:-:S04]  /*15ee0*/  LOP3.LUT R0, R0, R3, RZ, 0xfc, !PT ;  /* 0x0000000300007212 */ /* 0x000fc800078efcff */
[----:B------:R-:W-:-:S07]  /*15ef0*/  PRMT R8, R0, 0x7610, R8 ;  /* 0x0000761000087816 */ /* 0x000fce0000000008 */
.L_x_23853:
[----:B------:R-:W-:Y:S05]  /*15f00*/  BSYNC B0 ;  /* 0x0000000000007941 */ /* 0x000fea0003800000 */
.L_x_23852:
[----:B------:R0:W-:Y:S01]  /*15f10*/  STG.E.U8 desc[UR36][R16.64], R8 ;  /* 0x0000000810007986 */ /* 0x0001e2000c101124 */
[----:B------:R-:W-:Y:S05]  /*15f20*/  BRA `(.L_x_23829) ;  /* 0x0000000000b87947 */ /* 0x000fea0003800000 */
.L_x_23846:
        /* <DEDUP_REMOVED lines=22> */
.L_x_23828:
        /* <DEDUP_REMOVED lines=16> */
.L_x_23857:
[----:B------:R-:W-:Y:S05]  /*16190*/  BRA `(.L_x_23829) ;  /* 0x00000000001c7947 */ /* 0x000fea0003800000 */
.L_x_23856:
[----:B------:R-:W-:-:S06]  /*161a0*/  IMAD.U32 R3, R3, 0x10000, RZ ;  /* 0x0001000003037824 */ /* 0x000fcc00078e00ff */
[----:B------:R-:W0:Y:S02]  /*161b0*/  F2I.U64.TRUNC R2, R3 ;  /* 0x0000000300027311 */ /* 0x000e24000020d800 */
[----:B0-----:R0:W-:Y:S01]  /*161c0*/  STG.E.64 desc[UR36][R16.64], R2 ;  /* 0x0000000210007986 */ /* 0x0011e2000c101b24 */
[----:B------:R-:W-:Y:S05]  /*161d0*/  BRA `(.L_x_23829) ;  /* 0x00000000000c7947 */ /* 0x000fea0003800000 */
.L_x_23855:
[----:B------:R-:W-:-:S06]  /*161e0*/  IMAD.U32 R3, R3, 0x10000, RZ ;  /* 0x0001000003037824 */ /* 0x000fcc00078e00ff */
[----:B------:R-:W0:Y:S02]  /*161f0*/  F2I.FTZ.U32.TRUNC.NTZ R3, R3 ;  /* 0x0000000300037305 */ /* 0x000e24000021f000 */
[----:B0-----:R2:W-:Y:S02]  /*16200*/  STG.E desc[UR36][R16.64], R3 ;  /* 0x0000000310007986 */ /* 0x0015e4000c101924 */
.L_x_23829:
[----:B------:R-:W-:-:S07]  /*16210*/  VIADD R27, R27, 0x80 ;  /* 0x000000801b1b7836 */ /* 0x000fce0000000000 */
.L_x_23677:
[----:B------:R-:W-:Y:S05]  /*16220*/  BSYNC B7 ;  /* 0x0000000000077941 */ /* 0x000fea0003800000 */
.L_x_23676:
[----:B------:R-:W-:Y:S02]  /*16230*/  ULDC UR4, c[0x0][0x210] ;  /* 0x0000840000047ab9 */ /* 0x000fe40000000800 */
[----:B------:R-:W-:-:S13]  /*16240*/  ISETP.GE.AND P0, PT, R27, UR4, PT ;  /* 0x000000041b007c0c */ /* 0x000fda000bf06270 */
[----:B------:R-:W-:Y:S05]  /*16250*/  @P0 EXIT ;  /* 0x000000000000094d */ /* 0x000fea0003800000 */
        /* <DEDUP_REMOVED lines=456> */
.L_x_23858:
        /* <DEDUP_REMOVED lines=23> */
.L_x_23862:
[----:B------:R-:W2:Y:S02]  /*18050*/  LDG.E.U8 R2, desc[UR36][R2.64] ;  /* 0x0000002402027981 */ /* 0x000ea4000c1e1100 */
[----:B--2---:R-:W-:-:S04]  /*18060*/  I2FP.F32.U32 R0, R2 ;  /* 0x0000000200007245 */ /* 0x004fc80000201000 */
[----:B------:R-:W-:-:S04]  /*18070*/  F2FP.BF16.F32.PACK_AB R0, RZ, R0 ;  /* 0x00000000ff00723e */ /* 0x000fc800000010ff */
[----:B------:R-:W-:Y:S01]  /*18080*/  PRMT R22, R0, 0x7610, R22 ;  /* 0x0000761000167816 */ /* 0x000fe20000000016 */
[----:B------:R-:W-:Y:S06]  /*18090*/  BRA `(.L_x_23864) ;  /* 0x0000000c00c87947 */ /* 0x000fec0003800000 */
.L_x_23861:
        /* <DEDUP_REMOVED lines=11> */
.L_x_23866:
[----:B------:R-:W2:Y:S02]  /*18150*/  LDG.E R2, desc[UR36][R2.64] ;  /* 0x0000002402027981 */ /* 0x000ea4000c1e1900 */
[----:B--2---:R-:W-:-:S04]  /*18160*/  I2FP.F32.S32 R0, R2 ;  /* 0x0000000200007245 */ /* 0x004fc80000201400 */
[----:B------:R-:W-:-:S04]  /*18170*/  F2FP.BF16.F32.PACK_AB R0, RZ, R0 ;  /* 0x00000000ff00723e */ /* 0x000fc800000010ff */
[----:B------:R-:W-:Y:S01]  /*18180*/  PRMT R22, R0, 0x7610, R22 ;  /* 0x0000761000167816 */ /* 0x000fe20000000016 */
[----:B------:R-:W-:Y:S06]  /*18190*/  BRA `(.L_x_23864) ;  /* 0x0000000c00887947 */ /* 0x000fec0003800000 */
.L_x_23865:
[----:B------:R-:W2:Y:S02]  /*181a0*/  LDG.E.U16 R2, desc[UR36][R2.64] ;  /* 0x0000002402027981 */ /* 0x000ea4000c1e1500 */
[----:B--2---:R-:W0:Y:S02]  /*181b0*/  I2F.S16 R0, R2 ;  /* 0x0000000200007306 */ /* 0x004e240000101400 */
[----:B0-----:R-:W-:-:S04]  /*181c0*/  F2FP.BF16.F32.PACK_AB R0, RZ, R0 ;  /* 0x00000000ff00723e */ /* 0x001fc800000010ff */
[----:B------:R-:W-:Y:S01]  /*181d0*/  PRMT R22, R0, 0x7610, R22 ;  /* 0x0000761000167816 */ /* 0x000fe20000000016 */
[----:B------:R-:W-:Y:S06]  /*181e0*/  BRA `(.L_x_23864) ;  /* 0x0000000c00747947 */ /* 0x000fec0003800000 */
.L_x_23860:
        /* <DEDUP_REMOVED lines=9> */
.L_x_23868:
[----:B------:R-:W2:Y:S02]  /*18280*/  LDG.E.U16 R0, desc[UR36][R2.64] ;  /* 0x0000002402007981 */ /* 0x000ea4000c1e1500 */
[----:B--2---:R-:W-:-:S05]  /*18290*/  HADD2.F32 R0, -RZ, R0.H0_H0 ;  /* 0x20000000ff007230 */ /* 0x004fca0000004100 */
[----:B------:R-:W-:-:S04]  /*182a0*/  F2FP.BF16.F32.PACK_AB R0, RZ, R0 ;  /* 0x00000000ff00723e */ /* 0x000fc800000010ff */
[----:B------:R-:W-:Y:S01]  /*182b0*/  PRMT R22, R0, 0x7610, R22 ;  /* 0x0000761000167816 */ /* 0x000fe20000000016 */
[----:B------:R-:W-:Y:S06]  /*182c0*/  BRA `(.L_x_23864) ;  /* 0x0000000c003c7947 */ /* 0x000fec0003800000 */
.L_x_23867:
        /* <DEDUP_REMOVED lines=9> */
.L_x_23870:
[----:B------:R-:W2:Y:S02]  /*18360*/  LDG.E.U16 R2, desc[UR36][R2.64] ;  /* 0x0000002402027981 */ /* 0x000ea4000c1e1500 */
[----:B--2---:R-:W-:-:S05]  /*18370*/  HADD2.F32 R0, -RZ, R2.H0_H0 ;  /* 0x20000002ff007230 */ /* 0x004fca0000004100 */
[----:B------:R-:W-:-:S04]  /*18380*/  F2FP.BF16.F32.PACK_AB R0, RZ, R0 ;  /* 0x00000000ff00723e */ /* 0x000fc800000010ff */
[----:B------:R-:W-:Y:S01]  /*18390*/  PRMT R22, R0, 0x7610, R22 ;  /* 0x0000761000167816 */ /* 0x000fe20000000016 */
[----:B------:R-:W-:Y:S06]  /*183a0*/  BRA `(.L_x_23864) ;  /* 0x0000000c00047947 */ /* 0x000fec0003800000 */
.L_x_23869:
        /* <DEDUP_REMOVED lines=9> */
.L_x_23859:
        /* <DEDUP_REMOVED lines=14> */
.L_x_23873:
        /* <DEDUP_REMOVED lines=9> */
.L_x_23872:
        /* <DEDUP_REMOVED lines=28> */
.L_x_23875:
        /* <DEDUP_REMOVED lines=15> */
.L_x_23874:
[----:B------:R0:W5:Y:S01]  /*18860*/  LDG.E.U16 R22, desc[UR36][R2.64] ;  /* 0x0000002402167981 */ /* 0x000162000c1e1500 */
[----:B------:R-:W-:Y:S05]  /*18870*/  BRA `(.L_x_23864) ;  /* 0x0000000400d07947 */ /* 0x000fea0003800000 */
.L_x_23871:
        /* <DEDUP_REMOVED lines=13> */
.L_x_23878:
        /* <DEDUP_REMOVED lines=21> */
.L_x_23882:
[----:B------:R-:W-:Y:S05]  /*18aa0*/  BSYNC B1 ;  /* 0x0000000000017941 */ /* 0x000fea0003800000 */
.L_x_23881:
[----:B------:R-:W-:Y:S01]  /*18ab0*/  LEA R3, R0, 0x3b800000, 0x17 ;  /* 0x3b80000000037811 */ /* 0x000fe200078eb8ff */
[----:B------:R-:W-:-:S05]  /*18ac0*/  IMAD.SHL.U32 R0, R2, 0x100000, RZ ;  /* 0x0010000002007824 */ /* 0x000fca00078e00ff */
[----:B------:R-:W-:-:S07]  /*18ad0*/  LOP3.LUT R0, R3, R0, R4, 0xfe, !PT ;  /* 0x0000000003007212 */ /* 0x000fce00078efe04 */
.L_x_23880:
[----:B------:R-:W-:Y:S05]  /*18ae0*/  BSYNC B0 ;  /* 0x0000000000007941 */ /* 0x000fea0003800000 */
.L_x_23879:
[----:B------:R-:W-:-:S04]  /*18af0*/  F2FP.BF16.F32.PACK_AB R0, RZ, R0 ;  /* 0x00000000ff00723e */ /* 0x000fc800000010ff */
[----:B------:R-:W-:Y:S01]  /*18b00*/  PRMT R22, R0, 0x7610, R22 ;  /* 0x0000761000167816 */ /* 0x000fe20000000016 */
[----:B------:R-:W-:Y:S06]  /*18b10*/  BRA `(.L_x_23864) ;  /* 0x0000000400287947 */ /* 0x000fec0003800000 */
.L_x_23877:
        /* <DEDUP_REMOVED lines=21> */
.L_x_23886:
[----:B------:R-:W-:Y:S05]  /*18c70*/  BSYNC B1 ;  /* 0x0000000000017941 */ /* 0x000fea0003800000 */
.L_x_23885:
[----:B------:R-:W-:Y:S01]  /*18c80*/  LEA R3, R0, 0x37800000, 0x17 ;  /* 0x3780000000037811 */ /* 0x000fe200078eb8ff */
[----:B------:R-:W-:-:S05]  /*18c90*/  IMAD.SHL.U32 R0, R2, 0x200000, RZ ;  /* 0x0020000002007824 */ /* 0x000fca00078e00ff */
[----:B------:R-:W-:-:S07]  /*18ca0*/  LOP3.LUT R0, R3, R0, R4, 0xfe, !PT ;  /* 0x0000000003007212 */ /* 0x000fce00078efe04 */
.L_x_23884:
[----:B------:R-:W-:Y:S05]  /*18cb0*/  BSYNC B0 ;  /* 0x0000000000007941 */ /* 0x000fea0003800000 */
.L_x_23883:
[----:B------:R-:W-:-:S04]  /*18cc0*/  F2FP.BF16.F32.PACK_AB R0, RZ, R0 ;  /* 0x00000000ff00723e */ /* 0x000fc800000010ff */
[----:B------:R-:W-:Y:S01]  /*18cd0*/  PRMT R22, R0, 0x7610, R22 ;  /* 0x0000761000167816 */ /* 0x000fe20000000016 */
[----:B------:R-:W-:Y:S06]  /*18ce0*/  BRA `(.L_x_23864) ;  /* 0x0000000000b47947 */ /* 0x000fec0003800000 */
.L_x_23876:
        /* <DEDUP_REMOVED lines=14> */
.L_x_23890:
[----:B------:R-:W-:Y:S05]  /*18dd0*/  BSYNC B0 ;  /* 0x0000000000007941 */ /* 0x000fea0003800000 */
.L_x_23889:
[----:B------:R-:W-:-:S04]  /*18de0*/  F2FP.BF16.F32.PACK_AB R0, RZ, R0 ;  /* 0x00000000ff00723e */ /* 0x000fc800000010ff */
[----:B------:R-:W-:Y:S01]  /*18df0*/  PRMT R22, R0, 0x7610, R22 ;  /* 0x0000761000167816 */ /* 0x000fe20000000016 */
[----:B------:R-:W-:Y:S06]  /*18e00*/  BRA `(.L_x_23864) ;  /* 0x00000000006c7947 */ /* 0x000fec0003800000 */
.L_x_23863:
        /* <DEDUP_REMOVED lines=16> */
.L_x_23891:
[----:B------:R-:W-:Y:S01]  /*18f10*/  PRMT R22, RZ, 0x7610, R22 ;  /* 0x00007610ff167816 */ /* 0x000fe20000000016 */
[----:B------:R-:W-:Y:S06]  /*18f20*/  BRA `(.L_x_23864) ;  /* 0x0000000000247947 */ /* 0x000fec0003800000 */
.L_x_23888:
[----:B------:R-:W2:Y:S02]  /*18f30*/  LDG.E.64 R2, desc[UR36][R2.64] ;  /* 0x0000002402027981 */ /* 0x000ea4000c1e1b00 */
[----:B--2---:R-:W0:Y:S02]  /*18f40*/  I2F.U64 R0, R2 ;  /* 0x0000000200007312 */ /* 0x004e240000301000 */
[----:B0-----:R-:W-:-:S04]  /*18f50*/  F2FP.BF16.F32.PACK_AB R0, RZ, R0 ;  /* 0x00000000ff00723e */ /* 0x001fc800000010ff */
[----:B------:R-:W-:Y:S01]  /*18f60*/  PRMT R22, R0, 0x7610, R22 ;  /* 0x0000761000167816 */ /* 0x000fe20000000016 */
[----:B------:R-:W-:Y:S06]  /*18f70*/  BRA `(.L_x_23864) ;  /* 0x0000000000107947 */ /* 0x000fec0003800000 */
.L_x_23887:
[----:B------:R-:W2:Y:S02]  /*18f80*/  LDG.E R2, desc[UR36][R2.64] ;  /* 0x0000002402027981 */ /* 0x000ea4000c1e1900 */
[----:B--2---:R-:W-:-:S04]  /*18f90*/  I2FP.F32.U32 R0, R2 ;  /* 0x0000000200007245 */ /* 0x004fc80000201000 */
[----:B------:R-:W-:-:S04]  /*18fa0*/  F2FP.BF16.F32.PACK_AB R0, RZ, R0 ;  /* 0x00000000ff00723e */ /* 0x000fc800000010ff */
[----:B------:R-:W-:-:S07]  /*18fb0*/  PRMT R22, R0, 0x7610, R22 ;  /* 0x0000761000167816 */ /* 0x000fce0000000016 */
.L_x_23864:
        /* <DEDUP_REMOVED lines=19> */
.L_x_23896:
[----:B------:R-:W2:Y:S02]  /*190f0*/  LDG.E.U8 R2, desc[UR36][R2.64] ;  /* 0x0000002402027981 */ /* 0x000ea4000c1e1100 */
[----:B--2---:R-:W-:Y:S01]  /*19100*/  I2FP.F32.U32 R24, R2 ;  /* 0x0000000200187245 */ /* 0x004fe20000201000 */
[----:B------:R-:W-:Y:S06]  /*19110*/  BRA `(.L_x_23898) ;  /* 0x0000000c002c7947 */ /* 0x000fec0003800000 */
.L_x_23895:
        /* <DEDUP_REMOVED lines=9> */
.L_x_23900:
[----:B------:R-:W2:Y:S02]  /*191b0*/  LDG.E R2, desc[UR36][R2.64] ;  /* 0x0000002402027981 */ /* 0x000ea4000c1e1900 */
[----:B--2---:R-:W-:Y:S01]  /*191c0*/  I2FP.F32.S32 R24, R2 ;  /* 0x0000000200187245 */ /* 0x004fe20000201400 */
[----:B------:R-:W-:Y:S06]  /*191d0*/  BRA `(.L_x_23898) ;  /* 0x0000000800fc7947 */ /* 0x000fec0003800000 */
.L_x_23899:
[----:B------:R-:W2:Y:S02]  /*191e0*/  LDG.E.U16 R2, desc[UR36][R2.64] ;  /* 0x0000002402027981 */ /* 0x000ea4000c1e1500 */
[----:B--2---:R0:W1:Y:S01]  /*191f0*/  I2F.S16 R24, R2 ;  /* 0x0000000200187306 */ /* 0x0040620000101400 */
[----:B------:R-:W-:Y:S05]  /*19200*/  BRA `(.L_x_23898) ;  /* 0x0000000800f07947 */ /* 0x000fea0003800000 */
.L_x_23894:
        /* <DEDUP_REMOVED lines=8> */
.L_x_23902:
[----:B------:R-:W2:Y:S02]  /*19290*/  LDG.E.U16 R2, desc[UR36][R2.64] ;  /* 0x0000002402027981 */ /* 0x000ea4000c1e1500 */
[----:B--2---:R-:W-:Y:S01]  /*192a0*/  HADD2.F32 R24, -RZ, R2.H0_H0 ;  /* 0x20000002ff187230 */ /* 0x004fe20000004100 */
[----:B------:R-:W-:Y:S06]  /*192b0*/  BRA `(.L_x_23898) ;  /* 0x0000000800c47947 */ /* 0x000fec0003800000 */
.L_x_23901:
        /* <DEDUP_REMOVED lines=8> */
.L_x_23904:
[----:B------:R-:W2:Y:S02]  /*19340*/  LDG.E.U16 R2, desc[UR36][R2.64] ;  /* 0x0000002402027981 */ /* 0x000ea4000c1e1500 */
[----:B--2---:R-:W-:Y:S01]  /*19350*/  HADD2.F32 R24, -RZ, R2.H0_H0 ;  /* 0x20000002ff187230 */ /* 0x004fe20000004100 */
[----:B------:R-:W-:Y:S06]  /*19360*/  BRA `(.L_x_23898) ;  /* 0x0000000800987947 */ /* 0x000fec0003800000 */
.L_x_23903:
[----:B------:R-:W2:Y:S01]  /*19370*/  LDG.E.64 R2, desc[UR36][R2.64] ;  /* 0x0000002402027981 */ /* 0x000ea2000c1e1b00 */
[----:B------:R-:W-:Y:S01]  /*19380*/  UMOV UR4, 0xf0000000 ;  /* 0xf000000000047882 */ /* 0x000fe20000000000 */
[----:B------:R-:W-:Y:S01]  /*19390*/  UMOV UR5, 0x380fffff ;  /* 0x380fffff00057882 */ /* 0x000fe20000000000 */
[----:B--2---:R-:W0:Y:S01]  /*193a0*/  F2F.F32.F64 R24, R2 ;  /* 0x0000000200187310 */ /* 0x004e220000301000 */
[----:B------:R-:W-:-:S14]  /*193b0*/  DSETP.GEU.AND P0, PT, |R2|, UR4, PT ;  /* 0x0000000402007e2a */ /* 0x000fdc000bf0e200 */
[----:B0-----:R-:W-:Y:S01]  /*193c0*/  @!P0 FMUL R24, R24, 1.175494350822287508e-38 ;  /* 0x0080000018188820 */ /* 0x001fe20000400000 */
[----:B------:R-:W-:Y:S06]  /*193d0*/  BRA `(.L_x_23898) ;  /* 0x00000008007c7947 */ /* 0x000fec0003800000 */
.L_x_23893:
        /* <DEDUP_REMOVED lines=12> */
.L_x_23907:
[----:B------:R-:W2:Y:S01]  /*194a0*/  LDG.E.64 R2, desc[UR36][R2.64] ;  /* 0x0000002402027981 */ /* 0x000ea2000c1e1b00 */
[----:B------:R-:W-:Y:S01]  /*194b0*/  UMOV UR4, 0xf0000000 ;  /* 0xf000000000047882 */ /* 0x000fe20000000000 */
[----:B------:R-:W-:Y:S01]  /*194c0*/  UMOV UR5, 0x380fffff ;  /* 0x380fffff00057882 */ /* 0x000fe20000000000 */
[----:B--2---:R-:W0:Y:S01]  /*194d0*/  F2F.F32.F64 R24, R2 ;  /* 0x0000000200187310 */ /* 0x004e220000301000 */
[----:B------:R-:W-:-:S14]  /*194e0*/  DSETP.GEU.AND P0, PT, |R2|, UR4, PT ;  /* 0x0000000402007e2a */ /* 0x000fdc000bf0e200 */
[----:B0-----:R-:W-:Y:S01]  /*194f0*/  @!P0 FMUL R24, R24, 1.175494350822287508e-38 ;  /* 0x0080000018188820 */ /* 0x001fe20000400000 */
[----:B------:R-:W-:Y:S06]  /*19500*/  BRA `(.L_x_23898) ;  /* 0x0000000800307947 */ /* 0x000fec0003800000 */
.L_x_23906:
        /* <DEDUP_REMOVED lines=26> */
.L_x_23909:
        /* <DEDUP_REMOVED lines=13> */
.L_x_23908:
[----:B------:R-:W2:Y:S02]  /*19780*/  LDG.E.U16 R2, desc[UR36][R2.64] ;  /* 0x0000002402027981 */ /* 0x000ea4000c1e1500 */
[----:B--2---:R-:W-:Y:S01]  /*19790*/  IMAD.U32 R24, R2, 0x10000, RZ ;  /* 0x0001000002187824 */ /* 0x004fe200078e00ff */
[----:B------:R-:W-:Y:S06]  /*197a0*/  BRA `(.L_x_23898) ;  /* 0x0000000400887947 */ /* 0x000fec0003800000 */
.L_x_23905:
        /* <DEDUP_REMOVED lines=11> */
.L_x_23912:
        /* <DEDUP_REMOVED lines=20> */
.L_x_23914:
[----:B------:R-:W-:Y:S05]  /*199a0*/  BSYNC B0 ;  /* 0x0000000000007941 */ /* 0x000fea0003800000 */
.L_x_23913:
[----:B------:R-:W-:Y:S01]  /*199b0*/  IMAD.SHL.U32 R2, R2, 0x100000, RZ ;  /* 0x0010000002027824 */ /* 0x000fe200078e00ff */
[----:B------:R-:W-:-:S04]  /*199c0*/  LEA R3, R0, 0x3b800000, 0x17 ;  /* 0x3b80000000037811 */ /* 0x000fc800078eb8ff */
[----:B------:R-:W-:Y:S01]  /*199d0*/  LOP3.LUT R24, R3, R2, R24, 0xfe, !PT ;  /* 0x0000000203187212 */ /* 0x000fe200078efe18 */
[----:B------:R-:W-:Y:S06]  /*199e0*/  BRA `(.L_x_23898) ;  /* 0x0000000000f87947 */ /* 0x000fec0003800000 */
.L_x_23911:
        /* <DEDUP_REMOVED lines=20> */
.L_x_23916:
[----:B------:R-:W-:Y:S05]  /*19b30*/  BSYNC B0 ;  /* 0x0000000000007941 */ /* 0x000fea0003800000 */
.L_x_23915:
[----:B------:R-:W-:Y:S01]  /*19b40*/  IMAD.SHL.U32 R2, R2, 0x200000, RZ ;  /* 0x0020000002027824 */ /* 0x000fe200078e00ff */
[----:B------:R-:W-:-:S04]  /*19b50*/  LEA R3, R0, 0x37800000, 0x17 ;  /* 0x3780000000037811 */ /* 0x000fc800078eb8ff */
[----:B------:R-:W-:Y:S01]  /*19b60*/  LOP3.LUT R24, R3, R2, R24, 0xfe, !PT ;  /* 0x0000000203187212 */ /* 0x000fe200078efe18 */
[----:B------:R-:W-:Y:S06]  /*19b70*/  BRA `(.L_x_23898) ;  /* 0x0000000000947947 */ /* 0x000fec0003800000 */
.L_x_23910:
        /* <DEDUP_REMOVED lines=14> */
.L_x_23897:
        /* <DEDUP_REMOVED lines=16> */
.L_x_23919:
[----:B------:R-:W-:Y:S01]  /*19d60*/  IMAD.MOV.U32 R24, RZ, RZ, RZ ;  /* 0x000000ffff187224 */ /* 0x000fe200078e00ff */
[----:B------:R-:W-:Y:S06]  /*19d70*/  BRA `(.L_x_23898) ;  /* 0x0000000000147947 */ /* 0x000fec0003800000 */
.L_x_23918:
[----:B------:R-:W2:Y:S02]  /*19d80*/  LDG.E.64 R24, desc[UR36][R2.64] ;  /* 0x0000002402187981 */ /* 0x000ea4000c1e1b00 */
[----:B--2---:R0:W1:Y:S01]  /*19d90*/  I2F.U64 R24, R24 ;  /* 0x0000001800187312 */ /* 0x0040620000301000 */
[----:B------:R-:W-:Y:S05]  /*19da0*/  BRA `(.L_x_23898) ;  /* 0x0000000000087947 */ /* 0x000fea0003800000 */
.L_x_23917:
[----:B------:R-:W2:Y:S02]  /*19db0*/  LDG.E R2, desc[UR36][R2.64] ;  /* 0x0000002402027981 */ /* 0x000ea4000c1e1900 */
[----:B--2---:R-:W-:-:S07]  /*19dc0*/  I2FP.F32.U32 R24, R2 ;  /* 0x0000000200187245 */ /* 0x004fce0000201000 */
.L_x_23898:
[----:B------:R-:W-:Y:S05]  /*19dd0*/  BSYNC B6 ;  /* 0x0000000000067941 */ /* 0x000fea0003800000 */
.L_x_23892:
        /* <DEDUP_REMOVED lines=19> */
.L_x_23924:
[----:B------:R-:W2:Y:S02]  /*19f10*/  LDG.E.U8 R2, desc[UR36][R2.64] ;  /* 0x0000002402027981 */ /* 0x000ea4000c1e1100 */
[----:B--2---:R-:W-:Y:S01]  /*19f20*/  I2FP.F32.U32 R23, R2 ;  /* 0x0000000200177245 */ /* 0x004fe20000201000 */
[----:B------:R-:W-:Y:S06]  /*19f30*/  BRA `(.L_x_23926) ;  /* 0x0000000c002c7947 */ /* 0x000fec0003800000 */
.L_x_23923:
        /* <DEDUP_REMOVED lines=9> */
.L_x_23928:
[----:B------:R-:W2:Y:S02]  /*19fd0*/  LDG.E R2, desc[UR36][R2.64] ;  /* 0x0000002402027981 */ /* 0x000ea4000c1e1900 */
[----:B--2---:R-:W-:Y:S01]  /*19fe0*/  I2FP.F32.S32 R23, R2 ;  /* 0x0000000200177245 */ /* 0x004fe20000201400 */
[----:B------:R-:W-:Y:S06]  /*19ff0*/  BRA `(.L_x_23926) ;  /* 0x0000000800fc7947 */ /* 0x000fec0003800000 */
.L_x_23927:
[----:B------:R-:W2:Y:S02]  /*1a000*/  LDG.E.U16 R2, desc[UR36][R2.64] ;  /* 0x0000002402027981 */ /* 0x000ea4000c1e1500 */
[----:B--2---:R2:W3:Y:S01]  /*1a010*/  I2F.S16 R23, R2 ;  /* 0x0000000200177306 */ /* 0x0044e20000101400 */
[----:B------:R-:W-:Y:S05]  /*1a020*/  BRA `(.L_x_23926) ;  /* 0x0000000800f07947 */ /* 0x000fea0003800000 */
.L_x_23922:
        /* <DEDUP_REMOVED lines=8> */
.L_x_23930:
[----:B------:R-:W2:Y:S02]  /*1a0b0*/  LDG.E.U16 R2, desc[UR36][R2.64] ;  /* 0x0000002402027981 */ /* 0x000ea4000c1e1500 */
[----:B--2---:R-:W-:Y:S01]  /*1a0c0*/  HADD2.F32 R23, -RZ, R2.H0_H0 ;  /* 0x20000002ff177230 */ /* 0x004fe20000004100 */
[----:B------:R-:W-:Y:S06]  /*1a0d0*/  BRA `(.L_x_23926) ;  /* 0x0000000800c47947 */ /* 0x000fec0003800000 */
.L_x_23929:
        /* <DEDUP_REMOVED lines=8> */
.L_x_23932:
[----:B------:R-:W2:Y:S02]  /*1a160*/  LDG.E.U16 R2, desc[UR36][R2.64] ;  /* 0x0000002402027981 */ /* 0x000ea4000c1e1500 */
[----:B--2---:R-:W-:Y:S01]  /*1a170*/  HADD2.F32 R23, -RZ, R2.H0_H0 ;  /* 0x20000002ff177230 */ /* 0x004fe20000004100 */
[----:B------:R-:W-:Y:S06]  /*1a180*/  BRA `(.L_x_23926) ;  /* 0x0000000800987947 */ /* 0x000fec0003800000 */
.L_x_23931:
[----:B------:R-:W2:Y:S01]  /*1a190*/  LDG.E.64 R2, desc[UR36][R2.64] ;  /* 0x0000002402027981 */ /* 0x000ea2000c1e1b00 */
[----:B------:R-:W-:Y:S01]  /*1a1a0*/  UMOV UR4, 0xf0000000 ;  /* 0xf000000000047882 */ /* 0x000fe20000000000 */
[----:B------:R-:W-:Y:S01]  /*1a1b0*/  UMOV UR5, 0x380fffff ;  /* 0x380fffff00057882 */ /* 0x000fe20000000000 */
[----:B--2---:R-:W0:Y:S01]  /*1a1c0*/  F2F.F32.F64 R23, R2 ;  /* 0x0000000200177310 */ /* 0x004e220000301000 */
[----:B------:R-:W-:-:S14]  /*1a1d0*/  DSETP.GEU.AND P0, PT, |R2|, UR4, PT ;  /* 0x0000000402007e2a */ /* 0x000fdc000bf0e200 */
[----:B0-----:R-:W-:Y:S01]  /*1a1e0*/  @!P0 FMUL R23, R23, 1.175494350822287508e-38 ;  /* 0x0080000017178820 */ /* 0x001fe20000400000 */
[----:B------:R-:W-:Y:S06]  /*1a1f0*/  BRA `(.L_x_23926) ;  /* 0x00000008007c7947 */ /* 0x000fec0003800000 */
.L_x_23921:
        /* <DEDUP_REMOVED lines=12> */
.L_x_23935:
[----:B------:R-:W2:Y:S01]  /*1a2c0*/  LDG.E.64 R2, desc[UR36][R2.64] ;  /* 0x0000002402027981 */ /* 0x000ea2000c1e1b00 */
[----:B------:R-:W-:Y:S01]  /*1a2d0*/  UMOV UR4, 0xf0000000 ;  /* 0xf000000000047882 */ /* 0x000fe20000000000 */
[----:B------:R-:W-:Y:S01]  /*1a2e0*/  UMOV UR5, 0x380fffff ;  /* 0x380fffff00057882 */ /* 0x000fe20000000000 */
[----:B--2---:R-:W0:Y:S01]  /*1a2f0*/  F2F.F32.F64 R23, R2 ;  /* 0x0000000200177310 */ /* 0x004e220000301000 */
[----:B------:R-:W-:-:S14]  /*1a300*/  DSETP.GEU.AND P0, PT, |R2|, UR4, PT ;  /* 0x0000000402007e2a */ /* 0x000fdc000bf0e200 */
[----:B0-----:R-:W-:Y:S01]  /*1a310*/  @!P0 FMUL R23, R23, 1.175494350822287508e-38 ;  /* 0x0080000017178820 */ /* 0x001fe20000400000 */
[----:B------:R-:W-:Y:S06]  /*1a320*/  BRA `(.L_x_23926) ;  /* 0x0000000800307947 */ /* 0x000fec0003800000 */
.L_x_23934:
        /* <DEDUP_REMOVED lines=26> */
.L_x_23937:
        /* <DEDUP_REMOVED lines=13> */
.L_x_23936:
[----:B------:R-:W2:Y:S02]  /*1a5a0*/  LDG.E.U16 R2, desc[UR36][R2.64] ;  /* 0x0000002402027981 */ /* 0x000ea4000c1e1500 */
[----:B--2---:R-:W-:Y:S01]  /*1a5b0*/  IMAD.U32 R23, R2, 0x10000, RZ ;  /* 0x0001000002177824 */ /* 0x004fe200078e00ff */
[----:B------:R-:W-:Y:S06]  /*1a5c0*/  BRA `(.L_x_23926) ;  /* 0x0000000400887947 */ /* 0x000fec0003800000 */
.L_x_23933:
        /* <DEDUP_REMOVED lines=11> */
.L_x_23940:
        /* <DEDUP_REMOVED lines=20> */
.L_x_23942:
[----:B------:R-:W-:Y:S05]  /*1a7c0*/  BSYNC B0 ;  /* 0x0000000000007941 */ /* 0x000fea0003800000 */
.L_x_23941:
[----:B------:R-:W-:Y:S01]  /*1a7d0*/  IMAD.SHL.U32 R2, R2, 0x100000, RZ ;  /* 0x0010000002027824 */ /* 0x000fe200078e00ff */
[----:B------:R-:W-:-:S04]  /*1a7e0*/  LEA R0, R0, 0x3b800000, 0x17 ;  /* 0x3b80000000007811 */ /* 0x000fc800078eb8ff */
[----:B------:R-:W-:Y:S01]  /*1a7f0*/  LOP3.LUT R23, R0, R2, R23, 0xfe, !PT ;  /* 0x0000000200177212 */ /* 0x000fe200078efe17 */
[----:B------:R-:W-:Y:S06]  /*1a800*/  BRA `(.L_x_23926) ;  /* 0x0000000000f87947 */ /* 0x000fec0003800000 */
.L_x_23939:
        /* <DEDUP_REMOVED lines=20> */
.L_x_23944:
[----:B------:R-:W-:Y:S05]  /*1a950*/  BSYNC B0 ;  /* 0x0000000000007941 */ /* 0x000fea0003800000 */
.L_x_23943:
[----:B------:R-:W-:Y:S01]  /*1a960*/  IMAD.SHL.U32 R2, R2, 0x200000, RZ ;  /* 0x0020000002027824 */ /* 0x000fe200078e00ff */
[----:B------:R-:W-:-:S04]  /*1a970*/  LEA R0, R0, 0x37800000, 0x17 ;  /* 0x3780000000007811 */ /* 0x000fc800078eb8ff */
[----:B------:R-:W-:Y:S01]  /*1a980*/  LOP3.LUT R23, R0, R2, R23, 0xfe, !PT ;  /* 0x0000000200177212 */ /* 0x000fe200078efe17 */
[----:B------:R-:W-:Y:S06]  /*1a990*/  BRA `(.L_x_23926) ;  /* 0x0000000000947947 */ /* 0x000fec0003800000 */
.L_x_23938:
        /* <DEDUP_REMOVED lines=14> */
.L_x_23925:
        /* <DEDUP_REMOVED lines=16> */
.L_x_23947:
[----:B------:R-:W-:Y:S01]  /*1ab80*/  IMAD.MOV.U32 R23, RZ, RZ, RZ ;  /* 0x000000ffff177224 */ /* 0x000fe200078e00ff */
[----:B------:R-:W-:Y:S06]  /*1ab90*/  BRA `(.L_x_23926) ;  /* 0x0000000000147947 */ /* 0x000fec0003800000 */
.L_x_23946:
[----:B------:R-:W2:Y:S02]  /*1aba0*/  LDG.E.64 R2, desc[UR36][R2.64] ;  /* 0x0000002402027981 */ /* 0x000ea4000c1e1b00 */
[----:B--2---:R0:W1:Y:S01]  /*1abb0*/  I2F.U64 R23, R2 ;  /* 0x0000000200177312 */ /* 0x0040620000301000 */
[----:B------:R-:W-:Y:S05]  /*1abc0*/  BRA `(.L_x_23926) ;  /* 0x0000000000087947 */ /* 0x000fea0003800000 */
.L_x_23945:
[----:B------:R-:W2:Y:S02]  /*1abd0*/  LDG.E R2, desc[UR36][R2.64] ;  /* 0x0000002402027981 */ /* 0x000ea4000c1e1900 */
[----:B--2---:R-:W-:-:S07]  /*1abe0*/  I2FP.F32.U32 R23, R2 ;  /* 0x0000000200177245 */ /* 0x004fce0000201000 */
.L_x_23926:
[----:B------:R-:W-:Y:S05]  /*1abf0*/  BSYNC B6 ;  /* 0x0000000000067941 */ /* 0x000fea0003800000 */
.L_x_23920:
        /* <DEDUP_REMOVED lines=19> */
.L_x_23952:
[----:B------:R-:W2:Y:S02]  /*1ad30*/  LDG.E.U8 R2, desc[UR36][R2.64] ;  /* 0x0000002402027981 */ /* 0x000ea4000c1e1100 */
[----:B--2---:R-:W-:Y:S01]  /*1ad40*/  I2FP.F32.U32 R19, R2 ;  /* 0x0000000200137245 */ /* 0x004fe20000201000 */
[----:B------:R-:W-:Y:S06]  /*1ad50*/  BRA `(.L_x_23954) ;  /* 0x0000000c002c7947 */ /* 0x000fec0003800000 */
.L_x_23951:
        /* <DEDUP_REMOVED lines=9> */
.L_x_23956:
[----:B------:R-:W2:Y:S02]  /*1adf0*/  LDG.E R2, desc[UR36][R2.64] ;  /* 0x0000002402027981 */ /* 0x000ea4000c1e1900 */
[----:B--2---:R-:W-:Y:S01]  /*1ae00*/  I2FP.F32.S32 R19, R2 ;  /* 0x0000000200137245 */ /* 0x004fe20000201400 */
[----:B------:R-:W-:Y:S06]  /*1ae10*/  BRA `(.L_x_23954) ;  /* 0x0000000800fc7947 */ /* 0x000fec0003800000 */
.L_x_23955:
[----:B------:R-:W2:Y:S02]  /*1ae20*/  LDG.E.U16 R2, desc[UR36][R2.64] ;  /* 0x0000002402027981 */ /* 0x000ea4000c1e1500 */
[----:B--2---:R2:W4:Y:S01]  /*1ae30*/  I2F.S16 R19, R2 ;  /* 0x0000000200137306 */ /* 0x0045220000101400 */
[----:B------:R-:W-:Y:S05]  /*1ae40*/  BRA `(.L_x_23954) ;  /* 0x0000000800f07947 */ /* 0x000fea0003800000 */
.L_x_23950:
        /* <DEDUP_REMOVED lines=8> */
.L_x_23958:
[----:B------:R-:W2:Y:S02]  /*1aed0*/  LDG.E.U16 R2, desc[UR36][R2.64] ;  /* 0x0000002402027981 */ /* 0x000ea4000c1e1500 */
[----:B--2---:R-:W-:Y:S01]  /*1aee0*/  HADD2.F32 R19, -RZ, R2.H0_H0 ;  /* 0x20000002ff137230 */ /* 0x004fe20000004100 */
[----:B------:R-:W-:Y:S06]  /*1aef0*/  BRA `(.L_x_23954) ;  /* 0x0000000800c47947 */ /* 0x000fec0003800000 */
.L_x_23957:
        /* <DEDUP_REMOVED lines=8> */
.L_x_23960:
[----:B------:R-:W2:Y:S02]  /*1af80*/  LDG.E.U16 R2, desc[UR36][R2.64] ;  /* 0x0000002402027981 */ /* 0x000ea4000c1e1500 */
[----:B--2---:R-:W-:Y:S01]  /*1af90*/  HADD2.F32 R19, -RZ, R2.H0_H0 ;  /* 0x20000002ff137230 */ /* 0x004fe20000004100 */
[----:B------:R-:W-:Y:S06]  /*1afa0*/  BRA `(.L_x_23954) ;  /* 0x0000000800987947 */ /* 0x000fec0003800000 */
.L_x_23959:
[----:B------:R-:W2:Y:S01]  /*1afb0*/  LDG.E.64 R2, desc[UR36][R2.64] ;  /* 0x0000002402027981 */ /* 0x000ea2000c1e1b00 */
[----:B------:R-:W-:Y:S01]  /*1afc0*/  UMOV UR4, 0xf0000000 ;  /* 0xf000000000047882 */ /* 0x000fe20000000000 */
[----:B------:R-:W-:Y:S01]  /*1afd0*/  UMOV UR5, 0x380fffff ;  /* 0x380fffff00057882 */ /* 0x000fe20000000000 */
[----:B--2---:R-:W0:Y:S01]  /*1afe0*/  F2F.F32.F64 R19, R2 ;  /* 0x0000000200137310 */ /* 0x004e220000301000 */
[----:B------:R-:W-:-:S14]  /*1aff0*/  DSETP.GEU.AND P0, PT, |R2|, UR4, PT ;  /* 0x0000000402007e2a */ /* 0x000fdc000bf0e200 */
[----:B0-----:R-:W-:Y:S01]  /*1b000*/  @!P0 FMUL R19, R19, 1.175494350822287508e-38 ;  /* 0x0080000013138820 */ /* 0x001fe20000400000 */
[----:B------:R-:W-:Y:S06]  /*1b010*/  BRA `(.L_x_23954) ;  /* 0x00000008007c7947 */ /* 0x000fec0003800000 */
.L_x_23949:
        /* <DEDUP_REMOVED lines=12> */
.L_x_23963:
[----:B------:R-:W2:Y:S01]  /*1b0e0*/  LDG.E.64 R2, desc[UR36][R2.64] ;  /* 0x0000002402027981 */ /* 0x000ea2000c1e1b00 */
[----:B------:R-:W-:Y:S01]  /*1b0f0*/  UMOV UR4, 0xf0000000 ;  /* 0xf000000000047882 */ /* 0x000fe20000000000 */
[----:B------:R-:W-:Y:S01]  /*1b100*/  UMOV UR5, 0x380fffff ;  /* 0x380fffff00057882 */ /* 0x000fe20000000000 */
[----:B--2---:R-:W0:Y:S01]  /*1b110*/  F2F.F32.F64 R19, R2 ;  /* 0x0000000200137310 */ /* 0x004e220000301000 */
[----:B------:R-:W-:-:S14]  /*1b120*/  DSETP.GEU.AND P0, PT, |R2|, UR4, PT ;  /* 0x0000000402007e2a */ /* 0x000fdc000bf0e200 */
[----:B0-----:R-:W-:Y:S01]  /*1b130*/  @!P0 FMUL R19, R19, 1.175494350822287508e-38 ;  /* 0x0080000013138820 */ /* 0x001fe20000400000 */
[----:B------:R-:W-:Y:S06]  /*1b140*/  BRA `(.L_x_23954) ;  /* 0x0000000800307947 */ /* 0x000fec0003800000 */
.L_x_23962:
        /* <DEDUP_REMOVED lines=26> */
.L_x_23965:
        /* <DEDUP_REMOVED lines=13> */
.L_x_23964:
[----:B------:R-:W2:Y:S02]  /*1b3c0*/  LDG.E.U16 R2, desc[UR36][R2.64] ;  /* 0x0000002402027981 */ /* 0x000ea4000c1e1500 */
[----:B--2---:R-:W-:Y:S01]  /*1b3d0*/  IMAD.U32 R19, R2, 0x10000, RZ ;  /* 0x0001000002137824 */ /* 0x004fe200078e00ff */
[----:B------:R-:W-:Y:S06]  /*1b3e0*/  BRA `(.L_x_23954) ;  /* 0x0000000400887947 */ /* 0x000fec0003800000 */
.L_x_23961:
        /* <DEDUP_REMOVED lines=11> */
.L_x_23968:
        /* <DEDUP_REMOVED lines=20> */
.L_x_23970:
[----:B------:R-:W-:Y:S05]  /*1b5e0*/  BSYNC B0 ;  /* 0x0000000000007941 */ /* 0x000fea0003800000 */
.L_x_23969:
[----:B------:R-:W-:Y:S01]  /*1b5f0*/  IMAD.SHL.U32 R2, R2, 0x100000, RZ ;  /* 0x0010000002027824 */ /* 0x000fe200078e00ff */
[----:B------:R-:W-:-:S04]  /*1b600*/  LEA R0, R0, 0x3b800000, 0x17 ;  /* 0x3b80000000007811 */ /* 0x000fc800078eb8ff */
[----:B------:R-:W-:Y:S01]  /*1b610*/  LOP3.LUT R19, R0, R2, R19, 0xfe, !PT ;  /* 0x0000000200137212 */ /* 0x000fe200078efe13 */
[----:B------:R-:W-:Y:S06]  /*1b620*/  BRA `(.L_x_23954) ;  /* 0x0000000000f87947 */ /* 0x000fec0003800000 */
.L_x_23967:
        /* <DEDUP_REMOVED lines=20> */
.L_x_23972:
[----:B------:R-:W-:Y:S05]  /*1b770*/  BSYNC B0 ;  /* 0x0000000000007941 */ /* 0x000fea0003800000 */
.L_x_23971:
[----:B------:R-:W-:Y:S01]  /*1b780*/  IMAD.SHL.U32 R2, R2, 0x200000, RZ ;  /* 0x0020000002027824 */ /* 0x000fe200078e00ff */
[----:B------:R-:W-:-:S04]  /*1b790*/  LEA R0, R0, 0x37800000, 0x17 ;  /* 0x3780000000007811 */ /* 0x000fc800078eb8ff */
[----:B------:R-:W-:Y:S01]  /*1b7a0*/  LOP3.LUT R19, R0, R2, R19, 0xfe, !PT ;  /* 0x0000000200137212 */ /* 0x000fe200078efe13 */
[----:B------:R-:W-:Y:S06]  /*1b7b0*/  BRA `(.L_x_23954) ;  /* 0x0000000000947947 */ /* 0x000fec0003800000 */
.L_x_23966:
        /* <DEDUP_REMOVED lines=14> */
.L_x_23953:
        /* <DEDUP_REMOVED lines=16> */
.L_x_23975:
[----:B------:R-:W-:Y:S01]  /*1b9a0*/  IMAD.MOV.U32 R19, RZ, RZ, RZ ;  /* 0x000000ffff137224 */ /* 0x000fe200078e00ff */
[----:B------:R-:W-:Y:S06]  /*1b9b0*/  BRA `(.L_x_23954) ;  /* 0x0000000000147947 */ /* 0x000fec0003800000 */
.L_x_23974:
[----:B------:R-:W2:Y:S02]  /*1b9c0*/  LDG.E.64 R2, desc[UR36][R2.64] ;  /* 0x0000002402027981 */ /* 0x000ea4000c1e1b00 */
[----:B--2---:R0:W1:Y:S01]  /*1b9d0*/  I2F.U64 R19, R2 ;  /* 0x0000000200137312 */ /* 0x0040620000301000 */
[----:B------:R-:W-:Y:S05]  /*1b9e0*/  BRA `(.L_x_23954) ;  /* 0x0000000000087947 */ /* 0x000fea0003800000 */
.L_x_23973:
[----:B------:R-:W2:Y:S02]  /*1b9f0*/  LDG.E R2, desc[UR36][R2.64] ;  /* 0x0000002402027981 */ /* 0x000ea4000c1e1900 */
[----:B--2---:R-:W-:-:S07]  /*1ba00*/  I2FP.F32.U32 R19, R2 ;  /* 0x0000000200137245 */ /* 0x004fce0000201000 */
.L_x_23954:
[----:B------:R-:W-:Y:S05]  /*1ba10*/  BSYNC B6 ;  /* 0x0000000000067941 */ /* 0x000fea0003800000 */
.L_x_23948:
        /* <DEDUP_REMOVED lines=19> */
.L_x_23980:
[----:B------:R-:W2:Y:S02]  /*1bb50*/  LDG.E.U8 R0, desc[UR36][R2.64] ;  /* 0x0000002402007981 */ /* 0x000ea4000c1e1100 */
[----:B--2---:R-:W-:Y:S01]  /*1bb60*/  I2FP.F32.U32 R0, R0 ;  /* 0x0000000000007245 */ /* 0x004fe20000201000 */
[----:B------:R-:W-:Y:S06]  /*1bb70*/  BRA `(.L_x_23982) ;  /* 0x0000000c002c7947 */ /* 0x000fec0003800000 */
.L_x_23979:
        /* <DEDUP_REMOVED lines=9> */
.L_x_23984:
[----:B------:R-:W2:Y:S02]  /*1bc10*/  LDG.E R0, desc[UR36][R2.64] ;  /* 0x0000002402007981 */ /* 0x000ea4000c1e1900 */
[----:B--2---:R-:W-:Y:S01]  /*1bc20*/  I2FP.F32.S32 R0, R0 ;  /* 0x0000000000007245 */ /* 0x004fe20000201400 */
[----:B------:R-:W-:Y:S06]  /*1bc30*/  BRA `(.L_x_23982) ;  /* 0x0000000800fc7947 */ /* 0x000fec0003800000 */
.L_x_23983:
[----:B------:R-:W2:Y:S02]  /*1bc40*/  LDG.E.U16 R0, desc[UR36][R2.64] ;  /* 0x0000002402007981 */ /* 0x000ea4000c1e1500 */
[----:B--2---:R-:W0:Y:S01]  /*1bc50*/  I2F.S16 R0, R0 ;  /* 0x0000000000007306 */ /* 0x004e220000101400 */
[----:B------:R-:W-:Y:S05]  /*1bc60*/  BRA `(.L_x_23982) ;  /* 0x0000000800f07947 */ /* 0x000fea0003800000 */
.L_x_23978:
        /* <DEDUP_REMOVED lines=8> */
.L_x_23986:
[----:B------:R-:W2:Y:S02]  /*1bcf0*/  LDG.E.U16 R0, desc[UR36][R2.64] ;  /* 0x0000002402007981 */ /* 0x000ea4000c1e1500 */
[----:B--2---:R-:W-:Y:S01]  /*1bd00*/  HADD2.F32 R0, -RZ, R0.H0_H0 ;  /* 0x20000000ff007230 */ /* 0x004fe20000004100 */
[----:B------:R-:W-:Y:S06]  /*1bd10*/  BRA `(.L_x_23982) ;  /* 0x0000000800c47947 */ /* 0x000fec0003800000 */
.L_x_23985:
        /* <DEDUP_REMOVED lines=8> */
.L_x_23988:
[----:B------:R-:W2:Y:S02]  /*1bda0*/  LDG.E.U16 R0, desc[UR36][R2.64] ;  /* 0x0000002402007981 */ /* 0x000ea4000c1e1500 */
[----:B--2---:R-:W-:Y:S01]  /*1bdb0*/  HADD2.F32 R0, -RZ, R0.H0_H0 ;  /* 0x20000000ff007230 */ /* 0x004fe20000004100 */
[----:B------:R-:W-:Y:S06]  /*1bdc0*/  BRA `(.L_x_23982) ;  /* 0x0000000800987947 */ /* 0x000fec0003800000 */
.L_x_23987:
[----:B------:R-:W2:Y:S01]  /*1bdd0*/  LDG.E.64 R2, desc[UR36][R2.64] ;  /* 0x0000002402027981 */ /* 0x000ea2000c1e1b00 */
[----:B------:R-:W-:Y:S01]  /*1bde0*/  UMOV UR4, 0xf0000000 ;  /* 0xf000000000047882 */ /* 0x000fe20000000000 */
[----:B------:R-:W-:Y:S01]  /*1bdf0*/  UMOV UR5, 0x380fffff ;  /* 0x380fffff00057882 */ /* 0x000fe20000000000 */
[----:B--2---:R-:W0:Y:S01]  /*1be00*/  F2F.F32.F64 R0, R2 ;  /* 0x0000000200007310 */ /* 0x004e220000301000 */
[----:B------:R-:W-:-:S14]  /*1be10*/  DSETP.GEU.AND P0, PT, |R2|, UR4, PT ;  /* 0x0000000402007e2a */ /* 0x000fdc000bf0e200 */
[----:B0-----:R-:W-:Y:S01]  /*1be20*/  @!P0 FMUL R0, R0, 1.175494350822287508e-38 ;  /* 0x0080000000008820 */ /* 0x001fe20000400000 */
[----:B------:R-:W-:Y:S06]  /*1be30*/  BRA `(.L_x_23982) ;  /* 0x00000008007c7947 */ /* 0x000fec0003800000 */
.L_x_23977:
        /* <DEDUP_REMOVED lines=12> */
.L_x_23991:
[----:B------:R-:W2:Y:S01]  /*1bf00*/  LDG.E.64 R2, desc[UR36][R2.64] ;  /* 0x0000002402027981 */ /* 0x000ea2000c1e1b00 */
[----:B------:R-:W-:Y:S01]  /*1bf10*/  UMOV UR4, 0xf0000000 ;  /* 0xf000000000047882 */ /* 0x000fe20000000000 */
[----:B------:R-:W-:Y:S01]  /*1bf20*/  UMOV UR5, 0x380fffff ;  /* 0x380fffff00057882 */ /* 0x000fe20000000000 */
[----:B--2---:R-:W0:Y:S01]  /*1bf30*/  F2F.F32.F64 R0, R2 ;  /* 0x0000000200007310 */ /* 0x004e220000301000 */
[----:B------:R-:W-:-:S14]  /*1bf40*/  DSETP.GEU.AND P0, PT, |R2|, UR4, PT ;  /* 0x0000000402007e2a */ /* 0x000fdc000bf0e200 */
[----:B0-----:R-:W-:Y:S01]  /*1bf50*/  @!P0 FMUL R0, R0, 1.175494350822287508e-38 ;  /* 0x0080000000008820 */ /* 0x001fe20000400000 */
[----:B------:R-:W-:Y:S06]  /*1bf60*/  BRA `(.L_x_23982) ;  /* 0x0000000800307947 */ /* 0x000fec0003800000 */
.L_x_23990:
        /* <DEDUP_REMOVED lines=26> */
.L_x_23993:
        /* <DEDUP_REMOVED lines=13> */
.L_x_23992:
[----:B------:R-:W2:Y:S02]  /*1c1e0*/  LDG.E.U16 R0, desc[UR36][R2.64] ;  /* 0x0000002402007981 */ /* 0x000ea4000c1e1500 */
[----:B--2---:R-:W-:Y:S01]  /*1c1f0*/  IMAD.U32 R0, R0, 0x10000, RZ ;  /* 0x0001000000007824 */ /* 0x004fe200078e00ff */
[----:B------:R-:W-:Y:S06]  /*1c200*/  BRA `(.L_x_23982) ;  /* 0x0000000400887947 */ /* 0x000fec0003800000 */
.L_x_23989:
        /* <DEDUP_REMOVED lines=11> */
.L_x_23996:
        /* <DEDUP_REMOVED lines=20> */
.L_x_23998:
[----:B------:R-:W-:Y:S05]  /*1c400*/  BSYNC B0 ;  /* 0x0000000000007941 */ /* 0x000fea0003800000 */
.L_x_23997:
[----:B------:R-:W-:Y:S01]  /*1c410*/  LEA R3, R0, 0x3b800000, 0x17 ;  /* 0x3b80000000037811 */ /* 0x000fe200078eb8ff */
[----:B------:R-:W-:-:S05]  /*1c420*/  IMAD.SHL.U32 R0, R2, 0x100000, RZ ;  /* 0x0010000002007824 */ /* 0x000fca00078e00ff */
[----:B------:R-:W-:Y:S01]  /*1c430*/  LOP3.LUT R0, R3, R0, R4, 0xfe, !PT ;  /* 0x0000000003007212 */ /* 0x000fe200078efe04 */
[----:B------:R-:W-:Y:S06]  /*1c440*/  BRA `(.L_x_23982) ;  /* 0x0000000000f87947 */ /* 0x000fec0003800000 */
.L_x_23995:
        /* <DEDUP_REMOVED lines=20> */
.L_x_24000:
[----:B------:R-:W-:Y:S05]  /*1c590*/  BSYNC B0 ;  /* 0x0000000000007941 */ /* 0x000fea0003800000 */
.L_x_23999:
[----:B------:R-:W-:Y:S01]  /*1c5a0*/  LEA R3, R0, 0x37800000, 0x17 ;  /* 0x3780000000037811 */ /* 0x000fe200078eb8ff */
[----:B------:R-:W-:-:S05]  /*1c5b0*/  IMAD.SHL.U32 R0, R2, 0x200000, RZ ;  /* 0x0020000002007824 */ /* 0x000fca00078e00ff */
[----:B------:R-:W-:Y:S01]  /*1c5c0*/  LOP3.LUT R0, R3, R0, R4, 0xfe, !PT ;  /* 0x0000000003007212 */ /* 0x000fe200078efe04 */
[----:B------:R-:W-:Y:S06]  /*1c5d0*/  BRA `(.L_x_23982) ;  /* 0x0000000000947947 */ /* 0x000fec0003800000 */
.L_x_23994:
        /* <DEDUP_REMOVED lines=14> */
.L_x_23981:
        /* <DEDUP_REMOVED lines=16> */
.L_x_24003:
[----:B------:R-:W-:Y:S01]  /*1c7c0*/  IMAD.MOV.U32 R0, RZ, RZ, RZ ;  /* 0x000000ffff007224 */ /* 0x000fe200078e00ff */
[----:B------:R-:W-:Y:S06]  /*1c7d0*/  BRA `(.L_x_23982) ;  /* 0x0000000000147947 */ /* 0x000fec0003800000 */
.L_x_24002:
[----:B------:R-:W2:Y:S02]  /*1c7e0*/  LDG.E.64 R2, desc[UR36][R2.64] ;  /* 0x0000002402027981 */ /* 0x000ea4000c1e1b00 */
[----:B--2---:R0:W2:Y:S01]  /*1c7f0*/  I2F.U64 R0, R2 ;  /* 0x0000000200007312 */ /* 0x0040a20000301000 */
[----:B------:R-:W-:Y:S05]  /*1c800*/  BRA `(.L_x_23982) ;  /* 0x0000000000087947 */ /* 0x000fea0003800000 */
.L_x_24001:
[----:B------:R-:W2:Y:S02]  /*1c810*/  LDG.E R0, desc[UR36][R2.64] ;  /* 0x0000002402007981 */ /* 0x000ea4000c1e1900 */
[----:B--2---:R-:W-:-:S07]  /*1c820*/  I2FP.F32.U32 R0, R0 ;  /* 0x0000000000007245 */ /* 0x004fce0000201000 */
.L_x_23982:
[----:B------:R-:W-:Y:S05]  /*1c830*/  BSYNC B6 ;  /* 0x0000000000067941 */ /* 0x000fea0003800000 */
.L_x_23976:
[----:B------:R-:W0:Y:S01]  /*1c840*/  LDC.U8 R4, c[0x0][0x5d1] ;  /* 0x00017440ff047b82 */ /* 0x000e220000000000 */
[----:B-----5:R-:W-:-:S04]  /*1c850*/  IMAD.U32 R22, R22, 0x10000, RZ ;  /* 0x0001000016167824 */ /* 0x020fc800078e00ff */
[----:B-1--4-:R-:W-:-:S04]  /*1c860*/  FADD.FTZ R19, R22, -R19 ;  /* 0x8000001316137221 */ /* 0x012fc80000010000 */
[----:B------:R-:W-:-:S04]  /*1c870*/  FMUL.FTZ R24, R19, R24 ;  /* 0x0000001813187220 */ /* 0x000fc80000410000 */
[----:B0-23--:R-:W-:-:S04]  /*1c880*/  FFMA.FTZ R24, R24, R0, R23 ;  /* 0x0000000018187223 */ /* 0x00dfc80000010017 */
        /* <DEDUP_REMOVED lines=17> */
.L_x_24007:
[----:B------:R-:W-:-:S06]  /*1c9a0*/  IMAD.U32 R3, R3, 0x10000, RZ ;  /* 0x0001000003037824 */ /* 0x000fcc00078e00ff */
[----:B------:R-:W0:Y:S02]  /*1c9b0*/  F2I.S64.TRUNC R2, R3 ;  /* 0x0000000300027311 */ /* 0x000e24000020d900 */
[----:B0-----:R-:W-:Y:S01]  /*1c9c0*/  STG.E.U8 desc[UR36][R16.64], R2 ;  /* 0x0000000210007986 */ /* 0x001fe2000c101124 */
[----:B------:R-:W-:Y:S05]  /*1c9d0*/  EXIT ;  /* 0x000000000000794d */ /* 0x000fea0003800000 */
.L_x_24006:
        /* <DEDUP_REMOVED lines=10> */
.L_x_24010:
[----:B------:R-:W-:-:S06]  /*1ca80*/  IMAD.U32 R3, R3, 0x10000, RZ ;  /* 0x0001000003037824 */ /* 0x000fcc00078e00ff */
[----:B------:R-:W0:Y:S02]  /*1ca90*/  F2I.FTZ.TRUNC.NTZ R3, R3 ;  /* 0x0000000300037305 */ /* 0x000e24000021f100 */
[----:B0-----:R-:W-:Y:S01]  /*1caa0*/  STG.E desc[UR36][R16.64], R3 ;  /* 0x0000000310007986 */ /* 0x001fe2000c101924 */
[----:B------:R-:W-:Y:S05]  /*1cab0*/  EXIT ;  /* 0x000000000000794d */ /* 0x000fea0003800000 */
.L_x_24009:
[----:B------:R-:W-:-:S06]  /*1cac0*/  IMAD.U32 R3, R3, 0x10000, RZ ;  /* 0x0001000003037824 */ /* 0x000fcc00078e00ff */
[----:B------:R-:W0:Y:S02]  /*1cad0*/  F2I.FTZ.TRUNC.NTZ R3, R3 ;  /* 0x0000000300037305 */ /* 0x000e24000021f100 */
[----:B0-----:R-:W-:Y:S01]  /*1cae0*/  STG.E.U16 desc[UR36][R16.64], R3 ;  /* 0x0000000310007986 */ /* 0x001fe2000c101524 */
[----:B------:R-:W-:Y:S05]  /*1caf0*/  EXIT ;  /* 0x000000000000794d */ /* 0x000fea0003800000 */
.L_x_24005:
        /* <DEDUP_REMOVED lines=9> */
.L_x_24012:
[----:B------:R-:W-:-:S05]  /*1cb90*/  IMAD.U32 R0, R3, 0x10000, RZ ;  /* 0x0001000003007824 */ /* 0x000fca00078e00ff */
[----:B------:R-:W-:-:S05]  /*1cba0*/  F2FP.F16.F32.PACK_AB R0, RZ, R0 ;  /* 0x00000000ff00723e */ /* 0x000fca00000000ff */
[----:B------:R-:W-:Y:S01]  /*1cbb0*/  STG.E.U16 desc[UR36][R16.64], R0 ;  /* 0x0000000010007986 */ /* 0x000fe2000c101524 */
[----:B------:R-:W-:Y:S05]  /*1cbc0*/  EXIT ;  /* 0x000000000000794d */ /* 0x000fea0003800000 */
.L_x_24011:
        /* <DEDUP_REMOVED lines=10> */
.L_x_24014:
[----:B------:R-:W-:-:S05]  /*1cc70*/  IMAD.U32 R3, R3, 0x10000, RZ ;  /* 0x0001000003037824 */ /* 0x000fca00078e00ff */
[----:B------:R-:W-:-:S04]  /*1cc80*/  F2FP.F16.F32.PACK_AB R3, RZ, R3 ;  /* 0x00000003ff03723e */ /* 0x000fc800000000ff */
[----:B------:R-:W-:-:S05]  /*1cc90*/  PRMT R3, R3, 0x5410, RZ ;  /* 0x0000541003037816 */ /* 0x000fca00000000ff */
[----:B------:R-:W-:Y:S01]  /*1cca0*/  STG.E desc[UR36][R16.64], R3 ;  /* 0x0000000310007986 */ /* 0x000fe2000c101924 */
[----:B------:R-:W-:Y:S05]  /*1ccb0*/  EXIT ;  /* 0x000000000000794d */ /* 0x000fea0003800000 */
.L_x_24013:
[----:B------:R-:W-:-:S04]  /*1ccc0*/  IMAD.U32 R2, R3, 0x10000, RZ ;  /* 0x0001000003027824 */ /* 0x000fc800078e00ff */
[----:B------:R-:W-:-:S06]  /*1ccd0*/  FMUL.FTZ R2, R2, 1 ;  /* 0x3f80000002027820 */ /* 0x000fcc0000410000 */
[----:B------:R-:W0:Y:S02]  /*1cce0*/  F2F.F64.F32 R2, R2 ;  /* 0x0000000200027310 */ /* 0x000e240000201800 */
[----:B0-----:R-:W-:Y:S01]  /*1ccf0*/  STG.E.64 desc[UR36][R16.64], R2 ;  /* 0x0000000210007986 */ /* 0x001fe2000c101b24 */
[----:B------:R-:W-:Y:S05]  /*1cd00*/  EXIT ;  /* 0x000000000000794d */ /* 0x000fea0003800000 */
.L_x_24004:
        /* <DEDUP_REMOVED lines=13> */
.L_x_24017:
[----:B------:R-:W-:Y:S01]  /*1cde0*/  IMAD.U32 R3, R3, 0x10000, RZ ;  /* 0x0001000003037824 */ /* 0x000fe200078e00ff */
[----:B------:R-:W-:-:S03]  /*1cdf0*/  CS2R R6, SRZ ;  /* 0x0000000000067805 */ /* 0x000fc6000001ff00 */
[----:B------:R-:W-:-:S04]  /*1ce00*/  FMUL.FTZ R3, R3, 1 ;  /* 0x3f80000003037820 */ /* 0x000fc80000410000 */
[----:B------:R-:W0:Y:S02]  /*1ce10*/  F2F.F64.F32 R4, R3 ;  /* 0x0000000300047310 */ /* 0x000e240000201800 */
[----:B0-----:R-:W-:Y:S01]  /*1ce20*/  STG.E.128 desc[UR36][R16.64], R4 ;  /* 0x0000000410007986 */ /* 0x001fe2000c101d24 */
[----:B------:R-:W-:Y:S05]  /*1ce30*/  EXIT ;  /* 0x000000000000794d */ /* 0x000fea0003800000 */
.L_x_24016:
        /* <DEDUP_REMOVED lines=21> */
.L_x_24021:
[----:B------:R-:W-:Y:S05]  /*1cf90*/  BSYNC B0 ;  /* 0x0000000000007941 */ /* 0x000fea0003800000 */
.L_x_24020:
[----:B------:R-:W-:-:S05]  /*1cfa0*/  LOP3.LUT R3, R0, R3, RZ, 0xfc, !PT ;  /* 0x0000000300037212 */ /* 0x000fca00078efcff */
[----:B------:R-:W-:Y:S01]  /*1cfb0*/  STG.E.U8 desc[UR36][R16.64], R3 ;  /* 0x0000000310007986 */ /* 0x000fe2000c101124 */
[----:B------:R-:W-:Y:S05]  /*1cfc0*/  EXIT ;  /* 0x000000000000794d */ /* 0x000fea0003800000 */
.L_x_24019:
        /* <DEDUP_REMOVED lines=13> */
.L_x_24023:
[----:B------:R-:W-:Y:S01]  /*1d0a0*/  IMAD.MOV.U32 R0, RZ, RZ, 0x7f ;  /* 0x0000007fff007424 */ /* 0x000fe200078e00ff */
[----:B------:R-:W-:-:S04]  /*1d0b0*/  ISETP.GT.U32.AND P0, PT, R2, 0x7f800000, PT ;  /* 0x7f8000000200780c */ /* 0x000fc80003f04070 */
[----:B------:R-:W-:-:S09]  /*1d0c0*/  SEL R0, R0, 0x7c, P0 ;  /* 0x0000007c00007807 */ /* 0x000fd20000000000 */
.L_x_24024:
[----:B------:R-:W-:Y:S05]  /*1d0d0*/  BSYNC B0 ;  /* 0x0000000000007941 */ /* 0x000fea0003800000 */
.L_x_24022:
[----:B------:R-:W-:-:S04]  /*1d0e0*/  LOP3.LUT R2, R3, 0x80000000, RZ, 0xc0, !PT ;  /* 0x8000000003027812 */ /* 0x000fc800078ec0ff */
[----:B------:R-:W-:-:S04]  /*1d0f0*/  SHF.R.U32.HI R3, RZ, 0x18, R2 ;  /* 0x00000018ff037819 */ /* 0x000fc80000011602 */
[----:B------:R-:W-:-:S05]  /*1d100*/  LOP3.LUT R3, R0, R3, RZ, 0xfc, !PT ;  /* 0x0000000300037212 */ /* 0x000fca00078efcff */
[----:B------:R-:W-:Y:S01]  /*1d110*/  STG.E.U8 desc[UR36][R16.64], R3 ;  /* 0x0000000310007986 */ /* 0x000fe2000c101124 */
[----:B------:R-:W-:Y:S05]  /*1d120*/  EXIT ;  /* 0x000000000000794d */ /* 0x000fea0003800000 */
.L_x_24018:
[----:B------:R-:W-:Y:S01]  /*1d130*/  STG.E.U16 desc[UR36][R16.64], R3 ;  /* 0x0000000310007986 */ /* 0x000fe2000c101524 */
[----:B------:R-:W-:Y:S05]  /*1d140*/  EXIT ;  /* 0x000000000000794d */ /* 0x000fea0003800000 */
.L_x_24015:
        /* <DEDUP_REMOVED lines=12> */
.L_x_24027:
        /* <DEDUP_REMOVED lines=17> */
.L_x_24030:
[----:B------:R-:W-:-:S04]  /*1d320*/  LOP3.LUT R2, R3, 0x80000000, RZ, 0xc0, !PT ;  /* 0x8000000003027812 */ /* 0x000fc800078ec0ff */
[----:B------:R-:W-:-:S04]  /*1d330*/  SHF.R.U32.HI R3, RZ, 0x18, R2 ;  /* 0x00000018ff037819 */ /* 0x000fc80000011602 */
[----:B------:R-:W-:-:S04]  /*1d340*/  LOP3.LUT R0, R0, R3, RZ, 0xfc, !PT ;  /* 0x0000000300007212 */ /* 0x000fc800078efcff */
[----:B------:R-:W-:-:S07]  /*1d350*/  PRMT R8, R0, 0x7610, R8 ;  /* 0x0000761000087816 */ /* 0x000fce0000000008 */
.L_x_24029:
[----:B------:R-:W-:Y:S05]  /*1d360*/  BSYNC B0 ;  /* 0x0000000000007941 */ /* 0x000fea0003800000 */
.L_x_24028:
[----:B------:R-:W-:Y:S01]  /*1d370*/  STG.E.U8 desc[UR36][R16.64], R8 ;  /* 0x0000000810007986 */ /* 0x000fe2000c101124 */
[----:B------:R-:W-:Y:S05]  /*1d380*/  EXIT ;  /* 0x000000000000794d */ /* 0x000fea0003800000 */
.L_x_24026:
        /* <DEDUP_REMOVED lines=17> */
.L_x_24033:
[----:B------:R-:W-:-:S04]  /*1d4a0*/  LOP3.LUT R2, R3, 0x80000000, RZ, 0xc0, !PT ;  /* 0x8000000003027812 */ /* 0x000fc800078ec0ff */
[----:B------:R-:W-:-:S04]  /*1d4b0*/  SHF.R.U32.HI R3, RZ, 0x18, R2 ;  /* 0x00000018ff037819 */ /* 0x000fc80000011602 */
[----:B------:R-:W-:-:S04]  /*1d4c0*/  LOP3.LUT R0, R0, R3, RZ, 0xfc, !PT ;  /* 0x0000000300007212 */ /* 0x000fc800078efcff */
[----:B------:R-:W-:-:S07]  /*1d4d0*/  PRMT R8, R0, 0x7610, R8 ;  /* 0x0000761000087816 */ /* 0x000fce0000000008 */
.L_x_24032:
[----:B------:R-:W-:Y:S05]  /*1d4e0*/  BSYNC B0 ;  /* 0x0000000000007941 */ /* 0x000fea0003800000 */
.L_x_24031:
[----:B------:R-:W-:Y:S01]  /*1d4f0*/  STG.E.U8 desc[UR36][R16.64], R8 ;  /* 0x0000000810007986 */ /* 0x000fe2000c101124 */
[----:B------:R-:W-:Y:S05]  /*1d500*/  EXIT ;  /* 0x000000000000794d */ /* 0x000fea0003800000 */
.L_x_24025:
        /* <DEDUP_REMOVED lines=22> */
.L_x_24008:
        /* <DEDUP_REMOVED lines=16> */
.L_x_24036:
[----:B------:R-:W-:Y:S05]  /*1d770*/  EXIT ;  /* 0x000000000000794d */ /* 0x000fea0003800000 */
.L_x_24035:
[----:B------:R-:W-:-:S06]  /*1d780*/  IMAD.U32 R3, R3, 0x10000, RZ ;  /* 0x0001000003037824 */ /* 0x000fcc00078e00ff */
[----:B------:R-:W0:Y:S02]  /*1d790*/  F2I.U64.TRUNC R2, R3 ;  /* 0x0000000300027311 */ /* 0x000e24000020d800 */
[----:B0-----:R-:W-:Y:S01]  /*1d7a0*/  STG.E.64 desc[UR36][R16.64], R2 ;  /* 0x0000000210007986 */ /* 0x001fe2000c101b24 */
[----:B------:R-:W-:Y:S05]  /*1d7b0*/  EXIT ;  /* 0x000000000000794d */ /* 0x000fea0003800000 */
.L_x_24034:
[----:B------:R-:W-:-:S06]  /*1d7c0*/  IMAD.U32 R3, R3, 0x10000, RZ ;  /* 0x0001000003037824 */ /* 0x000fcc00078e00ff */
[----:B------:R-:W0:Y:S02]  /*1d7d0*/  F2I.FTZ.U32.TRUNC.NTZ R3, R3 ;  /* 0x0000000300037305 */ /* 0x000e24000021f000 */
[----:B0-----:R-:W-:Y:S01]  /*1d7e0*/  STG.E desc[UR36][R16.64], R3 ;  /* 0x0000000310007986 */ /* 0x001fe2000c101924 */
[----:B------:R-:W-:Y:S05]  /*1d7f0*/  EXIT ;  /* 0x000000000000794d */ /* 0x000fea0003800000 */
.L_x_24037:
        /* <DEDUP_REMOVED lines=16> */
.L_x_28459:


//--------------------- .text._ZN2at6native27unrolled_elementwise_kernelIZZZNS0_49_GLOBAL__N__b919a28f_16_Normalization_cu_5c38458722batch_norm_elementwiseERKNS_6TensorES5_RKSt8optionalIS3_ES9_S5_S5_ENKUlvE0_clEvENKUlvE1_clEvEUlN3c108BFloat16EffffE_St5arrayIPcLm6EELi4E23TrivialOffsetCalculatorILi5EjESI_ILi1EjENS0_6memory12LoadWithCastILi5EEENSL_13StoreWithCastILi1EEEEEviT_T0_T2_T3_T4_T5_ --------------------------
	.section	.text._ZN2at6native27unrolled_elementwise_kernelIZZZNS0_49_GLOBAL__N__b919a28f_16_Normalization_cu_5c38458722batch_norm_elementwiseERKNS_6TensorES5_RKSt8optionalIS3_ES9_S5_S5_ENKUlvE0_clEvENKUlvE1_clEvEUlN3c108BFloat16EffffE_St5arrayIPcLm6EELi4E23TrivialOffsetCalculatorILi5EjESI_ILi1EjENS0_6memory12LoadWithCastILi5EEENSL_13StoreWithCastILi1EEEEEviT_T0_T2_T3_T4_T5_,"ax",@progbits
	.align	128
        .global         _ZN2at6native27unrolled_elementwise_kernelIZZZNS0_49_GLOBAL__N__b919a28f_16_Normalization_cu_5c38458722batch_norm_elementwiseERKNS_6TensorES5_RKSt8optionalIS3_ES9_S5_S5_ENKUlvE0_clEvENKUlvE1_clEvEUlN3c108BFloat16EffffE_St5arrayIPcLm6EELi4E23TrivialOffsetCalculatorILi5EjESI_ILi1EjENS0_6memory12LoadWithCastILi5EEENSL_13StoreWithCastILi1EEEEEviT_T0_T2_T3_T4_T5_
        .type           _ZN2at6native27unrolled_elementwise_kernelIZZZNS0_49_GLOBAL__N__b919a28f_16_Normalization_cu_5c38458722batch_norm_elementwiseERKNS_6TensorES5_RKSt8optionalIS3_ES9_S5_S5_ENKUlvE0_clEvENKUlvE1_clEvEUlN3c108BFloat16EffffE_St5arrayIPcLm6EELi4E23TrivialOffsetCalculatorILi5EjESI_ILi1EjENS0_6memory12LoadWithCastILi5EEENSL_13StoreWithCastILi1EEEEEviT_T0_T2_T3_T4_T5_,@function
        .size           _ZN2at6native27unrolled_elementwise_kernelIZZZNS0_49_GLOBAL__N__b919a28f_16_Normalization_cu_5c38458722batch_norm_elementwiseERKNS_6TensorES5_RKSt8optionalIS3_ES9_S5_S5_ENKUlvE0_clEvENKUlvE1_clEvEUlN3c108BFloat16EffffE_St5arrayIPcLm6EELi4E23TrivialOffsetCalculatorILi5EjESI_ILi1EjENS0_6memory12LoadWithCastILi5EEENSL_13StoreWithCastILi1EEEEEviT_T0_T2_T3_T4_T5_,(.L_x_28460 - _ZN2at6native27unrolled_elementwise_kernelIZZZNS0_49_GLOBAL__N__b919a28f_16_Normalization_cu_5c38458722batch_norm_elementwiseERKNS_6TensorES5_RKSt8optionalIS3_ES9_S5_S5_ENKUlvE0_clEvENKUlvE1_clEvEUlN3c108BFloat16EffffE_St5arrayIPcLm6EELi4E23TrivialOffsetCalculatorILi5EjESI_ILi1EjENS0_6memory12LoadWithCastILi5EEENSL_13StoreWithCastILi1EEEEEviT_T0_T2_T3_T4_T5_)
        .other          _ZN2at6native27unrolled_elementwise_kernelIZZZNS0_49_GLOBAL__N__b919a28f_16_Normalization_cu_5c38458722batch_norm_elementwiseERKNS_6TensorES5_RKSt8optionalIS3_ES9_S5_S5_ENKUlvE0_clEvENKUlvE1_clEvEUlN3c108BFloat16EffffE_St5arrayIPcLm6EELi4E23TrivialOffsetCalculatorILi5EjESI_ILi1EjENS0_6memory12LoadWithCastILi5EEENSL_13StoreWithCastILi1EEEEEviT_T0_T2_T3_T4_T5_,@"STO_CUDA_ENTRY STV_DEFAULT"
_ZN2at6native27unrolled_elementwise_kernelIZZZNS0_49_GLOBAL__N__b919a28f_16_Normalization_cu_5c38458722batch_norm_elementwiseERKNS_6TensorES5_RKSt8optionalIS3_ES9_S5_S5_ENKUlvE0_clEvENKUlvE1_clEvEUlN3c108BFloat16EffffE_St5arrayIPcLm6EELi4E23TrivialOffsetCalculatorILi5EjESI_ILi1EjENS0_6memory12LoadWithCastILi5EEENSL_13StoreWithCastILi1EEEEEviT_T0_T2_T3_T4_T5_:
.text._ZN2at6native27unrolled_elementwise_kernelIZZZNS0_49_GLOBAL__N__b919a28f_16_Normalization_cu_5c38458722batch_norm_elementwiseERKNS_6TensorES5_RKSt8optionalIS3_ES9_S5_S5_ENKUlvE0_clEvENKUlvE1_clEvEUlN3c108BFloat16EffffE_St5arrayIPcLm6EELi4E23TrivialOffsetCalculatorILi5EjESI_ILi1EjENS0_6memory12LoadWithCastILi5EEENSL_13StoreWithCastILi1EEEEEviT_T0_T2_T3_T4_T5_:
        /* <DEDUP_REMOVED lines=38> */
[----:B---3--:R-:W-:-:S04]  /*0260*/  F2FP.BF16.F32.PACK_AB R0, RZ, R0 ;  /* 0x00000000ff00723e */ /* 0x008fc800000010ff */
[----:B------:R-:W-:Y:S01]  /*0270*/  PRMT R23, R0, 0x7610, R23 ;  /* 0x0000761000177816 */ /* 0x000fe20000000017 */
[----:B------:R-:W-:Y:S06]  /*0280*/  BRA `(.L_x_24045) ;  /* 0x0000000c00dc7947 */ /* 0x000fec0003800000 */
.L_x_24043:
[----:B------:R-:W3:Y:S02]  /*0290*/  LDG.E.U8 R4, desc[UR36][R4.64] ;  /* 0x0000002404047981 */ /* 0x000ee4000c1e1100 */
[----:B---3--:R-:W-:-:S04]  /*02a0*/  I2FP.F32.U32 R0, R4 ;  /* 0x0000000400007245 */ /* 0x008fc80000201000 */
[----:B------:R-:W-:-:S04]  /*02b0*/  F2FP.BF16.F32.PACK_AB R0, RZ, R0 ;  /* 0x00000000ff00723e */ /* 0x000fc800000010ff */
[----:B------:R-:W-:Y:S01]  /*02c0*/  PRMT R23, R0, 0x7610, R23 ;  /* 0x0000761000177816 */ /* 0x000fe20000000017 */
[----:B------:R-:W-:Y:S06]  /*02d0*/  BRA `(.L_x_24045) ;  /* 0x0000000c00c87947 */ /* 0x000fec0003800000 */
.L_x_24042:
        /* <DEDUP_REMOVED lines=8> */
[----:B---3--:R-:W-:-:S04]  /*0360*/  F2FP.BF16.F32.PACK_AB R0, RZ, R0 ;  /* 0x00000000ff00723e */ /* 0x008fc800000010ff */
[----:B------:R-:W-:Y:S01]  /*0370*/  PRMT R23, R0, 0x7610, R23 ;  /* 0x0000761000177816 */ /* 0x000fe20000000017 */
[----:B------:R-:W-:Y:S06]  /*0380*/  BRA `(.L_x_24045) ;  /* 0x0000000c009c7947 */ /* 0x000fec0003800000 */
.L_x_24047:
[----:B------:R-:W3:Y:S02]  /*0390*/  LDG.E R4, desc[UR36][R4.64] ;  /* 0x0000002404047981 */ /* 0x000ee4000c1e1900 */
[----:B---3--:R-:W-:-:S04]  /*03a0*/  I2FP.F32.S32 R0, R4 ;  /* 0x0000000400007245 */ /* 0x008fc80000201400 */
[----:B------:R-:W-:-:S04]  /*03b0*/  F2FP.BF16.F32.PACK_AB R0, RZ, R0 ;  /* 0x00000000ff00723e */ /* 0x000fc800000010ff */
[----:B------:R-:W-:Y:S01]  /*03c0*/  PRMT R23, R0, 0x7610, R23 ;  /* 0x0000761000177816 */ /* 0x000fe20000000017 */
[----:B------:R-:W-:Y:S06]  /*03d0*/  BRA `(.L_x_24045) ;  /* 0x0000000c00887947 */ /* 0x000fec0003800000 */
.L_x_24046:
[----:B------:R-:W3:Y:S02]  /*03e0*/  LDG.E.U16 R4, desc[UR36][R4.64] ;  /* 0x0000002404047981 */ /* 0x000ee4000c1e1500 */
[----:B---3--:R-:W3:Y:S02]  /*03f0*/  I2F.S16 R0, R4 ;  /* 0x0000000400007306 */ /* 0x008ee40000101400 */
[----:B---3--:R-:W-:-:S04]  /*0400*/  F2FP.BF16.F32.PACK_AB R0, RZ, R0 ;  /* 0x00000000ff00723e */ /* 0x008fc800000010ff */
[----:B------:R-:W-:Y:S01]  /*0410*/  PRMT R23, R0, 0x7610, R23 ;  /* 0x0000761000177816 */ /* 0x000fe20000000017 */
[----:B------:R-:W-:Y:S06]  /*0420*/  BRA `(.L_x_24045) ;  /* 0x0000000c00747947 */ /* 0x000fec0003800000 */
.L_x_24041:
        /* <DEDUP_REMOVED lines=9> */
.L_x_24049:
[----:B------:R-:W3:Y:S02]  /*04c0*/  LDG.E.U16 R0, desc[UR36][R4.64] ;  /* 0x0000002404007981 */ /* 0x000ee4000c1e1500 */
[----:B---3--:R-:W-:-:S05]  /*04d0*/  HADD2.F32 R0, -RZ, R0.H0_H0 ;  /* 0x20000000ff007230 */ /* 0x008fca0000004100 */
[----:B------:R-:W-:-:S04]  /*04e0*/  F2FP.BF16.F32.PACK_AB R0, RZ, R0 ;  /* 0x00000000ff00723e */ /* 0x000fc800000010ff */
[----:B------:R-:W-:Y:S01]  /*04f0*/  PRMT R23, R0, 0x7610, R23 ;  /* 0x0000761000177816 */ /* 0x000fe20000000017 */
[----:B------:R-:W-:Y:S06]  /*0500*/  BRA `(.L_x_24045) ;  /* 0x0000000c003c7947 */ /* 0x000fec0003800000 */
.L_x_24048:
        /* <DEDUP_REMOVED lines=9> */
.L_x_24051:
[----:B------:R-:W3:Y:S02]  /*05a0*/  LDG.E.U16 R4, desc[UR36][R4.64] ;  /* 0x0000002404047981 */ /* 0x000ee4000c1e1500 */
[----:B---3--:R-:W-:-:S05]  /*05b0*/  HADD2.F32 R0, -RZ, R4.H0_H0 ;  /* 0x20000004ff007230 */ /* 0x008fca0000004100 */
[----:B------:R-:W-:-:S04]  /*05c0*/  F2FP.BF16.F32.PACK_AB R0, RZ, R0 ;  /* 0x00000000ff00723e */ /* 0x000fc800000010ff */
[----:B------:R-:W-:Y:S01]  /*05d0*/  PRMT R23, R0, 0x7610, R23 ;  /* 0x0000761000177816 */ /* 0x000fe20000000017 */
[----:B------:R-:W-:Y:S06]  /*05e0*/  BRA `(.L_x_24045) ;  /* 0x0000000c00047947 */ /* 0x000fec0003800000 */
.L_x_24050:
[----:B------:R-:W3:Y:S01]  /*05f0*/  LDG.E.64 R4, desc[UR36][R4.64] ;  /* 0x0000002404047981 */ /* 0x000ee2000c1e1b00 */
[----:B------:R-:W-:Y:S01]  /*0600*/  UMOV UR4, 0xf0000000 ;  /* 0xf000000000047882 */ /* 0x000fe20000000000 */
[----:B------:R-:W-:Y:S01]  /*0610*/  UMOV UR5, 0x380fffff ;  /* 0x380fffff00057882 */ /* 0x000fe20000000000 */
[----:B---3--:R-:W3:Y:S01]  /*0620*/  F2F.F32.F64 R0, R4 ;  /* 0x0000000400007310 */ /* 0x008ee20000301000 */
[----:B------:R-:W-:-:S14]  /*0630*/  DSETP.GEU.AND P0, PT, |R4|, UR4, PT ;  /* 0x0000000404007e2a */ /* 0x000fdc000bf0e200 */
[----:B---3--:R-:W-:-:S05]  /*0640*/  @!P0 FMUL R0, R0, 1.175494350822287508e-38 ;  /* 0x0080000000008820 */ /* 0x008fca0000400000 */
[----:B------:R-:W-:-:S04]  /*0650*/  F2FP.BF16.F32.PACK_AB R0, RZ, R0 ;  /* 0x00000000ff00723e */ /* 0x000fc800000010ff */
[----:B------:R-:W-:Y:S01]  /*0660*/  PRMT R23, R0, 0x7610, R23 ;  /* 0x0000761000177816 */ /* 0x000fe20000000017 */
[----:B------:R-:W-:Y:S06]  /*0670*/  BRA `(.L_x_24045) ;  /* 0x0000000800e07947 */ /* 0x000fec0003800000 */
.L_x_24040:
        /* <DEDUP_REMOVED lines=14> */
.L_x_24054:
        /* <DEDUP_REMOVED lines=9> */
.L_x_24053:
        /* <DEDUP_REMOVED lines=28> */
.L_x_24056:
        /* <DEDUP_REMOVED lines=15> */
.L_x_24055:
[----:B------:R3:W5:Y:S01]  /*0aa0*/  LDG.E.U16 R23, desc[UR36][R4.64] ;  /* 0x0000002404177981 */ /* 0x000762000c1e1500 */
[----:B------:R-:W-:Y:S05]  /*0ab0*/  BRA `(.L_x_24045) ;  /* 0x0000000400d07947 */ /* 0x000fea0003800000 */
.L_x_24052:
        /* <DEDUP_REMOVED lines=13> */
.L_x_24059:
        /* <DEDUP_REMOVED lines=21> */
.L_x_24063:
[----:B------:R-:W-:Y:S05]  /*0ce0*/  BSYNC B1 ;  /* 0x0000000000017941 */ /* 0x000fea0003800000 */
.L_x_24062:
[----:B------:R-:W-:Y:S01]  /*0cf0*/  LEA R5, R0, 0x3b800000, 0x17 ;  /* 0x3b80000000057811 */ /* 0x000fe200078eb8ff */
[----:B------:R-:W-:-:S05]  /*0d00*/  IMAD.SHL.U32 R0, R3, 0x100000, RZ ;  /* 0x0010000003007824 */ /* 0x000fca00078e00ff */
[----:B------:R-:W-:-:S07]  /*0d10*/  LOP3.LUT R0, R5, R0, R6, 0xfe, !PT ;  /* 0x0000000005007212 */ /* 0x000fce00078efe06 */
.L_x_24061:
[----:B------:R-:W-:Y:S05]  /*0d20*/  BSYNC B0 ;  /* 0x0000000000007941 */ /* 0x000fea0003800000 */
.L_x_24060:
[----:B------:R-:W-:-:S04]  /*0d30*/  F2FP.BF16.F32.PACK_AB R0, RZ, R0 ;  /* 0x00000000ff00723e */ /* 0x000fc800000010ff */
[----:B------:R-:W-:Y:S01]  /*0d40*/  PRMT R23, R0, 0x7610, R23 ;  /* 0x0000761000177816 */ /* 0x000fe20000000017 */
[----:B------:R-:W-:Y:S06]  /*0d50*/  BRA `(.L_x_24045) ;  /* 0x0000000400287947 */ /* 0x000fec0003800000 */
.L_x_24058:
        /* <DEDUP_REMOVED lines=21> */
.L_x_24067:
[----:B------:R-:W-:Y:S05]  /*0eb0*/  BSYNC B1 ;  /* 0x0000000000017941 */ /* 0x000fea0003800000 */
.L_x_24066:
[----:B------:R-:W-:Y:S01]  /*0ec0*/  LEA R5, R0, 0x37800000, 0x17 ;  /* 0x3780000000057811 */ /* 0x000fe200078eb8ff */
[----:B------:R-:W-:-:S05]  /*0ed0*/  IMAD.SHL.U32 R0, R3, 0x200000, RZ ;  /* 0x0020000003007824 */ /* 0x000fca00078e00ff */
[----:B------:R-:W-:-:S07]  /*0ee0*/  LOP3.LUT R0, R5, R0, R6, 0xfe, !PT ;  /* 0x0000000005007212 */ /* 0x000fce00078efe06 */
.L_x_24065:
[----:B------:R-:W-:Y:S05]  /*0ef0*/  BSYNC B0 ;  /* 0x0000000000007941 */ /* 0x000fea0003800000 */
.L_x_24064:
[----:B------:R-:W-:-:S04]  /*0f00*/  F2FP.BF16.F32.PACK_AB R0, RZ, R0 ;  /* 0x00000000ff00723e */ /* 0x000fc800000010ff */
[----:B------:R-:W-:Y:S01]  /*0f10*/  PRMT R23, R0, 0x7610, R23 ;  /* 0x0000761000177816 */ /* 0x000fe20000000017 */
[----:B------:R-:W-:Y:S06]  /*0f20*/  BRA `(.L_x_24045) ;  /* 0x0000000000b47947 */ /* 0x000fec0003800000 */
.L_x_24057:
        /* <DEDUP_REMOVED lines=14> */
.L_x_24071:
[----:B------:R-:W-:Y:S05]  /*1010*/  BSYNC B0 ;  /* 0x0000000000007941 */ /* 0x000fea0003800000 */
.L_x_24070:
[----:B------:R-:W-:-:S04]  /*1020*/  F2FP.BF16.F32.PACK_AB R0, RZ, R0 ;  /* 0x00000000ff00723e */ /* 0x000fc800000010ff */
[----:B------:R-:W-:Y:S01]  /*1030*/  PRMT R23, R0, 0x7610, R23 ;  /* 0x0000761000177816 */ /* 0x000fe20000000017 */
[----:B------:R-:W-:Y:S06]  /*1040*/  BRA `(.L_x_24045) ;  /* 0x00000000006c7947 */ /* 0x000fec0003800000 */
.L_x_24044:
        /* <DEDUP_REMOVED lines=16> */
.L_x_24072:
[----:B------:R-:W-:Y:S01]  /*1150*/  PRMT R23, RZ, 0x7610, R23 ;  /* 0x00007610ff177816 */ /* 0x000fe20000000017 */
[----:B------:R-:W-:Y:S06]  /*1160*/  BRA `(.L_x_24045) ;  /* 0x0000000000247947 */ /* 0x000fec0003800000 */
.L_x_24069:
[----:B------:R-:W3:Y:S02]  /*1170*/  LDG.E.64 R4, desc[UR36][R4.64] ;  /* 0x0000002404047981 */ /* 0x000ee4000c1e1b00 */
[----:B---3--:R-:W3:Y:S02]  /*1180*/  I2F.U64 R0, R4 ;  /* 0x0000000400007312 */ /* 0x008ee40000301000 */
[----:B---3--:R-:W-:-:S04]  /*1190*/  F2FP.BF16.F32.PACK_AB R0, RZ, R0 ;  /* 0x00000000ff00723e */ /* 0x008fc800000010ff */
[----:B------:R-:W-:Y:S01]  /*11a0*/  PRMT R23, R0, 0x7610, R23 ;  /* 0x0000761000177816 */ /* 0x000fe20000000017 */
[----:B------:R-:W-:Y:S06]  /*11b0*/  BRA `(.L_x_24045) ;  /* 0x0000000000107947 */ /* 0x000fec0003800000 */
.L_x_24068:
[----:B------:R-:W3:Y:S02]  /*11c0*/  LDG.E R4, desc[UR36][R4.64] ;  /* 0x0000002404047981 */ /* 0x000ee4000c1e1900 */
[----:B---3--:R-:W-:-:S04]  /*11d0*/  I2FP.F32.U32 R0, R4 ;  /* 0x0000000400007245 */ /* 0x008fc80000201000 */
[----:B------:R-:W-:-:S04]  /*11e0*/  F2FP.BF16.F32.PACK_AB R0, RZ, R0 ;  /* 0x00000000ff00723e */ /* 0x000fc800000010ff */
[----:B------:R-:W-:-:S07]  /*11f0*/  PRMT R23, R0, 0x7610, R23 ;  /* 0x0000761000177816 */ /* 0x000fce0000000017 */
.L_x_24045:
[----:B---3--:R-:W3:Y:S01]  /*1200*/  LDC.64 R4, c[0x0][0x228] ;  /* 0x00008a00ff047b82 */ /* 0x008ee20000000a00 */
        /* <DEDUP_REMOVED lines=19> */
.L_x_24077:
[----:B------:R-:W3:Y:S02]  /*1340*/  LDG.E.U8 R4, desc[UR36][R4.64] ;  /* 0x0000002404047981 */ /* 0x000ee4000c1e1100 */
[----:B---3--:R-:W-:Y:S01]  /*1350*/  I2FP.F32.U32 R24, R4 ;  /* 0x0000000400187245 */ /* 0x008fe20000201000 */
[----:B------:R-:W-:Y:S06]  /*1360*/  BRA `(.L_x_24079) ;  /* 0x0000000c002c7947 */ /* 0x000fec0003800000 */
.L_x_24076:
        /* <DEDUP_REMOVED lines=9> */
.L_x_24081:
[----:B------:R-:W3:Y:S02]  /*1400*/  LDG.E R4, desc[UR36][R4.64] ;  /* 0x0000002404047981 */ /* 0x000ee4000c1e1900 */
[----:B---3--:R-:W-:Y:S01]  /*1410*/  I2FP.F32.S32 R24, R4 ;  /* 0x0000000400187245 */ /* 0x008fe20000201400 */
[----:B------:R-:W-:Y:S06]  /*1420*/  BRA `(.L_x_24079) ;  /* 0x0000000800fc7947 */ /* 0x000fec0003800000 */
.L_x_24080:
[----:B------:R-:W3:Y:S02]  /*1430*/  LDG.E.U16 R4, desc[UR36][R4.64] ;  /* 0x0000002404047981 */ /* 0x000ee4000c1e1500 */
[----:B---3--:R3:W4:Y:S01]  /*1440*/  I2F.S16 R24, R4 ;  /* 0x0000000400187306 */ /* 0x0087220000101400 */
[----:B------:R-:W-:Y:S05]  /*1450*/  BRA `(.L_x_24079) ;  /* 0x0000000800f07947 */ /* 0x000fea0003800000 */
.L_x_24075:
        /* <DEDUP_REMOVED lines=8> */
.L_x_24083:
[----:B------:R-:W3:Y:S02]  /*14e0*/  LDG.E.U16 R4, desc[UR36][R4.64] ;  /* 0x0000002404047981 */ /* 0x000ee4000c1e1500 */
[----:B---3--:R-:W-:Y:S01]  /*14f0*/  HADD2.F32 R24, -RZ, R4.H0_H0 ;  /* 0x20000004ff187230 */ /* 0x008fe20000004100 */
[----:B------:R-:W-:Y:S06]  /*1500*/  BRA `(.L_x_24079) ;  /* 0x0000000800c47947 */ /* 0x000fec0003800000 */
.L_x_24082:
        /* <DEDUP_REMOVED lines=8> */
.L_x_24085:
[----:B------:R-:W3:Y:S02]  /*1590*/  LDG.E.U16 R4, desc[UR36][R4.64] ;  /* 0x0000002404047981 */ /* 0x000ee4000c1e1500 */
[----:B---3--:R-:W-:Y:S01]  /*15a0*/  HADD2.F32 R24, -RZ, R4.H0_H0 ;  /* 0x20000004ff187230 */ /* 0x008fe20000004100 */
[----:B------:R-:W-:Y:S06]  /*15b0*/  BRA `(.L_x_24079) ;  /* 0x0000000800987947 */ /* 0x000fec0003800000 */
.L_x_24084:
[----:B------:R-:W3:Y:S01]  /*15c0*/  LDG.E.64 R4, desc[UR36][R4.64] ;  /* 0x0000002404047981 */ /* 0x000ee2000c1e1b00 */
[----:B------:R-:W-:Y:S01]  /*15d0*/  UMOV UR4, 0xf0000000 ;  /* 0xf000000000047882 */ /* 0x000fe20000000000 */
[----:B------:R-:W-:Y:S01]  /*15e0*/  UMOV UR5, 0x380fffff ;  /* 0x380fffff00057882 */ /* 0x000fe20000000000 */
[----:B---3--:R-:W3:Y:S01]  /*15f0*/  F2F.F32.F64 R24, R4 ;  /* 0x0000000400187310 */ /* 0x008ee20000301000 */
[----:B------:R-:W-:-:S14]  /*1600*/  DSETP.GEU.AND P0, PT, |R4|, UR4, PT ;  /* 0x0000000404007e2a */ /* 0x000fdc000bf0e200 */
[----:B---3--:R-:W-:Y:S01]  /*1610*/  @!P0 FMUL R24, R24, 1.175494350822287508e-38 ;  /* 0x0080000018188820 */ /* 0x008fe20000400000 */
[----:B------:R-:W-:Y:S06]  /*1620*/  BRA `(.L_x_24079) ;  /* 0x00000008007c7947 */ /* 0x000fec0003800000 */
.L_x_24074:
        /* <DEDUP_REMOVED lines=12> */
.L_x_24088:
[----:B------:R-:W3:Y:S01]  /*16f0*/  LDG.E.64 R4, desc[UR36][R4.64] ;  /* 0x0000002404047981 */ /* 0x000ee2000c1e1b00 */
[----:B------:R-:W-:Y:S01]  /*1700*/  UMOV UR4, 0xf0000000 ;  /* 0xf000000000047882 */ /* 0x000fe20000000000 */
[----:B------:R-:W-:Y:S01]  /*1710*/  UMOV UR5, 0x380fffff ;  /* 0x380fffff00057882 */ /* 0x000fe20000000000 */
[----:B---3--:R-:W3:Y:S01]  /*1720*/  F2F.F32.F64 R24, R4 ;  /* 0x0000000400187310 */ /* 0x008ee20000301000 */
[----:B------:R-:W-:-:S14]  /*1730*/  DSETP.GEU.AND P0, PT, |R4|, UR4, PT ;  /* 0x0000000404007e2a */ /* 0x000fdc000bf0e200 */
[----:B---3--:R-:W-:Y:S01]  /*1740*/  @!P0 FMUL R24, R24, 1.175494350822287508e-38 ;  /* 0x0080000018188820 */ /* 0x008fe20000400000 */
[----:B------:R-:W-:Y:S06]  /*1750*/  BRA `(.L_x_24079) ;  /* 0x0000000800307947 */ /* 0x000fec0003800000 */
.L_x_24087:
        /* <DEDUP_REMOVED lines=26> */
.L_x_24090:
        /* <DEDUP_REMOVED lines=13> */
.L_x_24089:
[----:B------:R-:W3:Y:S02]  /*19d0*/  LDG.E.U16 R4, desc[UR36][R4.64] ;  /* 0x0000002404047981 */ /* 0x000ee4000c1e1500 */
[----:B---3--:R-:W-:Y:S01]  /*19e0*/  IMAD.U32 R24, R4, 0x10000, RZ ;  /* 0x0001000004187824 */ /* 0x008fe200078e00ff */
[----:B------:R-:W-:Y:S06]  /*19f0*/  BRA `(.L_x_24079) ;  /* 0x0000000400887947 */ /* 0x000fec0003800000 */
.L_x_24086:
        /* <DEDUP_REMOVED lines=11> */
.L_x_24093:
        /* <DEDUP_REMOVED lines=20> */
.L_x_24095:
[----:B------:R-:W-:Y:S05]  /*1bf0*/  BSYNC B0 ;  /* 0x0000000000007941 */ /* 0x000fea0003800000 */
.L_x_24094:
[----:B------:R-:W-:Y:S01]  /*1c00*/  IMAD.SHL.U32 R3, R3, 0x100000, RZ ;  /* 0x0010000003037824 */ /* 0x000fe200078e00ff */
[----:B------:R-:W-:-:S04]  /*1c10*/  LEA R5, R0, 0x3b800000, 0x17 ;  /* 0x3b80000000057811 */ /* 0x000fc800078eb8ff */
[----:B------:R-:W-:Y:S01]  /*1c20*/  LOP3.LUT R24, R5, R3, R24, 0xfe, !PT ;  /* 0x0000000305187212 */ /* 0x000fe200078efe18 */
[----:B------:R-:W-:Y:S06]  /*1c30*/  BRA `(.L_x_24079) ;  /* 0x0000000000f87947 */ /* 0x000fec0003800000 */
.L_x_24092:
        /* <DEDUP_REMOVED lines=20> */
.L_x_24097:
[----:B------:R-:W-:Y:S05]  /*1d80*/  BSYNC B0 ;  /* 0x0000000000007941 */ /* 0x000fea0003800000 */
.L_x_24096:
[----:B------:R-:W-:Y:S01]  /*1d90*/  IMAD.SHL.U32 R3, R3, 0x200000, RZ ;  /* 0x0020000003037824 */ /* 0x000fe200078e00ff */
[----:B------:R-:W-:-:S04]  /*1da0*/  LEA R5, R0, 0x37800000, 0x17 ;  /* 0x3780000000057811 */ /* 0x000fc800078eb8ff */
[----:B------:R-:W-:Y:S01]  /*1db0*/  LOP3.LUT R24, R5, R3, R24, 0xfe, !PT ;  /* 0x0000000305187212 */ /* 0x000fe200078efe18 */
[----:B------:R-:W-:Y:S06]  /*1dc0*/  BRA `(.L_x_24079) ;  /* 0x0000000000947947 */ /* 0x000fec0003800000 */
.L_x_24091:
        /* <DEDUP_REMOVED lines=14> */
.L_x_24078:
        /* <DEDUP_REMOVED lines=16> */
.L_x_24100:
[----:B------:R-:W-:Y:S01]  /*1fb0*/  IMAD.MOV.U32 R24, RZ, RZ, RZ ;  /* 0x000000ffff187224 */ /* 0x000fe200078e00ff */
[----:B------:R-:W-:Y:S06]  /*1fc0*/  BRA `(.L_x_24079) ;  /* 0x0000000000147947 */ /* 0x000fec0003800000 */
.L_x_24099:
[----:B------:R-:W3:Y:S02]  /*1fd0*/  LDG.E.64 R24, desc[UR36][R4.64] ;  /* 0x0000002404187981 */ /* 0x000ee4000c1e1b00 */
[----:B---3--:R3:W4:Y:S01]  /*1fe0*/  I2F.U64 R24, R24 ;  /* 0x0000001800187312 */ /* 0x0087220000301000 */
[----:B------:R-:W-:Y:S05]  /*1ff0*/  BRA `(.L_x_24079) ;  /* 0x0000000000087947 */ /* 0x000fea0003800000 */
.L_x_24098:
[----:B------:R-:W3:Y:S02]  /*2000*/  LDG.E R4, desc[UR36][R4.64] ;  /* 0x0000002404047981 */ /* 0x000ee4000c1e1900 */
[----:B---3--:R-:W-:-:S07]  /*2010*/  I2FP.F32.U32 R24, R4 ;  /* 0x0000000400187245 */ /* 0x008fce0000201000 */
.L_x_24079:
[----:B------:R-:W-:Y:S05]  /*2020*/  BSYNC B6 ;  /* 0x0000000000067941 */ /* 0x000fea0003800000 */
.L_x_24073:
        /* <DEDUP_REMOVED lines=20> */
.L_x_24105:
[----:B------:R-:W3:Y:S02]  /*2170*/  LDG.E.U8 R4, desc[UR36][R4.64] ;  /* 0x0000002404047981 */ /* 0x000ee4000c1e1100 */
[----:B---3--:R-:W-:Y:S01]  /*2180*/  I2FP.F32.U32 R25, R4 ;  /* 0x0000000400197245 */ /* 0x008fe20000201000 */
[----:B------:R-:W-:Y:S06]  /*2190*/  BRA `(.L_x_24107) ;  /* 0x0000000c002c7947 */ /* 0x000fec0003800000 */
.L_x_24104:
        /* <DEDUP_REMOVED lines=9> */
.L_x_24109:
[----:B------:R-:W3:Y:S02]  /*2230*/  LDG.E R4, desc[UR36][R4.64] ;  /* 0x0000002404047981 */ /* 0x000ee4000c1e1900 */
[----:B---3--:R-:W-:Y:S01]  /*2240*/  I2FP.F32.S32 R25, R4 ;  /* 0x0000000400197245 */ /* 0x008fe20000201400 */
[----:B------:R-:W-:Y:S06]  /*2250*/  BRA `(.L_x_24107) ;  /* 0x0000000800fc7947 */ /* 0x000fec0003800000 */
.L_x_24108:
[----:B------:R-:W3:Y:S02]  /*2260*/  LDG.E.U16 R4, desc[UR36][R4.64] ;  /* 0x0000002404047981 */ /* 0x000ee4000c1e1500 */
[----:B---3--:R0:W3:Y:S01]  /*2270*/  I2F.S16 R25, R4 ;  /* 0x0000000400197306 */ /* 0x0080e20000101400 */
[----:B------:R-:W-:Y:S05]  /*2280*/  BRA `(.L_x_24107) ;  /* 0x0000000800f07947 */ /* 0x000fea0003800000 */
.L_x_24103:
        /* <DEDUP_REMOVED lines=8> */
.L_x_24111:
[----:B------:R-:W3:Y:S02]  /*2310*/  LDG.E.U16 R4, desc[UR36][R4.64] ;  /* 0x0000002404047981 */ /* 0x000ee4000c1e1500 */
[----:B---3--:R-:W-:Y:S01]  /*2320*/  HADD2.F32 R25, -RZ, R4.H0_H0 ;  /* 0x20000004ff197230 */ /* 0x008fe20000004100 */
[----:B------:R-:W-:Y:S06]  /*2330*/  BRA `(.L_x_24107) ;  /* 0x0000000800c47947 */ /* 0x000fec0003800000 */
.L_x_24110:
        /* <DEDUP_REMOVED lines=8> */
.L_x_24113:
[----:B------:R-:W3:Y:S02]  /*23c0*/  LDG.E.U16 R4, desc[UR36][R4.64] ;  /* 0x0000002404047981 */ /* 0x000ee4000c1e1500 */
[----:B---3--:R-:W-:Y:S01]  /*23d0*/  HADD2.F32 R25, -RZ, R4.H0_H0 ;  /* 0x20000004ff197230 */ /* 0x008fe20000004100 */
[----:B------:R-:W-:Y:S06]  /*23e0*/  BRA `(.L_x_24107) ;  /* 0x0000000800987947 */ /* 0x000fec0003800000 */
.L_x_24112:
[----:B------:R-:W3:Y:S01]  /*23f0*/  LDG.E.64 R4, desc[UR36][R4.64] ;  /* 0x0000002404047981 */ /* 0x000ee2000c1e1b00 */
[----:B------:R-:W-:Y:S01]  /*2400*/  UMOV UR4, 0xf0000000 ;  /* 0xf000000000047882 */ /* 0x000fe20000000000 */
[----:B------:R-:W-:Y:S01]  /*2410*/  UMOV UR5, 0x380fffff ;  /* 0x380fffff00057882 */ /* 0x000fe20000000000 */
[----:B---3--:R-:W0:Y:S01]  /*2420*/  F2F.F32.F64 R25, R4 ;  /* 0x0000000400197310 */ /* 0x008e220000301000 */
[----:B------:R-:W-:-:S14]  /*2430*/  DSETP.GEU.AND P0, PT, |R4|, UR4, PT ;  /* 0x0000000404007e2a */ /* 0x000fdc000bf0e200 */
[----:B0-----:R-:W-:Y:S01]  /*2440*/  @!P0 FMUL R25, R25, 1.175494350822287508e-38 ;  /* 0x0080000019198820 */ /* 0x001fe20000400000 */
[----:B------:R-:W-:Y:S06]  /*2450*/  BRA `(.L_x_24107) ;  /* 0x00000008007c7947 */ /* 0x000fec0003800000 */
.L_x_24102:
        /* <DEDUP_REMOVED lines=12> */
.L_x_24116:
[----:B------:R-:W3:Y:S01]  /*2520*/  LDG.E.64 R4, desc[UR36][R4.64] ;  /* 0x0000002404047981 */ /* 0x000ee2000c1e1b00 */
[----:B------:R-:W-:Y:S01]  /*2530*/  UMOV UR4, 0xf0000000 ;  /* 0xf000000000047882 */ /* 0x000fe20000000000 */
[----:B------:R-:W-:Y:S01]  /*2540*/  UMOV UR5, 0x380fffff ;  /* 0x380fffff00057882 */ /* 0x000fe20000000000 */
[----:B---3--:R-:W0:Y:S01]  /*2550*/  F2F.F32.F64 R25, R4 ;  /* 0x0000000400197310 */ /* 0x008e220000301000 */
[----:B------:R-:W-:-:S14]  /*2560*/  DSETP.GEU.AND P0, PT, |R4|, UR4, PT ;  /* 0x0000000404007e2a */ /* 0x000fdc000bf0e200 */
[----:B0-----:R-:W-:Y:S01]  /*2570*/  @!P0 FMUL R25, R25, 1.175494350822287508e-38 ;  /* 0x0080000019198820 */ /* 0x001fe20000400000 */
[----:B------:R-:W-:Y:S06]  /*2580*/  BRA `(.L_x_24107) ;  /* 0x0000000800307947 */ /* 0x000fec0003800000 */
.L_x_24115:
        /* <DEDUP_REMOVED lines=26> */
.L_x_24118:
        /* <DEDUP_REMOVED lines=13> */
.L_x_24117:
[----:B------:R-:W3:Y:S02]  /*2800*/  LDG.E.U16 R4, desc[UR36][R4.64] ;  /* 0x0000002404047981 */ /* 0x000ee4000c1e1500 */
[----:B---3--:R-:W-:Y:S01]  /*2810*/  IMAD.U32 R25, R4, 0x10000, RZ ;  /* 0x0001000004197824 */ /* 0x008fe200078e00ff */
[----:B------:R-:W-:Y:S06]  /*2820*/  BRA `(.L_x_24107) ;  /* 0x0000000400887947 */ /* 0x000fec0003800000 */
.L_x_24114:
        /* <DEDUP_REMOVED lines=11> */
.L_x_24121:
        /* <DEDUP_REMOVED lines=20> */
.L_x_24123:
[----:B------:R-:W-:Y:S05]  /*2a20*/  BSYNC B0 ;  /* 0x0000000000007941 */ /* 0x000fea0003800000 */
.L_x_24122:
[----:B------:R-:W-:Y:S01]  /*2a30*/  IMAD.SHL.U32 R3, R3, 0x100000, RZ ;  /* 0x0010000003037824 */ /* 0x000fe200078e00ff */
[----:B------:R-:W-:-:S04]  /*2a40*/  LEA R0, R0, 0x3b800000, 0x17 ;  /* 0x3b80000000007811 */ /* 0x000fc800078eb8ff */
[----:B------:R-:W-:Y:S01]  /*2a50*/  LOP3.LUT R25, R0, R3, R25, 0xfe, !PT ;  /* 0x0000000300197212 */ /* 0x000fe200078efe19 */
[----:B------:R-:W-:Y:S06]  /*2a60*/  BRA `(.L_x_24107) ;  /* 0x0000000000f87947 */ /* 0x000fec0003800000 */
.L_x_24120:
        /* <DEDUP_REMOVED lines=20> */
.L_x_24125:
[----:B------:R-:W-:Y:S05]  /*2bb0*/  BSYNC B0 ;  /* 0x0000000000007941 */ /* 0x000fea0003800000 */
.L_x_24124:
[----:B------:R-:W-:Y:S01]  /*2bc0*/  IMAD.SHL.U32 R3, R3, 0x200000, RZ ;  /* 0x0020000003037824 */ /* 0x000fe200078e00ff */
[----:B------:R-:W-:-:S04]  /*2bd0*/  LEA R0, R0, 0x37800000, 0x17 ;  /* 0x3780000000007811 */ /* 0x000fc800078eb8ff */
[----:B------:R-:W-:Y:S01]  /*2be0*/  LOP3.LUT R25, R0, R3, R25, 0xfe, !PT ;  /* 0x0000000300197212 */ /* 0x000fe200078efe19 */
[----:B------:R-:W-:Y:S06]  /*2bf0*/  BRA `(.L_x_24107) ;  /* 0x0000000000947947 */ /* 0x000fec0003800000 */
.L_x_24119:
        /* <DEDUP_REMOVED lines=14> */
.L_x_24106:
        /* <DEDUP_REMOVED lines=16> */
.L_x_24128:
[----:B------:R-:W-:Y:S01]  /*2de0*/  IMAD.MOV.U32 R25, RZ, RZ, RZ ;  /* 0x000000ffff197224 */ /* 0x000fe200078e00ff */
[----:B------:R-:W-:Y:S06]  /*2df0*/  BRA `(.L_x_24107) ;  /* 0x0000000000147947 */ /* 0x000fec0003800000 */
.L_x_24127:
[----:B------:R-:W3:Y:S02]  /*2e00*/  LDG.E.64 R4, desc[UR36][R4.64] ;  /* 0x0000002404047981 */ /* 0x000ee4000c1e1b00 */
[----:B---3--:R0:W3:Y:S01]  /*2e10*/  I2F.U64 R25, R4 ;  /* 0x0000000400197312 */ /* 0x0080e20000301000 */
[----:B------:R-:W-:Y:S05]  /*2e20*/  BRA `(.L_x_24107) ;  /* 0x0000000000087947 */ /* 0x000fea0003800000 */
.L_x_24126:
[----:B------:R-:W3:Y:S02]  /*2e30*/  LDG.E R4, desc[UR36][R4.64] ;  /* 0x0000002404047981 */ /* 0x000ee4000c1e1900 */
[----:B---3--:R-:W-:-:S07]  /*2e40*/  I2FP.F32.U32 R25, R4 ;  /* 0x0000000400197245 */ /* 0x008fce0000201000 */
.L_x_24107:
[----:B------:R-:W-:Y:S05]  /*2e50*/  BSYNC B6 ;  /* 0x0000000000067941 */ /* 0x000fea0003800000 */
.L_x_24101:
        /* <DEDUP_REMOVED lines=20> */
.L_x_24133:
[----:B------:R-:W2:Y:S02]  /*2fa0*/  LDG.E.U8 R4, desc[UR36][R4.64] ;  /* 0x0000002404047981 */ /* 0x000ea4000c1e1100 */
[----:B--2---:R-:W-:Y:S01]  /*2fb0*/  I2FP.F32.U32 R26, R4 ;  /* 0x00000004001a7245 */ /* 0x004fe20000201000 */
[----:B------:R-:W-:Y:S06]  /*2fc0*/  BRA `(.L_x_24135) ;  /* 0x0000000c002c7947 */ /* 0x000fec0003800000 */
.L_x_24132:
        /* <DEDUP_REMOVED lines=9> */
.L_x_24137:
[----:B------:R-:W2:Y:S02]  /*3060*/  LDG.E R4, desc[UR36][R4.64] ;  /* 0x0000002404047981 */ /* 0x000ea4000c1e1900 */
[----:B--2---:R-:W-:Y:S01]  /*3070*/  I2FP.F32.S32 R26, R4 ;  /* 0x00000004001a7245 */ /* 0x004fe20000201400 */
[----:B------:R-:W-:Y:S06]  /*3080*/  BRA `(.L_x_24135) ;  /* 0x0000000800fc7947 */ /* 0x000fec0003800000 */
.L_x_24136:
[----:B------:R-:W2:Y:S02]  /*3090*/  LDG.E.U16 R4, desc[UR36][R4.64] ;  /* 0x0000002404047981 */ /* 0x000ea4000c1e1500 */
[----:B--2---:R2:W0:Y:S01]  /*30a0*/  I2F.S16 R26, R4 ;  /* 0x00000004001a7306 */ /* 0x0044220000101400 */
[----:B------:R-:W-:Y:S05]  /*30b0*/  BRA `(.L_x_24135) ;  /* 0x0000000800f07947 */ /* 0x000fea0003800000 */
.L_x_24131:
        /* <DEDUP_REMOVED lines=8> */
.L_x_24139:
[----:B------:R-:W2:Y:S02]  /*3140*/  LDG.E.U16 R4, desc[UR36][R4.64] ;  /* 0x0000002404047981 */ /* 0x000ea4000c1e1500 */
[----:B--2---:R-:W-:Y:S01]  /*3150*/  HADD2.F32 R26, -RZ, R4.H0_H0 ;  /* 0x20000004ff1a7230 */ /* 0x004fe20000004100 */
[----:B------:R-:W-:Y:S06]  /*3160*/  BRA `(.L_x_24135) ;  /* 0x0000000800c47947 */ /* 0x000fec0003800000 */
.L_x_24138:
        /* <DEDUP_REMOVED lines=8> */
.L_x_24141:
[----:B------:R-:W2:Y:S02]  /*31f0*/  LDG.E.U16 R4, desc[UR36][R4.64] ;  /* 0x0000002404047981 */ /* 0x000ea4000c1e1500 */
[----:B--2---:R-:W-:Y:S01]  /*3200*/  HADD2.F32 R26, -RZ, R4.H0_H0 ;  /* 0x20000004ff1a7230 */ /* 0x004fe20000004100 */
[----:B------:R-:W-:Y:S06]  /*3210*/  BRA `(.L_x_24135) ;  /* 0x0000000800987947 */ /* 0x000fec0003800000 */
.L_x_24140:
[----:B------:R-:W2:Y:S01]  /*3220*/  LDG.E.64 R4, desc[UR36][R4.64] ;  /* 0x0000002404047981 */ /* 0x000ea2000c1e1b00 */
[----:B------:R-:W-:Y:S01]  /*3230*/  UMOV UR4, 0xf0000000 ;  /* 0xf000000000047882 */ /* 0x000fe20000000000 */
[----:B------:R-:W-:Y:S01]  /*3240*/  UMOV UR5, 0x380fffff ;  /* 0x380fffff00057882 */ /* 0x000fe20000000000 */
[----:B--2---:R-:W0:Y:S01]  /*3250*/  F2F.F32.F64 R26, R4 ;  /* 0x00000004001a7310 */ /* 0x004e220000301000 */
[----:B------:R-:W-:-:S14]  /*3260*/  DSETP.GEU.AND P0, PT, |R4|, UR4, PT ;  /* 0x0000000404007e2a */ /* 0x000fdc000bf0e200 */
[----:B0-----:R-:W-:Y:S01]  /*3270*/  @!P0 FMUL R26, R26, 1.175494350822287508e-38 ;  /* 0x008000001a1a8820 */ /* 0x001fe20000400000 */
[----:B------:R-:W-:Y:S06]  /*3280*/  BRA `(.L_x_24135) ;  /* 0x00000008007c7947 */ /* 0x000fec0003800000 */
.L_x_24130:
        /* <DEDUP_REMOVED lines=12> */
.L_x_24144:
[----:B------:R-:W2:Y:S01]  /*3350*/  LDG.E.64 R4, desc[UR36][R4.64] ;  /* 0x0000002404047981 */ /* 0x000ea2000c1e1b00 */
[----:B------:R-:W-:Y:S01]  /*3360*/  UMOV UR4, 0xf0000000 ;  /* 0xf000000000047882 */ /* 0x000fe20000000000 */
[----:B------:R-:W-:Y:S01]  /*3370*/  UMOV UR5, 0x380fffff ;  /* 0x380fffff00057882 */ /* 0x000fe20000000000 */
[----:B--2---:R-:W0:Y:S01]  /*3380*/  F2F.F32.F64 R26, R4 ;  /* 0x00000004001a7310 */ /* 0x004e220000301000 */
[----:B------:R-:W-:-:S14]  /*3390*/  DSETP.GEU.AND P0, PT, |R4|, UR4, PT ;  /* 0x0000000404007e2a */ /* 0x000fdc000bf0e200 */
[----:B0-----:R-:W-:Y:S01]  /*33a0*/  @!P0 FMUL R26, R26, 1.175494350822287508e-38 ;  /* 0x008000001a1a8820 */ /* 0x001fe20000400000 */
[----:B------:R-:W-:Y:S06]  /*33b0*/  BRA `(.L_x_24135) ;  /* 0x0000000800307947 */ /* 0x000fec0003800000 */
.L_x_24143:
        /* <DEDUP_REMOVED lines=26> */
.L_x_24146:
        /* <DEDUP_REMOVED lines=13> */
.L_x_24145:
[----:B------:R-:W2:Y:S02]  /*3630*/  LDG.E.U16 R4, desc[UR36][R4.64] ;  /* 0x0000002404047981 */ /* 0x000ea4000c1e1500 */
[----:B--2---:R-:W-:Y:S01]  /*3640*/  IMAD.U32 R26, R4, 0x10000, RZ ;  /* 0x00010000041a7824 */ /* 0x004fe200078e00ff */
[----:B------:R-:W-:Y:S06]  /*3650*/  BRA `(.L_x_24135) ;  /* 0x0000000400887947 */ /* 0x000fec0003800000 */
.L_x_24142:
        /* <DEDUP_REMOVED lines=11> */
.L_x_24149:
        /* <DEDUP_REMOVED lines=20> */
.L_x_24151:
[----:B------:R-:W-:Y:S05]  /*3850*/  BSYNC B0 ;  /* 0x0000000000007941 */ /* 0x000fea0003800000 */
.L_x_24150:
[----:B------:R-:W-:Y:S01]  /*3860*/  IMAD.SHL.U32 R3, R3, 0x100000, RZ ;  /* 0x0010000003037824 */ /* 0x000fe200078e00ff */
[----:B------:R-:W-:-:S04]  /*3870*/  LEA R5, R0, 0x3b800000, 0x17 ;  /* 0x3b80000000057811 */ /* 0x000fc800078eb8ff */
[----:B------:R-:W-:Y:S01]  /*3880*/  LOP3.LUT R26, R5, R3, R26, 0xfe, !PT ;  /* 0x00000003051a7212 */ /* 0x000fe200078efe1a */
[----:B------:R-:W-:Y:S06]  /*3890*/  BRA `(.L_x_24135) ;  /* 0x0000000000f87947 */ /* 0x000fec0003800000 */
.L_x_24148:
        /* <DEDUP_REMOVED lines=20> */
.L_x_24153:
[----:B------:R-:W-:Y:S05]  /*39e0*/  BSYNC B0 ;  /* 0x0000000000007941 */ /* 0x000fea0003800000 */
.L_x_24152:
[----:B------:R-:W-:Y:S01]  /*39f0*/  IMAD.SHL.U32 R3, R3, 0x200000, RZ ;  /* 0x0020000003037824 */ /* 0x000fe200078e00ff */
[----:B------:R-:W-:-:S04]  /*3a00*/  LEA R5, R0, 0x37800000, 0x17 ;  /* 0x3780000000057811 */ /* 0x000fc800078eb8ff */
[----:B------:R-:W-:Y:S01]  /*3a10*/  LOP3.LUT R26, R5, R3, R26, 0xfe, !PT ;  /* 0x00000003051a7212 */ /* 0x000fe200078efe1a */
[----:B------:R-:W-:Y:S06]  /*3a20*/  BRA `(.L_x_24135) ;  /* 0x0000000000947947 */ /* 0x000fec0003800000 */
.L_x_24147:
        /* <DEDUP_REMOVED lines=14> */
.L_x_24134:
        /* <DEDUP_REMOVED lines=16> */
.L_x_24156:
[----:B------:R-:W-:Y:S01]  /*3c10*/  IMAD.MOV.U32 R26, RZ, RZ, RZ ;  /* 0x000000ffff1a7224 */ /* 0x000fe200078e00ff */
[----:B------:R-:W-:Y:S06]  /*3c20*/  BRA `(.L_x_24135) ;  /* 0x0000000000147947 */ /* 0x000fec0003800000 */
.L_x_24155:
[----:B------:R-:W2:Y:S02]  /*3c30*/  LDG.E.64 R4, desc[UR36][R4.64] ;  /* 0x0000002404047981 */ /* 0x000ea4000c1e1b00 */
[----:B--2---:R0:W1:Y:S01]  /*3c40*/  I2F.U64 R26, R4 ;  /* 0x00000004001a7312 */ /* 0x0040620000301000 */
[----:B------:R-:W-:Y:S05]  /*3c50*/  BRA `(.L_x_24135) ;  /* 0x0000000000087947 */ /* 0x000fea0003800000 */
.L_x_24154:
[----:B------:R-:W2:Y:S02]  /*3c60*/  LDG.E R4, desc[UR36][R4.64] ;  /* 0x0000002404047981 */ /* 0x000ea4000c1e1900 */
[----:B--2---:R-:W-:-:S07]  /*3c70*/  I2FP.F32.U32 R26, R4 ;  /* 0x00000004001a7245 */ /* 0x004fce0000201000 */
.L_x_24135:
[----:B------:R-:W-:Y:S05]  /*3c80*/  BSYNC B6 ;  /* 0x0000000000067941 */ /* 0x000fea0003800000 */
.L_x_24129:
        /* <DEDUP_REMOVED lines=20> */
.L_x_24161:
[----:B------:R-:W2:Y:S02]  /*3dd0*/  LDG.E.U8 R4, desc[UR36][R4.64] ;  /* 0x0000002404047981 */ /* 0x000ea4000c1e1100 */
[----:B--2---:R-:W-:Y:S01]  /*3de0*/  I2FP.F32.U32 R27, R4 ;  /* 0x00000004001b7245 */ /* 0x004fe20000201000 */
[----:B------:R-:W-:Y:S06]  /*3df0*/  BRA `(.L_x_24163) ;  /* 0x0000000c002c7947 */ /* 0x000fec0003800000 */
.L_x_24160:
        /* <DEDUP_REMOVED lines=9> */
.L_x_24165:
[----:B------:R-:W2:Y:S02]  /*3e90*/  LDG.E R4, desc[UR36][R4.64] ;  /* 0x0000002404047981 */ /* 0x000ea4000c1e1900 */
[----:B--2---:R-:W-:Y:S01]  /*3ea0*/  I2FP.F32.S32 R27, R4 ;  /* 0x00000004001b7245 */ /* 0x004fe20000201400 */
[----:B------:R-:W-:Y:S06]  /*3eb0*/  BRA `(.L_x_24163) ;  /* 0x0000000800fc7947 */ /* 0x000fec0003800000 */
.L_x_24164:
[----:B------:R-:W2:Y:S02]  /*3ec0*/  LDG.E.U16 R4, desc[UR36][R4.64] ;  /* 0x0000002404047981 */ /* 0x000ea4000c1e1500 */
[----:B--2---:R0:W2:Y:S01]  /*3ed0*/  I2F.S16 R27, R4 ;  /* 0x00000004001b7306 */ /* 0x0040a20000101400 */
[----:B------:R-:W-:Y:S05]  /*3ee0*/  BRA `(.L_x_24163) ;  /* 0x0000000800f07947 */ /* 0x000fea0003800000 */
.L_x_24159:
        /* <DEDUP_REMOVED lines=8> */
.L_x_24167:
[----:B------:R-:W2:Y:S02]  /*3f70*/  LDG.E.U16 R4, desc[UR36][R4.64] ;  /* 0x0000002404047981 */ /* 0x000ea4000c1e1500 */
[----:B--2---:R-:W-:Y:S01]  /*3f80*/  HADD2.F32 R27, -RZ, R4.H0_H0 ;  /* 0x20000004ff1b7230 */ /* 0x004fe20000004100 */
[----:B------:R-:W-:Y:S06]  /*3f90*/  BRA `(.L_x_24163) ;  /* 0x0000000800c47947 */ /* 0x000fec0003800000 */
.L_x_24166:
        /* <DEDUP_REMOVED lines=8> */
.L_x_24169:
[----:B------:R-:W2:Y:S02]  /*4020*/  LDG.E.U16 R4, desc[UR36][R4.64] ;  /* 0x0000002404047981 */ /* 0x000ea4000c1e1500 */
[----:B--2---:R-:W-:Y:S01]  /*4030*/  HADD2.F32 R27, -RZ, R4.H0_H0 ;  /* 0x20000004ff1b7230 */ /* 0x004fe20000004100 */
[----:B------:R-:W-:Y:S06]  /*4040*/  BRA `(.L_x_24163) ;  /* 0x0000000800987947 */ /* 0x000fec0003800000 */
.L_x_24168:
[----:B------:R-:W2:Y:S01]  /*4050*/  LDG.E.64 R4, desc[UR36][R4.64] ;  /* 0x0000002404047981 */ /* 0x000ea2000c1e1b00 */
[----:B------:R-:W-:Y:S01]  /*4060*/  UMOV UR4, 0xf0000000 ;  /* 0xf000000000047882 */ /* 0x000fe20000000000 */
[----:B------:R-:W-:Y:S01]  /*4070*/  UMOV UR5, 0x380fffff ;  /* 0x380fffff00057882 */ /* 0x000fe20000000000 */
[----:B--2---:R-:W0:Y:S01]  /*4080*/  F2F.F32.F64 R27, R4 ;  /* 0x00000004001b7310 */ /* 0x004e220000301000 */
[----:B------:R-:W-:-:S14]  /*4090*/  DSETP.GEU.AND P0, PT, |R4|, UR4, PT ;  /* 0x0000000404007e2a */ /* 0x000fdc000bf0e200 */
[----:B0-----:R-:W-:Y:S01]  /*40a0*/  @!P0 FMUL R27, R27, 1.175494350822287508e-38 ;  /* 0x008000001b1b8820 */ /* 0x001fe20000400000 */
[----:B------:R-:W-:Y:S06]  /*40b0*/  BRA `(.L_x_24163) ;  /* 0x00000008007c7947 */ /* 0x000fec0003800000 */
.L_x_24158:
        /* <DEDUP_REMOVED lines=12> */
.L_x_24172:
[----:B------:R-:W2:Y:S01]  /*4180*/  LDG.E.64 R4, desc[UR36][R4.64] ;  /* 0x0000002404047981 */ /* 0x000ea2000c1e1b00 */
[----:B------:R-:W-:Y:S01]  /*4190*/  UMOV UR4, 0xf0000000 ;  /* 0xf000000000047882 */ /* 0x000fe20000000000 */
[----:B------:R-:W-:Y:S01]  /*41a0*/  UMOV UR5, 0x380fffff ;  /* 0x380fffff00057882 */ /* 0x000fe20000000000 */
[----:B--2---:R-:W0:Y:S01]  /*41b0*/  F2F.F32.F64 R27, R4 ;  /* 0x00000004001b7310 */ /* 0x004e220000301000 */
[----:B------:R-:W-:-:S14]  /*41c0*/  DSETP.GEU.AND P0, PT, |R4|, UR4, PT ;  /* 0x0000000404007e2a */ /* 0x000fdc000bf0e200 */
[----:B0-----:R-:W-:Y:S01]  /*41d0*/  @!P0 FMUL R27, R27, 1.175494350822287508e-38 ;  /* 0x008000001b1b8820 */ /* 0x001fe20000400000 */
[----:B------:R-:W-:Y:S06]  /*41e0*/  BRA `(.L_x_24163) ;  /* 0x0000000800307947 */ /* 0x000fec0003800000 */
.L_x_24171:
        /* <DEDUP_REMOVED lines=26> */
.L_x_24174:
        /* <DEDUP_REMOVED lines=13> */
.L_x_24173:
[----:B------:R-:W2:Y:S02]  /*4460*/  LDG.E.U16 R4, desc[UR36][R4.64] ;  /* 0x0000002404047981 */ /* 0x000ea4000c1e1500 */
[----:B--2---:R-:W-:Y:S01]  /*4470*/  IMAD.U32 R27, R4, 0x10000, RZ ;  /* 0x00010000041b7824 */ /* 0x004fe200078e00ff */
[----:B------:R-:W-:Y:S06]  /*4480*/  BRA `(.L_x_24163) ;  /* 0x0000000400887947 */ /* 0x000fec0003800000 */
.L_x_24170:
        /* <DEDUP_REMOVED lines=11> */
.L_x_24177:
        /* <DEDUP_REMOVED lines=20> */
.L_x_24179:
[----:B------:R-:W-:Y:S05]  /*4680*/  BSYNC B0 ;  /* 0x0000000000007941 */ /* 0x000fea0003800000 */
.L_x_24178:
[----:B------:R-:W-:Y:S01]  /*4690*/  IMAD.SHL.U32 R3, R3, 0x100000, RZ ;  /* 0x0010000003037824 */ /* 0x000fe200078e00ff */
[----:B------:R-:W-:-:S04]  /*46a0*/  LEA R0, R0, 0x3b800000, 0x17 ;  /* 0x3b80000000007811 */ /* 0x000fc800078eb8ff */
[----:B------:R-:W-:Y:S01]  /*46b0*/  LOP3.LUT R27, R0, R3, R27, 0xfe, !PT ;  /* 0x00000003001b7212 */ /* 0x000fe200078efe1b */
[----:B------:R-:W-:Y:S06]  /*46c0*/  BRA `(.L_x_24163) ;  /* 0x0000000000f87947 */ /* 0x000fec0003800000 */
.L_x_24176:
        /* <DEDUP_REMOVED lines=20> */
.L_x_24181:
[----:B------:R-:W-:Y:S05]  /*4810*/  BSYNC B0 ;  /* 0x0000000000007941 */ /* 0x000fea0003800000 */
.L_x_24180:
[----:B------:R-:W-:Y:S01]  /*4820*/  IMAD.SHL.U32 R3, R3, 0x200000, RZ ;  /* 0x0020000003037824 */ /* 0x000fe200078e00ff */
[----:B------:R-:W-:-:S04]  /*4830*/  LEA R0, R0, 0x37800000, 0x17 ;  /* 0x3780000000007811 */ /* 0x000fc800078eb8ff */
[----:B------:R-:W-:Y:S01]  /*4840*/  LOP3.LUT R27, R0, R3, R27, 0xfe, !PT ;  /* 0x00000003001b7212 */ /* 0x000fe200078efe1b */
[----:B------:R-:W-:Y:S06]  /*4850*/  BRA `(.L_x_24163) ;  /* 0x0000000000947947 */ /* 0x000fec0003800000 */
.L_x_24175:
        /* <DEDUP_REMOVED lines=14> */
.L_x_24162:
        /* <DEDUP_REMOVED lines=16> */
.L_x_24184:
[----:B------:R-:W-:Y:S01]  /*4a40*/  IMAD.MOV.U32 R27, RZ, RZ, RZ ;  /* 0x000000ffff1b7224 */ /* 0x000fe200078e00ff */
[----:B------:R-:W-:Y:S06]  /*4a50*/  BRA `(.L_x_24163) ;  /* 0x0000000000147947 */ /* 0x000fec0003800000 */
.L_x_24183:
[----:B------:R-:W2:Y:S02]  /*4a60*/  LDG.E.64 R4, desc[UR36][R4.64] ;  /* 0x0000002404047981 */ /* 0x000ea4000c1e1b00 */
[----:B--2---:R0:W2:Y:S01]  /*4a70*/  I2F.U64 R27, R4 ;  /* 0x00000004001b7312 */ /* 0x0040a20000301000 */
[----:B------:R-:W-:Y:S05]  /*4a80*/  BRA `(.L_x_24163) ;  /* 0x0000000000087947 */ /* 0x000fea0003800000 */
.L_x_24182:
[----:B------:R-:W2:Y:S02]  /*4a90*/  LDG.E R4, desc[UR36][R4.64] ;  /* 0x0000002404047981 */ /* 0x000ea4000c1e1900 */
[----:B--2---:R-:W-:-:S07]  /*4aa0*/  I2FP.F32.U32 R27, R4 ;  /* 0x00000004001b7245 */ /* 0x004fce0000201000 */
.L_x_24163:
[----:B------:R-:W-:Y:S05]  /*4ab0*/  BSYNC B6 ;  /* 0x0000000000067941 */ /* 0x000fea0003800000 */
.L_x_24157:
[----:B------:R-:W-:-:S07]  /*4ac0*/  VIADD R16, R16, 0x80 ;  /* 0x0000008010107836 */ /* 0x000fce0000000000 */
.L_x_24039:
[----:B------:R-:W-:Y:S05]  /*4ad0*/  BSYNC B7 ;  /* 0x0000000000077941 */ /* 0x000fea0003800000 */
.L_x_24038:
        /* <DEDUP_REMOVED lines=27> */
.L_x_24190:
[----:B------:R-:W2:Y:S02]  /*4c90*/  LDG.E.U8 R4, desc[UR36][R4.64] ;  /* 0x0000002404047981 */ /* 0x000ea4000c1e1100 */
[----:B--2---:R-:W-:-:S04]  /*4ca0*/  I2FP.F32.U32 R0, R4 ;  /* 0x0000000400007245 */ /* 0x004fc80000201000 */
[----:B------:R-:W-:-:S04]  /*4cb0*/  F2FP.BF16.F32.PACK_AB R0, RZ, R0 ;  /* 0x00000000ff00723e */ /* 0x000fc800000010ff */
[----:B------:R-:W-:Y:S01]  /*4cc0*/  PRMT R22, R0, 0x7610, R22 ;  /* 0x0000761000167816 */ /* 0x000fe20000000016 */
[----:B------:R-:W-:Y:S06]  /*4cd0*/  BRA `(.L_x_24192) ;  /* 0x0000000c00c87947 */ /* 0x000fec0003800000 */
.L_x_24189:
        /* <DEDUP_REMOVED lines=11> */
.L_x_24194:
[----:B------:R-:W2:Y:S02]  /*4d90*/  LDG.E R4, desc[UR36][R4.64] ;  /* 0x0000002404047981 */ /* 0x000ea4000c1e1900 */
[----:B--2---:R-:W-:-:S04]  /*4da0*/  I2FP.F32.S32 R0, R4 ;  /* 0x0000000400007245 */ /* 0x004fc80000201400 */
[----:B------:R-:W-:-:S04]  /*4db0*/  F2FP.BF16.F32.PACK_AB R0, RZ, R0 ;  /* 0x00000000ff00723e */ /* 0x000fc800000010ff */
[----:B------:R-:W-:Y:S01]  /*4dc0*/  PRMT R22, R0, 0x7610, R22 ;  /* 0x0000761000167816 */ /* 0x000fe20000000016 */
[----:B------:R-:W-:Y:S06]  /*4dd0*/  BRA `(.L_x_24192) ;  /* 0x0000000c00887947 */ /* 0x000fec0003800000 */
.L_x_24193:
[----:B------:R-:W2:Y:S02]  /*4de0*/  LDG.E.U16 R4, desc[UR36][R4.64] ;  /* 0x0000002404047981 */ /* 0x000ea4000c1e1500 */
[----:B--2---:R-:W0:Y:S02]  /*4df0*/  I2F.S16 R0, R4 ;  /* 0x0000000400007306 */ /* 0x004e240000101400 */
[----:B0-----:R-:W-:-:S04]  /*4e00*/  F2FP.BF16.F32.PACK_AB R0, RZ, R0 ;  /* 0x00000000ff00723e */ /* 0x001fc800000010ff */
[----:B------:R-:W-:Y:S01]  /*4e10*/  PRMT R22, R0, 0x7610, R22 ;  /* 0x0000761000167816 */ /* 0x000fe20000000016 */
[----:B------:R-:W-:Y:S06]  /*4e20*/  BRA `(.L_x_24192) ;  /* 0x0000000c00747947 */ /* 0x000fec0003800000 */
.L_x_24188:
        /* <DEDUP_REMOVED lines=9> */
.L_x_24196:
[----:B------:R-:W2:Y:S02]  /*4ec0*/  LDG.E.U16 R0, desc[UR36][R4.64] ;  /* 0x0000002404007981 */ /* 0x000ea4000c1e1500 */
[----:B--2---:R-:W-:-:S05]  /*4ed0*/  HADD2.F32 R0, -RZ, R0.H0_H0 ;  /* 0x20000000ff007230 */ /* 0x004fca0000004100 */
[----:B------:R-:W-:-:S04]  /*4ee0*/  F2FP.BF16.F32.PACK_AB R0, RZ, R0 ;  /* 0x00000000ff00723e */ /* 0x000fc800000010ff */
[----:B------:R-:W-:Y:S01]  /*4ef0*/  PRMT R22, R0, 0x7610, R22 ;  /* 0x0000761000167816 */ /* 0x000fe20000000016 */
[----:B------:R-:W-:Y:S06]  /*4f00*/  BRA `(.L_x_24192) ;  /* 0x0000000c003c7947 */ /* 0x000fec0003800000 */
.L_x_24195:
        /* <DEDUP_REMOVED lines=9> */
.L_x_24198:
[----:B------:R-:W2:Y:S02]  /*4fa0*/  LDG.E.U16 R4, desc[UR36][R4.64] ;  /* 0x0000002404047981 */ /* 0x000ea4000c1e1500 */
[----:B--2---:R-:W-:-:S05]  /*4fb0*/  HADD2.F32 R0, -RZ, R4.H0_H0 ;  /* 0x20000004ff007230 */ /* 0x004fca0000004100 */
[----:B------:R-:W-:-:S04]  /*4fc0*/  F2FP.BF16.F32.PACK_AB R0, RZ, R0 ;  /* 0x00000000ff00723e */ /* 0x000fc800000010ff */
[----:B------:R-:W-:Y:S01]  /*4fd0*/  PRMT R22, R0, 0x7610, R22 ;  /* 0x0000761000167816 */ /* 0x000fe20000000016 */
[----:B------:R-:W-:Y:S06]  /*4fe0*/  BRA `(.L_x_24192) ;  /* 0x0000000c00047947 */ /* 0x000fec0003800000 */
.L_x_24197:
        /* <DEDUP_REMOVED lines=9> */
.L_x_24187:
        /* <DEDUP_REMOVED lines=14> */
.L_x_24201:
        /* <DEDUP_REMOVED lines=9> */
.L_x_24200:
        /* <DEDUP_REMOVED lines=28> */
.L_x_24203:
        /* <DEDUP_REMOVED lines=15> */
.L_x_24202:
[----:B------:R0:W5:Y:S01]  /*54a0*/  LDG.E.U16 R22, desc[UR36][R4.64] ;  /* 0x0000002404167981 */ /* 0x000162000c1e1500 */
[----:B------:R-:W-:Y:S05]  /*54b0*/  BRA `(.L_x_24192) ;  /* 0x0000000400d07947 */ /* 0x000fea0003800000 */
.L_x_24199:
        /* <DEDUP_REMOVED lines=13> */
.L_x_24206:
        /* <DEDUP_REMOVED lines=21> */
.L_x_24210:
[----:B------:R-:W-:Y:S05]  /*56e0*/  BSYNC B1 ;  /* 0x0000000000017941 */ /* 0x000fea0003800000 */
.L_x_24209:
[----:B------:R-:W-:Y:S01]  /*56f0*/  LEA R5, R0, 0x3b800000, 0x17 ;  /* 0x3b80000000057811 */ /* 0x000fe200078eb8ff */
[----:B------:R-:W-:-:S05]  /*5700*/  IMAD.SHL.U32 R0, R3, 0x100000, RZ ;  /* 0x0010000003007824 */ /* 0x000fca00078e00ff */
[----:B------:R-:W-:-:S07]  /*5710*/  LOP3.LUT R0, R5, R0, R6, 0xfe, !PT ;  /* 0x0000000005007212 */ /* 0x000fce00078efe06 */
.L_x_24208:
[----:B------:R-:W-:Y:S05]  /*5720*/  BSYNC B0 ;  /* 0x0000000000007941 */ /* 0x000fea0003800000 */
.L_x_24207:
[----:B------:R-:W-:-:S04]  /*5730*/  F2FP.BF16.F32.PACK_AB R0, RZ, R0 ;  /* 0x00000000ff00723e */ /* 0x000fc800000010ff */
[----:B------:R-:W-:Y:S01]  /*5740*/  PRMT R22, R0, 0x7610, R22 ;  /* 0x0000761000167816 */ /* 0x000fe20000000016 */
[----:B------:R-:W-:Y:S06]  /*5750*/  BRA `(.L_x_24192) ;  /* 0x0000000400287947 */ /* 0x000fec0003800000 */
.L_x_24205:
        /* <DEDUP_REMOVED lines=21> */
.L_x_24214:
[----:B------:R-:W-:Y:S05]  /*58b0*/  BSYNC B1 ;  /* 0x0000000000017941 */ /* 0x000fea0003800000 */
.L_x_24213:
[----:B------:R-:W-:Y:S01]  /*58c0*/  LEA R5, R0, 0x37800000, 0x17 ;  /* 0x3780000000057811 */ /* 0x000fe200078eb8ff */
[----:B------:R-:W-:-:S05]  /*58d0*/  IMAD.SHL.U32 R0, R3, 0x200000, RZ ;  /* 0x0020000003007824 */ /* 0x000fca00078e00ff */
[----:B------:R-:W-:-:S07]  /*58e0*/  LOP3.LUT R0, R5, R0, R6, 0xfe, !PT ;  /* 0x0000000005007212 */ /* 0x000fce00078efe06 */
.L_x_24212:
[----:B------:R-:W-:Y:S05]  /*58f0*/  BSYNC B0 ;  /* 0x0000000000007941 */ /* 0x000fea0003800000 */
.L_x_24211:
[----:B------:R-:W-:-:S04]  /*5900*/  F2FP.BF16.F32.PACK_AB R0, RZ, R0 ;  /* 0x00000000ff00723e */ /* 0x000fc800000010ff */
[----:B------:R-:W-:Y:S01]  /*5910*/  PRMT R22, R0, 0x7610, R22 ;  /* 0x0000761000167816 */ /* 0x000fe20000000016 */
[----:B------:R-:W-:Y:S06]  /*5920*/  BRA `(.L_x_24192) ;  /* 0x0000000000b47947 */ /* 0x000fec0003800000 */
.L_x_24204:
        /* <DEDUP_REMOVED lines=14> */
.L_x_24218:
[----:B------:R-:W-:Y:S05]  /*5a10*/  BSYNC B0 ;  /* 0x0000000000007941 */ /* 0x000fea0003800000 */
.L_x_24217:
[----:B------:R-:W-:-:S04]  /*5a20*/  F2FP.BF16.F32.PACK_AB R0, RZ, R0 ;  /* 0x00000000ff00723e */ /* 0x000fc800000010ff */
[----:B------:R-:W-:Y:S01]  /*5a30*/  PRMT R22, R0, 0x7610, R22 ;  /* 0x0000761000167816 */ /* 0x000fe20000000016 */
[----:B------:R-:W-:Y:S06]  /*5a40*/  BRA `(.L_x_24192) ;  /* 0x00000000006c7947 */ /* 0x000fec0003800000 */
.L_x_24191:
        /* <DEDUP_REMOVED lines=16> */
.L_x_24219:
[----:B------:R-:W-:Y:S01]  /*5b50*/  PRMT R22, RZ, 0x7610, R22 ;  /* 0x00007610ff167816 */ /* 0x000fe20000000016 */
[----:B------:R-:W-:Y:S06]  /*5b60*/  BRA `(.L_x_24192) ;  /* 0x0000000000247947 */ /* 0x000fec0003800000 */
.L_x_24216:
[----:B------:R-:W2:Y:S02]  /*5b70*/  LDG.E.64 R4, desc[UR36][R4.64] ;  /* 0x0000002404047981 */ /* 0x000ea4000c1e1b00 */
[----:B--2---:R-:W0:Y:S02]  /*5b80*/  I2F.U64 R0, R4 ;  /* 0x0000000400007312 */ /* 0x004e240000301000 */
[----:B0-----:R-:W-:-:S04]  /*5b90*/  F2FP.BF16.F32.PACK_AB R0, RZ, R0 ;  /* 0x00000000ff00723e */ /* 0x001fc800000010ff */
[----:B------:R-:W-:Y:S01]  /*5ba0*/  PRMT R22, R0, 0x7610, R22 ;  /* 0x0000761000167816 */ /* 0x000fe20000000016 */
[----:B------:R-:W-:Y:S06]  /*5bb0*/  BRA `(.L_x_24192) ;  /* 0x0000000000107947 */ /* 0x000fec0003800000 */
.L_x_24215:
[----:B------:R-:W2:Y:S02]  /*5bc0*/  LDG.E R4, desc[UR36][R4.64] ;  /* 0x0000002404047981 */ /* 0x000ea4000c1e1900 */
[----:B--2---:R-:W-:-:S04]  /*5bd0*/  I2FP.F32.U32 R0, R4 ;  /* 0x0000000400007245 */ /* 0x004fc80000201000 */
[----:B------:R-:W-:-:S04]  /*5be0*/  F2FP.BF16.F32.PACK_AB R0, RZ, R0 ;  /* 0x00000000ff00723e */ /* 0x000fc800000010ff */
[----:B------:R-:W-:-:S07]  /*5bf0*/  PRMT R22, R0, 0x7610, R22 ;  /* 0x0000761000167816 */ /* 0x000fce0000000016 */
.L_x_24192:
        /* <DEDUP_REMOVED lines=20> */
.L_x_24224:
[----:B------:R-:W2:Y:S02]  /*5d40*/  LDG.E.U8 R4, desc[UR36][R4.64] ;  /* 0x0000002404047981 */ /* 0x000ea4000c1e1100 */
[----:B--2---:R-:W-:Y:S01]  /*5d50*/  I2FP.F32.U32 R19, R4 ;  /* 0x0000000400137245 */ /* 0x004fe20000201000 */
[----:B------:R-:W-:Y:S06]  /*5d60*/  BRA `(.L_x_24226) ;  /* 0x0000000c002c7947 */ /* 0x000fec0003800000 */
.L_x_24223:
        /* <DEDUP_REMOVED lines=9> */
.L_x_24228:
[----:B------:R-:W2:Y:S02]  /*5e00*/  LDG.E R4, desc[UR36][R4.64] ;  /* 0x0000002404047981 */ /* 0x000ea4000c1e1900 */
[----:B--2---:R-:W-:Y:S01]  /*5e10*/  I2FP.F32.S32 R19, R4 ;  /* 0x0000000400137245 */ /* 0x004fe20000201400 */
[----:B------:R-:W-:Y:S06]  /*5e20*/  BRA `(.L_x_24226) ;  /* 0x0000000800fc7947 */ /* 0x000fec0003800000 */
.L_x_24227:
[----:B------:R-:W2:Y:S02]  /*5e30*/  LDG.E.U16 R4, desc[UR36][R4.64] ;  /* 0x0000002404047981 */ /* 0x000ea4000c1e1500 */
[----:B--2---:R0:W2:Y:S01]  /*5e40*/  I2F.S16 R19, R4 ;  /* 0x0000000400137306 */ /* 0x0040a20000101400 */
[----:B------:R-:W-:Y:S05]  /*5e50*/  BRA `(.L_x_24226) ;  /* 0x0000000800f07947 */ /* 0x000fea0003800000 */
.L_x_24222:
        /* <DEDUP_REMOVED lines=8> */
.L_x_24230:
[----:B------:R-:W2:Y:S02]  /*5ee0*/  LDG.E.U16 R4, desc[UR36][R4.64] ;  /* 0x0000002404047981 */ /* 0x000ea4000c1e1500 */
[----:B--2---:R-:W-:Y:S01]  /*5ef0*/  HADD2.F32 R19, -RZ, R4.H0_H0 ;  /* 0x20000004ff137230 */ /* 0x004fe20000004100 */
[----:B------:R-:W-:Y:S06]  /*5f00*/  BRA `(.L_x_24226) ;  /* 0x0000000800c47947 */ /* 0x000fec0003800000 */
.L_x_24229:
        /* <DEDUP_REMOVED lines=8> */
.L_x_24232:
[----:B------:R-:W2:Y:S02]  /*5f90*/  LDG.E.U16 R4, desc[UR36][R4.64] ;  /* 0x0000002404047981 */ /* 0x000ea4000c1e1500 */
[----:B--2---:R-:W-:Y:S01]  /*5fa0*/  HADD2.F32 R19, -RZ, R4.H0_H0 ;  /* 0x20000004ff137230 */ /* 0x004fe20000004100 */
[----:B------:R-:W-:Y:S06]  /*5fb0*/  BRA `(.L_x_24226) ;  /* 0x0000000800987947 */ /* 0x000fec0003800000 */
.L_x_24231:
[----:B------:R-:W2:Y:S01]  /*5fc0*/  LDG.E.64 R4, desc[UR36][R4.64] ;  /* 0x0000002404047981 */ /* 0x000ea2000c1e1b00 */
[----:B------:R-:W-:Y:S01]  /*5fd0*/  UMOV UR4, 0xf0000000 ;  /* 0xf000000000047882 */ /* 0x000fe20000000000 */
[----:B------:R-:W-:Y:S01]  /*5fe0*/  UMOV UR5, 0x380fffff ;  /* 0x380fffff00057882 */ /* 0x000fe20000000000 */
[----:B--2---:R-:W0:Y:S01]  /*5ff0*/  F2F.F32.F64 R19, R4 ;  /* 0x0000000400137310 */ /* 0x004e220000301000 */
[----:B------:R-:W-:-:S14]  /*6000*/  DSETP.GEU.AND P0, PT, |R4|, UR4, PT ;  /* 0x0000000404007e2a */ /* 0x000fdc000bf0e200 */
[----:B0-----:R-:W-:Y:S01]  /*6010*/  @!P0 FMUL R19, R19, 1.175494350822287508e-38 ;  /* 0x0080000013138820 */ /* 0x001fe20000400000 */
[----:B------:R-:W-:Y:S06]  /*6020*/  BRA `(.L_x_24226) ;  /* 0x00000008007c7947 */ /* 0x000fec0003800000 */
.L_x_24221:
        /* <DEDUP_REMOVED lines=12> */
.L_x_24235:
[----:B------:R-:W2:Y:S01]  /*60f0*/  LDG.E.64 R4, desc[UR36][R4.64] ;  /* 0x0000002404047981 */ /* 0x000ea2000c1e1b00 */
[----:B------:R-:W-:Y:S01]  /*6100*/  UMOV UR4, 0xf0000000 ;  /* 0xf000000000047882 */ /* 0x000fe20000000000 */
[----:B------:R-:W-:Y:S01]  /*6110*/  UMOV UR5, 0x380fffff ;  /* 0x380fffff00057882 */ /* 0x000fe20000000000 */
[----:B--2---:R-:W0:Y:S01]  /*6120*/  F2F.F32.F64 R19, R4 ;  /* 0x0000000400137310 */ /* 0x004e220000301000 */
[----:B------:R-:W-:-:S14]  /*6130*/  DSETP.GEU.AND P0, PT, |R4|, UR4, PT ;  /* 0x0000000404007e2a */ /* 0x000fdc000bf0e200 */
[----:B0-----:R-:W-:Y:S01]  /*6140*/  @!P0 FMUL R19, R19, 1.175494350822287508e-38 ;  /* 0x0080000013138820 */ /* 0x001fe20000400000 */
[----:B------:R-:W-:Y:S06]  /*6150*/  BRA `(.L_x_24226) ;  /* 0x0000000800307947 */ /* 0x000fec0003800000 */
.L_x_24234:
        /* <DEDUP_REMOVED lines=26> */
.L_x_24237:
        /* <DEDUP_REMOVED lines=13> */
.L_x_24236:
[----:B------:R-:W2:Y:S02]  /*63d0*/  LDG.E.U16 R4, desc[UR36][R4.64] ;  /* 0x0000002404047981 */ /* 0x000ea4000c1e1500 */
[----:B--2---:R-:W-:Y:S01]  /*63e0*/  IMAD.U32 R19, R4, 0x10000, RZ ;  /* 0x0001000004137824 */ /* 0x004fe200078e00ff */
[----:B------:R-:W-:Y:S06]  /*63f0*/  BRA `(.L_x_24226) ;  /* 0x0000000400887947 */ /* 0x000fec0003800000 */
.L_x_24233:
        /* <DEDUP_REMOVED lines=11> */
.L_x_24240:
        /* <DEDUP_REMOVED lines=20> */
.L_x_24242:
[----:B------:R-:W-:Y:S05]  /*65f0*/  BSYNC B0 ;  /* 0x0000000000007941 */ /* 0x000fea0003800000 */
.L_x_24241:
[----:B------:R-:W-:Y:S01]  /*6600*/  IMAD.SHL.U32 R3, R3, 0x100000, RZ ;  /* 0x0010000003037824 */ /* 0x000fe200078e00ff */
[----:B------:R-:W-:-:S04]  /*6610*/  LEA R0, R0, 0x3b800000, 0x17 ;  /* 0x3b80000000007811 */ /* 0x000fc800078eb8ff */
[----:B------:R-:W-:Y:S01]  /*6620*/  LOP3.LUT R19, R0, R3, R19, 0xfe, !PT ;  /* 0x0000000300137212 */ /* 0x000fe200078efe13 */
[----:B------:R-:W-:Y:S06]  /*6630*/  BRA `(.L_x_24226) ;  /* 0x0000000000f87947 */ /* 0x000fec0003800000 */
.L_x_24239:
        /* <DEDUP_REMOVED lines=20> */
.L_x_24244:
[----:B------:R-:W-:Y:S05]  /*6780*/  BSYNC B0 ;  /* 0x0000000000007941 */ /* 0x000fea0003800000 */
.L_x_24243:
[----:B------:R-:W-:Y:S01]  /*6790*/  IMAD.SHL.U32 R3, R3, 0x200000, RZ ;  /* 0x0020000003037824 */ /* 0x000fe200078e00ff */
[----:B------:R-:W-:-:S04]  /*67a0*/  LEA R0, R0, 0x37800000, 0x17 ;  /* 0x3780000000007811 */ /* 0x000fc800078eb8ff */
[----:B------:R-:W-:Y:S01]  /*67b0*/  LOP3.LUT R19, R0, R3, R19, 0xfe, !PT ;  /* 0x0000000300137212 */ /* 0x000fe200078efe13 */
[----:B------:R-:W-:Y:S06]  /*67c0*/  BRA `(.L_x_24226) ;  /* 0x0000000000947947 */ /* 0x000fec0003800000 */
.L_x_24238:
        /* <DEDUP_REMOVED lines=14> */
.L_x_24225:
        /* <DEDUP_REMOVED lines=16> */
.L_x_24247:
[----:B------:R-:W-:Y:S01]  /*69b0*/  IMAD.MOV.U32 R19, RZ, RZ, RZ ;  /* 0x000000ffff137224 */ /* 0x000fe200078e00ff */
[----:B------:R-:W-:Y:S06]  /*69c0*/  BRA `(.L_x_24226) ;  /* 0x0000000000147947 */ /* 0x000fec0003800000 */
.L_x_24246:
[----:B------:R-:W2:Y:S02]  /*69d0*/  LDG.E.64 R4, desc[UR36][R4.64] ;  /* 0x0000002404047981 */ /* 0x000ea4000c1e1b00 */
[----:B--2---:R0:W2:Y:S01]  /*69e0*/  I2F.U64 R19, R4 ;  /* 0x0000000400137312 */ /* 0x0040a20000301000 */
[----:B------:R-:W-:Y:S05]  /*69f0*/  BRA `(.L_x_24226) ;  /* 0x0000000000087947 */ /* 0x000fea0003800000 */
.L_x_24245:
[----:B------:R-:W2:Y:S02]  /*6a00*/  LDG.E R4, desc[UR36][R4.64] ;  /* 0x0000002404047981 */ /* 0x000ea4000c1e1900 */
[----:B--2---:R-:W-:-:S07]  /*6a10*/  I2FP.F32.U32 R19, R4 ;  /* 0x0000000400137245 */ /* 0x004fce0000201000 */
.L_x_24226:
[----:B------:R-:W-:Y:S05]  /*6a20*/  BSYNC B6 ;  /* 0x0000000000067941 */ /* 0x000fea0003800000 */
.L_x_24220:
        /* <DEDUP_REMOVED lines=20> */
.L_x_24252:
[----:B------:R-:W2:Y:S02]  /*6b70*/  LDG.E.U8 R4, desc[UR36][R4.64] ;  /* 0x0000002404047981 */ /* 0x000ea4000c1e1100 */
[----:B--2---:R-:W-:Y:S01]  /*6b80*/  I2FP.F32.U32 R28, R4 ;  /* 0x00000004001c7245 */ /* 0x004fe20000201000 */
[----:B------:R-:W-:Y:S06]  /*6b90*/  BRA `(.L_x_24254) ;  /* 0x0000000c002c7947 */ /* 0x000fec0003800000 */
.L_x_24251:
        /* <DEDUP_REMOVED lines=9> */
.L_x_24256:
[----:B------:R-:W2:Y:S02]  /*6c30*/  LDG.E R4, desc[UR36][R4.64] ;  /* 0x0000002404047981 */ /* 0x000ea4000c1e1900 */
[----:B--2---:R-:W-:Y:S01]  /*6c40*/  I2FP.F32.S32 R28, R4 ;  /* 0x00000004001c7245 */ /* 0x004fe20000201400 */
[----:B------:R-:W-:Y:S06]  /*6c50*/  BRA `(.L_x_24254) ;  /* 0x0000000800fc7947 */ /* 0x000fec0003800000 */
.L_x_24255:
[----:B------:R-:W2:Y:S02]  /*6c60*/  LDG.E.U16 R4, desc[UR36][R4.64] ;  /* 0x0000002404047981 */ /* 0x000ea4000c1e1500 */
[----:B--2---:R0:W2:Y:S01]  /*6c70*/  I2F.S16 R28, R4 ;  /* 0x00000004001c7306 */ /* 0x0040a20000101400 */
[----:B------:R-:W-:Y:S05]  /*6c80*/  BRA `(.L_x_24254) ;  /* 0x0000000800f07947 */ /* 0x000fea0003800000 */
.L_x_24250:
        /* <DEDUP_REMOVED lines=8> */
.L_x_24258:
[----:B------:R-:W2:Y:S02]  /*6d10*/  LDG.E.U16 R4, desc[UR36][R4.64] ;  /* 0x0000002404047981 */ /* 0x000ea4000c1e1500 */
[----:B--2---:R-:W-:Y:S01]  /*6d20*/  HADD2.F32 R28, -RZ, R4.H0_H0 ;  /* 0x20000004ff1c7230 */ /* 0x004fe20000004100 */
[----:B------:R-:W-:Y:S06]  /*6d30*/  BRA `(.L_x_24254) ;  /* 0x0000000800c47947 */ /* 0x000fec0003800000 */
.L_x_24257:
        /* <DEDUP_REMOVED lines=8> */
.L_x_24260:
[----:B------:R-:W2:Y:S02]  /*6dc0*/  LDG.E.U16 R4, desc[UR36][R4.64] ;  /* 0x0000002404047981 */ /* 0x000ea4000c1e1500 */
[----:B--2---:R-:W-:Y:S01]  /*6dd0*/  HADD2.F32 R28, -RZ, R4.H0_H0 ;  /* 0x20000004ff1c7230 */ /* 0x004fe20000004100 */
[----:B------:R-:W-:Y:S06]  /*6de0*/  BRA `(.L_x_24254) ;  /* 0x0000000800987947 */ /* 0x000fec0003800000 */
.L_x_24259:
[----:B------:R-:W2:Y:S01]  /*6df0*/  LDG.E.64 R4, desc[UR36][R4.64] ;  /* 0x0000002404047981 */ /* 0x000ea2000c1e1b00 */
[----:B------:R-:W-:Y:S01]  /*6e00*/  UMOV UR4, 0xf0000000 ;  /* 0xf000000000047882 */ /* 0x000fe20000000000 */
[----:B------:R-:W-:Y:S01]  /*6e10*/  UMOV UR5, 0x380fffff ;  /* 0x380fffff00057882 */ /* 0x000fe20000000000 */
[----:B--2---:R-:W0:Y:S01]  /*6e20*/  F2F.F32.F64 R28, R4 ;  /* 0x00000004001c7310 */ /* 0x004e220000301000 */
[----:B------:R-:W-:-:S14]  /*6e30*/  DSETP.GEU.AND P0, PT, |R4|, UR4, PT ;  /* 0x0000000404007e2a */ /* 0x000fdc000bf0e200 */
[----:B0-----:R-:W-:Y:S01]  /*6e40*/  @!P0 FMUL R28, R28, 1.175494350822287508e-38 ;  /* 0x008000001c1c8820 */ /* 0x001fe20000400000 */
[----:B------:R-:W-:Y:S06]  /*6e50*/  BRA `(.L_x_24254) ;  /* 0x00000008007c7947 */ /* 0x000fec0003800000 */
.L_x_24249:
        /* <DEDUP_REMOVED lines=12> */
.L_x_24263:
[----:B------:R-:W2:Y:S01]  /*6f20*/  LDG.E.64 R4, desc[UR36][R4.64] ;  /* 0x0000002404047981 */ /* 0x000ea2000c1e1b00 */
[----:B------:R-:W-:Y:S01]  /*6f30*/  UMOV UR4, 0xf0000000 ;  /* 0xf000000000047882 */ /* 0x000fe20000000000 */
[----:B------:R-:W-:Y:S01]  /*6f40*/  UMOV UR5, 0x380fffff ;  /* 0x380fffff00057882 */ /* 0x000fe20000000000 */
[----:B--2---:R-:W0:Y:S01]  /*6f50*/  F2F.F32.F64 R28, R4 ;  /* 0x00000004001c7310 */ /* 0x004e220000301000 */
[----:B------:R-:W-:-:S14]  /*6f60*/  DSETP.GEU.AND P0, PT, |R4|, UR4, PT ;  /* 0x0000000404007e2a */ /* 0x000fdc000bf0e200 */
[----:B0-----:R-:W-:Y:S01]  /*6f70*/  @!P0 FMUL R28, R28, 1.175494350822287508e-38 ;  /* 0x008000001c1c8820 */ /* 0x001fe20000400000 */
[----:B------:R-:W-:Y:S06]  /*6f80*/  BRA `(.L_x_24254) ;  /* 0x0000000800307947 */ /* 0x000fec0003800000 */
.L_x_24262:
        /* <DEDUP_REMOVED lines=26> */
.L_x_24265:
        /* <DEDUP_REMOVED lines=13> */
.L_x_24264:
[----:B------:R-:W2:Y:S02]  /*7200*/  LDG.E.U16 R4, desc[UR36][R4.64] ;  /* 0x0000002404047981 */ /* 0x000ea4000c1e1500 */
[----:B--2---:R-:W-:Y:S01]  /*7210*/  IMAD.U32 R28, R4, 0x10000, RZ ;  /* 0x00010000041c7824 */ /* 0x004fe200078e00ff */
[----:B------:R-:W-:Y:S06]  /*7220*/  BRA `(.L_x_24254) ;  /* 0x0000000400887947 */ /* 0x000fec0003800000 */
.L_x_24261:
        /* <DEDUP_REMOVED lines=11> */
.L_x_24268:
        /* <DEDUP_REMOVED lines=20> */
.L_x_24270:
[----:B------:R-:W-:Y:S05]  /*7420*/  BSYNC B0 ;  /* 0x0000000000007941 */ /* 0x000fea0003800000 */
.L_x_24269:
[----:B------:R-:W-:Y:S01]  /*7430*/  IMAD.SHL.U32 R3, R3, 0x100000, RZ ;  /* 0x0010000003037824 */ /* 0x000fe200078e00ff */
[----:B------:R-:W-:-:S04]  /*7440*/  LEA R5, R0, 0x3b800000, 0x17 ;  /* 0x3b80000000057811 */ /* 0x000fc800078eb8ff */
[----:B------:R-:W-:Y:S01]  /*7450*/  LOP3.LUT R28, R5, R3, R28, 0xfe, !PT ;  /* 0x00000003051c7212 */ /* 0x000fe200078efe1c */
[----:B------:R-:W-:Y:S06]  /*7460*/  BRA `(.L_x_24254) ;  /* 0x0000000000f87947 */ /* 0x000fec0003800000 */
.L_x_24267:
        /* <DEDUP_REMOVED lines=20> */
.L_x_24272:
[----:B------:R-:W-:Y:S05]  /*75b0*/  BSYNC B0 ;  /* 0x0000000000007941 */ /* 0x000fea0003800000 */
.L_x_24271:
[----:B------:R-:W-:Y:S01]  /*75c0*/  IMAD.SHL.U32 R3, R3, 0x200000, RZ ;  /* 0x0020000003037824 */ /* 0x000fe200078e00ff */
[----:B------:R-:W-:-:S04]  /*75d0*/  LEA R5, R0, 0x37800000, 0x17 ;  /* 0x3780000000057811 */ /* 0x000fc800078eb8ff */
[----:B------:R-:W-:Y:S01]  /*75e0*/  LOP3.LUT R28, R5, R3, R28, 0xfe, !PT ;  /* 0x00000003051c7212 */ /* 0x000fe200078efe1c */
[----:B------:R-:W-:Y:S06]  /*75f0*/  BRA `(.L_x_24254) ;  /* 0x0000000000947947 */ /* 0x000fec0003800000 */
.L_x_24266:
        /* <DEDUP_REMOVED lines=14> */
.L_x_24253:
        /* <DEDUP_REMOVED lines=16> */
.L_x_24275:
[----:B------:R-:W-:Y:S01]  /*77e0*/  IMAD.MOV.U32 R28, RZ, RZ, RZ ;  /* 0x000000ffff1c7224 */ /* 0x000fe200078e00ff */
[----:B------:R-:W-:Y:S06]  /*77f0*/  BRA `(.L_x_24254) ;  /* 0x0000000000147947 */ /* 0x000fec0003800000 */
.L_x_24274:
[----:B------:R-:W2:Y:S02]  /*7800*/  LDG.E.64 R4, desc[UR36][R4.64] ;  /* 0x0000002404047981 */ /* 0x000ea4000c1e1b00 */
[----:B--2---:R0:W2:Y:S01]  /*7810*/  I2F.U64 R28, R4 ;  /* 0x00000004001c7312 */ /* 0x0040a20000301000 */
[----:B------:R-:W-:Y:S05]  /*7820*/  BRA `(.L_x_24254) ;  /* 0x0000000000087947 */ /* 0x000fea0003800000 */
.L_x_24273:
[----:B------:R-:W2:Y:S02]  /*7830*/  LDG.E R4, desc[UR36][R4.64] ;  /* 0x0000002404047981 */ /* 0x000ea4000c1e1900 */
[----:B--2---:R-:W-:-:S07]  /*7840*/  I2FP.F32.U32 R28, R4 ;  /* 0x00000004001c7245 */ /* 0x004fce0000201000 */
.L_x_24254:
[----:B------:R-:W-:Y:S05]  /*7850*/  BSYNC B6 ;  /* 0x0000000000067941 */ /* 0x000fea0003800000 */
.L_x_24248:
        /* <DEDUP_REMOVED lines=20> */
.L_x_24280:
[----:B------:R-:W2:Y:S02]  /*79a0*/  LDG.E.U8 R4, desc[UR36][R4.64] ;  /* 0x0000002404047981 */ /* 0x000ea4000c1e1100 */
[----:B--2---:R-:W-:Y:S01]  /*79b0*/  I2FP.F32.U32 R29, R4 ;  /* 0x00000004001d7245 */ /* 0x004fe20000201000 */
[----:B------:R-:W-:Y:S06]  /*79c0*/  BRA `(.L_x_24282) ;  /* 0x0000000c002c7947 */ /* 0x000fec0003800000 */
.L_x_24279:
        /* <DEDUP_REMOVED lines=9> */
.L_x_24284:
[----:B------:R-:W2:Y:S02]  /*7a60*/  LDG.E R4, desc[UR36][R4.64] ;  /* 0x0000002404047981 */ /* 0x000ea4000c1e1900 */
[----:B--2---:R-:W-:Y:S01]  /*7a70*/  I2FP.F32.S32 R29, R4 ;  /* 0x00000004001d7245 */ /* 0x004fe20000201400 */
[----:B------:R-:W-:Y:S06]  /*7a80*/  BRA `(.L_x_24282) ;  /* 0x0000000800fc7947 */ /* 0x000fec0003800000 */
.L_x_24283:
[----:B------:R-:W2:Y:S02]  /*7a90*/  LDG.E.U16 R4, desc[UR36][R4.64] ;  /* 0x0000002404047981 */ /* 0x000ea4000c1e1500 */
[----:B--2---:R0:W1:Y:S01]  /*7aa0*/  I2F.S16 R29, R4 ;  /* 0x00000004001d7306 */ /* 0x0040620000101400 */
[----:B------:R-:W-:Y:S05]  /*7ab0*/  BRA `(.L_x_24282) ;  /* 0x0000000800f07947 */ /* 0x000fea0003800000 */
.L_x_24278:
        /* <DEDUP_REMOVED lines=8> */
.L_x_24286:
[----:B------:R-:W2:Y:S02]  /*7b40*/  LDG.E.U16 R4, desc[UR36][R4.64] ;  /* 0x0000002404047981 */ /* 0x000ea4000c1e1500 */
[----:B--2---:R-:W-:Y:S01]  /*7b50*/  HADD2.F32 R29, -RZ, R4.H0_H0 ;  /* 0x20000004ff1d7230 */ /* 0x004fe20000004100 */
[----:B------:R-:W-:Y:S06]  /*7b60*/  BRA `(.L_x_24282) ;  /* 0x0000000800c47947 */ /* 0x000fec0003800000 */
.L_x_24285:
        /* <DEDUP_REMOVED lines=8> */
.L_x_24288:
[----:B------:R-:W2:Y:S02]  /*7bf0*/  LDG.E.U16 R4, desc[UR36][R4.64] ;  /* 0x0000002404047981 */ /* 0x000ea4000c1e1500 */
[----:B--2---:R-:W-:Y:S01]  /*7c00*/  HADD2.F32 R29, -RZ, R4.H0_H0 ;  /* 0x20000004ff1d7230 */ /* 0x004fe20000004100 */
[----:B------:R-:W-:Y:S06]  /*7c10*/  BRA `(.L_x_24282) ;  /* 0x0000000800987947 */ /* 0x000fec0003800000 */
.L_x_24287:
[----:B------:R-:W2:Y:S01]  /*7c20*/  LDG.E.64 R4, desc[UR36][R4.64] ;  /* 0x0000002404047981 */ /* 0x000ea2000c1e1b00 */
[----:B------:R-:W-:Y:S01]  /*7c30*/  UMOV UR4, 0xf0000000 ;  /* 0xf000000000047882 */ /* 0x000fe20000000000 */
[----:B------:R-:W-:Y:S01]  /*7c40*/  UMOV UR5, 0x380fffff ;  /* 0x380fffff00057882 */ /* 0x000fe20000000000 */
[----:B--2---:R-:W0:Y:S01]  /*7c50*/  F2F.F32.F64 R29, R4 ;  /* 0x00000004001d7310 */ /* 0x004e220000301000 */
[----:B------:R-:W-:-:S14]  /*7c60*/  DSETP.GEU.AND P0, PT, |R4|, UR4, PT ;  /* 0x0000000404007e2a */ /* 0x000fdc000bf0e200 */
[----:B0-----:R-:W-:Y:S01]  /*7c70*/  @!P0 FMUL R29, R29, 1.175494350822287508e-38 ;  /* 0x008000001d1d8820 */ /* 0x001fe20000400000 */
[----:B------:R-:W-:Y:S06]  /*7c80*/  BRA `(.L_x_24282) ;  /* 0x00000008007c7947 */ /* 0x000fec0003800000 */
.L_x_24277:
        /* <DEDUP_REMOVED lines=12> */
.L_x_24291:
[----:B------:R-:W2:Y:S01]  /*7d50*/  LDG.E.64 R4, desc[UR36][R4.64] ;  /* 0x0000002404047981 */ /* 0x000ea2000c1e1b00 */
[----:B------:R-:W-:Y:S01]  /*7d60*/  UMOV UR4, 0xf0000000 ;  /* 0xf000000000047882 */ /* 0x000fe20000000000 */
[----:B------:R-:W-:Y:S01]  /*7d70*/  UMOV UR5, 0x380fffff ;  /* 0x380fffff00057882 */ /* 0x000fe20000000000 */
[----:B--2---:R-:W0:Y:S01]  /*7d80*/  F2F.F32.F64 R29, R4 ;  /* 0x00000004001d7310 */ /* 0x004e220000301000 */
[----:B------:R-:W-:-:S14]  /*7d90*/  DSETP.GEU.AND P0, PT, |R4|, UR4, PT ;  /* 0x0000000404007e2a */ /* 0x000fdc000bf0e200 */
[----:B0-----:R-:W-:Y:S01]  /*7da0*/  @!P0 FMUL R29, R29, 1.175494350822287508e-38 ;  /* 0x008000001d1d8820 */ /* 0x001fe20000400000 */
[----:B------:R-:W-:Y:S06]  /*7db0*/  BRA `(.L_x_24282) ;  /* 0x0000000800307947 */ /* 0x000fec0003800000 */
.L_x_24290:
        /* <DEDUP_REMOVED lines=26> */
.L_x_24293:
        /* <DEDUP_REMOVED lines=13> */
.L_x_24292:
[----:B------:R-:W2:Y:S02]  /*8030*/  LDG.E.U16 R4, desc[UR36][R4.64] ;  /* 0x0000002404047981 */ /* 0x000ea4000c1e1500 */
[----:B--2---:R-:W-:Y:S01]  /*8040*/  IMAD.U32 R29, R4, 0x10000, RZ ;  /* 0x00010000041d7824 */ /* 0x004fe200078e00ff */
[----:B------:R-:W-:Y:S06]  /*8050*/  BRA `(.L_x_24282) ;  /* 0x0000000400887947 */ /* 0x000fec0003800000 */
.L_x_24289:
        /* <DEDUP_REMOVED lines=11> */
.L_x_24296:
        /* <DEDUP_REMOVED lines=20> */
.L_x_24298:
[----:B------:R-:W-:Y:S05]  /*8250*/  BSYNC B0 ;  /* 0x0000000000007941 */ /* 0x000fea0003800000 */
.L_x_24297:
[----:B------:R-:W-:Y:S01]  /*8260*/  IMAD.SHL.U32 R3, R3, 0x100000, RZ ;  /* 0x0010000003037824 */ /* 0x000fe200078e00ff */
[----:B------:R-:W-:-:S04]  /*8270*/  LEA R0, R0, 0x3b800000, 0x17 ;  /* 0x3b80000000007811 */ /* 0x000fc800078eb8ff */
[----:B------:R-:W-:Y:S01]  /*8280*/  LOP3.LUT R29, R0, R3, R29, 0xfe, !PT ;  /* 0x00000003001d7212 */ /* 0x000fe200078efe1d */
[----:B------:R-:W-:Y:S06]  /*8290*/  BRA `(.L_x_24282) ;  /* 0x0000000000f87947 */ /* 0x000fec0003800000 */
.L_x_24295:
        /* <DEDUP_REMOVED lines=20> */
.L_x_24300:
[----:B------:R-:W-:Y:S05]  /*83e0*/  BSYNC B0 ;  /* 0x0000000000007941 */ /* 0x000fea0003800000 */
.L_x_24299:
[----:B------:R-:W-:Y:S01]  /*83f0*/  IMAD.SHL.U32 R3, R3, 0x200000, RZ ;  /* 0x0020000003037824 */ /* 0x000fe200078e00ff */
[----:B------:R-:W-:-:S04]  /*8400*/  LEA R0, R0, 0x37800000, 0x17 ;  /* 0x3780000000007811 */ /* 0x000fc800078eb8ff */
[----:B------:R-:W-:Y:S01]  /*8410*/  LOP3.LUT R29, R0, R3, R29, 0xfe, !PT ;  /* 0x00000003001d7212 */ /* 0x000fe200078efe1d */
[----:B------:R-:W-:Y:S06]  /*8420*/  BRA `(.L_x_24282) ;  /* 0x0000000000947947 */ /* 0x000fec0003800000 */
.L_x_24294:
        /* <DEDUP_REMOVED lines=14> */
.L_x_24281:
        /* <DEDUP_REMOVED lines=16> */
.L_x_24303:
[----:B------:R-:W-:Y:S01]  /*8610*/  IMAD.MOV.U32 R29, RZ, RZ, RZ ;  /* 0x000000ffff1d7224 */ /* 0x000fe200078e00ff */
[----:B------:R-:W-:Y:S06]  /*8620*/  BRA `(.L_x_24282) ;  /* 0x0000000000147947 */ /* 0x000fec0003800000 */
.L_x_24302:
[----:B------:R-:W2:Y:S02]  /*8630*/  LDG.E.64 R4, desc[UR36][R4.64] ;  /* 0x0000002404047981 */ /* 0x000ea4000c1e1b00 */
[----:B--2---:R0:W1:Y:S01]  /*8640*/  I2F.U64 R29, R4 ;  /* 0x00000004001d7312 */ /* 0x0040620000301000 */
[----:B------:R-:W-:Y:S05]  /*8650*/  BRA `(.L_x_24282) ;  /* 0x0000000000087947 */ /* 0x000fea0003800000 */
.L_x_24301:
[----:B------:R-:W2:Y:S02]  /*8660*/  LDG.E R4, desc[UR36][R4.64] ;  /* 0x0000002404047981 */ /* 0x000ea4000c1e1900 */
[----:B--2---:R-:W-:-:S07]  /*8670*/  I2FP.F32.U32 R29, R4 ;  /* 0x00000004001d7245 */ /* 0x004fce0000201000 */
.L_x_24282:
[----:B------:R-:W-:Y:S05]  /*8680*/  BSYNC B6 ;  /* 0x0000000000067941 */ /* 0x000fea0003800000 */
.L_x_24276:
        /* <DEDUP_REMOVED lines=20> */
.L_x_24308:
[----:B------:R-:W2:Y:S02]  /*87d0*/  LDG.E.U8 R4, desc[UR36][R4.64] ;  /* 0x0000002404047981 */ /* 0x000ea4000c1e1100 */
[----:B--2---:R-:W-:Y:S01]  /*87e0*/  I2FP.F32.U32 R30, R4 ;  /* 0x00000004001e7245 */ /* 0x004fe20000201000 */
[----:B------:R-:W-:Y:S06]  /*87f0*/  BRA `(.L_x_24310) ;  /* 0x0000000c002c7947 */ /* 0x000fec0003800000 */
.L_x_24307:
        /* <DEDUP_REMOVED lines=9> */
.L_x_24312:
[----:B------:R-:W2:Y:S02]  /*8890*/  LDG.E R4, desc[UR36][R4.64] ;  /* 0x0000002404047981 */ /* 0x000ea4000c1e1900 */
[----:B--2---:R-:W-:Y:S01]  /*88a0*/  I2FP.F32.S32 R30, R4 ;  /* 0x00000004001e7245 */ /* 0x004fe20000201400 */
[----:B------:R-:W-:Y:S06]  /*88b0*/  BRA `(.L_x_24310) ;  /* 0x0000000800fc7947 */ /* 0x000fec0003800000 */
.L_x_24311:
[----:B------:R-:W2:Y:S02]  /*88c0*/  LDG.E.U16 R4, desc[UR36][R4.64] ;  /* 0x0000002404047981 */ /* 0x000ea4000c1e1500 */
[----:B--2---:R0:W2:Y:S01]  /*88d0*/  I2F.S16 R30, R4 ;  /* 0x00000004001e7306 */ /* 0x0040a20000101400 */
[----:B------:R-:W-:Y:S05]  /*88e0*/  BRA `(.L_x_24310) ;  /* 0x0000000800f07947 */ /* 0x000fea0003800000 */
.L_x_24306:
        /* <DEDUP_REMOVED lines=8> */
.L_x_24314:
[----:B------:R-:W2:Y:S02]  /*8970*/  LDG.E.U16 R4, desc[UR36][R4.64] ;  /* 0x0000002404047981 */ /* 0x000ea4000c1e1500 */
[----:B--2---:R-:W-:Y:S01]  /*8980*/  HADD2.F32 R30, -RZ, R4.H0_H0 ;  /* 0x20000004ff1e7230 */ /* 0x004fe20000004100 */
[----:B------:R-:W-:Y:S06]  /*8990*/  BRA `(.L_x_24310) ;  /* 0x0000000800c47947 */ /* 0x000fec0003800000 */
.L_x_24313:
        /* <DEDUP_REMOVED lines=8> */
.L_x_24316:
[----:B------:R-:W2:Y:S02]  /*8a20*/  LDG.E.U16 R4, desc[UR36][R4.64] ;  /* 0x0000002404047981 */ /* 0x000ea4000c1e1500 */
[----:B--2---:R-:W-:Y:S01]  /*8a30*/  HADD2.F32 R30, -RZ, R4.H0_H0 ;  /* 0x20000004ff1e7230 */ /* 0x004fe20000004100 */
[----:B------:R-:W-:Y:S06]  /*8a40*/  BRA `(.L_x_24310) ;  /* 0x0000000800987947 */ /* 0x000fec0003800000 */
.L_x_24315:
[----:B------:R-:W2:Y:S01]  /*8a50*/  LDG.E.64 R4, desc[UR36][R4.64] ;  /* 0x0000002404047981 */ /* 0x000ea2000c1e1b00 */
[----:B------:R-:W-:Y:S01]  /*8a60*/  UMOV UR4, 0xf0000000 ;  /* 0xf000000000047882 */ /* 0x000fe20000000000 */
[----:B------:R-:W-:Y:S01]  /*8a70*/  UMOV UR5, 0x380fffff ;  /* 0x380fffff00057882 */ /* 0x000fe20000000000 */
[----:B--2---:R-:W0:Y:S01]  /*8a80*/  F2F.F32.F64 R30, R4 ;  /* 0x00000004001e7310 */ /* 0x004e220000301000 */
[----:B------:R-:W-:-:S14]  /*8a90*/  DSETP.GEU.AND P0, PT, |R4|, UR4, PT ;  /* 0x0000000404007e2a */ /* 0x000fdc000bf0e200 */
[----:B0-----:R-:W-:Y:S01]  /*8aa0*/  @!P0 FMUL R30, R30, 1.175494350822287508e-38 ;  /* 0x008000001e1e8820 */ /* 0x001fe20000400000 */
[----:B------:R-:W-:Y:S06]  /*8ab0*/  BRA `(.L_x_24310) ;  /* 0x00000008007c7947 */ /* 0x000fec0003800000 */
.L_x_24305:
        /* <DEDUP_REMOVED lines=12> */
.L_x_24319:
[----:B------:R-:W2:Y:S01]  /*8b80*/  LDG.E.64 R4, desc[UR36][R4.64] ;  /* 0x0000002404047981 */ /* 0x000ea2000c1e1b00 */
[----:B------:R-:W-:Y:S01]  /*8b90*/  UMOV UR4, 0xf0000000 ;  /* 0xf000000000047882 */ /* 0x000fe20000000000 */
[----:B------:R-:W-:Y:S01]  /*8ba0*/  UMOV UR5, 0x380fffff ;  /* 0x380fffff00057882 */ /* 0x000fe20000000000 */
[----:B--2---:R-:W0:Y:S01]  /*8bb0*/  F2F.F32.F64 R30, R4 ;  /* 0x00000004001e7310 */ /* 0x004e220000301000 */
[----:B------:R-:W-:-:S14]  /*8bc0*/  DSETP.GEU.AND P0, PT, |R4|, UR4, PT ;  /* 0x0000000404007e2a */ /* 0x000fdc000bf0e200 */
[----:B0-----:R-:W-:Y:S01]  /*8bd0*/  @!P0 FMUL R30, R30, 1.175494350822287508e-38 ;  /* 0x008000001e1e8820 */ /* 0x001fe20000400000 */
[----:B------:R-:W-:Y:S06]  /*8be0*/  BRA `(.L_x_24310) ;  /* 0x0000000800307947 */ /* 0x000fec0003800000 */
.L_x_24318:
        /* <DEDUP_REMOVED lines=26> */
.L_x_24321:
        /* <DEDUP_REMOVED lines=13> */
.L_x_24320:
[----:B------:R-:W2:Y:S02]  /*8e60*/  LDG.E.U16 R4, desc[UR36][R4.64] ;  /* 0x0000002404047981 */ /* 0x000ea4000c1e1500 */
[----:B--2---:R-:W-:Y:S01]  /*8e70*/  IMAD.U32 R30, R4, 0x10000, RZ ;  /* 0x00010000041e7824 */ /* 0x004fe200078e00ff */
[----:B------:R-:W-:Y:S06]  /*8e80*/  BRA `(.L_x_24310) ;  /* 0x0000000400887947 */ /* 0x000fec0003800000 */
.L_x_24317:
        /* <DEDUP_REMOVED lines=11> */
.L_x_24324:
        /* <DEDUP_REMOVED lines=20> */
.L_x_24326:
[----:B------:R-:W-:Y:S05]  /*9080*/  BSYNC B0 ;  /* 0x0000000000007941 */ /* 0x000fea0003800000 */
.L_x_24325:
[----:B------:R-:W-:Y:S01]  /*9090*/  IMAD.SHL.U32 R3, R3, 0x100000, RZ ;  /* 0x0010000003037824 */ /* 0x000fe200078e00ff */
[----:B------:R-:W-:-:S04]  /*90a0*/  LEA R5, R0, 0x3b800000, 0x17 ;  /* 0x3b80000000057811 */ /* 0x000fc800078eb8ff */
[----:B------:R-:W-:Y:S01]  /*90b0*/  LOP3.LUT R30, R5, R3, R30, 0xfe, !PT ;  /* 0x00000003051e7212 */ /* 0x000fe200078efe1e */
[----:B------:R-:W-:Y:S06]  /*90c0*/  BRA `(.L_x_24310) ;  /* 0x0000000000f87947 */ /* 0x000fec0003800000 */
.L_x_24323:
        /* <DEDUP_REMOVED lines=20> */
.L_x_24328:
[----:B------:R-:W-:Y:S05]  /*9210*/  BSYNC B0 ;  /* 0x0000000000007941 */ /* 0x000fea0003800000 */
.L_x_24327:
[----:B------:R-:W-:Y:S01]  /*9220*/  IMAD.SHL.U32 R3, R3, 0x200000, RZ ;  /* 0x0020000003037824 */ /* 0x000fe200078e00ff */
[----:B------:R-:W-:-:S04]  /*9230*/  LEA R5, R0, 0x37800000, 0x17 ;  /* 0x3780000000057811 */ /* 0x000fc800078eb8ff */
[----:B------:R-:W-:Y:S01]  /*9240*/  LOP3.LUT R30, R5, R3, R30, 0xfe, !PT ;  /* 0x00000003051e7212 */ /* 0x000fe200078efe1e */
[----:B------:R-:W-:Y:S06]  /*9250*/  BRA `(.L_x_24310) ;  /* 0x0000000000947947 */ /* 0x000fec0003800000 */
.L_x_24322:
        /* <DEDUP_REMOVED lines=14> */
.L_x_24309:
        /* <DEDUP_REMOVED lines=16> */
.L_x_24331:
[----:B------:R-:W-:Y:S01]  /*9440*/  IMAD.MOV.U32 R30, RZ, RZ, RZ ;  /* 0x000000ffff1e7224 */ /* 0x000fe200078e00ff */
[----:B------:R-:W-:Y:S06]  /*9450*/  BRA `(.L_x_24310) ;  /* 0x0000000000147947 */ /* 0x000fec0003800000 */
.L_x_24330:
[----:B------:R-:W2:Y:S02]  /*9460*/  LDG.E.64 R4, desc[UR36][R4.64] ;  /* 0x0000002404047981 */ /* 0x000ea4000c1e1b00 */
[----:B--2---:R0:W2:Y:S01]  /*9470*/  I2F.U64 R30, R4 ;  /* 0x00000004001e7312 */ /* 0x0040a20000301000 */
[----:B------:R-:W-:Y:S05]  /*9480*/  BRA `(.L_x_24310) ;  /* 0x0000000000087947 */ /* 0x000fea0003800000 */
.L_x_24329:
[----:B------:R-:W2:Y:S02]  /*9490*/  LDG.E R4, desc[UR36][R4.64] ;  /* 0x0000002404047981 */ /* 0x000ea4000c1e1900 */
[----:B--2---:R-:W-:-:S07]  /*94a0*/  I2FP.F32.U32 R30, R4 ;  /* 0x00000004001e7245 */ /* 0x004fce0000201000 */
.L_x_24310:
[----:B------:R-:W-:Y:S05]  /*94b0*/  BSYNC B6 ;  /* 0x0000000000067941 */ /* 0x000fea0003800000 */
.L_x_24304:
[----:B------:R-:W-:-:S07]  /*94c0*/  VIADD R16, R16, 0x80 ;  /* 0x0000008010107836 */ /* 0x000fce0000000000 */
.L_x_24186:
[----:B------:R-:W-:Y:S05]  /*94d0*/  BSYNC B7 ;  /* 0x0000000000077941 */ /* 0x000fea0003800000 */
.L_x_24185:
        /* <DEDUP_REMOVED lines=31> */
.L_x_24337:
[----:B------:R-:W2:Y:S02]  /*96d0*/  LDG.E.U8 R4, desc[UR36][R4.64] ;  /* 0x0000002404047981 */ /* 0x000ea4000c1e1100 */
[----:B--2---:R-:W-:-:S04]  /*96e0*/  I2FP.F32.U32 R0, R4 ;  /* 0x0000000400007245 */ /* 0x004fc80000201000 */
[----:B------:R-:W-:-:S04]  /*96f0*/  F2FP.BF16.F32.PACK_AB R0, RZ, R0 ;  /* 0x00000000ff00723e */ /* 0x000fc800000010ff */
[----:B------:R-:W-:Y:S01]  /*9700*/  PRMT R35, R0, 0x7610, R35 ;  /* 0x0000761000237816 */ /* 0x000fe20000000023 */
[----:B------:R-:W-:Y:S06]  /*9710*/  BRA `(.L_x_24339) ;  /* 0x0000000c00c87947 */ /* 0x000fec0003800000 */
.L_x_24336:
        /* <DEDUP_REMOVED lines=11> */
.L_x_24341:
[----:B------:R-:W2:Y:S02]  /*97d0*/  LDG.E R4, desc[UR36][R4.64] ;  /* 0x0000002404047981 */ /* 0x000ea4000c1e1900 */
[----:B--2---:R-:W-:-:S04]  /*97e0*/  I2FP.F32.S32 R0, R4 ;  /* 0x0000000400007245 */ /* 0x004fc80000201400 */
[----:B------:R-:W-:-:S04]  /*97f0*/  F2FP.BF16.F32.PACK_AB R0, RZ, R0 ;  /* 0x00000000ff00723e */ /* 0x000fc800000010ff */
[----:B------:R-:W-:Y:S01]  /*9800*/  PRMT R35, R0, 0x7610, R35 ;  /* 0x0000761000237816 */ /* 0x000fe20000000023 */
[----:B------:R-:W-:Y:S06]  /*9810*/  BRA `(.L_x_24339) ;  /* 0x0000000c00887947 */ /* 0x000fec0003800000 */
.L_x_24340:
[----:B------:R-:W2:Y:S02]  /*9820*/  LDG.E.U16 R4, desc[UR36][R4.64] ;  /* 0x0000002404047981 */ /* 0x000ea4000c1e1500 */
[----:B--2---:R-:W0:Y:S02]  /*9830*/  I2F.S16 R0, R4 ;  /* 0x0000000400007306 */ /* 0x004e240000101400 */
[----:B0-----:R-:W-:-:S04]  /*9840*/  F2FP.BF16.F32.PACK_AB R0, RZ, R0 ;  /* 0x00000000ff00723e */ /* 0x001fc800000010ff */
[----:B------:R-:W-:Y:S01]  /*9850*/  PRMT R35, R0, 0x7610, R35 ;  /* 0x0000761000237816 */ /* 0x000fe20000000023 */
[----:B------:R-:W-:Y:S06]  /*9860*/  BRA `(.L_x_24339) ;  /* 0x0000000c00747947 */ /* 0x000fec0003800000 */
.L_x_24335:
        /* <DEDUP_REMOVED lines=9> */
.L_x_24343:
[----:B------:R-:W2:Y:S02]  /*9900*/  LDG.E.U16 R0, desc[UR36][R4.64] ;  /* 0x0000002404007981 */ /* 0x000ea4000c1e1500 */
[----:B--2---:R-:W-:-:S05]  /*9910*/  HADD2.F32 R0, -RZ, R0.H0_H0 ;  /* 0x20000000ff007230 */ /* 0x004fca0000004100 */
[----:B------:R-:W-:-:S04]  /*9920*/  F2FP.BF16.F32.PACK_AB R0, RZ, R0 ;  /* 0x00000000ff00723e */ /* 0x000fc800000010ff */
[----:B------:R-:W-:Y:S01]  /*9930*/  PRMT R35, R0, 0x7610, R35 ;  /* 0x0000761000237816 */ /* 0x000fe20000000023 */
[----:B------:R-:W-:Y:S06]  /*9940*/  BRA `(.L_x_24339) ;  /* 0x0000000c003c7947 */ /* 0x000fec0003800000 */
.L_x_24342:
        /* <DEDUP_REMOVED lines=9> */
.L_x_24345:
[----:B------:R-:W2:Y:S02]  /*99e0*/  LDG.E.U16 R4, desc[UR36][R4.64] ;  /* 0x0000002404047981 */ /* 0x000ea4000c1e1500 */
[----:B--2---:R-:W-:-:S05]  /*99f0*/  HADD2.F32 R0, -RZ, R4.H0_H0 ;  /* 0x20000004ff007230 */ /* 0x004fca0000004100 */
[----:B------:R-:W-:-:S04]  /*9a00*/  F2FP.BF16.F32.PACK_AB R0, RZ, R0 ;  /* 0x00000000ff00723e */ /* 0x000fc800000010ff */
[----:B------:R-:W-:Y:S01]  /*9a10*/  PRMT R35, R0, 0x7610, R35 ;  /* 0x0000761000237816 */ /* 0x000fe20000000023 */
[----:B------:R-:W-:Y:S06]  /*9a20*/  BRA `(.L_x_24339) ;  /* 0x0000000c00047947 */ /* 0x000fec0003800000 */
.L_x_24344:
        /* <DEDUP_REMOVED lines=9> */
.L_x_24334:
        /* <DEDUP_REMOVED lines=14> */
.L_x_24348:
        /* <DEDUP_REMOVED lines=9> */
.L_x_24347:
        /* <DEDUP_REMOVED lines=28> */
.L_x_24350:
        /* <DEDUP_REMOVED lines=15> */
.L_x_24349:
[----:B------:R0:W5:Y:S01]  /*9ee0*/  LDG.E.U16 R35, desc[UR36][R4.64] ;  /* 0x0000002404237981 */ /* 0x000162000c1e1500 */
[----:B------:R-:W-:Y:S05]  /*9ef0*/  BRA `(.L_x_24339) ;  /* 0x0000000400d07947 */ /* 0x000fea0003800000 */
.L_x_24346:
        /* <DEDUP_REMOVED lines=13> */
.L_x_24353:
        /* <DEDUP_REMOVED lines=21> */
.L_x_24357:
[----:B------:R-:W-:Y:S05]  /*a120*/  BSYNC B1 ;  /* 0x0000000000017941 */ /* 0x000fea0003800000 */
.L_x_24356:
[----:B------:R-:W-:Y:S01]  /*a130*/  LEA R5, R0, 0x3b800000, 0x17 ;  /* 0x3b80000000057811 */ /* 0x000fe200078eb8ff */
[----:B------:R-:W-:-:S05]  /*a140*/  IMAD.SHL.U32 R0, R3, 0x100000, RZ ;  /* 0x0010000003007824 */ /* 0x000fca00078e00ff */
[----:B------:R-:W-:-:S07]  /*a150*/  LOP3.LUT R0, R5, R0, R6, 0xfe, !PT ;  /* 0x0000000005007212 */ /* 0x000fce00078efe06 */
.L_x_24355:
[----:B------:R-:W-:Y:S05]  /*a160*/  BSYNC B0 ;  /* 0x0000000000007941 */ /* 0x000fea0003800000 */
.L_x_24354:
[----:B------:R-:W-:-:S04]  /*a170*/  F2FP.BF16.F32.PACK_AB R0, RZ, R0 ;  /* 0x00000000ff00723e */ /* 0x000fc800000010ff */
[----:B------:R-:W-:Y:S01]  /*a180*/  PRMT R35, R0, 0x7610, R35 ;  /* 0x0000761000237816 */ /* 0x000fe20000000023 */
[----:B------:R-:W-:Y:S06]  /*a190*/  BRA `(.L_x_24339) ;  /* 0x0000000400287947 */ /* 0x000fec0003800000 */
.L_x_24352:
        /* <DEDUP_REMOVED lines=21> */
.L_x_24361:
[----:B------:R-:W-:Y:S05]  /*a2f0*/  BSYNC B1 ;  /* 0x0000000000017941 */ /* 0x000fea0003800000 */
.L_x_24360:
[----:B------:R-:W-:Y:S01]  /*a300*/  LEA R5, R0, 0x37800000, 0x17 ;  /* 0x3780000000057811 */ /* 0x000fe200078eb8ff */
[----:B------:R-:W-:-:S05]  /*a310*/  IMAD.SHL.U32 R0, R3, 0x200000, RZ ;  /* 0x0020000003007824 */ /* 0x000fca00078e00ff */
[----:B------:R-:W-:-:S07]  /*a320*/  LOP3.LUT R0, R5, R0, R6, 0xfe, !PT ;  /* 0x0000000005007212 */ /* 0x000fce00078efe06 */
.L_x_24359:
[----:B------:R-:W-:Y:S05]  /*a330*/  BSYNC B0 ;  /* 0x0000000000007941 */ /* 0x000fea0003800000 */
.L_x_24358:
[----:B------:R-:W-:-:S04]  /*a340*/  F2FP.BF16.F32.PACK_AB R0, RZ, R0 ;  /* 0x00000000ff00723e */ /* 0x000fc800000010ff */
[----:B------:R-:W-:Y:S01]  /*a350*/  PRMT R35, R0, 0x7610, R35 ;  /* 0x0000761000237816 */ /* 0x000fe20000000023 */
[----:B------:R-:W-:Y:S06]  /*a360*/  BRA `(.L_x_24339) ;  /* 0x0000000000b47947 */ /* 0x000fec0003800000 */
.L_x_24351:
        /* <DEDUP_REMOVED lines=14> */
.L_x_24365:
[----:B------:R-:W-:Y:S05]  /*a450*/  BSYNC B0 ;  /* 0x0000000000007941 */ /* 0x000fea0003800000 */
.L_x_24364:
[----:B------:R-:W-:-:S04]  /*a460*/  F2FP.BF16.F32.PACK_AB R0, RZ, R0 ;  /* 0x00000000ff00723e */ /* 0x000fc800000010ff */
[----:B------:R-:W-:Y:S01]  /*a470*/  PRMT R35, R0, 0x7610, R35 ;  /* 0x0000761000237816 */ /* 0x000fe20000000023 */
[----:B------:R-:W-:Y:S06]  /*a480*/  BRA `(.L_x_24339) ;  /* 0x00000000006c7947 */ /* 0x000fec0003800000 */
.L_x_24338:
        /* <DEDUP_REMOVED lines=16> */
.L_x_24366:
[----:B------:R-:W-:Y:S01]  /*a590*/  PRMT R35, RZ, 0x7610, R35 ;  /* 0x00007610ff237816 */ /* 0x000fe20000000023 */
[----:B------:R-:W-:Y:S06]  /*a5a0*/  BRA `(.L_x_24339) ;  /* 0x0000000000247947 */ /* 0x000fec0003800000 */
.L_x_24363:
[----:B------:R-:W2:Y:S02]  /*a5b0*/  LDG.E.64 R4, desc[UR36][R4.64] ;  /* 0x0000002404047981 */ /* 0x000ea4000c1e1b00 */
[----:B--2---:R-:W0:Y:S02]  /*a5c0*/  I2F.U64 R0, R4 ;  /* 0x0000000400007312 */ /* 0x004e240000301000 */
[----:B0-----:R-:W-:-:S04]  /*a5d0*/  F2FP.BF16.F32.PACK_AB R0, RZ, R0 ;  /* 0x00000000ff00723e */ /* 0x001fc800000010ff */
[----:B------:R-:W-:Y:S01]  /*a5e0*/  PRMT R35, R0, 0x7610, R35 ;  /* 0x0000761000237816 */ /* 0x000fe20000000023 */
[----:B------:R-:W-:Y:S06]  /*a5f0*/  BRA `(.L_x_24339) ;  /* 0x0000000000107947 */ /* 0x000fec0003800000 */
.L_x_24362:
[----:B------:R-:W2:Y:S02]  /*a600*/  LDG.E R4, desc[UR36][R4.64] ;  /* 0x0000002404047981 */ /* 0x000ea4000c1e1900 */
[----:B--2---:R-:W-:-:S04]  /*a610*/  I2FP.F32.U32 R0, R4 ;  /* 0x0000000400007245 */ /* 0x004fc80000201000 */
[----:B------:R-:W-:-:S04]  /*a620*/  F2FP.BF16.F32.PACK_AB R0, RZ, R0 ;  /* 0x00000000ff00723e */ /* 0x000fc800000010ff */
[----:B------:R-:W-:-:S07]  /*a630*/  PRMT R35, R0, 0x7610, R35 ;  /* 0x0000761000237816 */ /* 0x000fce0000000023 */
.L_x_24339:
        /* <DEDUP_REMOVED lines=20> */
.L_x_24371:
[----:B------:R-:W2:Y:S02]  /*a780*/  LDG.E.U8 R4, desc[UR36][R4.64] ;  /* 0x0000002404047981 */ /* 0x000ea4000c1e1100 */
[----:B--2---:R-:W-:Y:S01]  /*a790*/  I2FP.F32.U32 R36, R4 ;  /* 0x0000000400247245 */ /* 0x004fe20000201000 */
[----:B------:R-:W-:Y:S06]  /*a7a0*/  BRA `(.L_x_24373) ;  /* 0x0000000c002c7947 */ /* 0x000fec0003800000 */
.L_x_24370:
        /* <DEDUP_REMOVED lines=9> */
.L_x_24375:
[----:B------:R-:W2:Y:S02]  /*a840*/  LDG.E R4, desc[UR36][R4.64] ;  /* 0x0000002404047981 */ /* 0x000ea4000c1e1900 */
[----:B--2---:R-:W-:Y:S01]  /*a850*/  I2FP.F32.S32 R36, R4 ;  /* 0x0000000400247245 */ /* 0x004fe20000201400 */
[----:B------:R-:W-:Y:S06]  /*a860*/  BRA `(.L_x_24373) ;  /* 0x0000000800fc7947 */ /* 0x000fec0003800000 */
.L_x_24374:
[----:B------:R-:W2:Y:S02]  /*a870*/  LDG.E.U16 R4, desc[UR36][R4.64] ;  /* 0x0000002404047981 */ /* 0x000ea4000c1e1500 */
[----:B--2---:R0:W2:Y:S01]  /*a880*/  I2F.S16 R36, R4 ;  /* 0x0000000400247306 */ /* 0x0040a20000101400 */
[----:B------:R-:W-:Y:S05]  /*a890*/  BRA `(.L_x_24373) ;  /* 0x0000000800f07947 */ /* 0x000fea0003800000 */
.L_x_24369:
        /* <DEDUP_REMOVED lines=8> */
.L_x_24377:
[----:B------:R-:W2:Y:S02]  /*a920*/  LDG.E.U16 R4, desc[UR36][R4.64] ;  /* 0x0000002404047981 */ /* 0x000ea4000c1e1500 */
[----:B--2---:R-:W-:Y:S01]  /*a930*/  HADD2.F32 R36, -RZ, R4.H0_H0 ;  /* 0x20000004ff247230 */ /* 0x004fe20000004100 */
[----:B------:R-:W-:Y:S06]  /*a940*/  BRA `(.L_x_24373) ;  /* 0x0000000800c47947 */ /* 0x000fec0003800000 */
.L_x_24376:
        /* <DEDUP_REMOVED lines=8> */
.L_x_24379:
[----:B------:R-:W2:Y:S02]  /*a9d0*/  LDG.E.U16 R4, desc[UR36][R4.64] ;  /* 0x0000002404047981 */ /* 0x000ea4000c1e1500 */
[----:B--2---:R-:W-:Y:S01]  /*a9e0*/  HADD2.F32 R36, -RZ, R4.H0_H0 ;  /* 0x20000004ff247230 */ /* 0x004fe20000004100 */
[----:B------:R-:W-:Y:S06]  /*a9f0*/  BRA `(.L_x_24373) ;  /* 0x0000000800987947 */ /* 0x000fec0003800000 */
.L_x_24378:
[----:B------:R-:W2:Y:S01]  /*aa00*/  LDG.E.64 R4, desc[UR36][R4.64] ;  /* 0x0000002404047981 */ /* 0x000ea2000c1e1b00 */
[----:B------:R-:W-:Y:S01]  /*aa10*/  UMOV UR4, 0xf0000000 ;  /* 0xf000000000047882 */ /* 0x000fe20000000000 */
[----:B------:R-:W-:Y:S01]  /*aa20*/  UMOV UR5, 0x380fffff ;  /* 0x380fffff00057882 */ /* 0x000fe20000000000 */
[----:B--2---:R-:W0:Y:S01]  /*aa30*/  F2F.F32.F64 R36, R4 ;  /* 0x0000000400247310 */ /* 0x004e220000301000 */
[----:B------:R-:W-:-:S14]  /*aa40*/  DSETP.GEU.AND P0, PT, |R4|, UR4, PT ;  /* 0x0000000404007e2a */ /* 0x000fdc000bf0e200 */
[----:B0-----:R-:W-:Y:S01]  /*aa50*/  @!P0 FMUL R36, R36, 1.175494350822287508e-38 ;  /* 0x0080000024248820 */ /* 0x001fe20000400000 */
[----:B------:R-:W-:Y:S06]  /*aa60*/  BRA `(.L_x_24373) ;  /* 0x00000008007c7947 */ /* 0x000fec0003800000 */
.L_x_24368:
        /* <DEDUP_REMOVED lines=12> */
.L_x_24382:
[----:B------:R-:W2:Y:S01]  /*ab30*/  LDG.E.64 R4, desc[UR36][R4.64] ;  /* 0x0000002404047981 */ /* 0x000ea2000c1e1b00 */
[----:B------:R-:W-:Y:S01]  /*ab40*/  UMOV UR4, 0xf0000000 ;  /* 0xf000000000047882 */ /* 0x000fe20000000000 */
[----:B------:R-:W-:Y:S01]  /*ab50*/  UMOV UR5, 0x380fffff ;  /* 0x380fffff00057882 */ /* 0x000fe20000000000 */
[----:B--2---:R-:W0:Y:S01]  /*ab60*/  F2F.F32.F64 R36, R4 ;  /* 0x0000000400247310 */ /* 0x004e220000301000 */
[----:B------:R-:W-:-:S14]  /*ab70*/  DSETP.GEU.AND P0, PT, |R4|, UR4, PT ;  /* 0x0000000404007e2a */ /* 0x000fdc000bf0e200 */
[----:B0-----:R-:W-:Y:S01]  /*ab80*/  @!P0 FMUL R36, R36, 1.175494350822287508e-38 ;  /* 0x0080000024248820 */ /* 0x001fe20000400000 */
[----:B------:R-:W-:Y:S06]  /*ab90*/  BRA `(.L_x_24373) ;  /* 0x0000000800307947 */ /* 0x000fec0003800000 */
.L_x_24381:
        /* <DEDUP_REMOVED lines=26> */
.L_x_24384:
        /* <DEDUP_REMOVED lines=13> */
.L_x_24383:
[----:B------:R-:W2:Y:S02]  /*ae10*/  LDG.E.U16 R4, desc[UR36][R4.64] ;  /* 0x0000002404047981 */ /* 0x000ea4000c1e1500 */
[----:B--2---:R-:W-:Y:S01]  /*ae20*/  IMAD.U32 R36, R4, 0x10000, RZ ;  /* 0x0001000004247824 */ /* 0x004fe200078e00ff */
[----:B------:R-:W-:Y:S06]  /*ae30*/  BRA `(.L_x_24373) ;  /* 0x0000000400887947 */ /* 0x000fec0003800000 */
.L_x_24380:
        /* <DEDUP_REMOVED lines=11> */
.L_x_24387:
        /* <DEDUP_REMOVED lines=20> */
.L_x_24389:
[----:B------:R-:W-:Y:S05]  /*b030*/  BSYNC B0 ;  /* 0x0000000000007941 */ /* 0x000fea0003800000 */
.L_x_24388:
[----:B------:R-:W-:Y:S01]  /*b040*/  IMAD.SHL.U32 R3, R3, 0x100000, RZ ;  /* 0x0010000003037824 */ /* 0x000fe200078e00ff */
[----:B------:R-:W-:-:S04]  /*b050*/  LEA R5, R0, 0x3b800000, 0x17 ;  /* 0x3b80000000057811 */ /* 0x000fc800078eb8ff */
[----:B------:R-:W-:Y:S01]  /*b060*/  LOP3.LUT R36, R5, R3, R36, 0xfe, !PT ;  /* 0x0000000305247212 */ /* 0x000fe200078efe24 */
[----:B------:R-:W-:Y:S06]  /*b070*/  BRA `(.L_x_24373) ;  /* 0x0000000000f87947 */ /* 0x000fec0003800000 */
.L_x_24386:
        /* <DEDUP_REMOVED lines=20> */
.L_x_24391:
[----:B------:R-:W-:Y:S05]  /*b1c0*/  BSYNC B0 ;  /* 0x0000000000007941 */ /* 0x000fea0003800000 */
.L_x_24390:
[----:B------:R-:W-:Y:S01]  /*b1d0*/  IMAD.SHL.U32 R3, R3, 0x200000, RZ ;  /* 0x0020000003037824 */ /* 0x000fe200078e00ff */
[----:B------:R-:W-:-:S04]  /*b1e0*/  LEA R5, R0, 0x37800000, 0x17 ;  /* 0x3780000000057811 */ /* 0x000fc800078eb8ff */
[----:B------:R-:W-:Y:S01]  /*b1f0*/  LOP3.LUT R36, R5, R3, R36, 0xfe, !PT ;  /* 0x0000000305247212 */ /* 0x000fe200078efe24 */
[----:B------:R-:W-:Y:S06]  /*b200*/  BRA `(.L_x_24373) ;  /* 0x0000000000947947 */ /* 0x000fec0003800000 */
.L_x_24385:
        /* <DEDUP_REMOVED lines=14> */
.L_x_24372:
        /* <DEDUP_REMOVED lines=16> */
.L_x_24394:
[----:B------:R-:W-:Y:S01]  /*b3f0*/  IMAD.MOV.U32 R36, RZ, RZ, RZ ;  /* 0x000000ffff247224 */ /* 0x000fe200078e00ff */
[----:B------:R-:W-:Y:S06]  /*b400*/  BRA `(.L_x_24373) ;  /* 0x0000000000147947 */ /* 0x000fec0003800000 */
.L_x_24393:
[----:B------:R-:W2:Y:S02]  /*b410*/  LDG.E.64 R4, desc[UR36][R4.64] ;  /* 0x0000002404047981 */ /* 0x000ea4000c1e1b00 */
[----:B--2---:R0:W2:Y:S01]  /*b420*/  I2F.U64 R36, R4 ;  /* 0x0000000400247312 */ /* 0x0040a20000301000 */
[----:B------:R-:W-:Y:S05]  /*b430*/  BRA `(.L_x_24373) ;  /* 0x0000000000087947 */ /* 0x000fea0003800000 */
.L_x_24392:
[----:B------:R-:W2:Y:S02]  /*b440*/  LDG.E R4, desc[UR36][R4.64] ;  /* 0x0000002404047981 */ /* 0x000ea4000c1e1900 */
[----:B--2---:R-:W-:-:S07]  /*b450*/  I2FP.F32.U32 R36, R4 ;  /* 0x0000000400247245 */ /* 0x004fce0000201000 */
.L_x_24373:
[----:B------:R-:W-:Y:S05]  /*b460*/  BSYNC B6 ;  /* 0x0000000000067941 */ /* 0x000fea0003800000 */
.L_x_24367:
        /* <DEDUP_REMOVED lines=20> */
.L_x_24399:
[----:B------:R-:W2:Y:S02]  /*b5b0*/  LDG.E.U8 R4, desc[UR36][R4.64] ;  /* 0x0000002404047981 */ /* 0x000ea4000c1e1100 */
[----:B--2---:R-:W-:Y:S01]  /*b5c0*/  I2FP.F32.U32 R37, R4 ;  /* 0x0000000400257245 */ /* 0x004fe20000201000 */
[----:B------:R-:W-:Y:S06]  /*b5d0*/  BRA `(.L_x_24401) ;  /* 0x0000000c002c7947 */ /* 0x000fec0003800000 */
.L_x_24398:
        /* <DEDUP_REMOVED lines=9> */
.L_x_24403:
[----:B------:R-:W2:Y:S02]  /*b670*/  LDG.E R4, desc[UR36][R4.64] ;  /* 0x0000002404047981 */ /* 0x000ea4000c1e1900 */
[----:B--2---:R-:W-:Y:S01]  /*b680*/  I2FP.F32.S32 R37, R4 ;  /* 0x0000000400257245 */ /* 0x004fe20000201400 */
[----:B------:R-:W-:Y:S06]  /*b690*/  BRA `(.L_x_24401) ;  /* 0x0000000800fc7947 */ /* 0x000fec0003800000 */
.L_x_24402:
[----:B------:R-:W2:Y:S02]  /*b6a0*/  LDG.E.U16 R4, desc[UR36][R4.64] ;  /* 0x0000002404047981 */ /* 0x000ea4000c1e1500 */
[----:B--2---:R0:W2:Y:S01]  /*b6b0*/  I2F.S16 R37, R4 ;  /* 0x0000000400257306 */ /* 0x0040a20000101400 */
[----:B------:R-:W-:Y:S05]  /*b6c0*/  BRA `(.L_x_24401) ;  /* 0x0000000800f07947 */ /* 0x000fea0003800000 */
.L_x_24397:
        /* <DEDUP_REMOVED lines=8> */
.L_x_24405:
[----:B------:R-:W2:Y:S02]  /*b750*/  LDG.E.U16 R4, desc[UR36][R4.64] ;  /* 0x0000002404047981 */ /* 0x000ea4000c1e1500 */
[----:B--2---:R-:W-:Y:S01]  /*b760*/  HADD2.F32 R37, -RZ, R4.H0_H0 ;  /* 0x20000004ff257230 */ /* 0x004fe20000004100 */
[----:B------:R-:W-:Y:S06]  /*b770*/  BRA `(.L_x_24401) ;  /* 0x0000000800c47947 */ /* 0x000fec0003800000 */
.L_x_24404:
        /* <DEDUP_REMOVED lines=8> */
.L_x_24407:
[----:B------:R-:W2:Y:S02]  /*b800*/  LDG.E.U16 R4, desc[UR36][R4.64] ;  /* 0x0000002404047981 */ /* 0x000ea4000c1e1500 */
[----:B--2---:R-:W-:Y:S01]  /*b810*/  HADD2.F32 R37, -RZ, R4.H0_H0 ;  /* 0x20000004ff257230 */ /* 0x004fe20000004100 */
[----:B------:R-:W-:Y:S06]  /*b820*/  BRA `(.L_x_24401) ;  /* 0x0000000800987947 */ /* 0x000fec0003800000 */
.L_x_24406:
[----:B------:R-:W2:Y:S01]  /*b830*/  LDG.E.64 R4, desc[UR36][R4.64] ;  /* 0x0000002404047981 */ /* 0x000ea2000c1e1b00 */
[----:B------:R-:W-:Y:S01]  /*b840*/  UMOV UR4, 0xf0000000 ;  /* 0xf000000000047882 */ /* 0x000fe20000000000 */
[----:B------:R-:W-:Y:S01]  /*b850*/  UMOV UR5, 0x380fffff ;  /* 0x380fffff00057882 */ /* 0x000fe20000000000 */
[----:B--2---:R-:W0:Y:S01]  /*b860*/  F2F.F32.F64 R37, R4 ;  /* 0x0000000400257310 */ /* 0x004e220000301000 */
[----:B------:R-:W-:-:S14]  /*b870*/  DSETP.GEU.AND P0, PT, |R4|, UR4, PT ;  /* 0x0000000404007e2a */ /* 0x000fdc000bf0e200 */
[----:B0-----:R-:W-:Y:S01]  /*b880*/  @!P0 FMUL R37, R37, 1.175494350822287508e-38 ;  /* 0x0080000025258820 */ /* 0x001fe20000400000 */
[----:B------:R-:W-:Y:S06]  /*b890*/  BRA `(.L_x_24401) ;  /* 0x00000008007c7947 */ /* 0x000fec0003800000 */
.L_x_24396:
        /* <DEDUP_REMOVED lines=12> */
.L_x_24410:
[----:B------:R-:W2:Y:S01]  /*b960*/  LDG.E.64 R4, desc[UR36][R4.64] ;  /* 0x0000002404047981 */ /* 0x000ea2000c1e1b00 */
[----:B------:R-:W-:Y:S01]  /*b970*/  UMOV UR4, 0xf0000000 ;  /* 0xf000000000047882 */ /* 0x000fe20000000000 */
[----:B------:R-:W-:Y:S01]  /*b980*/  UMOV UR5, 0x380fffff ;  /* 0x380fffff00057882 */ /* 0x000fe20000000000 */
[----:B--2---:R-:W0:Y:S01]  /*b990*/  F2F.F32.F64 R37, R4 ;  /* 0x0000000400257310 */ /* 0x004e220000301000 */
[----:B------:R-:W-:-:S14]  /*b9a0*/  DSETP.GEU.AND P0, PT, |R4|, UR4, PT ;  /* 0x0000000404007e2a */ /* 0x000fdc000bf0e200 */
[----:B0-----:R-:W-:Y:S01]  /*b9b0*/  @!P0 FMUL R37, R37, 1.175494350822287508e-38 ;  /* 0x0080000025258820 */ /* 0x001fe20000400000 */
[----:B------:R-:W-:Y:S06]  /*b9c0*/  BRA `(.L_x_24401) ;  /* 0x0000000800307947 */ /* 0x000fec0003800000 */
.L_x_24409:
        /* <DEDUP_REMOVED lines=26> */
.L_x_24412:
        /* <DEDUP_REMOVED lines=13> */
.L_x_24411:
[----:B------:R-:W2:Y:S02]  /*bc40*/  LDG.E.U16 R4, desc[UR36][R4.64] ;  /* 0x0000002404047981 */ /* 0x000ea4000c1e1500 */
[----:B--2---:R-:W-:Y:S01]  /*bc50*/  IMAD.U32 R37, R4, 0x10000, RZ ;  /* 0x0001000004257824 */ /* 0x004fe200078e00ff */
[----:B------:R-:W-:Y:S06]  /*bc60*/  BRA `(.L_x_24401) ;  /* 0x0000000400887947 */ /* 0x000fec0003800000 */
.L_x_24408:
        /* <DEDUP_REMOVED lines=11> */
.L_x_24415:
        /* <DEDUP_REMOVED lines=20> */
.L_x_24417:
[----:B------:R-:W-:Y:S05]  /*be60*/  BSYNC B0 ;  /* 0x0000000000007941 */ /* 0x000fea0003800000 */
.L_x_24416:
[----:B------:R-:W-:Y:S01]  /*be70*/  IMAD.SHL.U32 R3, R3, 0x100000, RZ ;  /* 0x0010000003037824 */ /* 0x000fe200078e00ff */
[----:B------:R-:W-:-:S04]  /*be80*/  LEA R0, R0, 0x3b800000, 0x17 ;  /* 0x3b80000000007811 */ /* 0x000fc800078eb8ff */
[----:B------:R-:W-:Y:S01]  /*be90*/  LOP3.LUT R37, R0, R3, R37, 0xfe, !PT ;  /* 0x0000000300257212 */ /* 0x000fe200078efe25 */
[----:B------:R-:W-:Y:S06]  /*bea0*/  BRA `(.L_x_24401) ;  /* 0x0000000000f87947 */ /* 0x000fec0003800000 */
.L_x_24414:
        /* <DEDUP_REMOVED lines=20> */
.L_x_24419:
[----:B------:R-:W-:Y:S05]  /*bff0*/  BSYNC B0 ;  /* 0x0000000000007941 */ /* 0x000fea0003800000 */
.L_x_24418:
[----:B------:R-:W-:Y:S01]  /*c000*/  IMAD.SHL.U32 R3, R3, 0x200000, RZ ;  /* 0x0020000003037824 */ /* 0x000fe200078e00ff */
[----:B------:R-:W-:-:S04]  /*c010*/  LEA R0, R0, 0x37800000, 0x17 ;  /* 0x3780000000007811 */ /* 0x000fc800078eb8ff */
[----:B------:R-:W-:Y:S01]  /*c020*/  LOP3.LUT R37, R0, R3, R37, 0xfe, !PT ;  /* 0x0000000300257212 */ /* 0x000fe200078efe25 */
[----:B------:R-:W-:Y:S06]  /*c030*/  BRA `(.L_x_24401) ;  /* 0x0000000000947947 */ /* 0x000fec0003800000 */
.L_x_24413:
        /* <DEDUP_REMOVED lines=14> */
.L_x_24400:
        /* <DEDUP_REMOVED lines=16> */
.L_x_24422:
[----:B------:R-:W-:Y:S01]  /*c220*/  IMAD.MOV.U32 R37, RZ, RZ, RZ ;  /* 0x000000ffff257224 */ /* 0x000fe200078e00ff */
[----:B------:R-:W-:Y:S06]  /*c230*/  BRA `(.L_x_24401) ;  /* 0x0000000000147947 */ /* 0x000fec0003800000 */
.L_x_24421:
[----:B------:R-:W2:Y:S02]  /*c240*/  LDG.E.64 R4, desc[UR36][R4.64] ;  /* 0x0000002404047981 */ /* 0x000ea4000c1e1b00 */
[----:B--2---:R0:W2:Y:S01]  /*c250*/  I2F.U64 R37, R4 ;  /* 0x0000000400257312 */ /* 0x0040a20000301000 */
[----:B------:R-:W-:Y:S05]  /*c260*/  BRA `(.L_x_24401) ;  /* 0x0000000000087947 */ /* 0x000fea0003800000 */
.L_x_24420:
[----:B------:R-:W2:Y:S02]  /*c270*/  LDG.E R4, desc[UR36][R4.64] ;  /* 0x0000002404047981 */ /* 0x000ea4000c1e1900 */
[----:B--2---:R-:W-:-:S07]  /*c280*/  I2FP.F32.U32 R37, R4 ;  /* 0x0000000400257245 */ /* 0x004fce0000201000 */
.L_x_24401:
[----:B------:R-:W-:Y:S05]  /*c290*/  BSYNC B6 ;  /* 0x0000000000067941 */ /* 0x000fea0003800000 */
.L_x_24395:
        /* <DEDUP_REMOVED lines=20> */
.L_x_24427:
[----:B------:R-:W2:Y:S02]  /*c3e0*/  LDG.E.U8 R4, desc[UR36][R4.64] ;  /* 0x0000002404047981 */ /* 0x000ea4000c1e1100 */
[----:B--2---:R-:W-:Y:S01]  /*c3f0*/  I2FP.F32.U32 R38, R4 ;  /* 0x0000000400267245 */ /* 0x004fe20000201000 */
[----:B------:R-:W-:Y:S06]  /*c400*/  BRA `(.L_x_24429) ;  /* 0x0000000c002c7947 */ /* 0x000fec0003800000 */
.L_x_24426:
        /* <DEDUP_REMOVED lines=9> */
.L_x_24431:
[----:B------:R-:W2:Y:S02]  /*c4a0*/  LDG.E R4, desc[UR36][R4.64] ;  /* 0x0000002404047981 */ /* 0x000ea4000c1e1900 */
[----:B--2---:R-:W-:Y:S01]  /*c4b0*/  I2FP.F32.S32 R38, R4 ;  /* 0x0000000400267245 */ /* 0x004fe20000201400 */
[----:B------:R-:W-:Y:S06]  /*c4c0*/  BRA `(.L_x_24429) ;  /* 0x0000000800fc7947 */ /* 0x000fec0003800000 */
.L_x_24430:
[----:B------:R-:W2:Y:S02]  /*c4d0*/  LDG.E.U16 R4, desc[UR36][R4.64] ;  /* 0x0000002404047981 */ /* 0x000ea4000c1e1500 */
[----:B--2---:R0:W1:Y:S01]  /*c4e0*/  I2F.S16 R38, R4 ;  /* 0x0000000400267306 */ /* 0x0040620000101400 */
[----:B------:R-:W-:Y:S05]  /*c4f0*/  BRA `(.L_x_24429) ;  /* 0x0000000800f07947 */ /* 0x000fea0003800000 */
.L_x_24425:
        /* <DEDUP_REMOVED lines=8> */
.L_x_24433:
[----:B------:R-:W2:Y:S02]  /*c580*/  LDG.E.U16 R4, desc[UR36][R4.64] ;  /* 0x0000002404047981 */ /* 0x000ea4000c1e1500 */
[----:B--2---:R-:W-:Y:S01]  /*c590*/  HADD2.F32 R38, -RZ, R4.H0_H0 ;  /* 0x20000004ff267230 */ /* 0x004fe20000004100 */
[----:B------:R-:W-:Y:S06]  /*c5a0*/  BRA `(.L_x_24429) ;  /* 0x0000000800c47947 */ /* 0x000fec0003800000 */
.L_x_24432:
        /* <DEDUP_REMOVED lines=8> */
.L_x_24435:
[----:B------:R-:W2:Y:S02]  /*c630*/  LDG.E.U16 R4, desc[UR36][R4.64] ;  /* 0x0000002404047981 */ /* 0x000ea4000c1e1500 */
[----:B--2---:R-:W-:Y:S01]  /*c640*/  HADD2.F32 R38, -RZ, R4.H0_H0 ;  /* 0x20000004ff267230 */ /* 0x004fe20000004100 */
[----:B------:R-:W-:Y:S06]  /*c650*/  BRA `(.L_x_24429) ;  /* 0x0000000800987947 */ /* 0x000fec0003800000 */
.L_x_24434:
[----:B------:R-:W2:Y:S01]  /*c660*/  LDG.E.64 R4, desc[UR36][R4.64] ;  /* 0x0000002404047981 */ /* 0x000ea2000c1e1b00 */
[----:B------:R-:W-:Y:S01]  /*c670*/  UMOV UR4, 0xf0000000 ;  /* 0xf000000000047882 */ /* 0x000fe20000000000 */
[----:B------:R-:W-:Y:S01]  /*c680*/  UMOV UR5, 0x380fffff ;  /* 0x380fffff00057882 */ /* 0x000fe20000000000 */
[----:B--2---:R-:W0:Y:S01]  /*c690*/  F2F.F32.F64 R38, R4 ;  /* 0x0000000400267310 */ /* 0x004e220000301000 */
[----:B------:R-:W-:-:S14]  /*c6a0*/  DSETP.GEU.AND P0, PT, |R4|, UR4, PT ;  /* 0x0000000404007e2a */ /* 0x000fdc000bf0e200 */
[----:B0-----:R-:W-:Y:S01]  /*c6b0*/  @!P0 FMUL R38, R38, 1.175494350822287508e-38 ;  /* 0x0080000026268820 */ /* 0x001fe20000400000 */
[----:B------:R-:W-:Y:S06]  /*c6c0*/  BRA `(.L_x_24429) ;  /* 0x00000008007c7947 */ /* 0x000fec0003800000 */
.L_x_24424:
        /* <DEDUP_REMOVED lines=12> */
.L_x_24438:
[----:B------:R-:W2:Y:S01]  /*c790*/  LDG.E.64 R4, desc[UR36][R4.64] ;  /* 0x0000002404047981 */ /* 0x000ea2000c1e1b00 */
[----:B------:R-:W-:Y:S01]  /*c7a0*/  UMOV UR4, 0xf0000000 ;  /* 0xf000000000047882 */ /* 0x000fe20000000000 */
[----:B------:R-:W-:Y:S01]  /*c7b0*/  UMOV UR5, 0x380fffff ;  /* 0x380fffff00057882 */ /* 0x000fe20000000000 */
[----:B--2---:R-:W0:Y:S01]  /*c7c0*/  F2F.F32.F64 R38, R4 ;  /* 0x0000000400267310 */ /* 0x004e220000301000 */
[----:B------:R-:W-:-:S14]  /*c7d0*/  DSETP.GEU.AND P0, PT, |R4|, UR4, PT ;  /* 0x0000000404007e2a */ /* 0x000fdc000bf0e200 */
[----:B0-----:R-:W-:Y:S01]  /*c7e0*/  @!P0 FMUL R38, R38, 1.175494350822287508e-38 ;  /* 0x0080000026268820 */ /* 0x001fe20000400000 */
[----:B------:R-:W-:Y:S06]  /*c7f0*/  BRA `(.L_x_24429) ;  /* 0x0000000800307947 */ /* 0x000fec0003800000 */
.L_x_24437:
        /* <DEDUP_REMOVED lines=26> */
.L_x_24440:
        /* <DEDUP_REMOVED lines=13> */
.L_x_24439:
[----:B------:R-:W2:Y:S02]  /*ca70*/  LDG.E.U16 R4, desc[UR36][R4.64] ;  /* 0x0000002404047981 */ /* 0x000ea4000c1e1500 */
[----:B--2---:R-:W-:Y:S01]  /*ca80*/  IMAD.U32 R38, R4, 0x10000, RZ ;  /* 0x0001000004267824 */ /* 0x004fe200078e00ff */
[----:B------:R-:W-:Y:S06]  /*ca90*/  BRA `(.L_x_24429) ;  /* 0x0000000400887947 */ /* 0x000fec0003800000 */
.L_x_24436:
        /* <DEDUP_REMOVED lines=11> */
.L_x_24443:
        /* <DEDUP_REMOVED lines=20> */
.L_x_24445:
[----:B------:R-:W-:Y:S05]  /*cc90*/  BSYNC B0 ;  /* 0x0000000000007941 */ /* 0x000fea0003800000 */
.L_x_24444:
[----:B------:R-:W-:Y:S01]  /*cca0*/  IMAD.SHL.U32 R3, R3, 0x100000, RZ ;  /* 0x0010000003037824 */ /* 0x000fe200078e00ff */
[----:B------:R-:W-:-:S04]  /*ccb0*/  LEA R5, R0, 0x3b800000, 0x17 ;  /* 0x3b80000000057811 */ /* 0x000fc800078eb8ff */
[----:B------:R-:W-:Y:S01]  /*ccc0*/  LOP3.LUT R38, R5, R3, R38, 0xfe, !PT ;  /* 0x0000000305267212 */ /* 0x000fe200078efe26 */
[----:B------:R-:W-:Y:S06]  /*ccd0*/  BRA `(.L_x_24429) ;  /* 0x0000000000f87947 */ /* 0x000fec0003800000 */
.L_x_24442:
        /* <DEDUP_REMOVED lines=20> */
.L_x_24447:
[----:B------:R-:W-:Y:S05]  /*ce20*/  BSYNC B0 ;  /* 0x0000000000007941 */ /* 0x000fea0003800000 */
.L_x_24446:
[----:B------:R-:W-:Y:S01]  /*ce30*/  IMAD.SHL.U32 R3, R3, 0x200000, RZ ;  /* 0x0020000003037824 */ /* 0x000fe200078e00ff */
[----:B------:R-:W-:-:S04]  /*ce40*/  LEA R5, R0, 0x37800000, 0x17 ;  /* 0x3780000000057811 */ /* 0x000fc800078eb8ff */
[----:B------:R-:W-:Y:S01]  /*ce50*/  LOP3.LUT R38, R5, R3, R38, 0xfe, !PT ;  /* 0x0000000305267212 */ /* 0x000fe200078efe26 */
[----:B------:R-:W-:Y:S06]  /*ce60*/  BRA `(.L_x_24429) ;  /* 0x0000000000947947 */ /* 0x000fec0003800000 */
.L_x_24441:
        /* <DEDUP_REMOVED lines=14> */
.L_x_24428:
        /* <DEDUP_REMOVED lines=16> */
.L_x_24450:
[----:B------:R-:W-:Y:S01]  /*d050*/  IMAD.MOV.U32 R38, RZ, RZ, RZ ;  /* 0x000000ffff267224 */ /* 0x000fe200078e00ff */
[----:B------:R-:W-:Y:S06]  /*d060*/  BRA `(.L_x_24429) ;  /* 0x0000000000147947 */ /* 0x000fec0003800000 */
.L_x_24449:
[----:B------:R-:W2:Y:S02]  /*d070*/  LDG.E.64 R4, desc[UR36][R4.64] ;  /* 0x0000002404047981 */ /* 0x000ea4000c1e1b00 */
[----:B--2---:R0:W1:Y:S01]  /*d080*/  I2F.U64 R38, R4 ;  /* 0x0000000400267312 */ /* 0x0040620000301000 */
[----:B------:R-:W-:Y:S05]  /*d090*/  BRA `(.L_x_24429) ;  /* 0x0000000000087947 */ /* 0x000fea0003800000 */
.L_x_24448:
[----:B------:R-:W2:Y:S02]  /*d0a0*/  LDG.E R4, desc[UR36][R4.64] ;  /* 0x0000002404047981 */ /* 0x000ea4000c1e1900 */
[----:B--2---:R-:W-:-:S07]  /*d0b0*/  I2FP.F32.U32 R38, R4 ;  /* 0x0000000400267245 */ /* 0x004fce0000201000 */
.L_x_24429:
[----:B------:R-:W-:Y:S05]  /*d0c0*/  BSYNC B6 ;  /* 0x0000000000067941 */ /* 0x000fea0003800000 */
.L_x_24423:
        /* <DEDUP_REMOVED lines=20> */
.L_x_24455:
[----:B------:R-:W2:Y:S02]  /*d210*/  LDG.E.U8 R4, desc[UR36][R4.64] ;  /* 0x0000002404047981 */ /* 0x000ea4000c1e1100 */
[----:B--2---:R-:W-:Y:S01]  /*d220*/  I2FP.F32.U32 R33, R4 ;  /* 0x0000000400217245 */ /* 0x004fe20000201000 */
[----:B------:R-:W-:Y:S06]  /*d230*/  BRA `(.L_x_24457) ;  /* 0x0000000c002c7947 */ /* 0x000fec0003800000 */
.L_x_24454:
        /* <DEDUP_REMOVED lines=9> */
.L_x_24459:
[----:B------:R-:W2:Y:S02]  /*d2d0*/  LDG.E R4, desc[UR36][R4.64] ;  /* 0x0000002404047981 */ /* 0x000ea4000c1e1900 */
[----:B--2---:R-:W-:Y:S01]  /*d2e0*/  I2FP.F32.S32 R33, R4 ;  /* 0x0000000400217245 */ /* 0x004fe20000201400 */
[----:B------:R-:W-:Y:S06]  /*d2f0*/  BRA `(.L_x_24457) ;  /* 0x0000000800fc7947 */ /* 0x000fec0003800000 */
.L_x_24458:
[----:B------:R-:W2:Y:S02]  /*d300*/  LDG.E.U16 R4, desc[UR36][R4.64] ;  /* 0x0000002404047981 */ /* 0x000ea4000c1e1500 */
[----:B--2---:R0:W2:Y:S01]  /*d310*/  I2F.S16 R33, R4 ;  /* 0x0000000400217306 */ /* 0x0040a20000101400 */
[----:B------:R-:W-:Y:S05]  /*d320*/  BRA `(.L_x_24457) ;  /* 0x0000000800f07947 */ /* 0x000fea0003800000 */
.L_x_24453:
        /* <DEDUP_REMOVED lines=8> */
.L_x_24461:
[----:B------:R-:W2:Y:S02]  /*d3b0*/  LDG.E.U16 R4, desc[UR36][R4.64] ;  /* 0x0000002404047981 */ /* 0x000ea4000c1e1500 */
[----:B--2---:R-:W-:Y:S01]  /*d3c0*/  HADD2.F32 R33, -RZ, R4.H0_H0 ;  /* 0x20000004ff217230 */ /* 0x004fe20000004100 */
[----:B------:R-:W-:Y:S06]  /*d3d0*/  BRA `(.L_x_24457) ;  /* 0x0000000800c47947 */ /* 0x000fec0003800000 */
.L_x_24460:
        /* <DEDUP_REMOVED lines=8> */
.L_x_24463:
[----:B------:R-:W2:Y:S02]  /*d460*/  LDG.E.U16 R4, desc[UR36][R4.64] ;  /* 0x0000002404047981 */ /* 0x000ea4000c1e1500 */
[----:B--2---:R-:W-:Y:S01]  /*d470*/  HADD2.F32 R33, -RZ, R4.H0_H0 ;  /* 0x20000004ff217230 */ /* 0x004fe20000004100 */
[----:B------:R-:W-:Y:S06]  /*d480*/  BRA `(.L_x_24457) ;  /* 0x0000000800987947 */ /* 0x000fec0003800000 */
.L_x_24462:
[----:B------:R-:W2:Y:S01]  /*d490*/  LDG.E.64 R4, desc[UR36][R4.64] ;  /* 0x0000002404047981 */ /* 0x000ea2000c1e1b00 */
[----:B------:R-:W-:Y:S01]  /*d4a0*/  UMOV UR4, 0xf0000000 ;  /* 0xf000000000047882 */ /* 0x000fe20000000000 */
[----:B------:R-:W-:Y:S01]  /*d4b0*/  UMOV UR5, 0x380fffff ;  /* 0x380fffff00057882 */ /* 0x000fe20000000000 */
[----:B--2---:R-:W0:Y:S01]  /*d4c0*/  F2F.F32.F64 R33, R4 ;  /* 0x0000000400217310 */ /* 0x004e220000301000 */
[----:B------:R-:W-:-:S14]  /*d4d0*/  DSETP.GEU.AND P0, PT, |R4|, UR4, PT ;  /* 0x0000000404007e2a */ /* 0x000fdc000bf0e200 */
[----:B0-----:R-:W-:Y:S01]  /*d4e0*/  @!P0 FMUL R33, R33, 1.175494350822287508e-38 ;  /* 0x0080000021218820 */ /* 0x001fe20000400000 */
[----:B------:R-:W-:Y:S06]  /*d4f0*/  BRA `(.L_x_24457) ;  /* 0x00000008007c7947 */ /* 0x000fec0003800000 */
.L_x_24452:
        /* <DEDUP_REMOVED lines=12> */
.L_x_24466:
[----:B------:R-:W2:Y:S01]  /*d5c0*/  LDG.E.64 R4, desc[UR36][R4.64] ;  /* 0x0000002404047981 */ /* 0x000ea2000c1e1b00 */
[----:B------:R-:W-:Y:S01]  /*d5d0*/  UMOV UR4, 0xf0000000 ;  /* 0xf000000000047882 */ /* 0x000fe20000000000 */
[----:B------:R-:W-:Y:S01]  /*d5e0*/  UMOV UR5, 0x380fffff ;  /* 0x380fffff00057882 */ /* 0x000fe20000000000 */
[----:B--2---:R-:W0:Y:S01]  /*d5f0*/  F2F.F32.F64 R33, R4 ;  /* 0x0000000400217310 */ /* 0x004e220000301000 */
[----:B------:R-:W-:-:S14]  /*d600*/  DSETP.GEU.AND P0, PT, |R4|, UR4, PT ;  /* 0x0000000404007e2a */ /* 0x000fdc000bf0e200 */
[----:B0-----:R-:W-:Y:S01]  /*d610*/  @!P0 FMUL R33, R33, 1.175494350822287508e-38 ;  /* 0x0080000021218820 */ /* 0x001fe20000400000 */
[----:B------:R-:W-:Y:S06]  /*d620*/  BRA `(.L_x_24457) ;  /* 0x0000000800307947 */ /* 0x000fec0003800000 */
.L_x_24465:
        /* <DEDUP_REMOVED lines=26> */
.L_x_24468:
        /* <DEDUP_REMOVED lines=13> */
.L_x_24467:
[----:B------:R-:W2:Y:S02]  /*d8a0*/  LDG.E.U16 R4, desc[UR36][R4.64] ;  /* 0x0000002404047981 */ /* 0x000ea4000c1e1500 */
[----:B--2---:R-:W-:Y:S01]  /*d8b0*/  IMAD.U32 R33, R4, 0x10000, RZ ;  /* 0x0001000004217824 */ /* 0x004fe200078e00ff */
[----:B------:R-:W-:Y:S06]  /*d8c0*/  BRA `(.L_x_24457) ;  /* 0x0000000400887947 */ /* 0x000fec0003800000 */
.L_x_24464:
        /* <DEDUP_REMOVED lines=11> */
.L_x_24471:
        /* <DEDUP_REMOVED lines=20> */
.L_x_24473:
[----:B------:R-:W-:Y:S05]  /*dac0*/  BSYNC B0 ;  /* 0x0000000000007941 */ /* 0x000fea0003800000 */
.L_x_24472:
[----:B------:R-:W-:Y:S01]  /*dad0*/  IMAD.SHL.U32 R3, R3, 0x100000, RZ ;  /* 0x0010000003037824 */ /* 0x000fe200078e00ff */
[----:B------:R-:W-:-:S04]  /*dae0*/  LEA R0, R0, 0x3b800000, 0x17 ;  /* 0x3b80000000007811 */ /* 0x000fc800078eb8ff */
[----:B------:R-:W-:Y:S01]  /*daf0*/  LOP3.LUT R33, R0, R3, R33, 0xfe, !PT ;  /* 0x0000000300217212 */ /* 0x000fe200078efe21 */
[----:B------:R-:W-:Y:S06]  /*db00*/  BRA `(.L_x_24457) ;  /* 0x0000000000f87947 */ /* 0x000fec0003800000 */
.L_x_24470:
        /* <DEDUP_REMOVED lines=20> */
.L_x_24475:
[----:B------:R-:W-:Y:S05]  /*dc50*/  BSYNC B0 ;  /* 0x0000000000007941 */ /* 0x000fea0003800000 */
.L_x_24474:
[----:B------:R-:W-:Y:S01]  /*dc60*/  IMAD.SHL.U32 R3, R3, 0x200000, RZ ;  /* 0x0020000003037824 */ /* 0x000fe200078e00ff */
[----:B------:R-:W-:-:S04]  /*dc70*/  LEA R0, R0, 0x37800000, 0x17 ;  /* 0x3780000000007811 */ /* 0x000fc800078eb8ff */
[----:B------:R-:W-:Y:S01]  /*dc80*/  LOP3.LUT R33, R0, R3, R33, 0xfe, !PT ;  /* 0x0000000300217212 */ /* 0x000fe200078efe21 */
[----:B------:R-:W-:Y:S06]  /*dc90*/  BRA `(.L_x_24457) ;  /* 0x0000000000947947 */ /* 0x000fec0003800000 */
.L_x_24469:
        /* <DEDUP_REMOVED lines=14> */
.L_x_24456:
        /* <DEDUP_REMOVED lines=16> */
.L_x_24478:
[----:B------:R-:W-:Y:S01]  /*de80*/  IMAD.MOV.U32 R33, RZ, RZ, RZ ;  /* 0x000000ffff217224 */ /* 0x000fe200078e00ff */
[----:B------:R-:W-:Y:S06]  /*de90*/  BRA `(.L_x_24457) ;  /* 0x0000000000147947 */ /* 0x000fec0003800000 */
.L_x_24477:
[----:B------:R-:W2:Y:S02]  /*dea0*/  LDG.E.64 R4, desc[UR36][R4.64] ;  /* 0x0000002404047981 */ /* 0x000ea4000c1e1b00 */
[----:B--2---:R0:W2:Y:S01]  /*deb0*/  I2F.U64 R33, R4 ;  /* 0x0000000400217312 */ /* 0x0040a20000301000 */
[----:B------:R-:W-:Y:S05]  /*dec0*/  BRA `(.L_x_24457) ;  /* 0x0000000000087947 */ /* 0x000fea0003800000 */
.L_x_24476:
[----:B------:R-:W2:Y:S02]  /*ded0*/  LDG.E R4, desc[UR36][R4.64] ;  /* 0x0000002404047981 */ /* 0x000ea4000c1e1900 */
[----:B--2---:R-:W-:-:S07]  /*dee0*/  I2FP.F32.U32 R33, R4 ;  /* 0x0000000400217245 */ /* 0x004fce0000201000 */
.L_x_24457:
[----:B------:R-:W-:Y:S05]  /*def0*/  BSYNC B6 ;  /* 0x0000000000067941 */ /* 0x000fea0003800000 */
.L_x_24451:
[----:B------:R-:W-:-:S07]  /*df00*/  VIADD R16, R16, 0x80 ;  /* 0x0000008010107836 */ /* 0x000fce0000000000 */
.L_x_24333:
[----:B------:R-:W-:Y:S05]  /*df10*/  BSYNC B7 ;  /* 0x0000000000077941 */ /* 0x000fea0003800000 */
.L_x_24332:
        /* <DEDUP_REMOVED lines=28> */
.L_x_24484:
[----:B------:R-:W2:Y:S02]  /*e0e0*/  LDG.E.U8 R4, desc[UR36][R4.64] ;  /* 0x0000002404047981 */ /* 0x000ea4000c1e1100 */
[----:B--2---:R-:W-:-:S04]  /*e0f0*/  I2FP.F32.U32 R0, R4 ;  /* 0x0000000400007245 */ /* 0x004fc80000201000 */
[----:B------:R-:W-:-:S04]  /*e100*/  F2FP.BF16.F32.PACK_AB R0, RZ, R0 ;  /* 0x00000000ff00723e */ /* 0x000fc800000010ff */
[----:B------:R-:W-:Y:S01]  /*e110*/  PRMT R32, R0, 0x7610, R32 ;  /* 0x0000761000207816 */ /* 0x000fe20000000020 */
[----:B------:R-:W-:Y:S06]  /*e120*/  BRA `(.L_x_24486) ;  /* 0x0000000c00c87947 */ /* 0x000fec0003800000 */
.L_x_24483:
        /* <DEDUP_REMOVED lines=11> */
.L_x_24488:
[----:B------:R-:W2:Y:S02]  /*e1e0*/  LDG.E R4, desc[UR36][R4.64] ;  /* 0x0000002404047981 */ /* 0x000ea4000c1e1900 */
[----:B--2---:R-:W-:-:S04]  /*e1f0*/  I2FP.F32.S32 R0, R4 ;  /* 0x0000000400007245 */ /* 0x004fc80000201400 */
[----:B------:R-:W-:-:S04]  /*e200*/  F2FP.BF16.F32.PACK_AB R0, RZ, R0 ;  /* 0x00000000ff00723e */ /* 0x000fc800000010ff */
[----:B------:R-:W-:Y:S01]  /*e210*/  PRMT R32, R0, 0x7610, R32 ;  /* 0x0000761000207816 */ /* 0x000fe20000000020 */
[----:B------:R-:W-:Y:S06]  /*e220*/  BRA `(.L_x_24486) ;  /* 0x0000000c00887947 */ /* 0x000fec0003800000 */
.L_x_24487:
[----:B------:R-:W2:Y:S02]  /*e230*/  LDG.E.U16 R4, desc[UR36][R4.64] ;  /* 0x0000002404047981 */ /* 0x000ea4000c1e1500 */
[----:B--2---:R-:W0:Y:S02]  /*e240*/  I2F.S16 R0, R4 ;  /* 0x0000000400007306 */ /* 0x004e240000101400 */
[----:B0-----:R-:W-:-:S04]  /*e250*/  F2FP.BF16.F32.PACK_AB R0, RZ, R0 ;  /* 0x00000000ff00723e */ /* 0x001fc800000010ff */
[----:B------:R-:W-:Y:S01]  /*e260*/  PRMT R32, R0, 0x7610, R32 ;  /* 0x0000761000207816 */ /* 0x000fe20000000020 */
[----:B------:R-:W-:Y:S06]  /*e270*/  BRA `(.L_x_24486) ;  /* 0x0000000c00747947 */ /* 0x000fec0003800000 */
.L_x_24482:
        /* <DEDUP_REMOVED lines=9> */
.L_x_24490:
[----:B------:R-:W2:Y:S02]  /*e310*/  LDG.E.U16 R0, desc[UR36][R4.64] ;  /* 0x0000002404007981 */ /* 0x000ea4000c1e1500 */
[----:B--2---:R-:W-:-:S05]  /*e320*/  HADD2.F32 R0, -RZ, R0.H0_H0 ;  /* 0x20000000ff007230 */ /* 0x004fca0000004100 */
[----:B------:R-:W-:-:S04]  /*e330*/  F2FP.BF16.F32.PACK_AB R0, RZ, R0 ;  /* 0x00000000ff00723e */ /* 0x000fc800000010ff */
[----:B------:R-:W-:Y:S01]  /*e340*/  PRMT R32, R0, 0x7610, R32 ;  /* 0x0000761000207816 */ /* 0x000fe20000000020 */
[----:B------:R-:W-:Y:S06]  /*e350*/  BRA `(.L_x_24486) ;  /* 0x0000000c003c7947 */ /* 0x000fec0003800000 */
.L_x_24489:
        /* <DEDUP_REMOVED lines=9> */
.L_x_24492:
[----:B------:R-:W2:Y:S02]  /*e3f0*/  LDG.E.U16 R4, desc[UR36][R4.64] ;  /* 0x0000002404047981 */ /* 0x000ea4000c1e1500 */
[----:B--2---:R-:W-:-:S05]  /*e400*/  HADD2.F32 R0, -RZ, R4.H0_H0 ;  /* 0x20000004ff007230 */ /* 0x004fca0000004100 */
[----:B------:R-:W-:-:S04]  /*e410*/  F2FP.BF16.F32.PACK_AB R0, RZ, R0 ;  /* 0x00000000ff00723e */ /* 0x000fc800000010ff */
[----:B------:R-:W-:Y:S01]  /*e420*/  PRMT R32, R0, 0x7610, R32 ;  /* 0x0000761000207816 */ /* 0x000fe20000000020 */
[----:B------:R-:W-:Y:S06]  /*e430*/  BRA `(.L_x_24486) ;  /* 0x0000000c00047947 */ /* 0x000fec0003800000 */
.L_x_24491:
        /* <DEDUP_REMOVED lines=9> */
.L_x_24481:
        /* <DEDUP_REMOVED lines=14> */
.L_x_24495:
        /* <DEDUP_REMOVED lines=9> */
.L_x_24494:
        /* <DEDUP_REMOVED lines=28> */
.L_x_24497:
        /* <DEDUP_REMOVED lines=15> */
.L_x_24496:
[----:B------:R0:W5:Y:S01]  /*e8f0*/  LDG.E.U16 R32, desc[UR36][R4.64] ;  /* 0x0000002404207981 */ /* 0x000162000c1e1500 */
[----:B------:R-:W-:Y:S05]  /*e900*/  BRA `(.L_x_24486) ;  /* 0x0000000400d07947 */ /* 0x000fea0003800000 */
.L_x_24493:
        /* <DEDUP_REMOVED lines=13> */
.L_x_24500:
        /* <DEDUP_REMOVED lines=21> */
.L_x_24504:
[----:B------:R-:W-:Y:S05]  /*eb30*/  BSYNC B1 ;  /* 0x0000000000017941 */ /* 0x000fea0003800000 */
.L_x_24503:
[----:B------:R-:W-:Y:S01]  /*eb40*/  LEA R5, R0, 0x3b800000, 0x17 ;  /* 0x3b80000000057811 */ /* 0x000fe200078eb8ff */
[----:B------:R-:W-:-:S05]  /*eb50*/  IMAD.SHL.U32 R0, R3, 0x100000, RZ ;  /* 0x0010000003007824 */ /* 0x000fca00078e00ff */
[----:B------:R-:W-:-:S07]  /*eb60*/  LOP3.LUT R0, R5, R0, R6, 0xfe, !PT ;  /* 0x0000000005007212 */ /* 0x000fce00078efe06 */
.L_x_24502:
[----:B------:R-:W-:Y:S05]  /*eb70*/  BSYNC B0 ;  /* 0x0000000000007941 */ /* 0x000fea0003800000 */
.L_x_24501:
[----:B------:R-:W-:-:S04]  /*eb80*/  F2FP.BF16.F32.PACK_AB R0, RZ, R0 ;  /* 0x00000000ff00723e */ /* 0x000fc800000010ff */
[----:B------:R-:W-:Y:S01]  /*eb90*/  PRMT R32, R0, 0x7610, R32 ;  /* 0x0000761000207816 */ /* 0x000fe20000000020 */
[----:B------:R-:W-:Y:S06]  /*eba0*/  BRA `(.L_x_24486) ;  /* 0x0000000400287947 */ /* 0x000fec0003800000 */
.L_x_24499:
        /* <DEDUP_REMOVED lines=21> */
.L_x_24508:
[----:B------:R-:W-:Y:S05]  /*ed00*/  BSYNC B1 ;  /* 0x0000000000017941 */ /* 0x000fea0003800000 */
.L_x_24507:
[----:B------:R-:W-:Y:S01]  /*ed10*/  LEA R5, R0, 0x37800000, 0x17 ;  /* 0x3780000000057811 */ /* 0x000fe200078eb8ff */
[----:B------:R-:W-:-:S05]  /*ed20*/  IMAD.SHL.U32 R0, R3, 0x200000, RZ ;  /* 0x0020000003007824 */ /* 0x000fca00078e00ff */
[----:B------:R-:W-:-:S07]  /*ed30*/  LOP3.LUT R0, R5, R0, R6, 0xfe, !PT ;  /* 0x0000000005007212 */ /* 0x000fce00078efe06 */
.L_x_24506:
[----:B------:R-:W-:Y:S05]  /*ed40*/  BSYNC B0 ;  /* 0x0000000000007941 */ /* 0x000fea0003800000 */
.L_x_24505:
[----:B------:R-:W-:-:S04]  /*ed50*/  F2FP.BF16.F32.PACK_AB R0, RZ, R0 ;  /* 0x00000000ff00723e */ /* 0x000fc800000010ff */
[----:B------:R-:W-:Y:S01]  /*ed60*/  PRMT R32, R0, 0x7610, R32 ;  /* 0x0000761000207816 */ /* 0x000fe20000000020 */
[----:B------:R-:W-:Y:S06]  /*ed70*/  BRA `(.L_x_24486) ;  /* 0x0000000000b47947 */ /* 0x000fec0003800000 */
.L_x_24498:
        /* <DEDUP_REMOVED lines=14> */
.L_x_24512:
[----:B------:R-:W-:Y:S05]  /*ee60*/  BSYNC B0 ;  /* 0x0000000000007941 */ /* 0x000fea0003800000 */
.L_x_24511:
[----:B------:R-:W-:-:S04]  /*ee70*/  F2FP.BF16.F32.PACK_AB R0, RZ, R0 ;  /* 0x00000000ff00723e */ /* 0x000fc800000010ff */
[----:B------:R-:W-:Y:S01]  /*ee80*/  PRMT R32, R0, 0x7610, R32 ;  /* 0x0000761000207816 */ /* 0x000fe20000000020 */
[----:B------:R-:W-:Y:S06]  /*ee90*/  BRA `(.L_x_24486) ;  /* 0x00000000006c7947 */ /* 0x000fec0003800000 */
.L_x_24485:
        /* <DEDUP_REMOVED lines=16> */
.L_x_24513:
[----:B------:R-:W-:Y:S01]  /*efa0*/  PRMT R32, RZ, 0x7610, R32 ;  /* 0x00007610ff207816 */ /* 0x000fe20000000020 */
[----:B------:R-:W-:Y:S06]  /*efb0*/  BRA `(.L_x_24486) ;  /* 0x0000000000247947 */ /* 0x000fec0003800000 */
.L_x_24510:
[----:B------:R-:W2:Y:S02]  /*efc0*/  LDG.E.64 R4, desc[UR36][R4.64] ;  /* 0x0000002404047981 */ /* 0x000ea4000c1e1b00 */
[----:B--2---:R-:W0:Y:S02]  /*efd0*/  I2F.U64 R0, R4 ;  /* 0x0000000400007312 */ /* 0x004e240000301000 */
[----:B0-----:R-:W-:-:S04]  /*efe0*/  F2FP.BF16.F32.PACK_AB R0, RZ, R0 ;  /* 0x00000000ff00723e */ /* 0x001fc800000010ff */
[----:B------:R-:W-:Y:S01]  /*eff0*/  PRMT R32, R0, 0x7610, R32 ;  /* 0x0000761000207816 */ /* 0x000fe20000000020 */
[----:B------:R-:W-:Y:S06]  /*f000*/  BRA `(.L_x_24486) ;  /* 0x0000000000107947 */ /* 0x000fec0003800000 */
.L_x_24509:
[----:B------:R-:W2:Y:S02]  /*f010*/  LDG.E R4, desc[UR36][R4.64] ;  /* 0x0000002404047981 */ /* 0x000ea4000c1e1900 */
[----:B--2---:R-:W-:-:S04]  /*f020*/  I2FP.F32.U32 R0, R4 ;  /* 0x0000000400007245 */ /* 0x004fc80000201000 */
[----:B------:R-:W-:-:S04]  /*f030*/  F2FP.BF16.F32.PACK_AB R0, RZ, R0 ;  /* 0x00000000ff00723e */ /* 0x000fc800000010ff */
[----:B------:R-:W-:-:S07]  /*f040*/  PRMT R32, R0, 0x7610, R32 ;  /* 0x0000761000207816 */ /* 0x000fce0000000020 */
.L_x_24486:
        /* <DEDUP_REMOVED lines=21> */
.L_x_24518:
[----:B------:R-:W2:Y:S02]  /*f1a0*/  LDG.E.U8 R4, desc[UR36][R4.64] ;  /* 0x0000002404047981 */ /* 0x000ea4000c1e1100 */
[----:B--2---:R-:W-:Y:S01]  /*f1b0*/  I2FP.F32.U32 R18, R4 ;  /* 0x0000000400127245 */ /* 0x004fe20000201000 */
[----:B------:R-:W-:Y:S06]  /*f1c0*/  BRA `(.L_x_24520) ;  /* 0x0000000c002c7947 */ /* 0x000fec0003800000 */
.L_x_24517:
        /* <DEDUP_REMOVED lines=9> */
.L_x_24522:
[----:B------:R-:W2:Y:S02]  /*f260*/  LDG.E R4, desc[UR36][R4.64] ;  /* 0x0000002404047981 */ /* 0x000ea4000c1e1900 */
[----:B--2---:R-:W-:Y:S01]  /*f270*/  I2FP.F32.S32 R18, R4 ;  /* 0x0000000400127245 */ /* 0x004fe20000201400 */
[----:B------:R-:W-:Y:S06]  /*f280*/  BRA `(.L_x_24520) ;  /* 0x0000000800fc7947 */ /* 0x000fec0003800000 */
.L_x_24521:
[----:B------:R-:W2:Y:S02]  /*f290*/  LDG.E.U16 R4, desc[UR36][R4.64] ;  /* 0x0000002404047981 */ /* 0x000ea4000c1e1500 */
[----:B--2---:R0:W1:Y:S01]  /*f2a0*/  I2F.S16 R18, R4 ;  /* 0x0000000400127306 */ /* 0x0040620000101400 */
[----:B------:R-:W-:Y:S05]  /*f2b0*/  BRA `(.L_x_24520) ;  /* 0x0000000800f07947 */ /* 0x000fea0003800000 */
.L_x_24516:
        /* <DEDUP_REMOVED lines=8> */
.L_x_24524:
[----:B------:R-:W2:Y:S02]  /*f340*/  LDG.E.U16 R4, desc[UR36][R4.64] ;  /* 0x0000002404047981 */ /* 0x000ea4000c1e1500 */
[----:B--2---:R-:W-:Y:S01]  /*f350*/  HADD2.F32 R18, -RZ, R4.H0_H0 ;  /* 0x20000004ff127230 */ /* 0x004fe20000004100 */
[----:B------:R-:W-:Y:S06]  /*f360*/  BRA `(.L_x_24520) ;  /* 0x0000000800c47947 */ /* 0x000fec0003800000 */
.L_x_24523:
        /* <DEDUP_REMOVED lines=8> */
.L_x_24526:
[----:B------:R-:W2:Y:S02]  /*f3f0*/  LDG.E.U16 R4, desc[UR36][R4.64] ;  /* 0x0000002404047981 */ /* 0x000ea4000c1e1500 */
[----:B--2---:R-:W-:Y:S01]  /*f400*/  HADD2.F32 R18, -RZ, R4.H0_H0 ;  /* 0x20000004ff127230 */ /* 0x004fe20000004100 */
[----:B------:R-:W-:Y:S06]  /*f410*/  BRA `(.L_x_24520) ;  /* 0x0000000800987947 */ /* 0x000fec0003800000 */
.L_x_24525:
[----:B------:R-:W2:Y:S01]  /*f420*/  LDG.E.64 R4, desc[UR36][R4.64] ;  /* 0x0000002404047981 */ /* 0x000ea2000c1e1b00 */
[----:B------:R-:W-:Y:S01]  /*f430*/  UMOV UR4, 0xf0000000 ;  /* 0xf000000000047882 */ /* 0x000fe20000000000 */
[----:B------:R-:W-:Y:S01]  /*f440*/  UMOV UR5, 0x380fffff ;  /* 0x380fffff00057882 */ /* 0x000fe20000000000 */
[----:B--2---:R-:W0:Y:S01]  /*f450*/  F2F.F32.F64 R18, R4 ;  /* 0x0000000400127310 */ /* 0x004e220000301000 */
[----:B------:R-:W-:-:S14]  /*f460*/  DSETP.GEU.AND P0, PT, |R4|, UR4, PT ;  /* 0x0000000404007e2a */ /* 0x000fdc000bf0e200 */
[----:B0-----:R-:W-:Y:S01]  /*f470*/  @!P0 FMUL R18, R18, 1.175494350822287508e-38 ;  /* 0x0080000012128820 */ /* 0x001fe20000400000 */
[----:B------:R-:W-:Y:S06]  /*f480*/  BRA `(.L_x_24520) ;  /* 0x00000008007c7947 */ /* 0x000fec0003800000 */
.L_x_24515:
        /* <DEDUP_REMOVED lines=12> */
.L_x_24529:
[----:B------:R-:W2:Y:S01]  /*f550*/  LDG.E.64 R4, desc[UR36][R4.64] ;  /* 0x0000002404047981 */ /* 0x000ea2000c1e1b00 */
[----:B------:R-:W-:Y:S01]  /*f560*/  UMOV UR4, 0xf0000000 ;  /* 0xf000000000047882 */ /* 0x000fe20000000000 */
[----:B------:R-:W-:Y:S01]  /*f570*/  UMOV UR5, 0x380fffff ;  /* 0x380fffff00057882 */ /* 0x000fe20000000000 */
[----:B--2---:R-:W0:Y:S01]  /*f580*/  F2F.F32.F64 R18, R4 ;  /* 0x0000000400127310 */ /* 0x004e220000301000 */
[----:B------:R-:W-:-:S14]  /*f590*/  DSETP.GEU.AND P0, PT, |R4|, UR4, PT ;  /* 0x0000000404007e2a */ /* 0x000fdc000bf0e200 */
[----:B0-----:R-:W-:Y:S01]  /*f5a0*/  @!P0 FMUL R18, R18, 1.175494350822287508e-38 ;  /* 0x0080000012128820 */ /* 0x001fe20000400000 */
[----:B------:R-:W-:Y:S06]  /*f5b0*/  BRA `(.L_x_24520) ;  /* 0x0000000800307947 */ /* 0x000fec0003800000 */
.L_x_24528:
        /* <DEDUP_REMOVED lines=26> */
.L_x_24531:
        /* <DEDUP_REMOVED lines=13> */
.L_x_24530:
[----:B------:R-:W2:Y:S02]  /*f830*/  LDG.E.U16 R4, desc[UR36][R4.64] ;  /* 0x0000002404047981 */ /* 0x000ea4000c1e1500 */
[----:B--2---:R-:W-:Y:S01]  /*f840*/  IMAD.U32 R18, R4, 0x10000, RZ ;  /* 0x0001000004127824 */ /* 0x004fe200078e00ff */
[----:B------:R-:W-:Y:S06]  /*f850*/  BRA `(.L_x_24520) ;  /* 0x0000000400887947 */ /* 0x000fec0003800000 */
.L_x_24527:
        /* <DEDUP_REMOVED lines=11> */
.L_x_24534:
        /* <DEDUP_REMOVED lines=20> */
.L_x_24536:
[----:B------:R-:W-:Y:S05]  /*fa50*/  BSYNC B0 ;  /* 0x0000000000007941 */ /* 0x000fea0003800000 */
.L_x_24535:
[----:B------:R-:W-:Y:S01]  /*fa60*/  IMAD.SHL.U32 R3, R3, 0x100000, RZ ;  /* 0x0010000003037824 */ /* 0x000fe200078e00ff */
[----:B------:R-:W-:-:S04]  /*fa70*/  LEA R5, R0, 0x3b800000, 0x17 ;  /* 0x3b80000000057811 */ /* 0x000fc800078eb8ff */
[----:B------:R-:W-:Y:S01]  /*fa80*/  LOP3.LUT R18, R5, R3, R18, 0xfe, !PT ;  /* 0x0000000305127212 */ /* 0x000fe200078efe12 */
[----:B------:R-:W-:Y:S06]  /*fa90*/  BRA `(.L_x_24520) ;  /* 0x0000000000f87947 */ /* 0x000fec0003800000 */
.L_x_24533:
        /* <DEDUP_REMOVED lines=20> */
.L_x_24538:
[----:B------:R-:W-:Y:S05]  /*fbe0*/  BSYNC B0 ;  /* 0x0000000000007941 */ /* 0x000fea0003800000 */
.L_x_24537:
[----:B------:R-:W-:Y:S01]  /*fbf0*/  IMAD.SHL.U32 R3, R3, 0x200000, RZ ;  /* 0x0020000003037824 */ /* 0x000fe200078e00ff */
[----:B------:R-:W-:-:S04]  /*fc00*/  LEA R5, R0, 0x37800000, 0x17 ;  /* 0x3780000000057811 */ /* 0x000fc800078eb8ff */
[----:B------:R-:W-:Y:S01]  /*fc10*/  LOP3.LUT R18, R5, R3, R18, 0xfe, !PT ;  /* 0x0000000305127212 */ /* 0x000fe200078efe12 */
[----:B------:R-:W-:Y:S06]  /*fc20*/  BRA `(.L_x_24520) ;  /* 0x0000000000947947 */ /* 0x000fec0003800000 */
.L_x_24532:
        /* <DEDUP_REMOVED lines=14> */
.L_x_24519:
        /* <DEDUP_REMOVED lines=16> */
.L_x_24541:
[----:B------:R-:W-:Y:S01]  /*fe10*/  IMAD.MOV.U32 R18, RZ, RZ, RZ ;  /* 0x000000ffff127224 */ /* 0x000fe200078e00ff */
[----:B------:R-:W-:Y:S06]  /*fe20*/  BRA `(.L_x_24520) ;  /* 0x0000000000147947 */ /* 0x000fec0003800000 */
.L_x_24540:
[----:B------:R-:W2:Y:S02]  /*fe30*/  LDG.E.64 R4, desc[UR36][R4.64] ;  /* 0x0000002404047981 */ /* 0x000ea4000c1e1b00 */
[----:B--2---:R0:W1:Y:S01]  /*fe40*/  I2F.U64 R18, R4 ;  /* 0x0000000400127312 */ /* 0x0040620000301000 */
[----:B------:R-:W-:Y:S05]  /*fe50*/  BRA `(.L_x_24520) ;  /* 0x0000000000087947 */ /* 0x000fea0003800000 */
.L_x_24539:
[----:B------:R-:W2:Y:S02]  /*fe60*/  LDG.E R4, desc[UR36][R4.64] ;  /* 0x0000002404047981 */ /* 0x000ea4000c1e1900 */
[----:B--2---:R-:W-:-:S07]  /*fe70*/  I2FP.F32.U32 R18, R4 ;  /* 0x0000000400127245 */ /* 0x004fce0000201000 */
.L_x_24520:
[----:B------:R-:W-:Y:S05]  /*fe80*/  BSYNC B6 ;  /* 0x0000000000067941 */ /* 0x000fea0003800000 */
.L_x_24514:
        /* <DEDUP_REMOVED lines=21> */
.L_x_24546:
[----:B------:R-:W2:Y:S02]  /*ffe0*/  LDG.E.U8 R4, desc[UR36][R4.64] ;  /* 0x0000002404047981 */ /* 0x000ea4000c1e1100 */
[----:B--2---:R-:W-:Y:S01]  /*fff0*/  I2FP.F32.U32 R34, R4 ;  /* 0x0000000400227245 */ /* 0x004fe20000201000 */
[----:B------:R-:W-:Y:S06]  /*10000*/  BRA `(.L_x_24548) ;  /* 0x0000000c002c7947 */ /* 0x000fec0003800000 */
.L_x_24545:
        /* <DEDUP_REMOVED lines=9> */
.L_x_24550:
[----:B------:R-:W2:Y:S02]  /*100a0*/  LDG.E R4, desc[UR36][R4.64] ;  /* 0x0000002404047981 */ /* 0x000ea4000c1e1900 */
[----:B--2---:R-:W-:Y:S01]  /*100b0*/  I2FP.F32.S32 R34, R4 ;  /* 0x0000000400227245 */ /* 0x004fe20000201400 */
[----:B------:R-:W-:Y:S06]  /*100c0*/  BRA `(.L_x_24548) ;  /* 0x0000000800fc7947 */ /* 0x000fec0003800000 */
.L_x_24549:
[----:B------:R-:W2:Y:S02]  /*100d0*/  LDG.E.U16 R4, desc[UR36][R4.64] ;  /* 0x0000002404047981 */ /* 0x000ea4000c1e1500 */
[----:B--2---:R0:W2:Y:S01]  /*100e0*/  I2F.S16 R34, R4 ;  /* 0x0000000400227306 */ /* 0x0040a20000101400 */
[----:B------:R-:W-:Y:S05]  /*100f0*/  BRA `(.L_x_24548) ;  /* 0x0000000800f07947 */ /* 0x000fea0003800000 */
.L_x_24544:
        /* <DEDUP_REMOVED lines=8> */
.L_x_24552:
[----:B------:R-:W2:Y:S02]  /*10180*/  LDG.E.U16 R4, desc[UR36][R4.64] ;  /* 0x0000002404047981 */ /* 0x000ea4000c1e1500 */
[----:B--2---:R-:W-:Y:S01]  /*10190*/  HADD2.F32 R34, -RZ, R4.H0_H0 ;  /* 0x20000004ff227230 */ /* 0x004fe20000004100 */
[----:B------:R-:W-:Y:S06]  /*101a0*/  BRA `(.L_x_24548) ;  /* 0x0000000800c47947 */ /* 0x000fec0003800000 */
.L_x_24551:
        /* <DEDUP_REMOVED lines=8> */
.L_x_24554:
[----:B------:R-:W2:Y:S02]  /*10230*/  LDG.E.U16 R4, desc[UR36][R4.64] ;  /* 0x0000002404047981 */ /* 0x000ea4000c1e1500 */
[----:B--2---:R-:W-:Y:S01]  /*10240*/  HADD2.F32 R34, -RZ, R4.H0_H0 ;  /* 0x20000004ff227230 */ /* 0x004fe20000004100 */
[----:B------:R-:W-:Y:S06]  /*10250*/  BRA `(.L_x_24548) ;  /* 0x0000000800987947 */ /* 0x000fec0003800000 */
.L_x_24553:
[----:B------:R-:W2:Y:S01]  /*10260*/  LDG.E.64 R4, desc[UR36][R4.64] ;  /* 0x0000002404047981 */ /* 0x000ea2000c1e1b00 */
[----:B------:R-:W-:Y:S01]  /*10270*/  UMOV UR4, 0xf0000000 ;  /* 0xf000000000047882 */ /* 0x000fe20000000000 */
[----:B------:R-:W-:Y:S01]  /*10280*/  UMOV UR5, 0x380fffff ;  /* 0x380fffff00057882 */ /* 0x000fe20000000000 */
[----:B--2---:R-:W0:Y:S01]  /*10290*/  F2F.F32.F64 R34, R4 ;  /* 0x0000000400227310 */ /* 0x004e220000301000 */
[----:B------:R-:W-:-:S14]  /*102a0*/  DSETP.GEU.AND P0, PT, |R4|, UR4, PT ;  /* 0x0000000404007e2a */ /* 0x000fdc000bf0e200 */
[----:B0-----:R-:W-:Y:S01]  /*102b0*/  @!P0 FMUL R34, R34, 1.175494350822287508e-38 ;  /* 0x0080000022228820 */ /* 0x001fe20000400000 */
[----:B------:R-:W-:Y:S06]  /*102c0*/  BRA `(.L_x_24548) ;  /* 0x00000008007c7947 */ /* 0x000fec0003800000 */
.L_x_24543:
        /* <DEDUP_REMOVED lines=12> */
.L_x_24557:
[----:B------:R-:W2:Y:S01]  /*10390*/  LDG.E.64 R4, desc[UR36][R4.64] ;  /* 0x0000002404047981 */ /* 0x000ea2000c1e1b00 */
[----:B------:R-:W-:Y:S01]  /*103a0*/  UMOV UR4, 0xf0000000 ;  /* 0xf000000000047882 */ /* 0x000fe20000000000 */
[----:B------:R-:W-:Y:S01]  /*103b0*/  UMOV UR5, 0x380fffff ;  /* 0x380fffff00057882 */ /* 0x000fe20000000000 */
[----:B--2---:R-:W0:Y:S01]  /*103c0*/  F2F.F32.F64 R34, R4 ;  /* 0x0000000400227310 */ /* 0x004e220000301000 */
[----:B------:R-:W-:-:S14]  /*103d0*/  DSETP.GEU.AND P0, PT, |R4|, UR4, PT ;  /* 0x0000000404007e2a */ /* 0x000fdc000bf0e200 */
[----:B0-----:R-:W-:Y:S01]  /*103e0*/  @!P0 FMUL R34, R34, 1.175494350822287508e-38 ;  /* 0x0080000022228820 */ /* 0x001fe20000400000 */
[----:B------:R-:W-:Y:S06]  /*103f0*/  BRA `(.L_x_24548) ;  /* 0x0000000800307947 */ /* 0x000fec0003800000 */
.L_x_24556:
        /* <DEDUP_REMOVED lines=26> */
.L_x_24559:
        /* <DEDUP_REMOVED lines=13> */
.L_x_24558:
[----:B------:R-:W2:Y:S02]  /*10670*/  LDG.E.U16 R4, desc[UR36][R4.64] ;  /* 0x0000002404047981 */ /* 0x000ea4000c1e1500 */
[----:B--2---:R-:W-:Y:S01]  /*10680*/  IMAD.U32 R34, R4, 0x10000, RZ ;  /* 0x0001000004227824 */ /* 0x004fe200078e00ff */
[----:B------:R-:W-:Y:S06]  /*10690*/  BRA `(.L_x_24548) ;  /* 0x0000000400887947 */ /* 0x000fec0003800000 */
.L_x_24555:
        /* <DEDUP_REMOVED lines=11> */
.L_x_24562:
        /* <DEDUP_REMOVED lines=20> */
.L_x_24564:
[----:B------:R-:W-:Y:S05]  /*10890*/  BSYNC B0 ;  /* 0x0000000000007941 */ /* 0x000fea0003800000 */
.L_x_24563:
[----:B------:R-:W-:Y:S01]  /*108a0*/  IMAD.SHL.U32 R3, R3, 0x100000, RZ ;  /* 0x0010000003037824 */ /* 0x000fe200078e00ff */
[----:B------:R-:W-:-:S04]  /*108b0*/  LEA R5, R0, 0x3b800000, 0x17 ;  /* 0x3b80000000057811 */ /* 0x000fc800078eb8ff */
[----:B------:R-:W-:Y:S01]  /*108c0*/  LOP3.LUT R34, R5, R3, R34, 0xfe, !PT ;  /* 0x0000000305227212 */ /* 0x000fe200078efe22 */
[----:B------:R-:W-:Y:S06]  /*108d0*/  BRA `(.L_x_24548) ;  /* 0x0000000000f87947 */ /* 0x000fec0003800000 */
.L_x_24561:
        /* <DEDUP_REMOVED lines=20> */
.L_x_24566:
[----:B------:R-:W-:Y:S05]  /*10a20*/  BSYNC B0 ;  /* 0x0000000000007941 */ /* 0x000fea0003800000 */
.L_x_24565:
[----:B------:R-:W-:Y:S01]  /*10a30*/  IMAD.SHL.U32 R3, R3, 0x200000, RZ ;  /* 0x0020000003037824 */ /* 0x000fe200078e00ff */
[----:B------:R-:W-:-:S04]  /*10a40*/  LEA R5, R0, 0x37800000, 0x17 ;  /* 0x3780000000057811 */ /* 0x000fc800078eb8ff */
[----:B------:R-:W-:Y:S01]  /*10a50*/  LOP3.LUT R34, R5, R3, R34, 0xfe, !PT ;  /* 0x0000000305227212 */ /* 0x000fe200078efe22 */
[----:B------:R-:W-:Y:S06]  /*10a60*/  BRA `(.L_x_24548) ;  /* 0x0000000000947947 */ /* 0x000fec0003800000 */
.L_x_24560:
        /* <DEDUP_REMOVED lines=14> */
.L_x_24547:
        /* <DEDUP_REMOVED lines=16> */
.L_x_24569:
[----:B------:R-:W-:Y:S01]  /*10c50*/  IMAD.MOV.U32 R34, RZ, RZ, RZ ;  /* 0x000000ffff227224 */ /* 0x000fe200078e00ff */
[----:B------:R-:W-:Y:S06]  /*10c60*/  BRA `(.L_x_24548) ;  /* 0x0000000000147947 */ /* 0x000fec0003800000 */
.L_x_24568:
[----:B------:R-:W2:Y:S02]  /*10c70*/  LDG.E.64 R4, desc[UR36][R4.64] ;  /* 0x0000002404047981 */ /* 0x000ea4000c1e1b00 */
[----:B--2---:R0:W2:Y:S01]  /*10c80*/  I2F.U64 R34, R4 ;  /* 0x0000000400227312 */ /* 0x0040a20000301000 */
[----:B------:R-:W-:Y:S05]  /*10c90*/  BRA `(.L_x_24548) ;  /* 0x0000000000087947 */ /* 0x000fea0003800000 */
.L_x_24567:
[----:B------:R-:W2:Y:S02]  /*10ca0*/  LDG.E R4, desc[UR36][R4.64] ;  /* 0x0000002404047981 */ /* 0x000ea4000c1e1900 */
[----:B--2---:R-:W-:-:S07]  /*10cb0*/  I2FP.F32.U32 R34, R4 ;  /* 0x0000000400227245 */ /* 0x004fce0000201000 */
.L_x_24548:
[----:B------:R-:W-:Y:S05]  /*10cc0*/  BSYNC B6 ;  /* 0x0000000000067941 */ /* 0x000fea0003800000 */
.L_x_24542:
        /* <DEDUP_REMOVED lines=21> */
.L_x_24574:
[----:B------:R-:W3:Y:S02]  /*10e20*/  LDG.E.U8 R4, desc[UR36][R4.64] ;  /* 0x0000002404047981 */ /* 0x000ee4000c1e1100 */
[----:B---3--:R-:W-:Y:S01]  /*10e30*/  I2FP.F32.U32 R39, R4 ;  /* 0x0000000400277245 */ /* 0x008fe20000201000 */
[----:B------:R-:W-:Y:S06]  /*10e40*/  BRA `(.L_x_24576) ;  /* 0x0000000c002c7947 */ /* 0x000fec0003800000 */
.L_x_24573:
        /* <DEDUP_REMOVED lines=9> */
.L_x_24578:
[----:B------:R-:W3:Y:S02]  /*10ee0*/  LDG.E R4, desc[UR36][R4.64] ;  /* 0x0000002404047981 */ /* 0x000ee4000c1e1900 */
[----:B---3--:R-:W-:Y:S01]  /*10ef0*/  I2FP.F32.S32 R39, R4 ;  /* 0x0000000400277245 */ /* 0x008fe20000201400 */
[----:B------:R-:W-:Y:S06]  /*10f00*/  BRA `(.L_x_24576) ;  /* 0x0000000800fc7947 */ /* 0x000fec0003800000 */
.L_x_24577:
[----:B------:R-:W3:Y:S02]  /*10f10*/  LDG.E.U16 R4, desc[UR36][R4.64] ;  /* 0x0000002404047981 */ /* 0x000ee4000c1e1500 */
[----:B---3--:R0:W1:Y:S01]  /*10f20*/  I2F.S16 R39, R4 ;  /* 0x0000000400277306 */ /* 0x0080620000101400 */
[----:B------:R-:W-:Y:S05]  /*10f30*/  BRA `(.L_x_24576) ;  /* 0x0000000800f07947 */ /* 0x000fea0003800000 */
.L_x_24572:
        /* <DEDUP_REMOVED lines=8> */
.L_x_24580:
[----:B------:R-:W3:Y:S02]  /*10fc0*/  LDG.E.U16 R4, desc[UR36][R4.64] ;  /* 0x0000002404047981 */ /* 0x000ee4000c1e1500 */
[----:B---3--:R-:W-:Y:S01]  /*10fd0*/  HADD2.F32 R39, -RZ, R4.H0_H0 ;  /* 0x20000004ff277230 */ /* 0x008fe20000004100 */
[----:B------:R-:W-:Y:S06]  /*10fe0*/  BRA `(.L_x_24576) ;  /* 0x0000000800c47947 */ /* 0x000fec0003800000 */
.L_x_24579:
        /* <DEDUP_REMOVED lines=8> */
.L_x_24582:
[----:B------:R-:W3:Y:S02]  /*11070*/  LDG.E.U16 R4, desc[UR36][R4.64] ;  /* 0x0000002404047981 */ /* 0x000ee4000c1e1500 */
[----:B---3--:R-:W-:Y:S01]  /*11080*/  HADD2.F32 R39, -RZ, R4.H0_H0 ;  /* 0x20000004ff277230 */ /* 0x008fe20000004100 */
[----:B------:R-:W-:Y:S06]  /*11090*/  BRA `(.L_x_24576) ;  /* 0x0000000800987947 */ /* 0x000fec0003800000 */
.L_x_24581:
[----:B------:R-:W3:Y:S01]  /*110a0*/  LDG.E.64 R4, desc[UR36][R4.64] ;  /* 0x0000002404047981 */ /* 0x000ee2000c1e1b00 */
[----:B------:R-:W-:Y:S01]  /*110b0*/  UMOV UR4, 0xf0000000 ;  /* 0xf000000000047882 */ /* 0x000fe20000000000 */
[----:B------:R-:W-:Y:S01]  /*110c0*/  UMOV UR5, 0x380fffff ;  /* 0x380fffff00057882 */ /* 0x000fe20000000000 */
[----:B---3--:R-:W0:Y:S01]  /*110d0*/  F2F.F32.F64 R39, R4 ;  /* 0x0000000400277310 */ /* 0x008e220000301000 */
[----:B------:R-:W-:-:S14]  /*110e0*/  DSETP.GEU.AND P0, PT, |R4|, UR4, PT ;  /* 0x0000000404007e2a */ /* 0x000fdc000bf0e200 */
[----:B0-----:R-:W-:Y:S01]  /*110f0*/  @!P0 FMUL R39, R39, 1.175494350822287508e-38 ;  /* 0x0080000027278820 */ /* 0x001fe20000400000 */
[----:B------:R-:W-:Y:S06]  /*11100*/  BRA `(.L_x_24576) ;  /* 0x00000008007c7947 */ /* 0x000fec0003800000 */
.L_x_24571:
        /* <DEDUP_REMOVED lines=12> */
.L_x_24585:
[----:B------:R-:W3:Y:S01]  /*111d0*/  LDG.E.64 R4, desc[UR36][R4.64] ;  /* 0x0000002404047981 */ /* 0x000ee2000c1e1b00 */
[----:B------:R-:W-:Y:S01]  /*111e0*/  UMOV UR4, 0xf0000000 ;  /* 0xf000000000047882 */ /* 0x000fe20000000000 */
[----:B------:R-:W-:Y:S01]  /*111f0*/  UMOV UR5, 0x380fffff ;  /* 0x380fffff00057882 */ /* 0x000fe20000000000 */
[----:B---3--:R-:W0:Y:S01]  /*11200*/  F2F.F32.F64 R39, R4 ;  /* 0x0000000400277310 */ /* 0x008e220000301000 */
[----:B------:R-:W-:-:S14]  /*11210*/  DSETP.GEU.AND P0, PT, |R4|, UR4, PT ;  /* 0x0000000404007e2a */ /* 0x000fdc000bf0e200 */
[----:B0-----:R-:W-:Y:S01]  /*11220*/  @!P0 FMUL R39, R39, 1.175494350822287508e-38 ;  /* 0x0080000027278820 */ /* 0x001fe20000400000 */
[----:B------:R-:W-:Y:S06]  /*11230*/  BRA `(.L_x_24576) ;  /* 0x0000000800307947 */ /* 0x000fec0003800000 */
.L_x_24584:
        /* <DEDUP_REMOVED lines=26> */
.L_x_24587:
        /* <DEDUP_REMOVED lines=13> */
.L_x_24586:
[----:B------:R-:W3:Y:S02]  /*114b0*/  LDG.E.U16 R4, desc[UR36][R4.64] ;  /* 0x0000002404047981 */ /* 0x000ee4000c1e1500 */
[----:B---3--:R-:W-:Y:S01]  /*114c0*/  IMAD.U32 R39, R4, 0x10000, RZ ;  /* 0x0001000004277824 */ /* 0x008fe200078e00ff */
[----:B------:R-:W-:Y:S06]  /*114d0*/  BRA `(.L_x_24576) ;  /* 0x0000000400887947 */ /* 0x000fec0003800000 */
.L_x_24583:
        /* <DEDUP_REMOVED lines=11> */
.L_x_24590:
        /* <DEDUP_REMOVED lines=20> */
.L_x_24592:
[----:B------:R-:W-:Y:S05]  /*116d0*/  BSYNC B0 ;  /* 0x0000000000007941 */ /* 0x000fea0003800000 */
.L_x_24591:
[----:B------:R-:W-:Y:S01]  /*116e0*/  IMAD.SHL.U32 R3, R3, 0x100000, RZ ;  /* 0x0010000003037824 */ /* 0x000fe200078e00ff */
[----:B------:R-:W-:-:S04]  /*116f0*/  LEA R0, R0, 0x3b800000, 0x17 ;  /* 0x3b80000000007811 */ /* 0x000fc800078eb8ff */
[----:B------:R-:W-:Y:S01]  /*11700*/  LOP3.LUT R39, R0, R3, R39, 0xfe, !PT ;  /* 0x0000000300277212 */ /* 0x000fe200078efe27 */
[----:B------:R-:W-:Y:S06]  /*11710*/  BRA `(.L_x_24576) ;  /* 0x0000000000f87947 */ /* 0x000fec0003800000 */
.L_x_24589:
        /* <DEDUP_REMOVED lines=20> */
.L_x_24594:
[----:B------:R-:W-:Y:S05]  /*11860*/  BSYNC B0 ;  /* 0x0000000000007941 */ /* 0x000fea0003800000 */
.L_x_24593:
[----:B------:R-:W-:Y:S01]  /*11870*/  IMAD.SHL.U32 R3, R3, 0x200000, RZ ;  /* 0x0020000003037824 */ /* 0x000fe200078e00ff */
[----:B------:R-:W-:-:S04]  /*11880*/  LEA R0, R0, 0x37800000, 0x17 ;  /* 0x3780000000007811 */ /* 0x000fc800078eb8ff */
[----:B------:R-:W-:Y:S01]  /*11890*/  LOP3.LUT R39, R0, R3, R39, 0xfe, !PT ;  /* 0x0000000300277212 */ /* 0x000fe200078efe27 */
[----:B------:R-:W-:Y:S06]  /*118a0*/  BRA `(.L_x_24576) ;  /* 0x0000000000947947 */ /* 0x000fec0003800000 */
.L_x_24588:
        /* <DEDUP_REMOVED lines=14> */
.L_x_24575:
        /* <DEDUP_REMOVED lines=16> */
.L_x_24597:
[----:B------:R-:W-:Y:S01]  /*11a90*/  IMAD.MOV.U32 R39, RZ, RZ, RZ ;  /* 0x000000ffff277224 */ /* 0x000fe200078e00ff */
[----:B------:R-:W-:Y:S06]  /*11aa0*/  BRA `(.L_x_24576) ;  /* 0x0000000000147947 */ /* 0x000fec0003800000 */
.L_x_24596:
[----:B------:R-:W3:Y:S02]  /*11ab0*/  LDG.E.64 R4, desc[UR36][R4.64] ;  /* 0x0000002404047981 */ /* 0x000ee4000c1e1b00 */
[----:B---3--:R0:W1:Y:S01]  /*11ac0*/  I2F.U64 R39, R4 ;  /* 0x0000000400277312 */ /* 0x0080620000301000 */
[----:B------:R-:W-:Y:S05]  /*11ad0*/  BRA `(.L_x_24576) ;  /* 0x0000000000087947 */ /* 0x000fea0003800000 */
.L_x_24595:
[----:B------:R-:W3:Y:S02]  /*11ae0*/  LDG.E R4, desc[UR36][R4.64] ;  /* 0x0000002404047981 */ /* 0x000ee4000c1e1900 */
[----:B---3--:R-:W-:-:S07]  /*11af0*/  I2FP.F32.U32 R39, R4 ;  /* 0x0000000400277245 */ /* 0x008fce0000201000 */
.L_x_24576:
[----:B------:R-:W-:Y:S05]  /*11b00*/  BSYNC B6 ;  /* 0x0000000000067941 */ /* 0x000fea0003800000 */
.L_x_24570:
        /* <DEDUP_REMOVED lines=20> */
.L_x_24601:
[----:B------:R-:W2:Y:S02]  /*11c50*/  LDG.E.U8 R4, desc[UR36][R4.64] ;  /* 0x0000002404047981 */ /* 0x000ea4000c1e1100 */
[----:B--2---:R-:W-:Y:S01]  /*11c60*/  I2FP.F32.U32 R31, R4 ;  /* 0x00000004001f7245 */ /* 0x004fe20000201000 */
[----:B------:R-:W-:Y:S06]  /*11c70*/  BRA `(.L_x_24480) ;  /* 0x0000000c00207947 */ /* 0x000fec0003800000 */
.L_x_24600:
        /* <DEDUP_REMOVED lines=9> */
.L_x_24604:
[----:B------:R-:W2:Y:S02]  /*11d10*/  LDG.E R4, desc[UR36][R4.64] ;  /* 0x0000002404047981 */ /* 0x000ea4000c1e1900 */
[----:B--2---:R-:W-:Y:S01]  /*11d20*/  I2FP.F32.S32 R31, R4 ;  /* 0x00000004001f7245 */ /* 0x004fe20000201400 */
[----:B------:R-:W-:Y:S06]  /*11d30*/  BRA `(.L_x_24480) ;  /* 0x0000000800f07947 */ /* 0x000fec0003800000 */
.L_x_24603:
[----:B------:R-:W2:Y:S02]  /*11d40*/  LDG.E.U16 R4, desc[UR36][R4.64] ;  /* 0x0000002404047981 */ /* 0x000ea4000c1e1500 */
[----:B--2---:R0:W2:Y:S01]  /*11d50*/  I2F.S16 R31, R4 ;  /* 0x00000004001f7306 */ /* 0x0040a20000101400 */
[----:B------:R-:W-:Y:S05]  /*11d60*/  BRA `(.L_x_24480) ;  /* 0x0000000800e47947 */ /* 0x000fea0003800000 */
.L_x_24599:
        /* <DEDUP_REMOVED lines=8> */
.L_x_24606:
[----:B------:R-:W2:Y:S02]  /*11df0*/  LDG.E.U16 R4, desc[UR36][R4.64] ;  /* 0x0000002404047981 */ /* 0x000ea4000c1e1500 */
[----:B--2---:R-:W-:Y:S01]  /*11e00*/  HADD2.F32 R31, -RZ, R4.H0_H0 ;  /* 0x20000004ff1f7230 */ /* 0x004fe20000004100 */
[----:B------:R-:W-:Y:S06]  /*11e10*/  BRA `(.L_x_24480) ;  /* 0x0000000800b87947 */ /* 0x000fec0003800000 */
.L_x_24605:
        /* <DEDUP_REMOVED lines=8> */
.L_x_24608:
[----:B------:R-:W2:Y:S02]  /*11ea0*/  LDG.E.U16 R4, desc[UR36][R4.64] ;  /* 0x0000002404047981 */ /* 0x000ea4000c1e1500 */
[----:B--2---:R-:W-:Y:S01]  /*11eb0*/  HADD2.F32 R31, -RZ, R4.H0_H0 ;  /* 0x20000004ff1f7230 */ /* 0x004fe20000004100 */
[----:B------:R-:W-:Y:S06]  /*11ec0*/  BRA `(.L_x_24480) ;  /* 0x00000008008c7947 */ /* 0x000fec0003800000 */
.L_x_24607:
[----:B------:R-:W2:Y:S01]  /*11ed0*/  LDG.E.64 R4, desc[UR36][R4.64] ;  /* 0x0000002404047981 */ /* 0x000ea2000c1e1b00 */
[----:B------:R-:W-:Y:S01]  /*11ee0*/  UMOV UR4, 0xf0000000 ;  /* 0xf000000000047882 */ /* 0x000fe20000000000 */
[----:B------:R-:W-:Y:S01]  /*11ef0*/  UMOV UR5, 0x380fffff ;  /* 0x380fffff00057882 */ /* 0x000fe20000000000 */
[----:B--2---:R-:W0:Y:S01]  /*11f00*/  F2F.F32.F64 R31, R4 ;  /* 0x00000004001f7310 */ /* 0x004e220000301000 */
[----:B------:R-:W-:-:S14]  /*11f10*/  DSETP.GEU.AND P0, PT, |R4|, UR4, PT ;  /* 0x0000000404007e2a */ /* 0x000fdc000bf0e200 */
[----:B0-----:R-:W-:Y:S01]  /*11f20*/  @!P0 FMUL R31, R31, 1.175494350822287508e-38 ;  /* 0x008000001f1f8820 */ /* 0x001fe20000400000 */
[----:B------:R-:W-:Y:S06]  /*11f30*/  BRA `(.L_x_24480) ;  /* 0x0000000800707947 */ /* 0x000fec0003800000 */
.L_x_24598:
        /* <DEDUP_REMOVED lines=12> */
.L_x_24611:
[----:B------:R-:W2:Y:S01]  /*12000*/  LDG.E.64 R4, desc[UR36][R4.64] ;  /* 0x0000002404047981 */ /* 0x000ea2000c1e1b00 */
[----:B------:R-:W-:Y:S01]  /*12010*/  UMOV UR4, 0xf0000000 ;  /* 0xf000000000047882 */ /* 0x000fe20000000000 */
[----:B------:R-:W-:Y:S01]  /*12020*/  UMOV UR5, 0x380fffff ;  /* 0x380fffff00057882 */ /* 0x000fe20000000000 */
[----:B--2---:R-:W0:Y:S01]  /*12030*/  F2F.F32.F64 R31, R4 ;  /* 0x00000004001f7310 */ /* 0x004e220000301000 */
[----:B------:R-:W-:-:S14]  /*12040*/  DSETP.GEU.AND P0, PT, |R4|, UR4, PT ;  /* 0x0000000404007e2a */ /* 0x000fdc000bf0e200 */
[----:B0-----:R-:W-:Y:S01]  /*12050*/  @!P0 FMUL R31, R31, 1.175494350822287508e-38 ;  /* 0x008000001f1f8820 */ /* 0x001fe20000400000 */
[----:B------:R-:W-:Y:S06]  /*12060*/  BRA `(.L_x_24480) ;  /* 0x0000000800247947 */ /* 0x000fec0003800000 */
.L_x_24610:
        /* <DEDUP_REMOVED lines=26> */
.L_x_24613:
        /* <DEDUP_REMOVED lines=13> */
.L_x_24612:
[----:B------:R-:W2:Y:S02]  /*122e0*/  LDG.E.U16 R4, desc[UR36][R4.64] ;  /* 0x0000002404047981 */ /* 0x000ea4000c1e1500 */
[----:B--2---:R-:W-:Y:S01]  /*122f0*/  IMAD.U32 R31, R4, 0x10000, RZ ;  /* 0x00010000041f7824 */ /* 0x004fe200078e00ff */
[----:B------:R-:W-:Y:S06]  /*12300*/  BRA `(.L_x_24480) ;  /* 0x00000004007c7947 */ /* 0x000fec0003800000 */
.L_x_24609:
        /* <DEDUP_REMOVED lines=11> */
.L_x_24616:
        /* <DEDUP_REMOVED lines=19> */
.L_x_24618:
[----:B------:R-:W-:Y:S05]  /*124f0*/  BSYNC B0 ;  /* 0x0000000000007941 */ /* 0x000fea0003800000 */
.L_x_24617:
[----:B------:R-:W-:Y:S01]  /*12500*/  IMAD.SHL.U32 R3, R3, 0x100000, RZ ;  /* 0x0010000003037824 */ /* 0x000fe200078e00ff */
[----:B------:R-:W-:-:S04]  /*12510*/  LEA R0, R0, 0x3b800000, 0x17 ;  /* 0x3b80000000007811 */ /* 0x000fc800078eb8ff */
[----:B------:R-:W-:Y:S01]  /*12520*/  LOP3.LUT R31, R0, R3, R31, 0xfe, !PT ;  /* 0x00000003001f7212 */ /* 0x000fe200078efe1f */
[----:B------:R-:W-:Y:S06]  /*12530*/  BRA `(.L_x_24480) ;  /* 0x0000000000f07947 */ /* 0x000fec0003800000 */
.L_x_24615:
        /* <DEDUP_REMOVED lines=19> */
.L_x_24620:
[----:B------:R-:W-:Y:S05]  /*12670*/  BSYNC B0 ;  /* 0x0000000000007941 */ /* 0x000fea0003800000 */
.L_x_24619:
[----:B------:R-:W-:Y:S01]  /*12680*/  IMAD.SHL.U32 R3, R3, 0x200000, RZ ;  /* 0x0020000003037824 */ /* 0x000fe200078e00ff */
[----:B------:R-:W-:-:S04]  /*12690*/  LEA R0, R0, 0x37800000, 0x17 ;  /* 0x3780000000007811 */ /* 0x000fc800078eb8ff */
[----:B------:R-:W-:Y:S01]  /*126a0*/  LOP3.LUT R31, R0, R3, R31, 0xfe, !PT ;  /* 0x00000003001f7212 */ /* 0x000fe200078efe1f */
[----:B------:R-:W-:Y:S06]  /*126b0*/  BRA `(.L_x_24480) ;  /* 0x0000000000907947 */ /* 0x000fec0003800000 */
.L_x_24614:
        /* <DEDUP_REMOVED lines=14> */
.L_x_24602:
        /* <DEDUP_REMOVED lines=16> */
.L_x_24623:
[----:B------:R-:W-:Y:S05]  /*128a0*/  BRA `(.L_x_24480) ;  /* 0x0000000000147947 */ /* 0x000fea0003800000 */
.L_x_24622:
[----:B------:R-:W2:Y:S02]  /*128b0*/  LDG.E.64 R4, desc[UR36][R4.64] ;  /* 0x0000002404047981 */ /* 0x000ea4000c1e1b00 */
[----:B--2---:R2:W0:Y:S01]  /*128c0*/  I2F.U64 R31, R4 ;  /* 0x00000004001f7312 */ /* 0x0044220000301000 */
[----:B------:R-:W-:Y:S05]  /*128d0*/  BRA `(.L_x_24480) ;  /* 0x0000000000087947 */ /* 0x000fea0003800000 */
.L_x_24621:
[----:B------:R-:W2:Y:S02]  /*128e0*/  LDG.E R4, desc[UR36][R4.64] ;  /* 0x0000002404047981 */ /* 0x000ea4000c1e1900 */
[----:B--2---:R-:W-:-:S07]  /*128f0*/  I2FP.F32.U32 R31, R4 ;  /* 0x00000004001f7245 */ /* 0x004fce0000201000 */
.L_x_24480:
[----:B------:R-:W-:Y:S05]  /*12900*/  BSYNC B7 ;  /* 0x0000000000077941 */ /* 0x000fea0003800000 */
.L_x_24479:
[----:B------:R-:W1:Y:S01]  /*12910*/  S2R R41, SR_TID.X ;  /* 0x0000000000297919 */ /* 0x000e620000002100 */
[----:B------:R-:W3:Y:S01]  /*12920*/  LDC R3, c[0x0][0x210] ;  /* 0x00008400ff037b82 */ /* 0x000ee20000000800 */
[----:B------:R-:W-:Y:S01]  /*12930*/  BSSY B6, `(.L_x_24624) ;  /* 0x000012f000067945 */ /* 0x000fe20003800000 */
[----:B---3--:R-:W-:Y:S02]  /*12940*/  IMAD R16, R2, -0x200, R3 ;  /* 0xfffffe0002107824 */ /* 0x008fe400078e0203 */
[----:B-1----:R-:W-:-:S03]  /*12950*/  VIADD R17, R41, 0x80 ;  /* 0x0000008029117836 */ /* 0x002fc60000000000 */
[CC--:B------:R-:W-:Y:S01]  /*12960*/  ISETP.GE.AND P3, PT, R41.reuse, R16.reuse, PT ;  /* 0x000000102900720c */ /* 0x0c0fe20003f66270 */
[----:B0-2---:R-:W-:Y:S01]  /*12970*/  VIADD R5, R41, 0x100 ;  /* 0x0000010029057836 */ /* 0x005fe20000000000 */
[----:B------:R-:W-:-:S04]  /*12980*/  ISETP.GE.AND P0, PT, R17, R16, PT ;  /* 0x000000101100720c */ /* 0x000fc80003f06270 */
[----:B------:R-:W-:Y:S01]  /*12990*/  ISETP.GE.AND P1, PT, R5, R16, PT ;  /* 0x000000100500720c */ /* 0x000fe20003f26270 */
[----:B------:R-:W-:-:S05]  /*129a0*/  VIADD R5, R41, 0x180 ;  /* 0x0000018029057836 */ /* 0x000fca0000000000 */
[----:B------:R-:W-:Y:S01]  /*129b0*/  ISETP.GE.AND P2, PT, R5, R16, PT ;  /* 0x000000100500720c */ /* 0x000fe20003f46270 */
[----:B-----5:R-:W-:Y:S02]  /*129c0*/  @!P3 IMAD.U32 R3, R23, 0x10000, RZ ;  /* 0x000100001703b824 */ /* 0x020fe400078e00ff */
[----:B------:R-:W-:Y:S02]  /*129d0*/  @!P0 IMAD.U32 R4, R22, 0x10000, RZ ;  /* 0x0001000016048824 */ /* 0x000fe400078e00ff */
[----:B------:R-:W-:Y:S02]  /*129e0*/  @!P3 FADD.FTZ R3, R3, -R26 ;  /* 0x8000001a0303b221 */ /* 0x000fe40000010000 */
[----:B------:R-:W-:Y:S02]  /*129f0*/  @!P1 IMAD.U32 R35, R35, 0x10000, RZ ;  /* 0x0001000023239824 */ /* 0x000fe400078e00ff */
[----:B------:R-:W-:Y:S01]  /*12a00*/  @!P0 FADD.FTZ R4, R4, -R29 ;  /* 0x8000001d04048221 */ /* 0x000fe20000010000 */
[----:B----4-:R-:W-:Y:S01]  /*12a10*/  @!P3 FMUL.FTZ R24, R3, R24 ;  /* 0x000000180318b220 */ /* 0x010fe20000410000 */
[----:B------:R-:W-:-:S02]  /*12a20*/  @!P1 FADD.FTZ R35, R35, -R38 ;  /* 0x8000002623239221 */ /* 0x000fc40000010000 */
[----:B------:R-:W-:Y:S02]  /*12a30*/  @!P2 IMAD.U32 R32, R32, 0x10000, RZ ;  /* 0x000100002020a824 */ /* 0x000fe400078e00ff */
[----:B------:R-:W-:Y:S01]  /*12a40*/  @!P0 FMUL.FTZ R19, R4, R19 ;  /* 0x0000001304138220 */ /* 0x000fe20000410000 */
[----:B------:R-:W-:Y:S01]  /*12a50*/  @!P1 FMUL.FTZ R36, R35, R36 ;  /* 0x0000002423249220 */ /* 0x000fe20000410000 */
[----:B------:R-:W-:Y:S01]  /*12a60*/  @!P3 FFMA.FTZ R24, R24, R27, R25 ;  /* 0x0000001b1818b223 */ /* 0x000fe20000010019 */
[----:B------:R-:W-:Y:S01]  /*12a70*/  @!P2 FADD.FTZ R39, R32, -R39 ;  /* 0x800000272027a221 */ /* 0x000fe20000010000 */
[----:B------:R-:W-:Y:S01]  /*12a80*/  @!P0 FFMA.FTZ R28, R19, R30, R28 ;  /* 0x0000001e131c8223 */ /* 0x000fe2000001001c */
[----:B------:R-:W-:Y:S01]  /*12a90*/  @!P1 FFMA.FTZ R36, R36, R33, R37 ;  /* 0x0000002124249223 */ /* 0x000fe20000010025 */
[----:B------:R-:W0:Y:S01]  /*12aa0*/  LDC.U8 R19, c[0x0][0x268] ;  /* 0x00009a00ff137b82 */ /* 0x000e220000000000 */
[----:B------:R-:W-:Y:S01]  /*12ab0*/  @!P2 FMUL.FTZ R39, R39, R18 ;  /* 0x000000122727a220 */ /* 0x000fe20000410000 */
[----:B------:R1:W2:Y:S03]  /*12ac0*/  @!P3 F2F.BF16.F32 R0, R24 ;  /* 0x000000180000b304 */ /* 0x0002a60000202000 */
[----:B------:R-:W-:-:S05]  /*12ad0*/  @!P2 FFMA.FTZ R39, R39, R31, R34 ;  /* 0x0000001f2727a223 */ /* 0x000fca0000010022 */
[----:B------:R1:W3:Y:S08]  /*12ae0*/  @!P0 F2F.BF16.F32 R22, R28 ;  /* 0x0000001c00168304 */ /* 0x0002f00000202000 */
[----:B------:R1:W4:Y:S08]  /*12af0*/  @!P1 F2F.BF16.F32 R23, R36 ;  /* 0x0000002400179304 */ /* 0x0003300000202000 */
[----:B------:R1:W0:Y:S01]  /*12b00*/  @!P2 F2F.BF16.F32 R18, R39 ;  /* 0x000000270012a304 */ /* 0x0002220000202000 */
[----:B--23--:R-:W-:Y:S05]  /*12b10*/  @P3 BRA `(.L_x_24625) ;  /* 0x0000001000403947 */ /* 0x00cfea0003800000 */
[----:B------:R-:W2:Y:S01]  /*12b20*/  LDC.64 R8, c[0x0][0x218] ;  /* 0x00008600ff087b82 */ /* 0x000ea20000000a00 */
[----:B0-----:R-:W-:Y:S01]  /*12b30*/  PRMT R3, R19, 0x9910, RZ ;  /* 0x0000991013037816 */ /* 0x001fe200000000ff */
[----:B------:R-:W-:Y:S01]  /*12b40*/  IMAD R41, R2, 0x200, R41 ;  /* 0x0000020002297824 */ /* 0x000fe200078e0229 */
[----:B------:R-:W-:Y:S02]  /*12b50*/  ULDC UR4, c[0x0][0x26c] ;  /* 0x00009b0000047ab9 */ /* 0x000fe40000000800 */
[----:B------:R-:W-:Y:S01]  /*12b60*/  ISETP.GT.AND P0, PT, R3, 0x9, PT ;  /* 0x000000090300780c */ /* 0x000fe20003f04270 */
[----:B------:R-:W-:-:S05]  /*12b70*/  IMAD R41, R41, UR4, RZ ;  /* 0x0000000429297c24 */ /* 0x000fca000f8e02ff */
        /* <DEDUP_REMOVED lines=16> */
.L_x_24629:
[----:B------:R-:W-:Y:S02]  /*12c80*/  IMAD.U32 R5, R0, 0x10000, RZ ;  /* 0x0001000000057824 */ /* 0x000fe400078e00ff */
[----:B------:R-:W-:-:S04]  /*12c90*/  IMAD.MOV.U32 R41, RZ, RZ, R17 ;  /* 0x000000ffff297224 */ /* 0x000fc800078e0011 */
[----:B------:R-:W0:Y:S02]  /*12ca0*/  F2I.S64.TRUNC R4, R5 ;  /* 0x0000000500047311 */ /* 0x000e24000020d900 */
[----:B0-----:R0:W-:Y:S01]  /*12cb0*/  STG.E.U8 desc[UR36][R8.64], R4 ;  /* 0x0000000408007986 */ /* 0x0011e2000c101124 */
[----:B------:R-:W-:Y:S05]  /*12cc0*/  BRA `(.L_x_24625) ;  /* 0x0000000c00d47947 */ /* 0x000fea0003800000 */
.L_x_24628:
        /* <DEDUP_REMOVED lines=11> */
.L_x_24632:
[----:B------:R-:W-:Y:S02]  /*12d80*/  IMAD.U32 R0, R0, 0x10000, RZ ;  /* 0x0001000000007824 */ /* 0x000fe400078e00ff */
[----:B------:R-:W-:Y:S02]  /*12d90*/  IMAD.MOV.U32 R41, RZ, RZ, R17 ;  /* 0x000000ffff297224 */ /* 0x000fe400078e0011 */
[----:B------:R-:W0:Y:S02]  /*12da0*/  F2I.FTZ.TRUNC.NTZ R3, R0 ;  /* 0x0000000000037305 */ /* 0x000e24000021f100 */
[----:B0-----:R0:W-:Y:S01]  /*12db0*/  STG.E desc[UR36][R8.64], R3 ;  /* 0x0000000308007986 */ /* 0x0011e2000c101924 */
[----:B------:R-:W-:Y:S05]  /*12dc0*/  BRA `(.L_x_24625) ;  /* 0x0000000c00947947 */ /* 0x000fea0003800000 */
.L_x_24631:
[----:B------:R-:W-:Y:S02]  /*12dd0*/  IMAD.U32 R0, R0, 0x10000, RZ ;  /* 0x0001000000007824 */ /* 0x000fe400078e00ff */
[----:B------:R-:W-:Y:S02]  /*12de0*/  IMAD.MOV.U32 R41, RZ, RZ, R17 ;  /* 0x000000ffff297224 */ /* 0x000fe400078e0011 */
[----:B------:R-:W0:Y:S02]  /*12df0*/  F2I.FTZ.TRUNC.NTZ R3, R0 ;  /* 0x0000000000037305 */ /* 0x000e24000021f100 */
[----:B0-----:R0:W-:Y:S01]  /*12e00*/  STG.E.U16 desc[UR36][R8.64], R3 ;  /* 0x0000000308007986 */ /* 0x0011e2000c101524 */
[----:B------:R-:W-:Y:S05]  /*12e10*/  BRA `(.L_x_24625) ;  /* 0x0000000c00807947 */ /* 0x000fea0003800000 */
.L_x_24627:
        /* <DEDUP_REMOVED lines=10> */
.L_x_24634:
[----:B------:R-:W-:Y:S02]  /*12ec0*/  IMAD.U32 R0, R0, 0x10000, RZ ;  /* 0x0001000000007824 */ /* 0x000fe400078e00ff */
[----:B------:R-:W-:-:S03]  /*12ed0*/  IMAD.MOV.U32 R41, RZ, RZ, R17 ;  /* 0x000000ffff297224 */ /* 0x000fc600078e0011 */
[----:B------:R-:W-:-:S05]  /*12ee0*/  F2FP.F16.F32.PACK_AB R0, RZ, R0 ;  /* 0x00000000ff00723e */ /* 0x000fca00000000ff */
[----:B------:R0:W-:Y:S01]  /*12ef0*/  STG.E.U16 desc[UR36][R8.64], R0 ;  /* 0x0000000008007986 */ /* 0x0001e2000c101524 */
[----:B------:R-:W-:Y:S05]  /*12f00*/  BRA `(.L_x_24625) ;  /* 0x0000000c00447947 */ /* 0x000fea0003800000 */
.L_x_24633:
        /* <DEDUP_REMOVED lines=11> */
.L_x_24636:
[----:B------:R-:W-:Y:S02]  /*12fc0*/  IMAD.U32 R0, R0, 0x10000, RZ ;  /* 0x0001000000007824 */ /* 0x000fe400078e00ff */
[----:B------:R-:W-:-:S03]  /*12fd0*/  IMAD.MOV.U32 R41, RZ, RZ, R17 ;  /* 0x000000ffff297224 */ /* 0x000fc600078e0011 */
[----:B------:R-:W-:-:S04]  /*12fe0*/  F2FP.F16.F32.PACK_AB R3, RZ, R0 ;  /* 0x00000000ff03723e */ /* 0x000fc800000000ff */
[----:B------:R-:W-:-:S05]  /*12ff0*/  PRMT R3, R3, 0x5410, RZ ;  /* 0x0000541003037816 */ /* 0x000fca00000000ff */
[----:B------:R0:W-:Y:S01]  /*13000*/  STG.E desc[UR36][R8.64], R3 ;  /* 0x0000000308007986 */ /* 0x0001e2000c101924 */
[----:B------:R-:W-:Y:S05]  /*13010*/  BRA `(.L_x_24625) ;  /* 0x0000000c00007947 */ /* 0x000fea0003800000 */
.L_x_24635:
[----:B------:R-:W-:Y:S02]  /*13020*/  IMAD.U32 R4, R0, 0x10000, RZ ;  /* 0x0001000000047824 */ /* 0x000fe400078e00ff */
[----:B------:R-:W-:Y:S02]  /*13030*/  IMAD.MOV.U32 R41, RZ, RZ, R17 ;  /* 0x000000ffff297224 */ /* 0x000fe400078e0011 */
[----:B------:R-:W-:-:S06]  /*13040*/  FMUL.FTZ R4, R4, 1 ;  /* 0x3f80000004047820 */ /* 0x000fcc0000410000 */
[----:B------:R-:W0:Y:S02]  /*13050*/  F2F.F64.F32 R4, R4 ;  /* 0x0000000400047310 */ /* 0x000e240000201800 */
[----:B0-----:R0:W-:Y:S01]  /*13060*/  STG.E.64 desc[UR36][R8.64], R4 ;  /* 0x0000000408007986 */ /* 0x0011e2000c101b24 */
[----:B------:R-:W-:Y:S05]  /*13070*/  BRA `(.L_x_24625) ;  /* 0x0000000800e87947 */ /* 0x000fea0003800000 */
.L_x_24626:
        /* <DEDUP_REMOVED lines=14> */
.L_x_24639:
[----:B------:R-:W-:Y:S01]  /*13160*/  IMAD.U32 R0, R0, 0x10000, RZ ;  /* 0x0001000000007824 */ /* 0x000fe200078e00ff */
[----:B------:R-:W-:Y:S01]  /*13170*/  CS2R R6, SRZ ;  /* 0x0000000000067805 */ /* 0x000fe2000001ff00 */
[----:B------:R-:W-:Y:S02]  /*13180*/  IMAD.MOV.U32 R41, RZ, RZ, R17 ;  /* 0x000000ffff297224 */ /* 0x000fe400078e0011 */
[----:B------:R-:W-:-:S04]  /*13190*/  FMUL.FTZ R0, R0, 1 ;  /* 0x3f80000000007820 */ /* 0x000fc80000410000 */
[----:B------:R-:W0:Y:S02]  /*131a0*/  F2F.F64.F32 R4, R0 ;  /* 0x0000000000047310 */ /* 0x000e240000201800 */
[----:B0-----:R0:W-:Y:S01]  /*131b0*/  STG.E.128 desc[UR36][R8.64], R4 ;  /* 0x0000000408007986 */ /* 0x0011e2000c101d24 */
[----:B------:R-:W-:Y:S05]  /*131c0*/  BRA `(.L_x_24625) ;  /* 0x0000000800947947 */ /* 0x000fea0003800000 */
.L_x_24638:
        /* <DEDUP_REMOVED lines=21> */
.L_x_24643:
[----:B------:R-:W-:Y:S05]  /*13320*/  BSYNC B0 ;  /* 0x0000000000007941 */ /* 0x000fea0003800000 */
.L_x_24642:
[----:B------:R-:W-:Y:S01]  /*13330*/  LOP3.LUT R5, R0, R5, RZ, 0xfc, !PT ;  /* 0x0000000500057212 */ /* 0x000fe200078efcff */
[----:B------:R-:W-:-:S04]  /*13340*/  IMAD.MOV.U32 R41, RZ, RZ, R17 ;  /* 0x000000ffff297224 */ /* 0x000fc800078e0011 */
[----:B------:R0:W-:Y:S01]  /*13350*/  STG.E.U8 desc[UR36][R8.64], R5 ;  /* 0x0000000508007986 */ /* 0x0001e2000c101124 */
[----:B------:R-:W-:Y:S05]  /*13360*/  BRA `(.L_x_24625) ;  /* 0x00000008002c7947 */ /* 0x000fea0003800000 */
.L_x_24641:
        /* <DEDUP_REMOVED lines=13> */
.L_x_24645:
[----:B------:R-:W-:Y:S01]  /*13440*/  IMAD.MOV.U32 R0, RZ, RZ, 0x7f ;  /* 0x0000007fff007424 */ /* 0x000fe200078e00ff */
[----:B------:R-:W-:-:S04]  /*13450*/  ISETP.GT.U32.AND P0, PT, R3, 0x7f800000, PT ;  /* 0x7f8000000300780c */ /* 0x000fc80003f04070 */
[----:B------:R-:W-:-:S09]  /*13460*/  SEL R0, R0, 0x7c, P0 ;  /* 0x0000007c00007807 */ /* 0x000fd20000000000 */
.L_x_24646:
[----:B------:R-:W-:Y:S05]  /*13470*/  BSYNC B0 ;  /* 0x0000000000007941 */ /* 0x000fea0003800000 */
.L_x_24644:
[----:B------:R-:W-:Y:S01]  /*13480*/  LOP3.LUT R3, R5, 0x80000000, RZ, 0xc0, !PT ;  /* 0x8000000005037812 */ /* 0x000fe200078ec0ff */
[----:B------:R-:W-:-:S03]  /*13490*/  IMAD.MOV.U32 R41, RZ, RZ, R17 ;  /* 0x000000ffff297224 */ /* 0x000fc600078e0011 */
[----:B------:R-:W-:-:S04]  /*134a0*/  SHF.R.U32.HI R3, RZ, 0x18, R3 ;  /* 0x00000018ff037819 */ /* 0x000fc80000011603 */
[----:B------:R-:W-:-:S05]  /*134b0*/  LOP3.LUT R3, R0, R3, RZ, 0xfc, !PT ;  /* 0x0000000300037212 */ /* 0x000fca00078efcff */
[----:B------:R0:W-:Y:S01]  /*134c0*/  STG.E.U8 desc[UR36][R8.64], R3 ;  /* 0x0000000308007986 */ /* 0x0001e2000c101124 */
[----:B------:R-:W-:Y:S05]  /*134d0*/  BRA `(.L_x_24625) ;  /* 0x0000000400d07947 */ /* 0x000fea0003800000 */
.L_x_24640:
[----:B------:R0:W-:Y:S01]  /*134e0*/  STG.E.U16 desc[UR36][R8.64], R0 ;  /* 0x0000000008007986 */ /* 0x0001e2000c101524 */
[----:B------:R-:W-:Y:S01]  /*134f0*/  IMAD.MOV.U32 R41, RZ, RZ, R17 ;  /* 0x000000ffff297224 */ /* 0x000fe200078e0011 */
[----:B------:R-:W-:Y:S06]  /*13500*/  BRA `(.L_x_24625) ;  /* 0x0000000400c47947 */ /* 0x000fec0003800000 */
.L_x_24637:
        /* <DEDUP_REMOVED lines=13> */
.L_x_24649:
        /* <DEDUP_REMOVED lines=17> */
.L_x_24652:
[----:B------:R-:W-:-:S04]  /*136f0*/  LOP3.LUT R3, R5, 0x80000000, RZ, 0xc0, !PT ;  /* 0x8000000005037812 */ /* 0x000fc800078ec0ff */
[----:B------:R-:W-:-:S04]  /*13700*/  SHF.R.U32.HI R3, RZ, 0x18, R3 ;  /* 0x00000018ff037819 */ /* 0x000fc80000011603 */
[----:B------:R-:W-:-:S04]  /*13710*/  LOP3.LUT R0, R0, R3, RZ, 0xfc, !PT ;  /* 0x0000000300007212 */ /* 0x000fc800078efcff */
[----:B------:R-:W-:-:S07]  /*13720*/  PRMT R4, R0, 0x7610, R4 ;  /* 0x0000761000047816 */ /* 0x000fce0000000004 */
.L_x_24651:
[----:B------:R-:W-:Y:S05]  /*13730*/  BSYNC B0 ;  /* 0x0000000000007941 */ /* 0x000fea0003800000 */
.L_x_24650:
[----:B------:R0:W-:Y:S01]  /*13740*/  STG.E.U8 desc[UR36][R8.64], R4 ;  /* 0x0000000408007986 */ /* 0x0001e2000c101124 */
[----:B------:R-:W-:Y:S01]  /*13750*/  IMAD.MOV.U32 R41, RZ, RZ, R17 ;  /* 0x000000ffff297224 */ /* 0x000fe200078e0011 */
[----:B------:R-:W-:Y:S06]  /*13760*/  BRA `(.L_x_24625) ;  /* 0x00000004002c7947 */ /* 0x000fec0003800000 */
.L_x_24648:
        /* <DEDUP_REMOVED lines=17> */
.L_x_24655:
[----:B------:R-:W-:-:S04]  /*13880*/  LOP3.LUT R3, R5, 0x80000000, RZ, 0xc0, !PT ;  /* 0x8000000005037812 */ /* 0x000fc800078ec0ff */
[----:B------:R-:W-:-:S04]  /*13890*/  SHF.R.U32.HI R3, RZ, 0x18, R3 ;  /* 0x00000018ff037819 */ /* 0x000fc80000011603 */
[----:B------:R-:W-:-:S04]  /*138a0*/  LOP3.LUT R0, R0, R3, RZ, 0xfc, !PT ;  /* 0x0000000300007212 */ /* 0x000fc800078efcff */
[----:B------:R-:W-:-:S07]  /*138b0*/  PRMT R4, R0, 0x7610, R4 ;  /* 0x0000761000047816 */ /* 0x000fce0000000004 */
.L_x_24654:
[----:B------:R-:W-:Y:S05]  /*138c0*/  BSYNC B0 ;  /* 0x0000000000007941 */ /* 0x000fea0003800000 */
.L_x_24653:
[----:B------:R0:W-:Y:S01]  /*138d0*/  STG.E.U8 desc[UR36][R8.64], R4 ;  /* 0x0000000408007986 */ /* 0x0001e2000c101124 */
[----:B------:R-:W-:Y:S01]  /*138e0*/  IMAD.MOV.U32 R41, RZ, RZ, R17 ;  /* 0x000000ffff297224 */ /* 0x000fe200078e0011 */
[----:B------:R-:W-:Y:S06]  /*138f0*/  BRA `(.L_x_24625) ;  /* 0x0000000000c87947 */ /* 0x000fec0003800000 */
.L_x_24647:
        /* <DEDUP_REMOVED lines=23> */
.L_x_24630:
        /* <DEDUP_REMOVED lines=16> */
.L_x_24658:
[----:B------:R-:W-:Y:S01]  /*13b70*/  IMAD.MOV.U32 R41, RZ, RZ, R17 ;  /* 0x000000ffff297224 */ /* 0x000fe200078e0011 */
[----:B------:R-:W-:Y:S06]  /*13b80*/  BRA `(.L_x_24625) ;  /* 0x0000000000247947 */ /* 0x000fec0003800000 */
.L_x_24657:
[----:B------:R-:W-:Y:S02]  /*13b90*/  IMAD.U32 R4, R0, 0x10000, RZ ;  /* 0x0001000000047824 */ /* 0x000fe400078e00ff */
[----:B------:R-:W-:-:S04]  /*13ba0*/  IMAD.MOV.U32 R41, RZ, RZ, R17 ;  /* 0x000000ffff297224 */ /* 0x000fc800078e0011 */
[----:B------:R-:W0:Y:S02]  /*13bb0*/  F2I.U64.TRUNC R4, R4 ;  /* 0x0000000400047311 */ /* 0x000e24000020d800 */
[----:B0-----:R0:W-:Y:S01]  /*13bc0*/  STG.E.64 desc[UR36][R8.64], R4 ;  /* 0x0000000408007986 */ /* 0x0011e2000c101b24 */
[----:B------:R-:W-:Y:S05]  /*13bd0*/  BRA `(.L_x_24625) ;  /* 0x0000000000107947 */ /* 0x000fea0003800000 */
.L_x_24656:
[----:B------:R-:W-:Y:S02]  /*13be0*/  IMAD.U32 R0, R0, 0x10000, RZ ;  /* 0x0001000000007824 */ /* 0x000fe400078e00ff */
[----:B------:R-:W-:Y:S02]  /*13bf0*/  IMAD.MOV.U32 R41, RZ, RZ, R17 ;  /* 0x000000ffff297224 */ /* 0x000fe400078e0011 */
[----:B------:R-:W0:Y:S02]  /*13c00*/  F2I.FTZ.U32.TRUNC.NTZ R3, R0 ;  /* 0x0000000000037305 */ /* 0x000e24000021f000 */
[----:B0-----:R2:W-:Y:S03]  /*13c10*/  STG.E desc[UR36][R8.64], R3 ;  /* 0x0000000308007986 */ /* 0x0015e6000c101924 */
.L_x_24625:
[----:B------:R-:W-:Y:S05]  /*13c20*/  BSYNC B6 ;  /* 0x0000000000067941 */ /* 0x000fea0003800000 */
.L_x_24624:
[----:B------:R-:W-:Y:S01]  /*13c30*/  ISETP.GE.AND P0, PT, R41, R16, PT ;  /* 0x000000102900720c */ /* 0x000fe20003f06270 */
[----:B------:R-:W-:-:S12]  /*13c40*/  BSSY B6, `(.L_x_24659) ;  /* 0x00001f8000067945 */ /* 0x000fd80003800000 */
[----:B------:R-:W-:Y:S05]  /*13c50*/  @P0 BRA `(.L_x_24660) ;  /* 0x0000001c00d80947 */ /* 0x000fea0003800000 */
[----:B0-----:R-:W0:Y:S01]  /*13c60*/  LDC.64 R4, c[0x0][0x218] ;  /* 0x00008600ff047b82 */ /* 0x001e220000000a00 */
[----:B------:R-:W-:Y:S01]  /*13c70*/  IMAD R0, R2, 0x200, R41 ;  /* 0x0000020002007824 */ /* 0x000fe200078e0229 */
[----:B------:R-:W-:Y:S01]  /*13c80*/  PRMT R6, R19, 0x9910, RZ ;  /* 0x0000991013067816 */ /* 0x000fe200000000ff */
[----:B------:R-:W-:Y:S02]  /*13c90*/  ULDC UR4, c[0x0][0x26c] ;  /* 0x00009b0000047ab9 */ /* 0x000fe40000000800 */
[----:B--23--:R-:W-:Y:S02]  /*13ca0*/  IMAD R3, R0, UR4, RZ ;  /* 0x0000000400037c24 */ /* 0x00cfe4000f8e02ff */
        /* <DEDUP_REMOVED lines=17> */
.L_x_24664:
[----:B------:R-:W-:-:S06]  /*13dc0*/  IMAD.U32 R7, R22, 0x10000, RZ ;  /* 0x0001000016077824 */ /* 0x000fcc00078e00ff */
[----:B------:R-:W0:Y:S02]  /*13dd0*/  F2I.S64.TRUNC R6, R7 ;  /* 0x0000000700067311 */ /* 0x000e24000020d900 */
[----:B0-----:R0:W-:Y:S01]  /*13de0*/  STG.E.U8 desc[UR36][R4.64], R6 ;  /* 0x0000000604007986 */ /* 0x0011e2000c101124 */
[----:B------:R-:W-:Y:S05]  /*13df0*/  BRA `(.L_x_24666) ;  /* 0x0000000c007c7947 */ /* 0x000fea0003800000 */
.L_x_24663:
        /* <DEDUP_REMOVED lines=10> */
.L_x_24668:
[----:B------:R-:W-:-:S04]  /*13ea0*/  IMAD.U32 R22, R22, 0x10000, RZ ;  /* 0x0001000016167824 */ /* 0x000fc800078e00ff */
[----:B------:R-:W0:Y:S02]  /*13eb0*/  F2I.FTZ.TRUNC.NTZ R3, R22 ;  /* 0x0000001600037305 */ /* 0x000e24000021f100 */
[----:B0-----:R0:W-:Y:S01]  /*13ec0*/  STG.E desc[UR36][R4.64], R3 ;  /* 0x0000000304007986 */ /* 0x0011e2000c101924 */
[----:B------:R-:W-:Y:S05]  /*13ed0*/  BRA `(.L_x_24666) ;  /* 0x0000000c00447947 */ /* 0x000fea0003800000 */
.L_x_24667:
[----:B------:R-:W-:-:S04]  /*13ee0*/  IMAD.U32 R22, R22, 0x10000, RZ ;  /* 0x0001000016167824 */ /* 0x000fc800078e00ff */
[----:B------:R-:W0:Y:S02]  /*13ef0*/  F2I.FTZ.TRUNC.NTZ R3, R22 ;  /* 0x0000001600037305 */ /* 0x000e24000021f100 */
[----:B0-----:R0:W-:Y:S01]  /*13f00*/  STG.E.U16 desc[UR36][R4.64], R3 ;  /* 0x0000000304007986 */ /* 0x0011e2000c101524 */
[----:B------:R-:W-:Y:S05]  /*13f10*/  BRA `(.L_x_24666) ;  /* 0x0000000c00347947 */ /* 0x000fea0003800000 */
.L_x_24662:
        /* <DEDUP_REMOVED lines=9> */
.L_x_24670:
[----:B------:R-:W-:-:S05]  /*13fb0*/  IMAD.U32 R0, R22, 0x10000, RZ ;  /* 0x0001000016007824 */ /* 0x000fca00078e00ff */
[----:B------:R-:W-:-:S05]  /*13fc0*/  F2FP.F16.F32.PACK_AB R0, RZ, R0 ;  /* 0x00000000ff00723e */ /* 0x000fca00000000ff */
[----:B------:R0:W-:Y:S01]  /*13fd0*/  STG.E.U16 desc[UR36][R4.64], R0 ;  /* 0x0000000004007986 */ /* 0x0001e2000c101524 */
[----:B------:R-:W-:Y:S05]  /*13fe0*/  BRA `(.L_x_24666) ;  /* 0x0000000c00007947 */ /* 0x000fea0003800000 */
.L_x_24669:
        /* <DEDUP_REMOVED lines=10> */
.L_x_24672:
[----:B------:R-:W-:-:S05]  /*14090*/  IMAD.U32 R22, R22, 0x10000, RZ ;  /* 0x0001000016167824 */ /* 0x000fca00078e00ff */
[----:B------:R-:W-:-:S04]  /*140a0*/  F2FP.F16.F32.PACK_AB R3, RZ, R22 ;  /* 0x00000016ff03723e */ /* 0x000fc800000000ff */
[----:B------:R-:W-:-:S05]  /*140b0*/  PRMT R3, R3, 0x5410, RZ ;  /* 0x0000541003037816 */ /* 0x000fca00000000ff */
[----:B------:R0:W-:Y:S01]  /*140c0*/  STG.E desc[UR36][R4.64], R3 ;  /* 0x0000000304007986 */ /* 0x0001e2000c101924 */
[----:B------:R-:W-:Y:S05]  /*140d0*/  BRA `(.L_x_24666) ;  /* 0x0000000800c47947 */ /* 0x000fea0003800000 */
.L_x_24671:
[----:B------:R-:W-:-:S04]  /*140e0*/  IMAD.U32 R6, R22, 0x10000, RZ ;  /* 0x0001000016067824 */ /* 0x000fc800078e00ff */
[----:B------:R-:W-:-:S06]  /*140f0*/  FMUL.FTZ R6, R6, 1 ;  /* 0x3f80000006067820 */ /* 0x000fcc0000410000 */
[----:B------:R-:W0:Y:S02]  /*14100*/  F2F.F64.F32 R6, R6 ;  /* 0x0000000600067310 */ /* 0x000e240000201800 */
[----:B0-----:R0:W-:Y:S01]  /*14110*/  STG.E.64 desc[UR36][R4.64], R6 ;  /* 0x0000000604007986 */ /* 0x0011e2000c101b24 */
[----:B------:R-:W-:Y:S05]  /*14120*/  BRA `(.L_x_24666) ;  /* 0x0000000800b07947 */ /* 0x000fea0003800000 */
.L_x_24661:
        /* <DEDUP_REMOVED lines=13> */
.L_x_24675:
[----:B------:R-:W-:Y:S01]  /*14200*/  IMAD.U32 R22, R22, 0x10000, RZ ;  /* 0x0001000016167824 */ /* 0x000fe200078e00ff */
[----:B------:R-:W-:-:S03]  /*14210*/  CS2R R10, SRZ ;  /* 0x00000000000a7805 */ /* 0x000fc6000001ff00 */
[----:B------:R-:W-:-:S06]  /*14220*/  FMUL.FTZ R8, R22, 1 ;  /* 0x3f80000016087820 */ /* 0x000fcc0000410000 */
[----:B------:R-:W0:Y:S02]  /*14230*/  F2F.F64.F32 R8, R8 ;  /* 0x0000000800087310 */ /* 0x000e240000201800 */
[----:B0-----:R0:W-:Y:S01]  /*14240*/  STG.E.128 desc[UR36][R4.64], R8 ;  /* 0x0000000804007986 */ /* 0x0011e2000c101d24 */
[----:B------:R-:W-:Y:S05]  /*14250*/  BRA `(.L_x_24666) ;  /* 0x0000000800647947 */ /* 0x000fea0003800000 */
.L_x_24674:
        /* <DEDUP_REMOVED lines=21> */
.L_x_24679:
[----:B------:R-:W-:Y:S05]  /*143b0*/  BSYNC B0 ;  /* 0x0000000000007941 */ /* 0x000fea0003800000 */
.L_x_24678:
[----:B------:R-:W-:-:S05]  /*143c0*/  LOP3.LUT R7, R0, R7, RZ, 0xfc, !PT ;  /* 0x0000000700077212 */ /* 0x000fca00078efcff */
[----:B------:R0:W-:Y:S01]  /*143d0*/  STG.E.U8 desc[UR36][R4.64], R7 ;  /* 0x0000000704007986 */ /* 0x0001e2000c101124 */
[----:B------:R-:W-:Y:S05]  /*143e0*/  BRA `(.L_x_24666) ;  /* 0x0000000800007947 */ /* 0x000fea0003800000 */
.L_x_24677:
        /* <DEDUP_REMOVED lines=13> */
.L_x_24681:
[----:B------:R-:W-:Y:S01]  /*144c0*/  IMAD.MOV.U32 R0, RZ, RZ, 0x7f ;  /* 0x0000007fff007424 */ /* 0x000fe200078e00ff */
[----:B------:R-:W-:-:S04]  /*144d0*/  ISETP.GT.U32.AND P0, PT, R3, 0x7f800000, PT ;  /* 0x7f8000000300780c */ /* 0x000fc80003f04070 */
[----:B------:R-:W-:-:S09]  /*144e0*/  SEL R0, R0, 0x7c, P0 ;  /* 0x0000007c00007807 */ /* 0x000fd20000000000 */
.L_x_24682:
[----:B------:R-:W-:Y:S05]  /*144f0*/  BSYNC B0 ;  /* 0x0000000000007941 */ /* 0x000fea0003800000 */
.L_x_24680:
[----:B------:R-:W-:-:S04]  /*14500*/  LOP3.LUT R3, R7, 0x80000000, RZ, 0xc0, !PT ;  /* 0x8000000007037812 */ /* 0x000fc800078ec0ff */
[----:B------:R-:W-:-:S04]  /*14510*/  SHF.R.U32.HI R3, RZ, 0x18, R3 ;  /* 0x00000018ff037819 */ /* 0x000fc80000011603 */
[----:B------:R-:W-:-:S05]  /*14520*/  LOP3.LUT R3, R0, R3, RZ, 0xfc, !PT ;  /* 0x0000000300037212 */ /* 0x000fca00078efcff */
[----:B------:R0:W-:Y:S01]  /*14530*/  STG.E.U8 desc[UR36][R4.64], R3 ;  /* 0x0000000304007986 */ /* 0x0001e2000c101124 */
[----:B------:R-:W-:Y:S05]  /*14540*/  BRA `(.L_x_24666) ;  /* 0x0000000400a87947 */ /* 0x000fea0003800000 */
.L_x_24676:
[----:B------:R0:W-:Y:S01]  /*14550*/  STG.E.U16 desc[UR36][R4.64], R22 ;  /* 0x0000001604007986 */ /* 0x0001e2000c101524 */
[----:B------:R-:W-:Y:S05]  /*14560*/  BRA `(.L_x_24666) ;  /* 0x0000000400a07947 */ /* 0x000fea0003800000 */
.L_x_24673:
        /* <DEDUP_REMOVED lines=12> */
.L_x_24685:
        /* <DEDUP_REMOVED lines=17> */
.L_x_24688:
[----:B------:R-:W-:-:S04]  /*14740*/  LOP3.LUT R0, R7, 0x80000000, RZ, 0xc0, !PT ;  /* 0x8000000007007812 */ /* 0x000fc800078ec0ff */
[----:B------:R-:W-:-:S04]  /*14750*/  SHF.R.U32.HI R0, RZ, 0x18, R0 ;  /* 0x00000018ff007819 */ /* 0x000fc80000011600 */
[----:B------:R-:W-:-:S07]  /*14760*/  LOP3.LUT R0, R3, R0, RZ, 0xfc, !PT ;  /* 0x0000000003007212 */ /* 0x000fce00078efcff */
.L_x_24687:
[----:B------:R-:W-:Y:S05]  /*14770*/  BSYNC B0 ;  /* 0x0000000000007941 */ /* 0x000fea0003800000 */
.L_x_24686:
[----:B------:R0:W-:Y:S01]  /*14780*/  STG.E.U8 desc[UR36][R4.64], R0 ;  /* 0x0000000004007986 */ /* 0x0001e2000c101124 */
[----:B------:R-:W-:Y:S05]  /*14790*/  BRA `(.L_x_24666) ;  /* 0x0000000400147947 */ /* 0x000fea0003800000 */
.L_x_24684:
        /* <DEDUP_REMOVED lines=17> */
.L_x_24691:
[----:B------:R-:W-:-:S04]  /*148b0*/  LOP3.LUT R0, R7, 0x80000000, RZ, 0xc0, !PT ;  /* 0x8000000007007812 */ /* 0x000fc800078ec0ff */
[----:B------:R-:W-:-:S04]  /*148c0*/  SHF.R.U32.HI R0, RZ, 0x18, R0 ;  /* 0x00000018ff007819 */ /* 0x000fc80000011600 */
[----:B------:R-:W-:-:S07]  /*148d0*/  LOP3.LUT R0, R3, R0, RZ, 0xfc, !PT ;  /* 0x0000000003007212 */ /* 0x000fce00078efcff */
.L_x_24690:
[----:B------:R-:W-:Y:S05]  /*148e0*/  BSYNC B0 ;  /* 0x0000000000007941 */ /* 0x000fea0003800000 */
.L_x_24689:
[----:B------:R0:W-:Y:S01]  /*148f0*/  STG.E.U8 desc[UR36][R4.64], R0 ;  /* 0x0000000004007986 */ /* 0x0001e2000c101124 */
[----:B------:R-:W-:Y:S05]  /*14900*/  BRA `(.L_x_24666) ;  /* 0x0000000000b87947 */ /* 0x000fea0003800000 */
.L_x_24683:
        /* <DEDUP_REMOVED lines=22> */
.L_x_24665:
        /* <DEDUP_REMOVED lines=16> */
.L_x_24694:
[----:B------:R-:W-:Y:S05]  /*14b70*/  BRA `(.L_x_24666) ;  /* 0x00000000001c7947 */ /* 0x000fea0003800000 */
.L_x_24693:
[----:B------:R-:W-:-:S06]  /*14b80*/  IMAD.U32 R6, R22, 0x10000, RZ ;  /* 0x0001000016067824 */ /* 0x000fcc00078e00ff */
[----:B------:R-:W0:Y:S02]  /*14b90*/  F2I.U64.TRUNC R6, R6 ;  /* 0x0000000600067311 */ /* 0x000e24000020d800 */
[----:B0-----:R3:W-:Y:S01]  /*14ba0*/  STG.E.64 desc[UR36][R4.64], R6 ;  /* 0x0000000604007986 */ /* 0x0017e2000c101b24 */
[----:B------:R-:W-:Y:S05]  /*14bb0*/  BRA `(.L_x_24666) ;  /* 0x00000000000c7947 */ /* 0x000fea0003800000 */
.L_x_24692:
[----:B------:R-:W-:-:S04]  /*14bc0*/  IMAD.U32 R22, R22, 0x10000, RZ ;  /* 0x0001000016167824 */ /* 0x000fc800078e00ff */
[----:B------:R-:W0:Y:S02]  /*14bd0*/  F2I.FTZ.U32.TRUNC.NTZ R3, R22 ;  /* 0x0000001600037305 */ /* 0x000e24000021f000 */
[----:B0-----:R0:W-:Y:S02]  /*14be0*/  STG.E desc[UR36][R4.64], R3 ;  /* 0x0000000304007986 */ /* 0x0011e4000c101924 */
.L_x_24666:
[----:B------:R-:W-:-:S05]  /*14bf0*/  VIADD R41, R41, 0x80 ;  /* 0x0000008029297836 */ /* 0x000fca0000000000 */
[----:B------:R-:W-:-:S13]  /*14c00*/  ISETP.GE.AND P0, PT, R41, R16, PT ;  /* 0x000000102900720c */ /* 0x000fda0003f06270 */
[----:B------:R-:W-:Y:S05]  /*14c10*/  @P0 BRA `(.L_x_24660) ;  /* 0x0000000c00e80947 */ /* 0x000fea0003800000 */
[----:B0-23--:R-:W0:Y:S01]  /*14c20*/  LDC.64 R4, c[0x0][0x218] ;  /* 0x00008600ff047b82 */ /* 0x00de220000000a00 */
        /* <DEDUP_REMOVED lines=17> */
[----:B----4-:R-:W-:-:S06]  /*14d40*/  IMAD.U32 R23, R23, 0x10000, RZ ;  /* 0x0001000017177824 */ /* 0x010fcc00078e00ff */
[----:B------:R-:W0:Y:S02]  /*14d50*/  F2I.FTZ.TRUNC.NTZ R23, R23 ;  /* 0x0000001700177305 */ /* 0x000e24000021f100 */
[----:B0-----:R2:W-:Y:S01]  /*14d60*/  STG.E.U8 desc[UR36][R4.64], R23 ;  /* 0x0000001704007986 */ /* 0x0015e2000c101124 */
[----:B------:R-:W-:Y:S05]  /*14d70*/  BRA `(.L_x_24700) ;  /* 0x0000000c008c7947 */ /* 0x000fea0003800000 */
.L_x_24698:
[----:B----4-:R-:W-:-:S06]  /*14d80*/  IMAD.U32 R7, R23, 0x10000, RZ ;  /* 0x0001000017077824 */ /* 0x010fcc00078e00ff */
[----:B------:R-:W0:Y:S02]  /*14d90*/  F2I.S64.TRUNC R6, R7 ;  /* 0x0000000700067311 */ /* 0x000e24000020d900 */
[----:B0-----:R0:W-:Y:S01]  /*14da0*/  STG.E.U8 desc[UR36][R4.64], R6 ;  /* 0x0000000604007986 */ /* 0x0011e2000c101124 */
[----:B------:R-:W-:Y:S05]  /*14db0*/  BRA `(.L_x_24700) ;  /* 0x0000000c007c7947 */ /* 0x000fea0003800000 */
.L_x_24697:
[----:B------:R-:W-:-:S13]  /*14dc0*/  ISETP.NE.AND P0, PT, R0, 0x2, PT ;  /* 0x000000020000780c */ /* 0x000fda0003f05270 */
[----:B------:R-:W-:Y:S05]  /*14dd0*/  @!P0 BRA `(.L_x_24701) ;  /* 0x0000000000308947 */ /* 0x000fea0003800000 */
[----:B------:R-:W-:-:S13]  /*14de0*/  ISETP.NE.AND P0, PT, R0, 0x3, PT ;  /* 0x000000030000780c */ /* 0x000fda0003f05270 */
[----:B------:R-:W-:Y:S05]  /*14df0*/  @!P0 BRA `(.L_x_24702) ;  /* 0x0000000000188947 */ /* 0x000fea0003800000 */
[----:B------:R-:W-:-:S13]  /*14e00*/  ISETP.NE.AND P0, PT, R0, 0x4, PT ;  /* 0x000000040000780c */ /* 0x000fda0003f05270 */
[----:B------:R-:W-:Y:S05]  /*14e10*/  @P0 BRA `(.L_x_24699) ;  /* 0x0000000c00040947 */ /* 0x000fea0003800000 */
[----:B----4-:R-:W-:-:S06]  /*14e20*/  IMAD.U32 R6, R23, 0x10000, RZ ;  /* 0x0001000017067824 */ /* 0x010fcc00078e00ff */
[----:B------:R-:W0:Y:S02]  /*14e30*/  F2I.S64.TRUNC R6, R6 ;  /* 0x0000000600067311 */ /* 0x000e24000020d900 */
[----:B0-----:R0:W-:Y:S01]  /*14e40*/  STG.E.64 desc[UR36][R4.64], R6 ;  /* 0x0000000604007986 */ /* 0x0011e2000c101b24 */
[----:B------:R-:W-:Y:S05]  /*14e50*/  BRA `(.L_x_24700) ;  /* 0x0000000c00547947 */ /* 0x000fea0003800000 */
.L_x_24702:
[----:B----4-:R-:W-:-:S06]  /*14e60*/  IMAD.U32 R23, R23, 0x10000, RZ ;  /* 0x0001000017177824 */ /* 0x010fcc00078e00ff */
[----:B------:R-:W0:Y:S02]  /*14e70*/  F2I.FTZ.TRUNC.NTZ R23, R23 ;  /* 0x0000001700177305 */ /* 0x000e24000021f100 */
[----:B0-----:R4:W-:Y:S01]  /*14e80*/  STG.E desc[UR36][R4.64], R23 ;  /* 0x0000001704007986 */ /* 0x0019e2000c101924 */
[----:B------:R-:W-:Y:S05]  /*14e90*/  BRA `(.L_x_24700) ;  /* 0x0000000c00447947 */ /* 0x000fea0003800000 */
.L_x_24701:
[----:B----4-:R-:W-:-:S06]  /*14ea0*/  IMAD.U32 R23, R23, 0x10000, RZ ;  /* 0x0001000017177824 */ /* 0x010fcc00078e00ff */
[----:B------:R-:W0:Y:S02]  /*14eb0*/  F2I.FTZ.TRUNC.NTZ R23, R23 ;  /* 0x0000001700177305 */ /* 0x000e24000021f100 */
[----:B0-----:R3:W-:Y:S01]  /*14ec0*/  STG.E.U16 desc[UR36][R4.64], R23 ;  /* 0x0000001704007986 */ /* 0x0017e2000c101524 */
[----:B------:R-:W-:Y:S05]  /*14ed0*/  BRA `(.L_x_24700) ;  /* 0x0000000c00347947 */ /* 0x000fea0003800000 */
.L_x_24696:
[----:B------:R-:W-:-:S13]  /*14ee0*/  ISETP.GT.AND P0, PT, R0, 0x6, PT ;  /* 0x000000060000780c */ /* 0x000fda0003f04270 */
[----:B------:R-:W-:Y:S05]  /*14ef0*/  @P0 BRA `(.L_x_24703) ;  /* 0x00000000002c0947 */ /* 0x000fea0003800000 */
[----:B------:R-:W-:-:S13]  /*14f00*/  ISETP.NE.AND P0, PT, R0, 0x5, PT ;  /* 0x000000050000780c */ /* 0x000fda0003f05270 */
[----:B------:R-:W-:Y:S05]  /*14f10*/  @!P0 BRA `(.L_x_24704) ;  /* 0x0000000000148947 */ /* 0x000fea0003800000 */
[----:B------:R-:W-:-:S13]  /*14f20*/  ISETP.NE.AND P0, PT, R0, 0x6, PT ;  /* 0x000000060000780c */ /* 0x000fda0003f05270 */
[----:B------:R-:W-:Y:S05]  /*14f30*/  @P0 BRA `(.L_x_24699) ;  /* 0x0000000800bc0947 */ /* 0x000fea0003800000 */
[----:B----4-:R-:W-:-:S05]  /*14f40*/  IMAD.U32 R23, R23, 0x10000, RZ ;  /* 0x0001000017177824 */ /* 0x010fca00078e00ff */
[----:B------:R0:W-:Y:S01]  /*14f50*/  STG.E desc[UR36][R4.64], R23 ;  /* 0x0000001704007986 */ /* 0x0001e2000c101924 */
[----:B------:R-:W-:Y:S05]  /*14f60*/  BRA `(.L_x_24700) ;  /* 0x0000000c00107947 */ /* 0x000fea0003800000 */
.L_x_24704:
[----:B----4-:R-:W-:-:S05]  /*14f70*/  IMAD.U32 R0, R23, 0x10000, RZ ;  /* 0x0001000017007824 */ /* 0x010fca00078e00ff */
[----:B------:R-:W-:-:S05]  /*14f80*/  F2FP.F16.F32.PACK_AB R0, RZ, R0 ;  /* 0x00000000ff00723e */ /* 0x000fca00000000ff */
[----:B------:R0:W-:Y:S01]  /*14f90*/  STG.E.U16 desc[UR36][R4.64], R0 ;  /* 0x0000000004007986 */ /* 0x0001e2000c101524 */
[----:B------:R-:W-:Y:S05]  /*14fa0*/  BRA `(.L_x_24700) ;  /* 0x0000000c00007947 */ /* 0x000fea0003800000 */
.L_x_24703:
[----:B------:R-:W-:-:S13]  /*14fb0*/  ISETP.NE.AND P0, PT, R0, 0x7, PT ;  /* 0x000000070000780c */ /* 0x000fda0003f05270 */
[----:B------:R-:W-:Y:S05]  /*14fc0*/  @!P0 BRA `(.L_x_24705) ;  /* 0x0000000000348947 */ /* 0x000fea0003800000 */
[----:B------:R-:W-:-:S13]  /*14fd0*/  ISETP.NE.AND P0, PT, R0, 0x8, PT ;  /* 0x000000080000780c */ /* 0x000fda0003f05270 */
[----:B------:R-:W-:Y:S05]  /*14fe0*/  @!P0 BRA `(.L_x_24706) ;  /* 0x0000000000188947 */ /* 0x000fea0003800000 */
[----:B------:R-:W-:-:S13]  /*14ff0*/  ISETP.NE.AND P0, PT, R0, 0x9, PT ;  /* 0x000000090000780c */ /* 0x000fda0003f05270 */
[----:B------:R-:W-:Y:S05]  /*15000*/  @P0 BRA `(.L_x_24699) ;  /* 0x0000000800880947 */ /* 0x000fea0003800000 */
[----:B----4-:R-:W-:Y:S02]  /*15010*/  IMAD.U32 R6, R23, 0x10000, RZ ;  /* 0x0001000017067824 */ /* 0x010fe400078e00ff */
[----:B------:R-:W-:-:S05]  /*15020*/  IMAD.MOV.U32 R7, RZ, RZ, RZ ;  /* 0x000000ffff077224 */ /* 0x000fca00078e00ff */
[----:B------:R0:W-:Y:S01]  /*15030*/  STG.E.64 desc[UR36][R4.64], R6 ;  /* 0x0000000604007986 */ /* 0x0001e2000c101b24 */
[----:B------:R-:W-:Y:S05]  /*15040*/  BRA `(.L_x_24700) ;  /* 0x0000000800d87947 */ /* 0x000fea0003800000 */
.L_x_24706:
[----:B----4-:R-:W-:-:S05]  /*15050*/  IMAD.U32 R23, R23, 0x10000, RZ ;  /* 0x0001000017177824 */ /* 0x010fca00078e00ff */
[----:B------:R-:W-:-:S04]  /*15060*/  F2FP.F16.F32.PACK_AB R3, RZ, R23 ;  /* 0x00000017ff03723e */ /* 0x000fc800000000ff */
[----:B------:R-:W-:-:S05]  /*15070*/  PRMT R3, R3, 0x5410, RZ ;  /* 0x0000541003037816 */ /* 0x000fca00000000ff */
[----:B------:R0:W-:Y:S01]  /*15080*/  STG.E desc[UR36][R4.64], R3 ;  /* 0x0000000304007986 */ /* 0x0001e2000c101924 */
[----:B------:R-:W-:Y:S05]  /*15090*/  BRA `(.L_x_24700) ;  /* 0x0000000800c47947 */ /* 0x000fea0003800000 */
.L_x_24705:
[----:B----4-:R-:W-:-:S04]  /*150a0*/  IMAD.U32 R6, R23, 0x10000, RZ ;  /* 0x0001000017067824 */ /* 0x010fc800078e00ff */
[----:B------:R-:W-:-:S06]  /*150b0*/  FMUL.FTZ R6, R6, 1 ;  /* 0x3f80000006067820 */ /* 0x000fcc0000410000 */
[----:B------:R-:W0:Y:S02]  /*150c0*/  F2F.F64.F32 R6, R6 ;  /* 0x0000000600067310 */ /* 0x000e240000201800 */
[----:B0-----:R0:W-:Y:S01]  /*150d0*/  STG.E.64 desc[UR36][R4.64], R6 ;  /* 0x0000000604007986 */ /* 0x0011e2000c101b24 */
[----:B------:R-:W-:Y:S05]  /*150e0*/  BRA `(.L_x_24700) ;  /* 0x0000000800b07947 */ /* 0x000fea0003800000 */
.L_x_24695:
        /* <DEDUP_REMOVED lines=8> */
[----:B----4-:R-:W-:-:S05]  /*15170*/  IMAD.U32 R23, R23, 0x10000, RZ ;  /* 0x0001000017177824 */ /* 0x010fca00078e00ff */
[----:B------:R-:W-:-:S04]  /*15180*/  FSETP.NEU.FTZ.AND P0, PT, R23, RZ, PT ;  /* 0x000000ff1700720b */ /* 0x000fc80003f1d000 */
[----:B------:R-:W-:-:S05]  /*15190*/  SEL R3, RZ, 0x1, !P0 ;  /* 0x00000001ff037807 */ /* 0x000fca0004000000 */
[----:B------:R0:W-:Y:S01]  /*151a0*/  STG.E.U8 desc[UR36][R4.64], R3 ;  /* 0x0000000304007986 */ /* 0x0001e2000c101124 */
[----:B------:R-:W-:Y:S05]  /*151b0*/  BRA `(.L_x_24700) ;  /* 0x00000008007c7947 */ /* 0x000fea0003800000 */
.L_x_24709:
[----:B----4-:R-:W-:Y:S01]  /*151c0*/  IMAD.U32 R23, R23, 0x10000, RZ ;  /* 0x0001000017177824 */ /* 0x010fe200078e00ff */
[----:B------:R-:W-:-:S03]  /*151d0*/  CS2R R10, SRZ ;  /* 0x00000000000a7805 */ /* 0x000fc6000001ff00 */
[----:B------:R-:W-:-:S06]  /*151e0*/  FMUL.FTZ R8, R23, 1 ;  /* 0x3f80000017087820 */ /* 0x000fcc0000410000 */
[----:B------:R-:W0:Y:S02]  /*151f0*/  F2F.F64.F32 R8, R8 ;  /* 0x0000000800087310 */ /* 0x000e240000201800 */
[----:B0-----:R0:W-:Y:S01]  /*15200*/  STG.E.128 desc[UR36][R4.64], R8 ;  /* 0x0000000804007986 */ /* 0x0011e2000c101d24 */
[----:B------:R-:W-:Y:S05]  /*15210*/  BRA `(.L_x_24700) ;  /* 0x0000000800647947 */ /* 0x000fea0003800000 */
.L_x_24708:
[----:B------:R-:W-:-:S13]  /*15220*/  ISETP.NE.AND P0, PT, R0, 0xf, PT ;  /* 0x0000000f0000780c */ /* 0x000fda0003f05270 */
[----:B------:R-:W-:Y:S05]  /*15230*/  @!P0 BRA `(.L_x_24710) ;  /* 0x0000000000b48947 */ /* 0x000fea0003800000 */
[----:B------:R-:W-:-:S13]  /*15240*/  ISETP.NE.AND P0, PT, R0, 0x17, PT ;  /* 0x000000170000780c */ /* 0x000fda0003f05270 */
[----:B------:R-:W-:Y:S05]  /*15250*/  @!P0 BRA `(.L_x_24711) ;  /* 0x0000000000548947 */ /* 0x000fea0003800000 */
[----:B------:R-:W-:-:S13]  /*15260*/  ISETP.NE.AND P0, PT, R0, 0x18, PT ;  /* 0x000000180000780c */ /* 0x000fda0003f05270 */
[----:B------:R-:W-:Y:S05]  /*15270*/  @P0 BRA `(.L_x_24699) ;  /* 0x0000000400ec0947 */ /* 0x000fea0003800000 */
[----:B----4-:R-:W-:Y:S01]  /*15280*/  IMAD.U32 R23, R23, 0x10000, RZ ;  /* 0x0001000017177824 */ /* 0x010fe200078e00ff */
        /* <DEDUP_REMOVED lines=14> */
.L_x_24713:
[----:B------:R-:W-:Y:S05]  /*15370*/  BSYNC B0 ;  /* 0x0000000000007941 */ /* 0x000fea0003800000 */
.L_x_24712:
[----:B------:R-:W-:-:S05]  /*15380*/  LOP3.LUT R7, R0, R7, RZ, 0xfc, !PT ;  /* 0x0000000700077212 */ /* 0x000fca00078efcff */
[----:B------:R0:W-:Y:S01]  /*15390*/  STG.E.U8 desc[UR36][R4.64], R7 ;  /* 0x0000000704007986 */ /* 0x0001e2000c101124 */
[----:B------:R-:W-:Y:S05]  /*153a0*/  BRA `(.L_x_24700) ;  /* 0x0000000800007947 */ /* 0x000fea0003800000 */
.L_x_24711:
[----:B----4-:R-:W-:Y:S01]  /*153b0*/  IMAD.U32 R23, R23, 0x10000, RZ ;  /* 0x0001000017177824 */ /* 0x010fe200078e00ff */
        /* <DEDUP_REMOVED lines=12> */
.L_x_24715:
[----:B------:R-:W-:Y:S01]  /*15480*/  IMAD.MOV.U32 R0, RZ, RZ, 0x7f ;  /* 0x0000007fff007424 */ /* 0x000fe200078e00ff */
[----:B------:R-:W-:-:S04]  /*15490*/  ISETP.GT.U32.AND P0, PT, R3, 0x7f800000, PT ;  /* 0x7f8000000300780c */ /* 0x000fc80003f04070 */
[----:B------:R-:W-:-:S09]  /*154a0*/  SEL R0, R0, 0x7c, P0 ;  /* 0x0000007c00007807 */ /* 0x000fd20000000000 */
.L_x_24716:
[----:B------:R-:W-:Y:S05]  /*154b0*/  BSYNC B0 ;  /* 0x0000000000007941 */ /* 0x000fea0003800000 */
.L_x_24714:
[----:B------:R-:W-:-:S04]  /*154c0*/  LOP3.LUT R3, R23, 0x80000000, RZ, 0xc0, !PT ;  /* 0x8000000017037812 */ /* 0x000fc800078ec0ff */
[----:B------:R-:W-:-:S04]  /*154d0*/  SHF.R.U32.HI R3, RZ, 0x18, R3 ;  /* 0x00000018ff037819 */ /* 0x000fc80000011603 */
[----:B------:R-:W-:-:S05]  /*154e0*/  LOP3.LUT R3, R0, R3, RZ, 0xfc, !PT ;  /* 0x0000000300037212 */ /* 0x000fca00078efcff */
[----:B------:R0:W-:Y:S01]  /*154f0*/  STG.E.U8 desc[UR36][R4.64], R3 ;  /* 0x0000000304007986 */ /* 0x0001e2000c101124 */
[----:B------:R-:W-:Y:S05]  /*15500*/  BRA `(.L_x_24700) ;  /* 0x0000000400a87947 */ /* 0x000fea0003800000 */
.L_x_24710:
[----:B----4-:R0:W-:Y:S01]  /*15510*/  STG.E.U16 desc[UR36][R4.64], R23 ;  /* 0x0000001704007986 */ /* 0x0101e2000c101524 */
[----:B------:R-:W-:Y:S05]  /*15520*/  BRA `(.L_x_24700) ;  /* 0x0000000400a07947 */ /* 0x000fea0003800000 */
.L_x_24707:
        /* <DEDUP_REMOVED lines=8> */
[----:B----4-:R-:W-:-:S06]  /*155b0*/  IMAD.U32 R3, R23, 0x10000, RZ ;  /* 0x0001000017037824 */ /* 0x010fcc00078e00ff */
[----:B------:R-:W0:Y:S02]  /*155c0*/  F2I.FTZ.U32.TRUNC.NTZ R3, R3 ;  /* 0x0000000300037305 */ /* 0x000e24000021f000 */
[----:B0-----:R0:W-:Y:S01]  /*155d0*/  STG.E.U16 desc[UR36][R4.64], R3 ;  /* 0x0000000304007986 */ /* 0x0011e2000c101524 */
[----:B------:R-:W-:Y:S05]  /*155e0*/  BRA `(.L_x_24700) ;  /* 0x0000000400707947 */ /* 0x000fea0003800000 */
.L_x_24719:
[----:B----4-:R-:W-:Y:S01]  /*155f0*/  IMAD.U32 R23, R23, 0x10000, RZ ;  /* 0x0001000017177824 */ /* 0x010fe200078e00ff */
        /* <DEDUP_REMOVED lines=16> */
.L_x_24722:
[----:B------:R-:W-:-:S04]  /*15700*/  LOP3.LUT R0, R23, 0x80000000, RZ, 0xc0, !PT ;  /* 0x8000000017007812 */ /* 0x000fc800078ec0ff */
[----:B------:R-:W-:-:S04]  /*15710*/  SHF.R.U32.HI R0, RZ, 0x18, R0 ;  /* 0x00000018ff007819 */ /* 0x000fc80000011600 */
[----:B------:R-:W-:-:S07]  /*15720*/  LOP3.LUT R0, R3, R0, RZ, 0xfc, !PT ;  /* 0x0000000003007212 */ /* 0x000fce00078efcff */
.L_x_24721:
[----:B------:R-:W-:Y:S05]  /*15730*/  BSYNC B0 ;  /* 0x0000000000007941 */ /* 0x000fea0003800000 */
.L_x_24720:
[----:B------:R0:W-:Y:S01]  /*15740*/  STG.E.U8 desc[UR36][R4.64], R0 ;  /* 0x0000000004007986 */ /* 0x0001e2000c101124 */
[----:B------:R-:W-:Y:S05]  /*15750*/  BRA `(.L_x_24700) ;  /* 0x0000000400147947 */ /* 0x000fea0003800000 */
.L_x_24718:
        /* <DEDUP_REMOVED lines=17> */
.L_x_24725:
[----:B------:R-:W-:-:S04]  /*15870*/  LOP3.LUT R0, R23, 0x80000000, RZ, 0xc0, !PT ;  /* 0x8000000017007812 */ /* 0x000fc800078ec0ff */
[----:B------:R-:W-:-:S04]  /*15880*/  SHF.R.U32.HI R0, RZ, 0x18, R0 ;  /* 0x00000018ff007819 */ /* 0x000fc80000011600 */
[----:B------:R-:W-:-:S07]  /*15890*/  LOP3.LUT R0, R3, R0, RZ, 0xfc, !PT ;  /* 0x0000000003007212 */ /* 0x000fce00078efcff */
.L_x_24724:
[----:B------:R-:W-:Y:S05]  /*158a0*/  BSYNC B0 ;  /* 0x0000000000007941 */ /* 0x000fea0003800000 */
.L_x_24723:
[----:B------:R0:W-:Y:S01]  /*158b0*/  STG.E.U8 desc[UR36][R4.64], R0 ;  /* 0x0000000004007986 */ /* 0x0001e2000c101124 */
[----:B------:R-:W-:Y:S05]  /*158c0*/  BRA `(.L_x_24700) ;  /* 0x0000000000b87947 */ /* 0x000fea0003800000 */
.L_x_24717:
[----:B------:R-:W-:-:S13]  /*158d0*/  ISETP.NE.AND P0, PT, R0, 0x1c, PT ;  /* 0x0000001c0000780c */ /* 0x000fda0003f05270 */
[----:B------:R-:W-:Y:S05]  /*158e0*/  @!P0 BRA `(.L_x_24726) ;  /* 0x0000000000a48947 */ /* 0x000fea0003800000 */
[----:B------:R-:W-:-:S13]  /*158f0*/  ISETP.NE.AND P0, PT, R0, 0x1d, PT ;  /* 0x0000001d0000780c */ /* 0x000fda0003f05270 */
[----:B------:R-:W-:Y:S05]  /*15900*/  @!P0 BRA `(.L_x_24727) ;  /* 0x00000000008c8947 */ /* 0x000fea0003800000 */
[----:B------:R-:W-:-:S13]  /*15910*/  ISETP.NE.AND P0, PT, R0, 0x2c, PT ;  /* 0x0000002c0000780c */ /* 0x000fda0003f05270 */
[----:B------:R-:W-:Y:S05]  /*15920*/  @P0 BRA `(.L_x_24699) ;  /* 0x0000000000400947 */ /* 0x000fea0003800000 */
[----:B----4-:R-:W-:-:S05]  /*15930*/  IMAD.U32 R6, R23, 0x10000, RZ ;  /* 0x0001000017067824 */ /* 0x010fca00078e00ff */
        /* <DEDUP_REMOVED lines=15> */
.L_x_24699:
        /* <DEDUP_REMOVED lines=16> */
.L_x_24728:
[----:B------:R-:W-:Y:S05]  /*15b30*/  BRA `(.L_x_24700) ;  /* 0x00000000001c7947 */ /* 0x000fea0003800000 */
.L_x_24727:
[----:B----4-:R-:W-:-:S06]  /*15b40*/  IMAD.U32 R6, R23, 0x10000, RZ ;  /* 0x0001000017067824 */ /* 0x010fcc00078e00ff */
[----:B------:R-:W0:Y:S02]  /*15b50*/  F2I.U64.TRUNC R6, R6 ;  /* 0x0000000600067311 */ /* 0x000e24000020d800 */
[----:B0-----:R0:W-:Y:S01]  /*15b60*/  STG.E.64 desc[UR36][R4.64], R6 ;  /* 0x0000000604007986 */ /* 0x0011e2000c101b24 */
[----:B------:R-:W-:Y:S05]  /*15b70*/  BRA `(.L_x_24700) ;  /* 0x00000000000c7947 */ /* 0x000fea0003800000 */
.L_x_24726:
[----:B----4-:R-:W-:-:S06]  /*15b80*/  IMAD.U32 R23, R23, 0x10000, RZ ;  /* 0x0001000017177824 */ /* 0x010fcc00078e00ff */
[----:B------:R-:W0:Y:S02]  /*15b90*/  F2I.FTZ.U32.TRUNC.NTZ R23, R23 ;  /* 0x0000001700177305 */ /* 0x000e24000021f000 */
[----:B0-----:R0:W-:Y:S02]  /*15ba0*/  STG.E desc[UR36][R4.64], R23 ;  /* 0x0000001704007986 */ /* 0x0011e4000c101924 */
.L_x_24700:
[----:B------:R-:W-:-:S07]  /*15bb0*/  VIADD R41, R41, 0x80 ;  /* 0x0000008029297836 */ /* 0x000fce0000000000 */
.L_x_24660:
[----:B------:R-:W-:Y:S05]  /*15bc0*/  BSYNC B6 ;  /* 0x0000000000067941 */ /* 0x000fea0003800000 */
.L_x_24659:
[----:B------:R-:W-:-:S13]  /*15bd0*/  ISETP.GE.AND P0, PT, R41, R16, PT ;  /* 0x000000102900720c */ /* 0x000fda0003f06270 */
[----:B------:R-:W-:Y:S05]  /*15be0*/  @P0 EXIT ;  /* 0x000000000000094d */ /* 0x000fea0003800000 */
[----:B0-234-:R-:W0:Y:S01]  /*15bf0*/  LDC.64 R4, c[0x0][0x218] ;  /* 0x00008600ff047b82 */ /* 0x01de220000000a00 */
        /* <DEDUP_REMOVED lines=20> */
.L_x_24732:
[----:B------:R-:W-:-:S06]  /*15d40*/  IMAD.U32 R5, R18, 0x10000, RZ ;  /* 0x0001000012057824 */ /* 0x000fcc00078e00ff */
[----:B------:R-:W0:Y:S02]  /*15d50*/  F2I.S64.TRUNC R4, R5 ;  /* 0x0000000500047311 */ /* 0x000e24000020d900 */
[----:B0-----:R-:W-:Y:S01]  /*15d60*/  STG.E.U8 desc[UR36][R2.64], R4 ;  /* 0x0000000402007986 */ /* 0x001fe2000c101124 */
[----:B------:R-:W-:Y:S05]  /*15d70*/  EXIT ;  /* 0x000000000000794d */ /* 0x000fea0003800000 */
.L_x_24731:
        /* <DEDUP_REMOVED lines=10> */
.L_x_24735:
[----:B------:R-:W-:-:S04]  /*15e20*/  IMAD.U32 R18, R18, 0x10000, RZ ;  /* 0x0001000012127824 */ /* 0x000fc800078e00ff */
[----:B------:R-:W0:Y:S02]  /*15e30*/  F2I.FTZ.TRUNC.NTZ R5, R18 ;  /* 0x0000001200057305 */ /* 0x000e24000021f100 */
[----:B0-----:R-:W-:Y:S01]  /*15e40*/  STG.E desc[UR36][R2.64], R5 ;  /* 0x0000000502007986 */ /* 0x001fe2000c101924 */
[----:B------:R-:W-:Y:S05]  /*15e50*/  EXIT ;  /* 0x000000000000794d */ /* 0x000fea0003800000 */
.L_x_24734:
[----:B------:R-:W-:-:S04]  /*15e60*/  IMAD.U32 R18, R18, 0x10000, RZ ;  /* 0x0001000012127824 */ /* 0x000fc800078e00ff */
[----:B------:R-:W0:Y:S02]  /*15e70*/  F2I.FTZ.TRUNC.NTZ R5, R18 ;  /* 0x0000001200057305 */ /* 0x000e24000021f100 */
[----:B0-----:R-:W-:Y:S01]  /*15e80*/  STG.E.U16 desc[UR36][R2.64], R5 ;  /* 0x0000000502007986 */ /* 0x001fe2000c101524 */
[----:B------:R-:W-:Y:S05]  /*15e90*/  EXIT ;  /* 0x000000000000794d */ /* 0x000fea0003800000 */
.L_x_24730:
        /* <DEDUP_REMOVED lines=9> */
.L_x_24737:
[----:B------:R-:W-:-:S05]  /*15f30*/  IMAD.U32 R0, R18, 0x10000, RZ ;  /* 0x0001000012007824 */ /* 0x000fca00078e00ff */
[----:B------:R-:W-:-:S05]  /*15f40*/  F2FP.F16.F32.PACK_AB R0, RZ, R0 ;  /* 0x00000000ff00723e */ /* 0x000fca00000000ff */
[----:B------:R-:W-:Y:S01]  /*15f50*/  STG.E.U16 desc[UR36][R2.64], R0 ;  /* 0x0000000002007986 */ /* 0x000fe2000c101524 */
[----:B------:R-:W-:Y:S05]  /*15f60*/  EXIT ;  /* 0x000000000000794d */ /* 0x000fea0003800000 */
.L_x_24736:
        /* <DEDUP_REMOVED lines=10> */
.L_x_24739:
[----:B------:R-:W-:-:S05]  /*16010*/  IMAD.U32 R18, R18, 0x10000, RZ ;  /* 0x0001000012127824 */ /* 0x000fca00078e00ff */
[----:B------:R-:W-:-:S04]  /*16020*/  F2FP.F16.F32.PACK_AB R5, RZ, R18 ;  /* 0x00000012ff05723e */ /* 0x000fc800000000ff */
[----:B------:R-:W-:-:S05]  /*16030*/  PRMT R5, R5, 0x5410, RZ ;  /* 0x0000541005057816 */ /* 0x000fca00000000ff */
[----:B------:R-:W-:Y:S01]  /*16040*/  STG.E desc[UR36][R2.64], R5 ;  /* 0x0000000502007986 */ /* 0x000fe2000c101924 */
[----:B------:R-:W-:Y:S05]  /*16050*/  EXIT ;  /* 0x000000000000794d */ /* 0x000fea0003800000 */
.L_x_24738:
[----:B------:R-:W-:-:S04]  /*16060*/  IMAD.U32 R4, R18, 0x10000, RZ ;  /* 0x0001000012047824 */ /* 0x000fc800078e00ff */
[----:B------:R-:W-:-:S06]  /*16070*/  FMUL.FTZ R4, R4, 1 ;  /* 0x3f80000004047820 */ /* 0x000fcc0000410000 */
[----:B------:R-:W0:Y:S02]  /*16080*/  F2F.F64.F32 R4, R4 ;  /* 0x0000000400047310 */ /* 0x000e240000201800 */
[----:B0-----:R-:W-:Y:S01]  /*16090*/  STG.E.64 desc[UR36][R2.64], R4 ;  /* 0x0000000402007986 */ /* 0x001fe2000c101b24 */
[----:B------:R-:W-:Y:S05]  /*160a0*/  EXIT ;  /* 0x000000000000794d */ /* 0x000fea0003800000 */
.L_x_24729:
        /* <DEDUP_REMOVED lines=13> */
.L_x_24742:
[----:B------:R-:W-:Y:S01]  /*16180*/  IMAD.U32 R18, R18, 0x10000, RZ ;  /* 0x0001000012127824 */ /* 0x000fe200078e00ff */
[----:B------:R-:W-:-:S03]  /*16190*/  CS2R R6, SRZ ;  /* 0x0000000000067805 */ /* 0x000fc6000001ff00 */
[----:B------:R-:W-:-:S06]  /*161a0*/  FMUL.FTZ R4, R18, 1 ;  /* 0x3f80000012047820 */ /* 0x000fcc0000410000 */
[----:B------:R-:W0:Y:S02]  /*161b0*/  F2F.F64.F32 R4, R4 ;  /* 0x0000000400047310 */ /* 0x000e240000201800 */
[----:B0-----:R-:W-:Y:S01]  /*161c0*/  STG.E.128 desc[UR36][R2.64], R4 ;  /* 0x0000000402007986 */ /* 0x001fe2000c101d24 */
[----:B------:R-:W-:Y:S05]  /*161d0*/  EXIT ;  /* 0x000000000000794d */ /* 0x000fea0003800000 */
.L_x_24741:
        /* <DEDUP_REMOVED lines=21> */
.L_x_24746:
[----:B------:R-:W-:Y:S05]  /*16330*/  BSYNC B0 ;  /* 0x0000000000007941 */ /* 0x000fea0003800000 */
.L_x_24745:
[----:B------:R-:W-:-:S05]  /*16340*/  LOP3.LUT R5, R0, R5, RZ, 0xfc, !PT ;  /* 0x0000000500057212 */ /* 0x000fca00078efcff */
[----:B------:R-:W-:Y:S01]  /*16350*/  STG.E.U8 desc[UR36][R2.64], R5 ;  /* 0x0000000502007986 */ /* 0x000fe2000c101124 */
[----:B------:R-:W-:Y:S05]  /*16360*/  EXIT ;  /* 0x000000000000794d */ /* 0x000fea0003800000 */
.L_x_24744:
        /* <DEDUP_REMOVED lines=13> */
.L_x_24748:
[----:B------:R-:W-:Y:S01]  /*16440*/  IMAD.MOV.U32 R0, RZ, RZ, 0x7f ;  /* 0x0000007fff007424 */ /* 0x000fe200078e00ff */
[----:B------:R-:W-:-:S04]  /*16450*/  ISETP.GT.U32.AND P0, PT, R4, 0x7f800000, PT ;  /* 0x7f8000000400780c */ /* 0x000fc80003f04070 */
[----:B------:R-:W-:-:S09]  /*16460*/  SEL R0, R0, 0x7c, P0 ;  /* 0x0000007c00007807 */ /* 0x000fd20000000000 */
.L_x_24749:
[----:B------:R-:W-:Y:S05]  /*16470*/  BSYNC B0 ;  /* 0x0000000000007941 */ /* 0x000fea0003800000 */
.L_x_24747:
[----:B------:R-:W-:-:S04]  /*16480*/  LOP3.LUT R4, R5, 0x80000000, RZ, 0xc0, !PT ;  /* 0x8000000005047812 */ /* 0x000fc800078ec0ff */
[----:B------:R-:W-:-:S04]  /*16490*/  SHF.R.U32.HI R5, RZ, 0x18, R4 ;  /* 0x00000018ff057819 */ /* 0x000fc80000011604 */
[----:B------:R-:W-:-:S05]  /*164a0*/  LOP3.LUT R5, R0, R5, RZ, 0xfc, !PT ;  /* 0x0000000500057212 */ /* 0x000fca00078efcff */
[----:B------:R-:W-:Y:S01]  /*164b0*/  STG.E.U8 desc[UR36][R2.64], R5 ;  /* 0x0000000502007986 */ /* 0x000fe2000c101124 */
[----:B------:R-:W-:Y:S05]  /*164c0*/  EXIT ;  /* 0x000000000000794d */ /* 0x000fea0003800000 */
.L_x_24743:
[----:B------:R-:W-:Y:S01]  /*164d0*/  STG.E.U16 desc[UR36][R2.64], R18 ;  /* 0x0000001202007986 */ /* 0x000fe2000c101524 */
[----:B------:R-:W-:Y:S05]  /*164e0*/  EXIT ;  /* 0x000000000000794d */ /* 0x000fea0003800000 */
.L_x_24740:
        /* <DEDUP_REMOVED lines=12> */
.L_x_24752:
        /* <DEDUP_REMOVED lines=17> */
.L_x_24755:
[----:B------:R-:W-:-:S04]  /*166c0*/  LOP3.LUT R0, R7, 0x80000000, RZ, 0xc0, !PT ;  /* 0x8000000007007812 */ /* 0x000fc800078ec0ff */
[----:B------:R-:W-:-:S04]  /*166d0*/  SHF.R.U32.HI R5, RZ, 0x18, R0 ;  /* 0x00000018ff057819 */ /* 0x000fc80000011600 */
[----:B------:R-:W-:-:S04]  /*166e0*/  LOP3.LUT R4, R4, R5, RZ, 0xfc, !PT ;  /* 0x0000000504047212 */ /* 0x000fc800078efcff */
[----:B------:R-:W-:-:S07]  /*166f0*/  PRMT R0, R4, 0x7610, R0 ;  /* 0x0000761004007816 */ /* 0x000fce0000000000 */
.L_x_24754:
[----:B------:R-:W-:Y:S05]  /*16700*/  BSYNC B0 ;  /* 0x0000000000007941 */ /* 0x000fea0003800000 */
.L_x_24753:
[----:B------:R-:W-:Y:S01]  /*16710*/  STG.E.U8 desc[UR36][R2.64], R0 ;  /* 0x0000000002007986 */ /* 0x000fe2000c101124 */
[----:B------:R-:W-:Y:S05]  /*16720*/  EXIT ;  /* 0x000000000000794d */ /* 0x000fea0003800000 */
.L_x_24751:
        /* <DEDUP_REMOVED lines=17> */
.L_x_24758:
[----:B------:R-:W-:-:S04]  /*16840*/  LOP3.LUT R0, R7, 0x80000000, RZ, 0xc0, !PT ;  /* 0x8000000007007812 */ /* 0x000fc800078ec0ff */
[----:B------:R-:W-:-:S04]  /*16850*/  SHF.R.U32.HI R5, RZ, 0x18, R0 ;  /* 0x00000018ff057819 */ /* 0x000fc80000011600 */
[----:B------:R-:W-:-:S04]  /*16860*/  LOP3.LUT R4, R4, R5, RZ, 0xfc, !PT ;  /* 0x0000000504047212 */ /* 0x000fc800078efcff */
[----:B------:R-:W-:-:S07]  /*16870*/  PRMT R0, R4, 0x7610, R0 ;  /* 0x0000761004007816 */ /* 0x000fce0000000000 */
.L_x_24757:
[----:B------:R-:W-:Y:S05]  /*16880*/  BSYNC B0 ;  /* 0x0000000000007941 */ /* 0x000fea0003800000 */
.L_x_24756:
[----:B------:R-:W-:Y:S01]  /*16890*/  STG.E.U8 desc[UR36][R2.64], R0 ;  /* 0x0000000002007986 */ /* 0x000fe2000c101124 */
[----:B------:R-:W-:Y:S05]  /*168a0*/  EXIT ;  /* 0x000000000000794d */ /* 0x000fea0003800000 */
.L_x_24750:
        /* <DEDUP_REMOVED lines=22> */
.L_x_24733:
        /* <DEDUP_REMOVED lines=16> */
.L_x_24761:
[----:B------:R-:W-:Y:S05]  /*16b10*/  EXIT ;  /* 0x000000000000794d */ /* 0x000fea0003800000 */
.L_x_24760:
[----:B------:R-:W-:-:S06]  /*16b20*/  IMAD.U32 R4, R18, 0x10000, RZ ;  /* 0x0001000012047824 */ /* 0x000fcc00078e00ff */
[----:B------:R-:W0:Y:S02]  /*16b30*/  F2I.U64.TRUNC R4, R4 ;  /* 0x0000000400047311 */ /* 0x000e24000020d800 */
[----:B0-----:R-:W-:Y:S01]  /*16b40*/  STG.E.64 desc[UR36][R2.64], R4 ;  /* 0x0000000402007986 */ /* 0x001fe2000c101b24 */
[----:B------:R-:W-:Y:S05]  /*16b50*/  EXIT ;  /* 0x000000000000794d */ /* 0x000fea0003800000 */
.L_x_24759:
[----:B------:R-:W-:-:S04]  /*16b60*/  IMAD.U32 R18, R18, 0x10000, RZ ;  /* 0x0001000012127824 */ /* 0x000fc800078e00ff */
[----:B------:R-:W0:Y:S02]  /*16b70*/  F2I.FTZ.U32.TRUNC.NTZ R5, R18 ;  /* 0x0000001200057305 */ /* 0x000e24000021f000 */
[----:B0-----:R-:W-:Y:S01]  /*16b80*/  STG.E desc[UR36][R2.64], R5 ;  /* 0x0000000502007986 */ /* 0x001fe2000c101924 */
[----:B------:R-:W-:Y:S05]  /*16b90*/  EXIT ;  /* 0x000000000000794d */ /* 0x000fea0003800000 */
.L_x_24762:
        /* <DEDUP_REMOVED lines=14> */
.L_x_28460:


//--------------------- .text._ZN2at6native18elementwise_kernelILi128ELi4EZNS0_22gpu_kernel_impl_nocastIZZZNS0_49_GLOBAL__N__b919a28f_16_Normalization_cu_5c38458722batch_norm_elementwiseERKNS_6TensorES6_RKSt8optionalIS4_ESA_S6_S6_ENKUlvE0_clEvENKUlvE1_clEvEUlN3c108BFloat16EffffE_EEvRNS_18TensorIteratorBaseERKT_EUliE_EEviT1_ --------------------------
	.section	.text._ZN2at6native18elementwise_kernelILi128ELi4EZNS0_22gpu_kernel_impl_nocastIZZZNS0_49_GLOBAL__N__b919a28f_16_Normalization_cu_5c38458722batch_norm_elementwiseERKNS_6TensorES6_RKSt8optionalIS4_ESA_S6_S6_ENKUlvE0_clEvENKUlvE1_clEvEUlN3c108BFloat16EffffE_EEvRNS_18TensorIteratorBaseERKT_EUliE_EEviT1_,"ax",@progbits
	.align	128
        .global         _ZN2at6native18elementwise_kernelILi128ELi4EZNS0_22gpu_kernel_impl_nocastIZZZNS0_49_GLOBAL__N__b919a28f_16_Normalization_cu_5c38458722batch_norm_elementwiseERKNS_6TensorES6_RKSt8optionalIS4_ESA_S6_S6_ENKUlvE0_clEvENKUlvE1_clEvEUlN3c108BFloat16EffffE_EEvRNS_18TensorIteratorBaseERKT_EUliE_EEviT1_
        .type           _ZN2at6native18elementwise_kernelILi128ELi4EZNS0_22gpu_kernel_impl_nocastIZZZNS0_49_GLOBAL__N__b919a28f_16_Normalization_cu_5c38458722batch_norm_elementwiseERKNS_6TensorES6_RKSt8optionalIS4_ESA_S6_S6_ENKUlvE0_clEvENKUlvE1_clEvEUlN3c108BFloat16EffffE_EEvRNS_18TensorIteratorBaseERKT_EUliE_EEviT1_,@function
        .size           _ZN2at6native18elementwise_kernelILi128ELi4EZNS0_22gpu_kernel_impl_nocastIZZZNS0_49_GLOBAL__N__b919a28f_16_Normalization_cu_5c38458722batch_norm_elementwiseERKNS_6TensorES6_RKSt8optionalIS4_ESA_S6_S6_ENKUlvE0_clEvENKUlvE1_clEvEUlN3c108BFloat16EffffE_EEvRNS_18TensorIteratorBaseERKT_EUliE_EEviT1_,(.L_x_28461 - _ZN2at6native18elementwise_kernelILi128ELi4EZNS0_22gpu_kernel_impl_nocastIZZZNS0_49_GLOBAL__N__b919a28f_16_Normalization_cu_5c38458722batch_norm_elementwiseERKNS_6TensorES6_RKSt8optionalIS4_ESA_S6_S6_ENKUlvE0_clEvENKUlvE1_clEvEUlN3c108BFloat16EffffE_EEvRNS_18TensorIteratorBaseERKT_EUliE_EEviT1_)
        .other          _ZN2at6native18elementwise_kernelILi128ELi4EZNS0_22gpu_kernel_impl_nocastIZZZNS0_49_GLOBAL__N__b919a28f_16_Normalization_cu_5c38458722batch_norm_elementwiseERKNS_6TensorES6_RKSt8optionalIS4_ESA_S6_S6_ENKUlvE0_clEvENKUlvE1_clEvEUlN3c108BFloat16EffffE_EEvRNS_18TensorIteratorBaseERKT_EUliE_EEviT1_,@"STO_CUDA_ENTRY STV_DEFAULT"
_ZN2at6native18elementwise_kernelILi128ELi4EZNS0_22gpu_kernel_impl_nocastIZZZNS0_49_GLOBAL__N__b919a28f_16_Normalization_cu_5c38458722batch_norm_elementwiseERKNS_6TensorES6_RKSt8optionalIS4_ESA_S6_S6_ENKUlvE0_clEvENKUlvE1_clEvEUlN3c108BFloat16EffffE_EEvRNS_18TensorIteratorBaseERKT_EUliE_EEviT1_:
.text._ZN2at6native18elementwise_kernelILi128ELi4EZNS0_22gpu_kernel_impl_nocastIZZZNS0_49_GLOBAL__N__b919a28f_16_Normalization_cu_5c38458722batch_norm_elementwiseERKNS_6TensorES6_RKSt8optionalIS4_ESA_S6_S6_ENKUlvE0_clEvENKUlvE1_clEvEUlN3c108BFloat16EffffE_EEvRNS_18TensorIteratorBaseERKT_EUliE_EEviT1_:
        /* <DEDUP_REMOVED lines=465> */
.L_x_24765:
        /* <DEDUP_REMOVED lines=23> */
[----:B------:R-:W-:Y:S02]  /*1e80*/  IADD3 R3, R3, 0x80, RZ ;  /* 0x0000008003037810 */ /* 0x000fe40007ffe0ff */
[----:B--2---:R-:W-:-:S05]  /*1e90*/  SHF.L.U32 R7, R6, 0x10, RZ ;  /* 0x0000001006077819 */ /* 0x004fca00000006ff */
[----:B----4-:R-:W-:-:S04]  /*1ea0*/  FADD.FTZ R7, -R12, R7 ;  /* 0x000000070c077221 */ /* 0x010fc80000010100 */
[----:B---3--:R-:W-:-:S04]  /*1eb0*/  FMUL.FTZ R7, R8, R7 ;  /* 0x0000000708077220 */ /* 0x008fc80000410000 */
[----:B-----5:R-:W-:-:S05]  /*1ec0*/  FFMA.FTZ R7, R15, R7, R10 ;  /* 0x000000070f077223 */ /* 0x020fca000001000a */
[----:B------:R-:W-:-:S05]  /*1ed0*/  F2FP.BF16.F32.PACK_AB R7, RZ, R7 ;  /* 0x00000007ff07723e */ /* 0x000fca00000010ff */
[----:B------:R0:W-:Y:S02]  /*1ee0*/  STG.E.U16 desc[UR4][R4.64], R7 ;  /* 0x0000000704007986 */ /* 0x0001e4000c101504 */
.L_x_24764:
[----:B------:R-:W-:Y:S05]  /*1ef0*/  BSYNC B0 ;  /* 0x0000000000007941 */ /* 0x000fea0003800000 */
.L_x_24763:
        /* <DEDUP_REMOVED lines=458> */
.L_x_24768:
        /* <DEDUP_REMOVED lines=24> */
[----:B------:R-:W-:Y:S02]  /*3d20*/  ISETP.GE.AND P0, PT, R3, UR6, PT ;  /* 0x0000000603007c0c */ /* 0x000fe4000bf06270 */
[----:B--2---:R-:W-:-:S05]  /*3d30*/  SHF.L.U32 R7, R6, 0x10, RZ ;  /* 0x0000001006077819 */ /* 0x004fca00000006ff */
[----:B----4-:R-:W-:-:S04]  /*3d40*/  FADD.FTZ R7, -R12, R7 ;  /* 0x000000070c077221 */ /* 0x010fc80000010100 */
[----:B---3--:R-:W-:-:S04]  /*3d50*/  FMUL.FTZ R7, R8, R7 ;  /* 0x0000000708077220 */ /* 0x008fc80000410000 */
[----:B-----5:R-:W-:-:S05]  /*3d60*/  FFMA.FTZ R7, R15, R7, R10 ;  /* 0x000000070f077223 */ /* 0x020fca000001000a */
[----:B------:R-:W-:-:S05]  /*3d70*/  F2FP.BF16.F32.PACK_AB R7, RZ, R7 ;  /* 0x00000007ff07723e */ /* 0x000fca00000010ff */
        /* <DEDUP_REMOVED lines=457> */
.L_x_24769:
        /* <DEDUP_REMOVED lines=30> */
.L_x_24767:
[----:B------:R-:W-:Y:S05]  /*5bf0*/  BSYNC B0 ;  /* 0x0000000000007941 */ /* 0x000fea0003800000 */
.L_x_24766:
        /* <DEDUP_REMOVED lines=457> */
.L_x_24770:
        /* <DEDUP_REMOVED lines=22> */
[----:B------:R-:W-:Y:S02]  /*79f0*/  IADD3.X R5, RZ, UR7, RZ, P0, !PT ;  /* 0x00000007ff057c10 */ /* 0x000fe400087fe4ff */
[----:B--2---:R-:W-:-:S05]  /*7a00*/  SHF.L.U32 R7, R6, 0x10, RZ ;  /* 0x0000001006077819 */ /* 0x004fca00000006ff */
[----:B---3--:R-:W-:-:S04]  /*7a10*/  FADD.FTZ R7, -R10, R7 ;  /* 0x000000070a077221 */ /* 0x008fc80000010100 */
[----:B----4-:R-:W-:-:S04]  /*7a20*/  FMUL.FTZ R7, R8, R7 ;  /* 0x0000000708077220 */ /* 0x010fc80000410000 */
[----:B-----5:R-:W-:-:S05]  /*7a30*/  FFMA.FTZ R7, R13, R7, R2 ;  /* 0x000000070d077223 */ /* 0x020fca0000010002 */
[----:B------:R-:W-:-:S05]  /*7a40*/  F2FP.BF16.F32.PACK_AB R7, RZ, R7 ;  /* 0x00000007ff07723e */ /* 0x000fca00000010ff */
[----:B------:R-:W-:Y:S01]  /*7a50*/  STG.E.U16 desc[UR4][R4.64], R7 ;  /* 0x0000000704007986 */ /* 0x000fe2000c101504 */
[----:B------:R-:W-:Y:S05]  /*7a60*/  EXIT ;  /* 0x000000000000794d */ /* 0x000fea0003800000 */
.L_x_24771:
        /* <DEDUP_REMOVED lines=9> */
.L_x_28461:


//--------------------- .text._ZN2at6native27unrolled_elementwise_kernelIZZZNS0_49_GLOBAL__N__b919a28f_16_Normalization_cu_5c38458722batch_norm_elementwiseERKNS_6TensorES5_RKSt8optionalIS3_ES9_S5_S5_ENKUlvE0_clEvENKUlvE1_clEvEUlN3c108BFloat16EffffE_St5arrayIPcLm6EELi4E23TrivialOffsetCalculatorILi5EjESI_ILi1EjENS0_6memory15LoadWithoutCastENSL_16StoreWithoutCastEEEviT_T0_T2_T3_T4_T5_ --------------------------
	.section	.text._ZN2at6native27unrolled_elementwise_kernelIZZZNS0_49_GLOBAL__N__b919a28f_16_Normalization_cu_5c38458722batch_norm_elementwiseERKNS_6TensorES5_RKSt8optionalIS3_ES9_S5_S5_ENKUlvE0_clEvENKUlvE1_clEvEUlN3c108BFloat16EffffE_St5arrayIPcLm6EELi4E23TrivialOffsetCalculatorILi5EjESI_ILi1EjENS0_6memory15LoadWithoutCastENSL_16StoreWithoutCastEEEviT_T0_T2_T3_T4_T5_,"ax",@progbits
	.align	128
        .global         _ZN2at6native27unrolled_elementwise_kernelIZZZNS0_49_GLOBAL__N__b919a28f_16_Normalization_cu_5c38458722batch_norm_elementwiseERKNS_6TensorES5_RKSt8optionalIS3_ES9_S5_S5_ENKUlvE0_clEvENKUlvE1_clEvEUlN3c108BFloat16EffffE_St5arrayIPcLm6EELi4E23TrivialOffsetCalculatorILi5EjESI_ILi1EjENS0_6memory15LoadWithoutCastENSL_16StoreWithoutCastEEEviT_T0_T2_T3_T4_T5_
        .type           _ZN2at6native27unrolled_elementwise_kernelIZZZNS0_49_GLOBAL__N__b919a28f_16_Normalization_cu_5c38458722batch_norm_elementwiseERKNS_6TensorES5_RKSt8optionalIS3_ES9_S5_S5_ENKUlvE0_clEvENKUlvE1_clEvEUlN3c108BFloat16EffffE_St5arrayIPcLm6EELi4E23TrivialOffsetCalculatorILi5EjESI_ILi1EjENS0_6memory15LoadWithoutCastENSL_16StoreWithoutCastEEEviT_T0_T2_T3_T4_T5_,@function
        .size           _ZN2at6native27unrolled_elementwise_kernelIZZZNS0_49_GLOBAL__N__b919a28f_16_Normalization_cu_5c38458722batch_norm_elementwiseERKNS_6TensorES5_RKSt8optionalIS3_ES9_S5_S5_ENKUlvE0_clEvENKUlvE1_clEvEUlN3c108BFloat16EffffE_St5arrayIPcLm6EELi4E23TrivialOffsetCalculatorILi5EjESI_ILi1EjENS0_6memory15LoadWithoutCastENSL_16StoreWithoutCastEEEviT_T0_T2_T3_T4_T5_,(.L_x_28462 - _ZN2at6native27unrolled_elementwise_kernelIZZZNS0_49_GLOBAL__N__b919a28f_16_Normalization_cu_5c38458722batch_norm_elementwiseERKNS_6TensorES5_RKSt8optionalIS3_ES9_S5_S5_ENKUlvE0_clEvENKUlvE1_clEvEUlN3c108BFloat16EffffE_St5arrayIPcLm6EELi4E23TrivialOffsetCalculatorILi5EjESI_ILi1EjENS0_6memory15LoadWithoutCastENSL_16StoreWithoutCastEEEviT_T0_T2_T3_T4_T5_)
        .other          _ZN2at6native27unrolled_elementwise_kernelIZZZNS0_49_GLOBAL__N__b919a28f_16_Normalization_cu_5c38458722batch_norm_elementwiseERKNS_6TensorES5_RKSt8optionalIS3_ES9_S5_S5_ENKUlvE0_clEvENKUlvE1_clEvEUlN3c108BFloat16EffffE_St5arrayIPcLm6EELi4E23TrivialOffsetCalculatorILi5EjESI_ILi1EjENS0_6memory15LoadWithoutCastENSL_16StoreWithoutCastEEEviT_T0_T2_T3_T4_T5_,@"STO_CUDA_ENTRY STV_DEFAULT"
_ZN2at6native27unrolled_elementwise_kernelIZZZNS0_49_GLOBAL__N__b919a28f_16_Normalization_cu_5c38458722batch_norm_elementwiseERKNS_6TensorES5_RKSt8optionalIS3_ES9_S5_S5_ENKUlvE0_clEvENKUlvE1_clEvEUlN3c108BFloat16EffffE_St5arrayIPcLm6EELi4E23TrivialOffsetCalculatorILi5EjESI_ILi1EjENS0_6memory15LoadWithoutCastENSL_16StoreWithoutCastEEEviT_T0_T2_T3_T4_T5_:
.text._ZN2at6native27unrolled_elementwise_kernelIZZZNS0_49_GLOBAL__N__b919a28f_16_Normalization_cu_5c38458722batch_norm_elementwiseERKNS_6TensorES5_RKSt8optionalIS3_ES9_S5_S5_ENKUlvE0_clEvENKUlvE1_clEvEUlN3c108BFloat16EffffE_St5arrayIPcLm6EELi4E23TrivialOffsetCalculatorILi5EjESI_ILi1EjENS0_6memory15LoadWithoutCastENSL_16StoreWithoutCastEEEviT_T0_T2_T3_T4_T5_:
        /* <DEDUP_REMOVED lines=23> */
[----:B------:R-:W-:-:S03]  /*0170*/  @!P1 LEA R11, R0, R3, 0x9 ;  /* 0x00000003000b9211 */ /* 0x000fc600078e48ff */
[----:B------:R-:W-:Y:S02]  /*0180*/  @!P1 VIADD R3, R3, 0x80 ;  /* 0x0000008003039836 */ /* 0x000fe40000000000 */
[C---:B---3--:R-:W-:Y:S01]  /*0190*/  @!P0 IMAD.WIDE.U32 R26, R7.reuse, 0x4, R26 ;  /* 0x00000004071a8825 */ /* 0x048fe200078e001a */
[----:B------:R-:W2:Y:S03]  /*01a0*/  @!P1 LDC.64 R18, c[0x0][0x220] ;  /* 0x00008800ff129b82 */ /* 0x000ea60000000a00 */
[----:B0-----:R-:W-:Y:S01]  /*01b0*/  @!P0 IMAD.WIDE.U32 R16, R7, 0x4, R16 ;  /* 0x0000000407108825 */ /* 0x001fe200078e0010 */
[----:B------:R-:W-:Y:S01]  /*01c0*/  HFMA2.MMA R7, -RZ, RZ, 0, 0 ;  /* 0x00000000ff077435 */ /* 0x000fe200000001ff */
[----:B------:R-:W-:-:S03]  /*01d0*/  ISETP.GE.AND P2, PT, R3, R2, PT ;  /* 0x000000020300720c */ /* 0x000fc60003f46270 */
        /* <DEDUP_REMOVED lines=19> */
[----:B0-----:R-:W-:-:S03]  /*0310*/  CS2R R18, SRZ ;  /* 0x0000000000127805 */ /* 0x001fc6000001ff00 */
[----:B------:R-:W-:-:S03]  /*0320*/  @!P2 IMAD R29, R0, 0x200, R3 ;  /* 0x00000200001da824 */ /* 0x000fc600078e0203 */
        /* <DEDUP_REMOVED lines=22> */
[----:B------:R-:W-:Y:S02]  /*0490*/  @!P1 LEA R27, R0, R3, 0x9 ;  /* 0x00000003001b9211 */ /* 0x000fe400078e48ff */
[----:B------:R-:W-:-:S05]  /*04a0*/  PRMT R3, RZ, 0x7610, R3 ;  /* 0x00007610ff037816 */ /* 0x000fca0000000003 */
        /* <DEDUP_REMOVED lines=8> */
[----:B------:R-:W0:Y:S03]  /*0530*/  @!P1 LDC.64 R14, c[0x0][0x230] ;  /* 0x00008c00ff0e9b82 */ /* 0x000e260000000a00 */
[----:B------:R0:W5:Y:S01]  /*0540*/  @!P1 LDG.E R5, desc[UR4][R28.64] ;  /* 0x000000041c059981 */ /* 0x000162000c1e1900 */
[----:B------:R-:W-:Y:S02]  /*0550*/  IMAD.MOV.U32 R26, RZ, RZ, RZ ;  /* 0x000000ffff1a7224 */ /* 0x000fe400078e00ff */
[----:B0-----:R-:W-:-:S02]  /*0560*/  @!P1 IMAD.WIDE.U32 R28, R27, 0x4, R14 ;  /* 0x000000041b1c9825 */ /* 0x001fc400078e000e */
[----:B------:R-:W0:Y:S03]  /*0570*/  @!P1 LDC.64 R14, c[0x0][0x240] ;  /* 0x00009000ff0e9b82 */ /* 0x000e260000000a00 */
[----:B------:R1:W5:Y:S01]  /*0580*/  @!P1 LDG.E R26, desc[UR4][R28.64] ;  /* 0x000000041c1a9981 */ /* 0x000362000c1e1900 */
[----:B----4-:R-:W-:-:S05]  /*0590*/  @!P0 SHF.L.U32 R6, R6, 0x10, RZ ;  /* 0x0000001006068819 */ /* 0x010fca00000006ff */
[----:B------:R-:W-:Y:S02]  /*05a0*/  @!P0 FADD.FTZ R6, R6, -R25 ;  /* 0x8000001906068221 */ /* 0x000fe40000010000 */
[----:B------:R-:W1:Y:S01]  /*05b0*/  S2R R25, SR_TID.X ;  /* 0x0000000000197919 */ /* 0x000e620000002100 */
[----:B0-----:R-:W-:Y:S01]  /*05c0*/  @!P1 IMAD.WIDE.U32 R14, R27, 0x4, R14 ;  /* 0x000000041b0e9825 */ /* 0x001fe200078e000e */
[----:B------:R-:W-:-:S10]  /*05d0*/  HFMA2.MMA R27, -RZ, RZ, 0, 0 ;  /* 0x00000000ff1b7435 */ /* 0x000fd400000001ff */
[----:B------:R0:W5:Y:S01]  /*05e0*/  @!P1 LDG.E R27, desc[UR4][R14.64] ;  /* 0x000000040e1b9981 */ /* 0x000162000c1e1900 */
[----:B-1----:R-:W-:Y:S01]  /*05f0*/  IADD3 R29, R25, 0x80, RZ ;  /* 0x00000080191d7810 */ /* 0x002fe20007ffe0ff */
[----:B---3--:R-:W-:-:S03]  /*0600*/  @!P0 FMUL.FTZ R6, R6, R20 ;  /* 0x0000001406068220 */ /* 0x008fc60000410000 */
[----:B------:R-:W-:Y:S01]  /*0610*/  ISETP.GE.AND P2, PT, R29, R2, PT ;  /* 0x000000021d00720c */ /* 0x000fe20003f46270 */
[----:B------:R-:W-:Y:S01]  /*0620*/  @!P0 FFMA.FTZ R24, R6, R24, R7 ;  /* 0x0000001806188223 */ /* 0x000fe20000010007 */
[----:B------:R-:W-:-:S05]  /*0630*/  VIADD R7, R25, 0x100 ;  /* 0x0000010019077836 */ /* 0x000fca0000000000 */
[----:B------:R-:W-:Y:S02]  /*0640*/  ISETP.GE.AND P3, PT, R7, R2, PT ;  /* 0x000000020700720c */ /* 0x000fe40003f66270 */
[----:B------:R-:W1:Y:S04]  /*0650*/  @!P0 LDC.64 R6, c[0x0][0x218] ;  /* 0x00008600ff068b82 */ /* 0x000e680000000a00 */
[----:B------:R-:W-:Y:S02]  /*0660*/  @!P2 SHF.L.U32 R13, R13, 0x10, RZ ;  /* 0x000000100d0da819 */ /* 0x000fe400000006ff */
[----:B------:R-:W-:-:S03]  /*0670*/  @!P0 F2FP.BF16.F32.PACK_AB R10, RZ, R24 ;  /* 0x00000018ff0a823e */ /* 0x000fc600000010ff */
        /* <DEDUP_REMOVED lines=9> */
[----:B------:R-:W-:-:S03]  /*0710*/  @!P3 SHF.L.U32 R22, R22, 0x10, RZ ;  /* 0x000000101616b819 */ /* 0x000fc600000006ff */
[----:B------:R-:W-:Y:S01]  /*0720*/  @!P2 FFMA.FTZ R12, R23, R19, R12 ;  /* 0x00000013170ca223 */ /* 0x000fe2000001000c */
[----:B------:R-:W-:Y:S01]  /*0730*/  BSSY B0, `(.L_x_24772) ;  /* 0x0000011000007945 */ /* 0x000fe20003800000 */
[----:B------:R-:W-:-:S04]  /*0740*/  @!P3 FADD.FTZ R22, R22, -R17 ;  /* 0x800000111616b221 */ /* 0x000fc80000010000 */
[----:B------:R-:W-:-:S04]  /*0750*/  @!P3 FMUL.FTZ R22, R22, R21 ;  /* 0x000000151616b220 */ /* 0x000fc80000410000 */
[----:B------:R-:W-:Y:S01]  /*0760*/  @!P3 FFMA.FTZ R11, R22, R16, R11 ;  /* 0x00000010160bb223 */ /* 0x000fe2000001000b */
[----:B------:R-:W-:-:S04]  /*0770*/  @!P2 F2FP.BF16.F32.PACK_AB R8, RZ, R12 ;  /* 0x0000000cff08a23e */ /* 0x000fc800000010ff */
[----:B------:R-:W-:Y:S01]  /*0780*/  @!P3 F2FP.BF16.F32.PACK_AB R9, RZ, R11 ;  /* 0x0000000bff09b23e */ /* 0x000fe200000010ff */
[----:B0-----:R-:W-:Y:S06]  /*0790*/  @P4 BRA `(.L_x_24773) ;  /* 0x0000000000284947 */ /* 0x001fec0003800000 */
        /* <DEDUP_REMOVED lines=10> */
.L_x_24773:
[----:B------:R-:W-:Y:S05]  /*0840*/  BSYNC B0 ;  /* 0x0000000000007941 */ /* 0x000fea0003800000 */
.L_x_24772:
[----:B------:R-:W-:Y:S02]  /*0850*/  ISETP.GE.AND P0, PT, R25, R2, PT ;  /* 0x000000021900720c */ /* 0x000fe40003f06270 */
[----:B0----5:R-:W-:-:S11]  /*0860*/  @!P1 SHF.L.U32 R7, R3, 0x10, RZ ;  /* 0x0000001003079819 */ /* 0x021fd600000006ff */
[----:B------:R-:W-:Y:S05]  /*0870*/  @P0 EXIT ;  /* 0x000000000000094d */ /* 0x000fea0003800000 */
[----:B------:R-:W0:Y:S01]  /*0880*/  LDC.64 R2, c[0x0][0x218] ;  /* 0x00008600ff027b82 */ /* 0x000e220000000a00 */
[----:B------:R-:W-:Y:S01]  /*0890*/  @!P1 FADD.FTZ R4, R7, -R4 ;  /* 0x8000000407049221 */ /* 0x000fe20000010000 */
[----:B------:R-:W-:-:S03]  /*08a0*/  LEA R25, R0, R25, 0x9 ;  /* 0x0000001900197211 */ /* 0x000fc600078e48ff */
[----:B------:R-:W-:-:S04]  /*08b0*/  @!P1 FMUL.FTZ R5, R4, R5 ;  /* 0x0000000504059220 */ /* 0x000fc80000410000 */
[----:B------:R-:W-:-:S05]  /*08c0*/  @!P1 FFMA.FTZ R5, R5, R27, R26 ;  /* 0x0000001b05059223 */ /* 0x000fca000001001a */
[----:B------:R-:W-:Y:S01]  /*08d0*/  @!P1 F2FP.BF16.F32.PACK_AB R6, RZ, R5 ;  /* 0x00000005ff06923e */ /* 0x000fe200000010ff */
[----:B0-----:R-:W-:-:S05]  /*08e0*/  IMAD.WIDE.U32 R2, R25, 0x2, R2 ;  /* 0x0000000219027825 */ /* 0x001fca00078e0002 */
[----:B------:R-:W-:Y:S01]  /*08f0*/  STG.E.U16 desc[UR4][R2.64], R6 ;  /* 0x0000000602007986 */ /* 0x000fe2000c101504 */
[----:B------:R-:W-:Y:S05]  /*0900*/  EXIT ;  /* 0x000000000000794d */ /* 0x000fea0003800000 */
.L_x_24774:
        /* <DEDUP_REMOVED lines=15> */
.L_x_28462:


//--------------------- .text._ZN2at6native29vectorized_elementwise_kernelILi2EZZZNS0_49_GLOBAL__N__b919a28f_16_Normalization_cu_5c38458722batch_norm_elementwiseERKNS_6TensorES5_RKSt8optionalIS3_ES9_S5_S5_ENKUlvE0_clEvENKUlvE1_clEvEUlN3c108BFloat16EffffE_St5arrayIPcLm6EEEEviT0_T1_ --------------------------
	.section	.text._ZN2at6native29vectorized_elementwise_kernelILi2EZZZNS0_49_GLOBAL__N__b919a28f_16_Normalization_cu_5c38458722batch_norm_elementwiseERKNS_6TensorES5_RKSt8optionalIS3_ES9_S5_S5_ENKUlvE0_clEvENKUlvE1_clEvEUlN3c108BFloat16EffffE_St5arrayIPcLm6EEEEviT0_T1_,"ax",@progbits
	.align	128
        .global         _ZN2at6native29vectorized_elementwise_kernelILi2EZZZNS0_49_GLOBAL__N__b919a28f_16_Normalization_cu_5c38458722batch_norm_elementwiseERKNS_6TensorES5_RKSt8optionalIS3_ES9_S5_S5_ENKUlvE0_clEvENKUlvE1_clEvEUlN3c108BFloat16EffffE_St5arrayIPcLm6EEEEviT0_T1_
        .type           _ZN2at6native29vectorized_elementwise_kernelILi2EZZZNS0_49_GLOBAL__N__b919a28f_16_Normalization_cu_5c38458722batch_norm_elementwiseERKNS_6TensorES5_RKSt8optionalIS3_ES9_S5_S5_ENKUlvE0_clEvENKUlvE1_clEvEUlN3c108BFloat16EffffE_St5arrayIPcLm6EEEEviT0_T1_,@function
        .size           _ZN2at6native29vectorized_elementwise_kernelILi2EZZZNS0_49_GLOBAL__N__b919a28f_16_Normalization_cu_5c38458722batch_norm_elementwiseERKNS_6TensorES5_RKSt8optionalIS3_ES9_S5_S5_ENKUlvE0_clEvENKUlvE1_clEvEUlN3c108BFloat16EffffE_St5arrayIPcLm6EEEEviT0_T1_,(.L_x_28463 - _ZN2at6native29vectorized_elementwise_kernelILi2EZZZNS0_49_GLOBAL__N__b919a28f_16_Normalization_cu_5c38458722batch_norm_elementwiseERKNS_6TensorES5_RKSt8optionalIS3_ES9_S5_S5_ENKUlvE0_clEvENKUlvE1_clEvEUlN3c108BFloat16EffffE_St5arrayIPcLm6EEEEviT0_T1_)
        .other          _ZN2at6native29vectorized_elementwise_kernelILi2EZZZNS0_49_GLOBAL__N__b919a28f_16_Normalization_cu_5c38458722batch_norm_elementwiseERKNS_6TensorES5_RKSt8optionalIS3_ES9_S5_S5_ENKUlvE0_clEvENKUlvE1_clEvEUlN3c108BFloat16EffffE_St5arrayIPcLm6EEEEviT0_T1_,@"STO_CUDA_ENTRY STV_DEFAULT"
_ZN2at6native29vectorized_elementwise_kernelILi2EZZZNS0_49_GLOBAL__N__b919a28f_16_Normalization_cu_5c38458722batch_norm_elementwiseERKNS_6TensorES5_RKSt8optionalIS3_ES9_S5_S5_ENKUlvE0_clEvENKUlvE1_clEvEUlN3c108BFloat16EffffE_St5arrayIPcLm6EEEEviT0_T1_:
.text._ZN2at6native29vectorized_elementwise_kernelILi2EZZZNS0_49_GLOBAL__N__b919a28f_16_Normalization_cu_5c38458722batch_norm_elementwiseERKNS_6TensorES5_RKSt8optionalIS3_ES9_S5_S5_ENKUlvE0_clEvENKUlvE1_clEvEUlN3c108BFloat16EffffE_St5arrayIPcLm6EEEEviT0_T1_:
        /* <DEDUP_REMOVED lines=23> */
[----:B------:R-:W5:Y:S04]  /*0170*/  LDG.E.64 R4, desc[UR4][R12.64+0x800] ;  /* 0x000800040c047981 */ /* 0x000f68000c1e1b00 */
[----:B------:R-:W5:Y:S04]  /*0180*/  LDG.E R6, desc[UR4][R14.64+0x600] ;  /* 0x000600040e067981 */ /* 0x000f68000c1e1900 */
[----:B------:R-:W5:Y:S01]  /*0190*/  LDG.E.64 R16, desc[UR4][R12.64+0xc00] ;  /* 0x000c00040c107981 */ /* 0x000f62000c1e1b00 */
[----:B---3--:R-:W-:-:S04]  /*01a0*/  IMAD.WIDE R32, R0, 0x4, R32 ;  /* 0x0000000400207825 */ /* 0x008fc800078e0220 */
[----:B-1----:R-:W-:-:S04]  /*01b0*/  IMAD.WIDE R30, R0, 0x4, R30 ;  /* 0x00000004001e7825 */ /* 0x002fc800078e021e */
[----:B0-----:R-:W-:-:S04]  /*01c0*/  IMAD.WIDE R22, R0, 0x4, R22 ;  /* 0x0000000400167825 */ /* 0x001fc800078e0216 */
[----:B------:R-:W-:-:S04]  /*01d0*/  IMAD.WIDE.U32 R32, R2, 0x8, R32 ;  /* 0x0000000802207825 */ /* 0x000fc800078e0020 */
[C---:B------:R-:W-:Y:S01]  /*01e0*/  IMAD.WIDE.U32 R30, R2.reuse, 0x8, R30 ;  /* 0x00000008021e7825 */ /* 0x040fe200078e001e */
[----:B------:R-:W3:Y:S03]  /*01f0*/  LDG.E.64 R14, desc[UR4][R32.64] ;  /* 0x00000004200e7981 */ /* 0x000ee6000c1e1b00 */
[----:B------:R-:W-:Y:S01]  /*0200*/  IMAD.WIDE.U32 R22, R2, 0x8, R22 ;  /* 0x0000000802167825 */ /* 0x000fe200078e0016 */
[----:B------:R-:W3:Y:S04]  /*0210*/  LDG.E.64 R12, desc[UR4][R32.64+0x400] ;  /* 0x00040004200c7981 */ /* 0x000ee8000c1e1b00 */
[----:B------:R-:W3:Y:S01]  /*0220*/  LDG.E.64 R24, desc[UR4][R22.64+0xc00] ;  /* 0x000c000416187981 */ /* 0x000ee2000c1e1b00 */
[----:B--2---:R-:W-:-:S04]  /*0230*/  PRMT R7, R19, 0x7632, R7 ;  /* 0x0000763213077816 */ /* 0x004fc80000000007 */
[----:B------:R-:W-:Y:S02]  /*0240*/  SHF.L.U32 R18, R7, 0x10, RZ ;  /* 0x0000001007127819 */ /* 0x000fe400000006ff */
[----:B----4-:R-:W-:Y:S02]  /*0250*/  PRMT R7, R3, 0x7632, R7 ;  /* 0x0000763203077816 */ /* 0x010fe40000000007 */
[----:B------:R-:W-:Y:S02]  /*0260*/  SHF.L.U32 R19, R19, 0x10, RZ ;  /* 0x0000001013137819 */ /* 0x000fe400000006ff */
[----:B------:R-:W-:Y:S02]  /*0270*/  SHF.L.U32 R3, R3, 0x10, RZ ;  /* 0x0000001003037819 */ /* 0x000fe400000006ff */
[----:B------:R-:W-:Y:S01]  /*0280*/  SHF.L.U32 R26, R7, 0x10, RZ ;  /* 0x00000010071a7819 */ /* 0x000fe200000006ff */
[----:B-----5:R-:W-:Y:S01]  /*0290*/  FADD.FTZ R19, -R10, R19 ;  /* 0x000000130a137221 */ /* 0x020fe20000010100 */
[----:B------:R-:W-:Y:S01]  /*02a0*/  FADD.FTZ R18, -R11, R18 ;  /* 0x000000120b127221 */ /* 0x000fe20000010100 */
[----:B------:R-:W-:-:S02]  /*02b0*/  FADD.FTZ R7, -R8, R3 ;  /* 0x0000000308077221 */ /* 0x000fc40000010100 */
[----:B------:R-:W-:Y:S01]  /*02c0*/  FADD.FTZ R26, -R9, R26 ;  /* 0x0000001a091a7221 */ /* 0x000fe20000010100 */
[----:B------:R-:W2:Y:S04]  /*02d0*/  LDG.E.64 R10, desc[UR4][R22.64] ;  /* 0x00000004160a7981 */ /* 0x000ea8000c1e1b00 */
[----:B------:R-:W2:Y:S01]  /*02e0*/  LDG.E.64 R8, desc[UR4][R30.64] ;  /* 0x000000041e087981 */ /* 0x000ea2000c1e1b00 */
[C---:B------:R-:W-:Y:S01]  /*02f0*/  IMAD.U32 R3, R20.reuse, 0x10000, RZ ;  /* 0x0001000014037824 */ /* 0x040fe200078e00ff */
[----:B------:R-:W-:-:S03]  /*0300*/  PRMT R20, R20, 0x7632, R20 ;  /* 0x0000763214147816 */ /* 0x000fc60000000014 */
[----:B------:R-:W-:Y:S01]  /*0310*/  FADD.FTZ R3, -R4, R3 ;  /* 0x0000000304037221 */ /* 0x000fe20000010100 */
[----:B------:R-:W-:Y:S02]  /*0320*/  SHF.L.U32 R4, R20, 0x10, RZ ;  /* 0x0000001014047819 */ /* 0x000fe400000006ff */
[----:B------:R-:W-:-:S03]  /*0330*/  SHF.L.U32 R21, R6, 0x10, RZ ;  /* 0x0000001006157819 */ /* 0x000fc600000006ff */
[----:B------:R-:W-:Y:S01]  /*0340*/  FADD.FTZ R4, -R5, R4 ;  /* 0x0000000405047221 */ /* 0x000fe20000010100 */
[----:B------:R-:W-:-:S04]  /*0350*/  PRMT R5, R6, 0x7632, R5 ;  /* 0x0000763206057816 */ /* 0x000fc80000000005 */
[----:B------:R-:W-:Y:S01]  /*0360*/  SHF.L.U32 R6, R5, 0x10, RZ ;  /* 0x0000001005067819 */ /* 0x000fe200000006ff */
[----:B------:R-:W-:Y:S02]  /*0370*/  FADD.FTZ R5, -R16, R21 ;  /* 0x0000001510057221 */ /* 0x000fe40000010100 */
[----:B------:R-:W4:Y:S01]  /*0380*/  LDG.E.64 R20, desc[UR4][R32.64+0x800] ;  /* 0x0008000420147981 */ /* 0x000f22000c1e1b00 */
[----:B---3--:R-:W-:Y:S01]  /*0390*/  FMUL.FTZ R19, R14, R19 ;  /* 0x000000130e137220 */ /* 0x008fe20000410000 */
[----:B------:R-:W-:Y:S02]  /*03a0*/  FMUL.FTZ R18, R15, R18 ;  /* 0x000000120f127220 */ /* 0x000fe40000410000 */
[----:B------:R-:W3:Y:S01]  /*03b0*/  LDG.E.64 R14, desc[UR4][R32.64+0xc00] ;  /* 0x000c0004200e7981 */ /* 0x000ee2000c1e1b00 */
        /* <DEDUP_REMOVED lines=15> */
[----:B------:R-:W-:Y:S01]  /*04b0*/  F2FP.BF16.F32.PACK_AB R27, R28, R27 ;  /* 0x0000001b1c1b723e */ /* 0x000fe200000010ff */
        /* <DEDUP_REMOVED lines=9> */
[----:B------:R-:W-:Y:S02]  /*0550*/  F2FP.BF16.F32.PACK_AB R7, R26, R7 ;  /* 0x000000071a07723e */ /* 0x000fe400000010ff */
[----:B------:R-:W-:Y:S02]  /*0560*/  F2FP.BF16.F32.PACK_AB R3, R4, R3 ;  /* 0x000000030403723e */ /* 0x000fe400000010ff */
[----:B------:R-:W-:Y:S01]  /*0570*/  F2FP.BF16.F32.PACK_AB R5, R6, R5 ;  /* 0x000000050605723e */ /* 0x000fe200000010ff */
[----:B------:R-:W-:Y:S04]  /*0580*/  STG.E desc[UR4][R20.64+0x200], R7 ;  /* 0x0002000714007986 */ /* 0x000fe8000c101904 */
[----:B------:R-:W-:Y:S04]  /*0590*/  STG.E desc[UR4][R20.64+0x400], R3 ;  /* 0x0004000314007986 */ /* 0x000fe8000c101904 */
[----:B------:R-:W-:Y:S01]  /*05a0*/  STG.E desc[UR4][R20.64+0x600], R5 ;  /* 0x0006000514007986 */ /* 0x000fe2000c101904 */
[----:B------:R-:W-:Y:S05]  /*05b0*/  EXIT ;  /* 0x000000000000794d */ /* 0x000fea0003800000 */
.L_x_24775:
        /* <DEDUP_REMOVED lines=8> */
[----:B------:R-:W-:Y:S01]  /*0640*/  HFMA2.MMA R10, -RZ, RZ, 0, 0 ;  /* 0x00000000ff0a7435 */ /* 0x000fe200000001ff */
[----:B0-----:R-:W-:-:S05]  /*0650*/  @!P1 IMAD.WIDE.U32 R28, R11, 0x2, R26 ;  /* 0x000000020b1c9825 */ /* 0x001fca00078e001a */
[----:B------:R0:W4:Y:S01]  /*0660*/  @!P1 LDG.E.U16 R22, desc[UR4][R28.64] ;  /* 0x000000041c169981 */ /* 0x000122000c1e1500 */
[----:B------:R-:W5:Y:S01]  /*0670*/  @!P1 LDC.64 R16, c[0x0][0x230] ;  /* 0x00008c00ff109b82 */ /* 0x000f620000000a00 */
[----:B-1----:R-:W-:-:S04]  /*0680*/  @!P1 IMAD.WIDE.U32 R20, R11, 0x4, R20 ;  /* 0x000000040b149825 */ /* 0x002fc800078e0014 */
[----:B------:R-:W-:Y:S01]  /*0690*/  IMAD.MOV.U32 R14, RZ, RZ, RZ ;  /* 0x000000ffff0e7224 */ /* 0x000fe200078e00ff */
        /* <DEDUP_REMOVED lines=12> */
[----:B------:R-:W-:Y:S02]  /*0760*/  @!P0 IADD3 R11, R0, R15, RZ ;  /* 0x0000000f000b8210 */ /* 0x000fe40007ffe0ff */
[----:B------:R-:W-:-:S02]  /*0770*/  PRMT R25, RZ, 0x7610, R25 ;  /* 0x00007610ff197816 */ /* 0x000fc40000000019 */
[----:B------:R-:W-:-:S03]  /*0780*/  MOV R34, RZ ;  /* 0x000000ff00227202 */ /* 0x000fc60000000f00 */
        /* <DEDUP_REMOVED lines=10> */
[----:B------:R-:W-:-:S11]  /*0830*/  HFMA2.MMA R32, -RZ, RZ, 0, 0 ;  /* 0x00000000ff207435 */ /* 0x000fd600000001ff */
[----:B------:R-:W1:Y:S01]  /*0840*/  @!P2 LDC.64 R18, c[0x0][0x230] ;  /* 0x00008c00ff12ab82 */ /* 0x000e620000000a00 */
[----:B------:R5:W3:Y:S07]  /*0850*/  @!P0 LDG.E R32, desc[UR4][R26.64] ;  /* 0x000000041a208981 */ /* 0x000aee000c1e1900 */
[----:B------:R-:W1:Y:S01]  /*0860*/  @!P2 LDC.64 R28, c[0x0][0x228] ;  /* 0x00008a00ff1cab82 */ /* 0x000e620000000a00 */
[----:B------:R-:W-:Y:S01]  /*0870*/  MOV R16, RZ ;  /* 0x000000ff00107202 */ /* 0x000fe20000000f00 */
[----:B0-----:R-:W-:-:S04]  /*0880*/  @!P0 IMAD.WIDE.U32 R20, R11, 0x4, R20 ;  /* 0x000000040b148825 */ /* 0x001fc800078e0014 */
[----:B-----5:R-:W-:Y:S01]  /*0890*/  @!P0 IMAD.WIDE.U32 R30, R11, 0x4, R30 ;  /* 0x000000040b1e8825 */ /* 0x020fe200078e001e */
[----:B------:R0:W5:Y:S01]  /*08a0*/  @!P0 LDG.E R16, desc[UR4][R20.64] ;  /* 0x0000000414108981 */ /* 0x000162000c1e1900 */
[----:B------:R-:W-:Y:S01]  /*08b0*/  MOV R26, RZ ;  /* 0x000000ff001a7202 */ /* 0x000fe20000000f00 */
[----:B------:R-:W1:Y:S01]  /*08c0*/  @!P2 LDC.64 R36, c[0x0][0x220] ;  /* 0x00008800ff24ab82 */ /* 0x000e620000000a00 */
[----:B------:R-:W-:-:S07]  /*08d0*/  IMAD.MOV.U32 R11, RZ, RZ, RZ ;  /* 0x000000ffff0b7224 */ /* 0x000fce00078e00ff */
[----:B0-----:R-:W0:Y:S01]  /*08e0*/  @!P2 LDC.64 R20, c[0x0][0x240] ;  /* 0x00009000ff14ab82 */ /* 0x001e220000000a00 */
[----:B----4-:R-:W-:-:S07]  /*08f0*/  @!P1 IMAD.U32 R17, R22, 0x10000, RZ ;  /* 0x0001000016119824 */ /* 0x010fce00078e00ff */
[----:B------:R-:W4:Y:S01]  /*0900*/  @!P2 LDC.64 R22, c[0x0][0x238] ;  /* 0x00008e00ff16ab82 */ /* 0x000f220000000a00 */
[----:B------:R-:W-:-:S04]  /*0910*/  @!P1 FADD.FTZ R17, R17, -R10 ;  /* 0x8000000a11119221 */ /* 0x000fc80000010000 */
[----:B--2---:R-:W-:Y:S01]  /*0920*/  @!P1 FMUL.FTZ R17, R17, R14 ;  /* 0x0000000e11119220 */ /* 0x004fe20000410000 */
[----:B------:R-:W-:-:S10]  /*0930*/  HFMA2.MMA R14, -RZ, RZ, 0, 0 ;  /* 0x00000000ff0e7435 */ /* 0x000fd400000001ff */
[----:B------:R-:W5:Y:S01]  /*0940*/  @!P0 LDG.E R14, desc[UR4][R30.64] ;  /* 0x000000041e0e8981 */ /* 0x000f62000c1e1900 */
[----:B---3--:R-:W-:Y:S01]  /*0950*/  @!P1 FFMA.FTZ R12, R17, R13, R12 ;  /* 0x0000000d110c9223 */ /* 0x008fe2000001000c */
[----:B------:R-:W-:Y:S02]  /*0960*/  @!P2 IADD3 R13, R0, R15, RZ ;  /* 0x0000000f000da210 */ /* 0x000fe40007ffe0ff */
[----:B------:R-:W-:-:S04]  /*0970*/  @!P2 IADD3 R15, R15, 0x80, RZ ;  /* 0x000000800f0fa810 */ /* 0x000fc80007ffe0ff */
[----:B------:R-:W-:Y:S01]  /*0980*/  ISETP.GE.AND P0, PT, R15, R2, PT ;  /* 0x000000020f00720c */ /* 0x000fe20003f06270 */
[----:B-1----:R-:W-:-:S04]  /*0990*/  @!P2 IMAD.WIDE.U32 R18, R13, 0x4, R18 ;  /* 0x000000040d12a825 */ /* 0x002fc800078e0012 */
[C---:B------:R-:W-:Y:S01]  /*09a0*/  @!P2 IMAD.WIDE.U32 R28, R13.reuse, 0x4, R28 ;  /* 0x000000040d1ca825 */ /* 0x040fe200078e001c */
[----:B------:R1:W2:Y:S04]  /*09b0*/  @!P2 LDG.E R11, desc[UR4][R18.64] ;  /* 0x00000004120ba981 */ /* 0x0002a8000c1e1900 */
[----:B------:R3:W5:Y:S01]  /*09c0*/  @!P2 LDG.E R26, desc[UR4][R28.64] ;  /* 0x000000041c1aa981 */ /* 0x000762000c1e1900 */
[----:B-1----:R-:W1:Y:S02]  /*09d0*/  S2R R19, SR_TID.X ;  /* 0x0000000000137919 */ /* 0x002e640000002100 */
[----:B---3--:R-:W3:Y:S01]  /*09e0*/  @!P0 LDC.64 R28, c[0x0][0x220] ;  /* 0x00008800ff1c8b82 */ /* 0x008ee20000000a00 */
[----:B------:R-:W-:Y:S01]  /*09f0*/  HFMA2.MMA R30, -RZ, RZ, 0, 0 ;  /* 0x00000000ff1e7435 */ /* 0x000fe200000001ff */
[----:B----4-:R-:W-:Y:S01]  /*0a00*/  @!P2 IMAD.WIDE.U32 R22, R13, 0x4, R22 ;  /* 0x000000040d16a825 */ /* 0x010fe200078e0016 */
[----:B------:R-:W-:-:S03]  /*0a10*/  @!P0 IADD3 R10, R0, R15, RZ ;  /* 0x0000000f000a8210 */ /* 0x000fc60007ffe0ff */
[----:B0-----:R-:W-:-:S05]  /*0a20*/  @!P2 IMAD.WIDE.U32 R20, R13, 0x4, R20 ;  /* 0x000000040d14a825 */ /* 0x001fca00078e0014 */
[----:B------:R0:W4:Y:S02]  /*0a30*/  @!P2 LDG.E R30, desc[UR4][R22.64] ;  /* 0x00000004161ea981 */ /* 0x000124000c1e1900 */
[----:B0-----:R-:W-:Y:S01]  /*0a40*/  CS2R R22, SRZ ;  /* 0x0000000000167805 */ /* 0x001fe2000001ff00 */
[----:B---3--:R-:W-:-:S05]  /*0a50*/  @!P0 IMAD.WIDE.U32 R28, R10, 0x2, R28 ;  /* 0x000000020a1c8825 */ /* 0x008fca00078e001c */
[----:B------:R0:W2:Y:S01]  /*0a60*/  @!P2 LDG.E R22, desc[UR4][R20.64] ;  /* 0x000000041416a981 */ /* 0x0000a2000c1e1900 */
[----:B-1----:R-:W-:Y:S02]  /*0a70*/  IADD3 R27, R19, 0x80, RZ ;  /* 0x00000080131b7810 */ /* 0x002fe40007ffe0ff */
[----:B0-----:R-:W-:-:S06]  /*0a80*/  PRMT R20, RZ, 0x7610, R20 ;  /* 0x00007610ff147816 */ /* 0x001fcc0000000014 */
[----:B------:R0:W3:Y:S01]  /*0a90*/  @!P0 LDG.E.U16 R20, desc[UR4][R28.64] ;  /* 0x000000041c148981 */ /* 0x0000e2000c1e1500 */
[----:B------:R-:W-:Y:S01]  /*0aa0*/  ISETP.GE.AND P4, PT, R27, R2, PT ;  /* 0x000000021b00720c */ /* 0x000fe20003f86270 */
[----:B0-----:R-:W0:-:S12]  /*0ab0*/  @!P0 LDC.64 R28, c[0x0][0x230] ;  /* 0x00008c00ff1c8b82 */ /* 0x001e180000000a00 */
[----:B------:R-:W-:-:S05]  /*0ac0*/  @!P4 SHF.L.U32 R25, R25, 0x10, RZ ;  /* 0x000000101919c819 */ /* 0x000fca00000006ff */
[----:B------:R-:W-:Y:S01]  /*0ad0*/  @!P4 FADD.FTZ R25, R25, -R34 ;  /* 0x800000221919c221 */ /* 0x000fe20000010000 */
[----:B------:R-:W-:Y:S01]  /*0ae0*/  PRMT R17, RZ, 0x7610, R17 ;  /* 0x00007610ff117816 */ /* 0x000fe20000000011 */
[----:B------:R-:W-:-:S05]  /*0af0*/  @!P2 IMAD.WIDE.U32 R36, R13, 0x2, R36 ;  /* 0x000000020d24a825 */ /* 0x000fca00078e0024 */
[----:B------:R1:W5:Y:S01]  /*0b00*/  @!P2 LDG.E.U16 R17, desc[UR4][R36.64] ;  /* 0x000000042411a981 */ /* 0x000362000c1e1500 */
[----:B0-----:R-:W-:Y:S02]  /*0b10*/  @!P0 IMAD.WIDE.U32 R34, R10, 0x4, R28 ;  /* 0x000000040a228825 */ /* 0x001fe400078e001c */
[----:B------:R-:W0:Y:S02]  /*0b20*/  @!P0 LDC.64 R28, c[0x0][0x238] ;  /* 0x00008e00ff1c8b82 */ /* 0x000e240000000a00 */
[----:B------:R-:W-:Y:S01]  /*0b30*/  VIADD R13, R19, 0x100 ;  /* 0x00000100130d7836 */ /* 0x000fe20000000000 */
[----:B------:R-:W-:Y:S01]  /*0b40*/  MOV R18, RZ ;  /* 0x000000ff00127202 */ /* 0x000fe20000000f00 */
[----:B------:R-:W-:Y:S01]  /*0b50*/  @!P4 FMUL.FTZ R25, R25, R32 ;  /* 0x000000201919c220 */ /* 0x000fe20000410000 */
[----:B------:R-:W2:Y:S03]  /*0b60*/  @!P0 LDG.E R23, desc[UR4][R34.64] ;  /* 0x0000000422178981 */ /* 0x000ea6000c1e1900 */
[----:B-1----:R-:W1:Y:S01]  /*0b70*/  @!P0 LDC.64 R36, c[0x0][0x228] ;  /* 0x00008a00ff248b82 */ /* 0x002e620000000a00 */
[----:B------:R-:W-:Y:S01]  /*0b80*/  ISETP.GE.AND P2, PT, R13, R2, PT ;  /* 0x000000020d00720c */ /* 0x000fe20003f46270 */
[----:B------:R-:W-:-:S06]  /*0b90*/  HFMA2.MMA R13, -RZ, RZ, 0, 0 ;  /* 0x00000000ff0d7435 */ /* 0x000fcc00000001ff */
[----:B------:R-:W1:Y:S01]  /*0ba0*/  @!P0 LDC.64 R32, c[0x0][0x240] ;  /* 0x00009000ff208b82 */ /* 0x000e620000000a00 */
[----:B0-----:R-:W-:-:S05]  /*0bb0*/  @!P0 IMAD.WIDE.U32 R28, R10, 0x4, R28 ;  /* 0x000000040a1c8825 */ /* 0x001fca00078e001c */
[----:B------:R0:W2:Y:S01]  /*0bc0*/  @!P0 LDG.E R13, desc[UR4][R28.64] ;  /* 0x000000041c0d8981 */ /* 0x0000a2000c1e1900 */
[----:B-1----:R-:W-:-:S05]  /*0bd0*/  @!P0 IMAD.WIDE.U32 R36, R10, 0x4, R36 ;  /* 0x000000040a248825 */ /* 0x002fca00078e0024 */
[----:B------:R-:W2:Y:S01]  /*0be0*/  @!P0 LDG.E R18, desc[UR4][R36.64] ;  /* 0x0000000424128981 */ /* 0x000ea2000c1e1900 */
[----:B------:R-:W-:Y:S01]  /*0bf0*/  @!P0 IMAD.WIDE.U32 R32, R10, 0x4, R32 ;  /* 0x000000040a208825 */ /* 0x000fe200078e0020 */
[----:B------:R-:W-:-:S06]  /*0c00*/  MOV R10, RZ ;  /* 0x000000ff000a7202 */ /* 0x000fcc0000000f00 */
[----:B------:R1:W2:Y:S01]  /*0c10*/  @!P0 LDG.E R10, desc[UR4][R32.64] ;  /* 0x00000004200a8981 */ /* 0x0002a2000c1e1900 */
[----:B------:R-:W-:Y:S02]  /*0c20*/  @!P0 IADD3 R15, R15, 0x80, RZ ;  /* 0x000000800f0f8810 */ /* 0x000fe40007ffe0ff */
[----:B------:R-:W-:Y:S02]  /*0c30*/  IADD3 R21, R19, 0x180, RZ ;  /* 0x0000018013157810 */ /* 0x000fe40007ffe0ff */
[-C--:B------:R-:W-:Y:S02]  /*0c40*/  ISETP.GE.AND P3, PT, R15, R2.reuse, PT ;  /* 0x000000020f00720c */ /* 0x080fe40003f66270 */
[----:B------:R-:W-:-:S11]  /*0c50*/  ISETP.GE.AND P0, PT, R21, R2, PT ;  /* 0x000000021500720c */ /* 0x000fd60003f06270 */
[----:B0-----:R-:W0:Y:S08]  /*0c60*/  @!P3 LDC.64 R28, c[0x0][0x220] ;  /* 0x00008800ff1cbb82 */ /* 0x001e300000000a00 */
[----:B-1----:R-:W1:Y:S01]  /*0c70*/  @!P3 LDC.64 R32, c[0x0][0x238] ;  /* 0x00008e00ff20bb82 */ /* 0x002e620000000a00 */
[----:B------:R-:W-:Y:S01]  /*0c80*/  HFMA2.MMA R35, -RZ, RZ, 0, 0 ;  /* 0x00000000ff237435 */ /* 0x000fe200000001ff */
[----:B---3--:R-:W-:Y:S01]  /*0c90*/  @!P0 IMAD.U32 R20, R20, 0x10000, RZ ;  /* 0x0001000014148824 */ /* 0x008fe200078e00ff */
[----:B-----5:R-:W-:-:S05]  /*0ca0*/  @!P2 SHF.L.U32 R17, R17, 0x10, RZ ;  /* 0x000000101111a819 */ /* 0x020fca00000006ff */
[----:B----4-:R-:W-:-:S04]  /*0cb0*/  @!P2 FADD.FTZ R17, R17, -R30 ;  /* 0x8000001e1111a221 */ /* 0x010fc80000010000 */
[----:B------:R-:W-:-:S04]  /*0cc0*/  @!P2 FMUL.FTZ R26, R17, R26 ;  /* 0x0000001a111aa220 */ /* 0x000fc80000410000 */
[----:B--2---:R-:W-:Y:S01]  /*0cd0*/  @!P2 FFMA.FTZ R11, R26, R22, R11 ;  /* 0x000000161a0ba223 */ /* 0x004fe2000001000b */
        /* <DEDUP_REMOVED lines=21> */
[----:B------:R-:W-:Y:S01]  /*0e30*/  @!P0 FFMA.FTZ R10, R18, R10, R23 ;  /* 0x0000000a120a8223 */ /* 0x000fe20000010017 */
[----:B------:R-:W-:Y:S02]  /*0e40*/  IMAD.MOV.U32 R23, RZ, RZ, RZ ;  /* 0x000000ffff177224 */ /* 0x000fe400078e00ff */
[----:B-----5:R-:W-:-:S05]  /*0e50*/  @!P3 IMAD.WIDE.U32 R16, R13, 0x4, R16 ;  /* 0x000000040d10b825 */ /* 0x020fca00078e0010 */
[----:B------:R0:W5:Y:S02]  /*0e60*/  @!P3 LDG.E R25, desc[UR4][R16.64] ;  /* 0x000000041019b981 */ /* 0x000164000c1e1900 */
[----:B0-----:R-:W-:-:S04]  /*0e70*/  @!P3 IMAD.WIDE.U32 R16, R13, 0x4, R30 ;  /* 0x000000040d10b825 */ /* 0x001fc800078e001e */
[C---:B-1----:R-:W-:Y:S01]  /*0e80*/  @!P5 IMAD.WIDE.U32 R30, R36.reuse, 0x2, R20 ;  /* 0x00000002241ed825 */ /* 0x042fe200078e0014 */
[----:B------:R-:W-:Y:S01]  /*0e90*/  PRMT R20, RZ, 0x7610, R20 ;  /* 0x00007610ff147816 */ /* 0x000fe20000000014 */
[----:B------:R0:W5:Y:S02]  /*0ea0*/  @!P3 LDG.E R23, desc[UR4][R16.64] ;  /* 0x000000041017b981 */ /* 0x000164000c1e1900 */
[----:B------:R-:W-:-:S03]  /*0eb0*/  @!P5 IMAD.WIDE.U32 R32, R36, 0x4, R32 ;  /* 0x000000042420d825 */ /* 0x000fc600078e0020 */
[----:B------:R1:W5:Y:S01]  /*0ec0*/  @!P5 LDG.E.U16 R20, desc[UR4][R30.64] ;  /* 0x000000041e14d981 */ /* 0x000362000c1e1500 */
[----:B0-----:R-:W0:Y:S01]  /*0ed0*/  @!P5 LDC.64 R16, c[0x0][0x230] ;  /* 0x00008c00ff10db82 */ /* 0x001e220000000a00 */
[----:B-1----:R-:W-:-:S06]  /*0ee0*/  MOV R31, RZ ;  /* 0x000000ff001f7202 */ /* 0x002fcc0000000f00 */
[----:B------:R1:W5:Y:S01]  /*0ef0*/  @!P5 LDG.E R31, desc[UR4][R32.64] ;  /* 0x00000004201fd981 */ /* 0x000362000c1e1900 */
[----:B------:R-:W-:Y:S01]  /*0f00*/  HFMA2.MMA R13, -RZ, RZ, 0, 0 ;  /* 0x00000000ff0d7435 */ /* 0x000fe200000001ff */
[----:B-1----:R-:W1:Y:S01]  /*0f10*/  @!P5 LDC.64 R32, c[0x0][0x238] ;  /* 0x00008e00ff20db82 */ /* 0x002e620000000a00 */
[----:B0-----:R-:W-:-:S08]  /*0f20*/  @!P5 IMAD.WIDE.U32 R16, R36, 0x4, R16 ;  /* 0x000000042410d825 */ /* 0x001fd000078e0010 */
[----:B------:R0:W5:Y:S02]  /*0f30*/  @!P5 LDG.E R13, desc[UR4][R16.64] ;  /* 0x00000004100dd981 */ /* 0x000164000c1e1900 */
[----:B0-----:R-:W-:-:S04]  /*0f40*/  IADD3 R17, R19, 0x200, RZ ;  /* 0x0000020013117810 */ /* 0x001fc80007ffe0ff */
[----:B------:R-:W-:Y:S01]  /*0f50*/  ISETP.GE.AND P3, PT, R17, R2, PT ;  /* 0x000000021100720c */ /* 0x000fe20003f66270 */
[----:B-1----:R-:W-:Y:S01]  /*0f60*/  @!P5 IMAD.WIDE.U32 R16, R36, 0x4, R32 ;  /* 0x000000042410d825 */ /* 0x002fe200078e0020 */
[----:B------:R-:W-:-:S06]  /*0f70*/  MOV R33, RZ ;  /* 0x000000ff00217202 */ /* 0x000fcc0000000f00 */
[----:B------:R0:W5:Y:S01]  /*0f80*/  @!P5 LDG.E R33, desc[UR4][R16.64] ;  /* 0x000000041021d981 */ /* 0x000162000c1e1900 */
[----:B------:R-:W-:Y:S01]  /*0f90*/  @!P5 VIADD R15, R15, 0x80 ;  /* 0x000000800f0fd836 */ /* 0x000fe20000000000 */
[----:B0-----:R-:W0:Y:S04]  /*0fa0*/  @!P5 LDC.64 R16, c[0x0][0x240] ;  /* 0x00009000ff10db82 */ /* 0x001e280000000a00 */
[----:B------:R-:W-:Y:S01]  /*0fb0*/  ISETP.GE.AND P6, PT, R15, R2, PT ;  /* 0x000000020f00720c */ /* 0x000fe20003fc6270 */
[----:B0-----:R-:W-:-:S12]  /*0fc0*/  @!P5 IMAD.WIDE.U32 R36, R36, 0x4, R16 ;  /* 0x000000042424d825 */ /* 0x001fd800078e0010 */
[----:B------:R-:W0:Y:S01]  /*0fd0*/  @!P6 LDC.64 R16, c[0x0][0x220] ;  /* 0x00008800ff10eb82 */ /* 0x000e220000000a00 */
[----:B------:R-:W-:Y:S02]  /*0fe0*/  @!P6 IADD3 R18, R0, R15, RZ ;  /* 0x0000000f0012e210 */ /* 0x000fe40007ffe0ff */
[----:B------:R-:W-:Y:S01]  /*0ff0*/  @!P4 F2FP.BF16.F32.PACK_AB R3, RZ, R14 ;  /* 0x0000000eff03c23e */ /* 0x000fe200000010ff */
[----:B------:R-:W-:-:S10]  /*1000*/  HFMA2.MMA R21, -RZ, RZ, 0, 0 ;  /* 0x00000000ff157435 */ /* 0x000fd400000001ff */
[----:B------:R-:W5:Y:S01]  /*1010*/  @!P5 LDG.E R21, desc[UR4][R36.64] ;  /* 0x000000042415d981 */ /* 0x000f62000c1e1900 */
[----:B------:R-:W-:Y:S01]  /*1020*/  HFMA2.MMA R26, -RZ, RZ, 0, 0 ;  /* 0x00000000ff1a7435 */ /* 0x000fe200000001ff */
[----:B---3--:R-:W-:-:S05]  /*1030*/  @!P3 SHF.L.U32 R22, R22, 0x10, RZ ;  /* 0x000000101616b819 */ /* 0x008fca00000006ff */
        /* <DEDUP_REMOVED lines=14> */
[----:B------:R-:W-:-:S06]  /*1120*/  MOV R16, RZ ;  /* 0x000000ff00107202 */ /* 0x000fcc0000000f00 */
[----:B------:R0:W4:Y:S01]  /*1130*/  @!P6 LDG.E R16, desc[UR4][R36.64] ;  /* 0x000000042410e981 */ /* 0x000122000c1e1900 */
[----:B-----5:R-:W-:Y:S02]  /*1140*/  @!P4 SHF.L.U32 R20, R20, 0x10, RZ ;  /* 0x000000101414c819 */ /* 0x020fe400000006ff */
[----:B------:R-:W-:-:S04]  /*1150*/  @!P6 IADD3 R15, R15, 0x80, RZ ;  /* 0x000000800f0fe810 */ /* 0x000fc80007ffe0ff */
[----:B------:R-:W-:Y:S01]  /*1160*/  ISETP.GE.AND P5, PT, R15, R2, PT ;  /* 0x000000020f00720c */ /* 0x000fe20003fa6270 */
[----:B------:R-:W-:Y:S01]  /*1170*/  @!P4 FADD.FTZ R20, R20, -R33 ;  /* 0x800000211414c221 */ /* 0x000fe20000010000 */
[----:B------:R-:W-:Y:S01]  /*1180*/  IMAD.MOV.U32 R14, RZ, RZ, RZ ;  /* 0x000000ffff0e7224 */ /* 0x000fe200078e00ff */
[----:B------:R-:W1:Y:S02]  /*1190*/  @!P6 LDC.64 R32, c[0x0][0x240] ;  /* 0x00009000ff20eb82 */ /* 0x000e640000000a00 */
[----:B------:R-:W-:Y:S01]  /*11a0*/  @!P4 FMUL.FTZ R20, R20, R31 ;  /* 0x0000001f1414c220 */ /* 0x000fe20000410000 */
[----:B------:R-:W-:Y:S02]  /*11b0*/  IADD3 R31, R19, 0x300, RZ ;  /* 0x00000300131f7810 */ /* 0x000fe40007ffe0ff */
[----:B------:R5:W4:Y:S05]  /*11c0*/  @!P6 LDG.E R14, desc[UR4][R34.64] ;  /* 0x00000004220ee981 */ /* 0x000b2a000c1e1900 */
[----:B0-----:R-:W0:Y:S01]  /*11d0*/  @!P5 LDC.64 R36, c[0x0][0x230] ;  /* 0x00008c00ff24db82 */ /* 0x001e220000000a00 */
[----:B-1----:R-:W-:Y:S01]  /*11e0*/  @!P6 IMAD.WIDE.U32 R32, R18, 0x4, R32 ;  /* 0x000000041220e825 */ /* 0x002fe200078e0020 */
[----:B------:R-:W-:-:S06]  /*11f0*/  MOV R18, RZ ;  /* 0x000000ff00127202 */ /* 0x000fcc0000000f00 */
[----:B------:R1:W4:Y:S01]  /*1200*/  @!P6 LDG.E R18, desc[UR4][R32.64] ;  /* 0x000000042012e981 */ /* 0x000322000c1e1900 */
[----:B------:R-:W-:Y:S02]  /*1210*/  ISETP.GE.AND P6, PT, R31, R2, PT ;  /* 0x000000021f00720c */ /* 0x000fe40003fc6270 */
[----:B------:R-:W5:Y:S01]  /*1220*/  @!P5 LDC.64 R30, c[0x0][0x220] ;  /* 0x00008800ff1edb82 */ /* 0x000f620000000a00 */
[----:B------:R-:W-:-:S05]  /*1230*/  @!P5 IADD3 R28, R0, R15, RZ ;  /* 0x0000000f001cd210 */ /* 0x000fca0007ffe0ff */
[C---:B-----5:R-:W-:Y:S02]  /*1240*/  @!P5 IMAD.WIDE.U32 R34, R28.reuse, 0x2, R30 ;  /* 0x000000021c22d825 */ /* 0x060fe400078e001e */
[----:B------:R-:W1:Y:S02]  /*1250*/  @!P5 LDC.64 R30, c[0x0][0x238] ;  /* 0x00008e00ff1edb82 */ /* 0x000e640000000a00 */
[----:B-1----:R-:W-:-:S06]  /*1260*/  @!P5 IMAD.WIDE.U32 R32, R28, 0x4, R30 ;  /* 0x000000041c20d825 */ /* 0x002fcc00078e001e */
[----:B------:R-:W1:Y:S01]  /*1270*/  @!P5 LDC.64 R30, c[0x0][0x228] ;  /* 0x00008a00ff1edb82 */ /* 0x000e620000000a00 */
[----:B------:R-:W-:Y:S02]  /*1280*/  PRMT R15, RZ, 0x7610, R15 ;  /* 0x00007610ff0f7816 */ /* 0x000fe4000000000f */
[----:B------:R-:W-:Y:S01]  /*1290*/  @!P1 F2FP.BF16.F32.PACK_AB R24, RZ, R12 ;  /* 0x0000000cff18923e */ /* 0x000fe200000010ff */
[----:B------:R-:W-:-:S03]  /*12a0*/  HFMA2.MMA R12, -RZ, RZ, 0, 0 ;  /* 0x00000000ff0c7435 */ /* 0x000fc600000001ff */
[----:B------:R-:W5:Y:S01]  /*12b0*/  @!P5 LDG.E.U16 R15, desc[UR4][R34.64] ;  /* 0x00000004220fd981 */ /* 0x000f62000c1e1500 */
[----:B------:R-:W-:Y:S01]  /*12c0*/  HFMA2.MMA R29, -RZ, RZ, 0, 0 ;  /* 0x00000000ff1d7435 */ /* 0x000fe200000001ff */
[----:B0-----:R-:W-:Y:S01]  /*12d0*/  @!P5 IMAD.WIDE.U32 R36, R28, 0x4, R36 ;  /* 0x000000041c24d825 */ /* 0x001fe200078e0024 */
[----:B--2---:R-:W-:-:S05]  /*12e0*/  @!P6 SHF.L.U32 R17, R17, 0x10, RZ ;  /* 0x000000101111e819 */ /* 0x004fca00000006ff */
[----:B---3--:R-:W-:Y:S01]  /*12f0*/  @!P6 FADD.FTZ R17, R17, -R26 ;  /* 0x8000001a1111e221 */ /* 0x008fe20000010000 */
[----:B------:R-:W-:-:S06]  /*1300*/  IMAD.MOV.U32 R26, RZ, RZ, RZ ;  /* 0x000000ffff1a7224 */ /* 0x000fcc00078e00ff */
[----:B------:R1:W2:Y:S02]  /*1310*/  @!P5 LDG.E R26, desc[UR4][R32.64] ;  /* 0x00000004201ad981 */ /* 0x0002a4000c1e1900 */
[C---:B-1----:R-:W-:Y:S02]  /*1320*/  @!P5 IMAD.WIDE.U32 R32, R28.reuse, 0x4, R30 ;  /* 0x000000041c20d825 */ /* 0x042fe400078e001e */
[----:B------:R-:W0:Y:S02]  /*1330*/  @!P5 LDC.64 R30, c[0x0][0x240] ;  /* 0x00009000ff1edb82 */ /* 0x000e240000000a00 */
[----:B----4-:R-:W-:Y:S01]  /*1340*/  @!P6 FMUL.FTZ R17, R17, R16 ;  /* 0x000000101111e220 */ /* 0x010fe20000410000 */
[----:B------:R-:W-:Y:S01]  /*1350*/  MOV R16, RZ ;  /* 0x000000ff00107202 */ /* 0x000fe20000000f00 */
[----:B------:R1:W3:Y:S05]  /*1360*/  @!P5 LDG.E R12, desc[UR4][R32.64] ;  /* 0x00000004200cd981 */ /* 0x0002ea000c1e1900 */
[----:B------:R-:W4:Y:S01]  /*1370*/  @!P5 LDG.E R16, desc[UR4][R36.64] ;  /* 0x000000042410d981 */ /* 0x000f22000c1e1900 */
[----:B0-----:R-:W-:-:S05]  /*1380*/  @!P5 IMAD.WIDE.U32 R34, R28, 0x4, R30 ;  /* 0x000000041c22d825 */ /* 0x001fca00078e001e */
[----:B------:R-:W4:Y:S01]  /*1390*/  @!P5 LDG.E R29, desc[UR4][R34.64] ;  /* 0x00000004221dd981 */ /* 0x000f22000c1e1900 */
[----:B------:R-:W-:-:S04]  /*13a0*/  IADD3 R31, R19, 0x380, RZ ;  /* 0x00000380131f7810 */ /* 0x000fc80007ffe0ff */
[----:B------:R-:W-:Y:S02]  /*13b0*/  ISETP.GE.AND P5, PT, R31, R2, PT ;  /* 0x000000021f00720c */ /* 0x000fe40003fa6270 */
[----:B------:R-:W0:Y:S01]  /*13c0*/  @!P1 LDC.64 R30, c[0x0][0x218] ;  /* 0x00008600ff1e9b82 */ /* 0x000e220000000a00 */
[----:B-1----:R-:W-:Y:S01]  /*13d0*/  @!P1 IADD3 R33, R0, R19, RZ ;  /* 0x0000001300219210 */ /* 0x002fe20007ffe0ff */
[----:B------:R-:W-:Y:S02]  /*13e0*/  @!P1 IMAD.MOV.U32 R19, RZ, RZ, R27 ;  /* 0x000000ffff139224 */ /* 0x000fe400078e001b */
[----:B------:R-:W-:Y:S01]  /*13f0*/  @!P3 FFMA.FTZ R22, R22, R23, R25 ;  /* 0x000000171616b223 */ /* 0x000fe20000010019 */
[----:B------:R-:W-:Y:S01]  /*1400*/  @!P4 FFMA.FTZ R13, R20, R21, R13 ;  /* 0x00000015140dc223 */ /* 0x000fe2000001000d */
[----:B------:R-:W-:Y:S04]  /*1410*/  BSSY B0, `(.L_x_24776) ;  /* 0x000003a000007945 */ /* 0x000fe80003800000 */
[----:B------:R-:W-:Y:S01]  /*1420*/  BSSY B1, `(.L_x_24777) ;  /* 0x0000032000017945 */ /* 0x000fe20003800000 */
[----:B0-----:R-:W-:-:S05]  /*1430*/  @!P1 IMAD.WIDE.U32 R30, R33, 0x2, R30 ;  /* 0x00000002211e9825 */ /* 0x001fca00078e001e */
[----:B------:R0:W-:Y:S01]  /*1440*/  @!P1 STG.E.U16 desc[UR4][R30.64], R24 ;  /* 0x000000181e009986 */ /* 0x0001e2000c101504 */
[----:B------:R-:W-:Y:S01]  /*1450*/  ISETP.GE.AND P1, PT, R19, R2, PT ;  /* 0x000000021300720c */ /* 0x000fe20003f26270 */
[----:B------:R-:W-:Y:S01]  /*1460*/  @!P6 FFMA.FTZ R14, R17, R18, R14 ;  /* 0x00000012110ee223 */ /* 0x000fe2000001000e */
[----:B------:R-:W-:Y:S02]  /*1470*/  @!P2 F2FP.BF16.F32.PACK_AB R4, RZ, R11 ;  /* 0x0000000bff04a23e */ /* 0x000fe400000010ff */
[----:B------:R-:W-:Y:S02]  /*1480*/  @!P0 F2FP.BF16.F32.PACK_AB R5, RZ, R10 ;  /* 0x0000000aff05823e */ /* 0x000fe400000010ff */
[----:B------:R-:W-:Y:S02]  /*1490*/  @!P3 F2FP.BF16.F32.PACK_AB R6, RZ, R22 ;  /* 0x00000016ff06b23e */ /* 0x000fe400000010ff */
[----:B------:R-:W-:Y:S02]  /*14a0*/  @!P4 F2FP.BF16.F32.PACK_AB R7, RZ, R13 ;  /* 0x0000000dff07c23e */ /* 0x000fe400000010ff */
[----:B------:R-:W-:-:S02]  /*14b0*/  @!P6 F2FP.BF16.F32.PACK_AB R8, RZ, R14 ;  /* 0x0000000eff08e23e */ /* 0x000fc400000010ff */
[----:B-----5:R-:W-:-:S05]  /*14c0*/  @!P5 SHF.L.U32 R15, R15, 0x10, RZ ;  /* 0x000000100f0fd819 */ /* 0x020fca00000006ff */
[----:B--2---:R-:W-:-:S04]  /*14d0*/  @!P5 FADD.FTZ R15, R15, -R26 ;  /* 0x8000001a0f0fd221 */ /* 0x004fc80000010000 */
[----:B---3--:R-:W-:-:S04]  /*14e0*/  @!P5 FMUL.FTZ R15, R15, R12 ;  /* 0x0000000c0f0fd220 */ /* 0x008fc80000410000 */
[----:B----4-:R-:W-:-:S05]  /*14f0*/  @!P5 FFMA.FTZ R15, R15, R29, R16 ;  /* 0x0000001d0f0fd223 */ /* 0x010fca0000010010 */
[----:B------:R-:W-:Y:S01]  /*1500*/  @!P5 F2FP.BF16.F32.PACK_AB R9, RZ, R15 ;  /* 0x0000000fff09d23e */ /* 0x000fe200000010ff */
        /* <DEDUP_REMOVED lines=13> */
.L_x_24778:
[----:B------:R-:W-:-:S13]  /*15e0*/  ISETP.GE.AND P0, PT, R19, R2, PT ;  /* 0x000000021300720c */ /* 0x000fda0003f06270 */
[----:B------:R-:W-:Y:S05]  /*15f0*/  @P0 BRA `(.L_x_24780) ;  /* 0x0000000000300947 */ /* 0x000fea0003800000 */
[----:B0-----:R-:W0:Y:S01]  /*1600*/  LDC.64 R10, c[0x0][0x218] ;  /* 0x00008600ff0a7b82 */ /* 0x001e220000000a00 */
[----:B------:R-:W-:Y:S02]  /*1610*/  IADD3 R3, R0, R19, RZ ;  /* 0x0000001300037210 */ /* 0x000fe40007ffe0ff */
[----:B------:R-:W-:-:S03]  /*1620*/  IADD3 R19, R19, 0x80, RZ ;  /* 0x0000008013137810 */ /* 0x000fc60007ffe0ff */
[----:B0-----:R-:W-:-:S05]  /*1630*/  IMAD.WIDE.U32 R10, R3, 0x2, R10 ;  /* 0x00000002030a7825 */ /* 0x001fca00078e000a */
[----:B------:R1:W-:Y:S02]  /*1640*/  STG.E.U16 desc[UR4][R10.64], R5 ;  /* 0x000000050a007986 */ /* 0x0003e4000c101504 */
.L_x_24779:
[----:B------:R-:W-:-:S13]  /*1650*/  ISETP.GE.AND P0, PT, R19, R2, PT ;  /* 0x000000021300720c */ /* 0x000fda0003f06270 */
[----:B------:R-:W-:Y:S05]  /*1660*/  @P0 BRA `(.L_x_24781) ;  /* 0x0000000000340947 */ /* 0x000fea0003800000 */
[----:B-1----:R-:W1:Y:S01]  /*1670*/  LDC.64 R4, c[0x0][0x218] ;  /* 0x00008600ff047b82 */ /* 0x002e620000000a00 */
[----:B0-----:R-:W-:Y:S01]  /*1680*/  IMAD.IADD R3, R0, 0x1, R19 ;  /* 0x0000000100037824 */ /* 0x001fe200078e0213 */
[----:B------:R-:W-:-:S03]  /*1690*/  IADD3 R19, R19, 0x80, RZ ;  /* 0x0000008013137810 */ /* 0x000fc60007ffe0ff */
[----:B-1----:R-:W-:-:S05]  /*16a0*/  IMAD.WIDE.U32 R4, R3, 0x2, R4 ;  /* 0x0000000203047825 */ /* 0x002fca00078e0004 */
[----:B------:R1:W-:Y:S02]  /*16b0*/  STG.E.U16 desc[UR4][R4.64], R6 ;  /* 0x0000000604007986 */ /* 0x0003e4000c101504 */
.L_x_24780:
        /* <DEDUP_REMOVED lines=8> */
.L_x_24781:
[----:B------:R-:W-:Y:S05]  /*1740*/  BSYNC B1 ;  /* 0x0000000000017941 */ /* 0x000fea0003800000 */
.L_x_24777:
[----:B------:R-:W-:-:S13]  /*1750*/  ISETP.GE.AND P0, PT, R19, R2, PT ;  /* 0x000000021300720c */ /* 0x000fda0003f06270 */
[----:B-12---:R-:W1:Y:S01]  /*1760*/  @!P0 LDC.64 R4, c[0x0][0x218] ;  /* 0x00008600ff048b82 */ /* 0x006e620000000a00 */
[----:B0-----:R-:W-:Y:S02]  /*1770*/  @!P0 IADD3 R3, R0, R19, RZ ;  /* 0x0000001300038210 */ /* 0x001fe40007ffe0ff */
[----:B------:R-:W-:-:S03]  /*1780*/  @!P0 IADD3 R19, R19, 0x80, RZ ;  /* 0x0000008013138810 */ /* 0x000fc60007ffe0ff */
[----:B-1----:R-:W-:-:S05]  /*1790*/  @!P0 IMAD.WIDE.U32 R4, R3, 0x2, R4 ;  /* 0x0000000203048825 */ /* 0x002fca00078e0004 */
[----:B------:R2:W-:Y:S02]  /*17a0*/  @!P0 STG.E.U16 desc[UR4][R4.64], R8 ;  /* 0x0000000804008986 */ /* 0x0005e4000c101504 */
.L_x_24782:
[----:B------:R-:W-:Y:S05]  /*17b0*/  BSYNC B0 ;  /* 0x0000000000007941 */ /* 0x000fea0003800000 */
.L_x_24776:
        /* <DEDUP_REMOVED lines=8> */
.L_x_24783:
        /* <DEDUP_REMOVED lines=12> */
.L_x_28463:


//--------------------- .text._ZN2at6native29vectorized_elementwise_kernelILi4EZZZNS0_49_GLOBAL__N__b919a28f_16_Normalization_cu_5c38458722batch_norm_elementwiseERKNS_6TensorES5_RKSt8optionalIS3_ES9_S5_S5_ENKUlvE0_clEvENKUlvE1_clEvEUlN3c108BFloat16EffffE_St5arrayIPcLm6EEEEviT0_T1_ --------------------------
	.section	.text._ZN2at6native29vectorized_elementwise_kernelILi4EZZZNS0_49_GLOBAL__N__b919a28f_16_Normalization_cu_5c38458722batch_norm_elementwiseERKNS_6TensorES5_RKSt8optionalIS3_ES9_S5_S5_ENKUlvE0_clEvENKUlvE1_clEvEUlN3c108BFloat16EffffE_St5arrayIPcLm6EEEEviT0_T1_,"ax",@progbits
	.align	128
        .global         _ZN2at6native29vectorized_elementwise_kernelILi4EZZZNS0_49_GLOBAL__N__b919a28f_16_Normalization_cu_5c38458722batch_norm_elementwiseERKNS_6TensorES5_RKSt8optionalIS3_ES9_S5_S5_ENKUlvE0_clEvENKUlvE1_clEvEUlN3c108BFloat16EffffE_St5arrayIPcLm6EEEEviT0_T1_
        .type           _ZN2at6native29vectorized_elementwise_kernelILi4EZZZNS0_49_GLOBAL__N__b919a28f_16_Normalization_cu_5c38458722batch_norm_elementwiseERKNS_6TensorES5_RKSt8optionalIS3_ES9_S5_S5_ENKUlvE0_clEvENKUlvE1_clEvEUlN3c108BFloat16EffffE_St5arrayIPcLm6EEEEviT0_T1_,@function
        .size           _ZN2at6native29vectorized_elementwise_kernelILi4EZZZNS0_49_GLOBAL__N__b919a28f_16_Normalization_cu_5c38458722batch_norm_elementwiseERKNS_6TensorES5_RKSt8optionalIS3_ES9_S5_S5_ENKUlvE0_clEvENKUlvE1_clEvEUlN3c108BFloat16EffffE_St5arrayIPcLm6EEEEviT0_T1_,(.L_x_28464 - _ZN2at6native29vectorized_elementwise_kernelILi4EZZZNS0_49_GLOBAL__N__b919a28f_16_Normalization_cu_5c38458722batch_norm_elementwiseERKNS_6TensorES5_RKSt8optionalIS3_ES9_S5_S5_ENKUlvE0_clEvENKUlvE1_clEvEUlN3c108BFloat16EffffE_St5arrayIPcLm6EEEEviT0_T1_)
        .other          _ZN2at6native29vectorized_elementwise_kernelILi4EZZZNS0_49_GLOBAL__N__b919a28f_16_Normalization_cu_5c38458722batch_norm_elementwiseERKNS_6TensorES5_RKSt8optionalIS3_ES9_S5_S5_ENKUlvE0_clEvENKUlvE1_clEvEUlN3c108BFloat16EffffE_St5arrayIPcLm6EEEEviT0_T1_,@"STO_CUDA_ENTRY STV_DEFAULT"
_ZN2at6native29vectorized_elementwise_kernelILi4EZZZNS0_49_GLOBAL__N__b919a28f_16_Normalization_cu_5c38458722batch_norm_elementwiseERKNS_6TensorES5_RKSt8optionalIS3_ES9_S5_S5_ENKUlvE0_clEvENKUlvE1_clEvEUlN3c108BFloat16EffffE_St5arrayIPcLm6EEEEviT0_T1_:
.text._ZN2at6native29vectorized_elementwise_kernelILi4EZZZNS0_49_GLOBAL__N__b919a28f_16_Normalization_cu_5c38458722batch_norm_elementwiseERKNS_6TensorES5_RKSt8optionalIS3_ES9_S5_S5_ENKUlvE0_clEvENKUlvE1_clEvEUlN3c108BFloat16EffffE_St5arrayIPcLm6EEEEviT0_T1_:
        /* <DEDUP_REMOVED lines=27> */
[----:B------:R-:W-:Y:S01]  /*01b0*/  IMAD.WIDE.U32 R24, R0, 0x10, R8 ;  /* 0x0000001000187825 */ /* 0x000fe200078e0008 */
[C---:B--2---:R-:W-:Y:S02]  /*01c0*/  PRMT R14, R10.reuse, 0x7632, R14 ;  /* 0x000076320a0e7816 */ /* 0x044fe4000000000e */
[----:B------:R-:W-:Y:S02]  /*01d0*/  SHF.L.U32 R15, R10, 0x10, RZ ;  /* 0x000000100a0f7819 */ /* 0x000fe400000006ff */
[C---:B------:R-:W-:Y:S02]  /*01e0*/  PRMT R10, R11.reuse, 0x7632, R10 ;  /* 0x000076320b0a7816 */ /* 0x040fe4000000000a */
[----:B------:R-:W-:Y:S02]  /*01f0*/  SHF.L.U32 R11, R11, 0x10, RZ ;  /* 0x000000100b0b7819 */ /* 0x000fe400000006ff */
[----:B------:R-:W-:Y:S02]  /*0200*/  SHF.L.U32 R14, R14, 0x10, RZ ;  /* 0x000000100e0e7819 */ /* 0x000fe400000006ff */
[----:B------:R-:W-:Y:S01]  /*0210*/  SHF.L.U32 R10, R10, 0x10, RZ ;  /* 0x000000100a0a7819 */ /* 0x000fe200000006ff */
[----:B----4-:R-:W-:Y:S01]  /*0220*/  FADD.FTZ R11, -R6, R11 ;  /* 0x0000000b060b7221 */ /* 0x010fe20000010100 */
[----:B------:R-:W-:Y:S01]  /*0230*/  FADD.FTZ R15, -R4, R15 ;  /* 0x0000000f040f7221 */ /* 0x000fe20000010100 */
[----:B------:R-:W-:-:S02]  /*0240*/  FADD.FTZ R16, -R5, R14 ;  /* 0x0000000e05107221 */ /* 0x000fc40000010100 */
[----:B------:R-:W-:Y:S01]  /*0250*/  FADD.FTZ R26, -R7, R10 ;  /* 0x0000000a071a7221 */ /* 0x000fe20000010100 */
[----:B-----5:R-:W-:Y:S01]  /*0260*/  FMUL.FTZ R22, R22, R11 ;  /* 0x0000000b16167220 */ /* 0x020fe20000410000 */
[----:B------:R-:W2:Y:S01]  /*0270*/  LDG.E.128 R4, desc[UR4][R24.64] ;  /* 0x0000000418047981 */ /* 0x000ea2000c1e1d00 */
[----:B------:R-:W-:-:S03]  /*0280*/  FMUL.FTZ R15, R20, R15 ;  /* 0x0000000f140f7220 */ /* 0x000fc60000410000 */
[----:B------:R-:W2:Y:S01]  /*0290*/  LDG.E.128 R8, desc[UR4][R30.64] ;  /* 0x000000041e087981 */ /* 0x000ea2000c1e1d00 */
[C---:B---3--:R-:W-:Y:S01]  /*02a0*/  IMAD.U32 R29, R3.reuse, 0x10000, RZ ;  /* 0x00010000031d7824 */ /* 0x048fe200078e00ff */
[----:B------:R-:W-:Y:S01]  /*02b0*/  PRMT R3, R3, 0x7632, R3 ;  /* 0x0000763203037816 */ /* 0x000fe20000000003 */
[----:B--2---:R-:W-:Y:S02]  /*02c0*/  FFMA.FTZ R4, R4, R15, R8 ;  /* 0x0000000f04047223 */ /* 0x004fe40000010008 */
[----:B------:R-:W2:Y:S01]  /*02d0*/  LDG.E.128 R12, desc[UR4][R12.64+0x800] ;  /* 0x000800040c0c7981 */ /* 0x000ea2000c1e1d00 */
[----:B------:R-:W-:Y:S01]  /*02e0*/  FFMA.FTZ R6, R6, R22, R10 ;  /* 0x0000001606067223 */ /* 0x000fe2000001000a */
[----:B------:R-:W-:Y:S02]  /*02f0*/  FMUL.FTZ R10, R21, R16 ;  /* 0x00000010150a7220 */ /* 0x000fe40000410000 */
[----:B------:R-:W3:Y:S01]  /*0300*/  LDG.E.128 R16, desc[UR4][R18.64+0x800] ;  /* 0x0008000412107981 */ /* 0x000ee2000c1e1d00 */
[----:B------:R-:W-:-:S03]  /*0310*/  FMUL.FTZ R8, R23, R26 ;  /* 0x0000001a17087220 */ /* 0x000fc60000410000 */
[----:B------:R-:W4:Y:S04]  /*0320*/  LDG.E.128 R20, desc[UR4][R30.64+0x800] ;  /* 0x000800041e147981 */ /* 0x000f28000c1e1d00 */
[----:B------:R-:W4:Y:S01]  /*0330*/  LDG.E.128 R24, desc[UR4][R24.64+0x800] ;  /* 0x0008000418187981 */ /* 0x000f22000c1e1d00 */
[----:B------:R-:W-:Y:S01]  /*0340*/  FFMA.FTZ R5, R5, R10, R9 ;  /* 0x0000000a05057223 */ /* 0x000fe20000010009 */
[----:B------:R-:W-:Y:S02]  /*0350*/  FFMA.FTZ R7, R7, R8, R11 ;  /* 0x0000000807077223 */ /* 0x000fe4000001000b */
[----:B------:R-:W0:Y:S01]  /*0360*/  LDC.64 R8, c[0x0][0x218] ;  /* 0x00008600ff087b82 */ /* 0x000e220000000a00 */
[C---:B------:R-:W-:Y:S02]  /*0370*/  SHF.L.U32 R11, R2.reuse, 0x10, RZ ;  /* 0x00000010020b7819 */ /* 0x040fe400000006ff */
[----:B------:R-:W-:-:S02]  /*0380*/  PRMT R2, R2, 0x7632, R2 ;  /* 0x0000763202027816 */ /* 0x000fc40000000002 */
[----:B------:R-:W-:Y:S02]  /*0390*/  SHF.L.U32 R10, R3, 0x10, RZ ;  /* 0x00000010030a7819 */ /* 0x000fe400000006ff */
[----:B------:R-:W-:Y:S02]  /*03a0*/  SHF.L.U32 R2, R2, 0x10, RZ ;  /* 0x0000001002027819 */ /* 0x000fe400000006ff */
[----:B------:R-:W-:Y:S02]  /*03b0*/  F2FP.BF16.F32.PACK_AB R4, R5, R4 ;  /* 0x000000040504723e */ /* 0x000fe400000010ff */
[----:B------:R-:W-:Y:S01]  /*03c0*/  F2FP.BF16.F32.PACK_AB R5, R7, R6 ;  /* 0x000000060705723e */ /* 0x000fe200000010ff */
[----:B0-----:R-:W-:-:S04]  /*03d0*/  IMAD.WIDE.U32 R8, R28, 0x2, R8 ;  /* 0x000000021c087825 */ /* 0x001fc800078e0008 */
[----:B------:R-:W-:-:S05]  /*03e0*/  IMAD.WIDE R8, R0, 0x8, R8 ;  /* 0x0000000800087825 */ /* 0x000fca00078e0208 */
[----:B------:R-:W-:Y:S01]  /*03f0*/  STG.E.64 desc[UR4][R8.64], R4 ;  /* 0x0000000408007986 */ /* 0x000fe2000c101b04 */
        /* <DEDUP_REMOVED lines=11> */
[----:B------:R-:W-:-:S04]  /*04b0*/  FFMA.FTZ R23, R27, R10, R23 ;  /* 0x0000000a1b177223 */ /* 0x000fc80000010017 */
[----:B------:R-:W-:Y:S02]  /*04c0*/  F2FP.BF16.F32.PACK_AB R2, R2, R11 ;  /* 0x0000000b0202723e */ /* 0x000fe400000010ff */
[----:B------:R-:W-:-:S05]  /*04d0*/  F2FP.BF16.F32.PACK_AB R3, R23, R22 ;  /* 0x000000161703723e */ /* 0x000fca00000010ff */
[----:B------:R-:W-:Y:S01]  /*04e0*/  STG.E.64 desc[UR4][R8.64+0x400], R2 ;  /* 0x0004000208007986 */ /* 0x000fe2000c101b04 */
[----:B------:R-:W-:Y:S05]  /*04f0*/  EXIT ;  /* 0x000000000000794d */ /* 0x000fea0003800000 */
.L_x_24784:
        /* <DEDUP_REMOVED lines=22> */
[----:B------:R-:W-:-:S05]  /*0660*/  @!P1 VIADD R27, R27, 0x80 ;  /* 0x000000801b1b9836 */ /* 0x000fca0000000000 */
[----:B------:R-:W-:-:S13]  /*0670*/  ISETP.GE.AND P0, PT, R27, R0, PT ;  /* 0x000000001b00720c */ /* 0x000fda0003f06270 */
[----:B0-----:R-:W0:Y:S08]  /*0680*/  @!P0 LDC.64 R14, c[0x0][0x220] ;  /* 0x00008800ff0e8b82 */ /* 0x001e300000000a00 */
[----:B------:R-:W1:Y:S01]  /*0690*/  @!P0 LDC.64 R12, c[0x0][0x238] ;  /* 0x00008e00ff0c8b82 */ /* 0x000e620000000a00 */
[----:B------:R-:W-:Y:S01]  /*06a0*/  @!P0 IADD3 R10, R28, R27, RZ ;  /* 0x0000001b1c0a8210 */ /* 0x000fe20007ffe0ff */
[----:B------:R-:W-:Y:S01]  /*06b0*/  HFMA2.MMA R19, -RZ, RZ, 0, 0 ;  /* 0x00000000ff137435 */ /* 0x000fe200000001ff */
[----:B------:R-:W-:-:S05]  /*06c0*/  PRMT R26, RZ, 0x7610, R26 ;  /* 0x00007610ff1a7816 */ /* 0x000fca000000001a */
        /* <DEDUP_REMOVED lines=12> */
[----:B------:R-:W-:Y:S02]  /*0790*/  IMAD.MOV.U32 R29, RZ, RZ, RZ ;  /* 0x000000ffff1d7224 */ /* 0x000fe400078e00ff */
[----:B------:R-:W-:-:S09]  /*07a0*/  @!P0 IMAD.WIDE.U32 R32, R10, 0x4, R32 ;  /* 0x000000040a208825 */ /* 0x000fd200078e0020 */
[----:B------:R-:W1:Y:S08]  /*07b0*/  @!P2 LDC.64 R20, c[0x0][0x220] ;  /* 0x00008800ff14ab82 */ /* 0x000e700000000a00 */
[----:B------:R-:W1:Y:S01]  /*07c0*/  @!P2 LDC.64 R30, c[0x0][0x228] ;  /* 0x00008a00ff1eab82 */ /* 0x000e620000000a00 */
[----:B0-----:R-:W-:Y:S01]  /*07d0*/  @!P0 IMAD.WIDE.U32 R14, R10, 0x4, R14 ;  /* 0x000000040a0e8825 */ /* 0x001fe200078e000e */
[----:B------:R-:W-:-:S04]  /*07e0*/  HFMA2.MMA R10, -RZ, RZ, 0, 0 ;  /* 0x00000000ff0a7435 */ /* 0x000fc800000001ff */
[----:B------:R0:W5:Y:S02]  /*07f0*/  @!P0 LDG.E R29, desc[UR4][R14.64] ;  /* 0x000000040e1d8981 */ /* 0x000164000c1e1900 */
[----:B0-----:R-:W-:-:S06]  /*0800*/  CS2R R14, SRZ ;  /* 0x00000000000e7805 */ /* 0x001fcc000001ff00 */
[----:B------:R0:W5:Y:S02]  /*0810*/  @!P0 LDG.E R15, desc[UR4][R32.64] ;  /* 0x00000004200f8981 */ /* 0x000164000c1e1900 */
[----:B0-----:R-:W0:Y:S01]  /*0820*/  @!P2 LDC.64 R32, c[0x0][0x240] ;  /* 0x00009000ff20ab82 */ /* 0x001e220000000a00 */
[----:B----4-:R-:W-:-:S05]  /*0830*/  @!P1 SHF.L.U32 R23, R18, 0x10, RZ ;  /* 0x0000001012179819 */ /* 0x010fca00000006ff */
[----:B--2---:R-:W-:Y:S02]  /*0840*/  @!P1 FADD.FTZ R16, R23, -R16 ;  /* 0x8000001017109221 */ /* 0x004fe40000010000 */
[----:B------:R-:W2:Y:S02]  /*0850*/  @!P2 LDC.64 R22, c[0x0][0x238] ;  /* 0x00008e00ff16ab82 */ /* 0x000ea40000000a00 */
[----:B---3--:R-:W-:-:S06]  /*0860*/  @!P1 FMUL.FTZ R13, R16, R17 ;  /* 0x00000011100d9220 */ /* 0x008fcc0000410000 */
[----:B------:R-:W3:Y:S01]  /*0870*/  @!P2 LDC.64 R16, c[0x0][0x230] ;  /* 0x00008c00ff10ab82 */ /* 0x000ee20000000a00 */
[----:B------:R-:W4:Y:S01]  /*0880*/  S2R R18, SR_TID.X ;  /* 0x0000000000127919 */ /* 0x000f220000002100 */
[----:B-----5:R-:W-:Y:S01]  /*0890*/  @!P1 FFMA.FTZ R11, R13, R9, R11 ;  /* 0x000000090d0b9223 */ /* 0x020fe2000001000b */
[----:B------:R-:W-:Y:S02]  /*08a0*/  @!P2 IADD3 R9, R28, R27, RZ ;  /* 0x0000001b1c09a210 */ /* 0x000fe40007ffe0ff */
[----:B------:R-:W-:-:S03]  /*08b0*/  @!P2 IADD3 R27, R27, 0x80, RZ ;  /* 0x000000801b1ba810 */ /* 0x000fc60007ffe0ff */
[----:B---3--:R-:W-:Y:S01]  /*08c0*/  @!P2 IMAD.WIDE.U32 R16, R9, 0x4, R16 ;  /* 0x000000040910a825 */ /* 0x008fe200078e0010 */
[----:B------:R-:W-:-:S04]  /*08d0*/  ISETP.GE.AND P0, PT, R27, R0, PT ;  /* 0x000000001b00720c */ /* 0x000fc80003f06270 */
[----:B------:R3:W5:Y:S01]  /*08e0*/  @!P2 LDG.E R10, desc[UR4][R16.64] ;  /* 0x00000004100aa981 */ /* 0x000762000c1e1900 */
[----:B--2---:R-:W-:Y:S01]  /*08f0*/  @!P2 IMAD.WIDE.U32 R22, R9, 0x4, R22 ;  /* 0x000000040916a825 */ /* 0x004fe200078e0016 */
[----:B---3--:R-:W-:-:S06]  /*0900*/  MOV R17, RZ ;  /* 0x000000ff00117202 */ /* 0x008fcc0000000f00 */
[----:B------:R2:W3:Y:S02]  /*0910*/  @!P2 LDG.E R17, desc[UR4][R22.64] ;  /* 0x000000041611a981 */ /* 0x0004e4000c1e1900 */
[----:B--2---:R-:W2:Y:S01]  /*0920*/  @!P0 LDC.64 R22, c[0x0][0x228] ;  /* 0x00008a00ff168b82 */ /* 0x004ea20000000a00 */
[----:B------:R-:W-:Y:S01]  /*0930*/  PRMT R13, RZ, 0x7610, R13 ;  /* 0x00007610ff0d7816 */ /* 0x000fe2000000000d */
[----:B-1----:R-:W-:-:S04]  /*0940*/  @!P2 IMAD.WIDE.U32 R20, R9, 0x2, R20 ;  /* 0x000000020914a825 */ /* 0x002fc800078e0014 */
[C---:B------:R-:W-:Y:S01]  /*0950*/  @!P2 IMAD.WIDE.U32 R30, R9.reuse, 0x4, R30 ;  /* 0x00000004091ea825 */ /* 0x040fe200078e001e */
[----:B------:R1:W5:Y:S03]  /*0960*/  @!P2 LDG.E.U16 R13, desc[UR4][R20.64] ;  /* 0x00000004140da981 */ /* 0x000366000c1e1500 */
[----:B0-----:R-:W-:Y:S01]  /*0970*/  @!P2 IMAD.WIDE.U32 R32, R9, 0x4, R32 ;  /* 0x000000040920a825 */ /* 0x001fe200078e0020 */
[----:B------:R-:W-:-:S03]  /*0980*/  @!P0 IADD3 R9, R28, R27, RZ ;  /* 0x0000001b1c098210 */ /* 0x000fc60007ffe0ff */
[----:B----4-:R-:W-:Y:S01]  /*0990*/  VIADD R24, R18, 0x80 ;  /* 0x0000008012187836 */ /* 0x010fe20000000000 */
[----:B------:R-:W-:Y:S01]  /*09a0*/  PRMT R16, RZ, 0x7610, R16 ;  /* 0x00007610ff107816 */ /* 0x000fe20000000010 */
[----:B------:R-:W4:Y:S01]  /*09b0*/  @!P2 LDG.E R14, desc[UR4][R32.64] ;  /* 0x00000004200ea981 */ /* 0x000f22000c1e1900 */
[----:B-1----:R-:W-:Y:S01]  /*09c0*/  CS2R R20, SRZ ;  /* 0x0000000000147805 */ /* 0x002fe2000001ff00 */
[----:B--2---:R-:W-:Y:S01]  /*09d0*/  @!P0 IMAD.WIDE.U32 R22, R9, 0x4, R22 ;  /* 0x0000000409168825 */ /* 0x004fe200078e0016 */
[----:B------:R-:W-:-:S04]  /*09e0*/  ISETP.GE.AND P4, PT, R24, R0, PT ;  /* 0x000000001800720c */ /* 0x000fc80003f86270 */
[----:B------:R0:W2:Y:S04]  /*09f0*/  @!P2 LDG.E R21, desc[UR4][R30.64] ;  /* 0x000000041e15a981 */ /* 0x0000a8000c1e1900 */
[----:B------:R1:W4:Y:S01]  /*0a00*/  @!P0 LDG.E R20, desc[UR4][R22.64] ;  /* 0x0000000416148981 */ /* 0x000322000c1e1900 */
[----:B0-----:R-:W0:Y:S08]  /*0a10*/  @!P0 LDC.64 R30, c[0x0][0x220] ;  /* 0x00008800ff1e8b82 */ /* 0x001e300000000a00 */
[----:B-1----:R-:W1:Y:S01]  /*0a20*/  @!P0 LDC.64 R22, c[0x0][0x230] ;  /* 0x00008c00ff168b82 */ /* 0x002e620000000a00 */
[----:B------:R-:W-:-:S05]  /*0a30*/  @!P4 SHF.L.U32 R26, R26, 0x10, RZ ;  /* 0x000000101a1ac819 */ /* 0x000fca00000006ff */
[----:B------:R-:W-:Y:S01]  /*0a40*/  @!P4 FADD.FTZ R26, R26, -R19 ;  /* 0x800000131a1ac221 */ /* 0x000fe20000010000 */
[----:B------:R-:W-:Y:S01]  /*0a50*/  HFMA2.MMA R19, -RZ, RZ, 0, 0 ;  /* 0x00000000ff137435 */ /* 0x000fe200000001ff */
[----:B-1----:R-:W-:-:S09]  /*0a60*/  @!P0 IMAD.WIDE.U32 R22, R9, 0x4, R22 ;  /* 0x0000000409168825 */ /* 0x002fd200078e0016 */
[----:B------:R1:W4:Y:S02]  /*0a70*/  @!P0 LDG.E R19, desc[UR4][R22.64] ;  /* 0x0000000416138981 */ /* 0x000324000c1e1900 */
[----:B-1----:R-:W1:Y:S01]  /*0a80*/  @!P0 LDC.64 R22, c[0x0][0x238] ;  /* 0x00008e00ff168b82 */ /* 0x002e620000000a00 */
[----:B------:R-:W-:Y:S01]  /*0a90*/  @!P4 FMUL.FTZ R26, R26, R12 ;  /* 0x0000000c1a1ac220 */ /* 0x000fe20000410000 */
[----:B------:R-:W-:Y:S01]  /*0aa0*/  IADD3 R12, R18, 0x100, RZ ;  /* 0x00000100120c7810 */ /* 0x000fe20007ffe0ff */
[----:B0-----:R-:W-:-:S03]  /*0ab0*/  @!P0 IMAD.WIDE.U32 R30, R9, 0x2, R30 ;  /* 0x00000002091e8825 */ /* 0x001fc600078e001e */
[----:B------:R-:W-:Y:S02]  /*0ac0*/  ISETP.GE.AND P2, PT, R12, R0, PT ;  /* 0x000000000c00720c */ /* 0x000fe40003f46270 */
[----:B------:R-:W-:Y:S01]  /*0ad0*/  MOV R12, RZ ;  /* 0x000000ff000c7202 */ /* 0x000fe20000000f00 */
[----:B------:R-:W4:Y:S01]  /*0ae0*/  @!P0 LDG.E.U16 R16, desc[UR4][R30.64] ;  /* 0x000000041e108981 */ /* 0x000f22000c1e1500 */
[----:B-1----:R-:W-:-:S05]  /*0af0*/  @!P0 IMAD.WIDE.U32 R22, R9, 0x4, R22 ;  /* 0x0000000409168825 */ /* 0x002fca00078e0016 */
[----:B------:R0:W4:Y:S02]  /*0b00*/  @!P0 LDG.E R12, desc[UR4][R22.64] ;  /* 0x00000004160c8981 */ /* 0x000124000c1e1900 */
[----:B0-----:R-:W0:Y:S02]  /*0b10*/  @!P0 LDC.64 R22, c[0x0][0x240] ;  /* 0x00009000ff168b82 */ /* 0x001e240000000a00 */
[----:B0-----:R-:W-:Y:S01]  /*0b20*/  @!P0 IMAD.WIDE.U32 R22, R9, 0x4, R22 ;  /* 0x0000000409168825 */ /* 0x001fe200078e0016 */
[----:B------:R-:W-:-:S10]  /*0b30*/  HFMA2.MMA R9, -RZ, RZ, 0, 0 ;  /* 0x00000000ff097435 */ /* 0x000fd400000001ff */
[----:B------:R0:W4:Y:S01]  /*0b40*/  @!P0 LDG.E R9, desc[UR4][R22.64] ;  /* 0x0000000416098981 */ /* 0x000122000c1e1900 */
[----:B------:R-:W-:Y:S01]  /*0b50*/  VIADD R31, R18, 0x180 ;  /* 0x00000180121f7836 */ /* 0x000fe20000000000 */
[----:B------:R-:W-:-:S04]  /*0b60*/  @!P0 IADD3 R27, R27, 0x80, RZ ;  /* 0x000000801b1b8810 */ /* 0x000fc80007ffe0ff */
[-C--:B------:R-:W-:Y:S02]  /*0b70*/  ISETP.GE.AND P0, PT, R31, R0.reuse, PT ;  /* 0x000000001f00720c */ /* 0x080fe40003f06270 */
[----:B------:R-:W-:-:S13]  /*0b80*/  ISETP.GE.AND P3, PT, R27, R0, PT ;  /* 0x000000001b00720c */ /* 0x000fda0003f66270 */
[----:B0-----:R-:W0:Y:S08]  /*0b90*/  @!P3 LDC.64 R22, c[0x0][0x220] ;  /* 0x00008800ff16bb82 */ /* 0x001e300000000a00 */
[----:B------:R-:W1:Y:S08]  /*0ba0*/  @!P3 LDC.64 R30, c[0x0][0x240] ;  /* 0x00009000ff1ebb82 */ /* 0x000e700000000a00 */
[----:B------:R-:W1:Y:S01]  /*0bb0*/  @!P3 LDC.64 R34, c[0x0][0x238] ;  /* 0x00008e00ff22bb82 */ /* 0x000e620000000a00 */
[----:B-----5:R-:W-:-:S05]  /*0bc0*/  @!P2 SHF.L.U32 R13, R13, 0x10, RZ ;  /* 0x000000100d0da819 */ /* 0x020fca00000006ff */
[----:B---3--:R-:W-:-:S04]  /*0bd0*/  @!P2 FADD.FTZ R13, R13, -R17 ;  /* 0x800000110d0da221 */ /* 0x008fc80000010000 */
[----:B--2---:R-:W-:-:S04]  /*0be0*/  @!P2 FMUL.FTZ R21, R13, R21 ;  /* 0x000000150d15a220 */ /* 0x004fc80000410000 */
[----:B----4-:R-:W-:Y:S01]  /*0bf0*/  @!P2 FFMA.FTZ R10, R21, R14, R10 ;  /* 0x0000000e150aa223 */ /* 0x010fe2000001000a */
[----:B------:R-:W-:Y:S02]  /*0c00*/  @!P3 IADD3 R14, R28, R27, RZ ;  /* 0x0000001b1c0eb210 */ /* 0x000fe40007ffe0ff */
[----:B------:R-:W-:-:S04]  /*0c10*/  @!P3 IADD3 R27, R27, 0x80, RZ ;  /* 0x000000801b1bb810 */ /* 0x000fc80007ffe0ff */
[----:B------:R-:W-:Y:S01]  /*0c20*/  ISETP.GE.AND P5, PT, R27, R0, PT ;  /* 0x000000001b00720c */ /* 0x000fe20003fa6270 */
[----:B0-----:R-:W-:Y:S01]  /*0c30*/  @!P3 IMAD.WIDE.U32 R22, R14, 0x2, R22 ;  /* 0x000000020e16b825 */ /* 0x001fe200078e0016 */
[----:B------:R-:W-:-:S06]  /*0c40*/  PRMT R21, RZ, 0x7610, R21 ;  /* 0x00007610ff157816 */ /* 0x000fcc0000000015 */
[----:B------:R0:W2:Y:S05]  /*0c50*/  @!P3 LDG.E.U16 R21, desc[UR4][R22.64] ;  /* 0x000000041615b981 */ /* 0x0000aa000c1e1500 */
[----:B------:R-:W3:Y:S01]  /*0c60*/  @!P5 LDC.64 R32, c[0x0][0x220] ;  /* 0x00008800ff20db82 */ /* 0x000ee20000000a00 */
[----:B------:R-:W-:-:S05]  /*0c70*/  @!P0 SHF.L.U32 R16, R16, 0x10, RZ ;  /* 0x0000001010108819 */ /* 0x000fca00000006ff */
[----:B------:R-:W-:Y:S02]  /*0c80*/  @!P0 FADD.FTZ R12, R16, -R12 ;  /* 0x8000000c100c8221 */ /* 0x000fe40000010000 */
[----:B------:R-:W0:Y:S02]  /*0c90*/  @!P3 LDC.64 R16, c[0x0][0x228] ;  /* 0x00008a00ff10bb82 */ /* 0x000e240000000a00 */
[----:B------:R-:W-:-:S06]  /*0ca0*/  @!P0 FMUL.FTZ R20, R12, R20 ;  /* 0x000000140c148220 */ /* 0x000fcc0000410000 */
[----:B------:R-:W4:Y:S01]  /*0cb0*/  @!P3 LDC.64 R12, c[0x0][0x230] ;  /* 0x00008c00ff0cbb82 */ /* 0x000f220000000a00 */
[----:B0-----:R-:W-:-:S04]  /*0cc0*/  @!P3 IMAD.WIDE.U32 R22, R14, 0x4, R16 ;  /* 0x000000040e16b825 */ /* 0x001fc800078e0010 */
[----:B------:R-:W-:Y:S02]  /*0cd0*/  IMAD.MOV.U32 R16, RZ, RZ, RZ ;  /* 0x000000ffff107224 */ /* 0x000fe400078e00ff */
[----:B----4-:R-:W-:-:S04]  /*0ce0*/  @!P3 IMAD.WIDE.U32 R12, R14, 0x4, R12 ;  /* 0x000000040e0cb825 */ /* 0x010fc800078e000c */
        /* <DEDUP_REMOVED lines=28> */
[----:B------:R-:W-:-:S05]  /*0eb0*/  @!P5 VIADD R27, R27, 0x80 ;  /* 0x000000801b1bd836 */ /* 0x000fca0000000000 */
[----:B------:R-:W-:Y:S02]  /*0ec0*/  ISETP.GE.AND P6, PT, R27, R0, PT ;  /* 0x000000001b00720c */ /* 0x000fe40003fc6270 */
[----:B------:R-:W-:Y:S01]  /*0ed0*/  MOV R20, RZ ;  /* 0x000000ff00147202 */ /* 0x000fe20000000f00 */
[----:B0-----:R-:W-:-:S05]  /*0ee0*/  @!P5 IMAD.WIDE.U32 R30, R30, 0x4, R32 ;  /* 0x000000041e1ed825 */ /* 0x001fca00078e0020 */
[----:B------:R0:W5:Y:S05]  /*0ef0*/  @!P5 LDG.E R20, desc[UR4][R30.64] ;  /* 0x000000041e14d981 */ /* 0x00016a000c1e1900 */
[----:B0-----:R-:W0:Y:S01]  /*0f00*/  @!P6 LDC.64 R30, c[0x0][0x220] ;  /* 0x00008800ff1eeb82 */ /* 0x001e220000000a00 */
[----:B--2---:R-:W-:Y:S01]  /*0f10*/  @!P3 SHF.L.U32 R21, R21, 0x10, RZ ;  /* 0x000000101515b819 */ /* 0x004fe200000006ff */
[----:B------:R-:W-:-:S05]  /*0f20*/  @!P4 FFMA.FTZ R15, R26, R15, R29 ;  /* 0x0000000f1a0fc223 */ /* 0x000fca000001001d */
[----:B------:R-:W-:Y:S02]  /*0f30*/  @!P4 F2FP.BF16.F32.PACK_AB R2, RZ, R15 ;  /* 0x0000000fff02c23e */ /* 0x000fe400000010ff */
        /* <DEDUP_REMOVED lines=10> */
[----:B---3--:R-:W-:Y:S01]  /*0fe0*/  @!P4 SHF.L.U32 R19, R19, 0x10, RZ ;  /* 0x000000101313c819 */ /* 0x008fe200000006ff */
[----:B0-----:R-:W-:-:S05]  /*0ff0*/  @!P6 IMAD.WIDE.U32 R30, R17, 0x4, R30 ;  /* 0x00000004111ee825 */ /* 0x001fca00078e001e */
[----:B------:R0:W3:Y:S02]  /*1000*/  @!P6 LDG.E R15, desc[UR4][R30.64] ;  /* 0x000000041e0fe981 */ /* 0x0000e4000c1e1900 */
[----:B0-----:R-:W0:Y:S02]  /*1010*/  @!P6 LDC.64 R30, c[0x0][0x230] ;  /* 0x00008c00ff1eeb82 */ /* 0x001e240000000a00 */
[----:B0-----:R-:W-:-:S04]  /*1020*/  @!P6 IMAD.WIDE.U32 R30, R17, 0x4, R30 ;  /* 0x00000004111ee825 */ /* 0x001fc800078e001e */
[----:B-----5:R-:W-:Y:S01]  /*1030*/  @!P4 FADD.FTZ R19, R19, -R13 ;  /* 0x8000000d1313c221 */ /* 0x020fe20000010000 */
[----:B------:R-:W-:-:S06]  /*1040*/  IMAD.MOV.U32 R13, RZ, RZ, RZ ;  /* 0x000000ffff0d7224 */ /* 0x000fcc00078e00ff */
[----:B------:R0:W4:Y:S02]  /*1050*/  @!P6 LDG.E R13, desc[UR4][R30.64] ;  /* 0x000000041e0de981 */ /* 0x000124000c1e1900 */
[----:B0-----:R-:W0:Y:S01]  /*1060*/  @!P6 LDC.64 R30, c[0x0][0x238] ;  /* 0x00008e00ff1eeb82 */ /* 0x001e220000000a00 */
[----:B------:R-:W-:Y:S01]  /*1070*/  @!P4 FMUL.FTZ R19, R19, R14 ;  /* 0x0000000e1313c220 */ /* 0x000fe20000410000 */
[----:B------:R-:W-:Y:S01]  /*1080*/  MOV R14, RZ ;  /* 0x000000ff000e7202 */ /* 0x000fe20000000f00 */
[----:B0-----:R-:W-:-:S05]  /*1090*/  @!P6 IMAD.WIDE.U32 R30, R17, 0x4, R30 ;  /* 0x00000004111ee825 */ /* 0x001fca00078e001e */
[----:B------:R0:W5:Y:S02]  /*10a0*/  @!P6 LDG.E R14, desc[UR4][R30.64] ;  /* 0x000000041e0ee981 */ /* 0x000164000c1e1900 */
[----:B0-----:R-:W0:Y:S01]  /*10b0*/  @!P6 LDC.64 R30, c[0x0][0x240] ;  /* 0x00009000ff1eeb82 */ /* 0x001e220000000a00 */
[----:B------:R-:W-:-:S04]  /*10c0*/  @!P6 IADD3 R27, R27, 0x80, RZ ;  /* 0x000000801b1be810 */ /* 0x000fc80007ffe0ff */
[----:B------:R-:W-:Y:S02]  /*10d0*/  ISETP.GE.AND P5, PT, R27, R0, PT ;  /* 0x000000001b00720c */ /* 0x000fe40003fa6270 */
[----:B------:R-:W-:Y:S01]  /*10e0*/  IADD3 R29, R18, 0x300, RZ ;  /* 0x00000300121d7810 */ /* 0x000fe20007ffe0ff */
[----:B0-----:R-:W-:Y:S01]  /*10f0*/  @!P6 IMAD.WIDE.U32 R30, R17, 0x4, R30 ;  /* 0x00000004111ee825 */ /* 0x001fe200078e001e */
[----:B------:R-:W-:-:S10]  /*1100*/  HFMA2.MMA R17, -RZ, RZ, 0, 0 ;  /* 0x00000000ff117435 */ /* 0x000fd400000001ff */
[----:B------:R0:W4:Y:S01]  /*1110*/  @!P6 LDG.E R17, desc[UR4][R30.64] ;  /* 0x000000041e11e981 */ /* 0x000122000c1e1900 */
[----:B------:R-:W-:Y:S01]  /*1120*/  ISETP.GE.AND P6, PT, R29, R0, PT ;  /* 0x000000001d00720c */ /* 0x000fe20003fc6270 */
[----:B0-----:R-:W0:Y:S01]  /*1130*/  @!P5 LDC.64 R30, c[0x0][0x220] ;  /* 0x00008800ff1edb82 */ /* 0x001e220000000a00 */
[----:B------:R-:W-:-:S05]  /*1140*/  @!P5 IADD3 R27, R28, R27, RZ ;  /* 0x0000001b1c1bd210 */ /* 0x000fca0007ffe0ff */
[----:B0-----:R-:W-:-:S04]  /*1150*/  @!P5 IMAD.WIDE.U32 R30, R27, 0x2, R30 ;  /* 0x000000021b1ed825 */ /* 0x001fc800078e001e */
[----:B------:R-:W-:Y:S01]  /*1160*/  IMAD.MOV.U32 R26, RZ, RZ, RZ ;  /* 0x000000ffff1a7224 */ /* 0x000fe200078e00ff */
[----:B------:R-:W-:Y:S02]  /*1170*/  @!P1 F2FP.BF16.F32.PACK_AB R25, RZ, R11 ;  /* 0x0000000bff19923e */ /* 0x000fe400000010ff */
[----:B------:R-:W-:Y:S02]  /*1180*/  MOV R11, RZ ;  /* 0x000000ff000b7202 */ /* 0x000fe40000000f00 */
[----:B--2---:R-:W-:-:S05]  /*1190*/  @!P6 SHF.L.U32 R16, R16, 0x10, RZ ;  /* 0x000000101010e819 */ /* 0x004fca00000006ff */
        /* <DEDUP_REMOVED lines=26> */
[----:B------:R-:W-:-:S02]  /*1340*/  @!P2 F2FP.BF16.F32.PACK_AB R3, RZ, R10 ;  /* 0x0000000aff03a23e */ /* 0x000fc400000010ff */
[----:B------:R-:W-:Y:S02]  /*1350*/  @!P0 F2FP.BF16.F32.PACK_AB R4, RZ, R9 ;  /* 0x00000009ff04823e */ /* 0x000fe400000010ff */
[----:B------:R-:W-:Y:S02]  /*1360*/  @!P3 F2FP.BF16.F32.PACK_AB R5, RZ, R21 ;  /* 0x00000015ff05b23e */ /* 0x000fe400000010ff */
[----:B------:R-:W-:Y:S02]  /*1370*/  @!P4 F2FP.BF16.F32.PACK_AB R6, RZ, R12 ;  /* 0x0000000cff06c23e */ /* 0x000fe400000010ff */
[----:B------:R-:W-:Y:S02]  /*1380*/  @!P6 F2FP.BF16.F32.PACK_AB R7, RZ, R13 ;  /* 0x0000000dff07e23e */ /* 0x000fe400000010ff */
[----:B--2---:R-:W-:Y:S02]  /*1390*/  @!P5 SHF.L.U32 R29, R14, 0x10, RZ ;  /* 0x000000100e1dd819 */ /* 0x004fe400000006ff */
[----:B------:R-:W-:Y:S01]  /*13a0*/  @!P1 IADD3 R14, R28, R18, RZ ;  /* 0x000000121c0e9210 */ /* 0x000fe20007ffe0ff */
[----:B------:R-:W-:-:S04]  /*13b0*/  @!P1 IMAD.MOV.U32 R18, RZ, RZ, R24 ;  /* 0x000000ffff129224 */ /* 0x000fc800078e0018 */
[----:B0-----:R-:W-:-:S05]  /*13c0*/  @!P1 IMAD.WIDE.U32 R30, R14, 0x2, R30 ;  /* 0x000000020e1e9825 */ /* 0x001fca00078e001e */
[----:B------:R0:W-:Y:S01]  /*13d0*/  @!P1 STG.E.U16 desc[UR4][R30.64], R25 ;  /* 0x000000191e009986 */ /* 0x0001e2000c101504 */
[----:B------:R-:W-:Y:S01]  /*13e0*/  ISETP.GE.AND P1, PT, R18, R0, PT ;  /* 0x000000001200720c */ /* 0x000fe20003f26270 */
[----:B-----5:R-:W-:-:S04]  /*13f0*/  @!P5 FADD.FTZ R26, R29, -R26 ;  /* 0x8000001a1d1ad221 */ /* 0x020fc80000010000 */
[----:B------:R-:W-:-:S04]  /*1400*/  @!P5 FMUL.FTZ R26, R26, R11 ;  /* 0x0000000b1a1ad220 */ /* 0x000fc80000410000 */
[----:B---3--:R-:W-:-:S05]  /*1410*/  @!P5 FFMA.FTZ R15, R26, R27, R15 ;  /* 0x0000001b1a0fd223 */ /* 0x008fca000001000f */
        /* <DEDUP_REMOVED lines=14> */
.L_x_24787:
[----:B------:R-:W-:-:S13]  /*1500*/  ISETP.GE.AND P0, PT, R18, R0, PT ;  /* 0x000000001200720c */ /* 0x000fda0003f06270 */
[----:B------:R-:W-:Y:S05]  /*1510*/  @P0 BRA `(.L_x_24789) ;  /* 0x0000000000300947 */ /* 0x000fea0003800000 */
[----:B0-----:R-:W0:Y:S01]  /*1520*/  LDC.64 R2, c[0x0][0x218] ;  /* 0x00008600ff027b82 */ /* 0x001e220000000a00 */
[----:B------:R-:W-:Y:S02]  /*1530*/  IADD3 R9, R28, R18, RZ ;  /* 0x000000121c097210 */ /* 0x000fe40007ffe0ff */
[----:B------:R-:W-:-:S03]  /*1540*/  IADD3 R18, R18, 0x80, RZ ;  /* 0x0000008012127810 */ /* 0x000fc60007ffe0ff */
[----:B0-----:R-:W-:-:S05]  /*1550*/  IMAD.WIDE.U32 R2, R9, 0x2, R2 ;  /* 0x0000000209027825 */ /* 0x001fca00078e0002 */
[----:B------:R1:W-:Y:S02]  /*1560*/  STG.E.U16 desc[UR4][R2.64], R4 ;  /* 0x0000000402007986 */ /* 0x0003e4000c101504 */
.L_x_24788:
[----:B------:R-:W-:-:S13]  /*1570*/  ISETP.GE.AND P0, PT, R18, R0, PT ;  /* 0x000000001200720c */ /* 0x000fda0003f06270 */
[----:B------:R-:W-:Y:S05]  /*1580*/  @P0 BRA `(.L_x_24790) ;  /* 0x0000000000340947 */ /* 0x000fea0003800000 */
[----:B01----:R-:W0:Y:S01]  /*1590*/  LDC.64 R2, c[0x0][0x218] ;  /* 0x00008600ff027b82 */ /* 0x003e220000000a00 */
[----:B------:R-:W-:Y:S01]  /*15a0*/  IMAD.IADD R9, R28, 0x1, R18 ;  /* 0x000000011c097824 */ /* 0x000fe200078e0212 */
[----:B------:R-:W-:-:S03]  /*15b0*/  IADD3 R18, R18, 0x80, RZ ;  /* 0x0000008012127810 */ /* 0x000fc60007ffe0ff */
[----:B0-----:R-:W-:-:S05]  /*15c0*/  IMAD.WIDE.U32 R2, R9, 0x2, R2 ;  /* 0x0000000209027825 */ /* 0x001fca00078e0002 */
[----:B------:R1:W-:Y:S02]  /*15d0*/  STG.E.U16 desc[UR4][R2.64], R5 ;  /* 0x0000000502007986 */ /* 0x0003e4000c101504 */
.L_x_24789:
        /* <DEDUP_REMOVED lines=8> */
.L_x_24790:
[----:B------:R-:W-:Y:S05]  /*1660*/  BSYNC B1 ;  /* 0x0000000000017941 */ /* 0x000fea0003800000 */
.L_x_24786:
[----:B------:R-:W-:-:S13]  /*1670*/  ISETP.GE.AND P0, PT, R18, R0, PT ;  /* 0x000000001200720c */ /* 0x000fda0003f06270 */
[----:B012---:R-:W0:Y:S01]  /*1680*/  @!P0 LDC.64 R2, c[0x0][0x218] ;  /* 0x00008600ff028b82 */ /* 0x007e220000000a00 */
[----:B------:R-:W-:Y:S02]  /*1690*/  @!P0 IADD3 R5, R28, R18, RZ ;  /* 0x000000121c058210 */ /* 0x000fe40007ffe0ff */
[----:B------:R-:W-:-:S03]  /*16a0*/  @!P0 IADD3 R18, R18, 0x80, RZ ;  /* 0x0000008012128810 */ /* 0x000fc60007ffe0ff */
[----:B0-----:R-:W-:-:S05]  /*16b0*/  @!P0 IMAD.WIDE.U32 R2, R5, 0x2, R2 ;  /* 0x0000000205028825 */ /* 0x001fca00078e0002 */
[----:B------:R2:W-:Y:S02]  /*16c0*/  @!P0 STG.E.U16 desc[UR4][R2.64], R7 ;  /* 0x0000000702008986 */ /* 0x0005e4000c101504 */
.L_x_24791:
[----:B------:R-:W-:Y:S05]  /*16d0*/  BSYNC B0 ;  /* 0x0000000000007941 */ /* 0x000fea0003800000 */
.L_x_24785:
        /* <DEDUP_REMOVED lines=8> */
.L_x_24792:
        /* <DEDUP_REMOVED lines=10> */
.L_x_28464:


//--------------------- .text._ZN2at6native29vectorized_elementwise_kernelILi8EZZZNS0_49_GLOBAL__N__b919a28f_16_Normalization_cu_5c38458722batch_norm_elementwiseERKNS_6TensorES5_RKSt8optionalIS3_ES9_S5_S5_ENKUlvE0_clEvENKUlvE1_clEvEUlN3c108BFloat16EffffE_St5arrayIPcLm6EEEEviT0_T1_ --------------------------
	.section	.text._ZN2at6native29vectorized_elementwise_kernelILi8EZZZNS0_49_GLOBAL__N__b919a28f_16_Normalization_cu_5c38458722batch_norm_elementwiseERKNS_6TensorES5_RKSt8optionalIS3_ES9_S5_S5_ENKUlvE0_clEvENKUlvE1_clEvEUlN3c108BFloat16EffffE_St5arrayIPcLm6EEEEviT0_T1_,"ax",@progbits
	.align	128
        .global         _ZN2at6native29vectorized_elementwise_kernelILi8EZZZNS0_49_GLOBAL__N__b919a28f_16_Normalization_cu_5c38458722batch_norm_elementwiseERKNS_6TensorES5_RKSt8optionalIS3_ES9_S5_S5_ENKUlvE0_clEvENKUlvE1_clEvEUlN3c108BFloat16EffffE_St5arrayIPcLm6EEEEviT0_T1_
        .type           _ZN2at6native29vectorized_elementwise_kernelILi8EZZZNS0_49_GLOBAL__N__b919a28f_16_Normalization_cu_5c38458722batch_norm_elementwiseERKNS_6TensorES5_RKSt8optionalIS3_ES9_S5_S5_ENKUlvE0_clEvENKUlvE1_clEvEUlN3c108BFloat16EffffE_St5arrayIPcLm6EEEEviT0_T1_,@function
        .size           _ZN2at6native29vectorized_elementwise_kernelILi8EZZZNS0_49_GLOBAL__N__b919a28f_16_Normalization_cu_5c38458722batch_norm_elementwiseERKNS_6TensorES5_RKSt8optionalIS3_ES9_S5_S5_ENKUlvE0_clEvENKUlvE1_clEvEUlN3c108BFloat16EffffE_St5arrayIPcLm6EEEEviT0_T1_,(.L_x_28465 - _ZN2at6native29vectorized_elementwise_kernelILi8EZZZNS0_49_GLOBAL__N__b919a28f_16_Normalization_cu_5c38458722batch_norm_elementwiseERKNS_6TensorES5_RKSt8optionalIS3_ES9_S5_S5_ENKUlvE0_clEvENKUlvE1_clEvEUlN3c108BFloat16EffffE_St5arrayIPcLm6EEEEviT0_T1_)
        .other          _ZN2at6native29vectorized_elementwise_kernelILi8EZZZNS0_49_GLOBAL__N__b919a28f_16_Normalization_cu_5c38458722batch_norm_elementwiseERKNS_6TensorES5_RKSt8optionalIS3_ES9_S5_S5_ENKUlvE0_clEvENKUlvE1_clEvEUlN3c108BFloat16EffffE_St5arrayIPcLm6EEEEviT0_T1_,@"STO_CUDA_ENTRY STV_DEFAULT"
_ZN2at6native29vectorized_elementwise_kernelILi8EZZZNS0_49_GLOBAL__N__b919a28f_16_Normalization_cu_5c38458722batch_norm_elementwiseERKNS_6TensorES5_RKSt8optionalIS3_ES9_S5_S5_ENKUlvE0_clEvENKUlvE1_clEvEUlN3c108BFloat16EffffE_St5arrayIPcLm6EEEEviT0_T1_:
.text._ZN2at6native29vectorized_elementwise_kernelILi8EZZZNS0_49_GLOBAL__N__b919a28f_16_Normalization_cu_5c38458722batch_norm_elementwiseERKNS_6TensorES5_RKSt8optionalIS3_ES9_S5_S5_ENKUlvE0_clEvENKUlvE1_clEvEUlN3c108BFloat16EffffE_St5arrayIPcLm6EEEEviT0_T1_:
        /* <DEDUP_REMOVED lines=25> */
[----:B------:R-:W-:Y:S01]  /*0190*/  IMAD.WIDE.U32 R32, R0, 0x20, R32 ;  /* 0x0000002000207825 */ /* 0x000fe200078e0020 */
[C---:B--2---:R-:W-:Y:S02]  /*01a0*/  PRMT R3, R28.reuse, 0x7632, R3 ;  /* 0x000076321c037816 */ /* 0x044fe40000000003 */
[----:B------:R-:W-:Y:S02]  /*01b0*/  SHF.L.U32 R11, R28, 0x10, RZ ;  /* 0x000000101c0b7819 */ /* 0x000fe400000006ff */
[C---:B------:R-:W-:Y:S02]  /*01c0*/  PRMT R10, R29.reuse, 0x7632, R10 ;  /* 0x000076321d0a7816 */ /* 0x040fe4000000000a */
[----:B------:R-:W-:Y:S02]  /*01d0*/  SHF.L.U32 R29, R29, 0x10, RZ ;  /* 0x000000101d1d7819 */ /* 0x000fe400000006ff */
[----:B------:R-:W-:Y:S02]  /*01e0*/  SHF.L.U32 R16, R3, 0x10, RZ ;  /* 0x0000001003107819 */ /* 0x000fe400000006ff */
[----:B------:R-:W-:Y:S01]  /*01f0*/  SHF.L.U32 R10, R10, 0x10, RZ ;  /* 0x000000100a0a7819 */ /* 0x000fe200000006ff */
[----:B---3--:R-:W-:Y:S01]  /*0200*/  FADD.FTZ R3, -R4, R11 ;  /* 0x0000000b04037221 */ /* 0x008fe20000010100 */
[----:B------:R-:W-:Y:S01]  /*0210*/  FADD.FTZ R11, -R6, R29 ;  /* 0x0000001d060b7221 */ /* 0x000fe20000010100 */
[----:B------:R-:W-:-:S04]  /*0220*/  IMAD.WIDE.U32 R28, R0, 0x20, R8 ;  /* 0x00000020001c7825 */ /* 0x000fc800078e0008 */
[----:B------:R-:W-:Y:S01]  /*0230*/  FADD.FTZ R16, -R5, R16 ;  /* 0x0000001005107221 */ /* 0x000fe20000010100 */
[----:B----4-:R-:W-:Y:S01]  /*0240*/  FMUL.FTZ R15, R20, R3 ;  /* 0x00000003140f7220 */ /* 0x010fe20000410000 */
[----:B------:R-:W-:Y:S01]  /*0250*/  FADD.FTZ R24, -R7, R10 ;  /* 0x0000000a07187221 */ /* 0x000fe20000010100 */
[----:B------:R-:W-:Y:S01]  /*0260*/  FMUL.FTZ R3, R22, R11 ;  /* 0x0000000b16037220 */ /* 0x000fe20000410000 */
[----:B------:R-:W2:Y:S04]  /*0270*/  LDG.E.128 R4, desc[UR4][R32.64] ;  /* 0x0000000420047981 */ /* 0x000ea8000c1e1d00 */
[----:B------:R-:W2:Y:S02]  /*0280*/  LDG.E.128 R8, desc[UR4][R28.64] ;  /* 0x000000041c087981 */ /* 0x000ea4000c1e1d00 */
[----:B--2---:R-:W-:-:S02]  /*0290*/  FFMA.FTZ R4, R8, R15, R4 ;  /* 0x0000000f08047223 */ /* 0x004fc40000010004 */
[----:B------:R-:W2:Y:S01]  /*02a0*/  LDG.E.128 R12, desc[UR4][R12.64+0x10] ;  /* 0x000010040c0c7981 */ /* 0x000ea2000c1e1d00 */
[----:B------:R-:W-:Y:S01]  /*02b0*/  FFMA.FTZ R6, R10, R3, R6 ;  /* 0x000000030a067223 */ /* 0x000fe20000010006 */
[----:B------:R-:W-:Y:S02]  /*02c0*/  FMUL.FTZ R10, R21, R16 ;  /* 0x00000010150a7220 */ /* 0x000fe40000410000 */
[----:B------:R-:W3:Y:S01]  /*02d0*/  LDG.E.128 R16, desc[UR4][R18.64+0x10] ;  /* 0x0000100412107981 */ /* 0x000ee2000c1e1d00 */
[----:B------:R-:W-:Y:S01]  /*02e0*/  FMUL.FTZ R8, R23, R24 ;  /* 0x0000001817087220 */ /* 0x000fe20000410000 */
[----:B------:R-:W-:Y:S02]  /*02f0*/  FFMA.FTZ R5, R9, R10, R5 ;  /* 0x0000000a09057223 */ /* 0x000fe40000010005 */
[----:B------:R-:W4:Y:S04]  /*0300*/  LDG.E.128 R20, desc[UR4][R32.64+0x10] ;  /* 0x0000100420147981 */ /* 0x000f28000c1e1d00 */
[----:B------:R-:W4:Y:S01]  /*0310*/  LDG.E.128 R24, desc[UR4][R28.64+0x10] ;  /* 0x000010041c187981 */ /* 0x000f22000c1e1d00 */
[----:B------:R-:W-:Y:S01]  /*0320*/  FFMA.FTZ R7, R11, R8, R7 ;  /* 0x000000080b077223 */ /* 0x000fe20000010007 */
[----:B------:R-:W-:Y:S01]  /*0330*/  IMAD.U32 R3, R30, 0x10000, RZ ;  /* 0x000100001e037824 */ /* 0x000fe200078e00ff */
[----:B------:R-:W0:Y:S01]  /*0340*/  LDC.64 R8, c[0x0][0x218] ;  /* 0x00008600ff087b82 */ /* 0x000e220000000a00 */
[----:B------:R-:W-:-:S02]  /*0350*/  SHF.L.U32 R11, R31, 0x10, RZ ;  /* 0x000000101f0b7819 */ /* 0x000fc400000006ff */
[----:B------:R-:W-:Y:S02]  /*0360*/  PRMT R31, R31, 0x7632, R31 ;  /* 0x000076321f1f7816 */ /* 0x000fe4000000001f */
[----:B------:R-:W-:Y:S02]  /*0370*/  PRMT R30, R30, 0x7632, R30 ;  /* 0x000076321e1e7816 */ /* 0x000fe4000000001e */
[----:B------:R-:W-:Y:S02]  /*0380*/  SHF.L.U32 R10, R31, 0x10, RZ ;  /* 0x000000101f0a7819 */ /* 0x000fe400000006ff */
[----:B------:R-:W-:Y:S01]  /*0390*/  SHF.L.U32 R30, R30, 0x10, RZ ;  /* 0x000000101e1e7819 */ /* 0x000fe200000006ff */
        /* <DEDUP_REMOVED lines=14> */
[----:B------:R-:W-:-:S02]  /*0480*/  F2FP.BF16.F32.PACK_AB R9, R7, R6 ;  /* 0x000000060709723e */ /* 0x000fc400000010ff */
[----:B------:R-:W-:Y:S02]  /*0490*/  F2FP.BF16.F32.PACK_AB R8, R5, R4 ;  /* 0x000000040508723e */ /* 0x000fe400000010ff */
[----:B------:R-:W-:Y:S02]  /*04a0*/  F2FP.BF16.F32.PACK_AB R11, R12, R11 ;  /* 0x0000000b0c0b723e */ /* 0x000fe400000010ff */
[----:B------:R-:W-:-:S05]  /*04b0*/  F2FP.BF16.F32.PACK_AB R10, R21, R10 ;  /* 0x0000000a150a723e */ /* 0x000fca00000010ff */
[----:B------:R-:W-:Y:S01]  /*04c0*/  STG.E.128 desc[UR4][R2.64], R8 ;  /* 0x0000000802007986 */ /* 0x000fe2000c101d04 */
[----:B------:R-:W-:Y:S05]  /*04d0*/  EXIT ;  /* 0x000000000000794d */ /* 0x000fea0003800000 */
.L_x_24793:
        /* <DEDUP_REMOVED lines=258> */
.L_x_24796:
[----:B------:R-:W-:-:S13]  /*1500*/  ISETP.GE.AND P0, PT, R19, R0, PT ;  /* 0x000000001300720c */ /* 0x000fda0003f06270 */
[----:B------:R-:W-:Y:S05]  /*1510*/  @P0 BRA `(.L_x_24798) ;  /* 0x0000000000300947 */ /* 0x000fea0003800000 */
[----:B0-----:R-:W0:Y:S01]  /*1520*/  LDC.64 R10, c[0x0][0x218] ;  /* 0x00008600ff0a7b82 */ /* 0x001e220000000a00 */
[----:B------:R-:W-:Y:S02]  /*1530*/  IADD3 R3, R2, R19, RZ ;  /* 0x0000001302037210 */ /* 0x000fe40007ffe0ff */
[----:B------:R-:W-:-:S03]  /*1540*/  IADD3 R19, R19, 0x80, RZ ;  /* 0x0000008013137810 */ /* 0x000fc60007ffe0ff */
[----:B0-----:R-:W-:-:S05]  /*1550*/  IMAD.WIDE.U32 R10, R3, 0x2, R10 ;  /* 0x00000002030a7825 */ /* 0x001fca00078e000a */
[----:B------:R1:W-:Y:S02]  /*1560*/  STG.E.U16 desc[UR4][R10.64], R5 ;  /* 0x000000050a007986 */ /* 0x0003e4000c101504 */
.L_x_24797:
[----:B------:R-:W-:-:S13]  /*1570*/  ISETP.GE.AND P0, PT, R19, R0, PT ;  /* 0x000000001300720c */ /* 0x000fda0003f06270 */
[----:B------:R-:W-:Y:S05]  /*1580*/  @P0 BRA `(.L_x_24799) ;  /* 0x0000000000340947 */ /* 0x000fea0003800000 */
[----:B-1----:R-:W1:Y:S01]  /*1590*/  LDC.64 R4, c[0x0][0x218] ;  /* 0x00008600ff047b82 */ /* 0x002e620000000a00 */
[----:B0-----:R-:W-:Y:S01]  /*15a0*/  IMAD.IADD R3, R2, 0x1, R19 ;  /* 0x0000000102037824 */ /* 0x001fe200078e0213 */
[----:B------:R-:W-:-:S03]  /*15b0*/  IADD3 R19, R19, 0x80, RZ ;  /* 0x0000008013137810 */ /* 0x000fc60007ffe0ff */
[----:B-1----:R-:W-:-:S05]  /*15c0*/  IMAD.WIDE.U32 R4, R3, 0x2, R4 ;  /* 0x0000000203047825 */ /* 0x002fca00078e0004 */
[----:B------:R1:W-:Y:S02]  /*15d0*/  STG.E.U16 desc[UR4][R4.64], R6 ;  /* 0x0000000604007986 */ /* 0x0003e4000c101504 */
.L_x_24798:
        /* <DEDUP_REMOVED lines=8> */
.L_x_24799:
[----:B------:R-:W-:Y:S05]  /*1660*/  BSYNC B1 ;  /* 0x0000000000017941 */ /* 0x000fea0003800000 */
.L_x_24795:
[----:B------:R-:W-:-:S13]  /*1670*/  ISETP.GE.AND P0, PT, R19, R0, PT ;  /* 0x000000001300720c */ /* 0x000fda0003f06270 */
[----:B-12---:R-:W1:Y:S01]  /*1680*/  @!P0 LDC.64 R4, c[0x0][0x218] ;  /* 0x00008600ff048b82 */ /* 0x006e620000000a00 */
[----:B0-----:R-:W-:Y:S02]  /*1690*/  @!P0 IADD3 R3, R2, R19, RZ ;  /* 0x0000001302038210 */ /* 0x001fe40007ffe0ff */
[----:B------:R-:W-:-:S03]  /*16a0*/  @!P0 IADD3 R19, R19, 0x80, RZ ;  /* 0x0000008013138810 */ /* 0x000fc60007ffe0ff */
[----:B-1----:R-:W-:-:S05]  /*16b0*/  @!P0 IMAD.WIDE.U32 R4, R3, 0x2, R4 ;  /* 0x0000000203048825 */ /* 0x002fca00078e0004 */
[----:B------:R2:W-:Y:S02]  /*16c0*/  @!P0 STG.E.U16 desc[UR4][R4.64], R8 ;  /* 0x0000000804008986 */ /* 0x0005e4000c101504 */
.L_x_24800:
[----:B------:R-:W-:Y:S05]  /*16d0*/  BSYNC B0 ;  /* 0x0000000000007941 */ /* 0x000fea0003800000 */
.L_x_24794:
        /* <DEDUP_REMOVED lines=8> */
.L_x_24801:
        /* <DEDUP_REMOVED lines=10> */
.L_x_28465:


//--------------------- .text._ZN2at6native18elementwise_kernelILi128ELi4EZNS0_15gpu_kernel_implIZZZNS0_49_GLOBAL__N__b919a28f_16_Normalization_cu_5c38458722batch_norm_elementwiseERKNS_6TensorES6_RKSt8optionalIS4_ESA_S6_S6_ENKUlvE0_clEvENKUlvE0_clEvEUlfffffE_EEvRNS_18TensorIteratorBaseERKT_EUliE_EEviT1_ --------------------------
	.section	.text._ZN2at6native18elementwise_kernelILi128ELi4EZNS0_15gpu_kernel_implIZZZNS0_49_GLOBAL__N__b919a28f_16_Normalization_cu_5c38458722batch_norm_elementwiseERKNS_6TensorES6_RKSt8optionalIS4_ESA_S6_S6_ENKUlvE0_clEvENKUlvE0_clEvEUlfffffE_EEvRNS_18TensorIteratorBaseERKT_EUliE_EEviT1_,"ax",@progbits
	.align	128
        .global         _ZN2at6native18elementwise_kernelILi128ELi4EZNS0_15gpu_kernel_implIZZZNS0_49_GLOBAL__N__b919a28f_16_Normalization_cu_5c38458722batch_norm_elementwiseERKNS_6TensorES6_RKSt8optionalIS4_ESA_S6_S6_ENKUlvE0_clEvENKUlvE0_clEvEUlfffffE_EEvRNS_18TensorIteratorBaseERKT_EUliE_EEviT1_
        .type           _ZN2at6native18elementwise_kernelILi128ELi4EZNS0_15gpu_kernel_implIZZZNS0_49_GLOBAL__N__b919a28f_16_Normalization_cu_5c38458722batch_norm_elementwiseERKNS_6TensorES6_RKSt8optionalIS4_ESA_S6_S6_ENKUlvE0_clEvENKUlvE0_clEvEUlfffffE_EEvRNS_18TensorIteratorBaseERKT_EUliE_EEviT1_,@function
        .size           _ZN2at6native18elementwise_kernelILi128ELi4EZNS0_15gpu_kernel_implIZZZNS0_49_GLOBAL__N__b919a28f_16_Normalization_cu_5c38458722batch_norm_elementwiseERKNS_6TensorES6_RKSt8optionalIS4_ESA_S6_S6_ENKUlvE0_clEvENKUlvE0_clEvEUlfffffE_EEvRNS_18TensorIteratorBaseERKT_EUliE_EEviT1_,(.L_x_28466 - _ZN2at6native18elementwise_kernelILi128ELi4EZNS0_15gpu_kernel_implIZZZNS0_49_GLOBAL__N__b919a28f_16_Normalization_cu_5c38458722batch_norm_elementwiseERKNS_6TensorES6_RKSt8optionalIS4_ESA_S6_S6_ENKUlvE0_clEvENKUlvE0_clEvEUlfffffE_EEvRNS_18TensorIteratorBaseERKT_EUliE_EEviT1_)
        .other          _ZN2at6native18elementwise_kernelILi128ELi4EZNS0_15gpu_kernel_implIZZZNS0_49_GLOBAL__N__b919a28f_16_Normalization_cu_5c38458722batch_norm_elementwiseERKNS_6TensorES6_RKSt8optionalIS4_ESA_S6_S6_ENKUlvE0_clEvENKUlvE0_clEvEUlfffffE_EEvRNS_18TensorIteratorBaseERKT_EUliE_EEviT1_,@"STO_CUDA_ENTRY STV_DEFAULT"
_ZN2at6native18elementwise_kernelILi128ELi4EZNS0_15gpu_kernel_implIZZZNS0_49_GLOBAL__N__b919a28f_16_Normalization_cu_5c38458722batch_norm_elementwiseERKNS_6TensorES6_RKSt8optionalIS4_ESA_S6_S6_ENKUlvE0_clEvENKUlvE0_clEvEUlfffffE_EEvRNS_18TensorIteratorBaseERKT_EUliE_EEviT1_:
.text._ZN2at6native18elementwise_kernelILi128ELi4EZNS0_15gpu_kernel_implIZZZNS0_49_GLOBAL__N__b919a28f_16_Normalization_cu_5c38458722batch_norm_elementwiseERKNS_6TensorES6_RKSt8optionalIS4_ESA_S6_S6_ENKUlvE0_clEvENKUlvE0_clEvEUlfffffE_EEvRNS_18TensorIteratorBaseERKT_EUliE_EEviT1_:
        /* <DEDUP_REMOVED lines=466> */
.L_x_24804:
        /* <DEDUP_REMOVED lines=22> */
.L_x_24809:
[----:B------:R-:W2:Y:S02]  /*1e80*/  LDG.E.U8 R2, desc[UR36][R2.64] ;  /* 0x0000002402027981 */ /* 0x000ea4000c1e1100 */
[----:B--2---:R-:W-:Y:S01]  /*1e90*/  I2FP.F32.U32 R22, R2 ;  /* 0x0000000200167245 */ /* 0x004fe20000201000 */
[----:B------:R-:W-:Y:S06]  /*1ea0*/  BRA `(.L_x_24811) ;  /* 0x0000000c002c7947 */ /* 0x000fec0003800000 */
.L_x_24808:
        /* <DEDUP_REMOVED lines=9> */
.L_x_24813:
[----:B------:R-:W2:Y:S02]  /*1f40*/  LDG.E R2, desc[UR36][R2.64] ;  /* 0x0000002402027981 */ /* 0x000ea4000c1e1900 */
[----:B--2---:R-:W-:Y:S01]  /*1f50*/  I2FP.F32.S32 R22, R2 ;  /* 0x0000000200167245 */ /* 0x004fe20000201400 */
[----:B------:R-:W-:Y:S06]  /*1f60*/  BRA `(.L_x_24811) ;  /* 0x0000000800fc7947 */ /* 0x000fec0003800000 */
.L_x_24812:
[----:B------:R-:W2:Y:S02]  /*1f70*/  LDG.E.U16 R2, desc[UR36][R2.64] ;  /* 0x0000002402027981 */ /* 0x000ea4000c1e1500 */
[----:B--2---:R0:W1:Y:S01]  /*1f80*/  I2F.S16 R22, R2 ;  /* 0x0000000200167306 */ /* 0x0040620000101400 */
[----:B------:R-:W-:Y:S05]  /*1f90*/  BRA `(.L_x_24811) ;  /* 0x0000000800f07947 */ /* 0x000fea0003800000 */
.L_x_24807:
        /* <DEDUP_REMOVED lines=8> */
.L_x_24815:
[----:B------:R-:W2:Y:S02]  /*2020*/  LDG.E.U16 R2, desc[UR36][R2.64] ;  /* 0x0000002402027981 */ /* 0x000ea4000c1e1500 */
[----:B--2---:R-:W-:Y:S01]  /*2030*/  HADD2.F32 R22, -RZ, R2.H0_H0 ;  /* 0x20000002ff167230 */ /* 0x004fe20000004100 */
[----:B------:R-:W-:Y:S06]  /*2040*/  BRA `(.L_x_24811) ;  /* 0x0000000800c47947 */ /* 0x000fec0003800000 */
.L_x_24814:
        /* <DEDUP_REMOVED lines=8> */
.L_x_24817:
[----:B------:R-:W2:Y:S02]  /*20d0*/  LDG.E.U16 R2, desc[UR36][R2.64] ;  /* 0x0000002402027981 */ /* 0x000ea4000c1e1500 */
[----:B--2---:R-:W-:Y:S01]  /*20e0*/  HADD2.F32 R22, -RZ, R2.H0_H0 ;  /* 0x20000002ff167230 */ /* 0x004fe20000004100 */
[----:B------:R-:W-:Y:S06]  /*20f0*/  BRA `(.L_x_24811) ;  /* 0x0000000800987947 */ /* 0x000fec0003800000 */
.L_x_24816:
[----:B------:R-:W2:Y:S01]  /*2100*/  LDG.E.64 R2, desc[UR36][R2.64] ;  /* 0x0000002402027981 */ /* 0x000ea2000c1e1b00 */
[----:B------:R-:W-:Y:S01]  /*2110*/  UMOV UR4, 0xf0000000 ;  /* 0xf000000000047882 */ /* 0x000fe20000000000 */
[----:B------:R-:W-:Y:S01]  /*2120*/  UMOV UR5, 0x380fffff ;  /* 0x380fffff00057882 */ /* 0x000fe20000000000 */
[----:B--2---:R-:W0:Y:S01]  /*2130*/  F2F.F32.F64 R22, R2 ;  /* 0x0000000200167310 */ /* 0x004e220000301000 */
[----:B------:R-:W-:-:S14]  /*2140*/  DSETP.GEU.AND P0, PT, |R2|, UR4, PT ;  /* 0x0000000402007e2a */ /* 0x000fdc000bf0e200 */
[----:B0-----:R-:W-:Y:S01]  /*2150*/  @!P0 FMUL R22, R22, 1.175494350822287508e-38 ;  /* 0x0080000016168820 */ /* 0x001fe20000400000 */
[----:B------:R-:W-:Y:S06]  /*2160*/  BRA `(.L_x_24811) ;  /* 0x00000008007c7947 */ /* 0x000fec0003800000 */
.L_x_24806:
        /* <DEDUP_REMOVED lines=12> */
.L_x_24820:
[----:B------:R-:W2:Y:S01]  /*2230*/  LDG.E.64 R2, desc[UR36][R2.64] ;  /* 0x0000002402027981 */ /* 0x000ea2000c1e1b00 */
[----:B------:R-:W-:Y:S01]  /*2240*/  UMOV UR4, 0xf0000000 ;  /* 0xf000000000047882 */ /* 0x000fe20000000000 */
[----:B------:R-:W-:Y:S01]  /*2250*/  UMOV UR5, 0x380fffff ;  /* 0x380fffff00057882 */ /* 0x000fe20000000000 */
[----:B--2---:R-:W0:Y:S01]  /*2260*/  F2F.F32.F64 R22, R2 ;  /* 0x0000000200167310 */ /* 0x004e220000301000 */
[----:B------:R-:W-:-:S14]  /*2270*/  DSETP.GEU.AND P0, PT, |R2|, UR4, PT ;  /* 0x0000000402007e2a */ /* 0x000fdc000bf0e200 */
[----:B0-----:R-:W-:Y:S01]  /*2280*/  @!P0 FMUL R22, R22, 1.175494350822287508e-38 ;  /* 0x0080000016168820 */ /* 0x001fe20000400000 */
[----:B------:R-:W-:Y:S06]  /*2290*/  BRA `(.L_x_24811) ;  /* 0x0000000800307947 */ /* 0x000fec0003800000 */
.L_x_24819:
        /* <DEDUP_REMOVED lines=26> */
.L_x_24822:
        /* <DEDUP_REMOVED lines=13> */
.L_x_24821:
[----:B------:R-:W2:Y:S02]  /*2510*/  LDG.E.U16 R2, desc[UR36][R2.64] ;  /* 0x0000002402027981 */ /* 0x000ea4000c1e1500 */
[----:B--2---:R-:W-:Y:S01]  /*2520*/  IMAD.U32 R22, R2, 0x10000, RZ ;  /* 0x0001000002167824 */ /* 0x004fe200078e00ff */
[----:B------:R-:W-:Y:S06]  /*2530*/  BRA `(.L_x_24811) ;  /* 0x0000000400887947 */ /* 0x000fec0003800000 */
.L_x_24818:
        /* <DEDUP_REMOVED lines=11> */
.L_x_24825:
        /* <DEDUP_REMOVED lines=20> */
.L_x_24827:
[----:B------:R-:W-:Y:S05]  /*2730*/  BSYNC B0 ;  /* 0x0000000000007941 */ /* 0x000fea0003800000 */
.L_x_24826:
[----:B------:R-:W-:Y:S01]  /*2740*/  IMAD.SHL.U32 R2, R2, 0x100000, RZ ;  /* 0x0010000002027824 */ /* 0x000fe200078e00ff */
[----:B------:R-:W-:-:S04]  /*2750*/  LEA R3, R0, 0x3b800000, 0x17 ;  /* 0x3b80000000037811 */ /* 0x000fc800078eb8ff */
[----:B------:R-:W-:Y:S01]  /*2760*/  LOP3.LUT R22, R3, R2, R22, 0xfe, !PT ;  /* 0x0000000203167212 */ /* 0x000fe200078efe16 */
[----:B------:R-:W-:Y:S06]  /*2770*/  BRA `(.L_x_24811) ;  /* 0x0000000000f87947 */ /* 0x000fec0003800000 */
.L_x_24824:
        /* <DEDUP_REMOVED lines=20> */
.L_x_24829:
[----:B------:R-:W-:Y:S05]  /*28c0*/  BSYNC B0 ;  /* 0x0000000000007941 */ /* 0x000fea0003800000 */
.L_x_24828:
[----:B------:R-:W-:Y:S01]  /*28d0*/  IMAD.SHL.U32 R2, R2, 0x200000, RZ ;  /* 0x0020000002027824 */ /* 0x000fe200078e00ff */
[----:B------:R-:W-:-:S04]  /*28e0*/  LEA R3, R0, 0x37800000, 0x17 ;  /* 0x3780000000037811 */ /* 0x000fc800078eb8ff */
[----:B------:R-:W-:Y:S01]  /*28f0*/  LOP3.LUT R22, R3, R2, R22, 0xfe, !PT ;  /* 0x0000000203167212 */ /* 0x000fe200078efe16 */
[----:B------:R-:W-:Y:S06]  /*2900*/  BRA `(.L_x_24811) ;  /* 0x0000000000947947 */ /* 0x000fec0003800000 */
.L_x_24823:
        /* <DEDUP_REMOVED lines=14> */
.L_x_24810:
        /* <DEDUP_REMOVED lines=16> */
.L_x_24832:
[----:B------:R-:W-:Y:S01]  /*2af0*/  IMAD.MOV.U32 R22, RZ, RZ, RZ ;  /* 0x000000ffff167224 */ /* 0x000fe200078e00ff */
[----:B------:R-:W-:Y:S06]  /*2b00*/  BRA `(.L_x_24811) ;  /* 0x0000000000147947 */ /* 0x000fec0003800000 */
.L_x_24831:
[----:B------:R-:W2:Y:S02]  /*2b10*/  LDG.E.64 R2, desc[UR36][R2.64] ;  /* 0x0000002402027981 */ /* 0x000ea4000c1e1b00 */
[----:B--2---:R0:W1:Y:S01]  /*2b20*/  I2F.U64 R22, R2 ;  /* 0x0000000200167312 */ /* 0x0040620000301000 */
[----:B------:R-:W-:Y:S05]  /*2b30*/  BRA `(.L_x_24811) ;  /* 0x0000000000087947 */ /* 0x000fea0003800000 */
.L_x_24830:
[----:B------:R-:W2:Y:S02]  /*2b40*/  LDG.E R2, desc[UR36][R2.64] ;  /* 0x0000002402027981 */ /* 0x000ea4000c1e1900 */
[----:B--2---:R-:W-:-:S07]  /*2b50*/  I2FP.F32.U32 R22, R2 ;  /* 0x0000000200167245 */ /* 0x004fce0000201000 */
.L_x_24811:
[----:B------:R-:W-:Y:S05]  /*2b60*/  BSYNC B6 ;  /* 0x0000000000067941 */ /* 0x000fea0003800000 */
.L_x_24805:
        /* <DEDUP_REMOVED lines=19> */
.L_x_24837:
[----:B------:R-:W2:Y:S02]  /*2ca0*/  LDG.E.U8 R2, desc[UR36][R2.64] ;  /* 0x0000002402027981 */ /* 0x000ea4000c1e1100 */
[----:B--2---:R-:W-:Y:S01]  /*2cb0*/  I2FP.F32.U32 R23, R2 ;  /* 0x0000000200177245 */ /* 0x004fe20000201000 */
[----:B------:R-:W-:Y:S06]  /*2cc0*/  BRA `(.L_x_24839) ;  /* 0x0000000c002c7947 */ /* 0x000fec0003800000 */
.L_x_24836:
        /* <DEDUP_REMOVED lines=9> */
.L_x_24841:
[----:B------:R-:W2:Y:S02]  /*2d60*/  LDG.E R2, desc[UR36][R2.64] ;  /* 0x0000002402027981 */ /* 0x000ea4000c1e1900 */
[----:B--2---:R-:W-:Y:S01]  /*2d70*/  I2FP.F32.S32 R23, R2 ;  /* 0x0000000200177245 */ /* 0x004fe20000201400 */
[----:B------:R-:W-:Y:S06]  /*2d80*/  BRA `(.L_x_24839) ;  /* 0x0000000800fc7947 */ /* 0x000fec0003800000 */
.L_x_24840:
[----:B------:R-:W2:Y:S02]  /*2d90*/  LDG.E.U16 R2, desc[UR36][R2.64] ;  /* 0x0000002402027981 */ /* 0x000ea4000c1e1500 */
[----:B--2---:R4:W0:Y:S01]  /*2da0*/  I2F.S16 R23, R2 ;  /* 0x0000000200177306 */ /* 0x0048220000101400 */
[----:B------:R-:W-:Y:S05]  /*2db0*/  BRA `(.L_x_24839) ;  /* 0x0000000800f07947 */ /* 0x000fea0003800000 */
.L_x_24835:
        /* <DEDUP_REMOVED lines=8> */
.L_x_24843:
[----:B------:R-:W2:Y:S02]  /*2e40*/  LDG.E.U16 R2, desc[UR36][R2.64] ;  /* 0x0000002402027981 */ /* 0x000ea4000c1e1500 */
[----:B--2---:R-:W-:Y:S01]  /*2e50*/  HADD2.F32 R23, -RZ, R2.H0_H0 ;  /* 0x20000002ff177230 */ /* 0x004fe20000004100 */
[----:B------:R-:W-:Y:S06]  /*2e60*/  BRA `(.L_x_24839) ;  /* 0x0000000800c47947 */ /* 0x000fec0003800000 */
.L_x_24842:
        /* <DEDUP_REMOVED lines=8> */
.L_x_24845:
[----:B------:R-:W2:Y:S02]  /*2ef0*/  LDG.E.U16 R2, desc[UR36][R2.64] ;  /* 0x0000002402027981 */ /* 0x000ea4000c1e1500 */
[----:B--2---:R-:W-:Y:S01]  /*2f00*/  HADD2.F32 R23, -RZ, R2.H0_H0 ;  /* 0x20000002ff177230 */ /* 0x004fe20000004100 */
[----:B------:R-:W-:Y:S06]  /*2f10*/  BRA `(.L_x_24839) ;  /* 0x0000000800987947 */ /* 0x000fec0003800000 */
.L_x_24844:
[----:B------:R-:W2:Y:S01]  /*2f20*/  LDG.E.64 R2, desc[UR36][R2.64] ;  /* 0x0000002402027981 */ /* 0x000ea2000c1e1b00 */
[----:B------:R-:W-:Y:S01]  /*2f30*/  UMOV UR4, 0xf0000000 ;  /* 0xf000000000047882 */ /* 0x000fe20000000000 */
[----:B------:R-:W-:Y:S01]  /*2f40*/  UMOV UR5, 0x380fffff ;  /* 0x380fffff00057882 */ /* 0x000fe20000000000 */
[----:B--2---:R-:W0:Y:S01]  /*2f50*/  F2F.F32.F64 R23, R2 ;  /* 0x0000000200177310 */ /* 0x004e220000301000 */
[----:B------:R-:W-:-:S14]  /*2f60*/  DSETP.GEU.AND P0, PT, |R2|, UR4, PT ;  /* 0x0000000402007e2a */ /* 0x000fdc000bf0e200 */
[----:B0-----:R-:W-:Y:S01]  /*2f70*/  @!P0 FMUL R23, R23, 1.175494350822287508e-38 ;  /* 0x0080000017178820 */ /* 0x001fe20000400000 */
[----:B------:R-:W-:Y:S06]  /*2f80*/  BRA `(.L_x_24839) ;  /* 0x00000008007c7947 */ /* 0x000fec0003800000 */
.L_x_24834:
        /* <DEDUP_REMOVED lines=12> */
.L_x_24848:
[----:B------:R-:W2:Y:S01]  /*3050*/  LDG.E.64 R2, desc[UR36][R2.64] ;  /* 0x0000002402027981 */ /* 0x000ea2000c1e1b00 */
[----:B------:R-:W-:Y:S01]  /*3060*/  UMOV UR4, 0xf0000000 ;  /* 0xf000000000047882 */ /* 0x000fe20000000000 */
[----:B------:R-:W-:Y:S01]  /*3070*/  UMOV UR5, 0x380fffff ;  /* 0x380fffff00057882 */ /* 0x000fe20000000000 */
[----:B--2---:R-:W0:Y:S01]  /*3080*/  F2F.F32.F64 R23, R2 ;  /* 0x0000000200177310 */ /* 0x004e220000301000 */
[----:B------:R-:W-:-:S14]  /*3090*/  DSETP.GEU.AND P0, PT, |R2|, UR4, PT ;  /* 0x0000000402007e2a */ /* 0x000fdc000bf0e200 */
[----:B0-----:R-:W-:Y:S01]  /*30a0*/  @!P0 FMUL R23, R23, 1.175494350822287508e-38 ;  /* 0x0080000017178820 */ /* 0x001fe20000400000 */
[----:B------:R-:W-:Y:S06]  /*30b0*/  BRA `(.L_x_24839) ;  /* 0x0000000800307947 */ /* 0x000fec0003800000 */
.L_x_24847:
        /* <DEDUP_REMOVED lines=26> */
.L_x_24850:
        /* <DEDUP_REMOVED lines=13> */
.L_x_24849:
[----:B------:R-:W2:Y:S02]  /*3330*/  LDG.E.U16 R2, desc[UR36][R2.64] ;  /* 0x0000002402027981 */ /* 0x000ea4000c1e1500 */
[----:B--2---:R-:W-:Y:S01]  /*3340*/  IMAD.U32 R23, R2, 0x10000, RZ ;  /* 0x0001000002177824 */ /* 0x004fe200078e00ff */
[----:B------:R-:W-:Y:S06]  /*3350*/  BRA `(.L_x_24839) ;  /* 0x0000000400887947 */ /* 0x000fec0003800000 */
.L_x_24846:
        /* <DEDUP_REMOVED lines=11> */
.L_x_24853:
        /* <DEDUP_REMOVED lines=20> */
.L_x_24855:
[----:B------:R-:W-:Y:S05]  /*3550*/  BSYNC B0 ;  /* 0x0000000000007941 */ /* 0x000fea0003800000 */
.L_x_24854:
[----:B------:R-:W-:Y:S01]  /*3560*/  IMAD.SHL.U32 R2, R2, 0x100000, RZ ;  /* 0x0010000002027824 */ /* 0x000fe200078e00ff */
[----:B------:R-:W-:-:S04]  /*3570*/  LEA R0, R0, 0x3b800000, 0x17 ;  /* 0x3b80000000007811 */ /* 0x000fc800078eb8ff */
[----:B------:R-:W-:Y:S01]  /*3580*/  LOP3.LUT R23, R0, R2, R23, 0xfe, !PT ;  /* 0x0000000200177212 */ /* 0x000fe200078efe17 */
[----:B------:R-:W-:Y:S06]  /*3590*/  BRA `(.L_x_24839) ;  /* 0x0000000000f87947 */ /* 0x000fec0003800000 */
.L_x_24852:
        /* <DEDUP_REMOVED lines=20> */
.L_x_24857:
[----:B------:R-:W-:Y:S05]  /*36e0*/  BSYNC B0 ;  /* 0x0000000000007941 */ /* 0x000fea0003800000 */
.L_x_24856:
[----:B------:R-:W-:Y:S01]  /*36f0*/  IMAD.SHL.U32 R2, R2, 0x200000, RZ ;  /* 0x0020000002027824 */ /* 0x000fe200078e00ff */
[----:B------:R-:W-:-:S04]  /*3700*/  LEA R0, R0, 0x37800000, 0x17 ;  /* 0x3780000000007811 */ /* 0x000fc800078eb8ff */
[----:B------:R-:W-:Y:S01]  /*3710*/  LOP3.LUT R23, R0, R2, R23, 0xfe, !PT ;  /* 0x0000000200177212 */ /* 0x000fe200078efe17 */
[----:B------:R-:W-:Y:S06]  /*3720*/  BRA `(.L_x_24839) ;  /* 0x0000000000947947 */ /* 0x000fec0003800000 */
.L_x_24851:
        /* <DEDUP_REMOVED lines=14> */
.L_x_24838:
        /* <DEDUP_REMOVED lines=16> */
.L_x_24860:
[----:B------:R-:W-:Y:S01]  /*3910*/  IMAD.MOV.U32 R23, RZ, RZ, RZ ;  /* 0x000000ffff177224 */ /* 0x000fe200078e00ff */
[----:B------:R-:W-:Y:S06]  /*3920*/  BRA `(.L_x_24839) ;  /* 0x0000000000147947 */ /* 0x000fec0003800000 */
.L_x_24859:
[----:B------:R-:W2:Y:S02]  /*3930*/  LDG.E.64 R2, desc[UR36][R2.64] ;  /* 0x0000002402027981 */ /* 0x000ea4000c1e1b00 */
[----:B--2---:R0:W1:Y:S01]  /*3940*/  I2F.U64 R23, R2 ;  /* 0x0000000200177312 */ /* 0x0040620000301000 */
[----:B------:R-:W-:Y:S05]  /*3950*/  BRA `(.L_x_24839) ;  /* 0x0000000000087947 */ /* 0x000fea0003800000 */
.L_x_24858:
[----:B------:R-:W2:Y:S02]  /*3960*/  LDG.E R2, desc[UR36][R2.64] ;  /* 0x0000002402027981 */ /* 0x000ea4000c1e1900 */
[----:B--2---:R-:W-:-:S07]  /*3970*/  I2FP.F32.U32 R23, R2 ;  /* 0x0000000200177245 */ /* 0x004fce0000201000 */
.L_x_24839:
[----:B------:R-:W-:Y:S05]  /*3980*/  BSYNC B6 ;  /* 0x0000000000067941 */ /* 0x000fea0003800000 */
.L_x_24833:
        /* <DEDUP_REMOVED lines=19> */
.L_x_24865:
[----:B------:R-:W2:Y:S02]  /*3ac0*/  LDG.E.U8 R2, desc[UR36][R2.64] ;  /* 0x0000002402027981 */ /* 0x000ea4000c1e1100 */
[----:B--2---:R-:W-:Y:S01]  /*3ad0*/  I2FP.F32.U32 R24, R2 ;  /* 0x0000000200187245 */ /* 0x004fe20000201000 */
[----:B------:R-:W-:Y:S06]  /*3ae0*/  BRA `(.L_x_24867) ;  /* 0x0000000c002c7947 */ /* 0x000fec0003800000 */
.L_x_24864:
        /* <DEDUP_REMOVED lines=9> */
.L_x_24869:
[----:B------:R-:W2:Y:S02]  /*3b80*/  LDG.E R2, desc[UR36][R2.64] ;  /* 0x0000002402027981 */ /* 0x000ea4000c1e1900 */
[----:B--2---:R-:W-:Y:S01]  /*3b90*/  I2FP.F32.S32 R24, R2 ;  /* 0x0000000200187245 */ /* 0x004fe20000201400 */
[----:B------:R-:W-:Y:S06]  /*3ba0*/  BRA `(.L_x_24867) ;  /* 0x0000000800fc7947 */ /* 0x000fec0003800000 */
.L_x_24868:
[----:B------:R-:W2:Y:S02]  /*3bb0*/  LDG.E.U16 R2, desc[UR36][R2.64] ;  /* 0x0000002402027981 */ /* 0x000ea4000c1e1500 */
[----:B--2---:R4:W0:Y:S01]  /*3bc0*/  I2F.S16 R24, R2 ;  /* 0x0000000200187306 */ /* 0x0048220000101400 */
[----:B------:R-:W-:Y:S05]  /*3bd0*/  BRA `(.L_x_24867) ;  /* 0x0000000800f07947 */ /* 0x000fea0003800000 */
.L_x_24863:
        /* <DEDUP_REMOVED lines=8> */
.L_x_24871:
[----:B------:R-:W2:Y:S02]  /*3c60*/  LDG.E.U16 R2, desc[UR36][R2.64] ;  /* 0x0000002402027981 */ /* 0x000ea4000c1e1500 */
[----:B--2---:R-:W-:Y:S01]  /*3c70*/  HADD2.F32 R24, -RZ, R2.H0_H0 ;  /* 0x20000002ff187230 */ /* 0x004fe20000004100 */
[----:B------:R-:W-:Y:S06]  /*3c80*/  BRA `(.L_x_24867) ;  /* 0x0000000800c47947 */ /* 0x000fec0003800000 */
.L_x_24870:
        /* <DEDUP_REMOVED lines=8> */
.L_x_24873:
[----:B------:R-:W2:Y:S02]  /*3d10*/  LDG.E.U16 R2, desc[UR36][R2.64] ;  /* 0x0000002402027981 */ /* 0x000ea4000c1e1500 */
[----:B--2---:R-:W-:Y:S01]  /*3d20*/  HADD2.F32 R24, -RZ, R2.H0_H0 ;  /* 0x20000002ff187230 */ /* 0x004fe20000004100 */
[----:B------:R-:W-:Y:S06]  /*3d30*/  BRA `(.L_x_24867) ;  /* 0x0000000800987947 */ /* 0x000fec0003800000 */
.L_x_24872:
[----:B------:R-:W2:Y:S01]  /*3d40*/  LDG.E.64 R2, desc[UR36][R2.64] ;  /* 0x0000002402027981 */ /* 0x000ea2000c1e1b00 */
[----:B------:R-:W-:Y:S01]  /*3d50*/  UMOV UR4, 0xf0000000 ;  /* 0xf000000000047882 */ /* 0x000fe20000000000 */
[----:B------:R-:W-:Y:S01]  /*3d60*/  UMOV UR5, 0x380fffff ;  /* 0x380fffff00057882 */ /* 0x000fe20000000000 */
[----:B--2---:R-:W0:Y:S01]  /*3d70*/  F2F.F32.F64 R24, R2 ;  /* 0x0000000200187310 */ /* 0x004e220000301000 */
[----:B------:R-:W-:-:S14]  /*3d80*/  DSETP.GEU.AND P0, PT, |R2|, UR4, PT ;  /* 0x0000000402007e2a */ /* 0x000fdc000bf0e200 */
[----:B0-----:R-:W-:Y:S01]  /*3d90*/  @!P0 FMUL R24, R24, 1.175494350822287508e-38 ;  /* 0x0080000018188820 */ /* 0x001fe20000400000 */
[----:B------:R-:W-:Y:S06]  /*3da0*/  BRA `(.L_x_24867) ;  /* 0x00000008007c7947 */ /* 0x000fec0003800000 */
.L_x_24862:
        /* <DEDUP_REMOVED lines=12> */
.L_x_24876:
[----:B------:R-:W2:Y:S01]  /*3e70*/  LDG.E.64 R2, desc[UR36][R2.64] ;  /* 0x0000002402027981 */ /* 0x000ea2000c1e1b00 */
[----:B------:R-:W-:Y:S01]  /*3e80*/  UMOV UR4, 0xf0000000 ;  /* 0xf000000000047882 */ /* 0x000fe20000000000 */
[----:B------:R-:W-:Y:S01]  /*3e90*/  UMOV UR5, 0x380fffff ;  /* 0x380fffff00057882 */ /* 0x000fe20000000000 */
[----:B--2---:R-:W0:Y:S01]  /*3ea0*/  F2F.F32.F64 R24, R2 ;  /* 0x0000000200187310 */ /* 0x004e220000301000 */
[----:B------:R-:W-:-:S14]  /*3eb0*/  DSETP.GEU.AND P0, PT, |R2|, UR4, PT ;  /* 0x0000000402007e2a */ /* 0x000fdc000bf0e200 */
[----:B0-----:R-:W-:Y:S01]  /*3ec0*/  @!P0 FMUL R24, R24, 1.175494350822287508e-38 ;  /* 0x0080000018188820 */ /* 0x001fe20000400000 */
[----:B------:R-:W-:Y:S06]  /*3ed0*/  BRA `(.L_x_24867) ;  /* 0x0000000800307947 */ /* 0x000fec0003800000 */
.L_x_24875:
        /* <DEDUP_REMOVED lines=26> */
.L_x_24878:
        /* <DEDUP_REMOVED lines=13> */
.L_x_24877:
[----:B------:R-:W2:Y:S02]  /*4150*/  LDG.E.U16 R2, desc[UR36][R2.64] ;  /* 0x0000002402027981 */ /* 0x000ea4000c1e1500 */
[----:B--2---:R-:W-:Y:S01]  /*4160*/  IMAD.U32 R24, R2, 0x10000, RZ ;  /* 0x0001000002187824 */ /* 0x004fe200078e00ff */
[----:B------:R-:W-:Y:S06]  /*4170*/  BRA `(.L_x_24867) ;  /* 0x0000000400887947 */ /* 0x000fec0003800000 */
.L_x_24874:
        /* <DEDUP_REMOVED lines=11> */
.L_x_24881:
        /* <DEDUP_REMOVED lines=20> */
.L_x_24883:
[----:B------:R-:W-:Y:S05]  /*4370*/  BSYNC B0 ;  /* 0x0000000000007941 */ /* 0x000fea0003800000 */
.L_x_24882:
[----:B------:R-:W-:Y:S01]  /*4380*/  IMAD.SHL.U32 R2, R2, 0x100000, RZ ;  /* 0x0010000002027824 */ /* 0x000fe200078e00ff */
[----:B------:R-:W-:-:S04]  /*4390*/  LEA R3, R0, 0x3b800000, 0x17 ;  /* 0x3b80000000037811 */ /* 0x000fc800078eb8ff */
[----:B------:R-:W-:Y:S01]  /*43a0*/  LOP3.LUT R24, R3, R2, R24, 0xfe, !PT ;  /* 0x0000000203187212 */ /* 0x000fe200078efe18 */
[----:B------:R-:W-:Y:S06]  /*43b0*/  BRA `(.L_x_24867) ;  /* 0x0000000000f87947 */ /* 0x000fec0003800000 */
.L_x_24880:
        /* <DEDUP_REMOVED lines=20> */
.L_x_24885:
[----:B------:R-:W-:Y:S05]  /*4500*/  BSYNC B0 ;  /* 0x0000000000007941 */ /* 0x000fea0003800000 */
.L_x_24884:
[----:B------:R-:W-:Y:S01]  /*4510*/  IMAD.SHL.U32 R2, R2, 0x200000, RZ ;  /* 0x0020000002027824 */ /* 0x000fe200078e00ff */
[----:B------:R-:W-:-:S04]  /*4520*/  LEA R3, R0, 0x37800000, 0x17 ;  /* 0x3780000000037811 */ /* 0x000fc800078eb8ff */
[----:B------:R-:W-:Y:S01]  /*4530*/  LOP3.LUT R24, R3, R2, R24, 0xfe, !PT ;  /* 0x0000000203187212 */ /* 0x000fe200078efe18 */
[----:B------:R-:W-:Y:S06]  /*4540*/  BRA `(.L_x_24867) ;  /* 0x0000000000947947 */ /* 0x000fec0003800000 */
.L_x_24879:
        /* <DEDUP_REMOVED lines=14> */
.L_x_24866:
        /* <DEDUP_REMOVED lines=16> */
.L_x_24888:
[----:B------:R-:W-:Y:S01]  /*4730*/  IMAD.MOV.U32 R24, RZ, RZ, RZ ;  /* 0x000000ffff187224 */ /* 0x000fe200078e00ff */
[----:B------:R-:W-:Y:S06]  /*4740*/  BRA `(.L_x_24867) ;  /* 0x0000000000147947 */ /* 0x000fec0003800000 */
.L_x_24887:
[----:B------:R-:W2:Y:S02]  /*4750*/  LDG.E.64 R2, desc[UR36][R2.64] ;  /* 0x0000002402027981 */ /* 0x000ea4000c1e1b00 */
[----:B--2---:R0:W1:Y:S01]  /*4760*/  I2F.U64 R24, R2 ;  /* 0x0000000200187312 */ /* 0x0040620000301000 */
[----:B------:R-:W-:Y:S05]  /*4770*/  BRA `(.L_x_24867) ;  /* 0x0000000000087947 */ /* 0x000fea0003800000 */
.L_x_24886:
[----:B------:R-:W2:Y:S02]  /*4780*/  LDG.E R2, desc[UR36][R2.64] ;  /* 0x0000002402027981 */ /* 0x000ea4000c1e1900 */
[----:B--2---:R-:W-:-:S07]  /*4790*/  I2FP.F32.U32 R24, R2 ;  /* 0x0000000200187245 */ /* 0x004fce0000201000 */
.L_x_24867:
[----:B------:R-:W-:Y:S05]  /*47a0*/  BSYNC B6 ;  /* 0x0000000000067941 */ /* 0x000fea0003800000 */
.L_x_24861:
        /* <DEDUP_REMOVED lines=19> */
.L_x_24893:
[----:B------:R-:W2:Y:S02]  /*48e0*/  LDG.E.U8 R2, desc[UR36][R2.64] ;  /* 0x0000002402027981 */ /* 0x000ea4000c1e1100 */
[----:B--2---:R-:W-:Y:S01]  /*48f0*/  I2FP.F32.U32 R27, R2 ;  /* 0x00000002001b7245 */ /* 0x004fe20000201000 */
[----:B------:R-:W-:Y:S06]  /*4900*/  BRA `(.L_x_24895) ;  /* 0x0000000c002c7947 */ /* 0x000fec0003800000 */
.L_x_24892:
        /* <DEDUP_REMOVED lines=9> */
.L_x_24897:
[----:B------:R-:W2:Y:S02]  /*49a0*/  LDG.E R2, desc[UR36][R2.64] ;  /* 0x0000002402027981 */ /* 0x000ea4000c1e1900 */
[----:B--2---:R-:W-:Y:S01]  /*49b0*/  I2FP.F32.S32 R27, R2 ;  /* 0x00000002001b7245 */ /* 0x004fe20000201400 */
[----:B------:R-:W-:Y:S06]  /*49c0*/  BRA `(.L_x_24895) ;  /* 0x0000000800fc7947 */ /* 0x000fec0003800000 */
.L_x_24896:
[----:B------:R-:W2:Y:S02]  /*49d0*/  LDG.E.U16 R2, desc[UR36][R2.64] ;  /* 0x0000002402027981 */ /* 0x000ea4000c1e1500 */
[----:B--2---:R0:W1:Y:S01]  /*49e0*/  I2F.S16 R27, R2 ;  /* 0x00000002001b7306 */ /* 0x0040620000101400 */
[----:B------:R-:W-:Y:S05]  /*49f0*/  BRA `(.L_x_24895) ;  /* 0x0000000800f07947 */ /* 0x000fea0003800000 */
.L_x_24891:
        /* <DEDUP_REMOVED lines=8> */
.L_x_24899:
[----:B------:R-:W2:Y:S02]  /*4a80*/  LDG.E.U16 R2, desc[UR36][R2.64] ;  /* 0x0000002402027981 */ /* 0x000ea4000c1e1500 */
[----:B--2---:R-:W-:Y:S01]  /*4a90*/  HADD2.F32 R27, -RZ, R2.H0_H0 ;  /* 0x20000002ff1b7230 */ /* 0x004fe20000004100 */
[----:B------:R-:W-:Y:S06]  /*4aa0*/  BRA `(.L_x_24895) ;  /* 0x0000000800c47947 */ /* 0x000fec0003800000 */
.L_x_24898:
        /* <DEDUP_REMOVED lines=8> */
.L_x_24901:
[----:B------:R-:W2:Y:S02]  /*4b30*/  LDG.E.U16 R2, desc[UR36][R2.64] ;  /* 0x0000002402027981 */ /* 0x000ea4000c1e1500 */
[----:B--2---:R-:W-:Y:S01]  /*4b40*/  HADD2.F32 R27, -RZ, R2.H0_H0 ;  /* 0x20000002ff1b7230 */ /* 0x004fe20000004100 */
[----:B------:R-:W-:Y:S06]  /*4b50*/  BRA `(.L_x_24895) ;  /* 0x0000000800987947 */ /* 0x000fec0003800000 */
.L_x_24900:
[----:B------:R-:W2:Y:S01]  /*4b60*/  LDG.E.64 R2, desc[UR36][R2.64] ;  /* 0x0000002402027981 */ /* 0x000ea2000c1e1b00 */
[----:B------:R-:W-:Y:S01]  /*4b70*/  UMOV UR4, 0xf0000000 ;  /* 0xf000000000047882 */ /* 0x000fe20000000000 */
[----:B------:R-:W-:Y:S01]  /*4b80*/  UMOV UR5, 0x380fffff ;  /* 0x380fffff00057882 */ /* 0x000fe20000000000 */
[----:B--2---:R-:W0:Y:S01]  /*4b90*/  F2F.F32.F64 R27, R2 ;  /* 0x00000002001b7310 */ /* 0x004e220000301000 */
[----:B------:R-:W-:-:S14]  /*4ba0*/  DSETP.GEU.AND P0, PT, |R2|, UR4, PT ;  /* 0x0000000402007e2a */ /* 0x000fdc000bf0e200 */
[----:B0-----:R-:W-:Y:S01]  /*4bb0*/  @!P0 FMUL R27, R27, 1.175494350822287508e-38 ;  /* 0x008000001b1b8820 */ /* 0x001fe20000400000 */
[----:B------:R-:W-:Y:S06]  /*4bc0*/  BRA `(.L_x_24895) ;  /* 0x00000008007c7947 */ /* 0x000fec0003800000 */
.L_x_24890:
        /* <DEDUP_REMOVED lines=12> */
.L_x_24904:
[----:B------:R-:W2:Y:S01]  /*4c90*/  LDG.E.64 R2, desc[UR36][R2.64] ;  /* 0x0000002402027981 */ /* 0x000ea2000c1e1b00 */
[----:B------:R-:W-:Y:S01]  /*4ca0*/  UMOV UR4, 0xf0000000 ;  /* 0xf000000000047882 */ /* 0x000fe20000000000 */
[----:B------:R-:W-:Y:S01]  /*4cb0*/  UMOV UR5, 0x380fffff ;  /* 0x380fffff00057882 */ /* 0x000fe20000000000 */
[----:B--2---:R-:W0:Y:S01]  /*4cc0*/  F2F.F32.F64 R27, R2 ;  /* 0x00000002001b7310 */ /* 0x004e220000301000 */
[----:B------:R-:W-:-:S14]  /*4cd0*/  DSETP.GEU.AND P0, PT, |R2|, UR4, PT ;  /* 0x0000000402007e2a */ /* 0x000fdc000bf0e200 */
[----:B0-----:R-:W-:Y:S01]  /*4ce0*/  @!P0 FMUL R27, R27, 1.175494350822287508e-38 ;  /* 0x008000001b1b8820 */ /* 0x001fe20000400000 */
[----:B------:R-:W-:Y:S06]  /*4cf0*/  BRA `(.L_x_24895) ;  /* 0x0000000800307947 */ /* 0x000fec0003800000 */
.L_x_24903:
        /* <DEDUP_REMOVED lines=26> */
.L_x_24906:
        /* <DEDUP_REMOVED lines=13> */
.L_x_24905:
[----:B------:R-:W2:Y:S02]  /*4f70*/  LDG.E.U16 R2, desc[UR36][R2.64] ;  /* 0x0000002402027981 */ /* 0x000ea4000c1e1500 */
[----:B--2---:R-:W-:Y:S01]  /*4f80*/  IMAD.U32 R27, R2, 0x10000, RZ ;  /* 0x00010000021b7824 */ /* 0x004fe200078e00ff */
[----:B------:R-:W-:Y:S06]  /*4f90*/  BRA `(.L_x_24895) ;  /* 0x0000000400887947 */ /* 0x000fec0003800000 */
.L_x_24902:
        /* <DEDUP_REMOVED lines=11> */
.L_x_24909:
        /* <DEDUP_REMOVED lines=20> */
.L_x_24911:
[----:B------:R-:W-:Y:S05]  /*5190*/  BSYNC B0 ;  /* 0x0000000000007941 */ /* 0x000fea0003800000 */
.L_x_24910:
[----:B------:R-:W-:Y:S01]  /*51a0*/  IMAD.SHL.U32 R2, R2, 0x100000, RZ ;  /* 0x0010000002027824 */ /* 0x000fe200078e00ff */
[----:B------:R-:W-:-:S04]  /*51b0*/  LEA R0, R0, 0x3b800000, 0x17 ;  /* 0x3b80000000007811 */ /* 0x000fc800078eb8ff */
[----:B------:R-:W-:Y:S01]  /*51c0*/  LOP3.LUT R27, R0, R2, R27, 0xfe, !PT ;  /* 0x00000002001b7212 */ /* 0x000fe200078efe1b */
[----:B------:R-:W-:Y:S06]  /*51d0*/  BRA `(.L_x_24895) ;  /* 0x0000000000f87947 */ /* 0x000fec0003800000 */
.L_x_24908:
        /* <DEDUP_REMOVED lines=20> */
.L_x_24913:
[----:B------:R-:W-:Y:S05]  /*5320*/  BSYNC B0 ;  /* 0x0000000000007941 */ /* 0x000fea0003800000 */
.L_x_24912:
[----:B------:R-:W-:Y:S01]  /*5330*/  IMAD.SHL.U32 R2, R2, 0x200000, RZ ;  /* 0x0020000002027824 */ /* 0x000fe200078e00ff */
[----:B------:R-:W-:-:S04]  /*5340*/  LEA R0, R0, 0x37800000, 0x17 ;  /* 0x3780000000007811 */ /* 0x000fc800078eb8ff */
[----:B------:R-:W-:Y:S01]  /*5350*/  LOP3.LUT R27, R0, R2, R27, 0xfe, !PT ;  /* 0x00000002001b7212 */ /* 0x000fe200078efe1b */
[----:B------:R-:W-:Y:S06]  /*5360*/  BRA `(.L_x_24895) ;  /* 0x0000000000947947 */ /* 0x000fec0003800000 */
.L_x_24907:
        /* <DEDUP_REMOVED lines=14> */
.L_x_24894:
        /* <DEDUP_REMOVED lines=16> */
.L_x_24916:
[----:B------:R-:W-:Y:S01]  /*5550*/  IMAD.MOV.U32 R27, RZ, RZ, RZ ;  /* 0x000000ffff1b7224 */ /* 0x000fe200078e00ff */
[----:B------:R-:W-:Y:S06]  /*5560*/  BRA `(.L_x_24895) ;  /* 0x0000000000147947 */ /* 0x000fec0003800000 */
.L_x_24915:
[----:B------:R-:W2:Y:S02]  /*5570*/  LDG.E.64 R2, desc[UR36][R2.64] ;  /* 0x0000002402027981 */ /* 0x000ea4000c1e1b00 */
[----:B--2---:R0:W1:Y:S01]  /*5580*/  I2F.U64 R27, R2 ;  /* 0x00000002001b7312 */ /* 0x0040620000301000 */
[----:B------:R-:W-:Y:S05]  /*5590*/  BRA `(.L_x_24895) ;  /* 0x0000000000087947 */ /* 0x000fea0003800000 */
.L_x_24914:
[----:B------:R-:W2:Y:S02]  /*55a0*/  LDG.E R2, desc[UR36][R2.64] ;  /* 0x0000002402027981 */ /* 0x000ea4000c1e1900 */
[----:B--2---:R-:W-:-:S07]  /*55b0*/  I2FP.F32.U32 R27, R2 ;  /* 0x00000002001b7245 */ /* 0x004fce0000201000 */
.L_x_24895:
[----:B------:R-:W-:Y:S05]  /*55c0*/  BSYNC B6 ;  /* 0x0000000000067941 */ /* 0x000fea0003800000 */
.L_x_24889:
        /* <DEDUP_REMOVED lines=19> */
.L_x_24921:
[----:B------:R-:W2:Y:S02]  /*5700*/  LDG.E.U8 R2, desc[UR36][R2.64] ;  /* 0x0000002402027981 */ /* 0x000ea4000c1e1100 */
[----:B--2---:R-:W-:Y:S01]  /*5710*/  I2FP.F32.U32 R5, R2 ;  /* 0x0000000200057245 */ /* 0x004fe20000201000 */
[----:B------:R-:W-:Y:S06]  /*5720*/  BRA `(.L_x_24923) ;  /* 0x0000000c002c7947 */ /* 0x000fec0003800000 */
.L_x_24920:
        /* <DEDUP_REMOVED lines=9> */
.L_x_24925:
[----:B------:R-:W2:Y:S02]  /*57c0*/  LDG.E R2, desc[UR36][R2.64] ;  /* 0x0000002402027981 */ /* 0x000ea4000c1e1900 */
[----:B--2---:R-:W-:Y:S01]  /*57d0*/  I2FP.F32.S32 R5, R2 ;  /* 0x0000000200057245 */ /* 0x004fe20000201400 */
[----:B------:R-:W-:Y:S06]  /*57e0*/  BRA `(.L_x_24923) ;  /* 0x0000000800fc7947 */ /* 0x000fec0003800000 */
.L_x_24924:
[----:B------:R-:W2:Y:S02]  /*57f0*/  LDG.E.U16 R2, desc[UR36][R2.64] ;  /* 0x0000002402027981 */ /* 0x000ea4000c1e1500 */
[----:B--2---:R0:W1:Y:S01]  /*5800*/  I2F.S16 R5, R2 ;  /* 0x0000000200057306 */ /* 0x0040620000101400 */
[----:B------:R-:W-:Y:S05]  /*5810*/  BRA `(.L_x_24923) ;  /* 0x0000000800f07947 */ /* 0x000fea0003800000 */
.L_x_24919:
        /* <DEDUP_REMOVED lines=8> */
.L_x_24927:
[----:B------:R-:W2:Y:S02]  /*58a0*/  LDG.E.U16 R2, desc[UR36][R2.64] ;  /* 0x0000002402027981 */ /* 0x000ea4000c1e1500 */
[----:B--2---:R-:W-:Y:S01]  /*58b0*/  HADD2.F32 R5, -RZ, R2.H0_H0 ;  /* 0x20000002ff057230 */ /* 0x004fe20000004100 */
[----:B------:R-:W-:Y:S06]  /*58c0*/  BRA `(.L_x_24923) ;  /* 0x0000000800c47947 */ /* 0x000fec0003800000 */
.L_x_24926:
        /* <DEDUP_REMOVED lines=8> */
.L_x_24929:
[----:B------:R-:W2:Y:S02]  /*5950*/  LDG.E.U16 R2, desc[UR36][R2.64] ;  /* 0x0000002402027981 */ /* 0x000ea4000c1e1500 */
[----:B--2---:R-:W-:Y:S01]  /*5960*/  HADD2.F32 R5, -RZ, R2.H0_H0 ;  /* 0x20000002ff057230 */ /* 0x004fe20000004100 */
[----:B------:R-:W-:Y:S06]  /*5970*/  BRA `(.L_x_24923) ;  /* 0x0000000800987947 */ /* 0x000fec0003800000 */
.L_x_24928:
[----:B------:R-:W2:Y:S01]  /*5980*/  LDG.E.64 R2, desc[UR36][R2.64] ;  /* 0x0000002402027981 */ /* 0x000ea2000c1e1b00 */
[----:B------:R-:W-:Y:S01]  /*5990*/  UMOV UR4, 0xf0000000 ;  /* 0xf000000000047882 */ /* 0x000fe20000000000 */
[----:B------:R-:W-:Y:S01]  /*59a0*/  UMOV UR5, 0x380fffff ;  /* 0x380fffff00057882 */ /* 0x000fe20000000000 */
[----:B--2---:R-:W0:Y:S01]  /*59b0*/  F2F.F32.F64 R5, R2 ;  /* 0x0000000200057310 */ /* 0x004e220000301000 */
[----:B------:R-:W-:-:S14]  /*59c0*/  DSETP.GEU.AND P0, PT, |R2|, UR4, PT ;  /* 0x0000000402007e2a */ /* 0x000fdc000bf0e200 */
[----:B0-----:R-:W-:Y:S01]  /*59d0*/  @!P0 FMUL R5, R5, 1.175494350822287508e-38 ;  /* 0x0080000005058820 */ /* 0x001fe20000400000 */
[----:B------:R-:W-:Y:S06]  /*59e0*/  BRA `(.L_x_24923) ;  /* 0x00000008007c7947 */ /* 0x000fec0003800000 */
.L_x_24918:
        /* <DEDUP_REMOVED lines=12> */
.L_x_24932:
[----:B------:R-:W2:Y:S01]  /*5ab0*/  LDG.E.64 R2, desc[UR36][R2.64] ;  /* 0x0000002402027981 */ /* 0x000ea2000c1e1b00 */
[----:B------:R-:W-:Y:S01]  /*5ac0*/  UMOV UR4, 0xf0000000 ;  /* 0xf000000000047882 */ /* 0x000fe20000000000 */
[----:B------:R-:W-:Y:S01]  /*5ad0*/  UMOV UR5, 0x380fffff ;  /* 0x380fffff00057882 */ /* 0x000fe20000000000 */
[----:B--2---:R-:W0:Y:S01]  /*5ae0*/  F2F.F32.F64 R5, R2 ;  /* 0x0000000200057310 */ /* 0x004e220000301000 */
[----:B------:R-:W-:-:S14]  /*5af0*/  DSETP.GEU.AND P0, PT, |R2|, UR4, PT ;  /* 0x0000000402007e2a */ /* 0x000fdc000bf0e200 */
[----:B0-----:R-:W-:Y:S01]  /*5b00*/  @!P0 FMUL R5, R5, 1.175494350822287508e-38 ;  /* 0x0080000005058820 */ /* 0x001fe20000400000 */
[----:B------:R-:W-:Y:S06]  /*5b10*/  BRA `(.L_x_24923) ;  /* 0x0000000800307947 */ /* 0x000fec0003800000 */
.L_x_24931:
        /* <DEDUP_REMOVED lines=26> */
.L_x_24934:
        /* <DEDUP_REMOVED lines=13> */
.L_x_24933:
[----:B------:R-:W2:Y:S02]  /*5d90*/  LDG.E.U16 R2, desc[UR36][R2.64] ;  /* 0x0000002402027981 */ /* 0x000ea4000c1e1500 */
[----:B--2---:R-:W-:Y:S01]  /*5da0*/  IMAD.U32 R5, R2, 0x10000, RZ ;  /* 0x0001000002057824 */ /* 0x004fe200078e00ff */
[----:B------:R-:W-:Y:S06]  /*5db0*/  BRA `(.L_x_24923) ;  /* 0x0000000400887947 */ /* 0x000fec0003800000 */
.L_x_24930:
        /* <DEDUP_REMOVED lines=11> */
.L_x_24937:
        /* <DEDUP_REMOVED lines=20> */
.L_x_24939:
[----:B------:R-:W-:Y:S05]  /*5fb0*/  BSYNC B0 ;  /* 0x0000000000007941 */ /* 0x000fea0003800000 */
.L_x_24938:
[----:B------:R-:W-:Y:S01]  /*5fc0*/  IMAD.SHL.U32 R2, R2, 0x100000, RZ ;  /* 0x0010000002027824 */ /* 0x000fe200078e00ff */
[----:B------:R-:W-:-:S04]  /*5fd0*/  LEA R5, R0, 0x3b800000, 0x17 ;  /* 0x3b80000000057811 */ /* 0x000fc800078eb8ff */
[----:B------:R-:W-:Y:S01]  /*5fe0*/  LOP3.LUT R5, R5, R2, R4, 0xfe, !PT ;  /* 0x0000000205057212 */ /* 0x000fe200078efe04 */
[----:B------:R-:W-:Y:S06]  /*5ff0*/  BRA `(.L_x_24923) ;  /* 0x0000000000f87947 */ /* 0x000fec0003800000 */
.L_x_24936:
        /* <DEDUP_REMOVED lines=20> */
.L_x_24941:
[----:B------:R-:W-:Y:S05]  /*6140*/  BSYNC B0 ;  /* 0x0000000000007941 */ /* 0x000fea0003800000 */
.L_x_24940:
[----:B------:R-:W-:Y:S01]  /*6150*/  IMAD.SHL.U32 R2, R2, 0x200000, RZ ;  /* 0x0020000002027824 */ /* 0x000fe200078e00ff */
[----:B------:R-:W-:-:S04]  /*6160*/  LEA R5, R0, 0x37800000, 0x17 ;  /* 0x3780000000057811 */ /* 0x000fc800078eb8ff */
[----:B------:R-:W-:Y:S01]  /*6170*/  LOP3.LUT R5, R5, R2, R4, 0xfe, !PT ;  /* 0x0000000205057212 */ /* 0x000fe200078efe04 */
[----:B------:R-:W-:Y:S06]  /*6180*/  BRA `(.L_x_24923) ;  /* 0x0000000000947947 */ /* 0x000fec0003800000 */
.L_x_24935:
        /* <DEDUP_REMOVED lines=14> */
.L_x_24922:
        /* <DEDUP_REMOVED lines=16> */
.L_x_24944:
[----:B------:R-:W-:Y:S01]  /*6370*/  IMAD.MOV.U32 R5, RZ, RZ, RZ ;  /* 0x000000ffff057224 */ /* 0x000fe200078e00ff */
[----:B------:R-:W-:Y:S06]  /*6380*/  BRA `(.L_x_24923) ;  /* 0x0000000000147947 */ /* 0x000fec0003800000 */
.L_x_24943:
[----:B------:R-:W2:Y:S02]  /*6390*/  LDG.E.64 R2, desc[UR36][R2.64] ;  /* 0x0000002402027981 */ /* 0x000ea4000c1e1b00 */
[----:B--2---:R0:W1:Y:S01]  /*63a0*/  I2F.U64 R5, R2 ;  /* 0x0000000200057312 */ /* 0x0040620000301000 */
[----:B------:R-:W-:Y:S05]  /*63b0*/  BRA `(.L_x_24923) ;  /* 0x0000000000087947 */ /* 0x000fea0003800000 */
.L_x_24942:
[----:B------:R-:W2:Y:S02]  /*63c0*/  LDG.E R2, desc[UR36][R2.64] ;  /* 0x0000002402027981 */ /* 0x000ea4000c1e1900 */
[----:B--2---:R-:W-:-:S07]  /*63d0*/  I2FP.F32.U32 R5, R2 ;  /* 0x0000000200057245 */ /* 0x004fce0000201000 */
.L_x_24923:
[----:B------:R-:W-:Y:S05]  /*63e0*/  BSYNC B6 ;  /* 0x0000000000067941 */ /* 0x000fea0003800000 */
.L_x_24917:
[----:B0-2-4-:R-:W0:Y:S01]  /*63f0*/  LDC.U8 R2, c[0x0][0x5d1] ;  /* 0x00017440ff027b82 */ /* 0x015e220000000000 */
[----:B-----5:R-:W-:-:S04]  /*6400*/  FADD.FTZ R22, -R27, R22 ;  /* 0x000000161b167221 */ /* 0x020fc80000010100 */
[----:B------:R-:W-:-:S04]  /*6410*/  FMUL.FTZ R23, R22, R23 ;  /* 0x0000001716177220 */ /* 0x000fc80000410000 */
[----:B-1-3--:R-:W-:Y:S01]  /*6420*/  FFMA.FTZ R24, R23, R5, R24 ;  /* 0x0000000517187223 */ /* 0x00afe20000010018 */
        /* <DEDUP_REMOVED lines=14> */
.L_x_24948:
[----:B------:R-:W0:Y:S02]  /*6510*/  F2I.S64.TRUNC R24, R24 ;  /* 0x0000001800187311 */ /* 0x000e24000020d900 */
[----:B0-----:R-:W-:-:S05]  /*6520*/  IMAD.MOV.U32 R3, RZ, RZ, R24 ;  /* 0x000000ffff037224 */ /* 0x001fca00078e0018 */
[----:B------:R4:W-:Y:S01]  /*6530*/  STG.E.U8 desc[UR36][R16.64], R3 ;  /* 0x0000000310007986 */ /* 0x0009e2000c101124 */
[----:B------:R-:W-:Y:S05]  /*6540*/  BRA `(.L_x_24950) ;  /* 0x0000000c00407947 */ /* 0x000fea0003800000 */
.L_x_24947:
        /* <DEDUP_REMOVED lines=9> */
.L_x_24952:
[----:B------:R-:W0:Y:S02]  /*65e0*/  F2I.FTZ.TRUNC.NTZ R3, R24 ;  /* 0x0000001800037305 */ /* 0x000e24000021f100 */
[----:B0-----:R2:W-:Y:S01]  /*65f0*/  STG.E desc[UR36][R16.64], R3 ;  /* 0x0000000310007986 */ /* 0x0015e2000c101924 */
[----:B------:R-:W-:Y:S05]  /*6600*/  BRA `(.L_x_24950) ;  /* 0x0000000c00107947 */ /* 0x000fea0003800000 */
.L_x_24951:
[----:B------:R-:W0:Y:S02]  /*6610*/  F2I.FTZ.TRUNC.NTZ R3, R24 ;  /* 0x0000001800037305 */ /* 0x000e24000021f100 */
[----:B0-----:R0:W-:Y:S01]  /*6620*/  STG.E.U16 desc[UR36][R16.64], R3 ;  /* 0x0000000310007986 */ /* 0x0011e2000c101524 */
[----:B------:R-:W-:Y:S05]  /*6630*/  BRA `(.L_x_24950) ;  /* 0x0000000c00047947 */ /* 0x000fea0003800000 */
.L_x_24946:
        /* <DEDUP_REMOVED lines=8> */
.L_x_24954:
[----:B------:R-:W-:-:S05]  /*66c0*/  F2FP.F16.F32.PACK_AB R24, RZ, R24 ;  /* 0x00000018ff18723e */ /* 0x000fca00000000ff */
[----:B------:R0:W-:Y:S01]  /*66d0*/  STG.E.U16 desc[UR36][R16.64], R24 ;  /* 0x0000001810007986 */ /* 0x0001e2000c101524 */
[----:B------:R-:W-:Y:S05]  /*66e0*/  BRA `(.L_x_24950) ;  /* 0x0000000800d87947 */ /* 0x000fea0003800000 */
.L_x_24953:
        /* <DEDUP_REMOVED lines=9> */
.L_x_24956:
[----:B------:R-:W-:-:S04]  /*6780*/  F2FP.F16.F32.PACK_AB R3, RZ, R24 ;  /* 0x00000018ff03723e */ /* 0x000fc800000000ff */
[----:B------:R-:W-:-:S05]  /*6790*/  PRMT R3, R3, 0x5410, RZ ;  /* 0x0000541003037816 */ /* 0x000fca00000000ff */
[----:B------:R0:W-:Y:S01]  /*67a0*/  STG.E desc[UR36][R16.64], R3 ;  /* 0x0000000310007986 */ /* 0x0001e2000c101924 */
[----:B------:R-:W-:Y:S05]  /*67b0*/  BRA `(.L_x_24950) ;  /* 0x0000000800a47947 */ /* 0x000fea0003800000 */
.L_x_24955:
[----:B------:R-:W-:-:S06]  /*67c0*/  FMUL.FTZ R2, R24, 1 ;  /* 0x3f80000018027820 */ /* 0x000fcc0000410000 */
[----:B------:R-:W0:Y:S02]  /*67d0*/  F2F.F64.F32 R2, R2 ;  /* 0x0000000200027310 */ /* 0x000e240000201800 */
[----:B0-----:R0:W-:Y:S01]  /*67e0*/  STG.E.64 desc[UR36][R16.64], R2 ;  /* 0x0000000210007986 */ /* 0x0011e2000c101b24 */
[----:B------:R-:W-:Y:S05]  /*67f0*/  BRA `(.L_x_24950) ;  /* 0x0000000800947947 */ /* 0x000fea0003800000 */
.L_x_24945:
        /* <DEDUP_REMOVED lines=12> */
.L_x_24959:
[----:B------:R-:W-:Y:S01]  /*68c0*/  FMUL.FTZ R4, R24, 1 ;  /* 0x3f80000018047820 */ /* 0x000fe20000410000 */
[----:B------:R-:W-:-:S05]  /*68d0*/  CS2R R6, SRZ ;  /* 0x0000000000067805 */ /* 0x000fca000001ff00 */
[----:B------:R-:W0:Y:S02]  /*68e0*/  F2F.F64.F32 R4, R4 ;  /* 0x0000000400047310 */ /* 0x000e240000201800 */
[----:B0-----:R0:W-:Y:S01]  /*68f0*/  STG.E.128 desc[UR36][R16.64], R4 ;  /* 0x0000000410007986 */ /* 0x0011e2000c101d24 */
[----:B------:R-:W-:Y:S05]  /*6900*/  BRA `(.L_x_24950) ;  /* 0x0000000800507947 */ /* 0x000fea0003800000 */
.L_x_24958:
        /* <DEDUP_REMOVED lines=20> */
.L_x_24963:
[----:B------:R-:W-:Y:S05]  /*6a50*/  BSYNC B0 ;  /* 0x0000000000007941 */ /* 0x000fea0003800000 */
.L_x_24962:
[----:B------:R-:W-:-:S05]  /*6a60*/  LOP3.LUT R5, R0, R5, RZ, 0xfc, !PT ;  /* 0x0000000500057212 */ /* 0x000fca00078efcff */
[----:B------:R0:W-:Y:S01]  /*6a70*/  STG.E.U8 desc[UR36][R16.64], R5 ;  /* 0x0000000510007986 */ /* 0x0001e2000c101124 */
[----:B------:R-:W-:Y:S05]  /*6a80*/  BRA `(.L_x_24950) ;  /* 0x0000000400f07947 */ /* 0x000fea0003800000 */
.L_x_24961:
        /* <DEDUP_REMOVED lines=12> */
.L_x_24965:
[----:B------:R-:W-:Y:S01]  /*6b50*/  IMAD.MOV.U32 R0, RZ, RZ, 0x7f ;  /* 0x0000007fff007424 */ /* 0x000fe200078e00ff */
[----:B------:R-:W-:-:S04]  /*6b60*/  ISETP.GT.U32.AND P0, PT, R2, 0x7f800000, PT ;  /* 0x7f8000000200780c */ /* 0x000fc80003f04070 */
[----:B------:R-:W-:-:S09]  /*6b70*/  SEL R0, R0, 0x7c, P0 ;  /* 0x0000007c00007807 */ /* 0x000fd20000000000 */
.L_x_24966:
[----:B------:R-:W-:Y:S05]  /*6b80*/  BSYNC B0 ;  /* 0x0000000000007941 */ /* 0x000fea0003800000 */
.L_x_24964:
[----:B------:R-:W-:-:S04]  /*6b90*/  LOP3.LUT R24, R24, 0x80000000, RZ, 0xc0, !PT ;  /* 0x8000000018187812 */ /* 0x000fc800078ec0ff */
[----:B------:R-:W-:-:S04]  /*6ba0*/  SHF.R.U32.HI R3, RZ, 0x18, R24 ;  /* 0x00000018ff037819 */ /* 0x000fc80000011618 */
[----:B------:R-:W-:-:S05]  /*6bb0*/  LOP3.LUT R3, R0, R3, RZ, 0xfc, !PT ;  /* 0x0000000300037212 */ /* 0x000fca00078efcff */
[----:B------:R0:W-:Y:S01]  /*6bc0*/  STG.E.U8 desc[UR36][R16.64], R3 ;  /* 0x0000000310007986 */ /* 0x0001e2000c101124 */
[----:B------:R-:W-:Y:S05]  /*6bd0*/  BRA `(.L_x_24950) ;  /* 0x00000004009c7947 */ /* 0x000fea0003800000 */
.L_x_24960:
[----:B------:R-:W-:-:S05]  /*6be0*/  F2FP.BF16.F32.PACK_AB R24, RZ, R24 ;  /* 0x00000018ff18723e */ /* 0x000fca00000010ff */
[----:B------:R0:W-:Y:S01]  /*6bf0*/  STG.E.U16 desc[UR36][R16.64], R24 ;  /* 0x0000001810007986 */ /* 0x0001e2000c101524 */
[----:B------:R-:W-:Y:S05]  /*6c00*/  BRA `(.L_x_24950) ;  /* 0x0000000400907947 */ /* 0x000fea0003800000 */
.L_x_24957:
        /* <DEDUP_REMOVED lines=11> */
.L_x_24969:
        /* <DEDUP_REMOVED lines=16> */
.L_x_24972:
[----:B------:R-:W-:-:S04]  /*6dc0*/  LOP3.LUT R24, R24, 0x80000000, RZ, 0xc0, !PT ;  /* 0x8000000018187812 */ /* 0x000fc800078ec0ff */
[----:B------:R-:W-:-:S04]  /*6dd0*/  SHF.R.U32.HI R3, RZ, 0x18, R24 ;  /* 0x00000018ff037819 */ /* 0x000fc80000011618 */
[----:B------:R-:W-:-:S04]  /*6de0*/  LOP3.LUT R0, R0, R3, RZ, 0xfc, !PT ;  /* 0x0000000300007212 */ /* 0x000fc800078efcff */
[----:B------:R-:W-:-:S07]  /*6df0*/  PRMT R8, R0, 0x7610, R8 ;  /* 0x0000761000087816 */ /* 0x000fce0000000008 */
.L_x_24971:
[----:B------:R-:W-:Y:S05]  /*6e00*/  BSYNC B0 ;  /* 0x0000000000007941 */ /* 0x000fea0003800000 */
.L_x_24970:
[----:B------:R0:W-:Y:S01]  /*6e10*/  STG.E.U8 desc[UR36][R16.64], R8 ;  /* 0x0000000810007986 */ /* 0x0001e2000c101124 */
[----:B------:R-:W-:Y:S05]  /*6e20*/  BRA `(.L_x_24950) ;  /* 0x0000000400087947 */ /* 0x000fea0003800000 */
.L_x_24968:
        /* <DEDUP_REMOVED lines=16> */
.L_x_24975:
[----:B------:R-:W-:-:S04]  /*6f30*/  LOP3.LUT R24, R24, 0x80000000, RZ, 0xc0, !PT ;  /* 0x8000000018187812 */ /* 0x000fc800078ec0ff */
[----:B------:R-:W-:-:S04]  /*6f40*/  SHF.R.U32.HI R3, RZ, 0x18, R24 ;  /* 0x00000018ff037819 */ /* 0x000fc80000011618 */
[----:B------:R-:W-:-:S04]  /*6f50*/  LOP3.LUT R0, R0, R3, RZ, 0xfc, !PT ;  /* 0x0000000300007212 */ /* 0x000fc800078efcff */
[----:B------:R-:W-:-:S07]  /*6f60*/  PRMT R8, R0, 0x7610, R8 ;  /* 0x0000761000087816 */ /* 0x000fce0000000008 */
.L_x_24974:
[----:B------:R-:W-:Y:S05]  /*6f70*/  BSYNC B0 ;  /* 0x0000000000007941 */ /* 0x000fea0003800000 */
.L_x_24973:
[----:B------:R0:W-:Y:S01]  /*6f80*/  STG.E.U8 desc[UR36][R16.64], R8 ;  /* 0x0000000810007986 */ /* 0x0001e2000c101124 */
[----:B------:R-:W-:Y:S05]  /*6f90*/  BRA `(.L_x_24950) ;  /* 0x0000000000ac7947 */ /* 0x000fea0003800000 */
.L_x_24967:
        /* <DEDUP_REMOVED lines=21> */
.L_x_24949:
        /* <DEDUP_REMOVED lines=16> */
.L_x_24978:
[----:B------:R-:W-:Y:S05]  /*71f0*/  BRA `(.L_x_24950) ;  /* 0x0000000000147947 */ /* 0x000fea0003800000 */
.L_x_24977:
[----:B------:R-:W0:Y:S02]  /*7200*/  F2I.U64.TRUNC R24, R24 ;  /* 0x0000001800187311 */ /* 0x000e24000020d800 */
[----:B0-----:R0:W-:Y:S01]  /*7210*/  STG.E.64 desc[UR36][R16.64], R24 ;  /* 0x0000001810007986 */ /* 0x0011e2000c101b24 */
[----:B------:R-:W-:Y:S05]  /*7220*/  BRA `(.L_x_24950) ;  /* 0x0000000000087947 */ /* 0x000fea0003800000 */
.L_x_24976:
[----:B------:R-:W0:Y:S02]  /*7230*/  F2I.FTZ.U32.TRUNC.NTZ R3, R24 ;  /* 0x0000001800037305 */ /* 0x000e24000021f000 */
[----:B0-----:R0:W-:Y:S02]  /*7240*/  STG.E desc[UR36][R16.64], R3 ;  /* 0x0000000310007986 */ /* 0x0011e4000c101924 */
.L_x_24950:
[----:B------:R-:W-:-:S04]  /*7250*/  IMAD R18, R19, 0x200, R18 ;  /* 0x0000020013127824 */ /* 0x000fc800078e0212 */
[----:B------:R-:W-:-:S07]  /*7260*/  VIADD R27, R18, 0x80 ;  /* 0x00000080121b7836 */ /* 0x000fce0000000000 */
.L_x_24803:
[----:B------:R-:W-:Y:S05]  /*7270*/  BSYNC B7 ;  /* 0x0000000000077941 */ /* 0x000fea0003800000 */
.L_x_24802:
[----:B------:R-:W-:Y:S01]  /*7280*/  ULDC UR4, c[0x0][0x210] ;  /* 0x0000840000047ab9 */ /* 0x000fe20000000800 */
[----:B------:R-:W-:Y:S01]  /*7290*/  BSSY B7, `(.L_x_24979) ;  /* 0x000071f000077945 */ /* 0x000fe20003800000 */
[----:B------:R-:W-:-:S13]  /*72a0*/  ISETP.GE.AND P0, PT, R27, UR4, PT ;  /* 0x000000041b007c0c */ /* 0x000fda000bf06270 */
[----:B------:R-:W-:Y:S05]  /*72b0*/  @P0 BRA `(.L_x_24980) ;  /* 0x0000007000700947 */ /* 0x000fea0003800000 */
[----:B0-----:R-:W0:Y:S01]  /*72c0*/  LDC R6, c[0x0][0x218] ;  /* 0x00008600ff067b82 */ /* 0x001e220000000800 */
[----:B------:R-:W-:Y:S01]  /*72d0*/  CS2R R22, SRZ ;  /* 0x0000000000167805 */ /* 0x000fe2000001ff00 */
[----:B-1----:R-:W-:Y:S02]  /*72e0*/  IMAD.MOV.U32 R24, RZ, RZ, RZ ;  /* 0x000000ffff187224 */ /* 0x002fe400078e00ff */
[----:B------:R-:W-:Y:S02]  /*72f0*/  IMAD.MOV.U32 R19, RZ, RZ, RZ ;  /* 0x000000ffff137224 */ /* 0x000fe400078e00ff */
[----:B------:R-:W-:Y:S02]  /*7300*/  IMAD.MOV.U32 R0, RZ, RZ, RZ ;  /* 0x000000ffff007224 */ /* 0x000fe400078e00ff */
        /* <DEDUP_REMOVED lines=451> */
.L_x_24981:
        /* <DEDUP_REMOVED lines=22> */
.L_x_24986:
[----:B------:R-:W2:Y:S02]  /*90a0*/  LDG.E.U8 R2, desc[UR36][R2.64] ;  /* 0x0000002402027981 */ /* 0x000ea4000c1e1100 */
[----:B--2---:R-:W-:Y:S01]  /*90b0*/  I2FP.F32.U32 R18, R2 ;  /* 0x0000000200127245 */ /* 0x004fe20000201000 */
[----:B------:R-:W-:Y:S06]  /*90c0*/  BRA `(.L_x_24988) ;  /* 0x0000000c002c7947 */ /* 0x000fec0003800000 */
.L_x_24985:
        /* <DEDUP_REMOVED lines=9> */
.L_x_24990:
[----:B------:R-:W2:Y:S02]  /*9160*/  LDG.E R2, desc[UR36][R2.64] ;  /* 0x0000002402027981 */ /* 0x000ea4000c1e1900 */
[----:B--2---:R-:W-:Y:S01]  /*9170*/  I2FP.F32.S32 R18, R2 ;  /* 0x0000000200127245 */ /* 0x004fe20000201400 */
[----:B------:R-:W-:Y:S06]  /*9180*/  BRA `(.L_x_24988) ;  /* 0x0000000800fc7947 */ /* 0x000fec0003800000 */
.L_x_24989:
[----:B------:R-:W2:Y:S02]  /*9190*/  LDG.E.U16 R2, desc[UR36][R2.64] ;  /* 0x0000002402027981 */ /* 0x000ea4000c1e1500 */
[----:B--2---:R0:W1:Y:S01]  /*91a0*/  I2F.S16 R18, R2 ;  /* 0x0000000200127306 */ /* 0x0040620000101400 */
[----:B------:R-:W-:Y:S05]  /*91b0*/  BRA `(.L_x_24988) ;  /* 0x0000000800f07947 */ /* 0x000fea0003800000 */
.L_x_24984:
        /* <DEDUP_REMOVED lines=8> */
.L_x_24992:
[----:B------:R-:W2:Y:S02]  /*9240*/  LDG.E.U16 R2, desc[UR36][R2.64] ;  /* 0x0000002402027981 */ /* 0x000ea4000c1e1500 */
[----:B--2---:R-:W-:Y:S01]  /*9250*/  HADD2.F32 R18, -RZ, R2.H0_H0 ;  /* 0x20000002ff127230 */ /* 0x004fe20000004100 */
[----:B------:R-:W-:Y:S06]  /*9260*/  BRA `(.L_x_24988) ;  /* 0x0000000800c47947 */ /* 0x000fec0003800000 */
.L_x_24991:
        /* <DEDUP_REMOVED lines=8> */
.L_x_24994:
[----:B------:R-:W2:Y:S02]  /*92f0*/  LDG.E.U16 R2, desc[UR36][R2.64] ;  /* 0x0000002402027981 */ /* 0x000ea4000c1e1500 */
[----:B--2---:R-:W-:Y:S01]  /*9300*/  HADD2.F32 R18, -RZ, R2.H0_H0 ;  /* 0x20000002ff127230 */ /* 0x004fe20000004100 */
[----:B------:R-:W-:Y:S06]  /*9310*/  BRA `(.L_x_24988) ;  /* 0x0000000800987947 */ /* 0x000fec0003800000 */
.L_x_24993:
[----:B------:R-:W2:Y:S01]  /*9320*/  LDG.E.64 R2, desc[UR36][R2.64] ;  /* 0x0000002402027981 */ /* 0x000ea2000c1e1b00 */
[----:B------:R-:W-:Y:S01]  /*9330*/  UMOV UR4, 0xf0000000 ;  /* 0xf000000000047882 */ /* 0x000fe20000000000 */
[----:B------:R-:W-:Y:S01]  /*9340*/  UMOV UR5, 0x380fffff ;  /* 0x380fffff00057882 */ /* 0x000fe20000000000 */
[----:B--2---:R-:W0:Y:S01]  /*9350*/  F2F.F32.F64 R18, R2 ;  /* 0x0000000200127310 */ /* 0x004e220000301000 */
[----:B------:R-:W-:-:S14]  /*9360*/  DSETP.GEU.AND P0, PT, |R2|, UR4, PT ;  /* 0x0000000402007e2a */ /* 0x000fdc000bf0e200 */
[----:B0-----:R-:W-:Y:S01]  /*9370*/  @!P0 FMUL R18, R18, 1.175494350822287508e-38 ;  /* 0x0080000012128820 */ /* 0x001fe20000400000 */
[----:B------:R-:W-:Y:S06]  /*9380*/  BRA `(.L_x_24988) ;  /* 0x00000008007c7947 */ /* 0x000fec0003800000 */
.L_x_24983:
        /* <DEDUP_REMOVED lines=12> */
.L_x_24997:
[----:B------:R-:W2:Y:S01]  /*9450*/  LDG.E.64 R2, desc[UR36][R2.64] ;  /* 0x0000002402027981 */ /* 0x000ea2000c1e1b00 */
[----:B------:R-:W-:Y:S01]  /*9460*/  UMOV UR4, 0xf0000000 ;  /* 0xf000000000047882 */ /* 0x000fe20000000000 */
[----:B------:R-:W-:Y:S01]  /*9470*/  UMOV UR5, 0x380fffff ;  /* 0x380fffff00057882 */ /* 0x000fe20000000000 */
[----:B--2---:R-:W0:Y:S01]  /*9480*/  F2F.F32.F64 R18, R2 ;  /* 0x0000000200127310 */ /* 0x004e220000301000 */
[----:B------:R-:W-:-:S14]  /*9490*/  DSETP.GEU.AND P0, PT, |R2|, UR4, PT ;  /* 0x0000000402007e2a */ /* 0x000fdc000bf0e200 */
[----:B0-----:R-:W-:Y:S01]  /*94a0*/  @!P0 FMUL R18, R18, 1.175494350822287508e-38 ;  /* 0x0080000012128820 */ /* 0x001fe20000400000 */
[----:B------:R-:W-:Y:S06]  /*94b0*/  BRA `(.L_x_24988) ;  /* 0x0000000800307947 */ /* 0x000fec0003800000 */
.L_x_24996:
        /* <DEDUP_REMOVED lines=26> */
.L_x_24999:
        /* <DEDUP_REMOVED lines=13> */
.L_x_24998:
[----:B------:R-:W2:Y:S02]  /*9730*/  LDG.E.U16 R2, desc[UR36][R2.64] ;  /* 0x0000002402027981 */ /* 0x000ea4000c1e1500 */
[----:B--2---:R-:W-:Y:S01]  /*9740*/  IMAD.U32 R18, R2, 0x10000, RZ ;  /* 0x0001000002127824 */ /* 0x004fe200078e00ff */
[----:B------:R-:W-:Y:S06]  /*9750*/  BRA `(.L_x_24988) ;  /* 0x0000000400887947 */ /* 0x000fec0003800000 */
.L_x_24995:
        /* <DEDUP_REMOVED lines=11> */
.L_x_25002:
        /* <DEDUP_REMOVED lines=20> */
.L_x_25004:
[----:B------:R-:W-:Y:S05]  /*9950*/  BSYNC B0 ;  /* 0x0000000000007941 */ /* 0x000fea0003800000 */
.L_x_25003:
[----:B------:R-:W-:Y:S01]  /*9960*/  IMAD.SHL.U32 R2, R2, 0x100000, RZ ;  /* 0x0010000002027824 */ /* 0x000fe200078e00ff */
[----:B------:R-:W-:-:S04]  /*9970*/  LEA R3, R0, 0x3b800000, 0x17 ;  /* 0x3b80000000037811 */ /* 0x000fc800078eb8ff */
[----:B------:R-:W-:Y:S01]  /*9980*/  LOP3.LUT R18, R3, R2, R18, 0xfe, !PT ;  /* 0x0000000203127212 */ /* 0x000fe200078efe12 */
[----:B------:R-:W-:Y:S06]  /*9990*/  BRA `(.L_x_24988) ;  /* 0x0000000000f87947 */ /* 0x000fec0003800000 */
.L_x_25001:
        /* <DEDUP_REMOVED lines=20> */
.L_x_25006:
[----:B------:R-:W-:Y:S05]  /*9ae0*/  BSYNC B0 ;  /* 0x0000000000007941 */ /* 0x000fea0003800000 */
.L_x_25005:
[----:B------:R-:W-:Y:S01]  /*9af0*/  IMAD.SHL.U32 R2, R2, 0x200000, RZ ;  /* 0x0020000002027824 */ /* 0x000fe200078e00ff */
[----:B------:R-:W-:-:S04]  /*9b00*/  LEA R3, R0, 0x37800000, 0x17 ;  /* 0x3780000000037811 */ /* 0x000fc800078eb8ff */
[----:B------:R-:W-:Y:S01]  /*9b10*/  LOP3.LUT R18, R3, R2, R18, 0xfe, !PT ;  /* 0x0000000203127212 */ /* 0x000fe200078efe12 */
[----:B------:R-:W-:Y:S06]  /*9b20*/  BRA `(.L_x_24988) ;  /* 0x0000000000947947 */ /* 0x000fec0003800000 */
.L_x_25000:
        /* <DEDUP_REMOVED lines=14> */
.L_x_24987:
        /* <DEDUP_REMOVED lines=16> */
.L_x_25009:
[----:B------:R-:W-:Y:S01]  /*9d10*/  IMAD.MOV.U32 R18, RZ, RZ, RZ ;  /* 0x000000ffff127224 */ /* 0x000fe200078e00ff */
[----:B------:R-:W-:Y:S06]  /*9d20*/  BRA `(.L_x_24988) ;  /* 0x0000000000147947 */ /* 0x000fec0003800000 */
.L_x_25008:
[----:B------:R-:W2:Y:S02]  /*9d30*/  LDG.E.64 R2, desc[UR36][R2.64] ;  /* 0x0000002402027981 */ /* 0x000ea4000c1e1b00 */
[----:B--2---:R0:W1:Y:S01]  /*9d40*/  I2F.U64 R18, R2 ;  /* 0x0000000200127312 */ /* 0x0040620000301000 */
[----:B------:R-:W-:Y:S05]  /*9d50*/  BRA `(.L_x_24988) ;  /* 0x0000000000087947 */ /* 0x000fea0003800000 */
.L_x_25007:
[----:B------:R-:W2:Y:S02]  /*9d60*/  LDG.E R2, desc[UR36][R2.64] ;  /* 0x0000002402027981 */ /* 0x000ea4000c1e1900 */
[----:B--2---:R-:W-:-:S07]  /*9d70*/  I2FP.F32.U32 R18, R2 ;  /* 0x0000000200127245 */ /* 0x004fce0000201000 */
.L_x_24988:
[----:B------:R-:W-:Y:S05]  /*9d80*/  BSYNC B6 ;  /* 0x0000000000067941 */ /* 0x000fea0003800000 */
.L_x_24982:
        /* <DEDUP_REMOVED lines=19> */
.L_x_25014:
[----:B------:R-:W2:Y:S02]  /*9ec0*/  LDG.E.U8 R2, desc[UR36][R2.64] ;  /* 0x0000002402027981 */ /* 0x000ea4000c1e1100 */
[----:B--2---:R-:W-:Y:S01]  /*9ed0*/  I2FP.F32.U32 R19, R2 ;  /* 0x0000000200137245 */ /* 0x004fe20000201000 */
[----:B------:R-:W-:Y:S06]  /*9ee0*/  BRA `(.L_x_25016) ;  /* 0x0000000c002c7947 */ /* 0x000fec0003800000 */
.L_x_25013:
        /* <DEDUP_REMOVED lines=9> */
.L_x_25018:
[----:B------:R-:W2:Y:S02]  /*9f80*/  LDG.E R2, desc[UR36][R2.64] ;  /* 0x0000002402027981 */ /* 0x000ea4000c1e1900 */
[----:B--2---:R-:W-:Y:S01]  /*9f90*/  I2FP.F32.S32 R19, R2 ;  /* 0x0000000200137245 */ /* 0x004fe20000201400 */
[----:B------:R-:W-:Y:S06]  /*9fa0*/  BRA `(.L_x_25016) ;  /* 0x0000000800fc7947 */ /* 0x000fec0003800000 */
.L_x_25017:
[----:B------:R-:W2:Y:S02]  /*9fb0*/  LDG.E.U16 R2, desc[UR36][R2.64] ;  /* 0x0000002402027981 */ /* 0x000ea4000c1e1500 */
[----:B--2---:R0:W1:Y:S01]  /*9fc0*/  I2F.S16 R19, R2 ;  /* 0x0000000200137306 */ /* 0x0040620000101400 */
[----:B------:R-:W-:Y:S05]  /*9fd0*/  BRA `(.L_x_25016) ;  /* 0x0000000800f07947 */ /* 0x000fea0003800000 */
.L_x_25012:
        /* <DEDUP_REMOVED lines=8> */
.L_x_25020:
[----:B------:R-:W2:Y:S02]  /*a060*/  LDG.E.U16 R2, desc[UR36][R2.64] ;  /* 0x0000002402027981 */ /* 0x000ea4000c1e1500 */
[----:B--2---:R-:W-:Y:S01]  /*a070*/  HADD2.F32 R19, -RZ, R2.H0_H0 ;  /* 0x20000002ff137230 */ /* 0x004fe20000004100 */
[----:B------:R-:W-:Y:S06]  /*a080*/  BRA `(.L_x_25016) ;  /* 0x0000000800c47947 */ /* 0x000fec0003800000 */
.L_x_25019:
        /* <DEDUP_REMOVED lines=8> */
.L_x_25022:
[----:B------:R-:W2:Y:S02]  /*a110*/  LDG.E.U16 R2, desc[UR36][R2.64] ;  /* 0x0000002402027981 */ /* 0x000ea4000c1e1500 */
[----:B--2---:R-:W-:Y:S01]  /*a120*/  HADD2.F32 R19, -RZ, R2.H0_H0 ;  /* 0x20000002ff137230 */ /* 0x004fe20000004100 */
[----:B------:R-:W-:Y:S06]  /*a130*/  BRA `(.L_x_25016) ;  /* 0x0000000800987947 */ /* 0x000fec0003800000 */
.L_x_25021:
[----:B------:R-:W2:Y:S01]  /*a140*/  LDG.E.64 R2, desc[UR36][R2.64] ;  /* 0x0000002402027981 */ /* 0x000ea2000c1e1b00 */
[----:B------:R-:W-:Y:S01]  /*a150*/  UMOV UR4, 0xf0000000 ;  /* 0xf000000000047882 */ /* 0x000fe20000000000 */
[----:B------:R-:W-:Y:S01]  /*a160*/  UMOV UR5, 0x380fffff ;  /* 0x380fffff00057882 */ /* 0x000fe20000000000 */
[----:B--2---:R-:W0:Y:S01]  /*a170*/  F2F.F32.F64 R19, R2 ;  /* 0x0000000200137310 */ /* 0x004e220000301000 */
[----:B------:R-:W-:-:S14]  /*a180*/  DSETP.GEU.AND P0, PT, |R2|, UR4, PT ;  /* 0x0000000402007e2a */ /* 0x000fdc000bf0e200 */
[----:B0-----:R-:W-:Y:S01]  /*a190*/  @!P0 FMUL R19, R19, 1.175494350822287508e-38 ;  /* 0x0080000013138820 */ /* 0x001fe20000400000 */
[----:B------:R-:W-:Y:S06]  /*a1a0*/  BRA `(.L_x_25016) ;  /* 0x00000008007c7947 */ /* 0x000fec0003800000 */
.L_x_25011:
        /* <DEDUP_REMOVED lines=12> */
.L_x_25025:
[----:B------:R-:W2:Y:S01]  /*a270*/  LDG.E.64 R2, desc[UR36][R2.64] ;  /* 0x0000002402027981 */ /* 0x000ea2000c1e1b00 */
[----:B------:R-:W-:Y:S01]  /*a280*/  UMOV UR4, 0xf0000000 ;  /* 0xf000000000047882 */ /* 0x000fe20000000000 */
[----:B------:R-:W-:Y:S01]  /*a290*/  UMOV UR5, 0x380fffff ;  /* 0x380fffff00057882 */ /* 0x000fe20000000000 */
[----:B--2---:R-:W0:Y:S01]  /*a2a0*/  F2F.F32.F64 R19, R2 ;  /* 0x0000000200137310 */ /* 0x004e220000301000 */
[----:B------:R-:W-:-:S14]  /*a2b0*/  DSETP.GEU.AND P0, PT, |R2|, UR4, PT ;  /* 0x0000000402007e2a */ /* 0x000fdc000bf0e200 */
[----:B0-----:R-:W-:Y:S01]  /*a2c0*/  @!P0 FMUL R19, R19, 1.175494350822287508e-38 ;  /* 0x0080000013138820 */ /* 0x001fe20000400000 */
[----:B------:R-:W-:Y:S06]  /*a2d0*/  BRA `(.L_x_25016) ;  /* 0x0000000800307947 */ /* 0x000fec0003800000 */
.L_x_25024:
        /* <DEDUP_REMOVED lines=26> */
.L_x_25027:
        /* <DEDUP_REMOVED lines=13> */
.L_x_25026:
[----:B------:R-:W2:Y:S02]  /*a550*/  LDG.E.U16 R2, desc[UR36][R2.64] ;  /* 0x0000002402027981 */ /* 0x000ea4000c1e1500 */
[----:B--2---:R-:W-:Y:S01]  /*a560*/  IMAD.U32 R19, R2, 0x10000, RZ ;  /* 0x0001000002137824 */ /* 0x004fe200078e00ff */
[----:B------:R-:W-:Y:S06]  /*a570*/  BRA `(.L_x_25016) ;  /* 0x0000000400887947 */ /* 0x000fec0003800000 */
.L_x_25023:
        /* <DEDUP_REMOVED lines=11> */
.L_x_25030:
        /* <DEDUP_REMOVED lines=20> */
.L_x_25032:
[----:B------:R-:W-:Y:S05]  /*a770*/  BSYNC B0 ;  /* 0x0000000000007941 */ /* 0x000fea0003800000 */
.L_x_25031:
[----:B------:R-:W-:Y:S01]  /*a780*/  IMAD.SHL.U32 R2, R2, 0x100000, RZ ;  /* 0x0010000002027824 */ /* 0x000fe200078e00ff */
[----:B------:R-:W-:-:S04]  /*a790*/  LEA R0, R0, 0x3b800000, 0x17 ;  /* 0x3b80000000007811 */ /* 0x000fc800078eb8ff */
[----:B------:R-:W-:Y:S01]  /*a7a0*/  LOP3.LUT R19, R0, R2, R19, 0xfe, !PT ;  /* 0x0000000200137212 */ /* 0x000fe200078efe13 */
[----:B------:R-:W-:Y:S06]  /*a7b0*/  BRA `(.L_x_25016) ;  /* 0x0000000000f87947 */ /* 0x000fec0003800000 */
.L_x_25029:
        /* <DEDUP_REMOVED lines=20> */
.L_x_25034:
[----:B------:R-:W-:Y:S05]  /*a900*/  BSYNC B0 ;  /* 0x0000000000007941 */ /* 0x000fea0003800000 */
.L_x_25033:
[----:B------:R-:W-:Y:S01]  /*a910*/  IMAD.SHL.U32 R2, R2, 0x200000, RZ ;  /* 0x0020000002027824 */ /* 0x000fe200078e00ff */
[----:B------:R-:W-:-:S04]  /*a920*/  LEA R0, R0, 0x37800000, 0x17 ;  /* 0x3780000000007811 */ /* 0x000fc800078eb8ff */
[----:B------:R-:W-:Y:S01]  /*a930*/  LOP3.LUT R19, R0, R2, R19, 0xfe, !PT ;  /* 0x0000000200137212 */ /* 0x000fe200078efe13 */
[----:B------:R-:W-:Y:S06]  /*a940*/  BRA `(.L_x_25016) ;  /* 0x0000000000947947 */ /* 0x000fec0003800000 */
.L_x_25028:
        /* <DEDUP_REMOVED lines=14> */
.L_x_25015:
        /* <DEDUP_REMOVED lines=16> */
.L_x_25037:
[----:B------:R-:W-:Y:S01]  /*ab30*/  IMAD.MOV.U32 R19, RZ, RZ, RZ ;  /* 0x000000ffff137224 */ /* 0x000fe200078e00ff */
[----:B------:R-:W-:Y:S06]  /*ab40*/  BRA `(.L_x_25016) ;  /* 0x0000000000147947 */ /* 0x000fec0003800000 */
.L_x_25036:
[----:B------:R-:W2:Y:S02]  /*ab50*/  LDG.E.64 R2, desc[UR36][R2.64] ;  /* 0x0000002402027981 */ /* 0x000ea4000c1e1b00 */
[----:B--2---:R0:W1:Y:S01]  /*ab60*/  I2F.U64 R19, R2 ;  /* 0x0000000200137312 */ /* 0x0040620000301000 */
[----:B------:R-:W-:Y:S05]  /*ab70*/  BRA `(.L_x_25016) ;  /* 0x0000000000087947 */ /* 0x000fea0003800000 */
.L_x_25035:
[----:B------:R-:W2:Y:S02]  /*ab80*/  LDG.E R2, desc[UR36][R2.64] ;  /* 0x0000002402027981 */ /* 0x000ea4000c1e1900 */
[----:B--2---:R-:W-:-:S07]  /*ab90*/  I2FP.F32.U32 R19, R2 ;  /* 0x0000000200137245 */ /* 0x004fce0000201000 */
.L_x_25016:
[----:B------:R-:W-:Y:S05]  /*aba0*/  BSYNC B6 ;  /* 0x0000000000067941 */ /* 0x000fea0003800000 */
.L_x_25010:
        /* <DEDUP_REMOVED lines=19> */
.L_x_25042:
[----:B------:R-:W2:Y:S02]  /*ace0*/  LDG.E.U8 R2, desc[UR36][R2.64] ;  /* 0x0000002402027981 */ /* 0x000ea4000c1e1100 */
[----:B--2---:R-:W-:Y:S01]  /*acf0*/  I2FP.F32.U32 R23, R2 ;  /* 0x0000000200177245 */ /* 0x004fe20000201000 */
[----:B------:R-:W-:Y:S06]  /*ad00*/  BRA `(.L_x_25044) ;  /* 0x0000000c002c7947 */ /* 0x000fec0003800000 */
.L_x_25041:
        /* <DEDUP_REMOVED lines=9> */
.L_x_25046:
[----:B------:R-:W2:Y:S02]  /*ada0*/  LDG.E R2, desc[UR36][R2.64] ;  /* 0x0000002402027981 */ /* 0x000ea4000c1e1900 */
[----:B--2---:R-:W-:Y:S01]  /*adb0*/  I2FP.F32.S32 R23, R2 ;  /* 0x0000000200177245 */ /* 0x004fe20000201400 */
[----:B------:R-:W-:Y:S06]  /*adc0*/  BRA `(.L_x_25044) ;  /* 0x0000000800fc7947 */ /* 0x000fec0003800000 */
.L_x_25045:
[----:B------:R-:W2:Y:S02]  /*add0*/  LDG.E.U16 R2, desc[UR36][R2.64] ;  /* 0x0000002402027981 */ /* 0x000ea4000c1e1500 */
[----:B--2---:R0:W1:Y:S01]  /*ade0*/  I2F.S16 R23, R2 ;  /* 0x0000000200177306 */ /* 0x0040620000101400 */
[----:B------:R-:W-:Y:S05]  /*adf0*/  BRA `(.L_x_25044) ;  /* 0x0000000800f07947 */ /* 0x000fea0003800000 */
.L_x_25040:
        /* <DEDUP_REMOVED lines=8> */
.L_x_25048:
[----:B------:R-:W2:Y:S02]  /*ae80*/  LDG.E.U16 R2, desc[UR36][R2.64] ;  /* 0x0000002402027981 */ /* 0x000ea4000c1e1500 */
[----:B--2---:R-:W-:Y:S01]  /*ae90*/  HADD2.F32 R23, -RZ, R2.H0_H0 ;  /* 0x20000002ff177230 */ /* 0x004fe20000004100 */
[----:B------:R-:W-:Y:S06]  /*aea0*/  BRA `(.L_x_25044) ;  /* 0x0000000800c47947 */ /* 0x000fec0003800000 */
.L_x_25047:
        /* <DEDUP_REMOVED lines=8> */
.L_x_25050:
[----:B------:R-:W2:Y:S02]  /*af30*/  LDG.E.U16 R2, desc[UR36][R2.64] ;  /* 0x0000002402027981 */ /* 0x000ea4000c1e1500 */
[----:B--2---:R-:W-:Y:S01]  /*af40*/  HADD2.F32 R23, -RZ, R2.H0_H0 ;  /* 0x20000002ff177230 */ /* 0x004fe20000004100 */
[----:B------:R-:W-:Y:S06]  /*af50*/  BRA `(.L_x_25044) ;  /* 0x0000000800987947 */ /* 0x000fec0003800000 */
.L_x_25049:
[----:B------:R-:W2:Y:S01]  /*af60*/  LDG.E.64 R2, desc[UR36][R2.64] ;  /* 0x0000002402027981 */ /* 0x000ea2000c1e1b00 */
[----:B------:R-:W-:Y:S01]  /*af70*/  UMOV UR4, 0xf0000000 ;  /* 0xf000000000047882 */ /* 0x000fe20000000000 */
[----:B------:R-:W-:Y:S01]  /*af80*/  UMOV UR5, 0x380fffff ;  /* 0x380fffff00057882 */ /* 0x000fe20000000000 */
[----:B--2---:R-:W0:Y:S01]  /*af90*/  F2F.F32.F64 R23, R2 ;  /* 0x0000000200177310 */ /* 0x004e220000301000 */
[----:B------:R-:W-:-:S14]  /*afa0*/  DSETP.GEU.AND P0, PT, |R2|, UR4, PT ;  /* 0x0000000402007e2a */ /* 0x000fdc000bf0e200 */
[----:B0-----:R-:W-:Y:S01]  /*afb0*/  @!P0 FMUL R23, R23, 1.175494350822287508e-38 ;  /* 0x0080000017178820 */ /* 0x001fe20000400000 */
[----:B------:R-:W-:Y:S06]  /*afc0*/  BRA `(.L_x_25044) ;  /* 0x00000008007c7947 */ /* 0x000fec0003800000 */
.L_x_25039:
        /* <DEDUP_REMOVED lines=12> */
.L_x_25053:
[----:B------:R-:W2:Y:S01]  /*b090*/  LDG.E.64 R2, desc[UR36][R2.64] ;  /* 0x0000002402027981 */ /* 0x000ea2000c1e1b00 */
[----:B------:R-:W-:Y:S01]  /*b0a0*/  UMOV UR4, 0xf0000000 ;  /* 0xf000000000047882 */ /* 0x000fe20000000000 */
[----:B------:R-:W-:Y:S01]  /*b0b0*/  UMOV UR5, 0x380fffff ;  /* 0x380fffff00057882 */ /* 0x000fe20000000000 */
[----:B--2---:R-:W0:Y:S01]  /*b0c0*/  F2F.F32.F64 R23, R2 ;  /* 0x0000000200177310 */ /* 0x004e220000301000 */
[----:B------:R-:W-:-:S14]  /*b0d0*/  DSETP.GEU.AND P0, PT, |R2|, UR4, PT ;  /* 0x0000000402007e2a */ /* 0x000fdc000bf0e200 */
[----:B0-----:R-:W-:Y:S01]  /*b0e0*/  @!P0 FMUL R23, R23, 1.175494350822287508e-38 ;  /* 0x0080000017178820 */ /* 0x001fe20000400000 */
[----:B------:R-:W-:Y:S06]  /*b0f0*/  BRA `(.L_x_25044) ;  /* 0x0000000800307947 */ /* 0x000fec0003800000 */
.L_x_25052:
        /* <DEDUP_REMOVED lines=26> */
.L_x_25055:
        /* <DEDUP_REMOVED lines=13> */
.L_x_25054:
[----:B------:R-:W2:Y:S02]  /*b370*/  LDG.E.U16 R2, desc[UR36][R2.64] ;  /* 0x0000002402027981 */ /* 0x000ea4000c1e1500 */
[----:B--2---:R-:W-:Y:S01]  /*b380*/  IMAD.U32 R23, R2, 0x10000, RZ ;  /* 0x0001000002177824 */ /* 0x004fe200078e00ff */
[----:B------:R-:W-:Y:S06]  /*b390*/  BRA `(.L_x_25044) ;  /* 0x0000000400887947 */ /* 0x000fec0003800000 */
.L_x_25051:
        /* <DEDUP_REMOVED lines=11> */
.L_x_25058:
        /* <DEDUP_REMOVED lines=20> */
.L_x_25060:
[----:B------:R-:W-:Y:S05]  /*b590*/  BSYNC B0 ;  /* 0x0000000000007941 */ /* 0x000fea0003800000 */
.L_x_25059:
[----:B------:R-:W-:Y:S01]  /*b5a0*/  IMAD.SHL.U32 R2, R2, 0x100000, RZ ;  /* 0x0010000002027824 */ /* 0x000fe200078e00ff */
[----:B------:R-:W-:-:S04]  /*b5b0*/  LEA R0, R0, 0x3b800000, 0x17 ;  /* 0x3b80000000007811 */ /* 0x000fc800078eb8ff */
[----:B------:R-:W-:Y:S01]  /*b5c0*/  LOP3.LUT R23, R0, R2, R23, 0xfe, !PT ;  /* 0x0000000200177212 */ /* 0x000fe200078efe17 */
[----:B------:R-:W-:Y:S06]  /*b5d0*/  BRA `(.L_x_25044) ;  /* 0x0000000000f87947 */ /* 0x000fec0003800000 */
.L_x_25057:
        /* <DEDUP_REMOVED lines=20> */
.L_x_25062:
[----:B------:R-:W-:Y:S05]  /*b720*/  BSYNC B0 ;  /* 0x0000000000007941 */ /* 0x000fea0003800000 */
.L_x_25061:
[----:B------:R-:W-:Y:S01]  /*b730*/  IMAD.SHL.U32 R2, R2, 0x200000, RZ ;  /* 0x0020000002027824 */ /* 0x000fe200078e00ff */
[----:B------:R-:W-:-:S04]  /*b740*/  LEA R0, R0, 0x37800000, 0x17 ;  /* 0x3780000000007811 */ /* 0x000fc800078eb8ff */
[----:B------:R-:W-:Y:S01]  /*b750*/  LOP3.LUT R23, R0, R2, R23, 0xfe, !PT ;  /* 0x0000000200177212 */ /* 0x000fe200078efe17 */
[----:B------:R-:W-:Y:S06]  /*b760*/  BRA `(.L_x_25044) ;  /* 0x0000000000947947 */ /* 0x000fec0003800000 */
.L_x_25056:
        /* <DEDUP_REMOVED lines=14> */
.L_x_25043:
        /* <DEDUP_REMOVED lines=16> */
.L_x_25065:
[----:B------:R-:W-:Y:S01]  /*b950*/  IMAD.MOV.U32 R23, RZ, RZ, RZ ;  /* 0x000000ffff177224 */ /* 0x000fe200078e00ff */
[----:B------:R-:W-:Y:S06]  /*b960*/  BRA `(.L_x_25044) ;  /* 0x0000000000147947 */ /* 0x000fec0003800000 */
.L_x_25064:
[----:B------:R-:W2:Y:S02]  /*b970*/  LDG.E.64 R2, desc[UR36][R2.64] ;  /* 0x0000002402027981 */ /* 0x000ea4000c1e1b00 */
[----:B--2---:R0:W1:Y:S01]  /*b980*/  I2F.U64 R23, R2 ;  /* 0x0000000200177312 */ /* 0x0040620000301000 */
[----:B------:R-:W-:Y:S05]  /*b990*/  BRA `(.L_x_25044) ;  /* 0x0000000000087947 */ /* 0x000fea0003800000 */
.L_x_25063:
[----:B------:R-:W2:Y:S02]  /*b9a0*/  LDG.E R2, desc[UR36][R2.64] ;  /* 0x0000002402027981 */ /* 0x000ea4000c1e1900 */
[----:B--2---:R-:W-:-:S07]  /*b9b0*/  I2FP.F32.U32 R23, R2 ;  /* 0x0000000200177245 */ /* 0x004fce0000201000 */
.L_x_25044:
[----:B------:R-:W-:Y:S05]  /*b9c0*/  BSYNC B6 ;  /* 0x0000000000067941 */ /* 0x000fea0003800000 */
.L_x_25038:
        /* <DEDUP_REMOVED lines=19> */
.L_x_25070:
[----:B------:R-:W2:Y:S02]  /*bb00*/  LDG.E.U8 R2, desc[UR36][R2.64] ;  /* 0x0000002402027981 */ /* 0x000ea4000c1e1100 */
[----:B--2---:R-:W-:Y:S01]  /*bb10*/  I2FP.F32.U32 R25, R2 ;  /* 0x0000000200197245 */ /* 0x004fe20000201000 */
[----:B------:R-:W-:Y:S06]  /*bb20*/  BRA `(.L_x_25072) ;  /* 0x0000000c002c7947 */ /* 0x000fec0003800000 */
.L_x_25069:
        /* <DEDUP_REMOVED lines=9> */
.L_x_25074:
[----:B------:R-:W2:Y:S02]  /*bbc0*/  LDG.E R2, desc[UR36][R2.64] ;  /* 0x0000002402027981 */ /* 0x000ea4000c1e1900 */
[----:B--2---:R-:W-:Y:S01]  /*bbd0*/  I2FP.F32.S32 R25, R2 ;  /* 0x0000000200197245 */ /* 0x004fe20000201400 */
[----:B------:R-:W-:Y:S06]  /*bbe0*/  BRA `(.L_x_25072) ;  /* 0x0000000800fc7947 */ /* 0x000fec0003800000 */
.L_x_25073:
[----:B------:R-:W2:Y:S02]  /*bbf0*/  LDG.E.U16 R2, desc[UR36][R2.64] ;  /* 0x0000002402027981 */ /* 0x000ea4000c1e1500 */
[----:B--2---:R0:W2:Y:S01]  /*bc00*/  I2F.S16 R25, R2 ;  /* 0x0000000200197306 */ /* 0x0040a20000101400 */
[----:B------:R-:W-:Y:S05]  /*bc10*/  BRA `(.L_x_25072) ;  /* 0x0000000800f07947 */ /* 0x000fea0003800000 */
.L_x_25068:
        /* <DEDUP_REMOVED lines=8> */
.L_x_25076:
[----:B------:R-:W2:Y:S02]  /*bca0*/  LDG.E.U16 R2, desc[UR36][R2.64] ;  /* 0x0000002402027981 */ /* 0x000ea4000c1e1500 */
[----:B--2---:R-:W-:Y:S01]  /*bcb0*/  HADD2.F32 R25, -RZ, R2.H0_H0 ;  /* 0x20000002ff197230 */ /* 0x004fe20000004100 */
[----:B------:R-:W-:Y:S06]  /*bcc0*/  BRA `(.L_x_25072) ;  /* 0x0000000800c47947 */ /* 0x000fec0003800000 */
.L_x_25075:
        /* <DEDUP_REMOVED lines=8> */
.L_x_25078:
[----:B------:R-:W2:Y:S02]  /*bd50*/  LDG.E.U16 R2, desc[UR36][R2.64] ;  /* 0x0000002402027981 */ /* 0x000ea4000c1e1500 */
[----:B--2---:R-:W-:Y:S01]  /*bd60*/  HADD2.F32 R25, -RZ, R2.H0_H0 ;  /* 0x20000002ff197230 */ /* 0x004fe20000004100 */
[----:B------:R-:W-:Y:S06]  /*bd70*/  BRA `(.L_x_25072) ;  /* 0x0000000800987947 */ /* 0x000fec0003800000 */
.L_x_25077:
[----:B------:R-:W2:Y:S01]  /*bd80*/  LDG.E.64 R2, desc[UR36][R2.64] ;  /* 0x0000002402027981 */ /* 0x000ea2000c1e1b00 */
[----:B------:R-:W-:Y:S01]  /*bd90*/  UMOV UR4, 0xf0000000 ;  /* 0xf000000000047882 */ /* 0x000fe20000000000 */
[----:B------:R-:W-:Y:S01]  /*bda0*/  UMOV UR5, 0x380fffff ;  /* 0x380fffff00057882 */ /* 0x000fe20000000000 */
[----:B--2---:R-:W0:Y:S01]  /*bdb0*/  F2F.F32.F64 R25, R2 ;  /* 0x0000000200197310 */ /* 0x004e220000301000 */
[----:B------:R-:W-:-:S14]  /*bdc0*/  DSETP.GEU.AND P0, PT, |R2|, UR4, PT ;  /* 0x0000000402007e2a */ /* 0x000fdc000bf0e200 */
[----:B0-----:R-:W-:Y:S01]  /*bdd0*/  @!P0 FMUL R25, R25, 1.175494350822287508e-38 ;  /* 0x0080000019198820 */ /* 0x001fe20000400000 */
[----:B------:R-:W-:Y:S06]  /*bde0*/  BRA `(.L_x_25072) ;  /* 0x00000008007c7947 */ /* 0x000fec0003800000 */
.L_x_25067:
        /* <DEDUP_REMOVED lines=12> */
.L_x_25081:
[----:B------:R-:W2:Y:S01]  /*beb0*/  LDG.E.64 R2, desc[UR36][R2.64] ;  /* 0x0000002402027981 */ /* 0x000ea2000c1e1b00 */
[----:B------:R-:W-:Y:S01]  /*bec0*/  UMOV UR4, 0xf0000000 ;  /* 0xf000000000047882 */ /* 0x000fe20000000000 */
[----:B------:R-:W-:Y:S01]  /*bed0*/  UMOV UR5, 0x380fffff ;  /* 0x380fffff00057882 */ /* 0x000fe20000000000 */
[----:B--2---:R-:W0:Y:S01]  /*bee0*/  F2F.F32.F64 R25, R2 ;  /* 0x0000000200197310 */ /* 0x004e220000301000 */
[----:B------:R-:W-:-:S14]  /*bef0*/  DSETP.GEU.AND P0, PT, |R2|, UR4, PT ;  /* 0x0000000402007e2a */ /* 0x000fdc000bf0e200 */
[----:B0-----:R-:W-:Y:S01]  /*bf00*/  @!P0 FMUL R25, R25, 1.175494350822287508e-38 ;  /* 0x0080000019198820 */ /* 0x001fe20000400000 */
[----:B------:R-:W-:Y:S06]  /*bf10*/  BRA `(.L_x_25072) ;  /* 0x0000000800307947 */ /* 0x000fec0003800000 */
.L_x_25080:
        /* <DEDUP_REMOVED lines=26> */
.L_x_25083:
        /* <DEDUP_REMOVED lines=13> */
.L_x_25082:
[----:B------:R-:W2:Y:S02]  /*c190*/  LDG.E.U16 R2, desc[UR36][R2.64] ;  /* 0x0000002402027981 */ /* 0x000ea4000c1e1500 */
[----:B--2---:R-:W-:Y:S01]  /*c1a0*/  IMAD.U32 R25, R2, 0x10000, RZ ;  /* 0x0001000002197824 */ /* 0x004fe200078e00ff */
[----:B------:R-:W-:Y:S06]  /*c1b0*/  BRA `(.L_x_25072) ;  /* 0x0000000400887947 */ /* 0x000fec0003800000 */
.L_x_25079:
        /* <DEDUP_REMOVED lines=11> */
.L_x_25086:
        /* <DEDUP_REMOVED lines=20> */
.L_x_25088:
[----:B------:R-:W-:Y:S05]  /*c3b0*/  BSYNC B0 ;  /* 0x0000000000007941 */ /* 0x000fea0003800000 */
.L_x_25087:
[----:B------:R-:W-:Y:S01]  /*c3c0*/  IMAD.SHL.U32 R2, R2, 0x100000, RZ ;  /* 0x0010000002027824 */ /* 0x000fe200078e00ff */
[----:B------:R-:W-:-:S04]  /*c3d0*/  LEA R0, R0, 0x3b800000, 0x17 ;  /* 0x3b80000000007811 */ /* 0x000fc800078eb8ff */
[----:B------:R-:W-:Y:S01]  /*c3e0*/  LOP3.LUT R25, R0, R2, R25, 0xfe, !PT ;  /* 0x0000000200197212 */ /* 0x000fe200078efe19 */
[----:B------:R-:W-:Y:S06]  /*c3f0*/  BRA `(.L_x_25072) ;  /* 0x0000000000f87947 */ /* 0x000fec0003800000 */
.L_x_25085:
        /* <DEDUP_REMOVED lines=20> */
.L_x_25090:
[----:B------:R-:W-:Y:S05]  /*c540*/  BSYNC B0 ;  /* 0x0000000000007941 */ /* 0x000fea0003800000 */
.L_x_25089:
[----:B------:R-:W-:Y:S01]  /*c550*/  IMAD.SHL.U32 R2, R2, 0x200000, RZ ;  /* 0x0020000002027824 */ /* 0x000fe200078e00ff */
[----:B------:R-:W-:-:S04]  /*c560*/  LEA R0, R0, 0x37800000, 0x17 ;  /* 0x3780000000007811 */ /* 0x000fc800078eb8ff */
[----:B------:R-:W-:Y:S01]  /*c570*/  LOP3.LUT R25, R0, R2, R25, 0xfe, !PT ;  /* 0x0000000200197212 */ /* 0x000fe200078efe19 */
[----:B------:R-:W-:Y:S06]  /*c580*/  BRA `(.L_x_25072) ;  /* 0x0000000000947947 */ /* 0x000fec0003800000 */
.L_x_25084:
        /* <DEDUP_REMOVED lines=14> */
.L_x_25071:
        /* <DEDUP_REMOVED lines=16> */
.L_x_25093:
[----:B------:R-:W-:Y:S01]  /*c770*/  IMAD.MOV.U32 R25, RZ, RZ, RZ ;  /* 0x000000ffff197224 */ /* 0x000fe200078e00ff */
[----:B------:R-:W-:Y:S06]  /*c780*/  BRA `(.L_x_25072) ;  /* 0x0000000000147947 */ /* 0x000fec0003800000 */
.L_x_25092:
[----:B------:R-:W2:Y:S02]  /*c790*/  LDG.E.64 R2, desc[UR36][R2.64] ;  /* 0x0000002402027981 */ /* 0x000ea4000c1e1b00 */
[----:B--2---:R0:W2:Y:S01]  /*c7a0*/  I2F.U64 R25, R2 ;  /* 0x0000000200197312 */ /* 0x0040a20000301000 */
[----:B------:R-:W-:Y:S05]  /*c7b0*/  BRA `(.L_x_25072) ;  /* 0x0000000000087947 */ /* 0x000fea0003800000 */
.L_x_25091:
[----:B------:R-:W2:Y:S02]  /*c7c0*/  LDG.E R2, desc[UR36][R2.64] ;  /* 0x0000002402027981 */ /* 0x000ea4000c1e1900 */
[----:B--2---:R-:W-:-:S07]  /*c7d0*/  I2FP.F32.U32 R25, R2 ;  /* 0x0000000200197245 */ /* 0x004fce0000201000 */
.L_x_25072:
[----:B------:R-:W-:Y:S05]  /*c7e0*/  BSYNC B6 ;  /* 0x0000000000067941 */ /* 0x000fea0003800000 */
.L_x_25066:
        /* <DEDUP_REMOVED lines=19> */
.L_x_25098:
[----:B------:R-:W3:Y:S02]  /*c920*/  LDG.E.U8 R0, desc[UR36][R2.64] ;  /* 0x0000002402007981 */ /* 0x000ee4000c1e1100 */
[----:B---3--:R-:W-:Y:S01]  /*c930*/  I2FP.F32.U32 R0, R0 ;  /* 0x0000000000007245 */ /* 0x008fe20000201000 */
[----:B------:R-:W-:Y:S06]  /*c940*/  BRA `(.L_x_25100) ;  /* 0x0000000c002c7947 */ /* 0x000fec0003800000 */
.L_x_25097:
        /* <DEDUP_REMOVED lines=9> */
.L_x_25102:
[----:B------:R-:W3:Y:S02]  /*c9e0*/  LDG.E R0, desc[UR36][R2.64] ;  /* 0x0000002402007981 */ /* 0x000ee4000c1e1900 */
[----:B---3--:R-:W-:Y:S01]  /*c9f0*/  I2FP.F32.S32 R0, R0 ;  /* 0x0000000000007245 */ /* 0x008fe20000201400 */
[----:B------:R-:W-:Y:S06]  /*ca00*/  BRA `(.L_x_25100) ;  /* 0x0000000800fc7947 */ /* 0x000fec0003800000 */
.L_x_25101:
[----:B------:R-:W3:Y:S02]  /*ca10*/  LDG.E.U16 R0, desc[UR36][R2.64] ;  /* 0x0000002402007981 */ /* 0x000ee4000c1e1500 */
[----:B---3--:R-:W0:Y:S01]  /*ca20*/  I2F.S16 R0, R0 ;  /* 0x0000000000007306 */ /* 0x008e220000101400 */
[----:B------:R-:W-:Y:S05]  /*ca30*/  BRA `(.L_x_25100) ;  /* 0x0000000800f07947 */ /* 0x000fea0003800000 */
.L_x_25096:
        /* <DEDUP_REMOVED lines=8> */
.L_x_25104:
[----:B------:R-:W3:Y:S02]  /*cac0*/  LDG.E.U16 R0, desc[UR36][R2.64] ;  /* 0x0000002402007981 */ /* 0x000ee4000c1e1500 */
[----:B---3--:R-:W-:Y:S01]  /*cad0*/  HADD2.F32 R0, -RZ, R0.H0_H0 ;  /* 0x20000000ff007230 */ /* 0x008fe20000004100 */
[----:B------:R-:W-:Y:S06]  /*cae0*/  BRA `(.L_x_25100) ;  /* 0x0000000800c47947 */ /* 0x000fec0003800000 */
.L_x_25103:
        /* <DEDUP_REMOVED lines=8> */
.L_x_25106:
[----:B------:R-:W3:Y:S02]  /*cb70*/  LDG.E.U16 R0, desc[UR36][R2.64] ;  /* 0x0000002402007981 */ /* 0x000ee4000c1e1500 */
[----:B---3--:R-:W-:Y:S01]  /*cb80*/  HADD2.F32 R0, -RZ, R0.H0_H0 ;  /* 0x20000000ff007230 */ /* 0x008fe20000004100 */
[----:B------:R-:W-:Y:S06]  /*cb90*/  BRA `(.L_x_25100) ;  /* 0x0000000800987947 */ /* 0x000fec0003800000 */
.L_x_25105:
[----:B------:R-:W3:Y:S01]  /*cba0*/  LDG.E.64 R2, desc[UR36][R2.64] ;  /* 0x0000002402027981 */ /* 0x000ee2000c1e1b00 */
[----:B------:R-:W-:Y:S01]  /*cbb0*/  UMOV UR4, 0xf0000000 ;  /* 0xf000000000047882 */ /* 0x000fe20000000000 */
[----:B------:R-:W-:Y:S01]  /*cbc0*/  UMOV UR5, 0x380fffff ;  /* 0x380fffff00057882 */ /* 0x000fe20000000000 */
[----:B---3--:R-:W0:Y:S01]  /*cbd0*/  F2F.F32.F64 R0, R2 ;  /* 0x0000000200007310 */ /* 0x008e220000301000 */
[----:B------:R-:W-:-:S14]  /*cbe0*/  DSETP.GEU.AND P0, PT, |R2|, UR4, PT ;  /* 0x0000000402007e2a */ /* 0x000fdc000bf0e200 */
[----:B0-----:R-:W-:Y:S01]  /*cbf0*/  @!P0 FMUL R0, R0, 1.175494350822287508e-38 ;  /* 0x0080000000008820 */ /* 0x001fe20000400000 */
[----:B------:R-:W-:Y:S06]  /*cc00*/  BRA `(.L_x_25100) ;  /* 0x00000008007c7947 */ /* 0x000fec0003800000 */
.L_x_25095:
        /* <DEDUP_REMOVED lines=12> */
.L_x_25109:
[----:B------:R-:W3:Y:S01]  /*ccd0*/  LDG.E.64 R2, desc[UR36][R2.64] ;  /* 0x0000002402027981 */ /* 0x000ee2000c1e1b00 */
[----:B------:R-:W-:Y:S01]  /*cce0*/  UMOV UR4, 0xf0000000 ;  /* 0xf000000000047882 */ /* 0x000fe20000000000 */
[----:B------:R-:W-:Y:S01]  /*ccf0*/  UMOV UR5, 0x380fffff ;  /* 0x380fffff00057882 */ /* 0x000fe20000000000 */
[----:B---3--:R-:W0:Y:S01]  /*cd00*/  F2F.F32.F64 R0, R2 ;  /* 0x0000000200007310 */ /* 0x008e220000301000 */
[----:B------:R-:W-:-:S14]  /*cd10*/  DSETP.GEU.AND P0, PT, |R2|, UR4, PT ;  /* 0x0000000402007e2a */ /* 0x000fdc000bf0e200 */
[----:B0-----:R-:W-:Y:S01]  /*cd20*/  @!P0 FMUL R0, R0, 1.175494350822287508e-38 ;  /* 0x0080000000008820 */ /* 0x001fe20000400000 */
[----:B------:R-:W-:Y:S06]  /*cd30*/  BRA `(.L_x_25100) ;  /* 0x0000000800307947 */ /* 0x000fec0003800000 */
.L_x_25108:
        /* <DEDUP_REMOVED lines=26> */
.L_x_25111:
        /* <DEDUP_REMOVED lines=13> */
.L_x_25110:
[----:B------:R-:W3:Y:S02]  /*cfb0*/  LDG.E.U16 R0, desc[UR36][R2.64] ;  /* 0x0000002402007981 */ /* 0x000ee4000c1e1500 */
[----:B---3--:R-:W-:Y:S01]  /*cfc0*/  IMAD.U32 R0, R0, 0x10000, RZ ;  /* 0x0001000000007824 */ /* 0x008fe200078e00ff */
[----:B------:R-:W-:Y:S06]  /*cfd0*/  BRA `(.L_x_25100) ;  /* 0x0000000400887947 */ /* 0x000fec0003800000 */
.L_x_25107:
        /* <DEDUP_REMOVED lines=11> */
.L_x_25114:
        /* <DEDUP_REMOVED lines=20> */
.L_x_25116:
[----:B------:R-:W-:Y:S05]  /*d1d0*/  BSYNC B0 ;  /* 0x0000000000007941 */ /* 0x000fea0003800000 */
.L_x_25115:
[----:B------:R-:W-:Y:S01]  /*d1e0*/  LEA R3, R0, 0x3b800000, 0x17 ;  /* 0x3b80000000037811 */ /* 0x000fe200078eb8ff */
[----:B------:R-:W-:-:S05]  /*d1f0*/  IMAD.SHL.U32 R0, R2, 0x100000, RZ ;  /* 0x0010000002007824 */ /* 0x000fca00078e00ff */
[----:B------:R-:W-:Y:S01]  /*d200*/  LOP3.LUT R0, R3, R0, R4, 0xfe, !PT ;  /* 0x0000000003007212 */ /* 0x000fe200078efe04 */
[----:B------:R-:W-:Y:S06]  /*d210*/  BRA `(.L_x_25100) ;  /* 0x0000000000f87947 */ /* 0x000fec0003800000 */
.L_x_25113:
        /* <DEDUP_REMOVED lines=20> */
.L_x_25118:
[----:B------:R-:W-:Y:S05]  /*d360*/  BSYNC B0 ;  /* 0x0000000000007941 */ /* 0x000fea0003800000 */
.L_x_25117:
[----:B------:R-:W-:Y:S01]  /*d370*/  LEA R3, R0, 0x37800000, 0x17 ;  /* 0x3780000000037811 */ /* 0x000fe200078eb8ff */
[----:B------:R-:W-:-:S05]  /*d380*/  IMAD.SHL.U32 R0, R2, 0x200000, RZ ;  /* 0x0020000002007824 */ /* 0x000fca00078e00ff */
[----:B------:R-:W-:Y:S01]  /*d390*/  LOP3.LUT R0, R3, R0, R4, 0xfe, !PT ;  /* 0x0000000003007212 */ /* 0x000fe200078efe04 */
[----:B------:R-:W-:Y:S06]  /*d3a0*/  BRA `(.L_x_25100) ;  /* 0x0000000000947947 */ /* 0x000fec0003800000 */
.L_x_25112:
        /* <DEDUP_REMOVED lines=14> */
.L_x_25099:
        /* <DEDUP_REMOVED lines=16> */
.L_x_25121:
[----:B------:R-:W-:Y:S01]  /*d590*/  IMAD.MOV.U32 R0, RZ, RZ, RZ ;  /* 0x000000ffff007224 */ /* 0x000fe200078e00ff */
[----:B------:R-:W-:Y:S06]  /*d5a0*/  BRA `(.L_x_25100) ;  /* 0x0000000000147947 */ /* 0x000fec0003800000 */
.L_x_25120:
[----:B------:R-:W3:Y:S02]  /*d5b0*/  LDG.E.64 R2, desc[UR36][R2.64] ;  /* 0x0000002402027981 */ /* 0x000ee4000c1e1b00 */
[----:B---3--:R0:W1:Y:S01]  /*d5c0*/  I2F.U64 R0, R2 ;  /* 0x0000000200007312 */ /* 0x0080620000301000 */
[----:B------:R-:W-:Y:S05]  /*d5d0*/  BRA `(.L_x_25100) ;  /* 0x0000000000087947 */ /* 0x000fea0003800000 */
.L_x_25119:
[----:B------:R-:W3:Y:S02]  /*d5e0*/  LDG.E R0, desc[UR36][R2.64] ;  /* 0x0000002402007981 */ /* 0x000ee4000c1e1900 */
[----:B---3--:R-:W-:-:S07]  /*d5f0*/  I2FP.F32.U32 R0, R0 ;  /* 0x0000000000007245 */ /* 0x008fce0000201000 */
.L_x_25100:
[----:B------:R-:W-:Y:S05]  /*d600*/  BSYNC B6 ;  /* 0x0000000000067941 */ /* 0x000fea0003800000 */
.L_x_25094:
[----:B------:R-:W3:Y:S01]  /*d610*/  LDC.U8 R4, c[0x0][0x5d1] ;  /* 0x00017440ff047b82 */ /* 0x000ee20000000000 */
[----:B--2-45:R-:W-:-:S04]  /*d620*/  FADD.FTZ R18, -R25, R18 ;  /* 0x0000001219127221 */ /* 0x034fc80000010100 */
[----:B01----:R-:W-:-:S04]  /*d630*/  FMUL.FTZ R2, R18, R19 ;  /* 0x0000001312027220 */ /* 0x003fc80000410000 */
[----:B---3--:R-:W-:Y:S01]  /*d640*/  FFMA.FTZ R2, R2, R0, R23 ;  /* 0x0000000002027223 */ /* 0x008fe20000010017 */
        /* <DEDUP_REMOVED lines=14> */
.L_x_25125:
[----:B------:R-:W0:Y:S02]  /*d730*/  F2I.S64.TRUNC R2, R2 ;  /* 0x0000000200027311 */ /* 0x000e24000020d900 */
[----:B0-----:R-:W-:-:S05]  /*d740*/  IMAD.MOV.U32 R5, RZ, RZ, R2 ;  /* 0x000000ffff057224 */ /* 0x001fca00078e0002 */
[----:B------:R3:W-:Y:S01]  /*d750*/  STG.E.U8 desc[UR36][R16.64], R5 ;  /* 0x0000000510007986 */ /* 0x0007e2000c101124 */
[----:B------:R-:W-:Y:S05]  /*d760*/  BRA `(.L_x_25127) ;  /* 0x0000000c00407947 */ /* 0x000fea0003800000 */
.L_x_25124:
        /* <DEDUP_REMOVED lines=9> */
.L_x_25129:
[----:B------:R-:W0:Y:S02]  /*d800*/  F2I.FTZ.TRUNC.NTZ R3, R2 ;  /* 0x0000000200037305 */ /* 0x000e24000021f100 */
[----:B0-----:R1:W-:Y:S01]  /*d810*/  STG.E desc[UR36][R16.64], R3 ;  /* 0x0000000310007986 */ /* 0x0013e2000c101924 */
[----:B------:R-:W-:Y:S05]  /*d820*/  BRA `(.L_x_25127) ;  /* 0x0000000c00107947 */ /* 0x000fea0003800000 */
.L_x_25128:
[----:B------:R-:W0:Y:S02]  /*d830*/  F2I.FTZ.TRUNC.NTZ R3, R2 ;  /* 0x0000000200037305 */ /* 0x000e24000021f100 */
[----:B0-----:R2:W-:Y:S01]  /*d840*/  STG.E.U16 desc[UR36][R16.64], R3 ;  /* 0x0000000310007986 */ /* 0x0015e2000c101524 */
[----:B------:R-:W-:Y:S05]  /*d850*/  BRA `(.L_x_25127) ;  /* 0x0000000c00047947 */ /* 0x000fea0003800000 */
.L_x_25123:
        /* <DEDUP_REMOVED lines=8> */
.L_x_25131:
[----:B------:R-:W-:-:S05]  /*d8e0*/  F2FP.F16.F32.PACK_AB R2, RZ, R2 ;  /* 0x00000002ff02723e */ /* 0x000fca00000000ff */
[----:B------:R0:W-:Y:S01]  /*d8f0*/  STG.E.U16 desc[UR36][R16.64], R2 ;  /* 0x0000000210007986 */ /* 0x0001e2000c101524 */
[----:B------:R-:W-:Y:S05]  /*d900*/  BRA `(.L_x_25127) ;  /* 0x0000000800d87947 */ /* 0x000fea0003800000 */
.L_x_25130:
        /* <DEDUP_REMOVED lines=9> */
.L_x_25133:
[----:B------:R-:W-:-:S04]  /*d9a0*/  F2FP.F16.F32.PACK_AB R3, RZ, R2 ;  /* 0x00000002ff03723e */ /* 0x000fc800000000ff */
[----:B------:R-:W-:-:S05]  /*d9b0*/  PRMT R3, R3, 0x5410, RZ ;  /* 0x0000541003037816 */ /* 0x000fca00000000ff */
[----:B------:R0:W-:Y:S01]  /*d9c0*/  STG.E desc[UR36][R16.64], R3 ;  /* 0x0000000310007986 */ /* 0x0001e2000c101924 */
[----:B------:R-:W-:Y:S05]  /*d9d0*/  BRA `(.L_x_25127) ;  /* 0x0000000800a47947 */ /* 0x000fea0003800000 */
.L_x_25132:
[----:B------:R-:W-:-:S06]  /*d9e0*/  FMUL.FTZ R2, R2, 1 ;  /* 0x3f80000002027820 */ /* 0x000fcc0000410000 */
[----:B------:R-:W0:Y:S02]  /*d9f0*/  F2F.F64.F32 R2, R2 ;  /* 0x0000000200027310 */ /* 0x000e240000201800 */
[----:B0-----:R0:W-:Y:S01]  /*da00*/  STG.E.64 desc[UR36][R16.64], R2 ;  /* 0x0000000210007986 */ /* 0x0011e2000c101b24 */
[----:B------:R-:W-:Y:S05]  /*da10*/  BRA `(.L_x_25127) ;  /* 0x0000000800947947 */ /* 0x000fea0003800000 */
.L_x_25122:
        /* <DEDUP_REMOVED lines=12> */
.L_x_25136:
[----:B------:R-:W-:Y:S01]  /*dae0*/  FMUL.FTZ R4, R2, 1 ;  /* 0x3f80000002047820 */ /* 0x000fe20000410000 */
[----:B------:R-:W-:-:S05]  /*daf0*/  CS2R R6, SRZ ;  /* 0x0000000000067805 */ /* 0x000fca000001ff00 */
[----:B------:R-:W0:Y:S02]  /*db00*/  F2F.F64.F32 R4, R4 ;  /* 0x0000000400047310 */ /* 0x000e240000201800 */
[----:B0-----:R0:W-:Y:S01]  /*db10*/  STG.E.128 desc[UR36][R16.64], R4 ;  /* 0x0000000410007986 */ /* 0x0011e2000c101d24 */
[----:B------:R-:W-:Y:S05]  /*db20*/  BRA `(.L_x_25127) ;  /* 0x0000000800507947 */ /* 0x000fea0003800000 */
.L_x_25135:
        /* <DEDUP_REMOVED lines=20> */
.L_x_25140:
[----:B------:R-:W-:Y:S05]  /*dc70*/  BSYNC B0 ;  /* 0x0000000000007941 */ /* 0x000fea0003800000 */
.L_x_25139:
[----:B------:R-:W-:-:S05]  /*dc80*/  LOP3.LUT R5, R0, R5, RZ, 0xfc, !PT ;  /* 0x0000000500057212 */ /* 0x000fca00078efcff */
[----:B------:R0:W-:Y:S01]  /*dc90*/  STG.E.U8 desc[UR36][R16.64], R5 ;  /* 0x0000000510007986 */ /* 0x0001e2000c101124 */
[----:B------:R-:W-:Y:S05]  /*dca0*/  BRA `(.L_x_25127) ;  /* 0x0000000400f07947 */ /* 0x000fea0003800000 */
.L_x_25138:
        /* <DEDUP_REMOVED lines=12> */
.L_x_25142:
[----:B------:R-:W-:Y:S01]  /*dd70*/  IMAD.MOV.U32 R0, RZ, RZ, 0x7f ;  /* 0x0000007fff007424 */ /* 0x000fe200078e00ff */
[----:B------:R-:W-:-:S04]  /*dd80*/  ISETP.GT.U32.AND P0, PT, R4, 0x7f800000, PT ;  /* 0x7f8000000400780c */ /* 0x000fc80003f04070 */
[----:B------:R-:W-:-:S09]  /*dd90*/  SEL R0, R0, 0x7c, P0 ;  /* 0x0000007c00007807 */ /* 0x000fd20000000000 */
.L_x_25143:
[----:B------:R-:W-:Y:S05]  /*dda0*/  BSYNC B0 ;  /* 0x0000000000007941 */ /* 0x000fea0003800000 */
.L_x_25141:
[----:B------:R-:W-:-:S04]  /*ddb0*/  LOP3.LUT R2, R2, 0x80000000, RZ, 0xc0, !PT ;  /* 0x8000000002027812 */ /* 0x000fc800078ec0ff */
[----:B------:R-:W-:-:S04]  /*ddc0*/  SHF.R.U32.HI R3, RZ, 0x18, R2 ;  /* 0x00000018ff037819 */ /* 0x000fc80000011602 */
[----:B------:R-:W-:-:S05]  /*ddd0*/  LOP3.LUT R3, R0, R3, RZ, 0xfc, !PT ;  /* 0x0000000300037212 */ /* 0x000fca00078efcff */
[----:B------:R0:W-:Y:S01]  /*dde0*/  STG.E.U8 desc[UR36][R16.64], R3 ;  /* 0x0000000310007986 */ /* 0x0001e2000c101124 */
[----:B------:R-:W-:Y:S05]  /*ddf0*/  BRA `(.L_x_25127) ;  /* 0x00000004009c7947 */ /* 0x000fea0003800000 */
.L_x_25137:
[----:B------:R-:W-:-:S05]  /*de00*/  F2FP.BF16.F32.PACK_AB R2, RZ, R2 ;  /* 0x00000002ff02723e */ /* 0x000fca00000010ff */
[----:B------:R0:W-:Y:S01]  /*de10*/  STG.E.U16 desc[UR36][R16.64], R2 ;  /* 0x0000000210007986 */ /* 0x0001e2000c101524 */
[----:B------:R-:W-:Y:S05]  /*de20*/  BRA `(.L_x_25127) ;  /* 0x0000000400907947 */ /* 0x000fea0003800000 */
.L_x_25134:
        /* <DEDUP_REMOVED lines=11> */
.L_x_25146:
        /* <DEDUP_REMOVED lines=16> */
.L_x_25149:
[----:B------:R-:W-:-:S04]  /*dfe0*/  LOP3.LUT R2, R2, 0x80000000, RZ, 0xc0, !PT ;  /* 0x8000000002027812 */ /* 0x000fc800078ec0ff */
[----:B------:R-:W-:-:S04]  /*dff0*/  SHF.R.U32.HI R3, RZ, 0x18, R2 ;  /* 0x00000018ff037819 */ /* 0x000fc80000011602 */
[----:B------:R-:W-:-:S04]  /*e000*/  LOP3.LUT R0, R0, R3, RZ, 0xfc, !PT ;  /* 0x0000000300007212 */ /* 0x000fc800078efcff */
[----:B------:R-:W-:-:S07]  /*e010*/  PRMT R8, R0, 0x7610, R8 ;  /* 0x0000761000087816 */ /* 0x000fce0000000008 */
.L_x_25148:
[----:B------:R-:W-:Y:S05]  /*e020*/  BSYNC B0 ;  /* 0x0000000000007941 */ /* 0x000fea0003800000 */
.L_x_25147:
[----:B------:R0:W-:Y:S01]  /*e030*/  STG.E.U8 desc[UR36][R16.64], R8 ;  /* 0x0000000810007986 */ /* 0x0001e2000c101124 */
[----:B------:R-:W-:Y:S05]  /*e040*/  BRA `(.L_x_25127) ;  /* 0x0000000400087947 */ /* 0x000fea0003800000 */
.L_x_25145:
        /* <DEDUP_REMOVED lines=16> */
.L_x_25152:
[----:B------:R-:W-:-:S04]  /*e150*/  LOP3.LUT R2, R2, 0x80000000, RZ, 0xc0, !PT ;  /* 0x8000000002027812 */ /* 0x000fc800078ec0ff */
[----:B------:R-:W-:-:S04]  /*e160*/  SHF.R.U32.HI R3, RZ, 0x18, R2 ;  /* 0x00000018ff037819 */ /* 0x000fc80000011602 */
[----:B------:R-:W-:-:S04]  /*e170*/  LOP3.LUT R0, R0, R3, RZ, 0xfc, !PT ;  /* 0x0000000300007212 */ /* 0x000fc800078efcff */
[----:B------:R-:W-:-:S07]  /*e180*/  PRMT R8, R0, 0x7610, R8 ;  /* 0x0000761000087816 */ /* 0x000fce0000000008 */
.L_x_25151:
[----:B------:R-:W-:Y:S05]  /*e190*/  BSYNC B0 ;  /* 0x0000000000007941 */ /* 0x000fea0003800000 */
.L_x_25150:
[----:B------:R0:W-:Y:S01]  /*e1a0*/  STG.E.U8 desc[UR36][R16.64], R8 ;  /* 0x0000000810007986 */ /* 0x0001e2000c101124 */
[----:B------:R-:W-:Y:S05]  /*e1b0*/  BRA `(.L_x_25127) ;  /* 0x0000000000ac7947 */ /* 0x000fea0003800000 */
.L_x_25144:
        /* <DEDUP_REMOVED lines=21> */
.L_x_25126:
        /* <DEDUP_REMOVED lines=16> */
.L_x_25155:
[----:B------:R-:W-:Y:S05]  /*e410*/  BRA `(.L_x_25127) ;  /* 0x0000000000147947 */ /* 0x000fea0003800000 */
.L_x_25154:
[----:B------:R-:W0:Y:S02]  /*e420*/  F2I.U64.TRUNC R2, R2 ;  /* 0x0000000200027311 */ /* 0x000e24000020d800 */
[----:B0-----:R0:W-:Y:S01]  /*e430*/  STG.E.64 desc[UR36][R16.64], R2 ;  /* 0x0000000210007986 */ /* 0x0011e2000c101b24 */
[----:B------:R-:W-:Y:S05]  /*e440*/  BRA `(.L_x_25127) ;  /* 0x0000000000087947 */ /* 0x000fea0003800000 */
.L_x_25153:
[----:B------:R-:W0:Y:S02]  /*e450*/  F2I.FTZ.U32.TRUNC.NTZ R3, R2 ;  /* 0x0000000200037305 */ /* 0x000e24000021f000 */
[----:B0-----:R0:W-:Y:S02]  /*e460*/  STG.E desc[UR36][R16.64], R3 ;  /* 0x0000000310007986 */ /* 0x0011e4000c101924 */
.L_x_25127:
[----:B------:R-:W-:-:S07]  /*e470*/  VIADD R27, R27, 0x80 ;  /* 0x000000801b1b7836 */ /* 0x000fce0000000000 */
.L_x_24980:
[----:B------:R-:W-:Y:S05]  /*e480*/  BSYNC B7 ;  /* 0x0000000000077941 */ /* 0x000fea0003800000 */
.L_x_24979:
        /* <DEDUP_REMOVED lines=460> */
.L_x_25158:
        /* <DEDUP_REMOVED lines=22> */
.L_x_25163:
[----:B------:R-:W2:Y:S02]  /*102b0*/  LDG.E.U8 R2, desc[UR36][R2.64] ;  /* 0x0000002402027981 */ /* 0x000ea4000c1e1100 */
[----:B--2---:R-:W-:Y:S01]  /*102c0*/  I2FP.F32.U32 R18, R2 ;  /* 0x0000000200127245 */ /* 0x004fe20000201000 */
[----:B------:R-:W-:Y:S06]  /*102d0*/  BRA `(.L_x_25165) ;  /* 0x0000000c002c7947 */ /* 0x000fec0003800000 */
.L_x_25162:
        /* <DEDUP_REMOVED lines=9> */
.L_x_25167:
[----:B------:R-:W2:Y:S02]  /*10370*/  LDG.E R2, desc[UR36][R2.64] ;  /* 0x0000002402027981 */ /* 0x000ea4000c1e1900 */
[----:B--2---:R-:W-:Y:S01]  /*10380*/  I2FP.F32.S32 R18, R2 ;  /* 0x0000000200127245 */ /* 0x004fe20000201400 */
[----:B------:R-:W-:Y:S06]  /*10390*/  BRA `(.L_x_25165) ;  /* 0x0000000800fc7947 */ /* 0x000fec0003800000 */
.L_x_25166:
[----:B------:R-:W2:Y:S02]  /*103a0*/  LDG.E.U16 R2, desc[UR36][R2.64] ;  /* 0x0000002402027981 */ /* 0x000ea4000c1e1500 */
[----:B--2---:R0:W1:Y:S01]  /*103b0*/  I2F.S16 R18, R2 ;  /* 0x0000000200127306 */ /* 0x0040620000101400 */
[----:B------:R-:W-:Y:S05]  /*103c0*/  BRA `(.L_x_25165) ;  /* 0x0000000800f07947 */ /* 0x000fea0003800000 */
.L_x_25161:
        /* <DEDUP_REMOVED lines=8> */
.L_x_25169:
[----:B------:R-:W2:Y:S02]  /*10450*/  LDG.E.U16 R2, desc[UR36][R2.64] ;  /* 0x0000002402027981 */ /* 0x000ea4000c1e1500 */
[----:B--2---:R-:W-:Y:S01]  /*10460*/  HADD2.F32 R18, -RZ, R2.H0_H0 ;  /* 0x20000002ff127230 */ /* 0x004fe20000004100 */
[----:B------:R-:W-:Y:S06]  /*10470*/  BRA `(.L_x_25165) ;  /* 0x0000000800c47947 */ /* 0x000fec0003800000 */
.L_x_25168:
        /* <DEDUP_REMOVED lines=8> */
.L_x_25171:
[----:B------:R-:W2:Y:S02]  /*10500*/  LDG.E.U16 R2, desc[UR36][R2.64] ;  /* 0x0000002402027981 */ /* 0x000ea4000c1e1500 */
[----:B--2---:R-:W-:Y:S01]  /*10510*/  HADD2.F32 R18, -RZ, R2.H0_H0 ;  /* 0x20000002ff127230 */ /* 0x004fe20000004100 */
[----:B------:R-:W-:Y:S06]  /*10520*/  BRA `(.L_x_25165) ;  /* 0x0000000800987947 */ /* 0x000fec0003800000 */
.L_x_25170:
[----:B------:R-:W2:Y:S01]  /*10530*/  LDG.E.64 R2, desc[UR36][R2.64] ;  /* 0x0000002402027981 */ /* 0x000ea2000c1e1b00 */
[----:B------:R-:W-:Y:S01]  /*10540*/  UMOV UR4, 0xf0000000 ;  /* 0xf000000000047882 */ /* 0x000fe20000000000 */
[----:B------:R-:W-:Y:S01]  /*10550*/  UMOV UR5, 0x380fffff ;  /* 0x380fffff00057882 */ /* 0x000fe20000000000 */
[----:B--2---:R-:W0:Y:S01]  /*10560*/  F2F.F32.F64 R18, R2 ;  /* 0x0000000200127310 */ /* 0x004e220000301000 */
[----:B------:R-:W-:-:S14]  /*10570*/  DSETP.GEU.AND P0, PT, |R2|, UR4, PT ;  /* 0x0000000402007e2a */ /* 0x000fdc000bf0e200 */
[----:B0-----:R-:W-:Y:S01]  /*10580*/  @!P0 FMUL R18, R18, 1.175494350822287508e-38 ;  /* 0x0080000012128820 */ /* 0x001fe20000400000 */
[----:B------:R-:W-:Y:S06]  /*10590*/  BRA `(.L_x_25165) ;  /* 0x00000008007c7947 */ /* 0x000fec0003800000 */
.L_x_25160:
        /* <DEDUP_REMOVED lines=12> */
.L_x_25174:
[----:B------:R-:W2:Y:S01]  /*10660*/  LDG.E.64 R2, desc[UR36][R2.64] ;  /* 0x0000002402027981 */ /* 0x000ea2000c1e1b00 */
[----:B------:R-:W-:Y:S01]  /*10670*/  UMOV UR4, 0xf0000000 ;  /* 0xf000000000047882 */ /* 0x000fe20000000000 */
[----:B------:R-:W-:Y:S01]  /*10680*/  UMOV UR5, 0x380fffff ;  /* 0x380fffff00057882 */ /* 0x000fe20000000000 */
[----:B--2---:R-:W0:Y:S01]  /*10690*/  F2F.F32.F64 R18, R2 ;  /* 0x0000000200127310 */ /* 0x004e220000301000 */
[----:B------:R-:W-:-:S14]  /*106a0*/  DSETP.GEU.AND P0, PT, |R2|, UR4, PT ;  /* 0x0000000402007e2a */ /* 0x000fdc000bf0e200 */
[----:B0-----:R-:W-:Y:S01]  /*106b0*/  @!P0 FMUL R18, R18, 1.175494350822287508e-38 ;  /* 0x0080000012128820 */ /* 0x001fe20000400000 */
[----:B------:R-:W-:Y:S06]  /*106c0*/  BRA `(.L_x_25165) ;  /* 0x0000000800307947 */ /* 0x000fec0003800000 */
.L_x_25173:
        /* <DEDUP_REMOVED lines=26> */
.L_x_25176:
        /* <DEDUP_REMOVED lines=13> */
.L_x_25175:
[----:B------:R-:W2:Y:S02]  /*10940*/  LDG.E.U16 R2, desc[UR36][R2.64] ;  /* 0x0000002402027981 */ /* 0x000ea4000c1e1500 */
[----:B--2---:R-:W-:Y:S01]  /*10950*/  IMAD.U32 R18, R2, 0x10000, RZ ;  /* 0x0001000002127824 */ /* 0x004fe200078e00ff */
[----:B------:R-:W-:Y:S06]  /*10960*/  BRA `(.L_x_25165) ;  /* 0x0000000400887947 */ /* 0x000fec0003800000 */
.L_x_25172:
        /* <DEDUP_REMOVED lines=11> */
.L_x_25179:
        /* <DEDUP_REMOVED lines=20> */
.L_x_25181:
[----:B------:R-:W-:Y:S05]  /*10b60*/  BSYNC B0 ;  /* 0x0000000000007941 */ /* 0x000fea0003800000 */
.L_x_25180:
[----:B------:R-:W-:Y:S01]  /*10b70*/  IMAD.SHL.U32 R2, R2, 0x100000, RZ ;  /* 0x0010000002027824 */ /* 0x000fe200078e00ff */
[----:B------:R-:W-:-:S04]  /*10b80*/  LEA R3, R0, 0x3b800000, 0x17 ;  /* 0x3b80000000037811 */ /* 0x000fc800078eb8ff */
[----:B------:R-:W-:Y:S01]  /*10b90*/  LOP3.LUT R18, R3, R2, R18, 0xfe, !PT ;  /* 0x0000000203127212 */ /* 0x000fe200078efe12 */
[----:B------:R-:W-:Y:S06]  /*10ba0*/  BRA `(.L_x_25165) ;  /* 0x0000000000f87947 */ /* 0x000fec0003800000 */
.L_x_25178:
        /* <DEDUP_REMOVED lines=20> */
.L_x_25183:
[----:B------:R-:W-:Y:S05]  /*10cf0*/  BSYNC B0 ;  /* 0x0000000000007941 */ /* 0x000fea0003800000 */
.L_x_25182:
[----:B------:R-:W-:Y:S01]  /*10d00*/  IMAD.SHL.U32 R2, R2, 0x200000, RZ ;  /* 0x0020000002027824 */ /* 0x000fe200078e00ff */
[----:B------:R-:W-:-:S04]  /*10d10*/  LEA R3, R0, 0x37800000, 0x17 ;  /* 0x3780000000037811 */ /* 0x000fc800078eb8ff */
[----:B------:R-:W-:Y:S01]  /*10d20*/  LOP3.LUT R18, R3, R2, R18, 0xfe, !PT ;  /* 0x0000000203127212 */ /* 0x000fe200078efe12 */
[----:B------:R-:W-:Y:S06]  /*10d30*/  BRA `(.L_x_25165) ;  /* 0x0000000000947947 */ /* 0x000fec0003800000 */
.L_x_25177:
        /* <DEDUP_REMOVED lines=14> */
.L_x_25164:
        /* <DEDUP_REMOVED lines=16> */
.L_x_25186:
[----:B------:R-:W-:Y:S01]  /*10f20*/  IMAD.MOV.U32 R18, RZ, RZ, RZ ;  /* 0x000000ffff127224 */ /* 0x000fe200078e00ff */
[----:B------:R-:W-:Y:S06]  /*10f30*/  BRA `(.L_x_25165) ;  /* 0x0000000000147947 */ /* 0x000fec0003800000 */
.L_x_25185:
[----:B------:R-:W2:Y:S02]  /*10f40*/  LDG.E.64 R2, desc[UR36][R2.64] ;  /* 0x0000002402027981 */ /* 0x000ea4000c1e1b00 */
[----:B--2---:R0:W1:Y:S01]  /*10f50*/  I2F.U64 R18, R2 ;  /* 0x0000000200127312 */ /* 0x0040620000301000 */
[----:B------:R-:W-:Y:S05]  /*10f60*/  BRA `(.L_x_25165) ;  /* 0x0000000000087947 */ /* 0x000fea0003800000 */
.L_x_25184:
[----:B------:R-:W2:Y:S02]  /*10f70*/  LDG.E R2, desc[UR36][R2.64] ;  /* 0x0000002402027981 */ /* 0x000ea4000c1e1900 */
[----:B--2---:R-:W-:-:S07]  /*10f80*/  I2FP.F32.U32 R18, R2 ;  /* 0x0000000200127245 */ /* 0x004fce0000201000 */
.L_x_25165:
[----:B------:R-:W-:Y:S05]  /*10f90*/  BSYNC B6 ;  /* 0x0000000000067941 */ /* 0x000fea0003800000 */
.L_x_25159:
        /* <DEDUP_REMOVED lines=19> */
.L_x_25191:
[----:B------:R-:W2:Y:S02]  /*110d0*/  LDG.E.U8 R2, desc[UR36][R2.64] ;  /* 0x0000002402027981 */ /* 0x000ea4000c1e1100 */
[----:B--2---:R-:W-:Y:S01]  /*110e0*/  I2FP.F32.U32 R19, R2 ;  /* 0x0000000200137245 */ /* 0x004fe20000201000 */
[----:B------:R-:W-:Y:S06]  /*110f0*/  BRA `(.L_x_25193) ;  /* 0x0000000c002c7947 */ /* 0x000fec0003800000 */
.L_x_25190:
        /* <DEDUP_REMOVED lines=9> */
.L_x_25195:
[----:B------:R-:W2:Y:S02]  /*11190*/  LDG.E R2, desc[UR36][R2.64] ;  /* 0x0000002402027981 */ /* 0x000ea4000c1e1900 */
[----:B--2---:R-:W-:Y:S01]  /*111a0*/  I2FP.F32.S32 R19, R2 ;  /* 0x0000000200137245 */ /* 0x004fe20000201400 */
[----:B------:R-:W-:Y:S06]  /*111b0*/  BRA `(.L_x_25193) ;  /* 0x0000000800fc7947 */ /* 0x000fec0003800000 */
.L_x_25194:
[----:B------:R-:W2:Y:S02]  /*111c0*/  LDG.E.U16 R2, desc[UR36][R2.64] ;  /* 0x0000002402027981 */ /* 0x000ea4000c1e1500 */
[----:B--2---:R2:W3:Y:S01]  /*111d0*/  I2F.S16 R19, R2 ;  /* 0x0000000200137306 */ /* 0x0044e20000101400 */
[----:B------:R-:W-:Y:S05]  /*111e0*/  BRA `(.L_x_25193) ;  /* 0x0000000800f07947 */ /* 0x000fea0003800000 */
.L_x_25189:
        /* <DEDUP_REMOVED lines=8> */
.L_x_25197:
[----:B------:R-:W2:Y:S02]  /*11270*/  LDG.E.U16 R2, desc[UR36][R2.64] ;  /* 0x0000002402027981 */ /* 0x000ea4000c1e1500 */
[----:B--2---:R-:W-:Y:S01]  /*11280*/  HADD2.F32 R19, -RZ, R2.H0_H0 ;  /* 0x20000002ff137230 */ /* 0x004fe20000004100 */
[----:B------:R-:W-:Y:S06]  /*11290*/  BRA `(.L_x_25193) ;  /* 0x0000000800c47947 */ /* 0x000fec0003800000 */
.L_x_25196:
        /* <DEDUP_REMOVED lines=8> */
.L_x_25199:
[----:B------:R-:W2:Y:S02]  /*11320*/  LDG.E.U16 R2, desc[UR36][R2.64] ;  /* 0x0000002402027981 */ /* 0x000ea4000c1e1500 */
[----:B--2---:R-:W-:Y:S01]  /*11330*/  HADD2.F32 R19, -RZ, R2.H0_H0 ;  /* 0x20000002ff137230 */ /* 0x004fe20000004100 */
[----:B------:R-:W-:Y:S06]  /*11340*/  BRA `(.L_x_25193) ;  /* 0x0000000800987947 */ /* 0x000fec0003800000 */
.L_x_25198:
[----:B------:R-:W2:Y:S01]  /*11350*/  LDG.E.64 R2, desc[UR36][R2.64] ;  /* 0x0000002402027981 */ /* 0x000ea2000c1e1b00 */
[----:B------:R-:W-:Y:S01]  /*11360*/  UMOV UR4, 0xf0000000 ;  /* 0xf000000000047882 */ /* 0x000fe20000000000 */
[----:B------:R-:W-:Y:S01]  /*11370*/  UMOV UR5, 0x380fffff ;  /* 0x380fffff00057882 */ /* 0x000fe20000000000 */
[----:B--2---:R-:W0:Y:S01]  /*11380*/  F2F.F32.F64 R19, R2 ;  /* 0x0000000200137310 */ /* 0x004e220000301000 */
[----:B------:R-:W-:-:S14]  /*11390*/  DSETP.GEU.AND P0, PT, |R2|, UR4, PT ;  /* 0x0000000402007e2a */ /* 0x000fdc000bf0e200 */
[----:B0-----:R-:W-:Y:S01]  /*113a0*/  @!P0 FMUL R19, R19, 1.175494350822287508e-38 ;  /* 0x0080000013138820 */ /* 0x001fe20000400000 */
[----:B------:R-:W-:Y:S06]  /*113b0*/  BRA `(.L_x_25193) ;  /* 0x00000008007c7947 */ /* 0x000fec0003800000 */
.L_x_25188:
        /* <DEDUP_REMOVED lines=12> */
.L_x_25202:
[----:B------:R-:W2:Y:S01]  /*11480*/  LDG.E.64 R2, desc[UR36][R2.64] ;  /* 0x0000002402027981 */ /* 0x000ea2000c1e1b00 */
[----:B------:R-:W-:Y:S01]  /*11490*/  UMOV UR4, 0xf0000000 ;  /* 0xf000000000047882 */ /* 0x000fe20000000000 */
[----:B------:R-:W-:Y:S01]  /*114a0*/  UMOV UR5, 0x380fffff ;  /* 0x380fffff00057882 */ /* 0x000fe20000000000 */
[----:B--2---:R-:W0:Y:S01]  /*114b0*/  F2F.F32.F64 R19, R2 ;  /* 0x0000000200137310 */ /* 0x004e220000301000 */
[----:B------:R-:W-:-:S14]  /*114c0*/  DSETP.GEU.AND P0, PT, |R2|, UR4, PT ;  /* 0x0000000402007e2a */ /* 0x000fdc000bf0e200 */
[----:B0-----:R-:W-:Y:S01]  /*114d0*/  @!P0 FMUL R19, R19, 1.175494350822287508e-38 ;  /* 0x0080000013138820 */ /* 0x001fe20000400000 */
[----:B------:R-:W-:Y:S06]  /*114e0*/  BRA `(.L_x_25193) ;  /* 0x0000000800307947 */ /* 0x000fec0003800000 */
.L_x_25201:
        /* <DEDUP_REMOVED lines=26> */
.L_x_25204:
        /* <DEDUP_REMOVED lines=13> */
.L_x_25203:
[----:B------:R-:W2:Y:S02]  /*11760*/  LDG.E.U16 R2, desc[UR36][R2.64] ;  /* 0x0000002402027981 */ /* 0x000ea4000c1e1500 */
[----:B--2---:R-:W-:Y:S01]  /*11770*/  IMAD.U32 R19, R2, 0x10000, RZ ;  /* 0x0001000002137824 */ /* 0x004fe200078e00ff */
[----:B------:R-:W-:Y:S06]  /*11780*/  BRA `(.L_x_25193) ;  /* 0x0000000400887947 */ /* 0x000fec0003800000 */
.L_x_25200:
        /* <DEDUP_REMOVED lines=11> */
.L_x_25207:
        /* <DEDUP_REMOVED lines=20> */
.L_x_25209:
[----:B------:R-:W-:Y:S05]  /*11980*/  BSYNC B0 ;  /* 0x0000000000007941 */ /* 0x000fea0003800000 */
.L_x_25208:
[----:B------:R-:W-:Y:S01]  /*11990*/  IMAD.SHL.U32 R2, R2, 0x100000, RZ ;  /* 0x0010000002027824 */ /* 0x000fe200078e00ff */
[----:B------:R-:W-:-:S04]  /*119a0*/  LEA R0, R0, 0x3b800000, 0x17 ;  /* 0x3b80000000007811 */ /* 0x000fc800078eb8ff */
[----:B------:R-:W-:Y:S01]  /*119b0*/  LOP3.LUT R19, R0, R2, R19, 0xfe, !PT ;  /* 0x0000000200137212 */ /* 0x000fe200078efe13 */
[----:B------:R-:W-:Y:S06]  /*119c0*/  BRA `(.L_x_25193) ;  /* 0x0000000000f87947 */ /* 0x000fec0003800000 */
.L_x_25206:
        /* <DEDUP_REMOVED lines=20> */
.L_x_25211:
[----:B------:R-:W-:Y:S05]  /*11b10*/  BSYNC B0 ;  /* 0x0000000000007941 */ /* 0x000fea0003800000 */
.L_x_25210:
[----:B------:R-:W-:Y:S01]  /*11b20*/  IMAD.SHL.U32 R2, R2, 0x200000, RZ ;  /* 0x0020000002027824 */ /* 0x000fe200078e00ff */
[----:B------:R-:W-:-:S04]  /*11b30*/  LEA R0, R0, 0x37800000, 0x17 ;  /* 0x3780000000007811 */ /* 0x000fc800078eb8ff */
[----:B------:R-:W-:Y:S01]  /*11b40*/  LOP3.LUT R19, R0, R2, R19, 0xfe, !PT ;  /* 0x0000000200137212 */ /* 0x000fe200078efe13 */
[----:B------:R-:W-:Y:S06]  /*11b50*/  BRA `(.L_x_25193) ;  /* 0x0000000000947947 */ /* 0x000fec0003800000 */
.L_x_25205:
        /* <DEDUP_REMOVED lines=14> */
.L_x_25192:
        /* <DEDUP_REMOVED lines=16> */
.L_x_25214:
[----:B------:R-:W-:Y:S01]  /*11d40*/  IMAD.MOV.U32 R19, RZ, RZ, RZ ;  /* 0x000000ffff137224 */ /* 0x000fe200078e00ff */
[----:B------:R-:W-:Y:S06]  /*11d50*/  BRA `(.L_x_25193) ;  /* 0x0000000000147947 */ /* 0x000fec0003800000 */
.L_x_25213:
[----:B------:R-:W2:Y:S02]  /*11d60*/  LDG.E.64 R2, desc[UR36][R2.64] ;  /* 0x0000002402027981 */ /* 0x000ea4000c1e1b00 */
[----:B--2---:R0:W1:Y:S01]  /*11d70*/  I2F.U64 R19, R2 ;  /* 0x0000000200137312 */ /* 0x0040620000301000 */
[----:B------:R-:W-:Y:S05]  /*11d80*/  BRA `(.L_x_25193) ;  /* 0x0000000000087947 */ /* 0x000fea0003800000 */
.L_x_25212:
[----:B------:R-:W2:Y:S02]  /*11d90*/  LDG.E R2, desc[UR36][R2.64] ;  /* 0x0000002402027981 */ /* 0x000ea4000c1e1900 */
[----:B--2---:R-:W-:-:S07]  /*11da0*/  I2FP.F32.U32 R19, R2 ;  /* 0x0000000200137245 */ /* 0x004fce0000201000 */
.L_x_25193:
[----:B------:R-:W-:Y:S05]  /*11db0*/  BSYNC B6 ;  /* 0x0000000000067941 */ /* 0x000fea0003800000 */
.L_x_25187:
        /* <DEDUP_REMOVED lines=19> */
.L_x_25219:
[----:B------:R-:W2:Y:S02]  /*11ef0*/  LDG.E.U8 R2, desc[UR36][R2.64] ;  /* 0x0000002402027981 */ /* 0x000ea4000c1e1100 */
[----:B--2---:R-:W-:Y:S01]  /*11f00*/  I2FP.F32.U32 R23, R2 ;  /* 0x0000000200177245 */ /* 0x004fe20000201000 */
[----:B------:R-:W-:Y:S06]  /*11f10*/  BRA `(.L_x_25221) ;  /* 0x0000000c002c7947 */ /* 0x000fec0003800000 */
.L_x_25218:
        /* <DEDUP_REMOVED lines=9> */
.L_x_25223:
[----:B------:R-:W2:Y:S02]  /*11fb0*/  LDG.E R2, desc[UR36][R2.64] ;  /* 0x0000002402027981 */ /* 0x000ea4000c1e1900 */
[----:B--2---:R-:W-:Y:S01]  /*11fc0*/  I2FP.F32.S32 R23, R2 ;  /* 0x0000000200177245 */ /* 0x004fe20000201400 */
[----:B------:R-:W-:Y:S06]  /*11fd0*/  BRA `(.L_x_25221) ;  /* 0x0000000800fc7947 */ /* 0x000fec0003800000 */
.L_x_25222:
[----:B------:R-:W2:Y:S02]  /*11fe0*/  LDG.E.U16 R2, desc[UR36][R2.64] ;  /* 0x0000002402027981 */ /* 0x000ea4000c1e1500 */
[----:B--2---:R2:W4:Y:S01]  /*11ff0*/  I2F.S16 R23, R2 ;  /* 0x0000000200177306 */ /* 0x0045220000101400 */
[----:B------:R-:W-:Y:S05]  /*12000*/  BRA `(.L_x_25221) ;  /* 0x0000000800f07947 */ /* 0x000fea0003800000 */
.L_x_25217:
        /* <DEDUP_REMOVED lines=8> */
.L_x_25225:
[----:B------:R-:W2:Y:S02]  /*12090*/  LDG.E.U16 R2, desc[UR36][R2.64] ;  /* 0x0000002402027981 */ /* 0x000ea4000c1e1500 */
[----:B--2---:R-:W-:Y:S01]  /*120a0*/  HADD2.F32 R23, -RZ, R2.H0_H0 ;  /* 0x20000002ff177230 */ /* 0x004fe20000004100 */
[----:B------:R-:W-:Y:S06]  /*120b0*/  BRA `(.L_x_25221) ;  /* 0x0000000800c47947 */ /* 0x000fec0003800000 */
.L_x_25224:
        /* <DEDUP_REMOVED lines=8> */
.L_x_25227:
[----:B------:R-:W2:Y:S02]  /*12140*/  LDG.E.U16 R2, desc[UR36][R2.64] ;  /* 0x0000002402027981 */ /* 0x000ea4000c1e1500 */
[----:B--2---:R-:W-:Y:S01]  /*12150*/  HADD2.F32 R23, -RZ, R2.H0_H0 ;  /* 0x20000002ff177230 */ /* 0x004fe20000004100 */
[----:B------:R-:W-:Y:S06]  /*12160*/  BRA `(.L_x_25221) ;  /* 0x0000000800987947 */ /* 0x000fec0003800000 */
.L_x_25226:
[----:B------:R-:W2:Y:S01]  /*12170*/  LDG.E.64 R2, desc[UR36][R2.64] ;  /* 0x0000002402027981 */ /* 0x000ea2000c1e1b00 */
[----:B------:R-:W-:Y:S01]  /*12180*/  UMOV UR4, 0xf0000000 ;  /* 0xf000000000047882 */ /* 0x000fe20000000000 */
[----:B------:R-:W-:Y:S01]  /*12190*/  UMOV UR5, 0x380fffff ;  /* 0x380fffff00057882 */ /* 0x000fe20000000000 */
[----:B--2---:R-:W0:Y:S01]  /*121a0*/  F2F.F32.F64 R23, R2 ;  /* 0x0000000200177310 */ /* 0x004e220000301000 */
[----:B------:R-:W-:-:S14]  /*121b0*/  DSETP.GEU.AND P0, PT, |R2|, UR4, PT ;  /* 0x0000000402007e2a */ /* 0x000fdc000bf0e200 */
[----:B0-----:R-:W-:Y:S01]  /*121c0*/  @!P0 FMUL R23, R23, 1.175494350822287508e-38 ;  /* 0x0080000017178820 */ /* 0x001fe20000400000 */
[----:B------:R-:W-:Y:S06]  /*121d0*/  BRA `(.L_x_25221) ;  /* 0x00000008007c7947 */ /* 0x000fec0003800000 */
.L_x_25216:
        /* <DEDUP_REMOVED lines=12> */
.L_x_25230:
[----:B------:R-:W2:Y:S01]  /*122a0*/  LDG.E.64 R2, desc[UR36][R2.64] ;  /* 0x0000002402027981 */ /* 0x000ea2000c1e1b00 */
[----:B------:R-:W-:Y:S01]  /*122b0*/  UMOV UR4, 0xf0000000 ;  /* 0xf000000000047882 */ /* 0x000fe20000000000 */
[----:B------:R-:W-:Y:S01]  /*122c0*/  UMOV UR5, 0x380fffff ;  /* 0x380fffff00057882 */ /* 0x000fe20000000000 */
[----:B--2---:R-:W0:Y:S01]  /*122d0*/  F2F.F32.F64 R23, R2 ;  /* 0x0000000200177310 */ /* 0x004e220000301000 */
[----:B------:R-:W-:-:S14]  /*122e0*/  DSETP.GEU.AND P0, PT, |R2|, UR4, PT ;  /* 0x0000000402007e2a */ /* 0x000fdc000bf0e200 */
[----:B0-----:R-:W-:Y:S01]  /*122f0*/  @!P0 FMUL R23, R23, 1.175494350822287508e-38 ;  /* 0x0080000017178820 */ /* 0x001fe20000400000 */
[----:B------:R-:W-:Y:S06]  /*12300*/  BRA `(.L_x_25221) ;  /* 0x0000000800307947 */ /* 0x000fec0003800000 */
.L_x_25229:
        /* <DEDUP_REMOVED lines=26> */
.L_x_25232:
        /* <DEDUP_REMOVED lines=13> */
.L_x_25231:
[----:B------:R-:W2:Y:S02]  /*12580*/  LDG.E.U16 R2, desc[UR36][R2.64] ;  /* 0x0000002402027981 */ /* 0x000ea4000c1e1500 */
[----:B--2---:R-:W-:Y:S01]  /*12590*/  IMAD.U32 R23, R2, 0x10000, RZ ;  /* 0x0001000002177824 */ /* 0x004fe200078e00ff */
[----:B------:R-:W-:Y:S06]  /*125a0*/  BRA `(.L_x_25221) ;  /* 0x0000000400887947 */ /* 0x000fec0003800000 */
.L_x_25228:
        /* <DEDUP_REMOVED lines=11> */
.L_x_25235:
        /* <DEDUP_REMOVED lines=20> */
.L_x_25237:
[----:B------:R-:W-:Y:S05]  /*127a0*/  BSYNC B0 ;  /* 0x0000000000007941 */ /* 0x000fea0003800000 */
.L_x_25236:
[----:B------:R-:W-:Y:S01]  /*127b0*/  IMAD.SHL.U32 R2, R2, 0x100000, RZ ;  /* 0x0010000002027824 */ /* 0x000fe200078e00ff */
[----:B------:R-:W-:-:S04]  /*127c0*/  LEA R0, R0, 0x3b800000, 0x17 ;  /* 0x3b80000000007811 */ /* 0x000fc800078eb8ff */
[----:B------:R-:W-:Y:S01]  /*127d0*/  LOP3.LUT R23, R0, R2, R23, 0xfe, !PT ;  /* 0x0000000200177212 */ /* 0x000fe200078efe17 */
[----:B------:R-:W-:Y:S06]  /*127e0*/  BRA `(.L_x_25221) ;  /* 0x0000000000f87947 */ /* 0x000fec0003800000 */
.L_x_25234:
        /* <DEDUP_REMOVED lines=20> */
.L_x_25239:
[----:B------:R-:W-:Y:S05]  /*12930*/  BSYNC B0 ;  /* 0x0000000000007941 */ /* 0x000fea0003800000 */
.L_x_25238:
[----:B------:R-:W-:Y:S01]  /*12940*/  IMAD.SHL.U32 R2, R2, 0x200000, RZ ;  /* 0x0020000002027824 */ /* 0x000fe200078e00ff */
[----:B------:R-:W-:-:S04]  /*12950*/  LEA R0, R0, 0x37800000, 0x17 ;  /* 0x3780000000007811 */ /* 0x000fc800078eb8ff */
[----:B------:R-:W-:Y:S01]  /*12960*/  LOP3.LUT R23, R0, R2, R23, 0xfe, !PT ;  /* 0x0000000200177212 */ /* 0x000fe200078efe17 */
[----:B------:R-:W-:Y:S06]  /*12970*/  BRA `(.L_x_25221) ;  /* 0x0000000000947947 */ /* 0x000fec0003800000 */
.L_x_25233:
        /* <DEDUP_REMOVED lines=14> */
.L_x_25220:
        /* <DEDUP_REMOVED lines=16> */
.L_x_25242:
[----:B------:R-:W-:Y:S01]  /*12b60*/  IMAD.MOV.U32 R23, RZ, RZ, RZ ;  /* 0x000000ffff177224 */ /* 0x000fe200078e00ff */
[----:B------:R-:W-:Y:S06]  /*12b70*/  BRA `(.L_x_25221) ;  /* 0x0000000000147947 */ /* 0x000fec0003800000 */
.L_x_25241:
[----:B------:R-:W2:Y:S02]  /*12b80*/  LDG.E.64 R2, desc[UR36][R2.64] ;  /* 0x0000002402027981 */ /* 0x000ea4000c1e1b00 */
[----:B--2---:R0:W1:Y:S01]  /*12b90*/  I2F.U64 R23, R2 ;  /* 0x0000000200177312 */ /* 0x0040620000301000 */
[----:B------:R-:W-:Y:S05]  /*12ba0*/  BRA `(.L_x_25221) ;  /* 0x0000000000087947 */ /* 0x000fea0003800000 */
.L_x_25240:
[----:B------:R-:W2:Y:S02]  /*12bb0*/  LDG.E R2, desc[UR36][R2.64] ;  /* 0x0000002402027981 */ /* 0x000ea4000c1e1900 */
[----:B--2---:R-:W-:-:S07]  /*12bc0*/  I2FP.F32.U32 R23, R2 ;  /* 0x0000000200177245 */ /* 0x004fce0000201000 */
.L_x_25221:
[----:B------:R-:W-:Y:S05]  /*12bd0*/  BSYNC B6 ;  /* 0x0000000000067941 */ /* 0x000fea0003800000 */
.L_x_25215:
        /* <DEDUP_REMOVED lines=19> */
.L_x_25247:
[----:B------:R-:W2:Y:S02]  /*12d10*/  LDG.E.U8 R2, desc[UR36][R2.64] ;  /* 0x0000002402027981 */ /* 0x000ea4000c1e1100 */
[----:B--2---:R-:W-:Y:S01]  /*12d20*/  I2FP.F32.U32 R25, R2 ;  /* 0x0000000200197245 */ /* 0x004fe20000201000 */
[----:B------:R-:W-:Y:S06]  /*12d30*/  BRA `(.L_x_25249) ;  /* 0x0000000c002c7947 */ /* 0x000fec0003800000 */
.L_x_25246:
        /* <DEDUP_REMOVED lines=9> */
.L_x_25251:
[----:B------:R-:W2:Y:S02]  /*12dd0*/  LDG.E R2, desc[UR36][R2.64] ;  /* 0x0000002402027981 */ /* 0x000ea4000c1e1900 */
[----:B--2---:R-:W-:Y:S01]  /*12de0*/  I2FP.F32.S32 R25, R2 ;  /* 0x0000000200197245 */ /* 0x004fe20000201400 */
[----:B------:R-:W-:Y:S06]  /*12df0*/  BRA `(.L_x_25249) ;  /* 0x0000000800fc7947 */ /* 0x000fec0003800000 */
.L_x_25250:
[----:B------:R-:W2:Y:S02]  /*12e00*/  LDG.E.U16 R2, desc[UR36][R2.64] ;  /* 0x0000002402027981 */ /* 0x000ea4000c1e1500 */
[----:B--2---:R0:W2:Y:S01]  /*12e10*/  I2F.S16 R25, R2 ;  /* 0x0000000200197306 */ /* 0x0040a20000101400 */
[----:B------:R-:W-:Y:S05]  /*12e20*/  BRA `(.L_x_25249) ;  /* 0x0000000800f07947 */ /* 0x000fea0003800000 */
.L_x_25245:
        /* <DEDUP_REMOVED lines=8> */
.L_x_25253:
[----:B------:R-:W2:Y:S02]  /*12eb0*/  LDG.E.U16 R2, desc[UR36][R2.64] ;  /* 0x0000002402027981 */ /* 0x000ea4000c1e1500 */
[----:B--2---:R-:W-:Y:S01]  /*12ec0*/  HADD2.F32 R25, -RZ, R2.H0_H0 ;  /* 0x20000002ff197230 */ /* 0x004fe20000004100 */
[----:B------:R-:W-:Y:S06]  /*12ed0*/  BRA `(.L_x_25249) ;  /* 0x0000000800c47947 */ /* 0x000fec0003800000 */
.L_x_25252:
        /* <DEDUP_REMOVED lines=8> */
.L_x_25255:
[----:B------:R-:W2:Y:S02]  /*12f60*/  LDG.E.U16 R2, desc[UR36][R2.64] ;  /* 0x0000002402027981 */ /* 0x000ea4000c1e1500 */
[----:B--2---:R-:W-:Y:S01]  /*12f70*/  HADD2.F32 R25, -RZ, R2.H0_H0 ;  /* 0x20000002ff197230 */ /* 0x004fe20000004100 */
[----:B------:R-:W-:Y:S06]  /*12f80*/  BRA `(.L_x_25249) ;  /* 0x0000000800987947 */ /* 0x000fec0003800000 */
.L_x_25254:
[----:B------:R-:W2:Y:S01]  /*12f90*/  LDG.E.64 R2, desc[UR36][R2.64] ;  /* 0x0000002402027981 */ /* 0x000ea2000c1e1b00 */
[----:B------:R-:W-:Y:S01]  /*12fa0*/  UMOV UR4, 0xf0000000 ;  /* 0xf000000000047882 */ /* 0x000fe20000000000 */
[----:B------:R-:W-:Y:S01]  /*12fb0*/  UMOV UR5, 0x380fffff ;  /* 0x380fffff00057882 */ /* 0x000fe20000000000 */
[----:B--2---:R-:W0:Y:S01]  /*12fc0*/  F2F.F32.F64 R25, R2 ;  /* 0x0000000200197310 */ /* 0x004e220000301000 */
[----:B------:R-:W-:-:S14]  /*12fd0*/  DSETP.GEU.AND P0, PT, |R2|, UR4, PT ;  /* 0x0000000402007e2a */ /* 0x000fdc000bf0e200 */
[----:B0-----:R-:W-:Y:S01]  /*12fe0*/  @!P0 FMUL R25, R25, 1.175494350822287508e-38 ;  /* 0x0080000019198820 */ /* 0x001fe20000400000 */
[----:B------:R-:W-:Y:S06]  /*12ff0*/  BRA `(.L_x_25249) ;  /* 0x00000008007c7947 */ /* 0x000fec0003800000 */
.L_x_25244:
        /* <DEDUP_REMOVED lines=12> */
.L_x_25258:
[----:B------:R-:W2:Y:S01]  /*130c0*/  LDG.E.64 R2, desc[UR36][R2.64] ;  /* 0x0000002402027981 */ /* 0x000ea2000c1e1b00 */
[----:B------:R-:W-:Y:S01]  /*130d0*/  UMOV UR4, 0xf0000000 ;  /* 0xf000000000047882 */ /* 0x000fe20000000000 */
[----:B------:R-:W-:Y:S01]  /*130e0*/  UMOV UR5, 0x380fffff ;  /* 0x380fffff00057882 */ /* 0x000fe20000000000 */
[----:B--2---:R-:W0:Y:S01]  /*130f0*/  F2F.F32.F64 R25, R2 ;  /* 0x0000000200197310 */ /* 0x004e220000301000 */
[----:B------:R-:W-:-:S14]  /*13100*/  DSETP.GEU.AND P0, PT, |R2|, UR4, PT ;  /* 0x0000000402007e2a */ /* 0x000fdc000bf0e200 */
[----:B0-----:R-:W-:Y:S01]  /*13110*/  @!P0 FMUL R25, R25, 1.175494350822287508e-38 ;  /* 0x0080000019198820 */ /* 0x001fe20000400000 */
[----:B------:R-:W-:Y:S06]  /*13120*/  BRA `(.L_x_25249) ;  /* 0x0000000800307947 */ /* 0x000fec0003800000 */
.L_x_25257:
        /* <DEDUP_REMOVED lines=26> */
.L_x_25260:
        /* <DEDUP_REMOVED lines=13> */
.L_x_25259:
[----:B------:R-:W2:Y:S02]  /*133a0*/  LDG.E.U16 R2, desc[UR36][R2.64] ;  /* 0x0000002402027981 */ /* 0x000ea4000c1e1500 */
[----:B--2---:R-:W-:Y:S01]  /*133b0*/  IMAD.U32 R25, R2, 0x10000, RZ ;  /* 0x0001000002197824 */ /* 0x004fe200078e00ff */
[----:B------:R-:W-:Y:S06]  /*133c0*/  BRA `(.L_x_25249) ;  /* 0x0000000400887947 */ /* 0x000fec0003800000 */
.L_x_25256:
        /* <DEDUP_REMOVED lines=11> */
.L_x_25263:
        /* <DEDUP_REMOVED lines=20> */
.L_x_25265:
[----:B------:R-:W-:Y:S05]  /*135c0*/  BSYNC B0 ;  /* 0x0000000000007941 */ /* 0x000fea0003800000 */
.L_x_25264:
[----:B------:R-:W-:Y:S01]  /*135d0*/  IMAD.SHL.U32 R2, R2, 0x100000, RZ ;  /* 0x0010000002027824 */ /* 0x000fe200078e00ff */
[----:B------:R-:W-:-:S04]  /*135e0*/  LEA R0, R0, 0x3b800000, 0x17 ;  /* 0x3b80000000007811 */ /* 0x000fc800078eb8ff */
[----:B------:R-:W-:Y:S01]  /*135f0*/  LOP3.LUT R25, R0, R2, R25, 0xfe, !PT ;  /* 0x0000000200197212 */ /* 0x000fe200078efe19 */
[----:B------:R-:W-:Y:S06]  /*13600*/  BRA `(.L_x_25249) ;  /* 0x0000000000f87947 */ /* 0x000fec0003800000 */
.L_x_25262:
        /* <DEDUP_REMOVED lines=20> */
.L_x_25267:
[----:B------:R-:W-:Y:S05]  /*13750*/  BSYNC B0 ;  /* 0x0000000000007941 */ /* 0x000fea0003800000 */
.L_x_25266:
[----:B------:R-:W-:Y:S01]  /*13760*/  IMAD.SHL.U32 R2, R2, 0x200000, RZ ;  /* 0x0020000002027824 */ /* 0x000fe200078e00ff */
[----:B------:R-:W-:-:S04]  /*13770*/  LEA R0, R0, 0x37800000, 0x17 ;  /* 0x3780000000007811 */ /* 0x000fc800078eb8ff */
[----:B------:R-:W-:Y:S01]  /*13780*/  LOP3.LUT R25, R0, R2, R25, 0xfe, !PT ;  /* 0x0000000200197212 */ /* 0x000fe200078efe19 */
[----:B------:R-:W-:Y:S06]  /*13790*/  BRA `(.L_x_25249) ;  /* 0x0000000000947947 */ /* 0x000fec0003800000 */
.L_x_25261:
        /* <DEDUP_REMOVED lines=14> */
.L_x_25248:
        /* <DEDUP_REMOVED lines=16> */
.L_x_25270:
[----:B------:R-:W-:Y:S01]  /*13980*/  IMAD.MOV.U32 R25, RZ, RZ, RZ ;  /* 0x000000ffff197224 */ /* 0x000fe200078e00ff */
[----:B------:R-:W-:Y:S06]  /*13990*/  BRA `(.L_x_25249) ;  /* 0x0000000000147947 */ /* 0x000fec0003800000 */
.L_x_25269:
[----:B------:R-:W2:Y:S02]  /*139a0*/  LDG.E.64 R2, desc[UR36][R2.64] ;  /* 0x0000002402027981 */ /* 0x000ea4000c1e1b00 */
[----:B--2---:R0:W2:Y:S01]  /*139b0*/  I2F.U64 R25, R2 ;  /* 0x0000000200197312 */ /* 0x0040a20000301000 */
[----:B------:R-:W-:Y:S05]  /*139c0*/  BRA `(.L_x_25249) ;  /* 0x0000000000087947 */ /* 0x000fea0003800000 */
.L_x_25268:
[----:B------:R-:W2:Y:S02]  /*139d0*/  LDG.E R2, desc[UR36][R2.64] ;  /* 0x0000002402027981 */ /* 0x000ea4000c1e1900 */
[----:B--2---:R-:W-:-:S07]  /*139e0*/  I2FP.F32.U32 R25, R2 ;  /* 0x0000000200197245 */ /* 0x004fce0000201000 */
.L_x_25249:
[----:B------:R-:W-:Y:S05]  /*139f0*/  BSYNC B6 ;  /* 0x0000000000067941 */ /* 0x000fea0003800000 */
.L_x_25243:
        /* <DEDUP_REMOVED lines=19> */
.L_x_25275:
[----:B------:R-:W3:Y:S02]  /*13b30*/  LDG.E.U8 R0, desc[UR36][R2.64] ;  /* 0x0000002402007981 */ /* 0x000ee4000c1e1100 */
[----:B---3--:R-:W-:Y:S01]  /*13b40*/  I2FP.F32.U32 R0, R0 ;  /* 0x0000000000007245 */ /* 0x008fe20000201000 */
[----:B------:R-:W-:Y:S06]  /*13b50*/  BRA `(.L_x_25277) ;  /* 0x0000000c002c7947 */ /* 0x000fec0003800000 */
.L_x_25274:
        /* <DEDUP_REMOVED lines=9> */
.L_x_25279:
[----:B------:R-:W3:Y:S02]  /*13bf0*/  LDG.E R0, desc[UR36][R2.64] ;  /* 0x0000002402007981 */ /* 0x000ee4000c1e1900 */
[----:B---3--:R-:W-:Y:S01]  /*13c00*/  I2FP.F32.S32 R0, R0 ;  /* 0x0000000000007245 */ /* 0x008fe20000201400 */
[----:B------:R-:W-:Y:S06]  /*13c10*/  BRA `(.L_x_25277) ;  /* 0x0000000800fc7947 */ /* 0x000fec0003800000 */
.L_x_25278:
[----:B------:R-:W3:Y:S02]  /*13c20*/  LDG.E.U16 R0, desc[UR36][R2.64] ;  /* 0x0000002402007981 */ /* 0x000ee4000c1e1500 */
[----:B---3--:R-:W0:Y:S01]  /*13c30*/  I2F.S16 R0, R0 ;  /* 0x0000000000007306 */ /* 0x008e220000101400 */
[----:B------:R-:W-:Y:S05]  /*13c40*/  BRA `(.L_x_25277) ;  /* 0x0000000800f07947 */ /* 0x000fea0003800000 */
.L_x_25273:
        /* <DEDUP_REMOVED lines=8> */
.L_x_25281:
[----:B------:R-:W3:Y:S02]  /*13cd0*/  LDG.E.U16 R0, desc[UR36][R2.64] ;  /* 0x0000002402007981 */ /* 0x000ee4000c1e1500 */
[----:B---3--:R-:W-:Y:S01]  /*13ce0*/  HADD2.F32 R0, -RZ, R0.H0_H0 ;  /* 0x20000000ff007230 */ /* 0x008fe20000004100 */
[----:B------:R-:W-:Y:S06]  /*13cf0*/  BRA `(.L_x_25277) ;  /* 0x0000000800c47947 */ /* 0x000fec0003800000 */
.L_x_25280:
        /* <DEDUP_REMOVED lines=8> */
.L_x_25283:
[----:B------:R-:W3:Y:S02]  /*13d80*/  LDG.E.U16 R0, desc[UR36][R2.64] ;  /* 0x0000002402007981 */ /* 0x000ee4000c1e1500 */
[----:B---3--:R-:W-:Y:S01]  /*13d90*/  HADD2.F32 R0, -RZ, R0.H0_H0 ;  /* 0x20000000ff007230 */ /* 0x008fe20000004100 */
[----:B------:R-:W-:Y:S06]  /*13da0*/  BRA `(.L_x_25277) ;  /* 0x0000000800987947 */ /* 0x000fec0003800000 */
.L_x_25282:
[----:B------:R-:W3:Y:S01]  /*13db0*/  LDG.E.64 R2, desc[UR36][R2.64] ;  /* 0x0000002402027981 */ /* 0x000ee2000c1e1b00 */
[----:B------:R-:W-:Y:S01]  /*13dc0*/  UMOV UR4, 0xf0000000 ;  /* 0xf000000000047882 */ /* 0x000fe20000000000 */
[----:B------:R-:W-:Y:S01]  /*13dd0*/  UMOV UR5, 0x380fffff ;  /* 0x380fffff00057882 */ /* 0x000fe20000000000 */
[----:B---3--:R-:W0:Y:S01]  /*13de0*/  F2F.F32.F64 R0, R2 ;  /* 0x0000000200007310 */ /* 0x008e220000301000 */
[----:B------:R-:W-:-:S14]  /*13df0*/  DSETP.GEU.AND P0, PT, |R2|, UR4, PT ;  /* 0x0000000402007e2a */ /* 0x000fdc000bf0e200 */
[----:B0-----:R-:W-:Y:S01]  /*13e00*/  @!P0 FMUL R0, R0, 1.175494350822287508e-38 ;  /* 0x0080000000008820 */ /* 0x001fe20000400000 */
[----:B------:R-:W-:Y:S06]  /*13e10*/  BRA `(.L_x_25277) ;  /* 0x00000008007c7947 */ /* 0x000fec0003800000 */
.L_x_25272:
        /* <DEDUP_REMOVED lines=12> */
.L_x_25286:
[----:B------:R-:W3:Y:S01]  /*13ee0*/  LDG.E.64 R2, desc[UR36][R2.64] ;  /* 0x0000002402027981 */ /* 0x000ee2000c1e1b00 */
[----:B------:R-:W-:Y:S01]  /*13ef0*/  UMOV UR4, 0xf0000000 ;  /* 0xf000000000047882 */ /* 0x000fe20000000000 */
[----:B------:R-:W-:Y:S01]  /*13f00*/  UMOV UR5, 0x380fffff ;  /* 0x380fffff00057882 */ /* 0x000fe20000000000 */
[----:B---3--:R-:W0:Y:S01]  /*13f10*/  F2F.F32.F64 R0, R2 ;  /* 0x0000000200007310 */ /* 0x008e220000301000 */
[----:B------:R-:W-:-:S14]  /*13f20*/  DSETP.GEU.AND P0, PT, |R2|, UR4, PT ;  /* 0x0000000402007e2a */ /* 0x000fdc000bf0e200 */
[----:B0-----:R-:W-:Y:S01]  /*13f30*/  @!P0 FMUL R0, R0, 1.175494350822287508e-38 ;  /* 0x0080000000008820 */ /* 0x001fe20000400000 */
[----:B------:R-:W-:Y:S06]  /*13f40*/  BRA `(.L_x_25277) ;  /* 0x0000000800307947 */ /* 0x000fec0003800000 */
.L_x_25285:
        /* <DEDUP_REMOVED lines=26> */
.L_x_25288:
        /* <DEDUP_REMOVED lines=13> */
.L_x_25287:
[----:B------:R-:W3:Y:S02]  /*141c0*/  LDG.E.U16 R0, desc[UR36][R2.64] ;  /* 0x0000002402007981 */ /* 0x000ee4000c1e1500 */
[----:B---3--:R-:W-:Y:S01]  /*141d0*/  IMAD.U32 R0, R0, 0x10000, RZ ;  /* 0x0001000000007824 */ /* 0x008fe200078e00ff */
[----:B------:R-:W-:Y:S06]  /*141e0*/  BRA `(.L_x_25277) ;  /* 0x0000000400887947 */ /* 0x000fec0003800000 */
.L_x_25284:
        /* <DEDUP_REMOVED lines=11> */
.L_x_25291:
        /* <DEDUP_REMOVED lines=20> */
.L_x_25293:
[----:B------:R-:W-:Y:S05]  /*143e0*/  BSYNC B0 ;  /* 0x0000000000007941 */ /* 0x000fea0003800000 */
.L_x_25292:
[----:B------:R-:W-:Y:S01]  /*143f0*/  LEA R3, R0, 0x3b800000, 0x17 ;  /* 0x3b80000000037811 */ /* 0x000fe200078eb8ff */
[----:B------:R-:W-:-:S05]  /*14400*/  IMAD.SHL.U32 R0, R2, 0x100000, RZ ;  /* 0x0010000002007824 */ /* 0x000fca00078e00ff */
[----:B------:R-:W-:Y:S01]  /*14410*/  LOP3.LUT R0, R3, R0, R4, 0xfe, !PT ;  /* 0x0000000003007212 */ /* 0x000fe200078efe04 */
[----:B------:R-:W-:Y:S06]  /*14420*/  BRA `(.L_x_25277) ;  /* 0x0000000000f87947 */ /* 0x000fec0003800000 */
.L_x_25290:
        /* <DEDUP_REMOVED lines=20> */
.L_x_25295:
[----:B------:R-:W-:Y:S05]  /*14570*/  BSYNC B0 ;  /* 0x0000000000007941 */ /* 0x000fea0003800000 */
.L_x_25294:
[----:B------:R-:W-:Y:S01]  /*14580*/  LEA R3, R0, 0x37800000, 0x17 ;  /* 0x3780000000037811 */ /* 0x000fe200078eb8ff */
[----:B------:R-:W-:-:S05]  /*14590*/  IMAD.SHL.U32 R0, R2, 0x200000, RZ ;  /* 0x0020000002007824 */ /* 0x000fca00078e00ff */
[----:B------:R-:W-:Y:S01]  /*145a0*/  LOP3.LUT R0, R3, R0, R4, 0xfe, !PT ;  /* 0x0000000003007212 */ /* 0x000fe200078efe04 */
[----:B------:R-:W-:Y:S06]  /*145b0*/  BRA `(.L_x_25277) ;  /* 0x0000000000947947 */ /* 0x000fec0003800000 */
.L_x_25289:
        /* <DEDUP_REMOVED lines=14> */
.L_x_25276:
        /* <DEDUP_REMOVED lines=16> */
.L_x_25298:
[----:B------:R-:W-:Y:S01]  /*147a0*/  IMAD.MOV.U32 R0, RZ, RZ, RZ ;  /* 0x000000ffff007224 */ /* 0x000fe200078e00ff */
[----:B------:R-:W-:Y:S06]  /*147b0*/  BRA `(.L_x_25277) ;  /* 0x0000000000147947 */ /* 0x000fec0003800000 */
.L_x_25297:
[----:B------:R-:W3:Y:S02]  /*147c0*/  LDG.E.64 R2, desc[UR36][R2.64] ;  /* 0x0000002402027981 */ /* 0x000ee4000c1e1b00 */
[----:B---3--:R0:W1:Y:S01]  /*147d0*/  I2F.U64 R0, R2 ;  /* 0x0000000200007312 */ /* 0x0080620000301000 */
[----:B------:R-:W-:Y:S05]  /*147e0*/  BRA `(.L_x_25277) ;  /* 0x0000000000087947 */ /* 0x000fea0003800000 */
.L_x_25296:
[----:B------:R-:W3:Y:S02]  /*147f0*/  LDG.E R0, desc[UR36][R2.64] ;  /* 0x0000002402007981 */ /* 0x000ee4000c1e1900 */
[----:B---3--:R-:W-:-:S07]  /*14800*/  I2FP.F32.U32 R0, R0 ;  /* 0x0000000000007245 */ /* 0x008fce0000201000 */
.L_x_25277:
[----:B------:R-:W-:Y:S05]  /*14810*/  BSYNC B6 ;  /* 0x0000000000067941 */ /* 0x000fea0003800000 */
.L_x_25271:
[----:B------:R-:W1:Y:S01]  /*14820*/  LDC.U8 R4, c[0x0][0x5d1] ;  /* 0x00017440ff047b82 */ /* 0x000e620000000000 */
[----:B--2--5:R-:W-:-:S04]  /*14830*/  FADD.FTZ R18, -R25, R18 ;  /* 0x0000001219127221 */ /* 0x024fc80000010100 */
[----:B0--3--:R-:W-:-:S04]  /*14840*/  FMUL.FTZ R2, R18, R19 ;  /* 0x0000001312027220 */ /* 0x009fc80000410000 */
[----:B-1--4-:R-:W-:Y:S01]  /*14850*/  FFMA.FTZ R2, R2, R0, R23 ;  /* 0x0000000002027223 */ /* 0x012fe20000010017 */
        /* <DEDUP_REMOVED lines=14> */
.L_x_25302:
[----:B------:R-:W0:Y:S02]  /*14940*/  F2I.S64.TRUNC R2, R2 ;  /* 0x0000000200027311 */ /* 0x000e24000020d900 */
[----:B0-----:R-:W-:-:S05]  /*14950*/  IMAD.MOV.U32 R5, RZ, RZ, R2 ;  /* 0x000000ffff057224 */ /* 0x001fca00078e0002 */
[----:B------:R0:W-:Y:S01]  /*14960*/  STG.E.U8 desc[UR36][R16.64], R5 ;  /* 0x0000000510007986 */ /* 0x0001e2000c101124 */
[----:B------:R-:W-:Y:S05]  /*14970*/  BRA `(.L_x_25304) ;  /* 0x0000000c00407947 */ /* 0x000fea0003800000 */
.L_x_25301:
        /* <DEDUP_REMOVED lines=9> */
.L_x_25306:
[----:B------:R-:W0:Y:S02]  /*14a10*/  F2I.FTZ.TRUNC.NTZ R3, R2 ;  /* 0x0000000200037305 */ /* 0x000e24000021f100 */
[----:B0-----:R0:W-:Y:S01]  /*14a20*/  STG.E desc[UR36][R16.64], R3 ;  /* 0x0000000310007986 */ /* 0x0011e2000c101924 */
[----:B------:R-:W-:Y:S05]  /*14a30*/  BRA `(.L_x_25304) ;  /* 0x0000000c00107947 */ /* 0x000fea0003800000 */
.L_x_25305:
[----:B------:R-:W0:Y:S02]  /*14a40*/  F2I.FTZ.TRUNC.NTZ R3, R2 ;  /* 0x0000000200037305 */ /* 0x000e24000021f100 */
[----:B0-----:R0:W-:Y:S01]  /*14a50*/  STG.E.U16 desc[UR36][R16.64], R3 ;  /* 0x0000000310007986 */ /* 0x0011e2000c101524 */
[----:B------:R-:W-:Y:S05]  /*14a60*/  BRA `(.L_x_25304) ;  /* 0x0000000c00047947 */ /* 0x000fea0003800000 */
.L_x_25300:
        /* <DEDUP_REMOVED lines=8> */
.L_x_25308:
[----:B------:R-:W-:-:S05]  /*14af0*/  F2FP.F16.F32.PACK_AB R2, RZ, R2 ;  /* 0x00000002ff02723e */ /* 0x000fca00000000ff */
[----:B------:R0:W-:Y:S01]  /*14b00*/  STG.E.U16 desc[UR36][R16.64], R2 ;  /* 0x0000000210007986 */ /* 0x0001e2000c101524 */
[----:B------:R-:W-:Y:S05]  /*14b10*/  BRA `(.L_x_25304) ;  /* 0x0000000800d87947 */ /* 0x000fea0003800000 */
.L_x_25307:
        /* <DEDUP_REMOVED lines=9> */
.L_x_25310:
[----:B------:R-:W-:-:S04]  /*14bb0*/  F2FP.F16.F32.PACK_AB R3, RZ, R2 ;  /* 0x00000002ff03723e */ /* 0x000fc800000000ff */
[----:B------:R-:W-:-:S05]  /*14bc0*/  PRMT R3, R3, 0x5410, RZ ;  /* 0x0000541003037816 */ /* 0x000fca00000000ff */
[----:B------:R0:W-:Y:S01]  /*14bd0*/  STG.E desc[UR36][R16.64], R3 ;  /* 0x0000000310007986 */ /* 0x0001e2000c101924 */
[----:B------:R-:W-:Y:S05]  /*14be0*/  BRA `(.L_x_25304) ;  /* 0x0000000800a47947 */ /* 0x000fea0003800000 */
.L_x_25309:
[----:B------:R-:W-:-:S06]  /*14bf0*/  FMUL.FTZ R2, R2, 1 ;  /* 0x3f80000002027820 */ /* 0x000fcc0000410000 */
[----:B------:R-:W0:Y:S02]  /*14c00*/  F2F.F64.F32 R2, R2 ;  /* 0x0000000200027310 */ /* 0x000e240000201800 */
[----:B0-----:R0:W-:Y:S01]  /*14c10*/  STG.E.64 desc[UR36][R16.64], R2 ;  /* 0x0000000210007986 */ /* 0x0011e2000c101b24 */
[----:B------:R-:W-:Y:S05]  /*14c20*/  BRA `(.L_x_25304) ;  /* 0x0000000800947947 */ /* 0x000fea0003800000 */
.L_x_25299:
        /* <DEDUP_REMOVED lines=12> */
.L_x_25313:
[----:B------:R-:W-:Y:S01]  /*14cf0*/  FMUL.FTZ R4, R2, 1 ;  /* 0x3f80000002047820 */ /* 0x000fe20000410000 */
[----:B------:R-:W-:-:S05]  /*14d00*/  CS2R R6, SRZ ;  /* 0x0000000000067805 */ /* 0x000fca000001ff00 */
[----:B------:R-:W0:Y:S02]  /*14d10*/  F2F.F64.F32 R4, R4 ;  /* 0x0000000400047310 */ /* 0x000e240000201800 */
[----:B0-----:R0:W-:Y:S01]  /*14d20*/  STG.E.128 desc[UR36][R16.64], R4 ;  /* 0x0000000410007986 */ /* 0x0011e2000c101d24 */
[----:B------:R-:W-:Y:S05]  /*14d30*/  BRA `(.L_x_25304) ;  /* 0x0000000800507947 */ /* 0x000fea0003800000 */
.L_x_25312:
        /* <DEDUP_REMOVED lines=20> */
.L_x_25317:
[----:B------:R-:W-:Y:S05]  /*14e80*/  BSYNC B0 ;  /* 0x0000000000007941 */ /* 0x000fea0003800000 */
.L_x_25316:
[----:B------:R-:W-:-:S05]  /*14e90*/  LOP3.LUT R5, R0, R5, RZ, 0xfc, !PT ;  /* 0x0000000500057212 */ /* 0x000fca00078efcff */
[----:B------:R0:W-:Y:S01]  /*14ea0*/  STG.E.U8 desc[UR36][R16.64], R5 ;  /* 0x0000000510007986 */ /* 0x0001e2000c101124 */
[----:B------:R-:W-:Y:S05]  /*14eb0*/  BRA `(.L_x_25304) ;  /* 0x0000000400f07947 */ /* 0x000fea0003800000 */
.L_x_25315:
        /* <DEDUP_REMOVED lines=12> */
.L_x_25319:
[----:B------:R-:W-:Y:S01]  /*14f80*/  IMAD.MOV.U32 R0, RZ, RZ, 0x7f ;  /* 0x0000007fff007424 */ /* 0x000fe200078e00ff */
[----:B------:R-:W-:-:S04]  /*14f90*/  ISETP.GT.U32.AND P0, PT, R4, 0x7f800000, PT ;  /* 0x7f8000000400780c */ /* 0x000fc80003f04070 */
[----:B------:R-:W-:-:S09]  /*14fa0*/  SEL R0, R0, 0x7c, P0 ;  /* 0x0000007c00007807 */ /* 0x000fd20000000000 */
.L_x_25320:
[----:B------:R-:W-:Y:S05]  /*14fb0*/  BSYNC B0 ;  /* 0x0000000000007941 */ /* 0x000fea0003800000 */
.L_x_25318:
[----:B------:R-:W-:-:S04]  /*14fc0*/  LOP3.LUT R2, R2, 0x80000000, RZ, 0xc0, !PT ;  /* 0x8000000002027812 */ /* 0x000fc800078ec0ff */
[----:B------:R-:W-:-:S04]  /*14fd0*/  SHF.R.U32.HI R3, RZ, 0x18, R2 ;  /* 0x00000018ff037819 */ /* 0x000fc80000011602 */
[----:B------:R-:W-:-:S05]  /*14fe0*/  LOP3.LUT R3, R0, R3, RZ, 0xfc, !PT ;  /* 0x0000000300037212 */ /* 0x000fca00078efcff */
[----:B------:R0:W-:Y:S01]  /*14ff0*/  STG.E.U8 desc[UR36][R16.64], R3 ;  /* 0x0000000310007986 */ /* 0x0001e2000c101124 */
[----:B------:R-:W-:Y:S05]  /*15000*/  BRA `(.L_x_25304) ;  /* 0x00000004009c7947 */ /* 0x000fea0003800000 */
.L_x_25314:
[----:B------:R-:W-:-:S05]  /*15010*/  F2FP.BF16.F32.PACK_AB R2, RZ, R2 ;  /* 0x00000002ff02723e */ /* 0x000fca00000010ff */
[----:B------:R0:W-:Y:S01]  /*15020*/  STG.E.U16 desc[UR36][R16.64], R2 ;  /* 0x0000000210007986 */ /* 0x0001e2000c101524 */
[----:B------:R-:W-:Y:S05]  /*15030*/  BRA `(.L_x_25304) ;  /* 0x0000000400907947 */ /* 0x000fea0003800000 */
.L_x_25311:
        /* <DEDUP_REMOVED lines=11> */
.L_x_25323:
        /* <DEDUP_REMOVED lines=16> */
.L_x_25326:
[----:B------:R-:W-:-:S04]  /*151f0*/  LOP3.LUT R2, R2, 0x80000000, RZ, 0xc0, !PT ;  /* 0x8000000002027812 */ /* 0x000fc800078ec0ff */
[----:B------:R-:W-:-:S04]  /*15200*/  SHF.R.U32.HI R3, RZ, 0x18, R2 ;  /* 0x00000018ff037819 */ /* 0x000fc80000011602 */
[----:B------:R-:W-:-:S04]  /*15210*/  LOP3.LUT R0, R0, R3, RZ, 0xfc, !PT ;  /* 0x0000000300007212 */ /* 0x000fc800078efcff */
[----:B------:R-:W-:-:S07]  /*15220*/  PRMT R8, R0, 0x7610, R8 ;  /* 0x0000761000087816 */ /* 0x000fce0000000008 */
.L_x_25325:
[----:B------:R-:W-:Y:S05]  /*15230*/  BSYNC B0 ;  /* 0x0000000000007941 */ /* 0x000fea0003800000 */
.L_x_25324:
[----:B------:R0:W-:Y:S01]  /*15240*/  STG.E.U8 desc[UR36][R16.64], R8 ;  /* 0x0000000810007986 */ /* 0x0001e2000c101124 */
[----:B------:R-:W-:Y:S05]  /*15250*/  BRA `(.L_x_25304) ;  /* 0x0000000400087947 */ /* 0x000fea0003800000 */
.L_x_25322:
        /* <DEDUP_REMOVED lines=16> */
.L_x_25329:
[----:B------:R-:W-:-:S04]  /*15360*/  LOP3.LUT R2, R2, 0x80000000, RZ, 0xc0, !PT ;  /* 0x8000000002027812 */ /* 0x000fc800078ec0ff */
[----:B------:R-:W-:-:S04]  /*15370*/  SHF.R.U32.HI R3, RZ, 0x18, R2 ;  /* 0x00000018ff037819 */ /* 0x000fc80000011602 */
[----:B------:R-:W-:-:S04]  /*15380*/  LOP3.LUT R0, R0, R3, RZ, 0xfc, !PT ;  /* 0x0000000300007212 */ /* 0x000fc800078efcff */
[----:B------:R-:W-:-:S07]  /*15390*/  PRMT R8, R0, 0x7610, R8 ;  /* 0x0000761000087816 */ /* 0x000fce0000000008 */
.L_x_25328:
[----:B------:R-:W-:Y:S05]  /*153a0*/  BSYNC B0 ;  /* 0x0000000000007941 */ /* 0x000fea0003800000 */
.L_x_25327:
[----:B------:R3:W-:Y:S01]  /*153b0*/  STG.E.U8 desc[UR36][R16.64], R8 ;  /* 0x0000000810007986 */ /* 0x0007e2000c101124 */
[----:B------:R-:W-:Y:S05]  /*153c0*/  BRA `(.L_x_25304) ;  /* 0x0000000000ac7947 */ /* 0x000fea0003800000 */
.L_x_25321:
        /* <DEDUP_REMOVED lines=21> */
.L_x_25303:
        /* <DEDUP_REMOVED lines=16> */
.L_x_25332:
[----:B------:R-:W-:Y:S05]  /*15620*/  BRA `(.L_x_25304) ;  /* 0x0000000000147947 */ /* 0x000fea0003800000 */
.L_x_25331:
[----:B------:R-:W0:Y:S02]  /*15630*/  F2I.U64.TRUNC R2, R2 ;  /* 0x0000000200027311 */ /* 0x000e24000020d800 */
[----:B0-----:R2:W-:Y:S01]  /*15640*/  STG.E.64 desc[UR36][R16.64], R2 ;  /* 0x0000000210007986 */ /* 0x0015e2000c101b24 */
[----:B------:R-:W-:Y:S05]  /*15650*/  BRA `(.L_x_25304) ;  /* 0x0000000000087947 */ /* 0x000fea0003800000 */
.L_x_25330:
[----:B------:R-:W0:Y:S02]  /*15660*/  F2I.FTZ.U32.TRUNC.NTZ R3, R2 ;  /* 0x0000000200037305 */ /* 0x000e24000021f000 */
[----:B0-----:R0:W-:Y:S02]  /*15670*/  STG.E desc[UR36][R16.64], R3 ;  /* 0x0000000310007986 */ /* 0x0011e4000c101924 */
.L_x_25304:
[----:B------:R-:W-:-:S07]  /*15680*/  VIADD R27, R27, 0x80 ;  /* 0x000000801b1b7836 */ /* 0x000fce0000000000 */
.L_x_25157:
[----:B------:R-:W-:Y:S05]  /*15690*/  BSYNC B7 ;  /* 0x0000000000077941 */ /* 0x000fea0003800000 */
.L_x_25156:
[----:B------:R-:W-:Y:S02]  /*156a0*/  ULDC UR4, c[0x0][0x210] ;  /* 0x0000840000047ab9 */ /* 0x000fe40000000800 */
[----:B------:R-:W-:-:S13]  /*156b0*/  ISETP.GE.AND P0, PT, R27, UR4, PT ;  /* 0x000000041b007c0c */ /* 0x000fda000bf06270 */
[----:B------:R-:W-:Y:S05]  /*156c0*/  @P0 EXIT ;  /* 0x000000000000094d */ /* 0x000fea0003800000 */
[----:B0-----:R-:W0:Y:S01]  /*156d0*/  LDC R6, c[0x0][0x218] ;  /* 0x00008600ff067b82 */ /* 0x001e220000000800 */
[----:B------:R-:W-:Y:S01]  /*156e0*/  CS2R R18, SRZ ;  /* 0x0000000000127805 */ /* 0x000fe2000001ff00 */
[----:B------:R-:W-:Y:S02]  /*156f0*/  IMAD.MOV.U32 R23, RZ, RZ, RZ ;  /* 0x000000ffff177224 */ /* 0x000fe400078e00ff */
[----:B-1----:R-:W-:Y:S02]  /*15700*/  IMAD.MOV.U32 R24, RZ, RZ, RZ ;  /* 0x000000ffff187224 */ /* 0x002fe400078e00ff */
        /* <DEDUP_REMOVED lines=452> */
.L_x_25333:
        /* <DEDUP_REMOVED lines=22> */
.L_x_25338:
[----:B------:R-:W2:Y:S02]  /*174b0*/  LDG.E.U8 R2, desc[UR36][R2.64] ;  /* 0x0000002402027981 */ /* 0x000ea4000c1e1100 */
[----:B--2---:R-:W-:Y:S01]  /*174c0*/  I2FP.F32.U32 R22, R2 ;  /* 0x0000000200167245 */ /* 0x004fe20000201000 */
[----:B------:R-:W-:Y:S06]  /*174d0*/  BRA `(.L_x_25340) ;  /* 0x0000000c002c7947 */ /* 0x000fec0003800000 */
.L_x_25337:
        /* <DEDUP_REMOVED lines=9> */
.L_x_25342:
[----:B------:R-:W2:Y:S02]  /*17570*/  LDG.E R2, desc[UR36][R2.64] ;  /* 0x0000002402027981 */ /* 0x000ea4000c1e1900 */
[----:B--2---:R-:W-:Y:S01]  /*17580*/  I2FP.F32.S32 R22, R2 ;  /* 0x0000000200167245 */ /* 0x004fe20000201400 */
[----:B------:R-:W-:Y:S06]  /*17590*/  BRA `(.L_x_25340) ;  /* 0x0000000800fc7947 */ /* 0x000fec0003800000 */
.L_x_25341:
[----:B------:R-:W2:Y:S02]  /*175a0*/  LDG.E.U16 R2, desc[UR36][R2.64] ;  /* 0x0000002402027981 */ /* 0x000ea4000c1e1500 */
[----:B--2---:R0:W1:Y:S01]  /*175b0*/  I2F.S16 R22, R2 ;  /* 0x0000000200167306 */ /* 0x0040620000101400 */
[----:B------:R-:W-:Y:S05]  /*175c0*/  BRA `(.L_x_25340) ;  /* 0x0000000800f07947 */ /* 0x000fea0003800000 */
.L_x_25336:
        /* <DEDUP_REMOVED lines=8> */
.L_x_25344:
[----:B------:R-:W2:Y:S02]  /*17650*/  LDG.E.U16 R2, desc[UR36][R2.64] ;  /* 0x0000002402027981 */ /* 0x000ea4000c1e1500 */
[----:B--2---:R-:W-:Y:S01]  /*17660*/  HADD2.F32 R22, -RZ, R2.H0_H0 ;  /* 0x20000002ff167230 */ /* 0x004fe20000004100 */
[----:B------:R-:W-:Y:S06]  /*17670*/  BRA `(.L_x_25340) ;  /* 0x0000000800c47947 */ /* 0x000fec0003800000 */
.L_x_25343:
        /* <DEDUP_REMOVED lines=8> */
.L_x_25346:
[----:B------:R-:W2:Y:S02]  /*17700*/  LDG.E.U16 R2, desc[UR36][R2.64] ;  /* 0x0000002402027981 */ /* 0x000ea4000c1e1500 */
[----:B--2---:R-:W-:Y:S01]  /*17710*/  HADD2.F32 R22, -RZ, R2.H0_H0 ;  /* 0x20000002ff167230 */ /* 0x004fe20000004100 */
[----:B------:R-:W-:Y:S06]  /*17720*/  BRA `(.L_x_25340) ;  /* 0x0000000800987947 */ /* 0x000fec0003800000 */
.L_x_25345:
[----:B------:R-:W2:Y:S01]  /*17730*/  LDG.E.64 R2, desc[UR36][R2.64] ;  /* 0x0000002402027981 */ /* 0x000ea2000c1e1b00 */
[----:B------:R-:W-:Y:S01]  /*17740*/  UMOV UR4, 0xf0000000 ;  /* 0xf000000000047882 */ /* 0x000fe20000000000 */
[----:B------:R-:W-:Y:S01]  /*17750*/  UMOV UR5, 0x380fffff ;  /* 0x380fffff00057882 */ /* 0x000fe20000000000 */
[----:B--2---:R-:W0:Y:S01]  /*17760*/  F2F.F32.F64 R22, R2 ;  /* 0x0000000200167310 */ /* 0x004e220000301000 */
[----:B------:R-:W-:-:S14]  /*17770*/  DSETP.GEU.AND P0, PT, |R2|, UR4, PT ;  /* 0x0000000402007e2a */ /* 0x000fdc000bf0e200 */
[----:B0-----:R-:W-:Y:S01]  /*17780*/  @!P0 FMUL R22, R22, 1.175494350822287508e-38 ;  /* 0x0080000016168820 */ /* 0x001fe20000400000 */
[----:B------:R-:W-:Y:S06]  /*17790*/  BRA `(.L_x_25340) ;  /* 0x00000008007c7947 */ /* 0x000fec0003800000 */
.L_x_25335:
        /* <DEDUP_REMOVED lines=12> */
.L_x_25349:
[----:B------:R-:W2:Y:S01]  /*17860*/  LDG.E.64 R2, desc[UR36][R2.64] ;  /* 0x0000002402027981 */ /* 0x000ea2000c1e1b00 */
[----:B------:R-:W-:Y:S01]  /*17870*/  UMOV UR4, 0xf0000000 ;  /* 0xf000000000047882 */ /* 0x000fe20000000000 */
[----:B------:R-:W-:Y:S01]  /*17880*/  UMOV UR5, 0x380fffff ;  /* 0x380fffff00057882 */ /* 0x000fe20000000000 */
[----:B--2---:R-:W0:Y:S01]  /*17890*/  F2F.F32.F64 R22, R2 ;  /* 0x0000000200167310 */ /* 0x004e220000301000 */
[----:B------:R-:W-:-:S14]  /*178a0*/  DSETP.GEU.AND P0, PT, |R2|, UR4, PT ;  /* 0x0000000402007e2a */ /* 0x000fdc000bf0e200 */
[----:B0-----:R-:W-:Y:S01]  /*178b0*/  @!P0 FMUL R22, R22, 1.175494350822287508e-38 ;  /* 0x0080000016168820 */ /* 0x001fe20000400000 */
[----:B------:R-:W-:Y:S06]  /*178c0*/  BRA `(.L_x_25340) ;  /* 0x0000000800307947 */ /* 0x000fec0003800000 */
.L_x_25348:
        /* <DEDUP_REMOVED lines=26> */
.L_x_25351:
        /* <DEDUP_REMOVED lines=13> */
.L_x_25350:
[----:B------:R-:W2:Y:S02]  /*17b40*/  LDG.E.U16 R2, desc[UR36][R2.64] ;  /* 0x0000002402027981 */ /* 0x000ea4000c1e1500 */
[----:B--2---:R-:W-:Y:S01]  /*17b50*/  IMAD.U32 R22, R2, 0x10000, RZ ;  /* 0x0001000002167824 */ /* 0x004fe200078e00ff */
[----:B------:R-:W-:Y:S06]  /*17b60*/  BRA `(.L_x_25340) ;  /* 0x0000000400887947 */ /* 0x000fec0003800000 */
.L_x_25347:
        /* <DEDUP_REMOVED lines=11> */
.L_x_25354:
        /* <DEDUP_REMOVED lines=20> */
.L_x_25356:
[----:B------:R-:W-:Y:S05]  /*17d60*/  BSYNC B0 ;  /* 0x0000000000007941 */ /* 0x000fea0003800000 */
.L_x_25355:
[----:B------:R-:W-:Y:S01]  /*17d70*/  IMAD.SHL.U32 R2, R2, 0x100000, RZ ;  /* 0x0010000002027824 */ /* 0x000fe200078e00ff */
[----:B------:R-:W-:-:S04]  /*17d80*/  LEA R3, R0, 0x3b800000, 0x17 ;  /* 0x3b80000000037811 */ /* 0x000fc800078eb8ff */
[----:B------:R-:W-:Y:S01]  /*17d90*/  LOP3.LUT R22, R3, R2, R22, 0xfe, !PT ;  /* 0x0000000203167212 */ /* 0x000fe200078efe16 */
[----:B------:R-:W-:Y:S06]  /*17da0*/  BRA `(.L_x_25340) ;  /* 0x0000000000f87947 */ /* 0x000fec0003800000 */
.L_x_25353:
        /* <DEDUP_REMOVED lines=20> */
.L_x_25358:
[----:B------:R-:W-:Y:S05]  /*17ef0*/  BSYNC B0 ;  /* 0x0000000000007941 */ /* 0x000fea0003800000 */
.L_x_25357:
[----:B------:R-:W-:Y:S01]  /*17f00*/  IMAD.SHL.U32 R2, R2, 0x200000, RZ ;  /* 0x0020000002027824 */ /* 0x000fe200078e00ff */
[----:B------:R-:W-:-:S04]  /*17f10*/  LEA R3, R0, 0x37800000, 0x17 ;  /* 0x3780000000037811 */ /* 0x000fc800078eb8ff */
[----:B------:R-:W-:Y:S01]  /*17f20*/  LOP3.LUT R22, R3, R2, R22, 0xfe, !PT ;  /* 0x0000000203167212 */ /* 0x000fe200078efe16 */
[----:B------:R-:W-:Y:S06]  /*17f30*/  BRA `(.L_x_25340) ;  /* 0x0000000000947947 */ /* 0x000fec0003800000 */
.L_x_25352:
        /* <DEDUP_REMOVED lines=14> */
.L_x_25339:
        /* <DEDUP_REMOVED lines=16> */
.L_x_25361:
[----:B------:R-:W-:Y:S01]  /*18120*/  IMAD.MOV.U32 R22, RZ, RZ, RZ ;  /* 0x000000ffff167224 */ /* 0x000fe200078e00ff */
[----:B------:R-:W-:Y:S06]  /*18130*/  BRA `(.L_x_25340) ;  /* 0x0000000000147947 */ /* 0x000fec0003800000 */
.L_x_25360:
[----:B------:R-:W2:Y:S02]  /*18140*/  LDG.E.64 R2, desc[UR36][R2.64] ;  /* 0x0000002402027981 */ /* 0x000ea4000c1e1b00 */
[----:B--2---:R0:W1:Y:S01]  /*18150*/  I2F.U64 R22, R2 ;  /* 0x0000000200167312 */ /* 0x0040620000301000 */
[----:B------:R-:W-:Y:S05]  /*18160*/  BRA `(.L_x_25340) ;  /* 0x0000000000087947 */ /* 0x000fea0003800000 */
.L_x_25359:
[----:B------:R-:W2:Y:S02]  /*18170*/  LDG.E R2, desc[UR36][R2.64] ;  /* 0x0000002402027981 */ /* 0x000ea4000c1e1900 */
[----:B--2---:R-:W-:-:S07]  /*18180*/  I2FP.F32.U32 R22, R2 ;  /* 0x0000000200167245 */ /* 0x004fce0000201000 */
.L_x_25340:
[----:B------:R-:W-:Y:S05]  /*18190*/  BSYNC B6 ;  /* 0x0000000000067941 */ /* 0x000fea0003800000 */
.L_x_25334:
        /* <DEDUP_REMOVED lines=19> */
.L_x_25366:
[----:B------:R-:W2:Y:S02]  /*182d0*/  LDG.E.U8 R2, desc[UR36][R2.64] ;  /* 0x0000002402027981 */ /* 0x000ea4000c1e1100 */
[----:B--2---:R-:W-:Y:S01]  /*182e0*/  I2FP.F32.U32 R24, R2 ;  /* 0x0000000200187245 */ /* 0x004fe20000201000 */
[----:B------:R-:W-:Y:S06]  /*182f0*/  BRA `(.L_x_25368) ;  /* 0x0000000c002c7947 */ /* 0x000fec0003800000 */
.L_x_25365:
        /* <DEDUP_REMOVED lines=9> */
.L_x_25370:
[----:B------:R-:W2:Y:S02]  /*18390*/  LDG.E R2, desc[UR36][R2.64] ;  /* 0x0000002402027981 */ /* 0x000ea4000c1e1900 */
[----:B--2---:R-:W-:Y:S01]  /*183a0*/  I2FP.F32.S32 R24, R2 ;  /* 0x0000000200187245 */ /* 0x004fe20000201400 */
[----:B------:R-:W-:Y:S06]  /*183b0*/  BRA `(.L_x_25368) ;  /* 0x0000000800fc7947 */ /* 0x000fec0003800000 */
.L_x_25369:
[----:B------:R-:W2:Y:S02]  /*183c0*/  LDG.E.U16 R2, desc[UR36][R2.64] ;  /* 0x0000002402027981 */ /* 0x000ea4000c1e1500 */
[----:B--2---:R0:W1:Y:S01]  /*183d0*/  I2F.S16 R24, R2 ;  /* 0x0000000200187306 */ /* 0x0040620000101400 */
[----:B------:R-:W-:Y:S05]  /*183e0*/  BRA `(.L_x_25368) ;  /* 0x0000000800f07947 */ /* 0x000fea0003800000 */
.L_x_25364:
        /* <DEDUP_REMOVED lines=8> */
.L_x_25372:
[----:B------:R-:W2:Y:S02]  /*18470*/  LDG.E.U16 R2, desc[UR36][R2.64] ;  /* 0x0000002402027981 */ /* 0x000ea4000c1e1500 */
[----:B--2---:R-:W-:Y:S01]  /*18480*/  HADD2.F32 R24, -RZ, R2.H0_H0 ;  /* 0x20000002ff187230 */ /* 0x004fe20000004100 */
[----:B------:R-:W-:Y:S06]  /*18490*/  BRA `(.L_x_25368) ;  /* 0x0000000800c47947 */ /* 0x000fec0003800000 */
.L_x_25371:
        /* <DEDUP_REMOVED lines=8> */
.L_x_25374:
[----:B------:R-:W2:Y:S02]  /*18520*/  LDG.E.U16 R2, desc[UR36][R2.64] ;  /* 0x0000002402027981 */ /* 0x000ea4000c1e1500 */
[----:B--2---:R-:W-:Y:S01]  /*18530*/  HADD2.F32 R24, -RZ, R2.H0_H0 ;  /* 0x20000002ff187230 */ /* 0x004fe20000004100 */
[----:B------:R-:W-:Y:S06]  /*18540*/  BRA `(.L_x_25368) ;  /* 0x0000000800987947 */ /* 0x000fec0003800000 */
.L_x_25373:
[----:B------:R-:W2:Y:S01]  /*18550*/  LDG.E.64 R2, desc[UR36][R2.64] ;  /* 0x0000002402027981 */ /* 0x000ea2000c1e1b00 */
[----:B------:R-:W-:Y:S01]  /*18560*/  UMOV UR4, 0xf0000000 ;  /* 0xf000000000047882 */ /* 0x000fe20000000000 */
[----:B------:R-:W-:Y:S01]  /*18570*/  UMOV UR5, 0x380fffff ;  /* 0x380fffff00057882 */ /* 0x000fe20000000000 */
[----:B--2---:R-:W0:Y:S01]  /*18580*/  F2F.F32.F64 R24, R2 ;  /* 0x0000000200187310 */ /* 0x004e220000301000 */
[----:B------:R-:W-:-:S14]  /*18590*/  DSETP.GEU.AND P0, PT, |R2|, UR4, PT ;  /* 0x0000000402007e2a */ /* 0x000fdc000bf0e200 */
[----:B0-----:R-:W-:Y:S01]  /*185a0*/  @!P0 FMUL R24, R24, 1.175494350822287508e-38 ;  /* 0x0080000018188820 */ /* 0x001fe20000400000 */
[----:B------:R-:W-:Y:S06]  /*185b0*/  BRA `(.L_x_25368) ;  /* 0x00000008007c7947 */ /* 0x000fec0003800000 */
.L_x_25363:
        /* <DEDUP_REMOVED lines=12> */
.L_x_25377:
[----:B------:R-:W2:Y:S01]  /*18680*/  LDG.E.64 R2, desc[UR36][R2.64] ;  /* 0x0000002402027981 */ /* 0x000ea2000c1e1b00 */
[----:B------:R-:W-:Y:S01]  /*18690*/  UMOV UR4, 0xf0000000 ;  /* 0xf000000000047882 */ /* 0x000fe20000000000 */
[----:B------:R-:W-:Y:S01]  /*186a0*/  UMOV UR5, 0x380fffff ;  /* 0x380fffff00057882 */ /* 0x000fe20000000000 */
[----:B--2---:R-:W0:Y:S01]  /*186b0*/  F2F.F32.F64 R24, R2 ;  /* 0x0000000200187310 */ /* 0x004e220000301000 */
[----:B------:R-:W-:-:S14]  /*186c0*/  DSETP.GEU.AND P0, PT, |R2|, UR4, PT ;  /* 0x0000000402007e2a */ /* 0x000fdc000bf0e200 */
[----:B0-----:R-:W-:Y:S01]  /*186d0*/  @!P0 FMUL R24, R24, 1.175494350822287508e-38 ;  /* 0x0080000018188820 */ /* 0x001fe20000400000 */
[----:B------:R-:W-:Y:S06]  /*186e0*/  BRA `(.L_x_25368) ;  /* 0x0000000800307947 */ /* 0x000fec0003800000 */
.L_x_25376:
        /* <DEDUP_REMOVED lines=26> */
.L_x_25379:
        /* <DEDUP_REMOVED lines=13> */
.L_x_25378:
[----:B------:R-:W2:Y:S02]  /*18960*/  LDG.E.U16 R2, desc[UR36][R2.64] ;  /* 0x0000002402027981 */ /* 0x000ea4000c1e1500 */
[----:B--2---:R-:W-:Y:S01]  /*18970*/  IMAD.U32 R24, R2, 0x10000, RZ ;  /* 0x0001000002187824 */ /* 0x004fe200078e00ff */
[----:B------:R-:W-:Y:S06]  /*18980*/  BRA `(.L_x_25368) ;  /* 0x0000000400887947 */ /* 0x000fec0003800000 */
.L_x_25375:
        /* <DEDUP_REMOVED lines=11> */
.L_x_25382:
        /* <DEDUP_REMOVED lines=20> */
.L_x_25384:
[----:B------:R-:W-:Y:S05]  /*18b80*/  BSYNC B0 ;  /* 0x0000000000007941 */ /* 0x000fea0003800000 */
.L_x_25383:
[----:B------:R-:W-:Y:S01]  /*18b90*/  IMAD.SHL.U32 R2, R2, 0x100000, RZ ;  /* 0x0010000002027824 */ /* 0x000fe200078e00ff */
[----:B------:R-:W-:-:S04]  /*18ba0*/  LEA R3, R0, 0x3b800000, 0x17 ;  /* 0x3b80000000037811 */ /* 0x000fc800078eb8ff */
[----:B------:R-:W-:Y:S01]  /*18bb0*/  LOP3.LUT R24, R3, R2, R24, 0xfe, !PT ;  /* 0x0000000203187212 */ /* 0x000fe200078efe18 */
[----:B------:R-:W-:Y:S06]  /*18bc0*/  BRA `(.L_x_25368) ;  /* 0x0000000000f87947 */ /* 0x000fec0003800000 */
.L_x_25381:
        /* <DEDUP_REMOVED lines=20> */
.L_x_25386:
[----:B------:R-:W-:Y:S05]  /*18d10*/  BSYNC B0 ;  /* 0x0000000000007941 */ /* 0x000fea0003800000 */
.L_x_25385:
[----:B------:R-:W-:Y:S01]  /*18d20*/  IMAD.SHL.U32 R2, R2, 0x200000, RZ ;  /* 0x0020000002027824 */ /* 0x000fe200078e00ff */
[----:B------:R-:W-:-:S04]  /*18d30*/  LEA R3, R0, 0x37800000, 0x17 ;  /* 0x3780000000037811 */ /* 0x000fc800078eb8ff */
[----:B------:R-:W-:Y:S01]  /*18d40*/  LOP3.LUT R24, R3, R2, R24, 0xfe, !PT ;  /* 0x0000000203187212 */ /* 0x000fe200078efe18 */
[----:B------:R-:W-:Y:S06]  /*18d50*/  BRA `(.L_x_25368) ;  /* 0x0000000000947947 */ /* 0x000fec0003800000 */
.L_x_25380:
        /* <DEDUP_REMOVED lines=14> */
.L_x_25367:
        /* <DEDUP_REMOVED lines=16> */
.L_x_25389:
[----:B------:R-:W-:Y:S01]  /*18f40*/  IMAD.MOV.U32 R24, RZ, RZ, RZ ;  /* 0x000000ffff187224 */ /* 0x000fe200078e00ff */
[----:B------:R-:W-:Y:S06]  /*18f50*/  BRA `(.L_x_25368) ;  /* 0x0000000000147947 */ /* 0x000fec0003800000 */
.L_x_25388:
[----:B------:R-:W2:Y:S02]  /*18f60*/  LDG.E.64 R24, desc[UR36][R2.64] ;  /* 0x0000002402187981 */ /* 0x000ea4000c1e1b00 */
[----:B--2---:R0:W1:Y:S01]  /*18f70*/  I2F.U64 R24, R24 ;  /* 0x0000001800187312 */ /* 0x0040620000301000 */
[----:B------:R-:W-:Y:S05]  /*18f80*/  BRA `(.L_x_25368) ;  /* 0x0000000000087947 */ /* 0x000fea0003800000 */
.L_x_25387:
[----:B------:R-:W2:Y:S02]  /*18f90*/  LDG.E R2, desc[UR36][R2.64] ;  /* 0x0000002402027981 */ /* 0x000ea4000c1e1900 */
[----:B--2---:R-:W-:-:S07]  /*18fa0*/  I2FP.F32.U32 R24, R2 ;  /* 0x0000000200187245 */ /* 0x004fce0000201000 */
.L_x_25368:
[----:B------:R-:W-:Y:S05]  /*18fb0*/  BSYNC B6 ;  /* 0x0000000000067941 */ /* 0x000fea0003800000 */
.L_x_25362:
        /* <DEDUP_REMOVED lines=19> */
.L_x_25394:
[----:B------:R-:W2:Y:S02]  /*190f0*/  LDG.E.U8 R2, desc[UR36][R2.64] ;  /* 0x0000002402027981 */ /* 0x000ea4000c1e1100 */
[----:B--2---:R-:W-:Y:S01]  /*19100*/  I2FP.F32.U32 R23, R2 ;  /* 0x0000000200177245 */ /* 0x004fe20000201000 */
[----:B------:R-:W-:Y:S06]  /*19110*/  BRA `(.L_x_25396) ;  /* 0x0000000c002c7947 */ /* 0x000fec0003800000 */
.L_x_25393:
        /* <DEDUP_REMOVED lines=9> */
.L_x_25398:
[----:B------:R-:W2:Y:S02]  /*191b0*/  LDG.E R2, desc[UR36][R2.64] ;  /* 0x0000002402027981 */ /* 0x000ea4000c1e1900 */
[----:B--2---:R-:W-:Y:S01]  /*191c0*/  I2FP.F32.S32 R23, R2 ;  /* 0x0000000200177245 */ /* 0x004fe20000201400 */
[----:B------:R-:W-:Y:S06]  /*191d0*/  BRA `(.L_x_25396) ;  /* 0x0000000800fc7947 */ /* 0x000fec0003800000 */
.L_x_25397:
[----:B------:R-:W2:Y:S02]  /*191e0*/  LDG.E.U16 R2, desc[UR36][R2.64] ;  /* 0x0000002402027981 */ /* 0x000ea4000c1e1500 */
[----:B--2---:R0:W2:Y:S01]  /*191f0*/  I2F.S16 R23, R2 ;  /* 0x0000000200177306 */ /* 0x0040a20000101400 */
[----:B------:R-:W-:Y:S05]  /*19200*/  BRA `(.L_x_25396) ;  /* 0x0000000800f07947 */ /* 0x000fea0003800000 */
.L_x_25392:
        /* <DEDUP_REMOVED lines=8> */
.L_x_25400:
[----:B------:R-:W2:Y:S02]  /*19290*/  LDG.E.U16 R2, desc[UR36][R2.64] ;  /* 0x0000002402027981 */ /* 0x000ea4000c1e1500 */
[----:B--2---:R-:W-:Y:S01]  /*192a0*/  HADD2.F32 R23, -RZ, R2.H0_H0 ;  /* 0x20000002ff177230 */ /* 0x004fe20000004100 */
[----:B------:R-:W-:Y:S06]  /*192b0*/  BRA `(.L_x_25396) ;  /* 0x0000000800c47947 */ /* 0x000fec0003800000 */
.L_x_25399:
        /* <DEDUP_REMOVED lines=8> */
.L_x_25402:
[----:B------:R-:W2:Y:S02]  /*19340*/  LDG.E.U16 R2, desc[UR36][R2.64] ;  /* 0x0000002402027981 */ /* 0x000ea4000c1e1500 */
[----:B--2---:R-:W-:Y:S01]  /*19350*/  HADD2.F32 R23, -RZ, R2.H0_H0 ;  /* 0x20000002ff177230 */ /* 0x004fe20000004100 */
[----:B------:R-:W-:Y:S06]  /*19360*/  BRA `(.L_x_25396) ;  /* 0x0000000800987947 */ /* 0x000fec0003800000 */
.L_x_25401:
[----:B------:R-:W2:Y:S01]  /*19370*/  LDG.E.64 R2, desc[UR36][R2.64] ;  /* 0x0000002402027981 */ /* 0x000ea2000c1e1b00 */
[----:B------:R-:W-:Y:S01]  /*19380*/  UMOV UR4, 0xf0000000 ;  /* 0xf000000000047882 */ /* 0x000fe20000000000 */
[----:B------:R-:W-:Y:S01]  /*19390*/  UMOV UR5, 0x380fffff ;  /* 0x380fffff00057882 */ /* 0x000fe20000000000 */
[----:B--2---:R-:W0:Y:S01]  /*193a0*/  F2F.F32.F64 R23, R2 ;  /* 0x0000000200177310 */ /* 0x004e220000301000 */
[----:B------:R-:W-:-:S14]  /*193b0*/  DSETP.GEU.AND P0, PT, |R2|, UR4, PT ;  /* 0x0000000402007e2a */ /* 0x000fdc000bf0e200 */
[----:B0-----:R-:W-:Y:S01]  /*193c0*/  @!P0 FMUL R23, R23, 1.175494350822287508e-38 ;  /* 0x0080000017178820 */ /* 0x001fe20000400000 */
[----:B------:R-:W-:Y:S06]  /*193d0*/  BRA `(.L_x_25396) ;  /* 0x00000008007c7947 */ /* 0x000fec0003800000 */
.L_x_25391:
        /* <DEDUP_REMOVED lines=12> */
.L_x_25405:
[----:B------:R-:W2:Y:S01]  /*194a0*/  LDG.E.64 R2, desc[UR36][R2.64] ;  /* 0x0000002402027981 */ /* 0x000ea2000c1e1b00 */
[----:B------:R-:W-:Y:S01]  /*194b0*/  UMOV UR4, 0xf0000000 ;  /* 0xf000000000047882 */ /* 0x000fe20000000000 */
[----:B------:R-:W-:Y:S01]  /*194c0*/  UMOV UR5, 0x380fffff ;  /* 0x380fffff00057882 */ /* 0x000fe20000000000 */
[----:B--2---:R-:W0:Y:S01]  /*194d0*/  F2F.F32.F64 R23, R2 ;  /* 0x0000000200177310 */ /* 0x004e220000301000 */
[----:B------:R-:W-:-:S14]  /*194e0*/  DSETP.GEU.AND P0, PT, |R2|, UR4, PT ;  /* 0x0000000402007e2a */ /* 0x000fdc000bf0e200 */
[----:B0-----:R-:W-:Y:S01]  /*194f0*/  @!P0 FMUL R23, R23, 1.175494350822287508e-38 ;  /* 0x0080000017178820 */ /* 0x001fe20000400000 */
[----:B------:R-:W-:Y:S06]  /*19500*/  BRA `(.L_x_25396) ;  /* 0x0000000800307947 */ /* 0x000fec0003800000 */
.L_x_25404:
        /* <DEDUP_REMOVED lines=26> */
.L_x_25407:
        /* <DEDUP_REMOVED lines=13> */
.L_x_25406:
[----:B------:R-:W2:Y:S02]  /*19780*/  LDG.E.U16 R2, desc[UR36][R2.64] ;  /* 0x0000002402027981 */ /* 0x000ea4000c1e1500 */
[----:B--2---:R-:W-:Y:S01]  /*19790*/  IMAD.U32 R23, R2, 0x10000, RZ ;  /* 0x0001000002177824 */ /* 0x004fe200078e00ff */
[----:B------:R-:W-:Y:S06]  /*197a0*/  BRA `(.L_x_25396) ;  /* 0x0000000400887947 */ /* 0x000fec0003800000 */
.L_x_25403:
        /* <DEDUP_REMOVED lines=11> */
.L_x_25410:
        /* <DEDUP_REMOVED lines=20> */
.L_x_25412:
[----:B------:R-:W-:Y:S05]  /*199a0*/  BSYNC B0 ;  /* 0x0000000000007941 */ /* 0x000fea0003800000 */
.L_x_25411:
[----:B------:R-:W-:Y:S01]  /*199b0*/  IMAD.SHL.U32 R2, R2, 0x100000, RZ ;  /* 0x0010000002027824 */ /* 0x000fe200078e00ff */
[----:B------:R-:W-:-:S04]  /*199c0*/  LEA R0, R0, 0x3b800000, 0x17 ;  /* 0x3b80000000007811 */ /* 0x000fc800078eb8ff */
[----:B------:R-:W-:Y:S01]  /*199d0*/  LOP3.LUT R23, R0, R2, R23, 0xfe, !PT ;  /* 0x0000000200177212 */ /* 0x000fe200078efe17 */
[----:B------:R-:W-:Y:S06]  /*199e0*/  BRA `(.L_x_25396) ;  /* 0x0000000000f87947 */ /* 0x000fec0003800000 */
.L_x_25409:
        /* <DEDUP_REMOVED lines=20> */
.L_x_25414:
[----:B------:R-:W-:Y:S05]  /*19b30*/  BSYNC B0 ;  /* 0x0000000000007941 */ /* 0x000fea0003800000 */
.L_x_25413:
[----:B------:R-:W-:Y:S01]  /*19b40*/  IMAD.SHL.U32 R2, R2, 0x200000, RZ ;  /* 0x0020000002027824 */ /* 0x000fe200078e00ff */
[----:B------:R-:W-:-:S04]  /*19b50*/  LEA R0, R0, 0x37800000, 0x17 ;  /* 0x3780000000007811 */ /* 0x000fc800078eb8ff */
[----:B------:R-:W-:Y:S01]  /*19b60*/  LOP3.LUT R23, R0, R2, R23, 0xfe, !PT ;  /* 0x0000000200177212 */ /* 0x000fe200078efe17 */
[----:B------:R-:W-:Y:S06]  /*19b70*/  BRA `(.L_x_25396) ;  /* 0x0000000000947947 */ /* 0x000fec0003800000 */
.L_x_25408:
        /* <DEDUP_REMOVED lines=14> */
.L_x_25395:
        /* <DEDUP_REMOVED lines=16> */
.L_x_25417:
[----:B------:R-:W-:Y:S01]  /*19d60*/  IMAD.MOV.U32 R23, RZ, RZ, RZ ;  /* 0x000000ffff177224 */ /* 0x000fe200078e00ff */
[----:B------:R-:W-:Y:S06]  /*19d70*/  BRA `(.L_x_25396) ;  /* 0x0000000000147947 */ /* 0x000fec0003800000 */
.L_x_25416:
[----:B------:R-:W2:Y:S02]  /*19d80*/  LDG.E.64 R2, desc[UR36][R2.64] ;  /* 0x0000002402027981 */ /* 0x000ea4000c1e1b00 */
[----:B--2---:R0:W2:Y:S01]  /*19d90*/  I2F.U64 R23, R2 ;  /* 0x0000000200177312 */ /* 0x0040a20000301000 */
[----:B------:R-:W-:Y:S05]  /*19da0*/  BRA `(.L_x_25396) ;  /* 0x0000000000087947 */ /* 0x000fea0003800000 */
.L_x_25415:
[----:B------:R-:W2:Y:S02]  /*19db0*/  LDG.E R2, desc[UR36][R2.64] ;  /* 0x0000002402027981 */ /* 0x000ea4000c1e1900 */
[----:B--2---:R-:W-:-:S07]  /*19dc0*/  I2FP.F32.U32 R23, R2 ;  /* 0x0000000200177245 */ /* 0x004fce0000201000 */
.L_x_25396:
[----:B------:R-:W-:Y:S05]  /*19dd0*/  BSYNC B6 ;  /* 0x0000000000067941 */ /* 0x000fea0003800000 */
.L_x_25390:
        /* <DEDUP_REMOVED lines=19> */
.L_x_25422:
[----:B------:R-:W2:Y:S02]  /*19f10*/  LDG.E.U8 R2, desc[UR36][R2.64] ;  /* 0x0000002402027981 */ /* 0x000ea4000c1e1100 */
[----:B--2---:R-:W-:Y:S01]  /*19f20*/  I2FP.F32.U32 R19, R2 ;  /* 0x0000000200137245 */ /* 0x004fe20000201000 */
[----:B------:R-:W-:Y:S06]  /*19f30*/  BRA `(.L_x_25424) ;  /* 0x0000000c002c7947 */ /* 0x000fec0003800000 */
.L_x_25421:
        /* <DEDUP_REMOVED lines=9> */
.L_x_25426:
[----:B------:R-:W2:Y:S02]  /*19fd0*/  LDG.E R2, desc[UR36][R2.64] ;  /* 0x0000002402027981 */ /* 0x000ea4000c1e1900 */
[----:B--2---:R-:W-:Y:S01]  /*19fe0*/  I2FP.F32.S32 R19, R2 ;  /* 0x0000000200137245 */ /* 0x004fe20000201400 */
[----:B------:R-:W-:Y:S06]  /*19ff0*/  BRA `(.L_x_25424) ;  /* 0x0000000800fc7947 */ /* 0x000fec0003800000 */
.L_x_25425:
[----:B------:R-:W2:Y:S02]  /*1a000*/  LDG.E.U16 R2, desc[UR36][R2.64] ;  /* 0x0000002402027981 */ /* 0x000ea4000c1e1500 */
[----:B--2---:R0:W1:Y:S01]  /*1a010*/  I2F.S16 R19, R2 ;  /* 0x0000000200137306 */ /* 0x0040620000101400 */
[----:B------:R-:W-:Y:S05]  /*1a020*/  BRA `(.L_x_25424) ;  /* 0x0000000800f07947 */ /* 0x000fea0003800000 */
.L_x_25420:
        /* <DEDUP_REMOVED lines=8> */
.L_x_25428:
[----:B------:R-:W2:Y:S02]  /*1a0b0*/  LDG.E.U16 R2, desc[UR36][R2.64] ;  /* 0x0000002402027981 */ /* 0x000ea4000c1e1500 */
[----:B--2---:R-:W-:Y:S01]  /*1a0c0*/  HADD2.F32 R19, -RZ, R2.H0_H0 ;  /* 0x20000002ff137230 */ /* 0x004fe20000004100 */
[----:B------:R-:W-:Y:S06]  /*1a0d0*/  BRA `(.L_x_25424) ;  /* 0x0000000800c47947 */ /* 0x000fec0003800000 */
.L_x_25427:
        /* <DEDUP_REMOVED lines=8> */
.L_x_25430:
[----:B------:R-:W2:Y:S02]  /*1a160*/  LDG.E.U16 R2, desc[UR36][R2.64] ;  /* 0x0000002402027981 */ /* 0x000ea4000c1e1500 */
[----:B--2---:R-:W-:Y:S01]  /*1a170*/  HADD2.F32 R19, -RZ, R2.H0_H0 ;  /* 0x20000002ff137230 */ /* 0x004fe20000004100 */
[----:B------:R-:W-:Y:S06]  /*1a180*/  BRA `(.L_x_25424) ;  /* 0x0000000800987947 */ /* 0x000fec0003800000 */
.L_x_25429:
[----:B------:R-:W2:Y:S01]  /*1a190*/  LDG.E.64 R2, desc[UR36][R2.64] ;  /* 0x0000002402027981 */ /* 0x000ea2000c1e1b00 */
[----:B------:R-:W-:Y:S01]  /*1a1a0*/  UMOV UR4, 0xf0000000 ;  /* 0xf000000000047882 */ /* 0x000fe20000000000 */
[----:B------:R-:W-:Y:S01]  /*1a1b0*/  UMOV UR5, 0x380fffff ;  /* 0x380fffff00057882 */ /* 0x000fe20000000000 */
[----:B--2---:R-:W0:Y:S01]  /*1a1c0*/  F2F.F32.F64 R19, R2 ;  /* 0x0000000200137310 */ /* 0x004e220000301000 */
[----:B------:R-:W-:-:S14]  /*1a1d0*/  DSETP.GEU.AND P0, PT, |R2|, UR4, PT ;  /* 0x0000000402007e2a */ /* 0x000fdc000bf0e200 */
[----:B0-----:R-:W-:Y:S01]  /*1a1e0*/  @!P0 FMUL R19, R19, 1.175494350822287508e-38 ;  /* 0x0080000013138820 */ /* 0x001fe20000400000 */
[----:B------:R-:W-:Y:S06]  /*1a1f0*/  BRA `(.L_x_25424) ;  /* 0x00000008007c7947 */ /* 0x000fec0003800000 */
.L_x_25419:
        /* <DEDUP_REMOVED lines=12> */
.L_x_25433:
[----:B------:R-:W2:Y:S01]  /*1a2c0*/  LDG.E.64 R2, desc[UR36][R2.64] ;  /* 0x0000002402027981 */ /* 0x000ea2000c1e1b00 */
[----:B------:R-:W-:Y:S01]  /*1a2d0*/  UMOV UR4, 0xf0000000 ;  /* 0xf000000000047882 */ /* 0x000fe20000000000 */
[----:B------:R-:W-:Y:S01]  /*1a2e0*/  UMOV UR5, 0x380fffff ;  /* 0x380fffff00057882 */ /* 0x000fe20000000000 */
[----:B--2---:R-:W0:Y:S01]  /*1a2f0*/  F2F.F32.F64 R19, R2 ;  /* 0x0000000200137310 */ /* 0x004e220000301000 */
[----:B------:R-:W-:-:S14]  /*1a300*/  DSETP.GEU.AND P0, PT, |R2|, UR4, PT ;  /* 0x0000000402007e2a */ /* 0x000fdc000bf0e200 */
[----:B0-----:R-:W-:Y:S01]  /*1a310*/  @!P0 FMUL R19, R19, 1.175494350822287508e-38 ;  /* 0x0080000013138820 */ /* 0x001fe20000400000 */
[----:B------:R-:W-:Y:S06]  /*1a320*/  BRA `(.L_x_25424) ;  /* 0x0000000800307947 */ /* 0x000fec0003800000 */
.L_x_25432:
        /* <DEDUP_REMOVED lines=26> */
.L_x_25435:
        /* <DEDUP_REMOVED lines=13> */
.L_x_25434:
[----:B------:R-:W2:Y:S02]  /*1a5a0*/  LDG.E.U16 R2, desc[UR36][R2.64] ;  /* 0x0000002402027981 */ /* 0x000ea4000c1e1500 */
[----:B--2---:R-:W-:Y:S01]  /*1a5b0*/  IMAD.U32 R19, R2, 0x10000, RZ ;  /* 0x0001000002137824 */ /* 0x004fe200078e00ff */
[----:B------:R-:W-:Y:S06]  /*1a5c0*/  BRA `(.L_x_25424) ;  /* 0x0000000400887947 */ /* 0x000fec0003800000 */
.L_x_25431:
        /* <DEDUP_REMOVED lines=11> */
.L_x_25438:
        /* <DEDUP_REMOVED lines=20> */
.L_x_25440:
[----:B------:R-:W-:Y:S05]  /*1a7c0*/  BSYNC B0 ;  /* 0x0000000000007941 */ /* 0x000fea0003800000 */
.L_x_25439:
[----:B------:R-:W-:Y:S01]  /*1a7d0*/  IMAD.SHL.U32 R2, R2, 0x100000, RZ ;  /* 0x0010000002027824 */ /* 0x000fe200078e00ff */
[----:B------:R-:W-:-:S04]  /*1a7e0*/  LEA R0, R0, 0x3b800000, 0x17 ;  /* 0x3b80000000007811 */ /* 0x000fc800078eb8ff */
[----:B------:R-:W-:Y:S01]  /*1a7f0*/  LOP3.LUT R19, R0, R2, R19, 0xfe, !PT ;  /* 0x0000000200137212 */ /* 0x000fe200078efe13 */
[----:B------:R-:W-:Y:S06]  /*1a800*/  BRA `(.L_x_25424) ;  /* 0x0000000000f87947 */ /* 0x000fec0003800000 */
.L_x_25437:
        /* <DEDUP_REMOVED lines=20> */
.L_x_25442:
[----:B------:R-:W-:Y:S05]  /*1a950*/  BSYNC B0 ;  /* 0x0000000000007941 */ /* 0x000fea0003800000 */
.L_x_25441:
[----:B------:R-:W-:Y:S01]  /*1a960*/  IMAD.SHL.U32 R2, R2, 0x200000, RZ ;  /* 0x0020000002027824 */ /* 0x000fe200078e00ff */
[----:B------:R-:W-:-:S04]  /*1a970*/  LEA R0, R0, 0x37800000, 0x17 ;  /* 0x3780000000007811 */ /* 0x000fc800078eb8ff */
[----:B------:R-:W-:Y:S01]  /*1a980*/  LOP3.LUT R19, R0, R2, R19, 0xfe, !PT ;  /* 0x0000000200137212 */ /* 0x000fe200078efe13 */
[----:B------:R-:W-:Y:S06]  /*1a990*/  BRA `(.L_x_25424) ;  /* 0x0000000000947947 */ /* 0x000fec0003800000 */
.L_x_25436:
        /* <DEDUP_REMOVED lines=14> */
.L_x_25423:
        /* <DEDUP_REMOVED lines=16> */
.L_x_25445:
[----:B------:R-:W-:Y:S01]  /*1ab80*/  IMAD.MOV.U32 R19, RZ, RZ, RZ ;  /* 0x000000ffff137224 */ /* 0x000fe200078e00ff */
[----:B------:R-:W-:Y:S06]  /*1ab90*/  BRA `(.L_x_25424) ;  /* 0x0000000000147947 */ /* 0x000fec0003800000 */
.L_x_25444:
[----:B------:R-:W2:Y:S02]  /*1aba0*/  LDG.E.64 R2, desc[UR36][R2.64] ;  /* 0x0000002402027981 */ /* 0x000ea4000c1e1b00 */
[----:B--2---:R0:W1:Y:S01]  /*1abb0*/  I2F.U64 R19, R2 ;  /* 0x0000000200137312 */ /* 0x0040620000301000 */
[----:B------:R-:W-:Y:S05]  /*1abc0*/  BRA `(.L_x_25424) ;  /* 0x0000000000087947 */ /* 0x000fea0003800000 */
.L_x_25443:
[----:B------:R-:W2:Y:S02]  /*1abd0*/  LDG.E R2, desc[UR36][R2.64] ;  /* 0x0000002402027981 */ /* 0x000ea4000c1e1900 */
[----:B--2---:R-:W-:-:S07]  /*1abe0*/  I2FP.F32.U32 R19, R2 ;  /* 0x0000000200137245 */ /* 0x004fce0000201000 */
.L_x_25424:
[----:B------:R-:W-:Y:S05]  /*1abf0*/  BSYNC B6 ;  /* 0x0000000000067941 */ /* 0x000fea0003800000 */
.L_x_25418:
        /* <DEDUP_REMOVED lines=19> */
.L_x_25450:
[----:B------:R-:W2:Y:S02]  /*1ad30*/  LDG.E.U8 R0, desc[UR36][R2.64] ;  /* 0x0000002402007981 */ /* 0x000ea4000c1e1100 */
[----:B--2---:R-:W-:Y:S01]  /*1ad40*/  I2FP.F32.U32 R0, R0 ;  /* 0x0000000000007245 */ /* 0x004fe20000201000 */
[----:B------:R-:W-:Y:S06]  /*1ad50*/  BRA `(.L_x_25452) ;  /* 0x0000000c002c7947 */ /* 0x000fec0003800000 */
.L_x_25449:
        /* <DEDUP_REMOVED lines=9> */
.L_x_25454:
[----:B------:R-:W2:Y:S02]  /*1adf0*/  LDG.E R0, desc[UR36][R2.64] ;  /* 0x0000002402007981 */ /* 0x000ea4000c1e1900 */
[----:B--2---:R-:W-:Y:S01]  /*1ae00*/  I2FP.F32.S32 R0, R0 ;  /* 0x0000000000007245 */ /* 0x004fe20000201400 */
[----:B------:R-:W-:Y:S06]  /*1ae10*/  BRA `(.L_x_25452) ;  /* 0x0000000800fc7947 */ /* 0x000fec0003800000 */
.L_x_25453:
[----:B------:R-:W2:Y:S02]  /*1ae20*/  LDG.E.U16 R0, desc[UR36][R2.64] ;  /* 0x0000002402007981 */ /* 0x000ea4000c1e1500 */
[----:B--2---:R-:W3:Y:S01]  /*1ae30*/  I2F.S16 R0, R0 ;  /* 0x0000000000007306 */ /* 0x004ee20000101400 */
[----:B------:R-:W-:Y:S05]  /*1ae40*/  BRA `(.L_x_25452) ;  /* 0x0000000800f07947 */ /* 0x000fea0003800000 */
.L_x_25448:
        /* <DEDUP_REMOVED lines=8> */
.L_x_25456:
[----:B------:R-:W2:Y:S02]  /*1aed0*/  LDG.E.U16 R0, desc[UR36][R2.64] ;  /* 0x0000002402007981 */ /* 0x000ea4000c1e1500 */
[----:B--2---:R-:W-:Y:S01]  /*1aee0*/  HADD2.F32 R0, -RZ, R0.H0_H0 ;  /* 0x20000000ff007230 */ /* 0x004fe20000004100 */
[----:B------:R-:W-:Y:S06]  /*1aef0*/  BRA `(.L_x_25452) ;  /* 0x0000000800c47947 */ /* 0x000fec0003800000 */
.L_x_25455:
        /* <DEDUP_REMOVED lines=8> */
.L_x_25458:
[----:B------:R-:W2:Y:S02]  /*1af80*/  LDG.E.U16 R0, desc[UR36][R2.64] ;  /* 0x0000002402007981 */ /* 0x000ea4000c1e1500 */
[----:B--2---:R-:W-:Y:S01]  /*1af90*/  HADD2.F32 R0, -RZ, R0.H0_H0 ;  /* 0x20000000ff007230 */ /* 0x004fe20000004100 */
[----:B------:R-:W-:Y:S06]  /*1afa0*/  BRA `(.L_x_25452) ;  /* 0x0000000800987947 */ /* 0x000fec0003800000 */
.L_x_25457:
[----:B------:R-:W2:Y:S01]  /*1afb0*/  LDG.E.64 R2, desc[UR36][R2.64] ;  /* 0x0000002402027981 */ /* 0x000ea2000c1e1b00 */
[----:B------:R-:W-:Y:S01]  /*1afc0*/  UMOV UR4, 0xf0000000 ;  /* 0xf000000000047882 */ /* 0x000fe20000000000 */
[----:B------:R-:W-:Y:S01]  /*1afd0*/  UMOV UR5, 0x380fffff ;  /* 0x380fffff00057882 */ /* 0x000fe20000000000 */
[----:B--2---:R-:W0:Y:S01]  /*1afe0*/  F2F.F32.F64 R0, R2 ;  /* 0x0000000200007310 */ /* 0x004e220000301000 */
[----:B------:R-:W-:-:S14]  /*1aff0*/  DSETP.GEU.AND P0, PT, |R2|, UR4, PT ;  /* 0x0000000402007e2a */ /* 0x000fdc000bf0e200 */
[----:B0-----:R-:W-:Y:S01]  /*1b000*/  @!P0 FMUL R0, R0, 1.175494350822287508e-38 ;  /* 0x0080000000008820 */ /* 0x001fe20000400000 */
[----:B------:R-:W-:Y:S06]  /*1b010*/  BRA `(.L_x_25452) ;  /* 0x00000008007c7947 */ /* 0x000fec0003800000 */
.L_x_25447:
        /* <DEDUP_REMOVED lines=12> */
.L_x_25461:
[----:B------:R-:W2:Y:S01]  /*1b0e0*/  LDG.E.64 R2, desc[UR36][R2.64] ;  /* 0x0000002402027981 */ /* 0x000ea2000c1e1b00 */
[----:B------:R-:W-:Y:S01]  /*1b0f0*/  UMOV UR4, 0xf0000000 ;  /* 0xf000000000047882 */ /* 0x000fe20000000000 */
[----:B------:R-:W-:Y:S01]  /*1b100*/  UMOV UR5, 0x380fffff ;  /* 0x380fffff00057882 */ /* 0x000fe20000000000 */
[----:B--2---:R-:W0:Y:S01]  /*1b110*/  F2F.F32.F64 R0, R2 ;  /* 0x0000000200007310 */ /* 0x004e220000301000 */
[----:B------:R-:W-:-:S14]  /*1b120*/  DSETP.GEU.AND P0, PT, |R2|, UR4, PT ;  /* 0x0000000402007e2a */ /* 0x000fdc000bf0e200 */
[----:B0-----:R-:W-:Y:S01]  /*1b130*/  @!P0 FMUL R0, R0, 1.175494350822287508e-38 ;  /* 0x0080000000008820 */ /* 0x001fe20000400000 */
[----:B------:R-:W-:Y:S06]  /*1b140*/  BRA `(.L_x_25452) ;  /* 0x0000000800307947 */ /* 0x000fec0003800000 */
.L_x_25460:
        /* <DEDUP_REMOVED lines=26> */
.L_x_25463:
        /* <DEDUP_REMOVED lines=13> */
.L_x_25462:
[----:B------:R-:W2:Y:S02]  /*1b3c0*/  LDG.E.U16 R0, desc[UR36][R2.64] ;  /* 0x0000002402007981 */ /* 0x000ea4000c1e1500 */
[----:B--2---:R-:W-:Y:S01]  /*1b3d0*/  IMAD.U32 R0, R0, 0x10000, RZ ;  /* 0x0001000000007824 */ /* 0x004fe200078e00ff */
[----:B------:R-:W-:Y:S06]  /*1b3e0*/  BRA `(.L_x_25452) ;  /* 0x0000000400887947 */ /* 0x000fec0003800000 */
.L_x_25459:
        /* <DEDUP_REMOVED lines=11> */
.L_x_25466:
        /* <DEDUP_REMOVED lines=20> */
.L_x_25468:
[----:B------:R-:W-:Y:S05]  /*1b5e0*/  BSYNC B0 ;  /* 0x0000000000007941 */ /* 0x000fea0003800000 */
.L_x_25467:
[----:B------:R-:W-:Y:S01]  /*1b5f0*/  LEA R3, R0, 0x3b800000, 0x17 ;  /* 0x3b80000000037811 */ /* 0x000fe200078eb8ff */
[----:B------:R-:W-:-:S05]  /*1b600*/  IMAD.SHL.U32 R0, R2, 0x100000, RZ ;  /* 0x0010000002007824 */ /* 0x000fca00078e00ff */
[----:B------:R-:W-:Y:S01]  /*1b610*/  LOP3.LUT R0, R3, R0, R4, 0xfe, !PT ;  /* 0x0000000003007212 */ /* 0x000fe200078efe04 */
[----:B------:R-:W-:Y:S06]  /*1b620*/  BRA `(.L_x_25452) ;  /* 0x0000000000f87947 */ /* 0x000fec0003800000 */
.L_x_25465:
        /* <DEDUP_REMOVED lines=20> */
.L_x_25470:
[----:B------:R-:W-:Y:S05]  /*1b770*/  BSYNC B0 ;  /* 0x0000000000007941 */ /* 0x000fea0003800000 */
.L_x_25469:
[----:B------:R-:W-:Y:S01]  /*1b780*/  LEA R3, R0, 0x37800000, 0x17 ;  /* 0x3780000000037811 */ /* 0x000fe200078eb8ff */
[----:B------:R-:W-:-:S05]  /*1b790*/  IMAD.SHL.U32 R0, R2, 0x200000, RZ ;  /* 0x0020000002007824 */ /* 0x000fca00078e00ff */
[----:B------:R-:W-:Y:S01]  /*1b7a0*/  LOP3.LUT R0, R3, R0, R4, 0xfe, !PT ;  /* 0x0000000003007212 */ /* 0x000fe200078efe04 */
[----:B------:R-:W-:Y:S06]  /*1b7b0*/  BRA `(.L_x_25452) ;  /* 0x0000000000947947 */ /* 0x000fec0003800000 */
.L_x_25464:
        /* <DEDUP_REMOVED lines=14> */
.L_x_25451:
        /* <DEDUP_REMOVED lines=16> */
.L_x_25473:
[----:B------:R-:W-:Y:S01]  /*1b9a0*/  IMAD.MOV.U32 R0, RZ, RZ, RZ ;  /* 0x000000ffff007224 */ /* 0x000fe200078e00ff */
[----:B------:R-:W-:Y:S06]  /*1b9b0*/  BRA `(.L_x_25452) ;  /* 0x0000000000147947 */ /* 0x000fec0003800000 */
.L_x_25472:
[----:B------:R-:W2:Y:S02]  /*1b9c0*/  LDG.E.64 R2, desc[UR36][R2.64] ;  /* 0x0000002402027981 */ /* 0x000ea4000c1e1b00 */
[----:B--2---:R0:W2:Y:S01]  /*1b9d0*/  I2F.U64 R0, R2 ;  /* 0x0000000200007312 */ /* 0x0040a20000301000 */
[----:B------:R-:W-:Y:S05]  /*1b9e0*/  BRA `(.L_x_25452) ;  /* 0x0000000000087947 */ /* 0x000fea0003800000 */
.L_x_25471:
[----:B------:R-:W2:Y:S02]  /*1b9f0*/  LDG.E R0, desc[UR36][R2.64] ;  /* 0x0000002402007981 */ /* 0x000ea4000c1e1900 */
[----:B--2---:R-:W-:-:S07]  /*1ba00*/  I2FP.F32.U32 R0, R0 ;  /* 0x0000000000007245 */ /* 0x004fce0000201000 */
.L_x_25452:
[----:B------:R-:W-:Y:S05]  /*1ba10*/  BSYNC B6 ;  /* 0x0000000000067941 */ /* 0x000fea0003800000 */
.L_x_25446:
[----:B------:R-:W3:Y:S01]  /*1ba20*/  LDC.U8 R4, c[0x0][0x5d1] ;  /* 0x00017440ff047b82 */ /* 0x000ee20000000000 */
[----:B-1---5:R-:W-:-:S04]  /*1ba30*/  FADD.FTZ R19, -R19, R22 ;  /* 0x0000001613137221 */ /* 0x022fc80000010100 */
[----:B0-2-4-:R-:W-:-:S04]  /*1ba40*/  FMUL.FTZ R2, R19, R24 ;  /* 0x0000001813027220 */ /* 0x015fc80000410000 */
        /* <DEDUP_REMOVED lines=15> */
.L_x_25477:
[----:B------:R-:W0:Y:S02]  /*1bb40*/  F2I.S64.TRUNC R2, R2 ;  /* 0x0000000200027311 */ /* 0x000e24000020d900 */
[----:B0-----:R-:W-:-:S05]  /*1bb50*/  IMAD.MOV.U32 R5, RZ, RZ, R2 ;  /* 0x000000ffff057224 */ /* 0x001fca00078e0002 */
[----:B------:R-:W-:Y:S01]  /*1bb60*/  STG.E.U8 desc[UR36][R16.64], R5 ;  /* 0x0000000510007986 */ /* 0x000fe2000c101124 */
[----:B------:R-:W-:Y:S05]  /*1bb70*/  EXIT ;  /* 0x000000000000794d */ /* 0x000fea0003800000 */
.L_x_25476:
        /* <DEDUP_REMOVED lines=9> */
.L_x_25480:
[----:B------:R-:W0:Y:S02]  /*1bc10*/  F2I.FTZ.TRUNC.NTZ R3, R2 ;  /* 0x0000000200037305 */ /* 0x000e24000021f100 */
[----:B0-----:R-:W-:Y:S01]  /*1bc20*/  STG.E desc[UR36][R16.64], R3 ;  /* 0x0000000310007986 */ /* 0x001fe2000c101924 */
[----:B------:R-:W-:Y:S05]  /*1bc30*/  EXIT ;  /* 0x000000000000794d */ /* 0x000fea0003800000 */
.L_x_25479:
[----:B------:R-:W0:Y:S02]  /*1bc40*/  F2I.FTZ.TRUNC.NTZ R3, R2 ;  /* 0x0000000200037305 */ /* 0x000e24000021f100 */
[----:B0-----:R-:W-:Y:S01]  /*1bc50*/  STG.E.U16 desc[UR36][R16.64], R3 ;  /* 0x0000000310007986 */ /* 0x001fe2000c101524 */
[----:B------:R-:W-:Y:S05]  /*1bc60*/  EXIT ;  /* 0x000000000000794d */ /* 0x000fea0003800000 */
.L_x_25475:
        /* <DEDUP_REMOVED lines=8> */
.L_x_25482:
[----:B------:R-:W-:-:S05]  /*1bcf0*/  F2FP.F16.F32.PACK_AB R2, RZ, R2 ;  /* 0x00000002ff02723e */ /* 0x000fca00000000ff */
[----:B------:R-:W-:Y:S01]  /*1bd00*/  STG.E.U16 desc[UR36][R16.64], R2 ;  /* 0x0000000210007986 */ /* 0x000fe2000c101524 */
[----:B------:R-:W-:Y:S05]  /*1bd10*/  EXIT ;  /* 0x000000000000794d */ /* 0x000fea0003800000 */
.L_x_25481:
        /* <DEDUP_REMOVED lines=9> */
.L_x_25484:
[----:B------:R-:W-:-:S04]  /*1bdb0*/  F2FP.F16.F32.PACK_AB R3, RZ, R2 ;  /* 0x00000002ff03723e */ /* 0x000fc800000000ff */
[----:B------:R-:W-:-:S05]  /*1bdc0*/  PRMT R3, R3, 0x5410, RZ ;  /* 0x0000541003037816 */ /* 0x000fca00000000ff */
[----:B------:R-:W-:Y:S01]  /*1bdd0*/  STG.E desc[UR36][R16.64], R3 ;  /* 0x0000000310007986 */ /* 0x000fe2000c101924 */
[----:B------:R-:W-:Y:S05]  /*1bde0*/  EXIT ;  /* 0x000000000000794d */ /* 0x000fea0003800000 */
.L_x_25483:
[----:B------:R-:W-:-:S06]  /*1bdf0*/  FMUL.FTZ R2, R2, 1 ;  /* 0x3f80000002027820 */ /* 0x000fcc0000410000 */
[----:B------:R-:W0:Y:S02]  /*1be00*/  F2F.F64.F32 R2, R2 ;  /* 0x0000000200027310 */ /* 0x000e240000201800 */
[----:B0-----:R-:W-:Y:S01]  /*1be10*/  STG.E.64 desc[UR36][R16.64], R2 ;  /* 0x0000000210007986 */ /* 0x001fe2000c101b24 */
[----:B------:R-:W-:Y:S05]  /*1be20*/  EXIT ;  /* 0x000000000000794d */ /* 0x000fea0003800000 */
.L_x_25474:
        /* <DEDUP_REMOVED lines=12> */
.L_x_25487:
[----:B------:R-:W-:Y:S01]  /*1bef0*/  FMUL.FTZ R4, R2, 1 ;  /* 0x3f80000002047820 */ /* 0x000fe20000410000 */
[----:B------:R-:W-:-:S05]  /*1bf00*/  CS2R R6, SRZ ;  /* 0x0000000000067805 */ /* 0x000fca000001ff00 */
[----:B------:R-:W0:Y:S02]  /*1bf10*/  F2F.F64.F32 R4, R4 ;  /* 0x0000000400047310 */ /* 0x000e240000201800 */
[----:B0-----:R-:W-:Y:S01]  /*1bf20*/  STG.E.128 desc[UR36][R16.64], R4 ;  /* 0x0000000410007986 */ /* 0x001fe2000c101d24 */
[----:B------:R-:W-:Y:S05]  /*1bf30*/  EXIT ;  /* 0x000000000000794d */ /* 0x000fea0003800000 */
.L_x_25486:
        /* <DEDUP_REMOVED lines=20> */
.L_x_25491:
[----:B------:R-:W-:Y:S05]  /*1c080*/  BSYNC B0 ;  /* 0x0000000000007941 */ /* 0x000fea0003800000 */
.L_x_25490:
[----:B------:R-:W-:-:S05]  /*1c090*/  LOP3.LUT R5, R0, R5, RZ, 0xfc, !PT ;  /* 0x0000000500057212 */ /* 0x000fca00078efcff */
[----:B------:R-:W-:Y:S01]  /*1c0a0*/  STG.E.U8 desc[UR36][R16.64], R5 ;  /* 0x0000000510007986 */ /* 0x000fe2000c101124 */
[----:B------:R-:W-:Y:S05]  /*1c0b0*/  EXIT ;  /* 0x000000000000794d */ /* 0x000fea0003800000 */
.L_x_25489:
        /* <DEDUP_REMOVED lines=12> */
.L_x_25493:
[----:B------:R-:W-:Y:S01]  /*1c180*/  IMAD.MOV.U32 R0, RZ, RZ, 0x7f ;  /* 0x0000007fff007424 */ /* 0x000fe200078e00ff */
[----:B------:R-:W-:-:S04]  /*1c190*/  ISETP.GT.U32.AND P0, PT, R4, 0x7f800000, PT ;  /* 0x7f8000000400780c */ /* 0x000fc80003f04070 */
[----:B------:R-:W-:-:S09]  /*1c1a0*/  SEL R0, R0, 0x7c, P0 ;  /* 0x0000007c00007807 */ /* 0x000fd20000000000 */
.L_x_25494:
[----:B------:R-:W-:Y:S05]  /*1c1b0*/  BSYNC B0 ;  /* 0x0000000000007941 */ /* 0x000fea0003800000 */
.L_x_25492:
[----:B------:R-:W-:-:S04]  /*1c1c0*/  LOP3.LUT R2, R2, 0x80000000, RZ, 0xc0, !PT ;  /* 0x8000000002027812 */ /* 0x000fc800078ec0ff */
[----:B------:R-:W-:-:S04]  /*1c1d0*/  SHF.R.U32.HI R3, RZ, 0x18, R2 ;  /* 0x00000018ff037819 */ /* 0x000fc80000011602 */
[----:B------:R-:W-:-:S05]  /*1c1e0*/  LOP3.LUT R3, R0, R3, RZ, 0xfc, !PT ;  /* 0x0000000300037212 */ /* 0x000fca00078efcff */
[----:B------:R-:W-:Y:S01]  /*1c1f0*/  STG.E.U8 desc[UR36][R16.64], R3 ;  /* 0x0000000310007986 */ /* 0x000fe2000c101124 */
[----:B------:R-:W-:Y:S05]  /*1c200*/  EXIT ;  /* 0x000000000000794d */ /* 0x000fea0003800000 */
.L_x_25488:
[----:B------:R-:W-:-:S05]  /*1c210*/  F2FP.BF16.F32.PACK_AB R2, RZ, R2 ;  /* 0x00000002ff02723e */ /* 0x000fca00000010ff */
[----:B------:R-:W-:Y:S01]  /*1c220*/  STG.E.U16 desc[UR36][R16.64], R2 ;  /* 0x0000000210007986 */ /* 0x000fe2000c101524 */
[----:B------:R-:W-:Y:S05]  /*1c230*/  EXIT ;  /* 0x000000000000794d */ /* 0x000fea0003800000 */
.L_x_25485:
        /* <DEDUP_REMOVED lines=11> */
.L_x_25497:
        /* <DEDUP_REMOVED lines=16> */
.L_x_25500:
[----:B------:R-:W-:-:S04]  /*1c3f0*/  LOP3.LUT R2, R2, 0x80000000, RZ, 0xc0, !PT ;  /* 0x8000000002027812 */ /* 0x000fc800078ec0ff */
[----:B------:R-:W-:-:S04]  /*1c400*/  SHF.R.U32.HI R3, RZ, 0x18, R2 ;  /* 0x00000018ff037819 */ /* 0x000fc80000011602 */
[----:B------:R-:W-:-:S04]  /*1c410*/  LOP3.LUT R0, R0, R3, RZ, 0xfc, !PT ;  /* 0x0000000300007212 */ /* 0x000fc800078efcff */
[----:B------:R-:W-:-:S07]  /*1c420*/  PRMT R8, R0, 0x7610, R8 ;  /* 0x0000761000087816 */ /* 0x000fce0000000008 */
.L_x_25499:
[----:B------:R-:W-:Y:S05]  /*1c430*/  BSYNC B0 ;  /* 0x0000000000007941 */ /* 0x000fea0003800000 */
.L_x_25498:
[----:B------:R-:W-:Y:S01]  /*1c440*/  STG.E.U8 desc[UR36][R16.64], R8 ;  /* 0x0000000810007986 */ /* 0x000fe2000c101124 */
[----:B------:R-:W-:Y:S05]  /*1c450*/  EXIT ;  /* 0x000000000000794d */ /* 0x000fea0003800000 */
.L_x_25496:
        /* <DEDUP_REMOVED lines=16> */
.L_x_25503:
[----:B------:R-:W-:-:S04]  /*1c560*/  LOP3.LUT R2, R2, 0x80000000, RZ, 0xc0, !PT ;  /* 0x8000000002027812 */ /* 0x000fc800078ec0ff */
[----:B------:R-:W-:-:S04]  /*1c570*/  SHF.R.U32.HI R3, RZ, 0x18, R2 ;  /* 0x00000018ff037819 */ /* 0x000fc80000011602 */
[----:B------:R-:W-:-:S04]  /*1c580*/  LOP3.LUT R0, R0, R3, RZ, 0xfc, !PT ;  /* 0x0000000300007212 */ /* 0x000fc800078efcff */
[----:B------:R-:W-:-:S07]  /*1c590*/  PRMT R8, R0, 0x7610, R8 ;  /* 0x0000761000087816 */ /* 0x000fce0000000008 */
.L_x_25502:
[----:B------:R-:W-:Y:S05]  /*1c5a0*/  BSYNC B0 ;  /* 0x0000000000007941 */ /* 0x000fea0003800000 */
.L_x_25501:
[----:B------:R-:W-:Y:S01]  /*1c5b0*/  STG.E.U8 desc[UR36][R16.64], R8 ;  /* 0x0000000810007986 */ /* 0x000fe2000c101124 */
[----:B------:R-:W-:Y:S05]  /*1c5c0*/  EXIT ;  /* 0x000000000000794d */ /* 0x000fea0003800000 */
.L_x_25495:
        /* <DEDUP_REMOVED lines=21> */
.L_x_25478:
        /* <DEDUP_REMOVED lines=16> */
.L_x_25506:
[----:B------:R-:W-:Y:S05]  /*1c820*/  EXIT ;  /* 0x000000000000794d */ /* 0x000fea0003800000 */
.L_x_25505:
[----:B------:R-:W0:Y:S02]  /*1c830*/  F2I.U64.TRUNC R2, R2 ;  /* 0x0000000200027311 */ /* 0x000e24000020d800 */
[----:B0-----:R-:W-:Y:S01]  /*1c840*/  STG.E.64 desc[UR36][R16.64], R2 ;  /* 0x0000000210007986 */ /* 0x001fe2000c101b24 */
[----:B------:R-:W-:Y:S05]  /*1c850*/  EXIT ;  /* 0x000000000000794d */ /* 0x000fea0003800000 */
.L_x_25504:
[----:B------:R-:W0:Y:S02]  /*1c860*/  F2I.FTZ.U32.TRUNC.NTZ R3, R2 ;  /* 0x0000000200037305 */ /* 0x000e24000021f000 */
[----:B0-----:R-:W-:Y:S01]  /*1c870*/  STG.E desc[UR36][R16.64], R3 ;  /* 0x0000000310007986 */ /* 0x001fe2000c101924 */
[----:B------:R-:W-:Y:S05]  /*1c880*/  EXIT ;  /* 0x000000000000794d */ /* 0x000fea0003800000 */
.L_x_25507:
        /* <DEDUP_REMOVED lines=15> */
.L_x_28466:


//--------------------- .text._ZN2at6native27unrolled_elementwise_kernelIZZZNS0_49_GLOBAL__N__b919a28f_16_Normalization_cu_5c38458722batch_norm_elementwiseERKNS_6TensorES5_RKSt8optionalIS3_ES9_S5_S5_ENKUlvE0_clEvENKUlvE0_clEvEUlfffffE_St5arrayIPcLm6EELi4E23TrivialOffsetCalculatorILi5EjESG_ILi1EjENS0_6memory12LoadWithCastILi5EEENSJ_13StoreWithCastILi1EEEEEviT_T0_T2_T3_T4_T5_ --------------------------
	.section	.text._ZN2at6native27unrolled_elementwise_kernelIZZZNS0_49_GLOBAL__N__b919a28f_16_Normalization_cu_5c38458722batch_norm_elementwiseERKNS_6TensorES5_RKSt8optionalIS3_ES9_S5_S5_ENKUlvE0_clEvENKUlvE0_clEvEUlfffffE_St5arrayIPcLm6EELi4E23TrivialOffsetCalculatorILi5EjESG_ILi1EjENS0_6memory12LoadWithCastILi5EEENSJ_13StoreWithCastILi1EEEEEviT_T0_T2_T3_T4_T5_,"ax",@progbits
	.align	128
        .global         _ZN2at6native27unrolled_elementwise_kernelIZZZNS0_49_GLOBAL__N__b919a28f_16_Normalization_cu_5c38458722batch_norm_elementwiseERKNS_6TensorES5_RKSt8optionalIS3_ES9_S5_S5_ENKUlvE0_clEvENKUlvE0_clEvEUlfffffE_St5arrayIPcLm6EELi4E23TrivialOffsetCalculatorILi5EjESG_ILi1EjENS0_6memory12LoadWithCastILi5EEENSJ_13StoreWithCastILi1EEEEEviT_T0_T2_T3_T4_T5_
        .type           _ZN2at6native27unrolled_elementwise_kernelIZZZNS0_49_GLOBAL__N__b919a28f_16_Normalization_cu_5c38458722batch_norm_elementwiseERKNS_6TensorES5_RKSt8optionalIS3_ES9_S5_S5_ENKUlvE0_clEvENKUlvE0_clEvEUlfffffE_St5arrayIPcLm6EELi4E23TrivialOffsetCalculatorILi5EjESG_ILi1EjENS0_6memory12LoadWithCastILi5EEENSJ_13StoreWithCastILi1EEEEEviT_T0_T2_T3_T4_T5_,@function
        .size           _ZN2at6native27unrolled_elementwise_kernelIZZZNS0_49_GLOBAL__N__b919a28f_16_Normalization_cu_5c38458722batch_norm_elementwiseERKNS_6TensorES5_RKSt8optionalIS3_ES9_S5_S5_ENKUlvE0_clEvENKUlvE0_clEvEUlfffffE_St5arrayIPcLm6EELi4E23TrivialOffsetCalculatorILi5EjESG_ILi1EjENS0_6memory12LoadWithCastILi5EEENSJ_13StoreWithCastILi1EEEEEviT_T0_T2_T3_T4_T5_,(.L_x_28467 - _ZN2at6native27unrolled_elementwise_kernelIZZZNS0_49_GLOBAL__N__b919a28f_16_Normalization_cu_5c38458722batch_norm_elementwiseERKNS_6TensorES5_RKSt8optionalIS3_ES9_S5_S5_ENKUlvE0_clEvENKUlvE0_clEvEUlfffffE_St5arrayIPcLm6EELi4E23TrivialOffsetCalculatorILi5EjESG_ILi1EjENS0_6memory12LoadWithCastILi5EEENSJ_13StoreWithCastILi1EEEEEviT_T0_T2_T3_T4_T5_)
        .other          _ZN2at6native27unrolled_elementwise_kernelIZZZNS0_49_GLOBAL__N__b919a28f_16_Normalization_cu_5c38458722batch_norm_elementwiseERKNS_6TensorES5_RKSt8optionalIS3_ES9_S5_S5_ENKUlvE0_clEvENKUlvE0_clEvEUlfffffE_St5arrayIPcLm6EELi4E23TrivialOffsetCalculatorILi5EjESG_ILi1EjENS0_6memory12LoadWithCastILi5EEENSJ_13StoreWithCastILi1EEEEEviT_T0_T2_T3_T4_T5_,@"STO_CUDA_ENTRY STV_DEFAULT"
_ZN2at6native27unrolled_elementwise_kernelIZZZNS0_49_GLOBAL__N__b919a28f_16_Normalization_cu_5c38458722batch_norm_elementwiseERKNS_6TensorES5_RKSt8optionalIS3_ES9_S5_S5_ENKUlvE0_clEvENKUlvE0_clEvEUlfffffE_St5arrayIPcLm6EELi4E23TrivialOffsetCalculatorILi5EjESG_ILi1EjENS0_6memory12LoadWithCastILi5EEENSJ_13StoreWithCastILi1EEEEEviT_T0_T2_T3_T4_T5_:
.text._ZN2at6native27unrolled_elementwise_kernelIZZZNS0_49_GLOBAL__N__b919a28f_16_Normalization_cu_5c38458722batch_norm_elementwiseERKNS_6TensorES5_RKSt8optionalIS3_ES9_S5_S5_ENKUlvE0_clEvENKUlvE0_clEvEUlfffffE_St5arrayIPcLm6EELi4E23TrivialOffsetCalculatorILi5EjESG_ILi1EjENS0_6memory12LoadWithCastILi5EEENSJ_13StoreWithCastILi1EEEEEviT_T0_T2_T3_T4_T5_:
        /* <DEDUP_REMOVED lines=9> */
[----:B------:R-:W-:Y:S02]  /*0090*/  IMAD.MOV.U32 R32, RZ, RZ, RZ ;  /* 0x000000ffff207224 */ /* 0x000fe400078e00ff */
[----:B------:R-:W-:Y:S02]  /*00a0*/  IMAD.MOV.U32 R30, RZ, RZ, RZ ;  /* 0x000000ffff1e7224 */ /* 0x000fe400078e00ff */
[----:B------:R-:W-:Y:S02]  /*00b0*/  IMAD.MOV.U32 R28, RZ, RZ, RZ ;  /* 0x000000ffff1c7224 */ /* 0x000fe400078e00ff */
[----:B------:R-:W-:Y:S01]  /*00c0*/  IMAD.MOV.U32 R26, RZ, RZ, RZ ;  /* 0x000000ffff1a7224 */ /* 0x000fe200078e00ff */
        /* <DEDUP_REMOVED lines=28> */
.L_x_25514:
[----:B------:R-:W3:Y:S02]  /*0290*/  LDG.E.U8 R2, desc[UR36][R2.64] ;  /* 0x0000002402027981 */ /* 0x000ee4000c1e1100 */
[----:B---3--:R-:W-:Y:S01]  /*02a0*/  I2FP.F32.U32 R34, R2 ;  /* 0x0000000200227245 */ /* 0x008fe20000201000 */
[----:B------:R-:W-:Y:S06]  /*02b0*/  BRA `(.L_x_25516) ;  /* 0x0000000c002c7947 */ /* 0x000fec0003800000 */
.L_x_25513:
        /* <DEDUP_REMOVED lines=9> */
.L_x_25518:
[----:B------:R-:W3:Y:S02]  /*0350*/  LDG.E R2, desc[UR36][R2.64] ;  /* 0x0000002402027981 */ /* 0x000ee4000c1e1900 */
[----:B---3--:R-:W-:Y:S01]  /*0360*/  I2FP.F32.S32 R34, R2 ;  /* 0x0000000200227245 */ /* 0x008fe20000201400 */
[----:B------:R-:W-:Y:S06]  /*0370*/  BRA `(.L_x_25516) ;  /* 0x0000000800fc7947 */ /* 0x000fec0003800000 */
.L_x_25517:
[----:B------:R-:W3:Y:S02]  /*0380*/  LDG.E.U16 R2, desc[UR36][R2.64] ;  /* 0x0000002402027981 */ /* 0x000ee4000c1e1500 */
[----:B---3--:R3:W4:Y:S01]  /*0390*/  I2F.S16 R34, R2 ;  /* 0x0000000200227306 */ /* 0x0087220000101400 */
[----:B------:R-:W-:Y:S05]  /*03a0*/  BRA `(.L_x_25516) ;  /* 0x0000000800f07947 */ /* 0x000fea0003800000 */
.L_x_25512:
        /* <DEDUP_REMOVED lines=8> */
.L_x_25520:
[----:B------:R-:W3:Y:S02]  /*0430*/  LDG.E.U16 R2, desc[UR36][R2.64] ;  /* 0x0000002402027981 */ /* 0x000ee4000c1e1500 */
[----:B---3--:R-:W-:Y:S01]  /*0440*/  HADD2.F32 R34, -RZ, R2.H0_H0 ;  /* 0x20000002ff227230 */ /* 0x008fe20000004100 */
[----:B------:R-:W-:Y:S06]  /*0450*/  BRA `(.L_x_25516) ;  /* 0x0000000800c47947 */ /* 0x000fec0003800000 */
.L_x_25519:
        /* <DEDUP_REMOVED lines=8> */
.L_x_25522:
[----:B------:R-:W3:Y:S02]  /*04e0*/  LDG.E.U16 R2, desc[UR36][R2.64] ;  /* 0x0000002402027981 */ /* 0x000ee4000c1e1500 */
[----:B---3--:R-:W-:Y:S01]  /*04f0*/  HADD2.F32 R34, -RZ, R2.H0_H0 ;  /* 0x20000002ff227230 */ /* 0x008fe20000004100 */
[----:B------:R-:W-:Y:S06]  /*0500*/  BRA `(.L_x_25516) ;  /* 0x0000000800987947 */ /* 0x000fec0003800000 */
.L_x_25521:
[----:B------:R-:W3:Y:S01]  /*0510*/  LDG.E.64 R2, desc[UR36][R2.64] ;  /* 0x0000002402027981 */ /* 0x000ee2000c1e1b00 */
[----:B------:R-:W-:Y:S01]  /*0520*/  UMOV UR4, 0xf0000000 ;  /* 0xf000000000047882 */ /* 0x000fe20000000000 */
[----:B------:R-:W-:Y:S01]  /*0530*/  UMOV UR5, 0x380fffff ;  /* 0x380fffff00057882 */ /* 0x000fe20000000000 */
[----:B---3--:R-:W3:Y:S01]  /*0540*/  F2F.F32.F64 R34, R2 ;  /* 0x0000000200227310 */ /* 0x008ee20000301000 */
[----:B------:R-:W-:-:S14]  /*0550*/  DSETP.GEU.AND P0, PT, |R2|, UR4, PT ;  /* 0x0000000402007e2a */ /* 0x000fdc000bf0e200 */
[----:B---3--:R-:W-:Y:S01]  /*0560*/  @!P0 FMUL R34, R34, 1.175494350822287508e-38 ;  /* 0x0080000022228820 */ /* 0x008fe20000400000 */
[----:B------:R-:W-:Y:S06]  /*0570*/  BRA `(.L_x_25516) ;  /* 0x00000008007c7947 */ /* 0x000fec0003800000 */
.L_x_25511:
        /* <DEDUP_REMOVED lines=12> */
.L_x_25525:
[----:B------:R-:W3:Y:S01]  /*0640*/  LDG.E.64 R2, desc[UR36][R2.64] ;  /* 0x0000002402027981 */ /* 0x000ee2000c1e1b00 */
[----:B------:R-:W-:Y:S01]  /*0650*/  UMOV UR4, 0xf0000000 ;  /* 0xf000000000047882 */ /* 0x000fe20000000000 */
[----:B------:R-:W-:Y:S01]  /*0660*/  UMOV UR5, 0x380fffff ;  /* 0x380fffff00057882 */ /* 0x000fe20000000000 */
[----:B---3--:R-:W3:Y:S01]  /*0670*/  F2F.F32.F64 R34, R2 ;  /* 0x0000000200227310 */ /* 0x008ee20000301000 */
[----:B------:R-:W-:-:S14]  /*0680*/  DSETP.GEU.AND P0, PT, |R2|, UR4, PT ;  /* 0x0000000402007e2a */ /* 0x000fdc000bf0e200 */
[----:B---3--:R-:W-:Y:S01]  /*0690*/  @!P0 FMUL R34, R34, 1.175494350822287508e-38 ;  /* 0x0080000022228820 */ /* 0x008fe20000400000 */
[----:B------:R-:W-:Y:S06]  /*06a0*/  BRA `(.L_x_25516) ;  /* 0x0000000800307947 */ /* 0x000fec0003800000 */
.L_x_25524:
        /* <DEDUP_REMOVED lines=26> */
.L_x_25527:
        /* <DEDUP_REMOVED lines=13> */
.L_x_25526:
[----:B------:R-:W3:Y:S02]  /*0920*/  LDG.E.U16 R2, desc[UR36][R2.64] ;  /* 0x0000002402027981 */ /* 0x000ee4000c1e1500 */
[----:B---3--:R-:W-:Y:S01]  /*0930*/  IMAD.U32 R34, R2, 0x10000, RZ ;  /* 0x0001000002227824 */ /* 0x008fe200078e00ff */
[----:B------:R-:W-:Y:S06]  /*0940*/  BRA `(.L_x_25516) ;  /* 0x0000000400887947 */ /* 0x000fec0003800000 */
.L_x_25523:
        /* <DEDUP_REMOVED lines=11> */
.L_x_25530:
        /* <DEDUP_REMOVED lines=20> */
.L_x_25532:
[----:B------:R-:W-:Y:S05]  /*0b40*/  BSYNC B0 ;  /* 0x0000000000007941 */ /* 0x000fea0003800000 */
.L_x_25531:
[----:B------:R-:W-:Y:S01]  /*0b50*/  IMAD.SHL.U32 R2, R2, 0x100000, RZ ;  /* 0x0010000002027824 */ /* 0x000fe200078e00ff */
[----:B------:R-:W-:-:S04]  /*0b60*/  LEA R3, R0, 0x3b800000, 0x17 ;  /* 0x3b80000000037811 */ /* 0x000fc800078eb8ff */
[----:B------:R-:W-:Y:S01]  /*0b70*/  LOP3.LUT R34, R3, R2, R34, 0xfe, !PT ;  /* 0x0000000203227212 */ /* 0x000fe200078efe22 */
[----:B------:R-:W-:Y:S06]  /*0b80*/  BRA `(.L_x_25516) ;  /* 0x0000000000f87947 */ /* 0x000fec0003800000 */
.L_x_25529:
        /* <DEDUP_REMOVED lines=20> */
.L_x_25534:
[----:B------:R-:W-:Y:S05]  /*0cd0*/  BSYNC B0 ;  /* 0x0000000000007941 */ /* 0x000fea0003800000 */
.L_x_25533:
[----:B------:R-:W-:Y:S01]  /*0ce0*/  IMAD.SHL.U32 R2, R2, 0x200000, RZ ;  /* 0x0020000002027824 */ /* 0x000fe200078e00ff */
[----:B------:R-:W-:-:S04]  /*0cf0*/  LEA R3, R0, 0x37800000, 0x17 ;  /* 0x3780000000037811 */ /* 0x000fc800078eb8ff */
[----:B------:R-:W-:Y:S01]  /*0d00*/  LOP3.LUT R34, R3, R2, R34, 0xfe, !PT ;  /* 0x0000000203227212 */ /* 0x000fe200078efe22 */
[----:B------:R-:W-:Y:S06]  /*0d10*/  BRA `(.L_x_25516) ;  /* 0x0000000000947947 */ /* 0x000fec0003800000 */
.L_x_25528:
        /* <DEDUP_REMOVED lines=14> */
.L_x_25515:
        /* <DEDUP_REMOVED lines=16> */
.L_x_25537:
[----:B------:R-:W-:Y:S01]  /*0f00*/  IMAD.MOV.U32 R34, RZ, RZ, RZ ;  /* 0x000000ffff227224 */ /* 0x000fe200078e00ff */
[----:B------:R-:W-:Y:S06]  /*0f10*/  BRA `(.L_x_25516) ;  /* 0x0000000000147947 */ /* 0x000fec0003800000 */
.L_x_25536:
[----:B------:R-:W3:Y:S02]  /*0f20*/  LDG.E.64 R2, desc[UR36][R2.64] ;  /* 0x0000002402027981 */ /* 0x000ee4000c1e1b00 */
[----:B---3--:R3:W4:Y:S01]  /*0f30*/  I2F.U64 R34, R2 ;  /* 0x0000000200227312 */ /* 0x0087220000301000 */
[----:B------:R-:W-:Y:S05]  /*0f40*/  BRA `(.L_x_25516) ;  /* 0x0000000000087947 */ /* 0x000fea0003800000 */
.L_x_25535:
[----:B------:R-:W3:Y:S02]  /*0f50*/  LDG.E R2, desc[UR36][R2.64] ;  /* 0x0000002402027981 */ /* 0x000ee4000c1e1900 */
[----:B---3--:R-:W-:-:S07]  /*0f60*/  I2FP.F32.U32 R34, R2 ;  /* 0x0000000200227245 */ /* 0x008fce0000201000 */
.L_x_25516:
[----:B------:R-:W-:Y:S05]  /*0f70*/  BSYNC B6 ;  /* 0x0000000000067941 */ /* 0x000fea0003800000 */
.L_x_25510:
        /* <DEDUP_REMOVED lines=20> */
.L_x_25542:
[----:B------:R-:W3:Y:S02]  /*10c0*/  LDG.E.U8 R2, desc[UR36][R2.64] ;  /* 0x0000002402027981 */ /* 0x000ee4000c1e1100 */
[----:B---3--:R-:W-:Y:S01]  /*10d0*/  I2FP.F32.U32 R32, R2 ;  /* 0x0000000200207245 */ /* 0x008fe20000201000 */
[----:B------:R-:W-:Y:S06]  /*10e0*/  BRA `(.L_x_25544) ;  /* 0x0000000c002c7947 */ /* 0x000fec0003800000 */
.L_x_25541:
        /* <DEDUP_REMOVED lines=9> */
.L_x_25546:
[----:B------:R-:W3:Y:S02]  /*1180*/  LDG.E R2, desc[UR36][R2.64] ;  /* 0x0000002402027981 */ /* 0x000ee4000c1e1900 */
[----:B---3--:R-:W-:Y:S01]  /*1190*/  I2FP.F32.S32 R32, R2 ;  /* 0x0000000200207245 */ /* 0x008fe20000201400 */
[----:B------:R-:W-:Y:S06]  /*11a0*/  BRA `(.L_x_25544) ;  /* 0x0000000800fc7947 */ /* 0x000fec0003800000 */
.L_x_25545:
[----:B------:R-:W3:Y:S02]  /*11b0*/  LDG.E.U16 R2, desc[UR36][R2.64] ;  /* 0x0000002402027981 */ /* 0x000ee4000c1e1500 */
[----:B---3--:R3:W0:Y:S01]  /*11c0*/  I2F.S16 R32, R2 ;  /* 0x0000000200207306 */ /* 0x0086220000101400 */
[----:B------:R-:W-:Y:S05]  /*11d0*/  BRA `(.L_x_25544) ;  /* 0x0000000800f07947 */ /* 0x000fea0003800000 */
.L_x_25540:
        /* <DEDUP_REMOVED lines=8> */
.L_x_25548:
[----:B------:R-:W3:Y:S02]  /*1260*/  LDG.E.U16 R2, desc[UR36][R2.64] ;  /* 0x0000002402027981 */ /* 0x000ee4000c1e1500 */
[----:B---3--:R-:W-:Y:S01]  /*1270*/  HADD2.F32 R32, -RZ, R2.H0_H0 ;  /* 0x20000002ff207230 */ /* 0x008fe20000004100 */
[----:B------:R-:W-:Y:S06]  /*1280*/  BRA `(.L_x_25544) ;  /* 0x0000000800c47947 */ /* 0x000fec0003800000 */
.L_x_25547:
        /* <DEDUP_REMOVED lines=8> */
.L_x_25550:
[----:B------:R-:W3:Y:S02]  /*1310*/  LDG.E.U16 R2, desc[UR36][R2.64] ;  /* 0x0000002402027981 */ /* 0x000ee4000c1e1500 */
[----:B---3--:R-:W-:Y:S01]  /*1320*/  HADD2.F32 R32, -RZ, R2.H0_H0 ;  /* 0x20000002ff207230 */ /* 0x008fe20000004100 */
[----:B------:R-:W-:Y:S06]  /*1330*/  BRA `(.L_x_25544) ;  /* 0x0000000800987947 */ /* 0x000fec0003800000 */
.L_x_25549:
[----:B------:R-:W3:Y:S01]  /*1340*/  LDG.E.64 R2, desc[UR36][R2.64] ;  /* 0x0000002402027981 */ /* 0x000ee2000c1e1b00 */
[----:B------:R-:W-:Y:S01]  /*1350*/  UMOV UR4, 0xf0000000 ;  /* 0xf000000000047882 */ /* 0x000fe20000000000 */
[----:B------:R-:W-:Y:S01]  /*1360*/  UMOV UR5, 0x380fffff ;  /* 0x380fffff00057882 */ /* 0x000fe20000000000 */
[----:B---3--:R-:W3:Y:S01]  /*1370*/  F2F.F32.F64 R32, R2 ;  /* 0x0000000200207310 */ /* 0x008ee20000301000 */
[----:B------:R-:W-:-:S14]  /*1380*/  DSETP.GEU.AND P0, PT, |R2|, UR4, PT ;  /* 0x0000000402007e2a */ /* 0x000fdc000bf0e200 */
[----:B---3--:R-:W-:Y:S01]  /*1390*/  @!P0 FMUL R32, R32, 1.175494350822287508e-38 ;  /* 0x0080000020208820 */ /* 0x008fe20000400000 */
[----:B------:R-:W-:Y:S06]  /*13a0*/  BRA `(.L_x_25544) ;  /* 0x00000008007c7947 */ /* 0x000fec0003800000 */
.L_x_25539:
        /* <DEDUP_REMOVED lines=12> */
.L_x_25553:
[----:B------:R-:W3:Y:S01]  /*1470*/  LDG.E.64 R2, desc[UR36][R2.64] ;  /* 0x0000002402027981 */ /* 0x000ee2000c1e1b00 */
[----:B------:R-:W-:Y:S01]  /*1480*/  UMOV UR4, 0xf0000000 ;  /* 0xf000000000047882 */ /* 0x000fe20000000000 */
[----:B------:R-:W-:Y:S01]  /*1490*/  UMOV UR5, 0x380fffff ;  /* 0x380fffff00057882 */ /* 0x000fe20000000000 */
[----:B---3--:R-:W3:Y:S01]  /*14a0*/  F2F.F32.F64 R32, R2 ;  /* 0x0000000200207310 */ /* 0x008ee20000301000 */
[----:B------:R-:W-:-:S14]  /*14b0*/  DSETP.GEU.AND P0, PT, |R2|, UR4, PT ;  /* 0x0000000402007e2a */ /* 0x000fdc000bf0e200 */
[----:B---3--:R-:W-:Y:S01]  /*14c0*/  @!P0 FMUL R32, R32, 1.175494350822287508e-38 ;  /* 0x0080000020208820 */ /* 0x008fe20000400000 */
[----:B------:R-:W-:Y:S06]  /*14d0*/  BRA `(.L_x_25544) ;  /* 0x0000000800307947 */ /* 0x000fec0003800000 */
.L_x_25552:
        /* <DEDUP_REMOVED lines=26> */
.L_x_25555:
        /* <DEDUP_REMOVED lines=13> */
.L_x_25554:
[----:B------:R-:W3:Y:S02]  /*1750*/  LDG.E.U16 R2, desc[UR36][R2.64] ;  /* 0x0000002402027981 */ /* 0x000ee4000c1e1500 */
[----:B---3--:R-:W-:Y:S01]  /*1760*/  IMAD.U32 R32, R2, 0x10000, RZ ;  /* 0x0001000002207824 */ /* 0x008fe200078e00ff */
[----:B------:R-:W-:Y:S06]  /*1770*/  BRA `(.L_x_25544) ;  /* 0x0000000400887947 */ /* 0x000fec0003800000 */
.L_x_25551:
        /* <DEDUP_REMOVED lines=11> */
.L_x_25558:
        /* <DEDUP_REMOVED lines=20> */
.L_x_25560:
[----:B------:R-:W-:Y:S05]  /*1970*/  BSYNC B0 ;  /* 0x0000000000007941 */ /* 0x000fea0003800000 */
.L_x_25559:
[----:B------:R-:W-:Y:S01]  /*1980*/  IMAD.SHL.U32 R2, R2, 0x100000, RZ ;  /* 0x0010000002027824 */ /* 0x000fe200078e00ff */
[----:B------:R-:W-:-:S04]  /*1990*/  LEA R3, R0, 0x3b800000, 0x17 ;  /* 0x3b80000000037811 */ /* 0x000fc800078eb8ff */
[----:B------:R-:W-:Y:S01]  /*19a0*/  LOP3.LUT R32, R3, R2, R32, 0xfe, !PT ;  /* 0x0000000203207212 */ /* 0x000fe200078efe20 */
[----:B------:R-:W-:Y:S06]  /*19b0*/  BRA `(.L_x_25544) ;  /* 0x0000000000f87947 */ /* 0x000fec0003800000 */
.L_x_25557:
        /* <DEDUP_REMOVED lines=20> */
.L_x_25562:
[----:B------:R-:W-:Y:S05]  /*1b00*/  BSYNC B0 ;  /* 0x0000000000007941 */ /* 0x000fea0003800000 */
.L_x_25561:
[----:B------:R-:W-:Y:S01]  /*1b10*/  IMAD.SHL.U32 R2, R2, 0x200000, RZ ;  /* 0x0020000002027824 */ /* 0x000fe200078e00ff */
[----:B------:R-:W-:-:S04]  /*1b20*/  LEA R3, R0, 0x37800000, 0x17 ;  /* 0x3780000000037811 */ /* 0x000fc800078eb8ff */
[----:B------:R-:W-:Y:S01]  /*1b30*/  LOP3.LUT R32, R3, R2, R32, 0xfe, !PT ;  /* 0x0000000203207212 */ /* 0x000fe200078efe20 */
[----:B------:R-:W-:Y:S06]  /*1b40*/  BRA `(.L_x_25544) ;  /* 0x0000000000947947 */ /* 0x000fec0003800000 */
.L_x_25556:
        /* <DEDUP_REMOVED lines=14> */
.L_x_25543:
        /* <DEDUP_REMOVED lines=16> */
.L_x_25565:
[----:B------:R-:W-:Y:S01]  /*1d30*/  IMAD.MOV.U32 R32, RZ, RZ, RZ ;  /* 0x000000ffff207224 */ /* 0x000fe200078e00ff */
[----:B------:R-:W-:Y:S06]  /*1d40*/  BRA `(.L_x_25544) ;  /* 0x0000000000147947 */ /* 0x000fec0003800000 */
.L_x_25564:
[----:B------:R-:W3:Y:S02]  /*1d50*/  LDG.E.64 R2, desc[UR36][R2.64] ;  /* 0x0000002402027981 */ /* 0x000ee4000c1e1b00 */
[----:B---3--:R3:W0:Y:S01]  /*1d60*/  I2F.U64 R32, R2 ;  /* 0x0000000200207312 */ /* 0x0086220000301000 */
[----:B------:R-:W-:Y:S05]  /*1d70*/  BRA `(.L_x_25544) ;  /* 0x0000000000087947 */ /* 0x000fea0003800000 */
.L_x_25563:
[----:B------:R-:W3:Y:S02]  /*1d80*/  LDG.E R2, desc[UR36][R2.64] ;  /* 0x0000002402027981 */ /* 0x000ee4000c1e1900 */
[----:B---3--:R-:W-:-:S07]  /*1d90*/  I2FP.F32.U32 R32, R2 ;  /* 0x0000000200207245 */ /* 0x008fce0000201000 */
.L_x_25544:
[----:B------:R-:W-:Y:S05]  /*1da0*/  BSYNC B6 ;  /* 0x0000000000067941 */ /* 0x000fea0003800000 */
.L_x_25538:
        /* <DEDUP_REMOVED lines=20> */
.L_x_25570:
[----:B------:R-:W3:Y:S02]  /*1ef0*/  LDG.E.U8 R2, desc[UR36][R2.64] ;  /* 0x0000002402027981 */ /* 0x000ee4000c1e1100 */
[----:B---3--:R-:W-:Y:S01]  /*1f00*/  I2FP.F32.U32 R30, R2 ;  /* 0x00000002001e7245 */ /* 0x008fe20000201000 */
[----:B------:R-:W-:Y:S06]  /*1f10*/  BRA `(.L_x_25572) ;  /* 0x0000000c002c7947 */ /* 0x000fec0003800000 */
.L_x_25569:
        /* <DEDUP_REMOVED lines=9> */
.L_x_25574:
[----:B------:R-:W3:Y:S02]  /*1fb0*/  LDG.E R2, desc[UR36][R2.64] ;  /* 0x0000002402027981 */ /* 0x000ee4000c1e1900 */
[----:B---3--:R-:W-:Y:S01]  /*1fc0*/  I2FP.F32.S32 R30, R2 ;  /* 0x00000002001e7245 */ /* 0x008fe20000201400 */
[----:B------:R-:W-:Y:S06]  /*1fd0*/  BRA `(.L_x_25572) ;  /* 0x0000000800fc7947 */ /* 0x000fec0003800000 */
.L_x_25573:
[----:B------:R-:W3:Y:S02]  /*1fe0*/  LDG.E.U16 R2, desc[UR36][R2.64] ;  /* 0x0000002402027981 */ /* 0x000ee4000c1e1500 */
[----:B---3--:R0:W3:Y:S01]  /*1ff0*/  I2F.S16 R30, R2 ;  /* 0x00000002001e7306 */ /* 0x0080e20000101400 */
[----:B------:R-:W-:Y:S05]  /*2000*/  BRA `(.L_x_25572) ;  /* 0x0000000800f07947 */ /* 0x000fea0003800000 */
.L_x_25568:
        /* <DEDUP_REMOVED lines=8> */
.L_x_25576:
[----:B------:R-:W3:Y:S02]  /*2090*/  LDG.E.U16 R2, desc[UR36][R2.64] ;  /* 0x0000002402027981 */ /* 0x000ee4000c1e1500 */
[----:B---3--:R-:W-:Y:S01]  /*20a0*/  HADD2.F32 R30, -RZ, R2.H0_H0 ;  /* 0x20000002ff1e7230 */ /* 0x008fe20000004100 */
[----:B------:R-:W-:Y:S06]  /*20b0*/  BRA `(.L_x_25572) ;  /* 0x0000000800c47947 */ /* 0x000fec0003800000 */
.L_x_25575:
        /* <DEDUP_REMOVED lines=8> */
.L_x_25578:
[----:B------:R-:W3:Y:S02]  /*2140*/  LDG.E.U16 R2, desc[UR36][R2.64] ;  /* 0x0000002402027981 */ /* 0x000ee4000c1e1500 */
[----:B---3--:R-:W-:Y:S01]  /*2150*/  HADD2.F32 R30, -RZ, R2.H0_H0 ;  /* 0x20000002ff1e7230 */ /* 0x008fe20000004100 */
[----:B------:R-:W-:Y:S06]  /*2160*/  BRA `(.L_x_25572) ;  /* 0x0000000800987947 */ /* 0x000fec0003800000 */
.L_x_25577:
[----:B------:R-:W3:Y:S01]  /*2170*/  LDG.E.64 R2, desc[UR36][R2.64] ;  /* 0x0000002402027981 */ /* 0x000ee2000c1e1b00 */
[----:B------:R-:W-:Y:S01]  /*2180*/  UMOV UR4, 0xf0000000 ;  /* 0xf000000000047882 */ /* 0x000fe20000000000 */
[----:B------:R-:W-:Y:S01]  /*2190*/  UMOV UR5, 0x380fffff ;  /* 0x380fffff00057882 */ /* 0x000fe20000000000 */
[----:B---3--:R-:W0:Y:S01]  /*21a0*/  F2F.F32.F64 R30, R2 ;  /* 0x00000002001e7310 */ /* 0x008e220000301000 */
[----:B------:R-:W-:-:S14]  /*21b0*/  DSETP.GEU.AND P0, PT, |R2|, UR4, PT ;  /* 0x0000000402007e2a */ /* 0x000fdc000bf0e200 */
[----:B0-----:R-:W-:Y:S01]  /*21c0*/  @!P0 FMUL R30, R30, 1.175494350822287508e-38 ;  /* 0x008000001e1e8820 */ /* 0x001fe20000400000 */
[----:B------:R-:W-:Y:S06]  /*21d0*/  BRA `(.L_x_25572) ;  /* 0x00000008007c7947 */ /* 0x000fec0003800000 */
.L_x_25567:
        /* <DEDUP_REMOVED lines=12> */
.L_x_25581:
[----:B------:R-:W3:Y:S01]  /*22a0*/  LDG.E.64 R2, desc[UR36][R2.64] ;  /* 0x0000002402027981 */ /* 0x000ee2000c1e1b00 */
[----:B------:R-:W-:Y:S01]  /*22b0*/  UMOV UR4, 0xf0000000 ;  /* 0xf000000000047882 */ /* 0x000fe20000000000 */
[----:B------:R-:W-:Y:S01]  /*22c0*/  UMOV UR5, 0x380fffff ;  /* 0x380fffff00057882 */ /* 0x000fe20000000000 */
[----:B---3--:R-:W0:Y:S01]  /*22d0*/  F2F.F32.F64 R30, R2 ;  /* 0x00000002001e7310 */ /* 0x008e220000301000 */
[----:B------:R-:W-:-:S14]  /*22e0*/  DSETP.GEU.AND P0, PT, |R2|, UR4, PT ;  /* 0x0000000402007e2a */ /* 0x000fdc000bf0e200 */
[----:B0-----:R-:W-:Y:S01]  /*22f0*/  @!P0 FMUL R30, R30, 1.175494350822287508e-38 ;  /* 0x008000001e1e8820 */ /* 0x001fe20000400000 */
[----:B------:R-:W-:Y:S06]  /*2300*/  BRA `(.L_x_25572) ;  /* 0x0000000800307947 */ /* 0x000fec0003800000 */
.L_x_25580:
        /* <DEDUP_REMOVED lines=26> */
.L_x_25583:
        /* <DEDUP_REMOVED lines=13> */
.L_x_25582:
[----:B------:R-:W3:Y:S02]  /*2580*/  LDG.E.U16 R2, desc[UR36][R2.64] ;  /* 0x0000002402027981 */ /* 0x000ee4000c1e1500 */
[----:B---3--:R-:W-:Y:S01]  /*2590*/  IMAD.U32 R30, R2, 0x10000, RZ ;  /* 0x00010000021e7824 */ /* 0x008fe200078e00ff */
[----:B------:R-:W-:Y:S06]  /*25a0*/  BRA `(.L_x_25572) ;  /* 0x0000000400887947 */ /* 0x000fec0003800000 */
.L_x_25579:
        /* <DEDUP_REMOVED lines=11> */
.L_x_25586:
        /* <DEDUP_REMOVED lines=20> */
.L_x_25588:
[----:B------:R-:W-:Y:S05]  /*27a0*/  BSYNC B0 ;  /* 0x0000000000007941 */ /* 0x000fea0003800000 */
.L_x_25587:
[----:B------:R-:W-:Y:S01]  /*27b0*/  IMAD.SHL.U32 R2, R2, 0x100000, RZ ;  /* 0x0010000002027824 */ /* 0x000fe200078e00ff */
[----:B------:R-:W-:-:S04]  /*27c0*/  LEA R3, R0, 0x3b800000, 0x17 ;  /* 0x3b80000000037811 */ /* 0x000fc800078eb8ff */
[----:B------:R-:W-:Y:S01]  /*27d0*/  LOP3.LUT R30, R3, R2, R30, 0xfe, !PT ;  /* 0x00000002031e7212 */ /* 0x000fe200078efe1e */
[----:B------:R-:W-:Y:S06]  /*27e0*/  BRA `(.L_x_25572) ;  /* 0x0000000000f87947 */ /* 0x000fec0003800000 */
.L_x_25585:
        /* <DEDUP_REMOVED lines=20> */
.L_x_25590:
[----:B------:R-:W-:Y:S05]  /*2930*/  BSYNC B0 ;  /* 0x0000000000007941 */ /* 0x000fea0003800000 */
.L_x_25589:
[----:B------:R-:W-:Y:S01]  /*2940*/  IMAD.SHL.U32 R2, R2, 0x200000, RZ ;  /* 0x0020000002027824 */ /* 0x000fe200078e00ff */
[----:B------:R-:W-:-:S04]  /*2950*/  LEA R3, R0, 0x37800000, 0x17 ;  /* 0x3780000000037811 */ /* 0x000fc800078eb8ff */
[----:B------:R-:W-:Y:S01]  /*2960*/  LOP3.LUT R30, R3, R2, R30, 0xfe, !PT ;  /* 0x00000002031e7212 */ /* 0x000fe200078efe1e */
[----:B------:R-:W-:Y:S06]  /*2970*/  BRA `(.L_x_25572) ;  /* 0x0000000000947947 */ /* 0x000fec0003800000 */
.L_x_25584:
        /* <DEDUP_REMOVED lines=14> */
.L_x_25571:
        /* <DEDUP_REMOVED lines=16> */
.L_x_25593:
[----:B------:R-:W-:Y:S01]  /*2b60*/  IMAD.MOV.U32 R30, RZ, RZ, RZ ;  /* 0x000000ffff1e7224 */ /* 0x000fe200078e00ff */
[----:B------:R-:W-:Y:S06]  /*2b70*/  BRA `(.L_x_25572) ;  /* 0x0000000000147947 */ /* 0x000fec0003800000 */
.L_x_25592:
[----:B------:R-:W3:Y:S02]  /*2b80*/  LDG.E.64 R2, desc[UR36][R2.64] ;  /* 0x0000002402027981 */ /* 0x000ee4000c1e1b00 */
[----:B---3--:R0:W3:Y:S01]  /*2b90*/  I2F.U64 R30, R2 ;  /* 0x00000002001e7312 */ /* 0x0080e20000301000 */
[----:B------:R-:W-:Y:S05]  /*2ba0*/  BRA `(.L_x_25572) ;  /* 0x0000000000087947 */ /* 0x000fea0003800000 */
.L_x_25591:
[----:B------:R-:W3:Y:S02]  /*2bb0*/  LDG.E R2, desc[UR36][R2.64] ;  /* 0x0000002402027981 */ /* 0x000ee4000c1e1900 */
[----:B---3--:R-:W-:-:S07]  /*2bc0*/  I2FP.F32.U32 R30, R2 ;  /* 0x00000002001e7245 */ /* 0x008fce0000201000 */
.L_x_25572:
[----:B------:R-:W-:Y:S05]  /*2bd0*/  BSYNC B6 ;  /* 0x0000000000067941 */ /* 0x000fea0003800000 */
.L_x_25566:
        /* <DEDUP_REMOVED lines=20> */
.L_x_25598:
[----:B------:R-:W2:Y:S02]  /*2d20*/  LDG.E.U8 R2, desc[UR36][R2.64] ;  /* 0x0000002402027981 */ /* 0x000ea4000c1e1100 */
[----:B--2---:R-:W-:Y:S01]  /*2d30*/  I2FP.F32.U32 R28, R2 ;  /* 0x00000002001c7245 */ /* 0x004fe20000201000 */
[----:B------:R-:W-:Y:S06]  /*2d40*/  BRA `(.L_x_25600) ;  /* 0x0000000c002c7947 */ /* 0x000fec0003800000 */
.L_x_25597:
        /* <DEDUP_REMOVED lines=9> */
.L_x_25602:
[----:B------:R-:W2:Y:S02]  /*2de0*/  LDG.E R2, desc[UR36][R2.64] ;  /* 0x0000002402027981 */ /* 0x000ea4000c1e1900 */
[----:B--2---:R-:W-:Y:S01]  /*2df0*/  I2FP.F32.S32 R28, R2 ;  /* 0x00000002001c7245 */ /* 0x004fe20000201400 */
[----:B------:R-:W-:Y:S06]  /*2e00*/  BRA `(.L_x_25600) ;  /* 0x0000000800fc7947 */ /* 0x000fec0003800000 */
.L_x_25601:
[----:B------:R-:W2:Y:S02]  /*2e10*/  LDG.E.U16 R2, desc[UR36][R2.64] ;  /* 0x0000002402027981 */ /* 0x000ea4000c1e1500 */
[----:B--2---:R0:W1:Y:S01]  /*2e20*/  I2F.S16 R28, R2 ;  /* 0x00000002001c7306 */ /* 0x0040620000101400 */
[----:B------:R-:W-:Y:S05]  /*2e30*/  BRA `(.L_x_25600) ;  /* 0x0000000800f07947 */ /* 0x000fea0003800000 */
.L_x_25596:
        /* <DEDUP_REMOVED lines=8> */
.L_x_25604:
[----:B------:R-:W2:Y:S02]  /*2ec0*/  LDG.E.U16 R2, desc[UR36][R2.64] ;  /* 0x0000002402027981 */ /* 0x000ea4000c1e1500 */
[----:B--2---:R-:W-:Y:S01]  /*2ed0*/  HADD2.F32 R28, -RZ, R2.H0_H0 ;  /* 0x20000002ff1c7230 */ /* 0x004fe20000004100 */
[----:B------:R-:W-:Y:S06]  /*2ee0*/  BRA `(.L_x_25600) ;  /* 0x0000000800c47947 */ /* 0x000fec0003800000 */
.L_x_25603:
        /* <DEDUP_REMOVED lines=8> */
.L_x_25606:
[----:B------:R-:W2:Y:S02]  /*2f70*/  LDG.E.U16 R2, desc[UR36][R2.64] ;  /* 0x0000002402027981 */ /* 0x000ea4000c1e1500 */
[----:B--2---:R-:W-:Y:S01]  /*2f80*/  HADD2.F32 R28, -RZ, R2.H0_H0 ;  /* 0x20000002ff1c7230 */ /* 0x004fe20000004100 */
[----:B------:R-:W-:Y:S06]  /*2f90*/  BRA `(.L_x_25600) ;  /* 0x0000000800987947 */ /* 0x000fec0003800000 */
.L_x_25605:
[----:B------:R-:W2:Y:S01]  /*2fa0*/  LDG.E.64 R2, desc[UR36][R2.64] ;  /* 0x0000002402027981 */ /* 0x000ea2000c1e1b00 */
[----:B------:R-:W-:Y:S01]  /*2fb0*/  UMOV UR4, 0xf0000000 ;  /* 0xf000000000047882 */ /* 0x000fe20000000000 */
[----:B------:R-:W-:Y:S01]  /*2fc0*/  UMOV UR5, 0x380fffff ;  /* 0x380fffff00057882 */ /* 0x000fe20000000000 */
[----:B--2---:R-:W0:Y:S01]  /*2fd0*/  F2F.F32.F64 R28, R2 ;  /* 0x00000002001c7310 */ /* 0x004e220000301000 */
[----:B------:R-:W-:-:S14]  /*2fe0*/  DSETP.GEU.AND P0, PT, |R2|, UR4, PT ;  /* 0x0000000402007e2a */ /* 0x000fdc000bf0e200 */
[----:B0-----:R-:W-:Y:S01]  /*2ff0*/  @!P0 FMUL R28, R28, 1.175494350822287508e-38 ;  /* 0x008000001c1c8820 */ /* 0x001fe20000400000 */
[----:B------:R-:W-:Y:S06]  /*3000*/  BRA `(.L_x_25600) ;  /* 0x00000008007c7947 */ /* 0x000fec0003800000 */
.L_x_25595:
        /* <DEDUP_REMOVED lines=12> */
.L_x_25609:
[----:B------:R-:W2:Y:S01]  /*30d0*/  LDG.E.64 R2, desc[UR36][R2.64] ;  /* 0x0000002402027981 */ /* 0x000ea2000c1e1b00 */
[----:B------:R-:W-:Y:S01]  /*30e0*/  UMOV UR4, 0xf0000000 ;  /* 0xf000000000047882 */ /* 0x000fe20000000000 */
[----:B------:R-:W-:Y:S01]  /*30f0*/  UMOV UR5, 0x380fffff ;  /* 0x380fffff00057882 */ /* 0x000fe20000000000 */
[----:B--2---:R-:W0:Y:S01]  /*3100*/  F2F.F32.F64 R28, R2 ;  /* 0x00000002001c7310 */ /* 0x004e220000301000 */
[----:B------:R-:W-:-:S14]  /*3110*/  DSETP.GEU.AND P0, PT, |R2|, UR4, PT ;  /* 0x0000000402007e2a */ /* 0x000fdc000bf0e200 */
[----:B0-----:R-:W-:Y:S01]  /*3120*/  @!P0 FMUL R28, R28, 1.175494350822287508e-38 ;  /* 0x008000001c1c8820 */ /* 0x001fe20000400000 */
[----:B------:R-:W-:Y:S06]  /*3130*/  BRA `(.L_x_25600) ;  /* 0x0000000800307947 */ /* 0x000fec0003800000 */
.L_x_25608:
        /* <DEDUP_REMOVED lines=26> */
.L_x_25611:
        /* <DEDUP_REMOVED lines=13> */
.L_x_25610:
[----:B------:R-:W2:Y:S02]  /*33b0*/  LDG.E.U16 R2, desc[UR36][R2.64] ;  /* 0x0000002402027981 */ /* 0x000ea4000c1e1500 */
[----:B--2---:R-:W-:Y:S01]  /*33c0*/  IMAD.U32 R28, R2, 0x10000, RZ ;  /* 0x00010000021c7824 */ /* 0x004fe200078e00ff */
[----:B------:R-:W-:Y:S06]  /*33d0*/  BRA `(.L_x_25600) ;  /* 0x0000000400887947 */ /* 0x000fec0003800000 */
.L_x_25607:
        /* <DEDUP_REMOVED lines=11> */
.L_x_25614:
        /* <DEDUP_REMOVED lines=20> */
.L_x_25616:
[----:B------:R-:W-:Y:S05]  /*35d0*/  BSYNC B0 ;  /* 0x0000000000007941 */ /* 0x000fea0003800000 */
.L_x_25615:
[----:B------:R-:W-:Y:S01]  /*35e0*/  IMAD.SHL.U32 R2, R2, 0x100000, RZ ;  /* 0x0010000002027824 */ /* 0x000fe200078e00ff */
[----:B------:R-:W-:-:S04]  /*35f0*/  LEA R3, R0, 0x3b800000, 0x17 ;  /* 0x3b80000000037811 */ /* 0x000fc800078eb8ff */
[----:B------:R-:W-:Y:S01]  /*3600*/  LOP3.LUT R28, R3, R2, R28, 0xfe, !PT ;  /* 0x00000002031c7212 */ /* 0x000fe200078efe1c */
[----:B------:R-:W-:Y:S06]  /*3610*/  BRA `(.L_x_25600) ;  /* 0x0000000000f87947 */ /* 0x000fec0003800000 */
.L_x_25613:
        /* <DEDUP_REMOVED lines=20> */
.L_x_25618:
[----:B------:R-:W-:Y:S05]  /*3760*/  BSYNC B0 ;  /* 0x0000000000007941 */ /* 0x000fea0003800000 */
.L_x_25617:
[----:B------:R-:W-:Y:S01]  /*3770*/  IMAD.SHL.U32 R2, R2, 0x200000, RZ ;  /* 0x0020000002027824 */ /* 0x000fe200078e00ff */
[----:B------:R-:W-:-:S04]  /*3780*/  LEA R3, R0, 0x37800000, 0x17 ;  /* 0x3780000000037811 */ /* 0x000fc800078eb8ff */
[----:B------:R-:W-:Y:S01]  /*3790*/  LOP3.LUT R28, R3, R2, R28, 0xfe, !PT ;  /* 0x00000002031c7212 */ /* 0x000fe200078efe1c */
[----:B------:R-:W-:Y:S06]  /*37a0*/  BRA `(.L_x_25600) ;  /* 0x0000000000947947 */ /* 0x000fec0003800000 */
.L_x_25612:
        /* <DEDUP_REMOVED lines=14> */
.L_x_25599:
        /* <DEDUP_REMOVED lines=16> */
.L_x_25621:
[----:B------:R-:W-:Y:S01]  /*3990*/  IMAD.MOV.U32 R28, RZ, RZ, RZ ;  /* 0x000000ffff1c7224 */ /* 0x000fe200078e00ff */
[----:B------:R-:W-:Y:S06]  /*39a0*/  BRA `(.L_x_25600) ;  /* 0x0000000000147947 */ /* 0x000fec0003800000 */
.L_x_25620:
[----:B------:R-:W2:Y:S02]  /*39b0*/  LDG.E.64 R2, desc[UR36][R2.64] ;  /* 0x0000002402027981 */ /* 0x000ea4000c1e1b00 */
[----:B--2---:R0:W1:Y:S01]  /*39c0*/  I2F.U64 R28, R2 ;  /* 0x00000002001c7312 */ /* 0x0040620000301000 */
[----:B------:R-:W-:Y:S05]  /*39d0*/  BRA `(.L_x_25600) ;  /* 0x0000000000087947 */ /* 0x000fea0003800000 */
.L_x_25619:
[----:B------:R-:W2:Y:S02]  /*39e0*/  LDG.E R2, desc[UR36][R2.64] ;  /* 0x0000002402027981 */ /* 0x000ea4000c1e1900 */
[----:B--2---:R-:W-:-:S07]  /*39f0*/  I2FP.F32.U32 R28, R2 ;  /* 0x00000002001c7245 */ /* 0x004fce0000201000 */
.L_x_25600:
[----:B------:R-:W-:Y:S05]  /*3a00*/  BSYNC B6 ;  /* 0x0000000000067941 */ /* 0x000fea0003800000 */
.L_x_25594:
        /* <DEDUP_REMOVED lines=20> */
.L_x_25626:
[----:B------:R-:W2:Y:S02]  /*3b50*/  LDG.E.U8 R2, desc[UR36][R2.64] ;  /* 0x0000002402027981 */ /* 0x000ea4000c1e1100 */
[----:B--2---:R-:W-:Y:S01]  /*3b60*/  I2FP.F32.U32 R26, R2 ;  /* 0x00000002001a7245 */ /* 0x004fe20000201000 */
[----:B------:R-:W-:Y:S06]  /*3b70*/  BRA `(.L_x_25628) ;  /* 0x0000000c002c7947 */ /* 0x000fec0003800000 */
.L_x_25625:
        /* <DEDUP_REMOVED lines=9> */
.L_x_25630:
[----:B------:R-:W2:Y:S02]  /*3c10*/  LDG.E R2, desc[UR36][R2.64] ;  /* 0x0000002402027981 */ /* 0x000ea4000c1e1900 */
[----:B--2---:R-:W-:Y:S01]  /*3c20*/  I2FP.F32.S32 R26, R2 ;  /* 0x00000002001a7245 */ /* 0x004fe20000201400 */
[----:B------:R-:W-:Y:S06]  /*3c30*/  BRA `(.L_x_25628) ;  /* 0x0000000800fc7947 */ /* 0x000fec0003800000 */
.L_x_25629:
[----:B------:R-:W2:Y:S02]  /*3c40*/  LDG.E.U16 R2, desc[UR36][R2.64] ;  /* 0x0000002402027981 */ /* 0x000ea4000c1e1500 */
[----:B--2---:R0:W2:Y:S01]  /*3c50*/  I2F.S16 R26, R2 ;  /* 0x00000002001a7306 */ /* 0x0040a20000101400 */
[----:B------:R-:W-:Y:S05]  /*3c60*/  BRA `(.L_x_25628) ;  /* 0x0000000800f07947 */ /* 0x000fea0003800000 */
.L_x_25624:
        /* <DEDUP_REMOVED lines=8> */
.L_x_25632:
[----:B------:R-:W2:Y:S02]  /*3cf0*/  LDG.E.U16 R2, desc[UR36][R2.64] ;  /* 0x0000002402027981 */ /* 0x000ea4000c1e1500 */
[----:B--2---:R-:W-:Y:S01]  /*3d00*/  HADD2.F32 R26, -RZ, R2.H0_H0 ;  /* 0x20000002ff1a7230 */ /* 0x004fe20000004100 */
[----:B------:R-:W-:Y:S06]  /*3d10*/  BRA `(.L_x_25628) ;  /* 0x0000000800c47947 */ /* 0x000fec0003800000 */
.L_x_25631:
        /* <DEDUP_REMOVED lines=8> */
.L_x_25634:
[----:B------:R-:W2:Y:S02]  /*3da0*/  LDG.E.U16 R2, desc[UR36][R2.64] ;  /* 0x0000002402027981 */ /* 0x000ea4000c1e1500 */
[----:B--2---:R-:W-:Y:S01]  /*3db0*/  HADD2.F32 R26, -RZ, R2.H0_H0 ;  /* 0x20000002ff1a7230 */ /* 0x004fe20000004100 */
[----:B------:R-:W-:Y:S06]  /*3dc0*/  BRA `(.L_x_25628) ;  /* 0x0000000800987947 */ /* 0x000fec0003800000 */
.L_x_25633:
[----:B------:R-:W2:Y:S01]  /*3dd0*/  LDG.E.64 R2, desc[UR36][R2.64] ;  /* 0x0000002402027981 */ /* 0x000ea2000c1e1b00 */
[----:B------:R-:W-:Y:S01]  /*3de0*/  UMOV UR4, 0xf0000000 ;  /* 0xf000000000047882 */ /* 0x000fe20000000000 */
[----:B------:R-:W-:Y:S01]  /*3df0*/  UMOV UR5, 0x380fffff ;  /* 0x380fffff00057882 */ /* 0x000fe20000000000 */
[----:B--2---:R-:W0:Y:S01]  /*3e00*/  F2F.F32.F64 R26, R2 ;  /* 0x00000002001a7310 */ /* 0x004e220000301000 */
[----:B------:R-:W-:-:S14]  /*3e10*/  DSETP.GEU.AND P0, PT, |R2|, UR4, PT ;  /* 0x0000000402007e2a */ /* 0x000fdc000bf0e200 */
[----:B0-----:R-:W-:Y:S01]  /*3e20*/  @!P0 FMUL R26, R26, 1.175494350822287508e-38 ;  /* 0x008000001a1a8820 */ /* 0x001fe20000400000 */
[----:B------:R-:W-:Y:S06]  /*3e30*/  BRA `(.L_x_25628) ;  /* 0x00000008007c7947 */ /* 0x000fec0003800000 */
.L_x_25623:
        /* <DEDUP_REMOVED lines=12> */
.L_x_25637:
[----:B------:R-:W2:Y:S01]  /*3f00*/  LDG.E.64 R2, desc[UR36][R2.64] ;  /* 0x0000002402027981 */ /* 0x000ea2000c1e1b00 */
[----:B------:R-:W-:Y:S01]  /*3f10*/  UMOV UR4, 0xf0000000 ;  /* 0xf000000000047882 */ /* 0x000fe20000000000 */
[----:B------:R-:W-:Y:S01]  /*3f20*/  UMOV UR5, 0x380fffff ;  /* 0x380fffff00057882 */ /* 0x000fe20000000000 */
[----:B--2---:R-:W0:Y:S01]  /*3f30*/  F2F.F32.F64 R26, R2 ;  /* 0x00000002001a7310 */ /* 0x004e220000301000 */
[----:B------:R-:W-:-:S14]  /*3f40*/  DSETP.GEU.AND P0, PT, |R2|, UR4, PT ;  /* 0x0000000402007e2a */ /* 0x000fdc000bf0e200 */
[----:B0-----:R-:W-:Y:S01]  /*3f50*/  @!P0 FMUL R26, R26, 1.175494350822287508e-38 ;  /* 0x008000001a1a8820 */ /* 0x001fe20000400000 */
[----:B------:R-:W-:Y:S06]  /*3f60*/  BRA `(.L_x_25628) ;  /* 0x0000000800307947 */ /* 0x000fec0003800000 */
.L_x_25636:
        /* <DEDUP_REMOVED lines=26> */
.L_x_25639:
        /* <DEDUP_REMOVED lines=13> */
.L_x_25638:
[----:B------:R-:W2:Y:S02]  /*41e0*/  LDG.E.U16 R2, desc[UR36][R2.64] ;  /* 0x0000002402027981 */ /* 0x000ea4000c1e1500 */
[----:B--2---:R-:W-:Y:S01]  /*41f0*/  IMAD.U32 R26, R2, 0x10000, RZ ;  /* 0x00010000021a7824 */ /* 0x004fe200078e00ff */
[----:B------:R-:W-:Y:S06]  /*4200*/  BRA `(.L_x_25628) ;  /* 0x0000000400887947 */ /* 0x000fec0003800000 */
.L_x_25635:
        /* <DEDUP_REMOVED lines=11> */
.L_x_25642:
        /* <DEDUP_REMOVED lines=20> */
.L_x_25644:
[----:B------:R-:W-:Y:S05]  /*4400*/  BSYNC B0 ;  /* 0x0000000000007941 */ /* 0x000fea0003800000 */
.L_x_25643:
[----:B------:R-:W-:Y:S01]  /*4410*/  IMAD.SHL.U32 R2, R2, 0x100000, RZ ;  /* 0x0010000002027824 */ /* 0x000fe200078e00ff */
[----:B------:R-:W-:-:S04]  /*4420*/  LEA R3, R0, 0x3b800000, 0x17 ;  /* 0x3b80000000037811 */ /* 0x000fc800078eb8ff */
[----:B------:R-:W-:Y:S01]  /*4430*/  LOP3.LUT R26, R3, R2, R26, 0xfe, !PT ;  /* 0x00000002031a7212 */ /* 0x000fe200078efe1a */
[----:B------:R-:W-:Y:S06]  /*4440*/  BRA `(.L_x_25628) ;  /* 0x0000000000f87947 */ /* 0x000fec0003800000 */
.L_x_25641:
        /* <DEDUP_REMOVED lines=20> */
.L_x_25646:
[----:B------:R-:W-:Y:S05]  /*4590*/  BSYNC B0 ;  /* 0x0000000000007941 */ /* 0x000fea0003800000 */
.L_x_25645:
[----:B------:R-:W-:Y:S01]  /*45a0*/  IMAD.SHL.U32 R2, R2, 0x200000, RZ ;  /* 0x0020000002027824 */ /* 0x000fe200078e00ff */
[----:B------:R-:W-:-:S04]  /*45b0*/  LEA R3, R0, 0x37800000, 0x17 ;  /* 0x3780000000037811 */ /* 0x000fc800078eb8ff */
[----:B------:R-:W-:Y:S01]  /*45c0*/  LOP3.LUT R26, R3, R2, R26, 0xfe, !PT ;  /* 0x00000002031a7212 */ /* 0x000fe200078efe1a */
[----:B------:R-:W-:Y:S06]  /*45d0*/  BRA `(.L_x_25628) ;  /* 0x0000000000947947 */ /* 0x000fec0003800000 */
.L_x_25640:
        /* <DEDUP_REMOVED lines=14> */
.L_x_25627:
        /* <DEDUP_REMOVED lines=16> */
.L_x_25649:
[----:B------:R-:W-:Y:S01]  /*47c0*/  IMAD.MOV.U32 R26, RZ, RZ, RZ ;  /* 0x000000ffff1a7224 */ /* 0x000fe200078e00ff */
[----:B------:R-:W-:Y:S06]  /*47d0*/  BRA `(.L_x_25628) ;  /* 0x0000000000147947 */ /* 0x000fec0003800000 */
.L_x_25648:
[----:B------:R-:W2:Y:S02]  /*47e0*/  LDG.E.64 R2, desc[UR36][R2.64] ;  /* 0x0000002402027981 */ /* 0x000ea4000c1e1b00 */
[----:B--2---:R0:W2:Y:S01]  /*47f0*/  I2F.U64 R26, R2 ;  /* 0x00000002001a7312 */ /* 0x0040a20000301000 */
[----:B------:R-:W-:Y:S05]  /*4800*/  BRA `(.L_x_25628) ;  /* 0x0000000000087947 */ /* 0x000fea0003800000 */
.L_x_25647:
[----:B------:R-:W2:Y:S02]  /*4810*/  LDG.E R2, desc[UR36][R2.64] ;  /* 0x0000002402027981 */ /* 0x000ea4000c1e1900 */
[----:B--2---:R-:W-:-:S07]  /*4820*/  I2FP.F32.U32 R26, R2 ;  /* 0x00000002001a7245 */ /* 0x004fce0000201000 */
.L_x_25628:
[----:B------:R-:W-:Y:S05]  /*4830*/  BSYNC B6 ;  /* 0x0000000000067941 */ /* 0x000fea0003800000 */
.L_x_25622:
[----:B------:R-:W-:-:S07]  /*4840*/  VIADD R35, R35, 0x80 ;  /* 0x0000008023237836 */ /* 0x000fce0000000000 */
.L_x_25509:
[----:B------:R-:W-:Y:S05]  /*4850*/  BSYNC B7 ;  /* 0x0000000000077941 */ /* 0x000fea0003800000 */
.L_x_25508:
[----:B------:R-:W-:Y:S01]  /*4860*/  ISETP.GE.AND P0, PT, R35, R27, PT ;  /* 0x0000001b2300720c */ /* 0x000fe20003f06270 */
[----:B------:R-:W-:Y:S01]  /*4870*/  BSSY B7, `(.L_x_25650) ;  /* 0x0000476000077945 */ /* 0x000fe20003800000 */
[----:B------:R-:W-:Y:S01]  /*4880*/  IMAD.MOV.U32 R24, RZ, RZ, RZ ;  /* 0x000000ffff187224 */ /* 0x000fe200078e00ff */
[----:B------:R-:W-:Y:S01]  /*4890*/  CS2R R16, SRZ ;  /* 0x0000000000107805 */ /* 0x000fe2000001ff00 */
[----:B0-----:R-:W-:-:S09]  /*48a0*/  IMAD.MOV.U32 R2, RZ, RZ, RZ ;  /* 0x000000ffff027224 */ /* 0x001fd200078e00ff */
        /* <DEDUP_REMOVED lines=22> */
.L_x_25656:
[----:B------:R-:W2:Y:S02]  /*4a10*/  LDG.E.U8 R2, desc[UR36][R2.64] ;  /* 0x0000002402027981 */ /* 0x000ea4000c1e1100 */
[----:B--2---:R-:W-:Y:S01]  /*4a20*/  I2FP.F32.U32 R36, R2 ;  /* 0x0000000200247245 */ /* 0x004fe20000201000 */
[----:B------:R-:W-:Y:S06]  /*4a30*/  BRA `(.L_x_25658) ;  /* 0x0000000c002c7947 */ /* 0x000fec0003800000 */
.L_x_25655:
        /* <DEDUP_REMOVED lines=9> */
.L_x_25660:
[----:B------:R-:W2:Y:S02]  /*4ad0*/  LDG.E R2, desc[UR36][R2.64] ;  /* 0x0000002402027981 */ /* 0x000ea4000c1e1900 */
[----:B--2---:R-:W-:Y:S01]  /*4ae0*/  I2FP.F32.S32 R36, R2 ;  /* 0x0000000200247245 */ /* 0x004fe20000201400 */
[----:B------:R-:W-:Y:S06]  /*4af0*/  BRA `(.L_x_25658) ;  /* 0x0000000800fc7947 */ /* 0x000fec0003800000 */
.L_x_25659:
[----:B------:R-:W2:Y:S02]  /*4b00*/  LDG.E.U16 R2, desc[UR36][R2.64] ;  /* 0x0000002402027981 */ /* 0x000ea4000c1e1500 */
[----:B--2---:R0:W2:Y:S01]  /*4b10*/  I2F.S16 R36, R2 ;  /* 0x0000000200247306 */ /* 0x0040a20000101400 */
[----:B------:R-:W-:Y:S05]  /*4b20*/  BRA `(.L_x_25658) ;  /* 0x0000000800f07947 */ /* 0x000fea0003800000 */
.L_x_25654:
        /* <DEDUP_REMOVED lines=8> */
.L_x_25662:
[----:B------:R-:W2:Y:S02]  /*4bb0*/  LDG.E.U16 R2, desc[UR36][R2.64] ;  /* 0x0000002402027981 */ /* 0x000ea4000c1e1500 */
[----:B--2---:R-:W-:Y:S01]  /*4bc0*/  HADD2.F32 R36, -RZ, R2.H0_H0 ;  /* 0x20000002ff247230 */ /* 0x004fe20000004100 */
[----:B------:R-:W-:Y:S06]  /*4bd0*/  BRA `(.L_x_25658) ;  /* 0x0000000800c47947 */ /* 0x000fec0003800000 */
.L_x_25661:
        /* <DEDUP_REMOVED lines=8> */
.L_x_25664:
[----:B------:R-:W2:Y:S02]  /*4c60*/  LDG.E.U16 R2, desc[UR36][R2.64] ;  /* 0x0000002402027981 */ /* 0x000ea4000c1e1500 */
[----:B--2---:R-:W-:Y:S01]  /*4c70*/  HADD2.F32 R36, -RZ, R2.H0_H0 ;  /* 0x20000002ff247230 */ /* 0x004fe20000004100 */
[----:B------:R-:W-:Y:S06]  /*4c80*/  BRA `(.L_x_25658) ;  /* 0x0000000800987947 */ /* 0x000fec0003800000 */
.L_x_25663:
[----:B------:R-:W2:Y:S01]  /*4c90*/  LDG.E.64 R2, desc[UR36][R2.64] ;  /* 0x0000002402027981 */ /* 0x000ea2000c1e1b00 */
[----:B------:R-:W-:Y:S01]  /*4ca0*/  UMOV UR4, 0xf0000000 ;  /* 0xf000000000047882 */ /* 0x000fe20000000000 */
[----:B------:R-:W-:Y:S01]  /*4cb0*/  UMOV UR5, 0x380fffff ;  /* 0x380fffff00057882 */ /* 0x000fe20000000000 */
[----:B--2---:R-:W0:Y:S01]  /*4cc0*/  F2F.F32.F64 R36, R2 ;  /* 0x0000000200247310 */ /* 0x004e220000301000 */
[----:B------:R-:W-:-:S14]  /*4cd0*/  DSETP.GEU.AND P0, PT, |R2|, UR4, PT ;  /* 0x0000000402007e2a */ /* 0x000fdc000bf0e200 */
[----:B0-----:R-:W-:Y:S01]  /*4ce0*/  @!P0 FMUL R36, R36, 1.175494350822287508e-38 ;  /* 0x0080000024248820 */ /* 0x001fe20000400000 */
[----:B------:R-:W-:Y:S06]  /*4cf0*/  BRA `(.L_x_25658) ;  /* 0x00000008007c7947 */ /* 0x000fec0003800000 */
.L_x_25653:
        /* <DEDUP_REMOVED lines=12> */
.L_x_25667:
[----:B------:R-:W2:Y:S01]  /*4dc0*/  LDG.E.64 R2, desc[UR36][R2.64] ;  /* 0x0000002402027981 */ /* 0x000ea2000c1e1b00 */
[----:B------:R-:W-:Y:S01]  /*4dd0*/  UMOV UR4, 0xf0000000 ;  /* 0xf000000000047882 */ /* 0x000fe20000000000 */
[----:B------:R-:W-:Y:S01]  /*4de0*/  UMOV UR5, 0x380fffff ;  /* 0x380fffff00057882 */ /* 0x000fe20000000000 */
[----:B--2---:R-:W0:Y:S01]  /*4df0*/  F2F.F32.F64 R36, R2 ;  /* 0x0000000200247310 */ /* 0x004e220000301000 */
[----:B------:R-:W-:-:S14]  /*4e00*/  DSETP.GEU.AND P0, PT, |R2|, UR4, PT ;  /* 0x0000000402007e2a */ /* 0x000fdc000bf0e200 */
[----:B0-----:R-:W-:Y:S01]  /*4e10*/  @!P0 FMUL R36, R36, 1.175494350822287508e-38 ;  /* 0x0080000024248820 */ /* 0x001fe20000400000 */
[----:B------:R-:W-:Y:S06]  /*4e20*/  BRA `(.L_x_25658) ;  /* 0x0000000800307947 */ /* 0x000fec0003800000 */
.L_x_25666:
        /* <DEDUP_REMOVED lines=26> */
.L_x_25669:
        /* <DEDUP_REMOVED lines=13> */
.L_x_25668:
[----:B------:R-:W2:Y:S02]  /*50a0*/  LDG.E.U16 R2, desc[UR36][R2.64] ;  /* 0x0000002402027981 */ /* 0x000ea4000c1e1500 */
[----:B--2---:R-:W-:Y:S01]  /*50b0*/  IMAD.U32 R36, R2, 0x10000, RZ ;  /* 0x0001000002247824 */ /* 0x004fe200078e00ff */
[----:B------:R-:W-:Y:S06]  /*50c0*/  BRA `(.L_x_25658) ;  /* 0x0000000400887947 */ /* 0x000fec0003800000 */
.L_x_25665:
        /* <DEDUP_REMOVED lines=11> */
.L_x_25672:
        /* <DEDUP_REMOVED lines=20> */
.L_x_25674:
[----:B------:R-:W-:Y:S05]  /*52c0*/  BSYNC B0 ;  /* 0x0000000000007941 */ /* 0x000fea0003800000 */
.L_x_25673:
[----:B------:R-:W-:Y:S01]  /*52d0*/  IMAD.SHL.U32 R2, R2, 0x100000, RZ ;  /* 0x0010000002027824 */ /* 0x000fe200078e00ff */
[----:B------:R-:W-:-:S04]  /*52e0*/  LEA R3, R0, 0x3b800000, 0x17 ;  /* 0x3b80000000037811 */ /* 0x000fc800078eb8ff */
[----:B------:R-:W-:Y:S01]  /*52f0*/  LOP3.LUT R36, R3, R2, R36, 0xfe, !PT ;  /* 0x0000000203247212 */ /* 0x000fe200078efe24 */
[----:B------:R-:W-:Y:S06]  /*5300*/  BRA `(.L_x_25658) ;  /* 0x0000000000f87947 */ /* 0x000fec0003800000 */
.L_x_25671:
        /* <DEDUP_REMOVED lines=20> */
.L_x_25676:
[----:B------:R-:W-:Y:S05]  /*5450*/  BSYNC B0 ;  /* 0x0000000000007941 */ /* 0x000fea0003800000 */
.L_x_25675:
[----:B------:R-:W-:Y:S01]  /*5460*/  IMAD.SHL.U32 R2, R2, 0x200000, RZ ;  /* 0x0020000002027824 */ /* 0x000fe200078e00ff */
[----:B------:R-:W-:-:S04]  /*5470*/  LEA R3, R0, 0x37800000, 0x17 ;  /* 0x3780000000037811 */ /* 0x000fc800078eb8ff */
[----:B------:R-:W-:Y:S01]  /*5480*/  LOP3.LUT R36, R3, R2, R36, 0xfe, !PT ;  /* 0x0000000203247212 */ /* 0x000fe200078efe24 */
[----:B------:R-:W-:Y:S06]  /*5490*/  BRA `(.L_x_25658) ;  /* 0x0000000000947947 */ /* 0x000fec0003800000 */
.L_x_25670:
        /* <DEDUP_REMOVED lines=14> */
.L_x_25657:
        /* <DEDUP_REMOVED lines=16> */
.L_x_25679:
[----:B------:R-:W-:Y:S01]  /*5680*/  IMAD.MOV.U32 R36, RZ, RZ, RZ ;  /* 0x000000ffff247224 */ /* 0x000fe200078e00ff */
[----:B------:R-:W-:Y:S06]  /*5690*/  BRA `(.L_x_25658) ;  /* 0x0000000000147947 */ /* 0x000fec0003800000 */
.L_x_25678:
[----:B------:R-:W2:Y:S02]  /*56a0*/  LDG.E.64 R36, desc[UR36][R2.64] ;  /* 0x0000002402247981 */ /* 0x000ea4000c1e1b00 */
[----:B--2---:R0:W2:Y:S01]  /*56b0*/  I2F.U64 R36, R36 ;  /* 0x0000002400247312 */ /* 0x0040a20000301000 */
[----:B------:R-:W-:Y:S05]  /*56c0*/  BRA `(.L_x_25658) ;  /* 0x0000000000087947 */ /* 0x000fea0003800000 */
.L_x_25677:
[----:B------:R-:W2:Y:S02]  /*56d0*/  LDG.E R2, desc[UR36][R2.64] ;  /* 0x0000002402027981 */ /* 0x000ea4000c1e1900 */
[----:B--2---:R-:W-:-:S07]  /*56e0*/  I2FP.F32.U32 R36, R2 ;  /* 0x0000000200247245 */ /* 0x004fce0000201000 */
.L_x_25658:
[----:B------:R-:W-:Y:S05]  /*56f0*/  BSYNC B6 ;  /* 0x0000000000067941 */ /* 0x000fea0003800000 */
.L_x_25652:
        /* <DEDUP_REMOVED lines=20> */
.L_x_25684:
[----:B------:R-:W2:Y:S02]  /*5840*/  LDG.E.U8 R2, desc[UR36][R2.64] ;  /* 0x0000002402027981 */ /* 0x000ea4000c1e1100 */
[----:B--2---:R-:W-:Y:S01]  /*5850*/  I2FP.F32.U32 R24, R2 ;  /* 0x0000000200187245 */ /* 0x004fe20000201000 */
[----:B------:R-:W-:Y:S06]  /*5860*/  BRA `(.L_x_25686) ;  /* 0x0000000c002c7947 */ /* 0x000fec0003800000 */
.L_x_25683:
        /* <DEDUP_REMOVED lines=9> */
.L_x_25688:
[----:B------:R-:W2:Y:S02]  /*5900*/  LDG.E R2, desc[UR36][R2.64] ;  /* 0x0000002402027981 */ /* 0x000ea4000c1e1900 */
[----:B--2---:R-:W-:Y:S01]  /*5910*/  I2FP.F32.S32 R24, R2 ;  /* 0x0000000200187245 */ /* 0x004fe20000201400 */
[----:B------:R-:W-:Y:S06]  /*5920*/  BRA `(.L_x_25686) ;  /* 0x0000000800fc7947 */ /* 0x000fec0003800000 */
.L_x_25687:
[----:B------:R-:W2:Y:S02]  /*5930*/  LDG.E.U16 R2, desc[UR36][R2.64] ;  /* 0x0000002402027981 */ /* 0x000ea4000c1e1500 */
[----:B--2---:R0:W2:Y:S01]  /*5940*/  I2F.S16 R24, R2 ;  /* 0x0000000200187306 */ /* 0x0040a20000101400 */
[----:B------:R-:W-:Y:S05]  /*5950*/  BRA `(.L_x_25686) ;  /* 0x0000000800f07947 */ /* 0x000fea0003800000 */
.L_x_25682:
        /* <DEDUP_REMOVED lines=8> */
.L_x_25690:
[----:B------:R-:W2:Y:S02]  /*59e0*/  LDG.E.U16 R2, desc[UR36][R2.64] ;  /* 0x0000002402027981 */ /* 0x000ea4000c1e1500 */
[----:B--2---:R-:W-:Y:S01]  /*59f0*/  HADD2.F32 R24, -RZ, R2.H0_H0 ;  /* 0x20000002ff187230 */ /* 0x004fe20000004100 */
[----:B------:R-:W-:Y:S06]  /*5a00*/  BRA `(.L_x_25686) ;  /* 0x0000000800c47947 */ /* 0x000fec0003800000 */
.L_x_25689:
        /* <DEDUP_REMOVED lines=8> */
.L_x_25692:
[----:B------:R-:W2:Y:S02]  /*5a90*/  LDG.E.U16 R2, desc[UR36][R2.64] ;  /* 0x0000002402027981 */ /* 0x000ea4000c1e1500 */
[----:B--2---:R-:W-:Y:S01]  /*5aa0*/  HADD2.F32 R24, -RZ, R2.H0_H0 ;  /* 0x20000002ff187230 */ /* 0x004fe20000004100 */
[----:B------:R-:W-:Y:S06]  /*5ab0*/  BRA `(.L_x_25686) ;  /* 0x0000000800987947 */ /* 0x000fec0003800000 */
.L_x_25691:
[----:B------:R-:W2:Y:S01]  /*5ac0*/  LDG.E.64 R2, desc[UR36][R2.64] ;  /* 0x0000002402027981 */ /* 0x000ea2000c1e1b00 */
[----:B------:R-:W-:Y:S01]  /*5ad0*/  UMOV UR4, 0xf0000000 ;  /* 0xf000000000047882 */ /* 0x000fe20000000000 */
[----:B------:R-:W-:Y:S01]  /*5ae0*/  UMOV UR5, 0x380fffff ;  /* 0x380fffff00057882 */ /* 0x000fe20000000000 */
[----:B--2---:R-:W0:Y:S01]  /*5af0*/  F2F.F32.F64 R24, R2 ;  /* 0x0000000200187310 */ /* 0x004e220000301000 */
[----:B------:R-:W-:-:S14]  /*5b00*/  DSETP.GEU.AND P0, PT, |R2|, UR4, PT ;  /* 0x0000000402007e2a */ /* 0x000fdc000bf0e200 */
[----:B0-----:R-:W-:Y:S01]  /*5b10*/  @!P0 FMUL R24, R24, 1.175494350822287508e-38 ;  /* 0x0080000018188820 */ /* 0x001fe20000400000 */
[----:B------:R-:W-:Y:S06]  /*5b20*/  BRA `(.L_x_25686) ;  /* 0x00000008007c7947 */ /* 0x000fec0003800000 */
.L_x_25681:
        /* <DEDUP_REMOVED lines=12> */
.L_x_25695:
[----:B------:R-:W2:Y:S01]  /*5bf0*/  LDG.E.64 R2, desc[UR36][R2.64] ;  /* 0x0000002402027981 */ /* 0x000ea2000c1e1b00 */
[----:B------:R-:W-:Y:S01]  /*5c00*/  UMOV UR4, 0xf0000000 ;  /* 0xf000000000047882 */ /* 0x000fe20000000000 */
[----:B------:R-:W-:Y:S01]  /*5c10*/  UMOV UR5, 0x380fffff ;  /* 0x380fffff00057882 */ /* 0x000fe20000000000 */
[----:B--2---:R-:W0:Y:S01]  /*5c20*/  F2F.F32.F64 R24, R2 ;  /* 0x0000000200187310 */ /* 0x004e220000301000 */
[----:B------:R-:W-:-:S14]  /*5c30*/  DSETP.GEU.AND P0, PT, |R2|, UR4, PT ;  /* 0x0000000402007e2a */ /* 0x000fdc000bf0e200 */
[----:B0-----:R-:W-:Y:S01]  /*5c40*/  @!P0 FMUL R24, R24, 1.175494350822287508e-38 ;  /* 0x0080000018188820 */ /* 0x001fe20000400000 */
[----:B------:R-:W-:Y:S06]  /*5c50*/  BRA `(.L_x_25686) ;  /* 0x0000000800307947 */ /* 0x000fec0003800000 */
.L_x_25694:
        /* <DEDUP_REMOVED lines=26> */
.L_x_25697:
        /* <DEDUP_REMOVED lines=13> */
.L_x_25696:
[----:B------:R-:W2:Y:S02]  /*5ed0*/  LDG.E.U16 R2, desc[UR36][R2.64] ;  /* 0x0000002402027981 */ /* 0x000ea4000c1e1500 */
[----:B--2---:R-:W-:Y:S01]  /*5ee0*/  IMAD.U32 R24, R2, 0x10000, RZ ;  /* 0x0001000002187824 */ /* 0x004fe200078e00ff */
[----:B------:R-:W-:Y:S06]  /*5ef0*/  BRA `(.L_x_25686) ;  /* 0x0000000400887947 */ /* 0x000fec0003800000 */
.L_x_25693:
        /* <DEDUP_REMOVED lines=11> */
.L_x_25700:
        /* <DEDUP_REMOVED lines=20> */
.L_x_25702:
[----:B------:R-:W-:Y:S05]  /*60f0*/  BSYNC B0 ;  /* 0x0000000000007941 */ /* 0x000fea0003800000 */
.L_x_25701:
[----:B------:R-:W-:Y:S01]  /*6100*/  IMAD.SHL.U32 R2, R2, 0x100000, RZ ;  /* 0x0010000002027824 */ /* 0x000fe200078e00ff */
[----:B------:R-:W-:-:S04]  /*6110*/  LEA R3, R0, 0x3b800000, 0x17 ;  /* 0x3b80000000037811 */ /* 0x000fc800078eb8ff */
[----:B------:R-:W-:Y:S01]  /*6120*/  LOP3.LUT R24, R3, R2, R24, 0xfe, !PT ;  /* 0x0000000203187212 */ /* 0x000fe200078efe18 */
[----:B------:R-:W-:Y:S06]  /*6130*/  BRA `(.L_x_25686) ;  /* 0x0000000000f87947 */ /* 0x000fec0003800000 */
.L_x_25699:
        /* <DEDUP_REMOVED lines=20> */
.L_x_25704:
[----:B------:R-:W-:Y:S05]  /*6280*/  BSYNC B0 ;  /* 0x0000000000007941 */ /* 0x000fea0003800000 */
.L_x_25703:
[----:B------:R-:W-:Y:S01]  /*6290*/  IMAD.SHL.U32 R2, R2, 0x200000, RZ ;  /* 0x0020000002027824 */ /* 0x000fe200078e00ff */
[----:B------:R-:W-:-:S04]  /*62a0*/  LEA R3, R0, 0x37800000, 0x17 ;  /* 0x3780000000037811 */ /* 0x000fc800078eb8ff */
[----:B------:R-:W-:Y:S01]  /*62b0*/  LOP3.LUT R24, R3, R2, R24, 0xfe, !PT ;  /* 0x0000000203187212 */ /* 0x000fe200078efe18 */
[----:B------:R-:W-:Y:S06]  /*62c0*/  BRA `(.L_x_25686) ;  /* 0x0000000000947947 */ /* 0x000fec0003800000 */
.L_x_25698:
        /* <DEDUP_REMOVED lines=14> */
.L_x_25685:
        /* <DEDUP_REMOVED lines=16> */
.L_x_25707:
[----:B------:R-:W-:Y:S01]  /*64b0*/  IMAD.MOV.U32 R24, RZ, RZ, RZ ;  /* 0x000000ffff187224 */ /* 0x000fe200078e00ff */
[----:B------:R-:W-:Y:S06]  /*64c0*/  BRA `(.L_x_25686) ;  /* 0x0000000000147947 */ /* 0x000fec0003800000 */
.L_x_25706:
[----:B------:R-:W2:Y:S02]  /*64d0*/  LDG.E.64 R24, desc[UR36][R2.64] ;  /* 0x0000002402187981 */ /* 0x000ea4000c1e1b00 */
[----:B--2---:R0:W2:Y:S01]  /*64e0*/  I2F.U64 R24, R24 ;  /* 0x0000001800187312 */ /* 0x0040a20000301000 */
[----:B------:R-:W-:Y:S05]  /*64f0*/  BRA `(.L_x_25686) ;  /* 0x0000000000087947 */ /* 0x000fea0003800000 */
.L_x_25705:
[----:B------:R-:W2:Y:S02]  /*6500*/  LDG.E R2, desc[UR36][R2.64] ;  /* 0x0000002402027981 */ /* 0x000ea4000c1e1900 */
[----:B--2---:R-:W-:-:S07]  /*6510*/  I2FP.F32.U32 R24, R2 ;  /* 0x0000000200187245 */ /* 0x004fce0000201000 */
.L_x_25686:
[----:B------:R-:W-:Y:S05]  /*6520*/  BSYNC B6 ;  /* 0x0000000000067941 */ /* 0x000fea0003800000 */
.L_x_25680:
[----:B------:R-:W1:Y:S01]  /*6530*/  LDC.64 R4, c[0x0][0x230] ;  /* 0x00008c00ff047b82 */ /* 0x000e620000000a00 */
[----:B------:R-:W-:Y:S01]  /*6540*/  PRMT R0, R31, 0x9910, RZ ;  /* 0x000099101f007816 */ /* 0x000fe200000000ff */
[----:B------:R-:W-:Y:S01]  /*6550*/  ULDC UR4, c[0x0][0x25c] ;  /* 0x0000970000047ab9 */ /* 0x000fe20000000800 */
[----:B------:R-:W-:Y:S01]  /*6560*/  BSSY B6, `(.L_x_25708) ;  /* 0x00000df000067945 */ /* 0x000fe20003800000 */
[----:B0-----:R-:W-:Y:S01]  /*6570*/  IMAD R3, R17, UR4, RZ ;  /* 0x0000000411037c24 */ /* 0x001fe2000f8e02ff */
        /* <DEDUP_REMOVED lines=15> */
.L_x_25712:
[----:B------:R-:W2:Y:S02]  /*6670*/  LDG.E.U8 R2, desc[UR36][R4.64] ;  /* 0x0000002404027981 */ /* 0x000ea4000c1e1100 */
[----:B--2---:R-:W-:Y:S01]  /*6680*/  I2FP.F32.U32 R2, R2 ;  /* 0x0000000200027245 */ /* 0x004fe20000201000 */
[----:B------:R-:W-:Y:S06]  /*6690*/  BRA `(.L_x_25714) ;  /* 0x0000000c002c7947 */ /* 0x000fec0003800000 */
.L_x_25711:
        /* <DEDUP_REMOVED lines=9> */
.L_x_25716:
[----:B------:R-:W2:Y:S02]  /*6730*/  LDG.E R2, desc[UR36][R4.64] ;  /* 0x0000002404027981 */ /* 0x000ea4000c1e1900 */
[----:B--2---:R-:W-:Y:S01]  /*6740*/  I2FP.F32.S32 R2, R2 ;  /* 0x0000000200027245 */ /* 0x004fe20000201400 */
[----:B------:R-:W-:Y:S06]  /*6750*/  BRA `(.L_x_25714) ;  /* 0x0000000800fc7947 */ /* 0x000fec0003800000 */
.L_x_25715:
[----:B------:R-:W2:Y:S02]  /*6760*/  LDG.E.U16 R2, desc[UR36][R4.64] ;  /* 0x0000002404027981 */ /* 0x000ea4000c1e1500 */
[----:B--2---:R-:W0:Y:S01]  /*6770*/  I2F.S16 R2, R2 ;  /* 0x0000000200027306 */ /* 0x004e220000101400 */
[----:B------:R-:W-:Y:S05]  /*6780*/  BRA `(.L_x_25714) ;  /* 0x0000000800f07947 */ /* 0x000fea0003800000 */
.L_x_25710:
        /* <DEDUP_REMOVED lines=8> */
.L_x_25718:
[----:B------:R-:W2:Y:S02]  /*6810*/  LDG.E.U16 R2, desc[UR36][R4.64] ;  /* 0x0000002404027981 */ /* 0x000ea4000c1e1500 */
[----:B--2---:R-:W-:Y:S01]  /*6820*/  HADD2.F32 R2, -RZ, R2.H0_H0 ;  /* 0x20000002ff027230 */ /* 0x004fe20000004100 */
[----:B------:R-:W-:Y:S06]  /*6830*/  BRA `(.L_x_25714) ;  /* 0x0000000800c47947 */ /* 0x000fec0003800000 */
.L_x_25717:
        /* <DEDUP_REMOVED lines=8> */
.L_x_25720:
[----:B------:R-:W2:Y:S02]  /*68c0*/  LDG.E.U16 R2, desc[UR36][R4.64] ;  /* 0x0000002404027981 */ /* 0x000ea4000c1e1500 */
[----:B--2---:R-:W-:Y:S01]  /*68d0*/  HADD2.F32 R2, -RZ, R2.H0_H0 ;  /* 0x20000002ff027230 */ /* 0x004fe20000004100 */
[----:B------:R-:W-:Y:S06]  /*68e0*/  BRA `(.L_x_25714) ;  /* 0x0000000800987947 */ /* 0x000fec0003800000 */
.L_x_25719:
[----:B------:R-:W2:Y:S01]  /*68f0*/  LDG.E.64 R4, desc[UR36][R4.64] ;  /* 0x0000002404047981 */ /* 0x000ea2000c1e1b00 */
[----:B------:R-:W-:Y:S01]  /*6900*/  UMOV UR4, 0xf0000000 ;  /* 0xf000000000047882 */ /* 0x000fe20000000000 */
[----:B------:R-:W-:Y:S01]  /*6910*/  UMOV UR5, 0x380fffff ;  /* 0x380fffff00057882 */ /* 0x000fe20000000000 */
[----:B--2---:R-:W0:Y:S01]  /*6920*/  F2F.F32.F64 R2, R4 ;  /* 0x0000000400027310 */ /* 0x004e220000301000 */
[----:B------:R-:W-:-:S14]  /*6930*/  DSETP.GEU.AND P0, PT, |R4|, UR4, PT ;  /* 0x0000000404007e2a */ /* 0x000fdc000bf0e200 */
[----:B0-----:R-:W-:Y:S01]  /*6940*/  @!P0 FMUL R2, R2, 1.175494350822287508e-38 ;  /* 0x0080000002028820 */ /* 0x001fe20000400000 */
[----:B------:R-:W-:Y:S06]  /*6950*/  BRA `(.L_x_25714) ;  /* 0x00000008007c7947 */ /* 0x000fec0003800000 */
.L_x_25709:
        /* <DEDUP_REMOVED lines=12> */
.L_x_25723:
[----:B------:R-:W2:Y:S01]  /*6a20*/  LDG.E.64 R4, desc[UR36][R4.64] ;  /* 0x0000002404047981 */ /* 0x000ea2000c1e1b00 */
[----:B------:R-:W-:Y:S01]  /*6a30*/  UMOV UR4, 0xf0000000 ;  /* 0xf000000000047882 */ /* 0x000fe20000000000 */
[----:B------:R-:W-:Y:S01]  /*6a40*/  UMOV UR5, 0x380fffff ;  /* 0x380fffff00057882 */ /* 0x000fe20000000000 */
[----:B--2---:R-:W0:Y:S01]  /*6a50*/  F2F.F32.F64 R2, R4 ;  /* 0x0000000400027310 */ /* 0x004e220000301000 */
[----:B------:R-:W-:-:S14]  /*6a60*/  DSETP.GEU.AND P0, PT, |R4|, UR4, PT ;  /* 0x0000000404007e2a */ /* 0x000fdc000bf0e200 */
[----:B0-----:R-:W-:Y:S01]  /*6a70*/  @!P0 FMUL R2, R2, 1.175494350822287508e-38 ;  /* 0x0080000002028820 */ /* 0x001fe20000400000 */
[----:B------:R-:W-:Y:S06]  /*6a80*/  BRA `(.L_x_25714) ;  /* 0x0000000800307947 */ /* 0x000fec0003800000 */
.L_x_25722:
        /* <DEDUP_REMOVED lines=26> */
.L_x_25725:
        /* <DEDUP_REMOVED lines=13> */
.L_x_25724:
[----:B------:R-:W2:Y:S02]  /*6d00*/  LDG.E.U16 R2, desc[UR36][R4.64] ;  /* 0x0000002404027981 */ /* 0x000ea4000c1e1500 */
[----:B--2---:R-:W-:Y:S01]  /*6d10*/  IMAD.U32 R2, R2, 0x10000, RZ ;  /* 0x0001000002027824 */ /* 0x004fe200078e00ff */
[----:B------:R-:W-:Y:S06]  /*6d20*/  BRA `(.L_x_25714) ;  /* 0x0000000400887947 */ /* 0x000fec0003800000 */
.L_x_25721:
        /* <DEDUP_REMOVED lines=11> */
.L_x_25728:
        /* <DEDUP_REMOVED lines=20> */
.L_x_25730:
[----:B------:R-:W-:Y:S05]  /*6f20*/  BSYNC B0 ;  /* 0x0000000000007941 */ /* 0x000fea0003800000 */
.L_x_25729:
[----:B------:R-:W-:Y:S01]  /*6f30*/  IMAD.SHL.U32 R2, R2, 0x100000, RZ ;  /* 0x0010000002027824 */ /* 0x000fe200078e00ff */
[----:B------:R-:W-:-:S04]  /*6f40*/  LEA R3, R0, 0x3b800000, 0x17 ;  /* 0x3b80000000037811 */ /* 0x000fc800078eb8ff */
[----:B------:R-:W-:Y:S01]  /*6f50*/  LOP3.LUT R2, R3, R2, R4, 0xfe, !PT ;  /* 0x0000000203027212 */ /* 0x000fe200078efe04 */
[----:B------:R-:W-:Y:S06]  /*6f60*/  BRA `(.L_x_25714) ;  /* 0x0000000000f87947 */ /* 0x000fec0003800000 */
.L_x_25727:
        /* <DEDUP_REMOVED lines=20> */
.L_x_25732:
[----:B------:R-:W-:Y:S05]  /*70b0*/  BSYNC B0 ;  /* 0x0000000000007941 */ /* 0x000fea0003800000 */
.L_x_25731:
[----:B------:R-:W-:Y:S01]  /*70c0*/  IMAD.SHL.U32 R2, R2, 0x200000, RZ ;  /* 0x0020000002027824 */ /* 0x000fe200078e00ff */
[----:B------:R-:W-:-:S04]  /*70d0*/  LEA R3, R0, 0x37800000, 0x17 ;  /* 0x3780000000037811 */ /* 0x000fc800078eb8ff */
[----:B------:R-:W-:Y:S01]  /*70e0*/  LOP3.LUT R2, R3, R2, R4, 0xfe, !PT ;  /* 0x0000000203027212 */ /* 0x000fe200078efe04 */
[----:B------:R-:W-:Y:S06]  /*70f0*/  BRA `(.L_x_25714) ;  /* 0x0000000000947947 */ /* 0x000fec0003800000 */
.L_x_25726:
        /* <DEDUP_REMOVED lines=14> */
.L_x_25713:
        /* <DEDUP_REMOVED lines=16> */
.L_x_25735:
[----:B------:R-:W-:Y:S01]  /*72e0*/  IMAD.MOV.U32 R2, RZ, RZ, RZ ;  /* 0x000000ffff027224 */ /* 0x000fe200078e00ff */
[----:B------:R-:W-:Y:S06]  /*72f0*/  BRA `(.L_x_25714) ;  /* 0x0000000000147947 */ /* 0x000fec0003800000 */
.L_x_25734:
[----:B------:R-:W2:Y:S02]  /*7300*/  LDG.E.64 R2, desc[UR36][R4.64] ;  /* 0x0000002404027981 */ /* 0x000ea4000c1e1b00 */
[----:B--2---:R0:W1:Y:S01]  /*7310*/  I2F.U64 R2, R2 ;  /* 0x0000000200027312 */ /* 0x0040620000301000 */
[----:B------:R-:W-:Y:S05]  /*7320*/  BRA `(.L_x_25714) ;  /* 0x0000000000087947 */ /* 0x000fea0003800000 */
.L_x_25733:
[----:B------:R-:W2:Y:S02]  /*7330*/  LDG.E R2, desc[UR36][R4.64] ;  /* 0x0000002404027981 */ /* 0x000ea4000c1e1900 */
[----:B--2---:R-:W-:-:S07]  /*7340*/  I2FP.F32.U32 R2, R2 ;  /* 0x0000000200027245 */ /* 0x004fce0000201000 */
.L_x_25714:
[----:B------:R-:W-:Y:S05]  /*7350*/  BSYNC B6 ;  /* 0x0000000000067941 */ /* 0x000fea0003800000 */
.L_x_25708:
[----:B0-----:R-:W0:Y:S01]  /*7360*/  LDC.64 R4, c[0x0][0x238] ;  /* 0x00008e00ff047b82 */ /* 0x001e220000000a00 */
[----:B------:R-:W-:Y:S01]  /*7370*/  PRMT R0, R33, 0x9910, RZ ;  /* 0x0000991021007816 */ /* 0x000fe200000000ff */
[----:B------:R-:W-:Y:S01]  /*7380*/  ULDC UR4, c[0x0][0x260] ;  /* 0x0000980000047ab9 */ /* 0x000fe20000000800 */
[----:B------:R-:W-:Y:S01]  /*7390*/  BSSY B6, `(.L_x_25736) ;  /* 0x00000df000067945 */ /* 0x000fe20003800000 */
[----:B-1----:R-:W-:Y:S01]  /*73a0*/  IMAD R3, R17, UR4, RZ ;  /* 0x0000000411037c24 */ /* 0x002fe2000f8e02ff */
        /* <DEDUP_REMOVED lines=15> */
.L_x_25740:
[----:B------:R-:W2:Y:S02]  /*74a0*/  LDG.E.U8 R4, desc[UR36][R4.64] ;  /* 0x0000002404047981 */ /* 0x000ea4000c1e1100 */
[----:B--2---:R-:W-:Y:S01]  /*74b0*/  I2FP.F32.U32 R16, R4 ;  /* 0x0000000400107245 */ /* 0x004fe20000201000 */
[----:B------:R-:W-:Y:S06]  /*74c0*/  BRA `(.L_x_25742) ;  /* 0x0000000c002c7947 */ /* 0x000fec0003800000 */
.L_x_25739:
        /* <DEDUP_REMOVED lines=9> */
.L_x_25744:
[----:B------:R-:W2:Y:S02]  /*7560*/  LDG.E R4, desc[UR36][R4.64] ;  /* 0x0000002404047981 */ /* 0x000ea4000c1e1900 */
[----:B--2---:R-:W-:Y:S01]  /*7570*/  I2FP.F32.S32 R16, R4 ;  /* 0x0000000400107245 */ /* 0x004fe20000201400 */
[----:B------:R-:W-:Y:S06]  /*7580*/  BRA `(.L_x_25742) ;  /* 0x0000000800fc7947 */ /* 0x000fec0003800000 */
.L_x_25743:
[----:B------:R-:W2:Y:S02]  /*7590*/  LDG.E.U16 R4, desc[UR36][R4.64] ;  /* 0x0000002404047981 */ /* 0x000ea4000c1e1500 */
[----:B--2---:R0:W1:Y:S01]  /*75a0*/  I2F.S16 R16, R4 ;  /* 0x0000000400107306 */ /* 0x0040620000101400 */
[----:B------:R-:W-:Y:S05]  /*75b0*/  BRA `(.L_x_25742) ;  /* 0x0000000800f07947 */ /* 0x000fea0003800000 */
.L_x_25738:
        /* <DEDUP_REMOVED lines=8> */
.L_x_25746:
[----:B------:R-:W2:Y:S02]  /*7640*/  LDG.E.U16 R4, desc[UR36][R4.64] ;  /* 0x0000002404047981 */ /* 0x000ea4000c1e1500 */
[----:B--2---:R-:W-:Y:S01]  /*7650*/  HADD2.F32 R16, -RZ, R4.H0_H0 ;  /* 0x20000004ff107230 */ /* 0x004fe20000004100 */
[----:B------:R-:W-:Y:S06]  /*7660*/  BRA `(.L_x_25742) ;  /* 0x0000000800c47947 */ /* 0x000fec0003800000 */
.L_x_25745:
        /* <DEDUP_REMOVED lines=8> */
.L_x_25748:
[----:B------:R-:W2:Y:S02]  /*76f0*/  LDG.E.U16 R4, desc[UR36][R4.64] ;  /* 0x0000002404047981 */ /* 0x000ea4000c1e1500 */
[----:B--2---:R-:W-:Y:S01]  /*7700*/  HADD2.F32 R16, -RZ, R4.H0_H0 ;  /* 0x20000004ff107230 */ /* 0x004fe20000004100 */
[----:B------:R-:W-:Y:S06]  /*7710*/  BRA `(.L_x_25742) ;  /* 0x0000000800987947 */ /* 0x000fec0003800000 */
.L_x_25747:
[----:B------:R-:W2:Y:S01]  /*7720*/  LDG.E.64 R4, desc[UR36][R4.64] ;  /* 0x0000002404047981 */ /* 0x000ea2000c1e1b00 */
[----:B------:R-:W-:Y:S01]  /*7730*/  UMOV UR4, 0xf0000000 ;  /* 0xf000000000047882 */ /* 0x000fe20000000000 */
[----:B------:R-:W-:Y:S01]  /*7740*/  UMOV UR5, 0x380fffff ;  /* 0x380fffff00057882 */ /* 0x000fe20000000000 */
[----:B--2---:R-:W0:Y:S01]  /*7750*/  F2F.F32.F64 R16, R4 ;  /* 0x0000000400107310 */ /* 0x004e220000301000 */
[----:B------:R-:W-:-:S14]  /*7760*/  DSETP.GEU.AND P0, PT, |R4|, UR4, PT ;  /* 0x0000000404007e2a */ /* 0x000fdc000bf0e200 */
[----:B0-----:R-:W-:Y:S01]  /*7770*/  @!P0 FMUL R16, R16, 1.175494350822287508e-38 ;  /* 0x0080000010108820 */ /* 0x001fe20000400000 */
[----:B------:R-:W-:Y:S06]  /*7780*/  BRA `(.L_x_25742) ;  /* 0x00000008007c7947 */ /* 0x000fec0003800000 */
.L_x_25737:
        /* <DEDUP_REMOVED lines=12> */
.L_x_25751:
[----:B------:R-:W2:Y:S01]  /*7850*/  LDG.E.64 R4, desc[UR36][R4.64] ;  /* 0x0000002404047981 */ /* 0x000ea2000c1e1b00 */
[----:B------:R-:W-:Y:S01]  /*7860*/  UMOV UR4, 0xf0000000 ;  /* 0xf000000000047882 */ /* 0x000fe20000000000 */
[----:B------:R-:W-:Y:S01]  /*7870*/  UMOV UR5, 0x380fffff ;  /* 0x380fffff00057882 */ /* 0x000fe20000000000 */
[----:B--2---:R-:W0:Y:S01]  /*7880*/  F2F.F32.F64 R16, R4 ;  /* 0x0000000400107310 */ /* 0x004e220000301000 */
[----:B------:R-:W-:-:S14]  /*7890*/  DSETP.GEU.AND P0, PT, |R4|, UR4, PT ;  /* 0x0000000404007e2a */ /* 0x000fdc000bf0e200 */
[----:B0-----:R-:W-:Y:S01]  /*78a0*/  @!P0 FMUL R16, R16, 1.175494350822287508e-38 ;  /* 0x0080000010108820 */ /* 0x001fe20000400000 */
[----:B------:R-:W-:Y:S06]  /*78b0*/  BRA `(.L_x_25742) ;  /* 0x0000000800307947 */ /* 0x000fec0003800000 */
.L_x_25750:
        /* <DEDUP_REMOVED lines=26> */
.L_x_25753:
        /* <DEDUP_REMOVED lines=13> */
.L_x_25752:
[----:B------:R-:W2:Y:S02]  /*7b30*/  LDG.E.U16 R4, desc[UR36][R4.64] ;  /* 0x0000002404047981 */ /* 0x000ea4000c1e1500 */
[----:B--2---:R-:W-:Y:S01]  /*7b40*/  IMAD.U32 R16, R4, 0x10000, RZ ;  /* 0x0001000004107824 */ /* 0x004fe200078e00ff */
[----:B------:R-:W-:Y:S06]  /*7b50*/  BRA `(.L_x_25742) ;  /* 0x0000000400887947 */ /* 0x000fec0003800000 */
.L_x_25749:
        /* <DEDUP_REMOVED lines=11> */
.L_x_25756:
        /* <DEDUP_REMOVED lines=20> */
.L_x_25758:
[----:B------:R-:W-:Y:S05]  /*7d50*/  BSYNC B0 ;  /* 0x0000000000007941 */ /* 0x000fea0003800000 */
.L_x_25757:
[----:B------:R-:W-:Y:S01]  /*7d60*/  IMAD.SHL.U32 R3, R3, 0x100000, RZ ;  /* 0x0010000003037824 */ /* 0x000fe200078e00ff */
[----:B------:R-:W-:-:S04]  /*7d70*/  LEA R5, R0, 0x3b800000, 0x17 ;  /* 0x3b80000000057811 */ /* 0x000fc800078eb8ff */
[----:B------:R-:W-:Y:S01]  /*7d80*/  LOP3.LUT R16, R5, R3, R16, 0xfe, !PT ;  /* 0x0000000305107212 */ /* 0x000fe200078efe10 */
[----:B------:R-:W-:Y:S06]  /*7d90*/  BRA `(.L_x_25742) ;  /* 0x0000000000f87947 */ /* 0x000fec0003800000 */
.L_x_25755:
        /* <DEDUP_REMOVED lines=20> */
.L_x_25760:
[----:B------:R-:W-:Y:S05]  /*7ee0*/  BSYNC B0 ;  /* 0x0000000000007941 */ /* 0x000fea0003800000 */
.L_x_25759:
[----:B------:R-:W-:Y:S01]  /*7ef0*/  IMAD.SHL.U32 R3, R3, 0x200000, RZ ;  /* 0x0020000003037824 */ /* 0x000fe200078e00ff */
[----:B------:R-:W-:-:S04]  /*7f00*/  LEA R5, R0, 0x37800000, 0x17 ;  /* 0x3780000000057811 */ /* 0x000fc800078eb8ff */
[----:B------:R-:W-:Y:S01]  /*7f10*/  LOP3.LUT R16, R5, R3, R16, 0xfe, !PT ;  /* 0x0000000305107212 */ /* 0x000fe200078efe10 */
[----:B------:R-:W-:Y:S06]  /*7f20*/  BRA `(.L_x_25742) ;  /* 0x0000000000947947 */ /* 0x000fec0003800000 */
.L_x_25754:
        /* <DEDUP_REMOVED lines=14> */
.L_x_25741:
        /* <DEDUP_REMOVED lines=16> */
.L_x_25763:
[----:B------:R-:W-:Y:S01]  /*8110*/  IMAD.MOV.U32 R16, RZ, RZ, RZ ;  /* 0x000000ffff107224 */ /* 0x000fe200078e00ff */
[----:B------:R-:W-:Y:S06]  /*8120*/  BRA `(.L_x_25742) ;  /* 0x0000000000147947 */ /* 0x000fec0003800000 */
.L_x_25762:
[----:B------:R-:W2:Y:S02]  /*8130*/  LDG.E.64 R4, desc[UR36][R4.64] ;  /* 0x0000002404047981 */ /* 0x000ea4000c1e1b00 */
[----:B--2---:R0:W1:Y:S01]  /*8140*/  I2F.U64 R16, R4 ;  /* 0x0000000400107312 */ /* 0x0040620000301000 */
[----:B------:R-:W-:Y:S05]  /*8150*/  BRA `(.L_x_25742) ;  /* 0x0000000000087947 */ /* 0x000fea0003800000 */
.L_x_25761:
[----:B------:R-:W2:Y:S02]  /*8160*/  LDG.E R4, desc[UR36][R4.64] ;  /* 0x0000002404047981 */ /* 0x000ea4000c1e1900 */
[----:B--2---:R-:W-:-:S07]  /*8170*/  I2FP.F32.U32 R16, R4 ;  /* 0x0000000400107245 */ /* 0x004fce0000201000 */
.L_x_25742:
[----:B------:R-:W-:Y:S05]  /*8180*/  BSYNC B6 ;  /* 0x0000000000067941 */ /* 0x000fea0003800000 */
.L_x_25736:
        /* <DEDUP_REMOVED lines=20> */
.L_x_25768:
[----:B------:R-:W2:Y:S02]  /*82d0*/  LDG.E.U8 R4, desc[UR36][R4.64] ;  /* 0x0000002404047981 */ /* 0x000ea4000c1e1100 */
[----:B--2---:R-:W-:Y:S01]  /*82e0*/  I2FP.F32.U32 R17, R4 ;  /* 0x0000000400117245 */ /* 0x004fe20000201000 */
[----:B------:R-:W-:Y:S06]  /*82f0*/  BRA `(.L_x_25770) ;  /* 0x0000000c002c7947 */ /* 0x000fec0003800000 */
.L_x_25767:
        /* <DEDUP_REMOVED lines=9> */
.L_x_25772:
[----:B------:R-:W2:Y:S02]  /*8390*/  LDG.E R4, desc[UR36][R4.64] ;  /* 0x0000002404047981 */ /* 0x000ea4000c1e1900 */
[----:B--2---:R-:W-:Y:S01]  /*83a0*/  I2FP.F32.S32 R17, R4 ;  /* 0x0000000400117245 */ /* 0x004fe20000201400 */
[----:B------:R-:W-:Y:S06]  /*83b0*/  BRA `(.L_x_25770) ;  /* 0x0000000800fc7947 */ /* 0x000fec0003800000 */
.L_x_25771:
[----:B------:R-:W2:Y:S02]  /*83c0*/  LDG.E.U16 R4, desc[UR36][R4.64] ;  /* 0x0000002404047981 */ /* 0x000ea4000c1e1500 */
[----:B--2---:R0:W1:Y:S01]  /*83d0*/  I2F.S16 R17, R4 ;  /* 0x0000000400117306 */ /* 0x0040620000101400 */
[----:B------:R-:W-:Y:S05]  /*83e0*/  BRA `(.L_x_25770) ;  /* 0x0000000800f07947 */ /* 0x000fea0003800000 */
.L_x_25766:
        /* <DEDUP_REMOVED lines=8> */
.L_x_25774:
[----:B------:R-:W2:Y:S02]  /*8470*/  LDG.E.U16 R4, desc[UR36][R4.64] ;  /* 0x0000002404047981 */ /* 0x000ea4000c1e1500 */
[----:B--2---:R-:W-:Y:S01]  /*8480*/  HADD2.F32 R17, -RZ, R4.H0_H0 ;  /* 0x20000004ff117230 */ /* 0x004fe20000004100 */
[----:B------:R-:W-:Y:S06]  /*8490*/  BRA `(.L_x_25770) ;  /* 0x0000000800c47947 */ /* 0x000fec0003800000 */
.L_x_25773:
        /* <DEDUP_REMOVED lines=8> */
.L_x_25776:
[----:B------:R-:W2:Y:S02]  /*8520*/  LDG.E.U16 R4, desc[UR36][R4.64] ;  /* 0x0000002404047981 */ /* 0x000ea4000c1e1500 */
[----:B--2---:R-:W-:Y:S01]  /*8530*/  HADD2.F32 R17, -RZ, R4.H0_H0 ;  /* 0x20000004ff117230 */ /* 0x004fe20000004100 */
[----:B------:R-:W-:Y:S06]  /*8540*/  BRA `(.L_x_25770) ;  /* 0x0000000800987947 */ /* 0x000fec0003800000 */
.L_x_25775:
[----:B------:R-:W2:Y:S01]  /*8550*/  LDG.E.64 R4, desc[UR36][R4.64] ;  /* 0x0000002404047981 */ /* 0x000ea2000c1e1b00 */
[----:B------:R-:W-:Y:S01]  /*8560*/  UMOV UR4, 0xf0000000 ;  /* 0xf000000000047882 */ /* 0x000fe20000000000 */
[----:B------:R-:W-:Y:S01]  /*8570*/  UMOV UR5, 0x380fffff ;  /* 0x380fffff00057882 */ /* 0x000fe20000000000 */
[----:B--2---:R-:W0:Y:S01]  /*8580*/  F2F.F32.F64 R17, R4 ;  /* 0x0000000400117310 */ /* 0x004e220000301000 */
[----:B------:R-:W-:-:S14]  /*8590*/  DSETP.GEU.AND P0, PT, |R4|, UR4, PT ;  /* 0x0000000404007e2a */ /* 0x000fdc000bf0e200 */
[----:B0-----:R-:W-:Y:S01]  /*85a0*/  @!P0 FMUL R17, R17, 1.175494350822287508e-38 ;  /* 0x0080000011118820 */ /* 0x001fe20000400000 */
[----:B------:R-:W-:Y:S06]  /*85b0*/  BRA `(.L_x_25770) ;  /* 0x00000008007c7947 */ /* 0x000fec0003800000 */
.L_x_25765:
        /* <DEDUP_REMOVED lines=12> */
.L_x_25779:
[----:B------:R-:W2:Y:S01]  /*8680*/  LDG.E.64 R4, desc[UR36][R4.64] ;  /* 0x0000002404047981 */ /* 0x000ea2000c1e1b00 */
[----:B------:R-:W-:Y:S01]  /*8690*/  UMOV UR4, 0xf0000000 ;  /* 0xf000000000047882 */ /* 0x000fe20000000000 */
[----:B------:R-:W-:Y:S01]  /*86a0*/  UMOV UR5, 0x380fffff ;  /* 0x380fffff00057882 */ /* 0x000fe20000000000 */
[----:B--2---:R-:W0:Y:S01]  /*86b0*/  F2F.F32.F64 R17, R4 ;  /* 0x0000000400117310 */ /* 0x004e220000301000 */
[----:B------:R-:W-:-:S14]  /*86c0*/  DSETP.GEU.AND P0, PT, |R4|, UR4, PT ;  /* 0x0000000404007e2a */ /* 0x000fdc000bf0e200 */
[----:B0-----:R-:W-:Y:S01]  /*86d0*/  @!P0 FMUL R17, R17, 1.175494350822287508e-38 ;  /* 0x0080000011118820 */ /* 0x001fe20000400000 */
[----:B------:R-:W-:Y:S06]  /*86e0*/  BRA `(.L_x_25770) ;  /* 0x0000000800307947 */ /* 0x000fec0003800000 */
.L_x_25778:
        /* <DEDUP_REMOVED lines=26> */
.L_x_25781:
        /* <DEDUP_REMOVED lines=13> */
.L_x_25780:
[----:B------:R-:W2:Y:S02]  /*8960*/  LDG.E.U16 R4, desc[UR36][R4.64] ;  /* 0x0000002404047981 */ /* 0x000ea4000c1e1500 */
[----:B--2---:R-:W-:Y:S01]  /*8970*/  IMAD.U32 R17, R4, 0x10000, RZ ;  /* 0x0001000004117824 */ /* 0x004fe200078e00ff */
[----:B------:R-:W-:Y:S06]  /*8980*/  BRA `(.L_x_25770) ;  /* 0x0000000400887947 */ /* 0x000fec0003800000 */
.L_x_25777:
        /* <DEDUP_REMOVED lines=11> */
.L_x_25784:
        /* <DEDUP_REMOVED lines=20> */
.L_x_25786:
[----:B------:R-:W-:Y:S05]  /*8b80*/  BSYNC B0 ;  /* 0x0000000000007941 */ /* 0x000fea0003800000 */
.L_x_25785:
[----:B------:R-:W-:Y:S01]  /*8b90*/  IMAD.SHL.U32 R3, R3, 0x100000, RZ ;  /* 0x0010000003037824 */ /* 0x000fe200078e00ff */
[----:B------:R-:W-:-:S04]  /*8ba0*/  LEA R0, R0, 0x3b800000, 0x17 ;  /* 0x3b80000000007811 */ /* 0x000fc800078eb8ff */
[----:B------:R-:W-:Y:S01]  /*8bb0*/  LOP3.LUT R17, R0, R3, R17, 0xfe, !PT ;  /* 0x0000000300117212 */ /* 0x000fe200078efe11 */
[----:B------:R-:W-:Y:S06]  /*8bc0*/  BRA `(.L_x_25770) ;  /* 0x0000000000f87947 */ /* 0x000fec0003800000 */
.L_x_25783:
        /* <DEDUP_REMOVED lines=20> */
.L_x_25788:
[----:B------:R-:W-:Y:S05]  /*8d10*/  BSYNC B0 ;  /* 0x0000000000007941 */ /* 0x000fea0003800000 */
.L_x_25787:
[----:B------:R-:W-:Y:S01]  /*8d20*/  IMAD.SHL.U32 R3, R3, 0x200000, RZ ;  /* 0x0020000003037824 */ /* 0x000fe200078e00ff */
[----:B------:R-:W-:-:S04]  /*8d30*/  LEA R0, R0, 0x37800000, 0x17 ;  /* 0x3780000000007811 */ /* 0x000fc800078eb8ff */
[----:B------:R-:W-:Y:S01]  /*8d40*/  LOP3.LUT R17, R0, R3, R17, 0xfe, !PT ;  /* 0x0000000300117212 */ /* 0x000fe200078efe11 */
[----:B------:R-:W-:Y:S06]  /*8d50*/  BRA `(.L_x_25770) ;  /* 0x0000000000947947 */ /* 0x000fec0003800000 */
.L_x_25782:
        /* <DEDUP_REMOVED lines=14> */
.L_x_25769:
        /* <DEDUP_REMOVED lines=16> */
.L_x_25791:
[----:B------:R-:W-:Y:S01]  /*8f40*/  IMAD.MOV.U32 R17, RZ, RZ, RZ ;  /* 0x000000ffff117224 */ /* 0x000fe200078e00ff */
[----:B------:R-:W-:Y:S06]  /*8f50*/  BRA `(.L_x_25770) ;  /* 0x0000000000147947 */ /* 0x000fec0003800000 */
.L_x_25790:
[----:B------:R-:W2:Y:S02]  /*8f60*/  LDG.E.64 R4, desc[UR36][R4.64] ;  /* 0x0000002404047981 */ /* 0x000ea4000c1e1b00 */
[----:B--2---:R0:W1:Y:S01]  /*8f70*/  I2F.U64 R17, R4 ;  /* 0x0000000400117312 */ /* 0x0040620000301000 */
[----:B------:R-:W-:Y:S05]  /*8f80*/  BRA `(.L_x_25770) ;  /* 0x0000000000087947 */ /* 0x000fea0003800000 */
.L_x_25789:
[----:B------:R-:W2:Y:S02]  /*8f90*/  LDG.E R4, desc[UR36][R4.64] ;  /* 0x0000002404047981 */ /* 0x000ea4000c1e1900 */
[----:B--2---:R-:W-:-:S07]  /*8fa0*/  I2FP.F32.U32 R17, R4 ;  /* 0x0000000400117245 */ /* 0x004fce0000201000 */
.L_x_25770:
[----:B------:R-:W-:Y:S05]  /*8fb0*/  BSYNC B6 ;  /* 0x0000000000067941 */ /* 0x000fea0003800000 */
.L_x_25764:
[----:B------:R-:W-:-:S07]  /*8fc0*/  VIADD R35, R35, 0x80 ;  /* 0x0000008023237836 */ /* 0x000fce0000000000 */
.L_x_25651:
[----:B------:R-:W-:Y:S05]  /*8fd0*/  BSYNC B7 ;  /* 0x0000000000077941 */ /* 0x000fea0003800000 */
.L_x_25650:
[----:B------:R-:W-:Y:S01]  /*8fe0*/  ISETP.GE.AND P0, PT, R35, R27, PT ;  /* 0x0000001b2300720c */ /* 0x000fe20003f06270 */
[----:B------:R-:W-:Y:S01]  /*8ff0*/  BSSY B7, `(.L_x_25792) ;  /* 0x000047a000077945 */ /* 0x000fe20003800000 */
[----:B------:R-:W-:Y:S01]  /*9000*/  IMAD.MOV.U32 R37, RZ, RZ, RZ ;  /* 0x000000ffff257224 */ /* 0x000fe200078e00ff */
[----:B--2---:R-:W-:Y:S02]  /*9010*/  CS2R R18, SRZ ;  /* 0x0000000000127805 */ /* 0x004fe4000001ff00 */
[----:B------:R-:W-:Y:S01]  /*9020*/  CS2R R22, SRZ ;  /* 0x0000000000167805 */ /* 0x000fe2000001ff00 */
[----:B------:R-:W-:-:S07]  /*9030*/  IMAD.MOV.U32 R25, RZ, RZ, RZ ;  /* 0x000000ffff197224 */ /* 0x000fce00078e00ff */
[----:B------:R-:W-:Y:S05]  /*9040*/  @P0 BRA `(.L_x_25793) ;  /* 0x0000004400d00947 */ /* 0x000fea0003800000 */
[----:B------:R-:W2:Y:S01]  /*9050*/  S2R R0, SR_CTAID.X ;  /* 0x0000000000007919 */ /* 0x000ea20000002500 */
[----:B------:R-:W1:Y:S01]  /*9060*/  LDC.U8 R6, c[0x0][0x24c] ;  /* 0x00009300ff067b82 */ /* 0x000e620000000000 */
[----:B------:R-:W-:Y:S01]  /*9070*/  ULDC UR4, c[0x0][0x254] ;  /* 0x0000950000047ab9 */ /* 0x000fe20000000800 */
[----:B------:R-:W-:Y:S06]  /*9080*/  BSSY B6, `(.L_x_25794) ;  /* 0x00000e2000067945 */ /* 0x000fec0003800000 */
[----:B0-----:R-:W0:Y:S01]  /*9090*/  LDC.64 R4, c[0x0][0x220] ;  /* 0x00008800ff047b82 */ /* 0x001e220000000a00 */
[----:B--2---:R-:W-:Y:S01]  /*90a0*/  IMAD R25, R0, 0x200, R35 ;  /* 0x0000020000197824 */ /* 0x004fe200078e0223 */
[----:B-1----:R-:W-:-:S03]  /*90b0*/  PRMT R0, R6, 0x9910, RZ ;  /* 0x0000991006007816 */ /* 0x002fc600000000ff */
        /* <DEDUP_REMOVED lines=16> */
.L_x_25798:
[----:B------:R-:W2:Y:S02]  /*91c0*/  LDG.E.U8 R4, desc[UR36][R4.64] ;  /* 0x0000002404047981 */ /* 0x000ea4000c1e1100 */
[----:B--2---:R-:W-:Y:S01]  /*91d0*/  I2FP.F32.U32 R18, R4 ;  /* 0x0000000400127245 */ /* 0x004fe20000201000 */
[----:B------:R-:W-:Y:S06]  /*91e0*/  BRA `(.L_x_25800) ;  /* 0x0000000c002c7947 */ /* 0x000fec0003800000 */
.L_x_25797:
        /* <DEDUP_REMOVED lines=9> */
.L_x_25802:
[----:B------:R-:W2:Y:S02]  /*9280*/  LDG.E R4, desc[UR36][R4.64] ;  /* 0x0000002404047981 */ /* 0x000ea4000c1e1900 */
[----:B--2---:R-:W-:Y:S01]  /*9290*/  I2FP.F32.S32 R18, R4 ;  /* 0x0000000400127245 */ /* 0x004fe20000201400 */
[----:B------:R-:W-:Y:S06]  /*92a0*/  BRA `(.L_x_25800) ;  /* 0x0000000800fc7947 */ /* 0x000fec0003800000 */
.L_x_25801:
[----:B------:R-:W2:Y:S02]  /*92b0*/  LDG.E.U16 R4, desc[UR36][R4.64] ;  /* 0x0000002404047981 */ /* 0x000ea4000c1e1500 */
[----:B--2---:R2:W0:Y:S01]  /*92c0*/  I2F.S16 R18, R4 ;  /* 0x0000000400127306 */ /* 0x0044220000101400 */
[----:B------:R-:W-:Y:S05]  /*92d0*/  BRA `(.L_x_25800) ;  /* 0x0000000800f07947 */ /* 0x000fea0003800000 */
.L_x_25796:
        /* <DEDUP_REMOVED lines=8> */
.L_x_25804:
[----:B------:R-:W2:Y:S02]  /*9360*/  LDG.E.U16 R4, desc[UR36][R4.64] ;  /* 0x0000002404047981 */ /* 0x000ea4000c1e1500 */
[----:B--2---:R-:W-:Y:S01]  /*9370*/  HADD2.F32 R18, -RZ, R4.H0_H0 ;  /* 0x20000004ff127230 */ /* 0x004fe20000004100 */
[----:B------:R-:W-:Y:S06]  /*9380*/  BRA `(.L_x_25800) ;  /* 0x0000000800c47947 */ /* 0x000fec0003800000 */
.L_x_25803:
        /* <DEDUP_REMOVED lines=8> */
.L_x_25806:
[----:B------:R-:W2:Y:S02]  /*9410*/  LDG.E.U16 R4, desc[UR36][R4.64] ;  /* 0x0000002404047981 */ /* 0x000ea4000c1e1500 */
[----:B--2---:R-:W-:Y:S01]  /*9420*/  HADD2.F32 R18, -RZ, R4.H0_H0 ;  /* 0x20000004ff127230 */ /* 0x004fe20000004100 */
[----:B------:R-:W-:Y:S06]  /*9430*/  BRA `(.L_x_25800) ;  /* 0x0000000800987947 */ /* 0x000fec0003800000 */
.L_x_25805:
[----:B------:R-:W2:Y:S01]  /*9440*/  LDG.E.64 R4, desc[UR36][R4.64] ;  /* 0x0000002404047981 */ /* 0x000ea2000c1e1b00 */
[----:B------:R-:W-:Y:S01]  /*9450*/  UMOV UR4, 0xf0000000 ;  /* 0xf000000000047882 */ /* 0x000fe20000000000 */
[----:B------:R-:W-:Y:S01]  /*9460*/  UMOV UR5, 0x380fffff ;  /* 0x380fffff00057882 */ /* 0x000fe20000000000 */
[----:B--2---:R-:W0:Y:S01]  /*9470*/  F2F.F32.F64 R18, R4 ;  /* 0x0000000400127310 */ /* 0x004e220000301000 */
[----:B------:R-:W-:-:S14]  /*9480*/  DSETP.GEU.AND P0, PT, |R4|, UR4, PT ;  /* 0x0000000404007e2a */ /* 0x000fdc000bf0e200 */
[----:B0-----:R-:W-:Y:S01]  /*9490*/  @!P0 FMUL R18, R18, 1.175494350822287508e-38 ;  /* 0x0080000012128820 */ /* 0x001fe20000400000 */
[----:B------:R-:W-:Y:S06]  /*94a0*/  BRA `(.L_x_25800) ;  /* 0x00000008007c7947 */ /* 0x000fec0003800000 */
.L_x_25795:
        /* <DEDUP_REMOVED lines=12> */
.L_x_25809:
[----:B------:R-:W2:Y:S01]  /*9570*/  LDG.E.64 R4, desc[UR36][R4.64] ;  /* 0x0000002404047981 */ /* 0x000ea2000c1e1b00 */
[----:B------:R-:W-:Y:S01]  /*9580*/  UMOV UR4, 0xf0000000 ;  /* 0xf000000000047882 */ /* 0x000fe20000000000 */
[----:B------:R-:W-:Y:S01]  /*9590*/  UMOV UR5, 0x380fffff ;  /* 0x380fffff00057882 */ /* 0x000fe20000000000 */
[----:B--2---:R-:W0:Y:S01]  /*95a0*/  F2F.F32.F64 R18, R4 ;  /* 0x0000000400127310 */ /* 0x004e220000301000 */
[----:B------:R-:W-:-:S14]  /*95b0*/  DSETP.GEU.AND P0, PT, |R4|, UR4, PT ;  /* 0x0000000404007e2a */ /* 0x000fdc000bf0e200 */
[----:B0-----:R-:W-:Y:S01]  /*95c0*/  @!P0 FMUL R18, R18, 1.175494350822287508e-38 ;  /* 0x0080000012128820 */ /* 0x001fe20000400000 */
[----:B------:R-:W-:Y:S06]  /*95d0*/  BRA `(.L_x_25800) ;  /* 0x0000000800307947 */ /* 0x000fec0003800000 */
.L_x_25808:
        /* <DEDUP_REMOVED lines=26> */
.L_x_25811:
        /* <DEDUP_REMOVED lines=13> */
.L_x_25810:
[----:B------:R-:W2:Y:S02]  /*9850*/  LDG.E.U16 R4, desc[UR36][R4.64] ;  /* 0x0000002404047981 */ /* 0x000ea4000c1e1500 */
[----:B--2---:R-:W-:Y:S01]  /*9860*/  IMAD.U32 R18, R4, 0x10000, RZ ;  /* 0x0001000004127824 */ /* 0x004fe200078e00ff */
[----:B------:R-:W-:Y:S06]  /*9870*/  BRA `(.L_x_25800) ;  /* 0x0000000400887947 */ /* 0x000fec0003800000 */
.L_x_25807:
        /* <DEDUP_REMOVED lines=11> */
.L_x_25814:
        /* <DEDUP_REMOVED lines=20> */
.L_x_25816:
[----:B------:R-:W-:Y:S05]  /*9a70*/  BSYNC B0 ;  /* 0x0000000000007941 */ /* 0x000fea0003800000 */
.L_x_25815:
[----:B------:R-:W-:Y:S01]  /*9a80*/  IMAD.SHL.U32 R3, R3, 0x100000, RZ ;  /* 0x0010000003037824 */ /* 0x000fe200078e00ff */
[----:B------:R-:W-:-:S04]  /*9a90*/  LEA R5, R0, 0x3b800000, 0x17 ;  /* 0x3b80000000057811 */ /* 0x000fc800078eb8ff */
[----:B------:R-:W-:Y:S01]  /*9aa0*/  LOP3.LUT R18, R5, R3, R18, 0xfe, !PT ;  /* 0x0000000305127212 */ /* 0x000fe200078efe12 */
[----:B------:R-:W-:Y:S06]  /*9ab0*/  BRA `(.L_x_25800) ;  /* 0x0000000000f87947 */ /* 0x000fec0003800000 */
.L_x_25813:
        /* <DEDUP_REMOVED lines=20> */
.L_x_25818:
[----:B------:R-:W-:Y:S05]  /*9c00*/  BSYNC B0 ;  /* 0x0000000000007941 */ /* 0x000fea0003800000 */
.L_x_25817:
[----:B------:R-:W-:Y:S01]  /*9c10*/  IMAD.SHL.U32 R3, R3, 0x200000, RZ ;  /* 0x0020000003037824 */ /* 0x000fe200078e00ff */
[----:B------:R-:W-:-:S04]  /*9c20*/  LEA R5, R0, 0x37800000, 0x17 ;  /* 0x3780000000057811 */ /* 0x000fc800078eb8ff */
[----:B------:R-:W-:Y:S01]  /*9c30*/  LOP3.LUT R18, R5, R3, R18, 0xfe, !PT ;  /* 0x0000000305127212 */ /* 0x000fe200078efe12 */
[----:B------:R-:W-:Y:S06]  /*9c40*/  BRA `(.L_x_25800) ;  /* 0x0000000000947947 */ /* 0x000fec0003800000 */
.L_x_25812:
        /* <DEDUP_REMOVED lines=14> */
.L_x_25799:
        /* <DEDUP_REMOVED lines=16> */
.L_x_25821:
[----:B------:R-:W-:Y:S01]  /*9e30*/  IMAD.MOV.U32 R18, RZ, RZ, RZ ;  /* 0x000000ffff127224 */ /* 0x000fe200078e00ff */
[----:B------:R-:W-:Y:S06]  /*9e40*/  BRA `(.L_x_25800) ;  /* 0x0000000000147947 */ /* 0x000fec0003800000 */
.L_x_25820:
[----:B------:R-:W2:Y:S02]  /*9e50*/  LDG.E.64 R4, desc[UR36][R4.64] ;  /* 0x0000002404047981 */ /* 0x000ea4000c1e1b00 */
[----:B--2---:R0:W1:Y:S01]  /*9e60*/  I2F.U64 R18, R4 ;  /* 0x0000000400127312 */ /* 0x0040620000301000 */
[----:B------:R-:W-:Y:S05]  /*9e70*/  BRA `(.L_x_25800) ;  /* 0x0000000000087947 */ /* 0x000fea0003800000 */
.L_x_25819:
[----:B------:R-:W2:Y:S02]  /*9e80*/  LDG.E R4, desc[UR36][R4.64] ;  /* 0x0000002404047981 */ /* 0x000ea4000c1e1900 */
[----:B--2---:R-:W-:-:S07]  /*9e90*/  I2FP.F32.U32 R18, R4 ;  /* 0x0000000400127245 */ /* 0x004fce0000201000 */
.L_x_25800:
[----:B------:R-:W-:Y:S05]  /*9ea0*/  BSYNC B6 ;  /* 0x0000000000067941 */ /* 0x000fea0003800000 */
.L_x_25794:
        /* <DEDUP_REMOVED lines=20> */
.L_x_25826:
[----:B------:R-:W2:Y:S02]  /*9ff0*/  LDG.E.U8 R4, desc[UR36][R4.64] ;  /* 0x0000002404047981 */ /* 0x000ea4000c1e1100 */
[----:B--2---:R-:W-:Y:S01]  /*a000*/  I2FP.F32.U32 R19, R4 ;  /* 0x0000000400137245 */ /* 0x004fe20000201000 */
[----:B------:R-:W-:Y:S06]  /*a010*/  BRA `(.L_x_25828) ;  /* 0x0000000c002c7947 */ /* 0x000fec0003800000 */
.L_x_25825:
        /* <DEDUP_REMOVED lines=9> */
.L_x_25830:
[----:B------:R-:W2:Y:S02]  /*a0b0*/  LDG.E R4, desc[UR36][R4.64] ;  /* 0x0000002404047981 */ /* 0x000ea4000c1e1900 */
[----:B--2---:R-:W-:Y:S01]  /*a0c0*/  I2FP.F32.S32 R19, R4 ;  /* 0x0000000400137245 */ /* 0x004fe20000201400 */
[----:B------:R-:W-:Y:S06]  /*a0d0*/  BRA `(.L_x_25828) ;  /* 0x0000000800fc7947 */ /* 0x000fec0003800000 */
.L_x_25829:
[----:B------:R-:W2:Y:S02]  /*a0e0*/  LDG.E.U16 R4, desc[UR36][R4.64] ;  /* 0x0000002404047981 */ /* 0x000ea4000c1e1500 */
[----:B--2---:R0:W1:Y:S01]  /*a0f0*/  I2F.S16 R19, R4 ;  /* 0x0000000400137306 */ /* 0x0040620000101400 */
[----:B------:R-:W-:Y:S05]  /*a100*/  BRA `(.L_x_25828) ;  /* 0x0000000800f07947 */ /* 0x000fea0003800000 */
.L_x_25824:
        /* <DEDUP_REMOVED lines=8> */
.L_x_25832:
[----:B------:R-:W2:Y:S02]  /*a190*/  LDG.E.U16 R4, desc[UR36][R4.64] ;  /* 0x0000002404047981 */ /* 0x000ea4000c1e1500 */
[----:B--2---:R-:W-:Y:S01]  /*a1a0*/  HADD2.F32 R19, -RZ, R4.H0_H0 ;  /* 0x20000004ff137230 */ /* 0x004fe20000004100 */
[----:B------:R-:W-:Y:S06]  /*a1b0*/  BRA `(.L_x_25828) ;  /* 0x0000000800c47947 */ /* 0x000fec0003800000 */
.L_x_25831:
        /* <DEDUP_REMOVED lines=8> */
.L_x_25834:
[----:B------:R-:W2:Y:S02]  /*a240*/  LDG.E.U16 R4, desc[UR36][R4.64] ;  /* 0x0000002404047981 */ /* 0x000ea4000c1e1500 */
[----:B--2---:R-:W-:Y:S01]  /*a250*/  HADD2.F32 R19, -RZ, R4.H0_H0 ;  /* 0x20000004ff137230 */ /* 0x004fe20000004100 */
[----:B------:R-:W-:Y:S06]  /*a260*/  BRA `(.L_x_25828) ;  /* 0x0000000800987947 */ /* 0x000fec0003800000 */
.L_x_25833:
[----:B------:R-:W2:Y:S01]  /*a270*/  LDG.E.64 R4, desc[UR36][R4.64] ;  /* 0x0000002404047981 */ /* 0x000ea2000c1e1b00 */
[----:B------:R-:W-:Y:S01]  /*a280*/  UMOV UR4, 0xf0000000 ;  /* 0xf000000000047882 */ /* 0x000fe20000000000 */
[----:B------:R-:W-:Y:S01]  /*a290*/  UMOV UR5, 0x380fffff ;  /* 0x380fffff00057882 */ /* 0x000fe20000000000 */
[----:B--2---:R-:W0:Y:S01]  /*a2a0*/  F2F.F32.F64 R19, R4 ;  /* 0x0000000400137310 */ /* 0x004e220000301000 */
[----:B------:R-:W-:-:S14]  /*a2b0*/  DSETP.GEU.AND P0, PT, |R4|, UR4, PT ;  /* 0x0000000404007e2a */ /* 0x000fdc000bf0e200 */
[----:B0-----:R-:W-:Y:S01]  /*a2c0*/  @!P0 FMUL R19, R19, 1.175494350822287508e-38 ;  /* 0x0080000013138820 */ /* 0x001fe20000400000 */
[----:B------:R-:W-:Y:S06]  /*a2d0*/  BRA `(.L_x_25828) ;  /* 0x00000008007c7947 */ /* 0x000fec0003800000 */
.L_x_25823:
        /* <DEDUP_REMOVED lines=12> */
.L_x_25837:
[----:B------:R-:W2:Y:S01]  /*a3a0*/  LDG.E.64 R4, desc[UR36][R4.64] ;  /* 0x0000002404047981 */ /* 0x000ea2000c1e1b00 */
[----:B------:R-:W-:Y:S01]  /*a3b0*/  UMOV UR4, 0xf0000000 ;  /* 0xf000000000047882 */ /* 0x000fe20000000000 */
[----:B------:R-:W-:Y:S01]  /*a3c0*/  UMOV UR5, 0x380fffff ;  /* 0x380fffff00057882 */ /* 0x000fe20000000000 */
[----:B--2---:R-:W0:Y:S01]  /*a3d0*/  F2F.F32.F64 R19, R4 ;  /* 0x0000000400137310 */ /* 0x004e220000301000 */
[----:B------:R-:W-:-:S14]  /*a3e0*/  DSETP.GEU.AND P0, PT, |R4|, UR4, PT ;  /* 0x0000000404007e2a */ /* 0x000fdc000bf0e200 */
[----:B0-----:R-:W-:Y:S01]  /*a3f0*/  @!P0 FMUL R19, R19, 1.175494350822287508e-38 ;  /* 0x0080000013138820 */ /* 0x001fe20000400000 */
[----:B------:R-:W-:Y:S06]  /*a400*/  BRA `(.L_x_25828) ;  /* 0x0000000800307947 */ /* 0x000fec0003800000 */
.L_x_25836:
        /* <DEDUP_REMOVED lines=26> */
.L_x_25839:
        /* <DEDUP_REMOVED lines=13> */
.L_x_25838:
[----:B------:R-:W2:Y:S02]  /*a680*/  LDG.E.U16 R4, desc[UR36][R4.64] ;  /* 0x0000002404047981 */ /* 0x000ea4000c1e1500 */
[----:B--2---:R-:W-:Y:S01]  /*a690*/  IMAD.U32 R19, R4, 0x10000, RZ ;  /* 0x0001000004137824 */ /* 0x004fe200078e00ff */
[----:B------:R-:W-:Y:S06]  /*a6a0*/  BRA `(.L_x_25828) ;  /* 0x0000000400887947 */ /* 0x000fec0003800000 */
.L_x_25835:
        /* <DEDUP_REMOVED lines=11> */
.L_x_25842:
        /* <DEDUP_REMOVED lines=20> */
.L_x_25844:
[----:B------:R-:W-:Y:S05]  /*a8a0*/  BSYNC B0 ;  /* 0x0000000000007941 */ /* 0x000fea0003800000 */
.L_x_25843:
[----:B------:R-:W-:Y:S01]  /*a8b0*/  IMAD.SHL.U32 R3, R3, 0x100000, RZ ;  /* 0x0010000003037824 */ /* 0x000fe200078e00ff */
[----:B------:R-:W-:-:S04]  /*a8c0*/  LEA R0, R0, 0x3b800000, 0x17 ;  /* 0x3b80000000007811 */ /* 0x000fc800078eb8ff */
[----:B------:R-:W-:Y:S01]  /*a8d0*/  LOP3.LUT R19, R0, R3, R19, 0xfe, !PT ;  /* 0x0000000300137212 */ /* 0x000fe200078efe13 */
[----:B------:R-:W-:Y:S06]  /*a8e0*/  BRA `(.L_x_25828) ;  /* 0x0000000000f87947 */ /* 0x000fec0003800000 */
.L_x_25841:
        /* <DEDUP_REMOVED lines=20> */
.L_x_25846:
[----:B------:R-:W-:Y:S05]  /*aa30*/  BSYNC B0 ;  /* 0x0000000000007941 */ /* 0x000fea0003800000 */
.L_x_25845:
[----:B------:R-:W-:Y:S01]  /*aa40*/  IMAD.SHL.U32 R3, R3, 0x200000, RZ ;  /* 0x0020000003037824 */ /* 0x000fe200078e00ff */
[----:B------:R-:W-:-:S04]  /*aa50*/  LEA R0, R0, 0x37800000, 0x17 ;  /* 0x3780000000007811 */ /* 0x000fc800078eb8ff */
[----:B------:R-:W-:Y:S01]  /*aa60*/  LOP3.LUT R19, R0, R3, R19, 0xfe, !PT ;  /* 0x0000000300137212 */ /* 0x000fe200078efe13 */
[----:B------:R-:W-:Y:S06]  /*aa70*/  BRA `(.L_x_25828) ;  /* 0x0000000000947947 */ /* 0x000fec0003800000 */
.L_x_25840:
        /* <DEDUP_REMOVED lines=14> */
.L_x_25827:
        /* <DEDUP_REMOVED lines=16> */
.L_x_25849:
[----:B------:R-:W-:Y:S01]  /*ac60*/  IMAD.MOV.U32 R19, RZ, RZ, RZ ;  /* 0x000000ffff137224 */ /* 0x000fe200078e00ff */
[----:B------:R-:W-:Y:S06]  /*ac70*/  BRA `(.L_x_25828) ;  /* 0x0000000000147947 */ /* 0x000fec0003800000 */
.L_x_25848:
[----:B------:R-:W2:Y:S02]  /*ac80*/  LDG.E.64 R4, desc[UR36][R4.64] ;  /* 0x0000002404047981 */ /* 0x000ea4000c1e1b00 */
[----:B--2---:R0:W1:Y:S01]  /*ac90*/  I2F.U64 R19, R4 ;  /* 0x0000000400137312 */ /* 0x0040620000301000 */
[----:B------:R-:W-:Y:S05]  /*aca0*/  BRA `(.L_x_25828) ;  /* 0x0000000000087947 */ /* 0x000fea0003800000 */
.L_x_25847:
[----:B------:R-:W2:Y:S02]  /*acb0*/  LDG.E R4, desc[UR36][R4.64] ;  /* 0x0000002404047981 */ /* 0x000ea4000c1e1900 */
[----:B--2---:R-:W-:-:S07]  /*acc0*/  I2FP.F32.U32 R19, R4 ;  /* 0x0000000400137245 */ /* 0x004fce0000201000 */
.L_x_25828:
[----:B------:R-:W-:Y:S05]  /*acd0*/  BSYNC B6 ;  /* 0x0000000000067941 */ /* 0x000fea0003800000 */
.L_x_25822:
        /* <DEDUP_REMOVED lines=20> */
.L_x_25854:
[----:B------:R-:W2:Y:S02]  /*ae20*/  LDG.E.U8 R4, desc[UR36][R4.64] ;  /* 0x0000002404047981 */ /* 0x000ea4000c1e1100 */
[----:B--2---:R-:W-:Y:S01]  /*ae30*/  I2FP.F32.U32 R22, R4 ;  /* 0x0000000400167245 */ /* 0x004fe20000201000 */
[----:B------:R-:W-:Y:S06]  /*ae40*/  BRA `(.L_x_25856) ;  /* 0x0000000c002c7947 */ /* 0x000fec0003800000 */
.L_x_25853:
        /* <DEDUP_REMOVED lines=9> */
.L_x_25858:
[----:B------:R-:W2:Y:S02]  /*aee0*/  LDG.E R4, desc[UR36][R4.64] ;  /* 0x0000002404047981 */ /* 0x000ea4000c1e1900 */
[----:B--2---:R-:W-:Y:S01]  /*aef0*/  I2FP.F32.S32 R22, R4 ;  /* 0x0000000400167245 */ /* 0x004fe20000201400 */
[----:B------:R-:W-:Y:S06]  /*af00*/  BRA `(.L_x_25856) ;  /* 0x0000000800fc7947 */ /* 0x000fec0003800000 */
.L_x_25857:
[----:B------:R-:W2:Y:S02]  /*af10*/  LDG.E.U16 R4, desc[UR36][R4.64] ;  /* 0x0000002404047981 */ /* 0x000ea4000c1e1500 */
[----:B--2---:R0:W2:Y:S01]  /*af20*/  I2F.S16 R22, R4 ;  /* 0x0000000400167306 */ /* 0x0040a20000101400 */
[----:B------:R-:W-:Y:S05]  /*af30*/  BRA `(.L_x_25856) ;  /* 0x0000000800f07947 */ /* 0x000fea0003800000 */
.L_x_25852:
        /* <DEDUP_REMOVED lines=8> */
.L_x_25860:
[----:B------:R-:W2:Y:S02]  /*afc0*/  LDG.E.U16 R4, desc[UR36][R4.64] ;  /* 0x0000002404047981 */ /* 0x000ea4000c1e1500 */
[----:B--2---:R-:W-:Y:S01]  /*afd0*/  HADD2.F32 R22, -RZ, R4.H0_H0 ;  /* 0x20000004ff167230 */ /* 0x004fe20000004100 */
[----:B------:R-:W-:Y:S06]  /*afe0*/  BRA `(.L_x_25856) ;  /* 0x0000000800c47947 */ /* 0x000fec0003800000 */
.L_x_25859:
        /* <DEDUP_REMOVED lines=8> */
.L_x_25862:
[----:B------:R-:W2:Y:S02]  /*b070*/  LDG.E.U16 R4, desc[UR36][R4.64] ;  /* 0x0000002404047981 */ /* 0x000ea4000c1e1500 */
[----:B--2---:R-:W-:Y:S01]  /*b080*/  HADD2.F32 R22, -RZ, R4.H0_H0 ;  /* 0x20000004ff167230 */ /* 0x004fe20000004100 */
[----:B------:R-:W-:Y:S06]  /*b090*/  BRA `(.L_x_25856) ;  /* 0x0000000800987947 */ /* 0x000fec0003800000 */
.L_x_25861:
[----:B------:R-:W2:Y:S01]  /*b0a0*/  LDG.E.64 R4, desc[UR36][R4.64] ;  /* 0x0000002404047981 */ /* 0x000ea2000c1e1b00 */
[----:B------:R-:W-:Y:S01]  /*b0b0*/  UMOV UR4, 0xf0000000 ;  /* 0xf000000000047882 */ /* 0x000fe20000000000 */
[----:B------:R-:W-:Y:S01]  /*b0c0*/  UMOV UR5, 0x380fffff ;  /* 0x380fffff00057882 */ /* 0x000fe20000000000 */
[----:B--2---:R-:W0:Y:S01]  /*b0d0*/  F2F.F32.F64 R22, R4 ;  /* 0x0000000400167310 */ /* 0x004e220000301000 */
[----:B------:R-:W-:-:S14]  /*b0e0*/  DSETP.GEU.AND P0, PT, |R4|, UR4, PT ;  /* 0x0000000404007e2a */ /* 0x000fdc000bf0e200 */
[----:B0-----:R-:W-:Y:S01]  /*b0f0*/  @!P0 FMUL R22, R22, 1.175494350822287508e-38 ;  /* 0x0080000016168820 */ /* 0x001fe20000400000 */
[----:B------:R-:W-:Y:S06]  /*b100*/  BRA `(.L_x_25856) ;  /* 0x00000008007c7947 */ /* 0x000fec0003800000 */
.L_x_25851:
        /* <DEDUP_REMOVED lines=12> */
.L_x_25865:
[----:B------:R-:W2:Y:S01]  /*b1d0*/  LDG.E.64 R4, desc[UR36][R4.64] ;  /* 0x0000002404047981 */ /* 0x000ea2000c1e1b00 */
[----:B------:R-:W-:Y:S01]  /*b1e0*/  UMOV UR4, 0xf0000000 ;  /* 0xf000000000047882 */ /* 0x000fe20000000000 */
[----:B------:R-:W-:Y:S01]  /*b1f0*/  UMOV UR5, 0x380fffff ;  /* 0x380fffff00057882 */ /* 0x000fe20000000000 */
[----:B--2---:R-:W0:Y:S01]  /*b200*/  F2F.F32.F64 R22, R4 ;  /* 0x0000000400167310 */ /* 0x004e220000301000 */
[----:B------:R-:W-:-:S14]  /*b210*/  DSETP.GEU.AND P0, PT, |R4|, UR4, PT ;  /* 0x0000000404007e2a */ /* 0x000fdc000bf0e200 */
[----:B0-----:R-:W-:Y:S01]  /*b220*/  @!P0 FMUL R22, R22, 1.175494350822287508e-38 ;  /* 0x0080000016168820 */ /* 0x001fe20000400000 */
[----:B------:R-:W-:Y:S06]  /*b230*/  BRA `(.L_x_25856) ;  /* 0x0000000800307947 */ /* 0x000fec0003800000 */
.L_x_25864:
        /* <DEDUP_REMOVED lines=26> */
.L_x_25867:
        /* <DEDUP_REMOVED lines=13> */
.L_x_25866:
[----:B------:R-:W2:Y:S02]  /*b4b0*/  LDG.E.U16 R4, desc[UR36][R4.64] ;  /* 0x0000002404047981 */ /* 0x000ea4000c1e1500 */
[----:B--2---:R-:W-:Y:S01]  /*b4c0*/  IMAD.U32 R22, R4, 0x10000, RZ ;  /* 0x0001000004167824 */ /* 0x004fe200078e00ff */
[----:B------:R-:W-:Y:S06]  /*b4d0*/  BRA `(.L_x_25856) ;  /* 0x0000000400887947 */ /* 0x000fec0003800000 */
.L_x_25863:
        /* <DEDUP_REMOVED lines=11> */
.L_x_25870:
        /* <DEDUP_REMOVED lines=20> */
.L_x_25872:
[----:B------:R-:W-:Y:S05]  /*b6d0*/  BSYNC B0 ;  /* 0x0000000000007941 */ /* 0x000fea0003800000 */
.L_x_25871:
[----:B------:R-:W-:Y:S01]  /*b6e0*/  IMAD.SHL.U32 R3, R3, 0x100000, RZ ;  /* 0x0010000003037824 */ /* 0x000fe200078e00ff */
[----:B------:R-:W-:-:S04]  /*b6f0*/  LEA R5, R0, 0x3b800000, 0x17 ;  /* 0x3b80000000057811 */ /* 0x000fc800078eb8ff */
[----:B------:R-:W-:Y:S01]  /*b700*/  LOP3.LUT R22, R5, R3, R22, 0xfe, !PT ;  /* 0x0000000305167212 */ /* 0x000fe200078efe16 */
[----:B------:R-:W-:Y:S06]  /*b710*/  BRA `(.L_x_25856) ;  /* 0x0000000000f87947 */ /* 0x000fec0003800000 */
.L_x_25869:
        /* <DEDUP_REMOVED lines=20> */
.L_x_25874:
[----:B------:R-:W-:Y:S05]  /*b860*/  BSYNC B0 ;  /* 0x0000000000007941 */ /* 0x000fea0003800000 */
.L_x_25873:
[----:B------:R-:W-:Y:S01]  /*b870*/  IMAD.SHL.U32 R3, R3, 0x200000, RZ ;  /* 0x0020000003037824 */ /* 0x000fe200078e00ff */
[----:B------:R-:W-:-:S04]  /*b880*/  LEA R5, R0, 0x37800000, 0x17 ;  /* 0x3780000000057811 */ /* 0x000fc800078eb8ff */
[----:B------:R-:W-:Y:S01]  /*b890*/  LOP3.LUT R22, R5, R3, R22, 0xfe, !PT ;  /* 0x0000000305167212 */ /* 0x000fe200078efe16 */
[----:B------:R-:W-:Y:S06]  /*b8a0*/  BRA `(.L_x_25856) ;  /* 0x0000000000947947 */ /* 0x000fec0003800000 */
.L_x_25868:
        /* <DEDUP_REMOVED lines=14> */
.L_x_25855:
        /* <DEDUP_REMOVED lines=16> */
.L_x_25877:
[----:B------:R-:W-:Y:S01]  /*ba90*/  IMAD.MOV.U32 R22, RZ, RZ, RZ ;  /* 0x000000ffff167224 */ /* 0x000fe200078e00ff */
[----:B------:R-:W-:Y:S06]  /*baa0*/  BRA `(.L_x_25856) ;  /* 0x0000000000147947 */ /* 0x000fec0003800000 */
.L_x_25876:
[----:B------:R-:W2:Y:S02]  /*bab0*/  LDG.E.64 R4, desc[UR36][R4.64] ;  /* 0x0000002404047981 */ /* 0x000ea4000c1e1b00 */
[----:B--2---:R0:W2:Y:S01]  /*bac0*/  I2F.U64 R22, R4 ;  /* 0x0000000400167312 */ /* 0x0040a20000301000 */
[----:B------:R-:W-:Y:S05]  /*bad0*/  BRA `(.L_x_25856) ;  /* 0x0000000000087947 */ /* 0x000fea0003800000 */
.L_x_25875:
[----:B------:R-:W2:Y:S02]  /*bae0*/  LDG.E R4, desc[UR36][R4.64] ;  /* 0x0000002404047981 */ /* 0x000ea4000c1e1900 */
[----:B--2---:R-:W-:-:S07]  /*baf0*/  I2FP.F32.U32 R22, R4 ;  /* 0x0000000400167245 */ /* 0x004fce0000201000 */
.L_x_25856:
[----:B------:R-:W-:Y:S05]  /*bb00*/  BSYNC B6 ;  /* 0x0000000000067941 */ /* 0x000fea0003800000 */
.L_x_25850:
        /* <DEDUP_REMOVED lines=20> */
.L_x_25882:
[----:B------:R-:W2:Y:S02]  /*bc50*/  LDG.E.U8 R4, desc[UR36][R4.64] ;  /* 0x0000002404047981 */ /* 0x000ea4000c1e1100 */
[----:B--2---:R-:W-:Y:S01]  /*bc60*/  I2FP.F32.U32 R23, R4 ;  /* 0x0000000400177245 */ /* 0x004fe20000201000 */
[----:B------:R-:W-:Y:S06]  /*bc70*/  BRA `(.L_x_25884) ;  /* 0x0000000c002c7947 */ /* 0x000fec0003800000 */
.L_x_25881:
        /* <DEDUP_REMOVED lines=9> */
.L_x_25886:
[----:B------:R-:W2:Y:S02]  /*bd10*/  LDG.E R4, desc[UR36][R4.64] ;  /* 0x0000002404047981 */ /* 0x000ea4000c1e1900 */
[----:B--2---:R-:W-:Y:S01]  /*bd20*/  I2FP.F32.S32 R23, R4 ;  /* 0x0000000400177245 */ /* 0x004fe20000201400 */
[----:B------:R-:W-:Y:S06]  /*bd30*/  BRA `(.L_x_25884) ;  /* 0x0000000800fc7947 */ /* 0x000fec0003800000 */
.L_x_25885:
[----:B------:R-:W2:Y:S02]  /*bd40*/  LDG.E.U16 R4, desc[UR36][R4.64] ;  /* 0x0000002404047981 */ /* 0x000ea4000c1e1500 */
[----:B--2---:R0:W2:Y:S01]  /*bd50*/  I2F.S16 R23, R4 ;  /* 0x0000000400177306 */ /* 0x0040a20000101400 */
[----:B------:R-:W-:Y:S05]  /*bd60*/  BRA `(.L_x_25884) ;  /* 0x0000000800f07947 */ /* 0x000fea0003800000 */
.L_x_25880:
        /* <DEDUP_REMOVED lines=8> */
.L_x_25888:
[----:B------:R-:W2:Y:S02]  /*bdf0*/  LDG.E.U16 R4, desc[UR36][R4.64] ;  /* 0x0000002404047981 */ /* 0x000ea4000c1e1500 */
[----:B--2---:R-:W-:Y:S01]  /*be00*/  HADD2.F32 R23, -RZ, R4.H0_H0 ;  /* 0x20000004ff177230 */ /* 0x004fe20000004100 */
[----:B------:R-:W-:Y:S06]  /*be10*/  BRA `(.L_x_25884) ;  /* 0x0000000800c47947 */ /* 0x000fec0003800000 */
.L_x_25887:
        /* <DEDUP_REMOVED lines=8> */
.L_x_25890:
[----:B------:R-:W2:Y:S02]  /*bea0*/  LDG.E.U16 R4, desc[UR36][R4.64] ;  /* 0x0000002404047981 */ /* 0x000ea4000c1e1500 */
[----:B--2---:R-:W-:Y:S01]  /*beb0*/  HADD2.F32 R23, -RZ, R4.H0_H0 ;  /* 0x20000004ff177230 */ /* 0x004fe20000004100 */
[----:B------:R-:W-:Y:S06]  /*bec0*/  BRA `(.L_x_25884) ;  /* 0x0000000800987947 */ /* 0x000fec0003800000 */
.L_x_25889:
[----:B------:R-:W2:Y:S01]  /*bed0*/  LDG.E.64 R4, desc[UR36][R4.64] ;  /* 0x0000002404047981 */ /* 0x000ea2000c1e1b00 */
[----:B------:R-:W-:Y:S01]  /*bee0*/  UMOV UR4, 0xf0000000 ;  /* 0xf000000000047882 */ /* 0x000fe20000000000 */
[----:B------:R-:W-:Y:S01]  /*bef0*/  UMOV UR5, 0x380fffff ;  /* 0x380fffff00057882 */ /* 0x000fe20000000000 */
[----:B--2---:R-:W0:Y:S01]  /*bf00*/  F2F.F32.F64 R23, R4 ;  /* 0x0000000400177310 */ /* 0x004e220000301000 */
[----:B------:R-:W-:-:S14]  /*bf10*/  DSETP.GEU.AND P0, PT, |R4|, UR4, PT ;  /* 0x0000000404007e2a */ /* 0x000fdc000bf0e200 */
[----:B0-----:R-:W-:Y:S01]  /*bf20*/  @!P0 FMUL R23, R23, 1.175494350822287508e-38 ;  /* 0x0080000017178820 */ /* 0x001fe20000400000 */
[----:B------:R-:W-:Y:S06]  /*bf30*/  BRA `(.L_x_25884) ;  /* 0x00000008007c7947 */ /* 0x000fec0003800000 */
.L_x_25879:
        /* <DEDUP_REMOVED lines=12> */
.L_x_25893:
[----:B------:R-:W2:Y:S01]  /*c000*/  LDG.E.64 R4, desc[UR36][R4.64] ;  /* 0x0000002404047981 */ /* 0x000ea2000c1e1b00 */
[----:B------:R-:W-:Y:S01]  /*c010*/  UMOV UR4, 0xf0000000 ;  /* 0xf000000000047882 */ /* 0x000fe20000000000 */
[----:B------:R-:W-:Y:S01]  /*c020*/  UMOV UR5, 0x380fffff ;  /* 0x380fffff00057882 */ /* 0x000fe20000000000 */
[----:B--2---:R-:W0:Y:S01]  /*c030*/  F2F.F32.F64 R23, R4 ;  /* 0x0000000400177310 */ /* 0x004e220000301000 */
[----:B------:R-:W-:-:S14]  /*c040*/  DSETP.GEU.AND P0, PT, |R4|, UR4, PT ;  /* 0x0000000404007e2a */ /* 0x000fdc000bf0e200 */
[----:B0-----:R-:W-:Y:S01]  /*c050*/  @!P0 FMUL R23, R23, 1.175494350822287508e-38 ;  /* 0x0080000017178820 */ /* 0x001fe20000400000 */
[----:B------:R-:W-:Y:S06]  /*c060*/  BRA `(.L_x_25884) ;  /* 0x0000000800307947 */ /* 0x000fec0003800000 */
.L_x_25892:
        /* <DEDUP_REMOVED lines=26> */
.L_x_25895:
        /* <DEDUP_REMOVED lines=13> */
.L_x_25894:
[----:B------:R-:W2:Y:S02]  /*c2e0*/  LDG.E.U16 R4, desc[UR36][R4.64] ;  /* 0x0000002404047981 */ /* 0x000ea4000c1e1500 */
[----:B--2---:R-:W-:Y:S01]  /*c2f0*/  IMAD.U32 R23, R4, 0x10000, RZ ;  /* 0x0001000004177824 */ /* 0x004fe200078e00ff */
[----:B------:R-:W-:Y:S06]  /*c300*/  BRA `(.L_x_25884) ;  /* 0x0000000400887947 */ /* 0x000fec0003800000 */
.L_x_25891:
        /* <DEDUP_REMOVED lines=11> */
.L_x_25898:
        /* <DEDUP_REMOVED lines=20> */
.L_x_25900:
[----:B------:R-:W-:Y:S05]  /*c500*/  BSYNC B0 ;  /* 0x0000000000007941 */ /* 0x000fea0003800000 */
.L_x_25899:
[----:B------:R-:W-:Y:S01]  /*c510*/  IMAD.SHL.U32 R3, R3, 0x100000, RZ ;  /* 0x0010000003037824 */ /* 0x000fe200078e00ff */
[----:B------:R-:W-:-:S04]  /*c520*/  LEA R0, R0, 0x3b800000, 0x17 ;  /* 0x3b80000000007811 */ /* 0x000fc800078eb8ff */
[----:B------:R-:W-:Y:S01]  /*c530*/  LOP3.LUT R23, R0, R3, R23, 0xfe, !PT ;  /* 0x0000000300177212 */ /* 0x000fe200078efe17 */
[----:B------:R-:W-:Y:S06]  /*c540*/  BRA `(.L_x_25884) ;  /* 0x0000000000f87947 */ /* 0x000fec0003800000 */
.L_x_25897:
        /* <DEDUP_REMOVED lines=20> */
.L_x_25902:
[----:B------:R-:W-:Y:S05]  /*c690*/  BSYNC B0 ;  /* 0x0000000000007941 */ /* 0x000fea0003800000 */
.L_x_25901:
[----:B------:R-:W-:Y:S01]  /*c6a0*/  IMAD.SHL.U32 R3, R3, 0x200000, RZ ;  /* 0x0020000003037824 */ /* 0x000fe200078e00ff */
[----:B------:R-:W-:-:S04]  /*c6b0*/  LEA R0, R0, 0x37800000, 0x17 ;  /* 0x3780000000007811 */ /* 0x000fc800078eb8ff */
[----:B------:R-:W-:Y:S01]  /*c6c0*/  LOP3.LUT R23, R0, R3, R23, 0xfe, !PT ;  /* 0x0000000300177212 */ /* 0x000fe200078efe17 */
[----:B------:R-:W-:Y:S06]  /*c6d0*/  BRA `(.L_x_25884) ;  /* 0x0000000000947947 */ /* 0x000fec0003800000 */
.L_x_25896:
        /* <DEDUP_REMOVED lines=14> */
.L_x_25883:
        /* <DEDUP_REMOVED lines=16> */
.L_x_25905:
[----:B------:R-:W-:Y:S01]  /*c8c0*/  IMAD.MOV.U32 R23, RZ, RZ, RZ ;  /* 0x000000ffff177224 */ /* 0x000fe200078e00ff */
[----:B------:R-:W-:Y:S06]  /*c8d0*/  BRA `(.L_x_25884) ;  /* 0x0000000000147947 */ /* 0x000fec0003800000 */
.L_x_25904:
[----:B------:R-:W2:Y:S02]  /*c8e0*/  LDG.E.64 R4, desc[UR36][R4.64] ;  /* 0x0000002404047981 */ /* 0x000ea4000c1e1b00 */
[----:B--2---:R0:W2:Y:S01]  /*c8f0*/  I2F.U64 R23, R4 ;  /* 0x0000000400177312 */ /* 0x0040a20000301000 */
[----:B------:R-:W-:Y:S05]  /*c900*/  BRA `(.L_x_25884) ;  /* 0x0000000000087947 */ /* 0x000fea0003800000 */
.L_x_25903:
[----:B------:R-:W2:Y:S02]  /*c910*/  LDG.E R4, desc[UR36][R4.64] ;  /* 0x0000002404047981 */ /* 0x000ea4000c1e1900 */
[----:B--2---:R-:W-:-:S07]  /*c920*/  I2FP.F32.U32 R23, R4 ;  /* 0x0000000400177245 */ /* 0x004fce0000201000 */
.L_x_25884:
[----:B------:R-:W-:Y:S05]  /*c930*/  BSYNC B6 ;  /* 0x0000000000067941 */ /* 0x000fea0003800000 */
.L_x_25878:
        /* <DEDUP_REMOVED lines=21> */
.L_x_25910:
[----:B------:R-:W2:Y:S02]  /*ca90*/  LDG.E.U8 R4, desc[UR36][R4.64] ;  /* 0x0000002404047981 */ /* 0x000ea4000c1e1100 */
[----:B--2---:R-:W-:Y:S01]  /*caa0*/  I2FP.F32.U32 R25, R4 ;  /* 0x0000000400197245 */ /* 0x004fe20000201000 */
[----:B------:R-:W-:Y:S06]  /*cab0*/  BRA `(.L_x_25912) ;  /* 0x0000000c002c7947 */ /* 0x000fec0003800000 */
.L_x_25909:
        /* <DEDUP_REMOVED lines=9> */
.L_x_25914:
[----:B------:R-:W2:Y:S02]  /*cb50*/  LDG.E R4, desc[UR36][R4.64] ;  /* 0x0000002404047981 */ /* 0x000ea4000c1e1900 */
[----:B--2---:R-:W-:Y:S01]  /*cb60*/  I2FP.F32.S32 R25, R4 ;  /* 0x0000000400197245 */ /* 0x004fe20000201400 */
[----:B------:R-:W-:Y:S06]  /*cb70*/  BRA `(.L_x_25912) ;  /* 0x0000000800fc7947 */ /* 0x000fec0003800000 */
.L_x_25913:
[----:B------:R-:W2:Y:S02]  /*cb80*/  LDG.E.U16 R4, desc[UR36][R4.64] ;  /* 0x0000002404047981 */ /* 0x000ea4000c1e1500 */
[----:B--2---:R2:W0:Y:S01]  /*cb90*/  I2F.S16 R25, R4 ;  /* 0x0000000400197306 */ /* 0x0044220000101400 */
[----:B------:R-:W-:Y:S05]  /*cba0*/  BRA `(.L_x_25912) ;  /* 0x0000000800f07947 */ /* 0x000fea0003800000 */
.L_x_25908:
        /* <DEDUP_REMOVED lines=8> */
.L_x_25916:
[----:B------:R-:W2:Y:S02]  /*cc30*/  LDG.E.U16 R4, desc[UR36][R4.64] ;  /* 0x0000002404047981 */ /* 0x000ea4000c1e1500 */
[----:B--2---:R-:W-:Y:S01]  /*cc40*/  HADD2.F32 R25, -RZ, R4.H0_H0 ;  /* 0x20000004ff197230 */ /* 0x004fe20000004100 */
[----:B------:R-:W-:Y:S06]  /*cc50*/  BRA `(.L_x_25912) ;  /* 0x0000000800c47947 */ /* 0x000fec0003800000 */
.L_x_25915:
        /* <DEDUP_REMOVED lines=8> */
.L_x_25918:
[----:B------:R-:W2:Y:S02]  /*cce0*/  LDG.E.U16 R4, desc[UR36][R4.64] ;  /* 0x0000002404047981 */ /* 0x000ea4000c1e1500 */
[----:B--2---:R-:W-:Y:S01]  /*ccf0*/  HADD2.F32 R25, -RZ, R4.H0_H0 ;  /* 0x20000004ff197230 */ /* 0x004fe20000004100 */
[----:B------:R-:W-:Y:S06]  /*cd00*/  BRA `(.L_x_25912) ;  /* 0x0000000800987947 */ /* 0x000fec0003800000 */
.L_x_25917:
[----:B------:R-:W2:Y:S01]  /*cd10*/  LDG.E.64 R4, desc[UR36][R4.64] ;  /* 0x0000002404047981 */ /* 0x000ea2000c1e1b00 */
[----:B------:R-:W-:Y:S01]  /*cd20*/  UMOV UR4, 0xf0000000 ;  /* 0xf000000000047882 */ /* 0x000fe20000000000 */
[----:B------:R-:W-:Y:S01]  /*cd30*/  UMOV UR5, 0x380fffff ;  /* 0x380fffff00057882 */ /* 0x000fe20000000000 */
[----:B--2---:R-:W0:Y:S01]  /*cd40*/  F2F.F32.F64 R25, R4 ;  /* 0x0000000400197310 */ /* 0x004e220000301000 */
[----:B------:R-:W-:-:S14]  /*cd50*/  DSETP.GEU.AND P0, PT, |R4|, UR4, PT ;  /* 0x0000000404007e2a */ /* 0x000fdc000bf0e200 */
[----:B0-----:R-:W-:Y:S01]  /*cd60*/  @!P0 FMUL R25, R25, 1.175494350822287508e-38 ;  /* 0x0080000019198820 */ /* 0x001fe20000400000 */
[----:B------:R-:W-:Y:S06]  /*cd70*/  BRA `(.L_x_25912) ;  /* 0x00000008007c7947 */ /* 0x000fec0003800000 */
.L_x_25907:
        /* <DEDUP_REMOVED lines=12> */
.L_x_25921:
[----:B------:R-:W2:Y:S01]  /*ce40*/  LDG.E.64 R4, desc[UR36][R4.64] ;  /* 0x0000002404047981 */ /* 0x000ea2000c1e1b00 */
[----:B------:R-:W-:Y:S01]  /*ce50*/  UMOV UR4, 0xf0000000 ;  /* 0xf000000000047882 */ /* 0x000fe20000000000 */
[----:B------:R-:W-:Y:S01]  /*ce60*/  UMOV UR5, 0x380fffff ;  /* 0x380fffff00057882 */ /* 0x000fe20000000000 */
[----:B--2---:R-:W0:Y:S01]  /*ce70*/  F2F.F32.F64 R25, R4 ;  /* 0x0000000400197310 */ /* 0x004e220000301000 */
[----:B------:R-:W-:-:S14]  /*ce80*/  DSETP.GEU.AND P0, PT, |R4|, UR4, PT ;  /* 0x0000000404007e2a */ /* 0x000fdc000bf0e200 */
[----:B0-----:R-:W-:Y:S01]  /*ce90*/  @!P0 FMUL R25, R25, 1.175494350822287508e-38 ;  /* 0x0080000019198820 */ /* 0x001fe20000400000 */
[----:B------:R-:W-:Y:S06]  /*cea0*/  BRA `(.L_x_25912) ;  /* 0x0000000800307947 */ /* 0x000fec0003800000 */
.L_x_25920:
        /* <DEDUP_REMOVED lines=26> */
.L_x_25923:
        /* <DEDUP_REMOVED lines=13> */
.L_x_25922:
[----:B------:R-:W2:Y:S02]  /*d120*/  LDG.E.U16 R4, desc[UR36][R4.64] ;  /* 0x0000002404047981 */ /* 0x000ea4000c1e1500 */
[----:B--2---:R-:W-:Y:S01]  /*d130*/  IMAD.U32 R25, R4, 0x10000, RZ ;  /* 0x0001000004197824 */ /* 0x004fe200078e00ff */
[----:B------:R-:W-:Y:S06]  /*d140*/  BRA `(.L_x_25912) ;  /* 0x0000000400887947 */ /* 0x000fec0003800000 */
.L_x_25919:
        /* <DEDUP_REMOVED lines=11> */
.L_x_25926:
        /* <DEDUP_REMOVED lines=20> */
.L_x_25928:
[----:B------:R-:W-:Y:S05]  /*d340*/  BSYNC B0 ;  /* 0x0000000000007941 */ /* 0x000fea0003800000 */
.L_x_25927:
[----:B------:R-:W-:Y:S01]  /*d350*/  IMAD.SHL.U32 R3, R3, 0x100000, RZ ;  /* 0x0010000003037824 */ /* 0x000fe200078e00ff */
[----:B------:R-:W-:-:S04]  /*d360*/  LEA R0, R0, 0x3b800000, 0x17 ;  /* 0x3b80000000007811 */ /* 0x000fc800078eb8ff */
[----:B------:R-:W-:Y:S01]  /*d370*/  LOP3.LUT R25, R0, R3, R25, 0xfe, !PT ;  /* 0x0000000300197212 */ /* 0x000fe200078efe19 */
[----:B------:R-:W-:Y:S06]  /*d380*/  BRA `(.L_x_25912) ;  /* 0x0000000000f87947 */ /* 0x000fec0003800000 */
.L_x_25925:
        /* <DEDUP_REMOVED lines=20> */
.L_x_25930:
[----:B------:R-:W-:Y:S05]  /*d4d0*/  BSYNC B0 ;  /* 0x0000000000007941 */ /* 0x000fea0003800000 */
.L_x_25929:
[----:B------:R-:W-:Y:S01]  /*d4e0*/  IMAD.SHL.U32 R3, R3, 0x200000, RZ ;  /* 0x0020000003037824 */ /* 0x000fe200078e00ff */
[----:B------:R-:W-:-:S04]  /*d4f0*/  LEA R0, R0, 0x37800000, 0x17 ;  /* 0x3780000000007811 */ /* 0x000fc800078eb8ff */
[----:B------:R-:W-:Y:S01]  /*d500*/  LOP3.LUT R25, R0, R3, R25, 0xfe, !PT ;  /* 0x0000000300197212 */ /* 0x000fe200078efe19 */
[----:B------:R-:W-:Y:S06]  /*d510*/  BRA `(.L_x_25912) ;  /* 0x0000000000947947 */ /* 0x000fec0003800000 */
.L_x_25924:
        /* <DEDUP_REMOVED lines=14> */
.L_x_25911:
        /* <DEDUP_REMOVED lines=16> */
.L_x_25933:
[----:B------:R-:W-:Y:S01]  /*d700*/  IMAD.MOV.U32 R25, RZ, RZ, RZ ;  /* 0x000000ffff197224 */ /* 0x000fe200078e00ff */
[----:B------:R-:W-:Y:S06]  /*d710*/  BRA `(.L_x_25912) ;  /* 0x0000000000147947 */ /* 0x000fec0003800000 */
.L_x_25932:
[----:B------:R-:W2:Y:S02]  /*d720*/  LDG.E.64 R4, desc[UR36][R4.64] ;  /* 0x0000002404047981 */ /* 0x000ea4000c1e1b00 */
[----:B--2---:R0:W1:Y:S01]  /*d730*/  I2F.U64 R25, R4 ;  /* 0x0000000400197312 */ /* 0x0040620000301000 */
[----:B------:R-:W-:Y:S05]  /*d740*/  BRA `(.L_x_25912) ;  /* 0x0000000000087947 */ /* 0x000fea0003800000 */
.L_x_25931:
[----:B------:R-:W2:Y:S02]  /*d750*/  LDG.E R4, desc[UR36][R4.64] ;  /* 0x0000002404047981 */ /* 0x000ea4000c1e1900 */
[----:B--2---:R-:W-:-:S07]  /*d760*/  I2FP.F32.U32 R25, R4 ;  /* 0x0000000400197245 */ /* 0x004fce0000201000 */
.L_x_25912:
[----:B------:R-:W-:Y:S05]  /*d770*/  BSYNC B6 ;  /* 0x0000000000067941 */ /* 0x000fea0003800000 */
.L_x_25906:
[----:B------:R-:W-:-:S07]  /*d780*/  VIADD R35, R35, 0x80 ;  /* 0x0000008023237836 */ /* 0x000fce0000000000 */
.L_x_25793:
[----:B------:R-:W-:Y:S05]  /*d790*/  BSYNC B7 ;  /* 0x0000000000077941 */ /* 0x000fea0003800000 */
.L_x_25792:
[----:B------:R-:W-:Y:S01]  /*d7a0*/  ISETP.GE.AND P0, PT, R35, R27, PT ;  /* 0x0000001b2300720c */ /* 0x000fe20003f06270 */
[----:B------:R-:W-:Y:S01]  /*d7b0*/  BSSY B7, `(.L_x_25934) ;  /* 0x0000477000077945 */ /* 0x000fe20003800000 */
[----:B------:R-:W-:Y:S02]  /*d7c0*/  IMAD.MOV.U32 R27, RZ, RZ, RZ ;  /* 0x000000ffff1b7224 */ /* 0x000fe400078e00ff */
[----:B------:R-:W-:Y:S02]  /*d7d0*/  IMAD.MOV.U32 R29, RZ, RZ, RZ ;  /* 0x000000ffff1d7224 */ /* 0x000fe400078e00ff */
[----:B------:R-:W-:Y:S02]  /*d7e0*/  IMAD.MOV.U32 R31, RZ, RZ, RZ ;  /* 0x000000ffff1f7224 */ /* 0x000fe400078e00ff */
[----:B-1----:R-:W-:-:S05]  /*d7f0*/  IMAD.MOV.U32 R33, RZ, RZ, RZ ;  /* 0x000000ffff217224 */ /* 0x002fca00078e00ff */
[----:B------:R-:W-:Y:S05]  /*d800*/  @P0 BRA `(.L_x_25935) ;  /* 0x0000004400c40947 */ /* 0x000fea0003800000 */
[----:B------:R-:W1:Y:S01]  /*d810*/  S2R R0, SR_CTAID.X ;  /* 0x0000000000007919 */ /* 0x000e620000002500 */
[----:B------:R-:W3:Y:S01]  /*d820*/  LDC.U8 R6, c[0x0][0x24c] ;  /* 0x00009300ff067b82 */ /* 0x000ee20000000000 */
[----:B------:R-:W-:Y:S01]  /*d830*/  ULDC UR4, c[0x0][0x254] ;  /* 0x0000950000047ab9 */ /* 0x000fe20000000800 */
[----:B------:R-:W-:Y:S06]  /*d840*/  BSSY B6, `(.L_x_25936) ;  /* 0x00000e2000067945 */ /* 0x000fec0003800000 */
[----:B0-2---:R-:W0:Y:S01]  /*d850*/  LDC.64 R4, c[0x0][0x220] ;  /* 0x00008800ff047b82 */ /* 0x005e220000000a00 */
[----:B-1----:R-:W-:Y:S01]  /*d860*/  IMAD R35, R0, 0x200, R35 ;  /* 0x0000020000237824 */ /* 0x002fe200078e0223 */
        /* <DEDUP_REMOVED lines=17> */
.L_x_25940:
[----:B------:R-:W2:Y:S02]  /*d980*/  LDG.E.U8 R4, desc[UR36][R4.64] ;  /* 0x0000002404047981 */ /* 0x000ea4000c1e1100 */
[----:B--2---:R-:W-:Y:S01]  /*d990*/  I2FP.F32.U32 R27, R4 ;  /* 0x00000004001b7245 */ /* 0x004fe20000201000 */
[----:B------:R-:W-:Y:S06]  /*d9a0*/  BRA `(.L_x_25942) ;  /* 0x0000000c002c7947 */ /* 0x000fec0003800000 */
.L_x_25939:
        /* <DEDUP_REMOVED lines=9> */
.L_x_25944:
[----:B------:R-:W2:Y:S02]  /*da40*/  LDG.E R4, desc[UR36][R4.64] ;  /* 0x0000002404047981 */ /* 0x000ea4000c1e1900 */
[----:B--2---:R-:W-:Y:S01]  /*da50*/  I2FP.F32.S32 R27, R4 ;  /* 0x00000004001b7245 */ /* 0x004fe20000201400 */
[----:B------:R-:W-:Y:S06]  /*da60*/  BRA `(.L_x_25942) ;  /* 0x0000000800fc7947 */ /* 0x000fec0003800000 */
.L_x_25943:
[----:B------:R-:W2:Y:S02]  /*da70*/  LDG.E.U16 R4, desc[UR36][R4.64] ;  /* 0x0000002404047981 */ /* 0x000ea4000c1e1500 */
[----:B--2---:R0:W1:Y:S01]  /*da80*/  I2F.S16 R27, R4 ;  /* 0x00000004001b7306 */ /* 0x0040620000101400 */
[----:B------:R-:W-:Y:S05]  /*da90*/  BRA `(.L_x_25942) ;  /* 0x0000000800f07947 */ /* 0x000fea0003800000 */
.L_x_25938:
        /* <DEDUP_REMOVED lines=8> */
.L_x_25946:
[----:B------:R-:W2:Y:S02]  /*db20*/  LDG.E.U16 R4, desc[UR36][R4.64] ;  /* 0x0000002404047981 */ /* 0x000ea4000c1e1500 */
[----:B--2---:R-:W-:Y:S01]  /*db30*/  HADD2.F32 R27, -RZ, R4.H0_H0 ;  /* 0x20000004ff1b7230 */ /* 0x004fe20000004100 */
[----:B------:R-:W-:Y:S06]  /*db40*/  BRA `(.L_x_25942) ;  /* 0x0000000800c47947 */ /* 0x000fec0003800000 */
.L_x_25945:
        /* <DEDUP_REMOVED lines=8> */
.L_x_25948:
[----:B------:R-:W2:Y:S02]  /*dbd0*/  LDG.E.U16 R4, desc[UR36][R4.64] ;  /* 0x0000002404047981 */ /* 0x000ea4000c1e1500 */
[----:B--2---:R-:W-:Y:S01]  /*dbe0*/  HADD2.F32 R27, -RZ, R4.H0_H0 ;  /* 0x20000004ff1b7230 */ /* 0x004fe20000004100 */
[----:B------:R-:W-:Y:S06]  /*dbf0*/  BRA `(.L_x_25942) ;  /* 0x0000000800987947 */ /* 0x000fec0003800000 */
.L_x_25947:
[----:B------:R-:W2:Y:S01]  /*dc00*/  LDG.E.64 R4, desc[UR36][R4.64] ;  /* 0x0000002404047981 */ /* 0x000ea2000c1e1b00 */
[----:B------:R-:W-:Y:S01]  /*dc10*/  UMOV UR4, 0xf0000000 ;  /* 0xf000000000047882 */ /* 0x000fe20000000000 */
[----:B------:R-:W-:Y:S01]  /*dc20*/  UMOV UR5, 0x380fffff ;  /* 0x380fffff00057882 */ /* 0x000fe20000000000 */
[----:B--2---:R-:W0:Y:S01]  /*dc30*/  F2F.F32.F64 R27, R4 ;  /* 0x00000004001b7310 */ /* 0x004e220000301000 */
[----:B------:R-:W-:-:S14]  /*dc40*/  DSETP.GEU.AND P0, PT, |R4|, UR4, PT ;  /* 0x0000000404007e2a */ /* 0x000fdc000bf0e200 */
[----:B0-----:R-:W-:Y:S01]  /*dc50*/  @!P0 FMUL R27, R27, 1.175494350822287508e-38 ;  /* 0x008000001b1b8820 */ /* 0x001fe20000400000 */
[----:B------:R-:W-:Y:S06]  /*dc60*/  BRA `(.L_x_25942) ;  /* 0x00000008007c7947 */ /* 0x000fec0003800000 */
.L_x_25937:
        /* <DEDUP_REMOVED lines=12> */
.L_x_25951:
[----:B------:R-:W2:Y:S01]  /*dd30*/  LDG.E.64 R4, desc[UR36][R4.64] ;  /* 0x0000002404047981 */ /* 0x000ea2000c1e1b00 */
[----:B------:R-:W-:Y:S01]  /*dd40*/  UMOV UR4, 0xf0000000 ;  /* 0xf000000000047882 */ /* 0x000fe20000000000 */
[----:B------:R-:W-:Y:S01]  /*dd50*/  UMOV UR5, 0x380fffff ;  /* 0x380fffff00057882 */ /* 0x000fe20000000000 */
[----:B--2---:R-:W0:Y:S01]  /*dd60*/  F2F.F32.F64 R27, R4 ;  /* 0x00000004001b7310 */ /* 0x004e220000301000 */
[----:B------:R-:W-:-:S14]  /*dd70*/  DSETP.GEU.AND P0, PT, |R4|, UR4, PT ;  /* 0x0000000404007e2a */ /* 0x000fdc000bf0e200 */
[----:B0-----:R-:W-:Y:S01]  /*dd80*/  @!P0 FMUL R27, R27, 1.175494350822287508e-38 ;  /* 0x008000001b1b8820 */ /* 0x001fe20000400000 */
[----:B------:R-:W-:Y:S06]  /*dd90*/  BRA `(.L_x_25942) ;  /* 0x0000000800307947 */ /* 0x000fec0003800000 */
.L_x_25950:
        /* <DEDUP_REMOVED lines=26> */
.L_x_25953:
        /* <DEDUP_REMOVED lines=13> */
.L_x_25952:
[----:B------:R-:W2:Y:S02]  /*e010*/  LDG.E.U16 R4, desc[UR36][R4.64] ;  /* 0x0000002404047981 */ /* 0x000ea4000c1e1500 */
[----:B--2---:R-:W-:Y:S01]  /*e020*/  IMAD.U32 R27, R4, 0x10000, RZ ;  /* 0x00010000041b7824 */ /* 0x004fe200078e00ff */
[----:B------:R-:W-:Y:S06]  /*e030*/  BRA `(.L_x_25942) ;  /* 0x0000000400887947 */ /* 0x000fec0003800000 */
.L_x_25949:
        /* <DEDUP_REMOVED lines=11> */
.L_x_25956:
        /* <DEDUP_REMOVED lines=20> */
.L_x_25958:
[----:B------:R-:W-:Y:S05]  /*e230*/  BSYNC B0 ;  /* 0x0000000000007941 */ /* 0x000fea0003800000 */
.L_x_25957:
[----:B------:R-:W-:Y:S01]  /*e240*/  IMAD.SHL.U32 R3, R3, 0x100000, RZ ;  /* 0x0010000003037824 */ /* 0x000fe200078e00ff */
[----:B------:R-:W-:-:S04]  /*e250*/  LEA R0, R0, 0x3b800000, 0x17 ;  /* 0x3b80000000007811 */ /* 0x000fc800078eb8ff */
[----:B------:R-:W-:Y:S01]  /*e260*/  LOP3.LUT R27, R0, R3, R27, 0xfe, !PT ;  /* 0x00000003001b7212 */ /* 0x000fe200078efe1b */
[----:B------:R-:W-:Y:S06]  /*e270*/  BRA `(.L_x_25942) ;  /* 0x0000000000f87947 */ /* 0x000fec0003800000 */
.L_x_25955:
        /* <DEDUP_REMOVED lines=20> */
.L_x_25960:
[----:B------:R-:W-:Y:S05]  /*e3c0*/  BSYNC B0 ;  /* 0x0000000000007941 */ /* 0x000fea0003800000 */
.L_x_25959:
[----:B------:R-:W-:Y:S01]  /*e3d0*/  IMAD.SHL.U32 R3, R3, 0x200000, RZ ;  /* 0x0020000003037824 */ /* 0x000fe200078e00ff */
[----:B------:R-:W-:-:S04]  /*e3e0*/  LEA R0, R0, 0x37800000, 0x17 ;  /* 0x3780000000007811 */ /* 0x000fc800078eb8ff */
[----:B------:R-:W-:Y:S01]  /*e3f0*/  LOP3.LUT R27, R0, R3, R27, 0xfe, !PT ;  /* 0x00000003001b7212 */ /* 0x000fe200078efe1b */
[----:B------:R-:W-:Y:S06]  /*e400*/  BRA `(.L_x_25942) ;  /* 0x0000000000947947 */ /* 0x000fec0003800000 */
.L_x_25954:
        /* <DEDUP_REMOVED lines=14> */
.L_x_25941:
        /* <DEDUP_REMOVED lines=16> */
.L_x_25963:
[----:B------:R-:W-:Y:S01]  /*e5f0*/  IMAD.MOV.U32 R27, RZ, RZ, RZ ;  /* 0x000000ffff1b7224 */ /* 0x000fe200078e00ff */
[----:B------:R-:W-:Y:S06]  /*e600*/  BRA `(.L_x_25942) ;  /* 0x0000000000147947 */ /* 0x000fec0003800000 */
.L_x_25962:
[----:B------:R-:W2:Y:S02]  /*e610*/  LDG.E.64 R4, desc[UR36][R4.64] ;  /* 0x0000002404047981 */ /* 0x000ea4000c1e1b00 */
[----:B--2---:R0:W1:Y:S01]  /*e620*/  I2F.U64 R27, R4 ;  /* 0x00000004001b7312 */ /* 0x0040620000301000 */
[----:B------:R-:W-:Y:S05]  /*e630*/  BRA `(.L_x_25942) ;  /* 0x0000000000087947 */ /* 0x000fea0003800000 */
.L_x_25961:
[----:B------:R-:W2:Y:S02]  /*e640*/  LDG.E R4, desc[UR36][R4.64] ;  /* 0x0000002404047981 */ /* 0x000ea4000c1e1900 */
[----:B--2---:R-:W-:-:S07]  /*e650*/  I2FP.F32.U32 R27, R4 ;  /* 0x00000004001b7245 */ /* 0x004fce0000201000 */
.L_x_25942:
[----:B------:R-:W-:Y:S05]  /*e660*/  BSYNC B6 ;  /* 0x0000000000067941 */ /* 0x000fea0003800000 */
.L_x_25936:
[----:B------:R-:W4:Y:S01]  /*e670*/  LDC.U8 R6, c[0x0][0x24d] ;  /* 0x00009340ff067b82 */ /* 0x000f220000000000 */
[----:B------:R-:W-:Y:S01]  /*e680*/  ULDC UR4, c[0x0][0x258] ;  /* 0x0000960000047ab9 */ /* 0x000fe20000000800 */
[----:B------:R-:W-:Y:S01]  /*e690*/  BSSY B6, `(.L_x_25964) ;  /* 0x00000e1000067945 */ /* 0x000fe20003800000 */
        /* <DEDUP_REMOVED lines=18> */
.L_x_25968:
[----:B------:R-:W2:Y:S02]  /*e7c0*/  LDG.E.U8 R4, desc[UR36][R4.64] ;  /* 0x0000002404047981 */ /* 0x000ea4000c1e1100 */
[----:B--2---:R-:W-:Y:S01]  /*e7d0*/  I2FP.F32.U32 R29, R4 ;  /* 0x00000004001d7245 */ /* 0x004fe20000201000 */
[----:B------:R-:W-:Y:S06]  /*e7e0*/  BRA `(.L_x_25970) ;  /* 0x0000000c002c7947 */ /* 0x000fec0003800000 */
.L_x_25967:
        /* <DEDUP_REMOVED lines=9> */
.L_x_25972:
[----:B------:R-:W2:Y:S02]  /*e880*/  LDG.E R4, desc[UR36][R4.64] ;  /* 0x0000002404047981 */ /* 0x000ea4000c1e1900 */
[----:B--2---:R-:W-:Y:S01]  /*e890*/  I2FP.F32.S32 R29, R4 ;  /* 0x00000004001d7245 */ /* 0x004fe20000201400 */
[----:B------:R-:W-:Y:S06]  /*e8a0*/  BRA `(.L_x_25970) ;  /* 0x0000000800fc7947 */ /* 0x000fec0003800000 */
.L_x_25971:
[----:B------:R-:W2:Y:S02]  /*e8b0*/  LDG.E.U16 R4, desc[UR36][R4.64] ;  /* 0x0000002404047981 */ /* 0x000ea4000c1e1500 */
[----:B--2---:R0:W2:Y:S01]  /*e8c0*/  I2F.S16 R29, R4 ;  /* 0x00000004001d7306 */ /* 0x0040a20000101400 */
[----:B------:R-:W-:Y:S05]  /*e8d0*/  BRA `(.L_x_25970) ;  /* 0x0000000800f07947 */ /* 0x000fea0003800000 */
.L_x_25966:
        /* <DEDUP_REMOVED lines=8> */
.L_x_25974:
[----:B------:R-:W2:Y:S02]  /*e960*/  LDG.E.U16 R4, desc[UR36][R4.64] ;  /* 0x0000002404047981 */ /* 0x000ea4000c1e1500 */
[----:B--2---:R-:W-:Y:S01]  /*e970*/  HADD2.F32 R29, -RZ, R4.H0_H0 ;  /* 0x20000004ff1d7230 */ /* 0x004fe20000004100 */
[----:B------:R-:W-:Y:S06]  /*e980*/  BRA `(.L_x_25970) ;  /* 0x0000000800c47947 */ /* 0x000fec0003800000 */
.L_x_25973:
        /* <DEDUP_REMOVED lines=8> */
.L_x_25976:
[----:B------:R-:W2:Y:S02]  /*ea10*/  LDG.E.U16 R4, desc[UR36][R4.64] ;  /* 0x0000002404047981 */ /* 0x000ea4000c1e1500 */
[----:B--2---:R-:W-:Y:S01]  /*ea20*/  HADD2.F32 R29, -RZ, R4.H0_H0 ;  /* 0x20000004ff1d7230 */ /* 0x004fe20000004100 */
[----:B------:R-:W-:Y:S06]  /*ea30*/  BRA `(.L_x_25970) ;  /* 0x0000000800987947 */ /* 0x000fec0003800000 */
.L_x_25975:
[----:B------:R-:W2:Y:S01]  /*ea40*/  LDG.E.64 R4, desc[UR36][R4.64] ;  /* 0x0000002404047981 */ /* 0x000ea2000c1e1b00 */
[----:B------:R-:W-:Y:S01]  /*ea50*/  UMOV UR4, 0xf0000000 ;  /* 0xf000000000047882 */ /* 0x000fe20000000000 */
[----:B------:R-:W-:Y:S01]  /*ea60*/  UMOV UR5, 0x380fffff ;  /* 0x380fffff00057882 */ /* 0x000fe20000000000 */
[----:B--2---:R-:W0:Y:S01]  /*ea70*/  F2F.F32.F64 R29, R4 ;  /* 0x00000004001d7310 */ /* 0x004e220000301000 */
[----:B------:R-:W-:-:S14]  /*ea80*/  DSETP.GEU.AND P0, PT, |R4|, UR4, PT ;  /* 0x0000000404007e2a */ /* 0x000fdc000bf0e200 */
[----:B0-----:R-:W-:Y:S01]  /*ea90*/  @!P0 FMUL R29, R29, 1.175494350822287508e-38 ;  /* 0x008000001d1d8820 */ /* 0x001fe20000400000 */
[----:B------:R-:W-:Y:S06]  /*eaa0*/  BRA `(.L_x_25970) ;  /* 0x00000008007c7947 */ /* 0x000fec0003800000 */
.L_x_25965:
        /* <DEDUP_REMOVED lines=12> */
.L_x_25979:
[----:B------:R-:W2:Y:S01]  /*eb70*/  LDG.E.64 R4, desc[UR36][R4.64] ;  /* 0x0000002404047981 */ /* 0x000ea2000c1e1b00 */
[----:B------:R-:W-:Y:S01]  /*eb80*/  UMOV UR4, 0xf0000000 ;  /* 0xf000000000047882 */ /* 0x000fe20000000000 */
[----:B------:R-:W-:Y:S01]  /*eb90*/  UMOV UR5, 0x380fffff ;  /* 0x380fffff00057882 */ /* 0x000fe20000000000 */
[----:B--2---:R-:W0:Y:S01]  /*eba0*/  F2F.F32.F64 R29, R4 ;  /* 0x00000004001d7310 */ /* 0x004e220000301000 */
[----:B------:R-:W-:-:S14]  /*ebb0*/  DSETP.GEU.AND P0, PT, |R4|, UR4, PT ;  /* 0x0000000404007e2a */ /* 0x000fdc000bf0e200 */
[----:B0-----:R-:W-:Y:S01]  /*ebc0*/  @!P0 FMUL R29, R29, 1.175494350822287508e-38 ;  /* 0x008000001d1d8820 */ /* 0x001fe20000400000 */
[----:B------:R-:W-:Y:S06]  /*ebd0*/  BRA `(.L_x_25970) ;  /* 0x0000000800307947 */ /* 0x000fec0003800000 */
.L_x_25978:
        /* <DEDUP_REMOVED lines=26> */
.L_x_25981:
        /* <DEDUP_REMOVED lines=13> */
.L_x_25980:
[----:B------:R-:W2:Y:S02]  /*ee50*/  LDG.E.U16 R4, desc[UR36][R4.64] ;  /* 0x0000002404047981 */ /* 0x000ea4000c1e1500 */
[----:B--2---:R-:W-:Y:S01]  /*ee60*/  IMAD.U32 R29, R4, 0x10000, RZ ;  /* 0x00010000041d7824 */ /* 0x004fe200078e00ff */
[----:B------:R-:W-:Y:S06]  /*ee70*/  BRA `(.L_x_25970) ;  /* 0x0000000400887947 */ /* 0x000fec0003800000 */
.L_x_25977:
        /* <DEDUP_REMOVED lines=11> */
.L_x_25984:
        /* <DEDUP_REMOVED lines=20> */
.L_x_25986:
[----:B------:R-:W-:Y:S05]  /*f070*/  BSYNC B0 ;  /* 0x0000000000007941 */ /* 0x000fea0003800000 */
.L_x_25985:
[----:B------:R-:W-:Y:S01]  /*f080*/  IMAD.SHL.U32 R3, R3, 0x100000, RZ ;  /* 0x0010000003037824 */ /* 0x000fe200078e00ff */
[----:B------:R-:W-:-:S04]  /*f090*/  LEA R0, R0, 0x3b800000, 0x17 ;  /* 0x3b80000000007811 */ /* 0x000fc800078eb8ff */
[----:B------:R-:W-:Y:S01]  /*f0a0*/  LOP3.LUT R29, R0, R3, R29, 0xfe, !PT ;  /* 0x00000003001d7212 */ /* 0x000fe200078efe1d */
[----:B------:R-:W-:Y:S06]  /*f0b0*/  BRA `(.L_x_25970) ;  /* 0x0000000000f87947 */ /* 0x000fec0003800000 */
.L_x_25983:
        /* <DEDUP_REMOVED lines=20> */
.L_x_25988:
[----:B------:R-:W-:Y:S05]  /*f200*/  BSYNC B0 ;  /* 0x0000000000007941 */ /* 0x000fea0003800000 */
.L_x_25987:
[----:B------:R-:W-:Y:S01]  /*f210*/  IMAD.SHL.U32 R3, R3, 0x200000, RZ ;  /* 0x0020000003037824 */ /* 0x000fe200078e00ff */
[----:B------:R-:W-:-:S04]  /*f220*/  LEA R0, R0, 0x37800000, 0x17 ;  /* 0x3780000000007811 */ /* 0x000fc800078eb8ff */
[----:B------:R-:W-:Y:S01]  /*f230*/  LOP3.LUT R29, R0, R3, R29, 0xfe, !PT ;  /* 0x00000003001d7212 */ /* 0x000fe200078efe1d */
[----:B------:R-:W-:Y:S06]  /*f240*/  BRA `(.L_x_25970) ;  /* 0x0000000000947947 */ /* 0x000fec0003800000 */
.L_x_25982:
        /* <DEDUP_REMOVED lines=14> */
.L_x_25969:
        /* <DEDUP_REMOVED lines=16> */
.L_x_25991:
[----:B------:R-:W-:Y:S01]  /*f430*/  IMAD.MOV.U32 R29, RZ, RZ, RZ ;  /* 0x000000ffff1d7224 */ /* 0x000fe200078e00ff */
[----:B------:R-:W-:Y:S06]  /*f440*/  BRA `(.L_x_25970) ;  /* 0x0000000000147947 */ /* 0x000fec0003800000 */
.L_x_25990:
[----:B------:R-:W2:Y:S02]  /*f450*/  LDG.E.64 R4, desc[UR36][R4.64] ;  /* 0x0000002404047981 */ /* 0x000ea4000c1e1b00 */
[----:B--2---:R0:W2:Y:S01]  /*f460*/  I2F.U64 R29, R4 ;  /* 0x00000004001d7312 */ /* 0x0040a20000301000 */
[----:B------:R-:W-:Y:S05]  /*f470*/  BRA `(.L_x_25970) ;  /* 0x0000000000087947 */ /* 0x000fea0003800000 */
.L_x_25989:
[----:B------:R-:W2:Y:S02]  /*f480*/  LDG.E R4, desc[UR36][R4.64] ;  /* 0x0000002404047981 */ /* 0x000ea4000c1e1900 */
[----:B--2---:R-:W-:-:S07]  /*f490*/  I2FP.F32.U32 R29, R4 ;  /* 0x00000004001d7245 */ /* 0x004fce0000201000 */
.L_x_25970:
[----:B------:R-:W-:Y:S05]  /*f4a0*/  BSYNC B6 ;  /* 0x0000000000067941 */ /* 0x000fea0003800000 */
.L_x_25964:
[----:B------:R-:W1:Y:S01]  /*f4b0*/  LDC.U8 R6, c[0x0][0x24e] ;  /* 0x00009380ff067b82 */ /* 0x000e620000000000 */
[----:B------:R-:W-:Y:S01]  /*f4c0*/  ULDC UR4, c[0x0][0x25c] ;  /* 0x0000970000047ab9 */ /* 0x000fe20000000800 */
[----:B------:R-:W-:Y:S01]  /*f4d0*/  BSSY B6, `(.L_x_25992) ;  /* 0x00000e1000067945 */ /* 0x000fe20003800000 */
[----:B------:R-:W-:-:S05]  /*f4e0*/  IMAD R3, R35, UR4, RZ ;  /* 0x0000000423037c24 */ /* 0x000fca000f8e02ff */
[----:B0--34-:R-:W0:Y:S01]  /*f4f0*/  LDC.64 R4, c[0x0][0x230] ;  /* 0x00008c00ff047b82 */ /* 0x019e220000000a00 */
        /* <DEDUP_REMOVED lines=16> */
.L_x_25996:
[----:B------:R-:W3:Y:S02]  /*f600*/  LDG.E.U8 R4, desc[UR36][R4.64] ;  /* 0x0000002404047981 */ /* 0x000ee4000c1e1100 */
[----:B---3--:R-:W-:Y:S01]  /*f610*/  I2FP.F32.U32 R31, R4 ;  /* 0x00000004001f7245 */ /* 0x008fe20000201000 */
[----:B------:R-:W-:Y:S06]  /*f620*/  BRA `(.L_x_25998) ;  /* 0x0000000c002c7947 */ /* 0x000fec0003800000 */
.L_x_25995:
        /* <DEDUP_REMOVED lines=9> */
.L_x_26000:
[----:B------:R-:W3:Y:S02]  /*f6c0*/  LDG.E R4, desc[UR36][R4.64] ;  /* 0x0000002404047981 */ /* 0x000ee4000c1e1900 */
[----:B---3--:R-:W-:Y:S01]  /*f6d0*/  I2FP.F32.S32 R31, R4 ;  /* 0x00000004001f7245 */ /* 0x008fe20000201400 */
[----:B------:R-:W-:Y:S06]  /*f6e0*/  BRA `(.L_x_25998) ;  /* 0x0000000800fc7947 */ /* 0x000fec0003800000 */
.L_x_25999:
[----:B------:R-:W3:Y:S02]  /*f6f0*/  LDG.E.U16 R4, desc[UR36][R4.64] ;  /* 0x0000002404047981 */ /* 0x000ee4000c1e1500 */
[----:B---3--:R3:W4:Y:S01]  /*f700*/  I2F.S16 R31, R4 ;  /* 0x00000004001f7306 */ /* 0x0087220000101400 */
[----:B------:R-:W-:Y:S05]  /*f710*/  BRA `(.L_x_25998) ;  /* 0x0000000800f07947 */ /* 0x000fea0003800000 */
.L_x_25994:
        /* <DEDUP_REMOVED lines=8> */
.L_x_26002:
[----:B------:R-:W3:Y:S02]  /*f7a0*/  LDG.E.U16 R4, desc[UR36][R4.64] ;  /* 0x0000002404047981 */ /* 0x000ee4000c1e1500 */
[----:B---3--:R-:W-:Y:S01]  /*f7b0*/  HADD2.F32 R31, -RZ, R4.H0_H0 ;  /* 0x20000004ff1f7230 */ /* 0x008fe20000004100 */
[----:B------:R-:W-:Y:S06]  /*f7c0*/  BRA `(.L_x_25998) ;  /* 0x0000000800c47947 */ /* 0x000fec0003800000 */
.L_x_26001:
        /* <DEDUP_REMOVED lines=8> */
.L_x_26004:
[----:B------:R-:W3:Y:S02]  /*f850*/  LDG.E.U16 R4, desc[UR36][R4.64] ;  /* 0x0000002404047981 */ /* 0x000ee4000c1e1500 */
[----:B---3--:R-:W-:Y:S01]  /*f860*/  HADD2.F32 R31, -RZ, R4.H0_H0 ;  /* 0x20000004ff1f7230 */ /* 0x008fe20000004100 */
[----:B------:R-:W-:Y:S06]  /*f870*/  BRA `(.L_x_25998) ;  /* 0x0000000800987947 */ /* 0x000fec0003800000 */
.L_x_26003:
[----:B------:R-:W3:Y:S01]  /*f880*/  LDG.E.64 R4, desc[UR36][R4.64] ;  /* 0x0000002404047981 */ /* 0x000ee2000c1e1b00 */
[----:B------:R-:W-:Y:S01]  /*f890*/  UMOV UR4, 0xf0000000 ;  /* 0xf000000000047882 */ /* 0x000fe20000000000 */
[----:B------:R-:W-:Y:S01]  /*f8a0*/  UMOV UR5, 0x380fffff ;  /* 0x380fffff00057882 */ /* 0x000fe20000000000 */
[----:B---3--:R-:W0:Y:S01]  /*f8b0*/  F2F.F32.F64 R31, R4 ;  /* 0x00000004001f7310 */ /* 0x008e220000301000 */
[----:B------:R-:W-:-:S14]  /*f8c0*/  DSETP.GEU.AND P0, PT, |R4|, UR4, PT ;  /* 0x0000000404007e2a */ /* 0x000fdc000bf0e200 */
[----:B0-----:R-:W-:Y:S01]  /*f8d0*/  @!P0 FMUL R31, R31, 1.175494350822287508e-38 ;  /* 0x008000001f1f8820 */ /* 0x001fe20000400000 */
[----:B------:R-:W-:Y:S06]  /*f8e0*/  BRA `(.L_x_25998) ;  /* 0x00000008007c7947 */ /* 0x000fec0003800000 */
.L_x_25993:
        /* <DEDUP_REMOVED lines=12> */
.L_x_26007:
[----:B------:R-:W3:Y:S01]  /*f9b0*/  LDG.E.64 R4, desc[UR36][R4.64] ;  /* 0x0000002404047981 */ /* 0x000ee2000c1e1b00 */
[----:B------:R-:W-:Y:S01]  /*f9c0*/  UMOV UR4, 0xf0000000 ;  /* 0xf000000000047882 */ /* 0x000fe20000000000 */
[----:B------:R-:W-:Y:S01]  /*f9d0*/  UMOV UR5, 0x380fffff ;  /* 0x380fffff00057882 */ /* 0x000fe20000000000 */
[----:B---3--:R-:W0:Y:S01]  /*f9e0*/  F2F.F32.F64 R31, R4 ;  /* 0x00000004001f7310 */ /* 0x008e220000301000 */
[----:B------:R-:W-:-:S14]  /*f9f0*/  DSETP.GEU.AND P0, PT, |R4|, UR4, PT ;  /* 0x0000000404007e2a */ /* 0x000fdc000bf0e200 */
[----:B0-----:R-:W-:Y:S01]  /*fa00*/  @!P0 FMUL R31, R31, 1.175494350822287508e-38 ;  /* 0x008000001f1f8820 */ /* 0x001fe20000400000 */
[----:B------:R-:W-:Y:S06]  /*fa10*/  BRA `(.L_x_25998) ;  /* 0x0000000800307947 */ /* 0x000fec0003800000 */
.L_x_26006:
        /* <DEDUP_REMOVED lines=26> */
.L_x_26009:
        /* <DEDUP_REMOVED lines=13> */
.L_x_26008:
[----:B------:R-:W3:Y:S02]  /*fc90*/  LDG.E.U16 R4, desc[UR36][R4.64] ;  /* 0x0000002404047981 */ /* 0x000ee4000c1e1500 */
[----:B---3--:R-:W-:Y:S01]  /*fca0*/  IMAD.U32 R31, R4, 0x10000, RZ ;  /* 0x00010000041f7824 */ /* 0x008fe200078e00ff */
[----:B------:R-:W-:Y:S06]  /*fcb0*/  BRA `(.L_x_25998) ;  /* 0x0000000400887947 */ /* 0x000fec0003800000 */
.L_x_26005:
        /* <DEDUP_REMOVED lines=11> */
.L_x_26012:
        /* <DEDUP_REMOVED lines=20> */
.L_x_26014:
[----:B------:R-:W-:Y:S05]  /*feb0*/  BSYNC B0 ;  /* 0x0000000000007941 */ /* 0x000fea0003800000 */
.L_x_26013:
[----:B------:R-:W-:Y:S01]  /*fec0*/  IMAD.SHL.U32 R3, R3, 0x100000, RZ ;  /* 0x0010000003037824 */ /* 0x000fe200078e00ff */
[----:B------:R-:W-:-:S04]  /*fed0*/  LEA R0, R0, 0x3b800000, 0x17 ;  /* 0x3b80000000007811 */ /* 0x000fc800078eb8ff */
[----:B------:R-:W-:Y:S01]  /*fee0*/  LOP3.LUT R31, R0, R3, R31, 0xfe, !PT ;  /* 0x00000003001f7212 */ /* 0x000fe200078efe1f */
[----:B------:R-:W-:Y:S06]  /*fef0*/  BRA `(.L_x_25998) ;  /* 0x0000000000f87947 */ /* 0x000fec0003800000 */
.L_x_26011:
        /* <DEDUP_REMOVED lines=20> */
.L_x_26016:
[----:B------:R-:W-:Y:S05]  /*10040*/  BSYNC B0 ;  /* 0x0000000000007941 */ /* 0x000fea0003800000 */
.L_x_26015:
[----:B------:R-:W-:Y:S01]  /*10050*/  IMAD.SHL.U32 R3, R3, 0x200000, RZ ;  /* 0x0020000003037824 */ /* 0x000fe200078e00ff */
[----:B------:R-:W-:-:S04]  /*10060*/  LEA R0, R0, 0x37800000, 0x17 ;  /* 0x3780000000007811 */ /* 0x000fc800078eb8ff */
[----:B------:R-:W-:Y:S01]  /*10070*/  LOP3.LUT R31, R0, R3, R31, 0xfe, !PT ;  /* 0x00000003001f7212 */ /* 0x000fe200078efe1f */
[----:B------:R-:W-:Y:S06]  /*10080*/  BRA `(.L_x_25998) ;  /* 0x0000000000947947 */ /* 0x000fec0003800000 */
.L_x_26010:
        /* <DEDUP_REMOVED lines=14> */
.L_x_25997:
        /* <DEDUP_REMOVED lines=16> */
.L_x_26019:
[----:B------:R-:W-:Y:S01]  /*10270*/  IMAD.MOV.U32 R31, RZ, RZ, RZ ;  /* 0x000000ffff1f7224 */ /* 0x000fe200078e00ff */
[----:B------:R-:W-:Y:S06]  /*10280*/  BRA `(.L_x_25998) ;  /* 0x0000000000147947 */ /* 0x000fec0003800000 */
.L_x_26018:
[----:B------:R-:W3:Y:S02]  /*10290*/  LDG.E.64 R4, desc[UR36][R4.64] ;  /* 0x0000002404047981 */ /* 0x000ee4000c1e1b00 */
[----:B---3--:R0:W1:Y:S01]  /*102a0*/  I2F.U64 R31, R4 ;  /* 0x00000004001f7312 */ /* 0x0080620000301000 */
[----:B------:R-:W-:Y:S05]  /*102b0*/  BRA `(.L_x_25998) ;  /* 0x0000000000087947 */ /* 0x000fea0003800000 */
.L_x_26017:
[----:B------:R-:W3:Y:S02]  /*102c0*/  LDG.E R4, desc[UR36][R4.64] ;  /* 0x0000002404047981 */ /* 0x000ee4000c1e1900 */
[----:B---3--:R-:W-:-:S07]  /*102d0*/  I2FP.F32.U32 R31, R4 ;  /* 0x00000004001f7245 */ /* 0x008fce0000201000 */
.L_x_25998:
[----:B------:R-:W-:Y:S05]  /*102e0*/  BSYNC B6 ;  /* 0x0000000000067941 */ /* 0x000fea0003800000 */
.L_x_25992:
        /* <DEDUP_REMOVED lines=21> */
.L_x_26024:
[----:B------:R-:W2:Y:S02]  /*10440*/  LDG.E.U8 R4, desc[UR36][R4.64] ;  /* 0x0000002404047981 */ /* 0x000ea4000c1e1100 */
[----:B--2---:R-:W-:Y:S01]  /*10450*/  I2FP.F32.U32 R33, R4 ;  /* 0x0000000400217245 */ /* 0x004fe20000201000 */
[----:B------:R-:W-:Y:S06]  /*10460*/  BRA `(.L_x_26026) ;  /* 0x0000000c002c7947 */ /* 0x000fec0003800000 */
.L_x_26023:
        /* <DEDUP_REMOVED lines=9> */
.L_x_26028:
[----:B------:R-:W2:Y:S02]  /*10500*/  LDG.E R4, desc[UR36][R4.64] ;  /* 0x0000002404047981 */ /* 0x000ea4000c1e1900 */
[----:B--2---:R-:W-:Y:S01]  /*10510*/  I2FP.F32.S32 R33, R4 ;  /* 0x0000000400217245 */ /* 0x004fe20000201400 */
[----:B------:R-:W-:Y:S06]  /*10520*/  BRA `(.L_x_26026) ;  /* 0x0000000800fc7947 */ /* 0x000fec0003800000 */
.L_x_26027:
[----:B------:R-:W2:Y:S02]  /*10530*/  LDG.E.U16 R4, desc[UR36][R4.64] ;  /* 0x0000002404047981 */ /* 0x000ea4000c1e1500 */
[----:B--2---:R0:W2:Y:S01]  /*10540*/  I2F.S16 R33, R4 ;  /* 0x0000000400217306 */ /* 0x0040a20000101400 */
[----:B------:R-:W-:Y:S05]  /*10550*/  BRA `(.L_x_26026) ;  /* 0x0000000800f07947 */ /* 0x000fea0003800000 */
.L_x_26022:
        /* <DEDUP_REMOVED lines=8> */
.L_x_26030:
[----:B------:R-:W2:Y:S02]  /*105e0*/  LDG.E.U16 R4, desc[UR36][R4.64] ;  /* 0x0000002404047981 */ /* 0x000ea4000c1e1500 */
[----:B--2---:R-:W-:Y:S01]  /*105f0*/  HADD2.F32 R33, -RZ, R4.H0_H0 ;  /* 0x20000004ff217230 */ /* 0x004fe20000004100 */
[----:B------:R-:W-:Y:S06]  /*10600*/  BRA `(.L_x_26026) ;  /* 0x0000000800c47947 */ /* 0x000fec0003800000 */
.L_x_26029:
        /* <DEDUP_REMOVED lines=8> */
.L_x_26032:
[----:B------:R-:W2:Y:S02]  /*10690*/  LDG.E.U16 R4, desc[UR36][R4.64] ;  /* 0x0000002404047981 */ /* 0x000ea4000c1e1500 */
[----:B--2---:R-:W-:Y:S01]  /*106a0*/  HADD2.F32 R33, -RZ, R4.H0_H0 ;  /* 0x20000004ff217230 */ /* 0x004fe20000004100 */
[----:B------:R-:W-:Y:S06]  /*106b0*/  BRA `(.L_x_26026) ;  /* 0x0000000800987947 */ /* 0x000fec0003800000 */
.L_x_26031:
[----:B------:R-:W2:Y:S01]  /*106c0*/  LDG.E.64 R4, desc[UR36][R4.64] ;  /* 0x0000002404047981 */ /* 0x000ea2000c1e1b00 */
[----:B------:R-:W-:Y:S01]  /*106d0*/  UMOV UR4, 0xf0000000 ;  /* 0xf000000000047882 */ /* 0x000fe20000000000 */
[----:B------:R-:W-:Y:S01]  /*106e0*/  UMOV UR5, 0x380fffff ;  /* 0x380fffff00057882 */ /* 0x000fe20000000000 */
[----:B--2---:R-:W0:Y:S01]  /*106f0*/  F2F.F32.F64 R33, R4 ;  /* 0x0000000400217310 */ /* 0x004e220000301000 */
[----:B------:R-:W-:-:S14]  /*10700*/  DSETP.GEU.AND P0, PT, |R4|, UR4, PT ;  /* 0x0000000404007e2a */ /* 0x000fdc000bf0e200 */
[----:B0-----:R-:W-:Y:S01]  /*10710*/  @!P0 FMUL R33, R33, 1.175494350822287508e-38 ;  /* 0x0080000021218820 */ /* 0x001fe20000400000 */
[----:B------:R-:W-:Y:S06]  /*10720*/  BRA `(.L_x_26026) ;  /* 0x00000008007c7947 */ /* 0x000fec0003800000 */
.L_x_26021:
        /* <DEDUP_REMOVED lines=12> */
.L_x_26035:
[----:B------:R-:W2:Y:S01]  /*107f0*/  LDG.E.64 R4, desc[UR36][R4.64] ;  /* 0x0000002404047981 */ /* 0x000ea2000c1e1b00 */
[----:B------:R-:W-:Y:S01]  /*10800*/  UMOV UR4, 0xf0000000 ;  /* 0xf000000000047882 */ /* 0x000fe20000000000 */
[----:B------:R-:W-:Y:S01]  /*10810*/  UMOV UR5, 0x380fffff ;  /* 0x380fffff00057882 */ /* 0x000fe20000000000 */
[----:B--2---:R-:W0:Y:S01]  /*10820*/  F2F.F32.F64 R33, R4 ;  /* 0x0000000400217310 */ /* 0x004e220000301000 */
[----:B------:R-:W-:-:S14]  /*10830*/  DSETP.GEU.AND P0, PT, |R4|, UR4, PT ;  /* 0x0000000404007e2a */ /* 0x000fdc000bf0e200 */
[----:B0-----:R-:W-:Y:S01]  /*10840*/  @!P0 FMUL R33, R33, 1.175494350822287508e-38 ;  /* 0x0080000021218820 */ /* 0x001fe20000400000 */
[----:B------:R-:W-:Y:S06]  /*10850*/  BRA `(.L_x_26026) ;  /* 0x0000000800307947 */ /* 0x000fec0003800000 */
.L_x_26034:
        /* <DEDUP_REMOVED lines=26> */
.L_x_26037:
        /* <DEDUP_REMOVED lines=13> */
.L_x_26036:
[----:B------:R-:W2:Y:S02]  /*10ad0*/  LDG.E.U16 R4, desc[UR36][R4.64] ;  /* 0x0000002404047981 */ /* 0x000ea4000c1e1500 */
[----:B--2---:R-:W-:Y:S01]  /*10ae0*/  IMAD.U32 R33, R4, 0x10000, RZ ;  /* 0x0001000004217824 */ /* 0x004fe200078e00ff */
[----:B------:R-:W-:Y:S06]  /*10af0*/  BRA `(.L_x_26026) ;  /* 0x0000000400887947 */ /* 0x000fec0003800000 */
.L_x_26033:
        /* <DEDUP_REMOVED lines=11> */
.L_x_26040:
        /* <DEDUP_REMOVED lines=20> */
.L_x_26042:
[----:B------:R-:W-:Y:S05]  /*10cf0*/  BSYNC B0 ;  /* 0x0000000000007941 */ /* 0x000fea0003800000 */
.L_x_26041:
[----:B------:R-:W-:Y:S01]  /*10d00*/  IMAD.SHL.U32 R3, R3, 0x100000, RZ ;  /* 0x0010000003037824 */ /* 0x000fe200078e00ff */
[----:B------:R-:W-:-:S04]  /*10d10*/  LEA R0, R0, 0x3b800000, 0x17 ;  /* 0x3b80000000007811 */ /* 0x000fc800078eb8ff */
[----:B------:R-:W-:Y:S01]  /*10d20*/  LOP3.LUT R33, R0, R3, R33, 0xfe, !PT ;  /* 0x0000000300217212 */ /* 0x000fe200078efe21 */
[----:B------:R-:W-:Y:S06]  /*10d30*/  BRA `(.L_x_26026) ;  /* 0x0000000000f87947 */ /* 0x000fec0003800000 */
.L_x_26039:
        /* <DEDUP_REMOVED lines=20> */
.L_x_26044:
[----:B------:R-:W-:Y:S05]  /*10e80*/  BSYNC B0 ;  /* 0x0000000000007941 */ /* 0x000fea0003800000 */
.L_x_26043:
[----:B------:R-:W-:Y:S01]  /*10e90*/  IMAD.SHL.U32 R3, R3, 0x200000, RZ ;  /* 0x0020000003037824 */ /* 0x000fe200078e00ff */
[----:B------:R-:W-:-:S04]  /*10ea0*/  LEA R0, R0, 0x37800000, 0x17 ;  /* 0x3780000000007811 */ /* 0x000fc800078eb8ff */
[----:B------:R-:W-:Y:S01]  /*10eb0*/  LOP3.LUT R33, R0, R3, R33, 0xfe, !PT ;  /* 0x0000000300217212 */ /* 0x000fe200078efe21 */
[----:B------:R-:W-:Y:S06]  /*10ec0*/  BRA `(.L_x_26026) ;  /* 0x0000000000947947 */ /* 0x000fec0003800000 */
.L_x_26038:
        /* <DEDUP_REMOVED lines=14> */
.L_x_26025:
        /* <DEDUP_REMOVED lines=16> */
.L_x_26047:
[----:B------:R-:W-:Y:S01]  /*110b0*/  IMAD.MOV.U32 R33, RZ, RZ, RZ ;  /* 0x000000ffff217224 */ /* 0x000fe200078e00ff */
[----:B------:R-:W-:Y:S06]  /*110c0*/  BRA `(.L_x_26026) ;  /* 0x0000000000147947 */ /* 0x000fec0003800000 */
.L_x_26046:
[----:B------:R-:W2:Y:S02]  /*110d0*/  LDG.E.64 R4, desc[UR36][R4.64] ;  /* 0x0000002404047981 */ /* 0x000ea4000c1e1b00 */
[----:B--2---:R0:W2:Y:S01]  /*110e0*/  I2F.U64 R33, R4 ;  /* 0x0000000400217312 */ /* 0x0040a20000301000 */
[----:B------:R-:W-:Y:S05]  /*110f0*/  BRA `(.L_x_26026) ;  /* 0x0000000000087947 */ /* 0x000fea0003800000 */
.L_x_26045:
[----:B------:R-:W2:Y:S02]  /*11100*/  LDG.E R4, desc[UR36][R4.64] ;  /* 0x0000002404047981 */ /* 0x000ea4000c1e1900 */
[----:B--2---:R-:W-:-:S07]  /*11110*/  I2FP.F32.U32 R33, R4 ;  /* 0x0000000400217245 */ /* 0x004fce0000201000 */
.L_x_26026:
[----:B------:R-:W-:Y:S05]  /*11120*/  BSYNC B6 ;  /* 0x0000000000067941 */ /* 0x000fea0003800000 */
.L_x_26020:
[----:B------:R-:W1:Y:S01]  /*11130*/  LDC.U8 R3, c[0x0][0x250] ;  /* 0x00009400ff037b82 */ /* 0x000e620000000000 */
[----:B------:R-:W-:Y:S02]  /*11140*/  ULDC UR4, c[0x0][0x264] ;  /* 0x0000990000047ab9 */ /* 0x000fe40000000800 */
        /* <DEDUP_REMOVED lines=18> */
.L_x_26051:
[----:B------:R-:W3:Y:S02]  /*11270*/  LDG.E.U8 R4, desc[UR36][R4.64] ;  /* 0x0000002404047981 */ /* 0x000ee4000c1e1100 */
[----:B---3--:R-:W-:Y:S01]  /*11280*/  I2FP.F32.U32 R37, R4 ;  /* 0x0000000400257245 */ /* 0x008fe20000201000 */
[----:B------:R-:W-:Y:S06]  /*11290*/  BRA `(.L_x_25935) ;  /* 0x0000000c00207947 */ /* 0x000fec0003800000 */
.L_x_26050:
        /* <DEDUP_REMOVED lines=9> */
.L_x_26054:
[----:B------:R-:W3:Y:S02]  /*11330*/  LDG.E R4, desc[UR36][R4.64] ;  /* 0x0000002404047981 */ /* 0x000ee4000c1e1900 */
[----:B---3--:R-:W-:Y:S01]  /*11340*/  I2FP.F32.S32 R37, R4 ;  /* 0x0000000400257245 */ /* 0x008fe20000201400 */
[----:B------:R-:W-:Y:S06]  /*11350*/  BRA `(.L_x_25935) ;  /* 0x0000000800f07947 */ /* 0x000fec0003800000 */
.L_x_26053:
[----:B------:R-:W3:Y:S02]  /*11360*/  LDG.E.U16 R4, desc[UR36][R4.64] ;  /* 0x0000002404047981 */ /* 0x000ee4000c1e1500 */
[----:B---3--:R0:W1:Y:S01]  /*11370*/  I2F.S16 R37, R4 ;  /* 0x0000000400257306 */ /* 0x0080620000101400 */
[----:B------:R-:W-:Y:S05]  /*11380*/  BRA `(.L_x_25935) ;  /* 0x0000000800e47947 */ /* 0x000fea0003800000 */
.L_x_26049:
        /* <DEDUP_REMOVED lines=8> */
.L_x_26056:
[----:B------:R-:W3:Y:S02]  /*11410*/  LDG.E.U16 R4, desc[UR36][R4.64] ;  /* 0x0000002404047981 */ /* 0x000ee4000c1e1500 */
[----:B---3--:R-:W-:Y:S01]  /*11420*/  HADD2.F32 R37, -RZ, R4.H0_H0 ;  /* 0x20000004ff257230 */ /* 0x008fe20000004100 */
[----:B------:R-:W-:Y:S06]  /*11430*/  BRA `(.L_x_25935) ;  /* 0x0000000800b87947 */ /* 0x000fec0003800000 */
.L_x_26055:
        /* <DEDUP_REMOVED lines=8> */
.L_x_26058:
[----:B------:R-:W3:Y:S02]  /*114c0*/  LDG.E.U16 R4, desc[UR36][R4.64] ;  /* 0x0000002404047981 */ /* 0x000ee4000c1e1500 */
[----:B---3--:R-:W-:Y:S01]  /*114d0*/  HADD2.F32 R37, -RZ, R4.H0_H0 ;  /* 0x20000004ff257230 */ /* 0x008fe20000004100 */
[----:B------:R-:W-:Y:S06]  /*114e0*/  BRA `(.L_x_25935) ;  /* 0x00000008008c7947 */ /* 0x000fec0003800000 */
.L_x_26057:
[----:B------:R-:W3:Y:S01]  /*114f0*/  LDG.E.64 R4, desc[UR36][R4.64] ;  /* 0x0000002404047981 */ /* 0x000ee2000c1e1b00 */
[----:B------:R-:W-:Y:S01]  /*11500*/  UMOV UR4, 0xf0000000 ;  /* 0xf000000000047882 */ /* 0x000fe20000000000 */
[----:B------:R-:W-:Y:S01]  /*11510*/  UMOV UR5, 0x380fffff ;  /* 0x380fffff00057882 */ /* 0x000fe20000000000 */
[----:B---3--:R-:W0:Y:S01]  /*11520*/  F2F.F32.F64 R37, R4 ;  /* 0x0000000400257310 */ /* 0x008e220000301000 */
[----:B------:R-:W-:-:S14]  /*11530*/  DSETP.GEU.AND P0, PT, |R4|, UR4, PT ;  /* 0x0000000404007e2a */ /* 0x000fdc000bf0e200 */
[----:B0-----:R-:W-:Y:S01]  /*11540*/  @!P0 FMUL R37, R37, 1.175494350822287508e-38 ;  /* 0x0080000025258820 */ /* 0x001fe20000400000 */
[----:B------:R-:W-:Y:S06]  /*11550*/  BRA `(.L_x_25935) ;  /* 0x0000000800707947 */ /* 0x000fec0003800000 */
.L_x_26048:
        /* <DEDUP_REMOVED lines=12> */
.L_x_26061:
[----:B------:R-:W3:Y:S01]  /*11620*/  LDG.E.64 R4, desc[UR36][R4.64] ;  /* 0x0000002404047981 */ /* 0x000ee2000c1e1b00 */
[----:B------:R-:W-:Y:S01]  /*11630*/  UMOV UR4, 0xf0000000 ;  /* 0xf000000000047882 */ /* 0x000fe20000000000 */
[----:B------:R-:W-:Y:S01]  /*11640*/  UMOV UR5, 0x380fffff ;  /* 0x380fffff00057882 */ /* 0x000fe20000000000 */
[----:B---3--:R-:W0:Y:S01]  /*11650*/  F2F.F32.F64 R37, R4 ;  /* 0x0000000400257310 */ /* 0x008e220000301000 */
[----:B------:R-:W-:-:S14]  /*11660*/  DSETP.GEU.AND P0, PT, |R4|, UR4, PT ;  /* 0x0000000404007e2a */ /* 0x000fdc000bf0e200 */
[----:B0-----:R-:W-:Y:S01]  /*11670*/  @!P0 FMUL R37, R37, 1.175494350822287508e-38 ;  /* 0x0080000025258820 */ /* 0x001fe20000400000 */
[----:B------:R-:W-:Y:S06]  /*11680*/  BRA `(.L_x_25935) ;  /* 0x0000000800247947 */ /* 0x000fec0003800000 */
.L_x_26060:
        /* <DEDUP_REMOVED lines=26> */
.L_x_26063:
        /* <DEDUP_REMOVED lines=13> */
.L_x_26062:
[----:B------:R-:W3:Y:S02]  /*11900*/  LDG.E.U16 R4, desc[UR36][R4.64] ;  /* 0x0000002404047981 */ /* 0x000ee4000c1e1500 */
[----:B---3--:R-:W-:Y:S01]  /*11910*/  IMAD.U32 R37, R4, 0x10000, RZ ;  /* 0x0001000004257824 */ /* 0x008fe200078e00ff */
[----:B------:R-:W-:Y:S06]  /*11920*/  BRA `(.L_x_25935) ;  /* 0x00000004007c7947 */ /* 0x000fec0003800000 */
.L_x_26059:
        /* <DEDUP_REMOVED lines=11> */
.L_x_26066:
[----:B------:R-:W3:Y:S02]  /*119e0*/  LDG.E.U8 R3, desc[UR36][R4.64] ;  /* 0x0000002404037981 */ /* 0x000ee4000c1e1100 */
        /* <DEDUP_REMOVED lines=18> */
.L_x_26068:
[----:B------:R-:W-:Y:S05]  /*11b10*/  BSYNC B0 ;  /* 0x0000000000007941 */ /* 0x000fea0003800000 */
.L_x_26067:
[----:B------:R-:W-:Y:S01]  /*11b20*/  IMAD.SHL.U32 R3, R3, 0x100000, RZ ;  /* 0x0010000003037824 */ /* 0x000fe200078e00ff */
[----:B------:R-:W-:-:S04]  /*11b30*/  LEA R0, R0, 0x3b800000, 0x17 ;  /* 0x3b80000000007811 */ /* 0x000fc800078eb8ff */
[----:B------:R-:W-:Y:S01]  /*11b40*/  LOP3.LUT R37, R0, R3, R37, 0xfe, !PT ;  /* 0x0000000300257212 */ /* 0x000fe200078efe25 */
[----:B------:R-:W-:Y:S06]  /*11b50*/  BRA `(.L_x_25935) ;  /* 0x0000000000f07947 */ /* 0x000fec0003800000 */
.L_x_26065:
        /* <DEDUP_REMOVED lines=19> */
.L_x_26070:
[----:B------:R-:W-:Y:S05]  /*11c90*/  BSYNC B0 ;  /* 0x0000000000007941 */ /* 0x000fea0003800000 */
.L_x_26069:
[----:B------:R-:W-:Y:S01]  /*11ca0*/  IMAD.SHL.U32 R3, R3, 0x200000, RZ ;  /* 0x0020000003037824 */ /* 0x000fe200078e00ff */
[----:B------:R-:W-:-:S04]  /*11cb0*/  LEA R0, R0, 0x37800000, 0x17 ;  /* 0x3780000000007811 */ /* 0x000fc800078eb8ff */
[----:B------:R-:W-:Y:S01]  /*11cc0*/  LOP3.LUT R37, R0, R3, R37, 0xfe, !PT ;  /* 0x0000000300257212 */ /* 0x000fe200078efe25 */
[----:B------:R-:W-:Y:S06]  /*11cd0*/  BRA `(.L_x_25935) ;  /* 0x0000000000907947 */ /* 0x000fec0003800000 */
.L_x_26064:
        /* <DEDUP_REMOVED lines=14> */
.L_x_26052:
        /* <DEDUP_REMOVED lines=16> */
.L_x_26073:
[----:B------:R-:W-:Y:S05]  /*11ec0*/  BRA `(.L_x_25935) ;  /* 0x0000000000147947 */ /* 0x000fea0003800000 */
.L_x_26072:
[----:B------:R-:W3:Y:S02]  /*11ed0*/  LDG.E.64 R4, desc[UR36][R4.64] ;  /* 0x0000002404047981 */ /* 0x000ee4000c1e1b00 */
[----:B---3--:R0:W1:Y:S01]  /*11ee0*/  I2F.U64 R37, R4 ;  /* 0x0000000400257312 */ /* 0x0080620000301000 */
[----:B------:R-:W-:Y:S05]  /*11ef0*/  BRA `(.L_x_25935) ;  /* 0x0000000000087947 */ /* 0x000fea0003800000 */
.L_x_26071:
[----:B------:R-:W3:Y:S02]  /*11f00*/  LDG.E R4, desc[UR36][R4.64] ;  /* 0x0000002404047981 */ /* 0x000ee4000c1e1900 */
[----:B---3--:R-:W-:-:S07]  /*11f10*/  I2FP.F32.U32 R37, R4 ;  /* 0x0000000400257245 */ /* 0x008fce0000201000 */
.L_x_25935:
[----:B------:R-:W-:Y:S05]  /*11f20*/  BSYNC B7 ;  /* 0x0000000000077941 */ /* 0x000fea0003800000 */
.L_x_25934:
[----:B----45:R-:W-:Y:S01]  /*11f30*/  FADD.FTZ R3, -R28, R34 ;  /* 0x000000221c037221 */ /* 0x030fe20000010100 */
[----:B------:R-:W4:Y:S01]  /*11f40*/  S2R R35, SR_TID.X ;  /* 0x0000000000237919 */ /* 0x000f220000002100 */
[----:B------:R-:W4:Y:S01]  /*11f50*/  LDC R0, c[0x0][0x210] ;  /* 0x00008400ff007b82 */ /* 0x000f220000000800 */
[----:B01----:R-:W-:Y:S01]  /*11f60*/  FADD.FTZ R5, -R16, R36 ;  /* 0x0000002410057221 */ /* 0x003fe20000010100 */
[----:B--2---:R-:W-:Y:S01]  /*11f70*/  FADD.FTZ R18, -R23, R18 ;  /* 0x0000001217127221 */ /* 0x004fe20000010100 */
[----:B------:R-:W4:Y:S01]  /*11f80*/  S2R R34, SR_CTAID.X ;  /* 0x0000000000227919 */ /* 0x000f220000002500 */
[----:B------:R-:W-:Y:S01]  /*11f90*/  FMUL.FTZ R3, R3, R32 ;  /* 0x0000002003037220 */ /* 0x000fe20000410000 */
[----:B------:R-:W-:Y:S01]  /*11fa0*/  FMUL.FTZ R5, R5, R24 ;  /* 0x0000001805057220 */ /* 0x000fe20000410000 */
[----:B------:R-:W-:Y:S01]  /*11fb0*/  FMUL.FTZ R19, R18, R19 ;  /* 0x0000001312137220 */ /* 0x000fe20000410000 */
[----:B------:R-:W-:Y:S01]  /*11fc0*/  BSSY B6, `(.L_x_26074) ;  /* 0x00000f5000067945 */ /* 0x000fe20003800000 */
[----:B------:R-:W0:Y:S01]  /*11fd0*/  LDC.U8 R6, c[0x0][0x268] ;  /* 0x00009a00ff067b82 */ /* 0x000e220000000000 */
[----:B---3--:R-:W-:Y:S01]  /*11fe0*/  FFMA.FTZ R26, R3, R26, R30 ;  /* 0x0000001a031a7223 */ /* 0x008fe2000001001e */
[----:B------:R-:W-:Y:S01]  /*11ff0*/  FFMA.FTZ R2, R5, R17, R2 ;  /* 0x0000001105027223 */ /* 0x000fe20000010002 */
[----:B------:R-:W-:Y:S01]  /*12000*/  FFMA.FTZ R22, R19, R25, R22 ;  /* 0x0000001913167223 */ /* 0x000fe20000010016 */
[----:B----4-:R-:W-:-:S02]  /*12010*/  IMAD R16, R34, -0x200, R0 ;  /* 0xfffffe0022107824 */ /* 0x010fc400078e0200 */
[----:B------:R-:W-:-:S03]  /*12020*/  FADD.FTZ R0, -R33, R27 ;  /* 0x0000001b21007221 */ /* 0x000fc60000010100 */
[----:B------:R-:W-:Y:S01]  /*12030*/  ISETP.GE.AND P0, PT, R35, R16, PT ;  /* 0x000000102300720c */ /* 0x000fe20003f06270 */
[----:B------:R-:W-:-:S04]  /*12040*/  FMUL.FTZ R0, R0, R29 ;  /* 0x0000001d00007220 */ /* 0x000fc80000410000 */
[----:B------:R-:W-:-:S08]  /*12050*/  FFMA.FTZ R18, R0, R37, R31 ;  /* 0x0000002500127223 */ /* 0x000fd0000001001f */
[----:B0-----:R-:W-:Y:S05]  /*12060*/  @P0 BRA `(.L_x_26075) ;  /* 0x0000000c00a80947 */ /* 0x001fea0003800000 */
        /* <DEDUP_REMOVED lines=22> */
.L_x_26079:
[----:B------:R-:W0:Y:S02]  /*121d0*/  F2I.S64.TRUNC R26, R26 ;  /* 0x0000001a001a7311 */ /* 0x000e24000020d900 */
[----:B0-----:R-:W-:-:S05]  /*121e0*/  IMAD.MOV.U32 R3, RZ, RZ, R26 ;  /* 0x000000ffff037224 */ /* 0x001fca00078e001a */
[----:B------:R3:W-:Y:S01]  /*121f0*/  STG.E.U8 desc[UR36][R8.64], R3 ;  /* 0x0000000308007986 */ /* 0x0007e2000c101124 */
[----:B------:R-:W-:Y:S05]  /*12200*/  BRA `(.L_x_26075) ;  /* 0x0000000c00407947 */ /* 0x000fea0003800000 */
.L_x_26078:
        /* <DEDUP_REMOVED lines=9> */
.L_x_26082:
[----:B------:R-:W0:Y:S02]  /*122a0*/  F2I.FTZ.TRUNC.NTZ R3, R26 ;  /* 0x0000001a00037305 */ /* 0x000e24000021f100 */
[----:B0-----:R2:W-:Y:S01]  /*122b0*/  STG.E desc[UR36][R8.64], R3 ;  /* 0x0000000308007986 */ /* 0x0015e2000c101924 */
[----:B------:R-:W-:Y:S05]  /*122c0*/  BRA `(.L_x_26075) ;  /* 0x0000000c00107947 */ /* 0x000fea0003800000 */
.L_x_26081:
[----:B------:R-:W0:Y:S02]  /*122d0*/  F2I.FTZ.TRUNC.NTZ R3, R26 ;  /* 0x0000001a00037305 */ /* 0x000e24000021f100 */
[----:B0-----:R0:W-:Y:S01]  /*122e0*/  STG.E.U16 desc[UR36][R8.64], R3 ;  /* 0x0000000308007986 */ /* 0x0011e2000c101524 */
[----:B------:R-:W-:Y:S05]  /*122f0*/  BRA `(.L_x_26075) ;  /* 0x0000000c00047947 */ /* 0x000fea0003800000 */
.L_x_26077:
        /* <DEDUP_REMOVED lines=8> */
.L_x_26084:
[----:B------:R-:W-:-:S05]  /*12380*/  F2FP.F16.F32.PACK_AB R26, RZ, R26 ;  /* 0x0000001aff1a723e */ /* 0x000fca00000000ff */
[----:B------:R0:W-:Y:S01]  /*12390*/  STG.E.U16 desc[UR36][R8.64], R26 ;  /* 0x0000001a08007986 */ /* 0x0001e2000c101524 */
[----:B------:R-:W-:Y:S05]  /*123a0*/  BRA `(.L_x_26075) ;  /* 0x0000000800d87947 */ /* 0x000fea0003800000 */
.L_x_26083:
        /* <DEDUP_REMOVED lines=9> */
.L_x_26086:
[----:B------:R-:W-:-:S04]  /*12440*/  F2FP.F16.F32.PACK_AB R3, RZ, R26 ;  /* 0x0000001aff03723e */ /* 0x000fc800000000ff */
[----:B------:R-:W-:-:S05]  /*12450*/  PRMT R3, R3, 0x5410, RZ ;  /* 0x0000541003037816 */ /* 0x000fca00000000ff */
[----:B------:R0:W-:Y:S01]  /*12460*/  STG.E desc[UR36][R8.64], R3 ;  /* 0x0000000308007986 */ /* 0x0001e2000c101924 */
[----:B------:R-:W-:Y:S05]  /*12470*/  BRA `(.L_x_26075) ;  /* 0x0000000800a47947 */ /* 0x000fea0003800000 */
.L_x_26085:
[----:B------:R-:W-:-:S06]  /*12480*/  FMUL.FTZ R4, R26, 1 ;  /* 0x3f8000001a047820 */ /* 0x000fcc0000410000 */
[----:B------:R-:W0:Y:S02]  /*12490*/  F2F.F64.F32 R4, R4 ;  /* 0x0000000400047310 */ /* 0x000e240000201800 */
[----:B0-----:R0:W-:Y:S01]  /*124a0*/  STG.E.64 desc[UR36][R8.64], R4 ;  /* 0x0000000408007986 */ /* 0x0011e2000c101b24 */
[----:B------:R-:W-:Y:S05]  /*124b0*/  BRA `(.L_x_26075) ;  /* 0x0000000800947947 */ /* 0x000fea0003800000 */
.L_x_26076:
        /* <DEDUP_REMOVED lines=12> */
.L_x_26089:
[----:B------:R-:W-:Y:S01]  /*12580*/  FMUL.FTZ R4, R26, 1 ;  /* 0x3f8000001a047820 */ /* 0x000fe20000410000 */
[----:B------:R-:W-:-:S05]  /*12590*/  CS2R R6, SRZ ;  /* 0x0000000000067805 */ /* 0x000fca000001ff00 */
[----:B------:R-:W0:Y:S02]  /*125a0*/  F2F.F64.F32 R4, R4 ;  /* 0x0000000400047310 */ /* 0x000e240000201800 */
[----:B0-----:R0:W-:Y:S01]  /*125b0*/  STG.E.128 desc[UR36][R8.64], R4 ;  /* 0x0000000408007986 */ /* 0x0011e2000c101d24 */
[----:B------:R-:W-:Y:S05]  /*125c0*/  BRA `(.L_x_26075) ;  /* 0x0000000800507947 */ /* 0x000fea0003800000 */
.L_x_26088:
        /* <DEDUP_REMOVED lines=20> */
.L_x_26093:
[----:B------:R-:W-:Y:S05]  /*12710*/  BSYNC B0 ;  /* 0x0000000000007941 */ /* 0x000fea0003800000 */
.L_x_26092:
[----:B------:R-:W-:-:S05]  /*12720*/  LOP3.LUT R5, R0, R5, RZ, 0xfc, !PT ;  /* 0x0000000500057212 */ /* 0x000fca00078efcff */
[----:B------:R0:W-:Y:S01]  /*12730*/  STG.E.U8 desc[UR36][R8.64], R5 ;  /* 0x0000000508007986 */ /* 0x0001e2000c101124 */
[----:B------:R-:W-:Y:S05]  /*12740*/  BRA `(.L_x_26075) ;  /* 0x0000000400f07947 */ /* 0x000fea0003800000 */
.L_x_26091:
        /* <DEDUP_REMOVED lines=12> */
.L_x_26095:
[----:B------:R-:W-:Y:S01]  /*12810*/  IMAD.MOV.U32 R0, RZ, RZ, 0x7f ;  /* 0x0000007fff007424 */ /* 0x000fe200078e00ff */
[----:B------:R-:W-:-:S04]  /*12820*/  ISETP.GT.U32.AND P0, PT, R4, 0x7f800000, PT ;  /* 0x7f8000000400780c */ /* 0x000fc80003f04070 */
[----:B------:R-:W-:-:S09]  /*12830*/  SEL R0, R0, 0x7c, P0 ;  /* 0x0000007c00007807 */ /* 0x000fd20000000000 */
.L_x_26096:
[----:B------:R-:W-:Y:S05]  /*12840*/  BSYNC B0 ;  /* 0x0000000000007941 */ /* 0x000fea0003800000 */
.L_x_26094:
[----:B------:R-:W-:-:S04]  /*12850*/  LOP3.LUT R26, R26, 0x80000000, RZ, 0xc0, !PT ;  /* 0x800000001a1a7812 */ /* 0x000fc800078ec0ff */
[----:B------:R-:W-:-:S04]  /*12860*/  SHF.R.U32.HI R3, RZ, 0x18, R26 ;  /* 0x00000018ff037819 */ /* 0x000fc8000001161a */
[----:B------:R-:W-:-:S05]  /*12870*/  LOP3.LUT R3, R0, R3, RZ, 0xfc, !PT ;  /* 0x0000000300037212 */ /* 0x000fca00078efcff */
[----:B------:R0:W-:Y:S01]  /*12880*/  STG.E.U8 desc[UR36][R8.64], R3 ;  /* 0x0000000308007986 */ /* 0x0001e2000c101124 */
[----:B------:R-:W-:Y:S05]  /*12890*/  BRA `(.L_x_26075) ;  /* 0x00000004009c7947 */ /* 0x000fea0003800000 */
.L_x_26090:
[----:B------:R-:W-:-:S05]  /*128a0*/  F2FP.BF16.F32.PACK_AB R26, RZ, R26 ;  /* 0x0000001aff1a723e */ /* 0x000fca00000010ff */
[----:B------:R0:W-:Y:S01]  /*128b0*/  STG.E.U16 desc[UR36][R8.64], R26 ;  /* 0x0000001a08007986 */ /* 0x0001e2000c101524 */
[----:B------:R-:W-:Y:S05]  /*128c0*/  BRA `(.L_x_26075) ;  /* 0x0000000400907947 */ /* 0x000fea0003800000 */
.L_x_26087:
        /* <DEDUP_REMOVED lines=11> */
.L_x_26099:
        /* <DEDUP_REMOVED lines=16> */
.L_x_26102:
[----:B------:R-:W-:-:S04]  /*12a80*/  LOP3.LUT R26, R26, 0x80000000, RZ, 0xc0, !PT ;  /* 0x800000001a1a7812 */ /* 0x000fc800078ec0ff */
[----:B------:R-:W-:-:S04]  /*12a90*/  SHF.R.U32.HI R3, RZ, 0x18, R26 ;  /* 0x00000018ff037819 */ /* 0x000fc8000001161a */
[----:B------:R-:W-:-:S04]  /*12aa0*/  LOP3.LUT R0, R0, R3, RZ, 0xfc, !PT ;  /* 0x0000000300007212 */ /* 0x000fc800078efcff */
[----:B------:R-:W-:-:S07]  /*12ab0*/  PRMT R4, R0, 0x7610, R4 ;  /* 0x0000761000047816 */ /* 0x000fce0000000004 */
.L_x_26101:
[----:B------:R-:W-:Y:S05]  /*12ac0*/  BSYNC B0 ;  /* 0x0000000000007941 */ /* 0x000fea0003800000 */
.L_x_26100:
[----:B------:R0:W-:Y:S01]  /*12ad0*/  STG.E.U8 desc[UR36][R8.64], R4 ;  /* 0x0000000408007986 */ /* 0x0001e2000c101124 */
[----:B------:R-:W-:Y:S05]  /*12ae0*/  BRA `(.L_x_26075) ;  /* 0x0000000400087947 */ /* 0x000fea0003800000 */
.L_x_26098:
        /* <DEDUP_REMOVED lines=16> */
.L_x_26105:
[----:B------:R-:W-:-:S04]  /*12bf0*/  LOP3.LUT R26, R26, 0x80000000, RZ, 0xc0, !PT ;  /* 0x800000001a1a7812 */ /* 0x000fc800078ec0ff */
[----:B------:R-:W-:-:S04]  /*12c00*/  SHF.R.U32.HI R3, RZ, 0x18, R26 ;  /* 0x00000018ff037819 */ /* 0x000fc8000001161a */
[----:B------:R-:W-:-:S04]  /*12c10*/  LOP3.LUT R0, R0, R3, RZ, 0xfc, !PT ;  /* 0x0000000300007212 */ /* 0x000fc800078efcff */
[----:B------:R-:W-:-:S07]  /*12c20*/  PRMT R4, R0, 0x7610, R4 ;  /* 0x0000761000047816 */ /* 0x000fce0000000004 */
.L_x_26104:
[----:B------:R-:W-:Y:S05]  /*12c30*/  BSYNC B0 ;  /* 0x0000000000007941 */ /* 0x000fea0003800000 */
.L_x_26103:
[----:B------:R0:W-:Y:S01]  /*12c40*/  STG.E.U8 desc[UR36][R8.64], R4 ;  /* 0x0000000408007986 */ /* 0x0001e2000c101124 */
[----:B------:R-:W-:Y:S05]  /*12c50*/  BRA `(.L_x_26075) ;  /* 0x0000000000ac7947 */ /* 0x000fea0003800000 */
.L_x_26097:
        /* <DEDUP_REMOVED lines=21> */
.L_x_26080:
        /* <DEDUP_REMOVED lines=16> */
.L_x_26108:
[----:B------:R-:W-:Y:S05]  /*12eb0*/  BRA `(.L_x_26075) ;  /* 0x0000000000147947 */ /* 0x000fea0003800000 */
.L_x_26107:
[----:B------:R-:W0:Y:S02]  /*12ec0*/  F2I.U64.TRUNC R26, R26 ;  /* 0x0000001a001a7311 */ /* 0x000e24000020d800 */
[----:B0-----:R0:W-:Y:S01]  /*12ed0*/  STG.E.64 desc[UR36][R8.64], R26 ;  /* 0x0000001a08007986 */ /* 0x0011e2000c101b24 */
[----:B------:R-:W-:Y:S05]  /*12ee0*/  BRA `(.L_x_26075) ;  /* 0x0000000000087947 */ /* 0x000fea0003800000 */
.L_x_26106:
[----:B------:R-:W0:Y:S02]  /*12ef0*/  F2I.FTZ.U32.TRUNC.NTZ R3, R26 ;  /* 0x0000001a00037305 */ /* 0x000e24000021f000 */
[----:B0-----:R0:W-:Y:S02]  /*12f00*/  STG.E desc[UR36][R8.64], R3 ;  /* 0x0000000308007986 */ /* 0x0011e4000c101924 */
.L_x_26075:
[----:B------:R-:W-:Y:S05]  /*12f10*/  BSYNC B6 ;  /* 0x0000000000067941 */ /* 0x000fea0003800000 */
.L_x_26074:
[----:B------:R-:W-:Y:S01]  /*12f20*/  ISETP.GE.AND P0, PT, R35, R16, PT ;  /* 0x000000102300720c */ /* 0x000fe20003f06270 */
[----:B------:R-:W-:-:S12]  /*12f30*/  BSSY B6, `(.L_x_26109) ;  /* 0x00001d9000067945 */ /* 0x000fd80003800000 */
[----:B------:R-:W-:Y:S05]  /*12f40*/  @P0 BRA `(.L_x_26110) ;  /* 0x0000001c005c0947 */ /* 0x000fea0003800000 */
[----:B------:R-:W5:Y:S01]  /*12f50*/  LDC.U8 R17, c[0x0][0x268] ;  /* 0x00009a00ff117b82 */ /* 0x000f620000000000 */
[----:B------:R-:W-:Y:S01]  /*12f60*/  IMAD R0, R34, 0x200, R35 ;  /* 0x0000020022007824 */ /* 0x000fe200078e0223 */
[----:B------:R-:W-:-:S03]  /*12f70*/  ULDC UR4, c[0x0][0x26c] ;  /* 0x00009b0000047ab9 */ /* 0x000fc60000000800 */
[----:B0-234-:R-:W-:-:S03]  /*12f80*/  IMAD R3, R0, UR4, RZ ;  /* 0x0000000400037c24 */ /* 0x01dfc6000f8e02ff */
[----:B------:R-:W0:Y:S01]  /*12f90*/  LDC.64 R4, c[0x0][0x218] ;  /* 0x00008600ff047b82 */ /* 0x000e220000000a00 */
[----:B-----5:R-:W-:-:S05]  /*12fa0*/  PRMT R6, R17, 0x9910, RZ ;  /* 0x0000991011067816 */ /* 0x020fca00000000ff */
[----:B------:R-:W-:Y:S01]  /*12fb0*/  IMAD.MOV.U32 R0, RZ, RZ, R6 ;  /* 0x000000ffff007224 */ /* 0x000fe200078e0006 */
[----:B0-----:R-:W-:-:S04]  /*12fc0*/  IADD3 R4, P0, R3, R4, RZ ;  /* 0x0000000403047210 */ /* 0x001fc80007f1e0ff */
[----:B------:R-:W-:Y:S01]  /*12fd0*/  ISETP.GT.AND P1, PT, R0, 0x9, PT ;  /* 0x000000090000780c */ /* 0x000fe20003f24270 */
[----:B------:R-:W-:-:S12]  /*12fe0*/  IMAD.X R5, RZ, RZ, R5, P0 ;  /* 0x000000ffff057224 */ /* 0x000fd800000e0605 */
        /* <DEDUP_REMOVED lines=12> */
.L_x_26114:
[----:B------:R-:W0:Y:S02]  /*130b0*/  F2I.S64.TRUNC R2, R2 ;  /* 0x0000000200027311 */ /* 0x000e24000020d900 */
[----:B0-----:R-:W-:-:S05]  /*130c0*/  IMAD.MOV.U32 R7, RZ, RZ, R2 ;  /* 0x000000ffff077224 */ /* 0x001fca00078e0002 */
[----:B------:R4:W-:Y:S01]  /*130d0*/  STG.E.U8 desc[UR36][R4.64], R7 ;  /* 0x0000000704007986 */ /* 0x0009e2000c101124 */
[----:B------:R-:W-:Y:S05]  /*130e0*/  BRA `(.L_x_26116) ;  /* 0x0000000c00407947 */ /* 0x000fea0003800000 */
.L_x_26113:
        /* <DEDUP_REMOVED lines=9> */
.L_x_26118:
[----:B------:R-:W0:Y:S02]  /*13180*/  F2I.FTZ.TRUNC.NTZ R3, R2 ;  /* 0x0000000200037305 */ /* 0x000e24000021f100 */
[----:B0-----:R3:W-:Y:S01]  /*13190*/  STG.E desc[UR36][R4.64], R3 ;  /* 0x0000000304007986 */ /* 0x0017e2000c101924 */
[----:B------:R-:W-:Y:S05]  /*131a0*/  BRA `(.L_x_26116) ;  /* 0x0000000c00107947 */ /* 0x000fea0003800000 */
.L_x_26117:
[----:B------:R-:W0:Y:S02]  /*131b0*/  F2I.FTZ.TRUNC.NTZ R3, R2 ;  /* 0x0000000200037305 */ /* 0x000e24000021f100 */
[----:B0-----:R0:W-:Y:S01]  /*131c0*/  STG.E.U16 desc[UR36][R4.64], R3 ;  /* 0x0000000304007986 */ /* 0x0011e2000c101524 */
[----:B------:R-:W-:Y:S05]  /*131d0*/  BRA `(.L_x_26116) ;  /* 0x0000000c00047947 */ /* 0x000fea0003800000 */
.L_x_26112:
        /* <DEDUP_REMOVED lines=8> */
.L_x_26120:
[----:B------:R-:W-:-:S05]  /*13260*/  F2FP.F16.F32.PACK_AB R2, RZ, R2 ;  /* 0x00000002ff02723e */ /* 0x000fca00000000ff */
[----:B------:R0:W-:Y:S01]  /*13270*/  STG.E.U16 desc[UR36][R4.64], R2 ;  /* 0x0000000204007986 */ /* 0x0001e2000c101524 */
[----:B------:R-:W-:Y:S05]  /*13280*/  BRA `(.L_x_26116) ;  /* 0x0000000800d87947 */ /* 0x000fea0003800000 */
.L_x_26119:
        /* <DEDUP_REMOVED lines=9> */
.L_x_26122:
[----:B------:R-:W-:-:S04]  /*13320*/  F2FP.F16.F32.PACK_AB R3, RZ, R2 ;  /* 0x00000002ff03723e */ /* 0x000fc800000000ff */
[----:B------:R-:W-:-:S05]  /*13330*/  PRMT R3, R3, 0x5410, RZ ;  /* 0x0000541003037816 */ /* 0x000fca00000000ff */
[----:B------:R0:W-:Y:S01]  /*13340*/  STG.E desc[UR36][R4.64], R3 ;  /* 0x0000000304007986 */ /* 0x0001e2000c101924 */
[----:B------:R-:W-:Y:S05]  /*13350*/  BRA `(.L_x_26116) ;  /* 0x0000000800a47947 */ /* 0x000fea0003800000 */
.L_x_26121:
[----:B------:R-:W-:-:S06]  /*13360*/  FMUL.FTZ R2, R2, 1 ;  /* 0x3f80000002027820 */ /* 0x000fcc0000410000 */
[----:B------:R-:W0:Y:S02]  /*13370*/  F2F.F64.F32 R2, R2 ;  /* 0x0000000200027310 */ /* 0x000e240000201800 */
[----:B0-----:R0:W-:Y:S01]  /*13380*/  STG.E.64 desc[UR36][R4.64], R2 ;  /* 0x0000000204007986 */ /* 0x0011e2000c101b24 */
[----:B------:R-:W-:Y:S05]  /*13390*/  BRA `(.L_x_26116) ;  /* 0x0000000800947947 */ /* 0x000fea0003800000 */
.L_x_26111:
        /* <DEDUP_REMOVED lines=12> */
.L_x_26125:
[----:B-1----:R-:W-:Y:S01]  /*13460*/  FMUL.FTZ R8, R2, 1 ;  /* 0x3f80000002087820 */ /* 0x002fe20000410000 */
[----:B------:R-:W-:-:S05]  /*13470*/  CS2R R10, SRZ ;  /* 0x00000000000a7805 */ /* 0x000fca000001ff00 */
[----:B------:R-:W0:Y:S02]  /*13480*/  F2F.F64.F32 R8, R8 ;  /* 0x0000000800087310 */ /* 0x000e240000201800 */
[----:B0-----:R0:W-:Y:S01]  /*13490*/  STG.E.128 desc[UR36][R4.64], R8 ;  /* 0x0000000804007986 */ /* 0x0011e2000c101d24 */
[----:B------:R-:W-:Y:S05]  /*134a0*/  BRA `(.L_x_26116) ;  /* 0x0000000800507947 */ /* 0x000fea0003800000 */
.L_x_26124:
        /* <DEDUP_REMOVED lines=20> */
.L_x_26129:
[----:B------:R-:W-:Y:S05]  /*135f0*/  BSYNC B0 ;  /* 0x0000000000007941 */ /* 0x000fea0003800000 */
.L_x_26128:
[----:B------:R-:W-:-:S05]  /*13600*/  LOP3.LUT R7, R0, R7, RZ, 0xfc, !PT ;  /* 0x0000000700077212 */ /* 0x000fca00078efcff */
[----:B------:R0:W-:Y:S01]  /*13610*/  STG.E.U8 desc[UR36][R4.64], R7 ;  /* 0x0000000704007986 */ /* 0x0001e2000c101124 */
[----:B------:R-:W-:Y:S05]  /*13620*/  BRA `(.L_x_26116) ;  /* 0x0000000400f07947 */ /* 0x000fea0003800000 */
.L_x_26127:
        /* <DEDUP_REMOVED lines=12> */
.L_x_26131:
[----:B------:R-:W-:Y:S01]  /*136f0*/  IMAD.MOV.U32 R0, RZ, RZ, 0x7f ;  /* 0x0000007fff007424 */ /* 0x000fe200078e00ff */
[----:B------:R-:W-:-:S04]  /*13700*/  ISETP.GT.U32.AND P0, PT, R6, 0x7f800000, PT ;  /* 0x7f8000000600780c */ /* 0x000fc80003f04070 */
[----:B------:R-:W-:-:S09]  /*13710*/  SEL R0, R0, 0x7c, P0 ;  /* 0x0000007c00007807 */ /* 0x000fd20000000000 */
.L_x_26132:
[----:B------:R-:W-:Y:S05]  /*13720*/  BSYNC B0 ;  /* 0x0000000000007941 */ /* 0x000fea0003800000 */
.L_x_26130:
[----:B------:R-:W-:-:S04]  /*13730*/  LOP3.LUT R2, R2, 0x80000000, RZ, 0xc0, !PT ;  /* 0x8000000002027812 */ /* 0x000fc800078ec0ff */
[----:B------:R-:W-:-:S04]  /*13740*/  SHF.R.U32.HI R3, RZ, 0x18, R2 ;  /* 0x00000018ff037819 */ /* 0x000fc80000011602 */
[----:B------:R-:W-:-:S05]  /*13750*/  LOP3.LUT R3, R0, R3, RZ, 0xfc, !PT ;  /* 0x0000000300037212 */ /* 0x000fca00078efcff */
[----:B------:R0:W-:Y:S01]  /*13760*/  STG.E.U8 desc[UR36][R4.64], R3 ;  /* 0x0000000304007986 */ /* 0x0001e2000c101124 */
[----:B------:R-:W-:Y:S05]  /*13770*/  BRA `(.L_x_26116) ;  /* 0x00000004009c7947 */ /* 0x000fea0003800000 */
.L_x_26126:
[----:B------:R-:W-:-:S05]  /*13780*/  F2FP.BF16.F32.PACK_AB R2, RZ, R2 ;  /* 0x00000002ff02723e */ /* 0x000fca00000010ff */
[----:B------:R0:W-:Y:S01]  /*13790*/  STG.E.U16 desc[UR36][R4.64], R2 ;  /* 0x0000000204007986 */ /* 0x0001e2000c101524 */
[----:B------:R-:W-:Y:S05]  /*137a0*/  BRA `(.L_x_26116) ;  /* 0x0000000400907947 */ /* 0x000fea0003800000 */
.L_x_26123:
        /* <DEDUP_REMOVED lines=11> */
.L_x_26135:
        /* <DEDUP_REMOVED lines=16> */
.L_x_26138:
[----:B------:R-:W-:-:S04]  /*13960*/  LOP3.LUT R2, R2, 0x80000000, RZ, 0xc0, !PT ;  /* 0x8000000002027812 */ /* 0x000fc800078ec0ff */
[----:B------:R-:W-:-:S04]  /*13970*/  SHF.R.U32.HI R2, RZ, 0x18, R2 ;  /* 0x00000018ff027819 */ /* 0x000fc80000011602 */
[----:B------:R-:W-:-:S04]  /*13980*/  LOP3.LUT R3, R3, R2, RZ, 0xfc, !PT ;  /* 0x0000000203037212 */ /* 0x000fc800078efcff */
[----:B------:R-:W-:-:S07]  /*13990*/  PRMT R0, R3, 0x7610, R0 ;  /* 0x0000761003007816 */ /* 0x000fce0000000000 */
.L_x_26137:
[----:B------:R-:W-:Y:S05]  /*139a0*/  BSYNC B0 ;  /* 0x0000000000007941 */ /* 0x000fea0003800000 */
.L_x_26136:
[----:B------:R0:W-:Y:S01]  /*139b0*/  STG.E.U8 desc[UR36][R4.64], R0 ;  /* 0x0000000004007986 */ /* 0x0001e2000c101124 */
[----:B------:R-:W-:Y:S05]  /*139c0*/  BRA `(.L_x_26116) ;  /* 0x0000000400087947 */ /* 0x000fea0003800000 */
.L_x_26134:
        /* <DEDUP_REMOVED lines=16> */
.L_x_26141:
[----:B------:R-:W-:-:S04]  /*13ad0*/  LOP3.LUT R2, R2, 0x80000000, RZ, 0xc0, !PT ;  /* 0x8000000002027812 */ /* 0x000fc800078ec0ff */
[----:B------:R-:W-:-:S04]  /*13ae0*/  SHF.R.U32.HI R2, RZ, 0x18, R2 ;  /* 0x00000018ff027819 */ /* 0x000fc80000011602 */
[----:B------:R-:W-:-:S04]  /*13af0*/  LOP3.LUT R3, R3, R2, RZ, 0xfc, !PT ;  /* 0x0000000203037212 */ /* 0x000fc800078efcff */
[----:B------:R-:W-:-:S07]  /*13b00*/  PRMT R0, R3, 0x7610, R0 ;  /* 0x0000761003007816 */ /* 0x000fce0000000000 */
.L_x_26140:
[----:B------:R-:W-:Y:S05]  /*13b10*/  BSYNC B0 ;  /* 0x0000000000007941 */ /* 0x000fea0003800000 */
.L_x_26139:
[----:B------:R0:W-:Y:S01]  /*13b20*/  STG.E.U8 desc[UR36][R4.64], R0 ;  /* 0x0000000004007986 */ /* 0x0001e2000c101124 */
[----:B------:R-:W-:Y:S05]  /*13b30*/  BRA `(.L_x_26116) ;  /* 0x0000000000ac7947 */ /* 0x000fea0003800000 */
.L_x_26133:
        /* <DEDUP_REMOVED lines=21> */
.L_x_26115:
        /* <DEDUP_REMOVED lines=11> */
[----:B-1----:R-:W-:Y:S02]  /*13d40*/  IMAD.MOV.U32 R8, RZ, RZ, 0x65 ;  /* 0x00000065ff087424 */ /* 0x002fe400078e00ff */
[----:B------:R-:W-:Y:S02]  /*13d50*/  IMAD.MOV.U32 R12, RZ, RZ, 0x1 ;  /* 0x00000001ff0c7424 */ /* 0x000fe400078e00ff */
[----:B------:R-:W-:-:S07]  /*13d60*/  IMAD.MOV.U32 R13, RZ, RZ, RZ ;  /* 0x000000ffff0d7224 */ /* 0x000fce00078e00ff */
[----:B------:R-:W-:-:S07]  /*13d70*/  LEPC R20, `(.L_x_26144) ;  /* 0x000000001014794e */ /* 0x000fce0000000000 */
[----:B0-----:R-:W-:Y:S05]  /*13d80*/  CALL.ABS.NOINC R2 ;  /* 0x0000000002007343 */ /* 0x001fea0003c00000 */
.L_x_26144:
[----:B------:R-:W-:Y:S05]  /*13d90*/  BRA `(.L_x_26116) ;  /* 0x0000000000147947 */ /* 0x000fea0003800000 */
.L_x_26143:
[----:B------:R-:W0:Y:S02]  /*13da0*/  F2I.U64.TRUNC R2, R2 ;  /* 0x0000000200027311 */ /* 0x000e24000020d800 */
[----:B0-----:R0:W-:Y:S01]  /*13db0*/  STG.E.64 desc[UR36][R4.64], R2 ;  /* 0x0000000204007986 */ /* 0x0011e2000c101b24 */
[----:B------:R-:W-:Y:S05]  /*13dc0*/  BRA `(.L_x_26116) ;  /* 0x0000000000087947 */ /* 0x000fea0003800000 */
.L_x_26142:
[----:B------:R-:W0:Y:S02]  /*13dd0*/  F2I.FTZ.U32.TRUNC.NTZ R3, R2 ;  /* 0x0000000200037305 */ /* 0x000e24000021f000 */
[----:B0-----:R0:W-:Y:S02]  /*13de0*/  STG.E desc[UR36][R4.64], R3 ;  /* 0x0000000304007986 */ /* 0x0011e4000c101924 */
.L_x_26116:
[----:B------:R-:W-:-:S05]  /*13df0*/  VIADD R35, R35, 0x80 ;  /* 0x0000008023237836 */ /* 0x000fca0000000000 */
[----:B------:R-:W-:-:S13]  /*13e00*/  ISETP.GE.AND P0, PT, R35, R16, PT ;  /* 0x000000102300720c */ /* 0x000fda0003f06270 */
        /* <DEDUP_REMOVED lines=22> */
.L_x_26148:
[----:B------:R-:W0:Y:S02]  /*13f70*/  F2I.S64.TRUNC R22, R22 ;  /* 0x0000001600167311 */ /* 0x000e24000020d900 */
[----:B0-----:R-:W-:-:S05]  /*13f80*/  IMAD.MOV.U32 R5, RZ, RZ, R22 ;  /* 0x000000ffff057224 */ /* 0x001fca00078e0016 */
[----:B------:R0:W-:Y:S01]  /*13f90*/  STG.E.U8 desc[UR36][R2.64], R5 ;  /* 0x0000000502007986 */ /* 0x0001e2000c101124 */
[----:B------:R-:W-:Y:S05]  /*13fa0*/  BRA `(.L_x_26150) ;  /* 0x0000000c00407947 */ /* 0x000fea0003800000 */
.L_x_26147:
        /* <DEDUP_REMOVED lines=9> */
.L_x_26152:
[----:B------:R-:W0:Y:S02]  /*14040*/  F2I.FTZ.TRUNC.NTZ R5, R22 ;  /* 0x0000001600057305 */ /* 0x000e24000021f100 */
[----:B0-----:R0:W-:Y:S01]  /*14050*/  STG.E desc[UR36][R2.64], R5 ;  /* 0x0000000502007986 */ /* 0x0011e2000c101924 */
[----:B------:R-:W-:Y:S05]  /*14060*/  BRA `(.L_x_26150) ;  /* 0x0000000c00107947 */ /* 0x000fea0003800000 */
.L_x_26151:
[----:B------:R-:W0:Y:S02]  /*14070*/  F2I.FTZ.TRUNC.NTZ R5, R22 ;  /* 0x0000001600057305 */ /* 0x000e24000021f100 */
[----:B0-----:R0:W-:Y:S01]  /*14080*/  STG.E.U16 desc[UR36][R2.64], R5 ;  /* 0x0000000502007986 */ /* 0x0011e2000c101524 */
[----:B------:R-:W-:Y:S05]  /*14090*/  BRA `(.L_x_26150) ;  /* 0x0000000c00047947 */ /* 0x000fea0003800000 */
.L_x_26146:
        /* <DEDUP_REMOVED lines=8> */
.L_x_26154:
[----:B------:R-:W-:-:S05]  /*14120*/  F2FP.F16.F32.PACK_AB R22, RZ, R22 ;  /* 0x00000016ff16723e */ /* 0x000fca00000000ff */
[----:B------:R0:W-:Y:S01]  /*14130*/  STG.E.U16 desc[UR36][R2.64], R22 ;  /* 0x0000001602007986 */ /* 0x0001e2000c101524 */
[----:B------:R-:W-:Y:S05]  /*14140*/  BRA `(.L_x_26150) ;  /* 0x0000000800d87947 */ /* 0x000fea0003800000 */
.L_x_26153:
        /* <DEDUP_REMOVED lines=9> */
.L_x_26156:
[----:B------:R-:W-:-:S04]  /*141e0*/  F2FP.F16.F32.PACK_AB R5, RZ, R22 ;  /* 0x00000016ff05723e */ /* 0x000fc800000000ff */
[----:B------:R-:W-:-:S05]  /*141f0*/  PRMT R5, R5, 0x5410, RZ ;  /* 0x0000541005057816 */ /* 0x000fca00000000ff */
[----:B------:R0:W-:Y:S01]  /*14200*/  STG.E desc[UR36][R2.64], R5 ;  /* 0x0000000502007986 */ /* 0x0001e2000c101924 */
[----:B------:R-:W-:Y:S05]  /*14210*/  BRA `(.L_x_26150) ;  /* 0x0000000800a47947 */ /* 0x000fea0003800000 */
.L_x_26155:
[----:B------:R-:W-:-:S06]  /*14220*/  FMUL.FTZ R4, R22, 1 ;  /* 0x3f80000016047820 */ /* 0x000fcc0000410000 */
[----:B------:R-:W0:Y:S02]  /*14230*/  F2F.F64.F32 R4, R4 ;  /* 0x0000000400047310 */ /* 0x000e240000201800 */
[----:B0-----:R0:W-:Y:S01]  /*14240*/  STG.E.64 desc[UR36][R2.64], R4 ;  /* 0x0000000402007986 */ /* 0x0011e2000c101b24 */
[----:B------:R-:W-:Y:S05]  /*14250*/  BRA `(.L_x_26150) ;  /* 0x0000000800947947 */ /* 0x000fea0003800000 */
.L_x_26145:
        /* <DEDUP_REMOVED lines=12> */
.L_x_26159:
[----:B------:R-:W-:Y:S01]  /*14320*/  FMUL.FTZ R4, R22, 1 ;  /* 0x3f80000016047820 */ /* 0x000fe20000410000 */
[----:B------:R-:W-:-:S05]  /*14330*/  CS2R R6, SRZ ;  /* 0x0000000000067805 */ /* 0x000fca000001ff00 */
[----:B------:R-:W0:Y:S02]  /*14340*/  F2F.F64.F32 R4, R4 ;  /* 0x0000000400047310 */ /* 0x000e240000201800 */
[----:B0-----:R0:W-:Y:S01]  /*14350*/  STG.E.128 desc[UR36][R2.64], R4 ;  /* 0x0000000402007986 */ /* 0x0011e2000c101d24 */
[----:B------:R-:W-:Y:S05]  /*14360*/  BRA `(.L_x_26150) ;  /* 0x0000000800507947 */ /* 0x000fea0003800000 */
.L_x_26158:
        /* <DEDUP_REMOVED lines=20> */
.L_x_26163:
[----:B------:R-:W-:Y:S05]  /*144b0*/  BSYNC B0 ;  /* 0x0000000000007941 */ /* 0x000fea0003800000 */
.L_x_26162:
[----:B------:R-:W-:-:S05]  /*144c0*/  LOP3.LUT R7, R0, R7, RZ, 0xfc, !PT ;  /* 0x0000000700077212 */ /* 0x000fca00078efcff */
[----:B------:R0:W-:Y:S01]  /*144d0*/  STG.E.U8 desc[UR36][R2.64], R7 ;  /* 0x0000000702007986 */ /* 0x0001e2000c101124 */
[----:B------:R-:W-:Y:S05]  /*144e0*/  BRA `(.L_x_26150) ;  /* 0x0000000400f07947 */ /* 0x000fea0003800000 */
.L_x_26161:
        /* <DEDUP_REMOVED lines=12> */
.L_x_26165:
[----:B------:R-:W-:Y:S01]  /*145b0*/  IMAD.MOV.U32 R0, RZ, RZ, 0x7f ;  /* 0x0000007fff007424 */ /* 0x000fe200078e00ff */
[----:B------:R-:W-:-:S04]  /*145c0*/  ISETP.GT.U32.AND P0, PT, R4, 0x7f800000, PT ;  /* 0x7f8000000400780c */ /* 0x000fc80003f04070 */
[----:B------:R-:W-:-:S09]  /*145d0*/  SEL R0, R0, 0x7c, P0 ;  /* 0x0000007c00007807 */ /* 0x000fd20000000000 */
.L_x_26166:
[----:B------:R-:W-:Y:S05]  /*145e0*/  BSYNC B0 ;  /* 0x0000000000007941 */ /* 0x000fea0003800000 */
.L_x_26164:
[----:B------:R-:W-:-:S04]  /*145f0*/  LOP3.LUT R22, R22, 0x80000000, RZ, 0xc0, !PT ;  /* 0x8000000016167812 */ /* 0x000fc800078ec0ff */
[----:B------:R-:W-:-:S04]  /*14600*/  SHF.R.U32.HI R5, RZ, 0x18, R22 ;  /* 0x00000018ff057819 */ /* 0x000fc80000011616 */
[----:B------:R-:W-:-:S05]  /*14610*/  LOP3.LUT R5, R0, R5, RZ, 0xfc, !PT ;  /* 0x0000000500057212 */ /* 0x000fca00078efcff */
[----:B------:R0:W-:Y:S01]  /*14620*/  STG.E.U8 desc[UR36][R2.64], R5 ;  /* 0x0000000502007986 */ /* 0x0001e2000c101124 */
[----:B------:R-:W-:Y:S05]  /*14630*/  BRA `(.L_x_26150) ;  /* 0x00000004009c7947 */ /* 0x000fea0003800000 */
.L_x_26160:
[----:B------:R-:W-:-:S05]  /*14640*/  F2FP.BF16.F32.PACK_AB R22, RZ, R22 ;  /* 0x00000016ff16723e */ /* 0x000fca00000010ff */
[----:B------:R0:W-:Y:S01]  /*14650*/  STG.E.U16 desc[UR36][R2.64], R22 ;  /* 0x0000001602007986 */ /* 0x0001e2000c101524 */
[----:B------:R-:W-:Y:S05]  /*14660*/  BRA `(.L_x_26150) ;  /* 0x0000000400907947 */ /* 0x000fea0003800000 */
.L_x_26157:
        /* <DEDUP_REMOVED lines=11> */
.L_x_26169:
        /* <DEDUP_REMOVED lines=16> */
.L_x_26172:
[----:B------:R-:W-:-:S04]  /*14820*/  LOP3.LUT R22, R22, 0x80000000, RZ, 0xc0, !PT ;  /* 0x8000000016167812 */ /* 0x000fc800078ec0ff */
[----:B------:R-:W-:-:S04]  /*14830*/  SHF.R.U32.HI R5, RZ, 0x18, R22 ;  /* 0x00000018ff057819 */ /* 0x000fc80000011616 */
[----:B------:R-:W-:-:S04]  /*14840*/  LOP3.LUT R4, R4, R5, RZ, 0xfc, !PT ;  /* 0x0000000504047212 */ /* 0x000fc800078efcff */
[----:B------:R-:W-:-:S07]  /*14850*/  PRMT R0, R4, 0x7610, R0 ;  /* 0x0000761004007816 */ /* 0x000fce0000000000 */
.L_x_26171:
[----:B------:R-:W-:Y:S05]  /*14860*/  BSYNC B0 ;  /* 0x0000000000007941 */ /* 0x000fea0003800000 */
.L_x_26170:
[----:B------:R4:W-:Y:S01]  /*14870*/  STG.E.U8 desc[UR36][R2.64], R0 ;  /* 0x0000000002007986 */ /* 0x0009e2000c101124 */
[----:B------:R-:W-:Y:S05]  /*14880*/  BRA `(.L_x_26150) ;  /* 0x0000000400087947 */ /* 0x000fea0003800000 */
.L_x_26168:
        /* <DEDUP_REMOVED lines=16> */
.L_x_26175:
[----:B------:R-:W-:-:S04]  /*14990*/  LOP3.LUT R22, R22, 0x80000000, RZ, 0xc0, !PT ;  /* 0x8000000016167812 */ /* 0x000fc800078ec0ff */
[----:B------:R-:W-:-:S04]  /*149a0*/  SHF.R.U32.HI R5, RZ, 0x18, R22 ;  /* 0x00000018ff057819 */ /* 0x000fc80000011616 */
[----:B------:R-:W-:-:S04]  /*149b0*/  LOP3.LUT R4, R4, R5, RZ, 0xfc, !PT ;  /* 0x0000000504047212 */ /* 0x000fc800078efcff */
[----:B------:R-:W-:-:S07]  /*149c0*/  PRMT R0, R4, 0x7610, R0 ;  /* 0x0000761004007816 */ /* 0x000fce0000000000 */
.L_x_26174:
[----:B------:R-:W-:Y:S05]  /*149d0*/  BSYNC B0 ;  /* 0x0000000000007941 */ /* 0x000fea0003800000 */
.L_x_26173:
[----:B------:R0:W-:Y:S01]  /*149e0*/  STG.E.U8 desc[UR36][R2.64], R0 ;  /* 0x0000000002007986 */ /* 0x0001e2000c101124 */
[----:B------:R-:W-:Y:S05]  /*149f0*/  BRA `(.L_x_26150) ;  /* 0x0000000000ac7947 */ /* 0x000fea0003800000 */
.L_x_26167:
        /* <DEDUP_REMOVED lines=21> */
.L_x_26149:
        /* <DEDUP_REMOVED lines=11> */
[----:B-1----:R-:W-:Y:S02]  /*14c00*/  IMAD.MOV.U32 R8, RZ, RZ, 0x65 ;  /* 0x00000065ff087424 */ /* 0x002fe400078e00ff */
[----:B------:R-:W-:Y:S02]  /*14c10*/  IMAD.MOV.U32 R12, RZ, RZ, 0x1 ;  /* 0x00000001ff0c7424 */ /* 0x000fe400078e00ff */
[----:B0-----:R-:W-:-:S07]  /*14c20*/  IMAD.MOV.U32 R13, RZ, RZ, RZ ;  /* 0x000000ffff0d7224 */ /* 0x001fce00078e00ff */
[----:B------:R-:W-:-:S07]  /*14c30*/  LEPC R20, `(.L_x_26178) ;  /* 0x000000001014794e */ /* 0x000fce0000000000 */
[----:B--2---:R-:W-:Y:S05]  /*14c40*/  CALL.ABS.NOINC R2 ;  /* 0x0000000002007343 */ /* 0x004fea0003c00000 */
.L_x_26178:
[----:B------:R-:W-:Y:S05]  /*14c50*/  BRA `(.L_x_26150) ;  /* 0x0000000000147947 */ /* 0x000fea0003800000 */
.L_x_26177:
[----:B------:R-:W0:Y:S02]  /*14c60*/  F2I.U64.TRUNC R22, R22 ;  /* 0x0000001600167311 */ /* 0x000e24000020d800 */
[----:B0-----:R3:W-:Y:S01]  /*14c70*/  STG.E.64 desc[UR36][R2.64], R22 ;  /* 0x0000001602007986 */ /* 0x0017e2000c101b24 */
[----:B------:R-:W-:Y:S05]  /*14c80*/  BRA `(.L_x_26150) ;  /* 0x0000000000087947 */ /* 0x000fea0003800000 */
.L_x_26176:
[----:B------:R-:W0:Y:S02]  /*14c90*/  F2I.FTZ.U32.TRUNC.NTZ R5, R22 ;  /* 0x0000001600057305 */ /* 0x000e24000021f000 */
[----:B0-----:R0:W-:Y:S02]  /*14ca0*/  STG.E desc[UR36][R2.64], R5 ;  /* 0x0000000502007986 */ /* 0x0011e4000c101924 */
.L_x_26150:
[----:B------:R-:W-:-:S07]  /*14cb0*/  VIADD R35, R35, 0x80 ;  /* 0x0000008023237836 */ /* 0x000fce0000000000 */
.L_x_26110:
[----:B------:R-:W-:Y:S05]  /*14cc0*/  BSYNC B6 ;  /* 0x0000000000067941 */ /* 0x000fea0003800000 */
.L_x_26109:
[----:B------:R-:W-:-:S13]  /*14cd0*/  ISETP.GE.AND P0, PT, R35, R16, PT ;  /* 0x000000102300720c */ /* 0x000fda0003f06270 */
[----:B------:R-:W-:Y:S05]  /*14ce0*/  @P0 EXIT ;  /* 0x000000000000094d */ /* 0x000fea0003800000 */
[----:B0-234-:R-:W0:Y:S01]  /*14cf0*/  LDC.U8 R4, c[0x0][0x268] ;  /* 0x00009a00ff047b82 */ /* 0x01de220000000000 */
[----:B------:R-:W-:Y:S01]  /*14d00*/  IMAD R35, R34, 0x200, R35 ;  /* 0x0000020022237824 */ /* 0x000fe200078e0223 */
[----:B------:R-:W-:-:S03]  /*14d10*/  ULDC UR4, c[0x0][0x26c] ;  /* 0x00009b0000047ab9 */ /* 0x000fc60000000800 */
[----:B------:R-:W-:-:S03]  /*14d20*/  IMAD R35, R35, UR4, RZ ;  /* 0x0000000423237c24 */ /* 0x000fc6000f8e02ff */
        /* <DEDUP_REMOVED lines=17> */
.L_x_26182:
[----:B------:R-:W0:Y:S02]  /*14e40*/  F2I.S64.TRUNC R18, R18 ;  /* 0x0000001200127311 */ /* 0x000e24000020d900 */
[----:B0-----:R-:W-:-:S05]  /*14e50*/  IMAD.MOV.U32 R5, RZ, RZ, R18 ;  /* 0x000000ffff057224 */ /* 0x001fca00078e0012 */
[----:B------:R-:W-:Y:S01]  /*14e60*/  STG.E.U8 desc[UR36][R2.64], R5 ;  /* 0x0000000502007986 */ /* 0x000fe2000c101124 */
[----:B------:R-:W-:Y:S05]  /*14e70*/  EXIT ;  /* 0x000000000000794d */ /* 0x000fea0003800000 */
.L_x_26181:
        /* <DEDUP_REMOVED lines=9> */
.L_x_26185:
[----:B------:R-:W0:Y:S02]  /*14f10*/  F2I.FTZ.TRUNC.NTZ R5, R18 ;  /* 0x0000001200057305 */ /* 0x000e24000021f100 */
[----:B0-----:R-:W-:Y:S01]  /*14f20*/  STG.E desc[UR36][R2.64], R5 ;  /* 0x0000000502007986 */ /* 0x001fe2000c101924 */
[----:B------:R-:W-:Y:S05]  /*14f30*/  EXIT ;  /* 0x000000000000794d */ /* 0x000fea0003800000 */
.L_x_26184:
[----:B------:R-:W0:Y:S02]  /*14f40*/  F2I.FTZ.TRUNC.NTZ R5, R18 ;  /* 0x0000001200057305 */ /* 0x000e24000021f100 */
[----:B0-----:R-:W-:Y:S01]  /*14f50*/  STG.E.U16 desc[UR36][R2.64], R5 ;  /* 0x0000000502007986 */ /* 0x001fe2000c101524 */
[----:B------:R-:W-:Y:S05]  /*14f60*/  EXIT ;  /* 0x000000000000794d */ /* 0x000fea0003800000 */
.L_x_26180:
        /* <DEDUP_REMOVED lines=8> */
.L_x_26187:
[----:B------:R-:W-:-:S05]  /*14ff0*/  F2FP.F16.F32.PACK_AB R18, RZ, R18 ;  /* 0x00000012ff12723e */ /* 0x000fca00000000ff */
[----:B------:R-:W-:Y:S01]  /*15000*/  STG.E.U16 desc[UR36][R2.64], R18 ;  /* 0x0000001202007986 */ /* 0x000fe2000c101524 */
[----:B------:R-:W-:Y:S05]  /*15010*/  EXIT ;  /* 0x000000000000794d */ /* 0x000fea0003800000 */
.L_x_26186:
        /* <DEDUP_REMOVED lines=9> */
.L_x_26189:
[----:B------:R-:W-:-:S04]  /*150b0*/  F2FP.F16.F32.PACK_AB R5, RZ, R18 ;  /* 0x00000012ff05723e */ /* 0x000fc800000000ff */
[----:B------:R-:W-:-:S05]  /*150c0*/  PRMT R5, R5, 0x5410, RZ ;  /* 0x0000541005057816 */ /* 0x000fca00000000ff */
[----:B------:R-:W-:Y:S01]  /*150d0*/  STG.E desc[UR36][R2.64], R5 ;  /* 0x0000000502007986 */ /* 0x000fe2000c101924 */
[----:B------:R-:W-:Y:S05]  /*150e0*/  EXIT ;  /* 0x000000000000794d */ /* 0x000fea0003800000 */
.L_x_26188:
[----:B------:R-:W-:-:S06]  /*150f0*/  FMUL.FTZ R4, R18, 1 ;  /* 0x3f80000012047820 */ /* 0x000fcc0000410000 */
[----:B------:R-:W0:Y:S02]  /*15100*/  F2F.F64.F32 R4, R4 ;  /* 0x0000000400047310 */ /* 0x000e240000201800 */
[----:B0-----:R-:W-:Y:S01]  /*15110*/  STG.E.64 desc[UR36][R2.64], R4 ;  /* 0x0000000402007986 */ /* 0x001fe2000c101b24 */
[----:B------:R-:W-:Y:S05]  /*15120*/  EXIT ;  /* 0x000000000000794d */ /* 0x000fea0003800000 */
.L_x_26179:
        /* <DEDUP_REMOVED lines=12> */
.L_x_26192:
[----:B------:R-:W-:Y:S01]  /*151f0*/  FMUL.FTZ R4, R18, 1 ;  /* 0x3f80000012047820 */ /* 0x000fe20000410000 */
[----:B------:R-:W-:-:S05]  /*15200*/  CS2R R6, SRZ ;  /* 0x0000000000067805 */ /* 0x000fca000001ff00 */
[----:B------:R-:W0:Y:S02]  /*15210*/  F2F.F64.F32 R4, R4 ;  /* 0x0000000400047310 */ /* 0x000e240000201800 */
[----:B0-----:R-:W-:Y:S01]  /*15220*/  STG.E.128 desc[UR36][R2.64], R4 ;  /* 0x0000000402007986 */ /* 0x001fe2000c101d24 */
[----:B------:R-:W-:Y:S05]  /*15230*/  EXIT ;  /* 0x000000000000794d */ /* 0x000fea0003800000 */
.L_x_26191:
        /* <DEDUP_REMOVED lines=20> */
.L_x_26196:
[----:B------:R-:W-:Y:S05]  /*15380*/  BSYNC B0 ;  /* 0x0000000000007941 */ /* 0x000fea0003800000 */
.L_x_26195:
[----:B------:R-:W-:-:S05]  /*15390*/  LOP3.LUT R7, R0, R7, RZ, 0xfc, !PT ;  /* 0x0000000700077212 */ /* 0x000fca00078efcff */
[----:B------:R-:W-:Y:S01]  /*153a0*/  STG.E.U8 desc[UR36][R2.64], R7 ;  /* 0x0000000702007986 */ /* 0x000fe2000c101124 */
[----:B------:R-:W-:Y:S05]  /*153b0*/  EXIT ;  /* 0x000000000000794d */ /* 0x000fea0003800000 */
.L_x_26194:
        /* <DEDUP_REMOVED lines=12> */
.L_x_26198:
[----:B------:R-:W-:Y:S01]  /*15480*/  IMAD.MOV.U32 R0, RZ, RZ, 0x7f ;  /* 0x0000007fff007424 */ /* 0x000fe200078e00ff */
[----:B------:R-:W-:-:S04]  /*15490*/  ISETP.GT.U32.AND P0, PT, R4, 0x7f800000, PT ;  /* 0x7f8000000400780c */ /* 0x000fc80003f04070 */
[----:B------:R-:W-:-:S09]  /*154a0*/  SEL R0, R0, 0x7c, P0 ;  /* 0x0000007c00007807 */ /* 0x000fd20000000000 */
.L_x_26199:
[----:B------:R-:W-:Y:S05]  /*154b0*/  BSYNC B0 ;  /* 0x0000000000007941 */ /* 0x000fea0003800000 */
.L_x_26197:
[----:B------:R-:W-:-:S04]  /*154c0*/  LOP3.LUT R18, R18, 0x80000000, RZ, 0xc0, !PT ;  /* 0x8000000012127812 */ /* 0x000fc800078ec0ff */
[----:B------:R-:W-:-:S04]  /*154d0*/  SHF.R.U32.HI R5, RZ, 0x18, R18 ;  /* 0x00000018ff057819 */ /* 0x000fc80000011612 */
[----:B------:R-:W-:-:S05]  /*154e0*/  LOP3.LUT R5, R0, R5, RZ, 0xfc, !PT ;  /* 0x0000000500057212 */ /* 0x000fca00078efcff */
[----:B------:R-:W-:Y:S01]  /*154f0*/  STG.E.U8 desc[UR36][R2.64], R5 ;  /* 0x0000000502007986 */ /* 0x000fe2000c101124 */
[----:B------:R-:W-:Y:S05]  /*15500*/  EXIT ;  /* 0x000000000000794d */ /* 0x000fea0003800000 */
.L_x_26193:
[----:B------:R-:W-:-:S05]  /*15510*/  F2FP.BF16.F32.PACK_AB R18, RZ, R18 ;  /* 0x00000012ff12723e */ /* 0x000fca00000010ff */
[----:B------:R-:W-:Y:S01]  /*15520*/  STG.E.U16 desc[UR36][R2.64], R18 ;  /* 0x0000001202007986 */ /* 0x000fe2000c101524 */
[----:B------:R-:W-:Y:S05]  /*15530*/  EXIT ;  /* 0x000000000000794d */ /* 0x000fea0003800000 */
.L_x_26190:
        /* <DEDUP_REMOVED lines=11> */
.L_x_26202:
        /* <DEDUP_REMOVED lines=16> */
.L_x_26205:
[----:B------:R-:W-:-:S04]  /*156f0*/  LOP3.LUT R18, R18, 0x80000000, RZ, 0xc0, !PT ;  /* 0x8000000012127812 */ /* 0x000fc800078ec0ff */
[----:B------:R-:W-:-:S04]  /*15700*/  SHF.R.U32.HI R5, RZ, 0x18, R18 ;  /* 0x00000018ff057819 */ /* 0x000fc80000011612 */
[----:B------:R-:W-:-:S04]  /*15710*/  LOP3.LUT R4, R4, R5, RZ, 0xfc, !PT ;  /* 0x0000000504047212 */ /* 0x000fc800078efcff */
[----:B------:R-:W-:-:S07]  /*15720*/  PRMT R0, R4, 0x7610, R0 ;  /* 0x0000761004007816 */ /* 0x000fce0000000000 */
.L_x_26204:
[----:B------:R-:W-:Y:S05]  /*15730*/  BSYNC B0 ;  /* 0x0000000000007941 */ /* 0x000fea0003800000 */
.L_x_26203:
[----:B------:R-:W-:Y:S01]  /*15740*/  STG.E.U8 desc[UR36][R2.64], R0 ;  /* 0x0000000002007986 */ /* 0x000fe2000c101124 */
[----:B------:R-:W-:Y:S05]  /*15750*/  EXIT ;  /* 0x000000000000794d */ /* 0x000fea0003800000 */
.L_x_26201:
        /* <DEDUP_REMOVED lines=16> */
.L_x_26208:
[----:B------:R-:W-:-:S04]  /*15860*/  LOP3.LUT R18, R18, 0x80000000, RZ, 0xc0, !PT ;  /* 0x8000000012127812 */ /* 0x000fc800078ec0ff */
[----:B------:R-:W-:-:S04]  /*15870*/  SHF.R.U32.HI R5, RZ, 0x18, R18 ;  /* 0x00000018ff057819 */ /* 0x000fc80000011612 */
[----:B------:R-:W-:-:S04]  /*15880*/  LOP3.LUT R4, R4, R5, RZ, 0xfc, !PT ;  /* 0x0000000504047212 */ /* 0x000fc800078efcff */
[----:B------:R-:W-:-:S07]  /*15890*/  PRMT R0, R4, 0x7610, R0 ;  /* 0x0000761004007816 */ /* 0x000fce0000000000 */
.L_x_26207:
[----:B------:R-:W-:Y:S05]  /*158a0*/  BSYNC B0 ;  /* 0x0000000000007941 */ /* 0x000fea0003800000 */
.L_x_26206:
[----:B------:R-:W-:Y:S01]  /*158b0*/  STG.E.U8 desc[UR36][R2.64], R0 ;  /* 0x0000000002007986 */ /* 0x000fe2000c101124 */
[----:B------:R-:W-:Y:S05]  /*158c0*/  EXIT ;  /* 0x000000000000794d */ /* 0x000fea0003800000 */
.L_x_26200:
        /* <DEDUP_REMOVED lines=21> */
.L_x_26183:
        /* <DEDUP_REMOVED lines=16> */
.L_x_26211:
[----:B------:R-:W-:Y:S05]  /*15b20*/  EXIT ;  /* 0x000000000000794d */ /* 0x000fea0003800000 */
.L_x_26210:
[----:B------:R-:W0:Y:S02]  /*15b30*/  F2I.U64.TRUNC R18, R18 ;  /* 0x0000001200127311 */ /* 0x000e24000020d800 */
[----:B0-----:R-:W-:Y:S01]  /*15b40*/  STG.E.64 desc[UR36][R2.64], R18 ;  /* 0x0000001202007986 */ /* 0x001fe2000c101b24 */
[----:B------:R-:W-:Y:S05]  /*15b50*/  EXIT ;  /* 0x000000000000794d */ /* 0x000fea0003800000 */
.L_x_26209:
[----:B------:R-:W0:Y:S02]  /*15b60*/  F2I.FTZ.U32.TRUNC.NTZ R5, R18 ;  /* 0x0000001200057305 */ /* 0x000e24000021f000 */
[----:B0-----:R-:W-:Y:S01]  /*15b70*/  STG.E desc[UR36][R2.64], R5 ;  /* 0x0000000502007986 */ /* 0x001fe2000c101924 */
[----:B------:R-:W-:Y:S05]  /*15b80*/  EXIT ;  /* 0x000000000000794d */ /* 0x000fea0003800000 */
.L_x_26212:
        /* <DEDUP_REMOVED lines=15> */
.L_x_28467:


//--------------------- .text._ZN2at6native18elementwise_kernelILi128ELi2EZNS0_22gpu_kernel_impl_nocastIZZZNS0_49_GLOBAL__N__b919a28f_16_Normalization_cu_5c38458722batch_norm_elementwiseERKNS_6TensorES6_RKSt8optionalIS4_ESA_S6_S6_ENKUlvE0_clEvENKUlvE0_clEvEUlfffffE_EEvRNS_18TensorIteratorBaseERKT_EUliE_EEviT1_ --------------------------
	.section	.text._ZN2at6native18elementwise_kernelILi128ELi2EZNS0_22gpu_kernel_impl_nocastIZZZNS0_49_GLOBAL__N__b919a28f_16_Normalization_cu_5c38458722batch_norm_elementwiseERKNS_6TensorES6_RKSt8optionalIS4_ESA_S6_S6_ENKUlvE0_clEvENKUlvE0_clEvEUlfffffE_EEvRNS_18TensorIteratorBaseERKT_EUliE_EEviT1_,"ax",@progbits
	.align	128
        .global         _ZN2at6native18elementwise_kernelILi128ELi2EZNS0_22gpu_kernel_impl_nocastIZZZNS0_49_GLOBAL__N__b919a28f_16_Normalization_cu_5c38458722batch_norm_elementwiseERKNS_6TensorES6_RKSt8optionalIS4_ESA_S6_S6_ENKUlvE0_clEvENKUlvE0_clEvEUlfffffE_EEvRNS_18TensorIteratorBaseERKT_EUliE_EEviT1_
        .type           _ZN2at6native18elementwise_kernelILi128ELi2EZNS0_22gpu_kernel_impl_nocastIZZZNS0_49_GLOBAL__N__b919a28f_16_Normalization_cu_5c38458722batch_norm_elementwiseERKNS_6TensorES6_RKSt8optionalIS4_ESA_S6_S6_ENKUlvE0_clEvENKUlvE0_clEvEUlfffffE_EEvRNS_18TensorIteratorBaseERKT_EUliE_EEviT1_,@function
        .size           _ZN2at6native18elementwise_kernelILi128ELi2EZNS0_22gpu_kernel_impl_nocastIZZZNS0_49_GLOBAL__N__b919a28f_16_Normalization_cu_5c38458722batch_norm_elementwiseERKNS_6TensorES6_RKSt8optionalIS4_ESA_S6_S6_ENKUlvE0_clEvENKUlvE0_clEvEUlfffffE_EEvRNS_18TensorIteratorBaseERKT_EUliE_EEviT1_,(.L_x_28468 - _ZN2at6native18elementwise_kernelILi128ELi2EZNS0_22gpu_kernel_impl_nocastIZZZNS0_49_GLOBAL__N__b919a28f_16_Normalization_cu_5c38458722batch_norm_elementwiseERKNS_6TensorES6_RKSt8optionalIS4_ESA_S6_S6_ENKUlvE0_clEvENKUlvE0_clEvEUlfffffE_EEvRNS_18TensorIteratorBaseERKT_EUliE_EEviT1_)
        .other          _ZN2at6native18elementwise_kernelILi128ELi2EZNS0_22gpu_kernel_impl_nocastIZZZNS0_49_GLOBAL__N__b919a28f_16_Normalization_cu_5c38458722batch_norm_elementwiseERKNS_6TensorES6_RKSt8optionalIS4_ESA_S6_S6_ENKUlvE0_clEvENKUlvE0_clEvEUlfffffE_EEvRNS_18TensorIteratorBaseERKT_EUliE_EEviT1_,@"STO_CUDA_ENTRY STV_DEFAULT"
_ZN2at6native18elementwise_kernelILi128ELi2EZNS0_22gpu_kernel_impl_nocastIZZZNS0_49_GLOBAL__N__b919a28f_16_Normalization_cu_5c38458722batch_norm_elementwiseERKNS_6TensorES6_RKSt8optionalIS4_ESA_S6_S6_ENKUlvE0_clEvENKUlvE0_clEvEUlfffffE_EEvRNS_18TensorIteratorBaseERKT_EUliE_EEviT1_:
.text._ZN2at6native18elementwise_kernelILi128ELi2EZNS0_22gpu_kernel_impl_nocastIZZZNS0_49_GLOBAL__N__b919a28f_16_Normalization_cu_5c38458722batch_norm_elementwiseERKNS_6TensorES6_RKSt8optionalIS4_ESA_S6_S6_ENKUlvE0_clEvENKUlvE0_clEvEUlfffffE_EEvRNS_18TensorIteratorBaseERKT_EUliE_EEviT1_:
        /* <DEDUP_REMOVED lines=465> */
[----:B------:R-:W-:-:S07]  /*1d10*/  IMAD R6, R11, UR9, R6 ;  /* 0x000000090b067c24 */ /* 0x000fce000f8e0206 */
.L_x_26215:
        /* <DEDUP_REMOVED lines=8> */
[----:B------:R-:W-:-:S02]  /*1da0*/  IADD3.X R9, RZ, UR13, RZ, P2, !PT ;  /* 0x0000000dff097c10 */ /* 0x000fc400097fe4ff */
[----:B------:R-:W-:Y:S01]  /*1db0*/  IADD3.X R11, RZ, UR11, RZ, P1, !PT ;  /* 0x0000000bff0b7c10 */ /* 0x000fe20008ffe4ff */
[----:B------:R-:W-:Y:S01]  /*1dc0*/  ULDC.64 UR10, c[0x0][0x5c8] ;  /* 0x00017200000a7ab9 */ /* 0x000fe20000000a00 */
[----:B------:R-:W-:Y:S01]  /*1dd0*/  IADD3 R4, P0, R4, UR8, RZ ;  /* 0x0000000804047c10 */ /* 0x000fe2000ff1e0ff */
[----:B------:R-:W2:Y:S01]  /*1de0*/  LDG.E R8, desc[UR4][R8.64] ;  /* 0x0000000408087981 */ /* 0x000ea2000c1e1900 */
[----:B------:R-:W-:-:S03]  /*1df0*/  IADD3 R12, P1, R6, UR10, RZ ;  /* 0x0000000a060c7c10 */ /* 0x000fc6000ff3e0ff */
[----:B------:R-:W2:Y:S01]  /*1e00*/  LDG.E R3, desc[UR4][R2.64] ;  /* 0x0000000402037981 */ /* 0x000ea2000c1e1900 */
[----:B------:R-:W-:Y:S02]  /*1e10*/  IADD3.X R13, RZ, UR11, RZ, P1, !PT ;  /* 0x0000000bff0d7c10 */ /* 0x000fe40008ffe4ff */
[----:B------:R-:W-:Y:S01]  /*1e20*/  IADD3.X R5, RZ, UR9, RZ, P0, !PT ;  /* 0x00000009ff057c10 */ /* 0x000fe200087fe4ff */
[----:B------:R-:W3:Y:S01]  /*1e30*/  LDG.E R11, desc[UR4][R10.64] ;  /* 0x000000040a0b7981 */ /* 0x000ee2000c1e1900 */
[----:B------:R-:W-:-:S03]  /*1e40*/  ULDC.64 UR8, c[0x0][0x5a0] ;  /* 0x0001680000087ab9 */ /* 0x000fc60000000a00 */
[----:B------:R-:W4:Y:S04]  /*1e50*/  LDG.E R13, desc[UR4][R12.64] ;  /* 0x000000040c0d7981 */ /* 0x000f28000c1e1900 */
[----:B------:R-:W4:Y:S01]  /*1e60*/  LDG.E R5, desc[UR4][R4.64] ;  /* 0x0000000404057981 */ /* 0x000f22000c1e1900 */
[----:B------:R-:W-:Y:S01]  /*1e70*/  IADD3 R15, R7, 0x80, RZ ;  /* 0x00000080070f7810 */ /* 0x000fe20007ffe0ff */
[----:B--2---:R-:W-:Y:S01]  /*1e80*/  FADD.FTZ R6, -R8, R3 ;  /* 0x0000000308067221 */ /* 0x004fe20000010100 */
[----:B------:R-:W-:-:S03]  /*1e90*/  IADD3 R8, P0, R0, UR8, RZ ;  /* 0x0000000800087c10 */ /* 0x000fc6000ff1e0ff */
[----:B---3--:R-:W-:Y:S01]  /*1ea0*/  FMUL.FTZ R6, R6, R11 ;  /* 0x0000000b06067220 */ /* 0x008fe20000410000 */
[----:B------:R-:W-:-:S03]  /*1eb0*/  IADD3.X R9, RZ, UR9, RZ, P0, !PT ;  /* 0x00000009ff097c10 */ /* 0x000fc600087fe4ff */
[----:B----4-:R-:W-:-:S05]  /*1ec0*/  FFMA.FTZ R3, R6, R13, R5 ;  /* 0x0000000d06037223 */ /* 0x010fca0000010005 */
[----:B------:R0:W-:Y:S02]  /*1ed0*/  STG.E desc[UR4][R8.64], R3 ;  /* 0x0000000308007986 */ /* 0x0001e4000c101904 */
.L_x_26214:
[----:B------:R-:W-:Y:S05]  /*1ee0*/  BSYNC B0 ;  /* 0x0000000000007941 */ /* 0x000fea0003800000 */
.L_x_26213:
[----:B------:R-:W-:-:S13]  /*1ef0*/  ISETP.GE.AND P0, PT, R15, UR6, PT ;  /* 0x000000060f007c0c */ /* 0x000fda000bf06270 */
[----:B------:R-:W-:Y:S05]  /*1f00*/  @P0 EXIT ;  /* 0x000000000000094d */ /* 0x000fea0003800000 */
[----:B------:R-:W1:Y:S01]  /*1f10*/  LDC R7, c[0x0][0x218] ;  /* 0x00008600ff077b82 */ /* 0x000e620000000800 */
[----:B------:R-:W-:Y:S01]  /*1f20*/  HFMA2.MMA R6, -RZ, RZ, 0, 0 ;  /* 0x00000000ff067435 */ /* 0x000fe200000001ff */
[----:B0-----:R-:W-:Y:S02]  /*1f30*/  CS2R R2, SRZ ;  /* 0x0000000000027805 */ /* 0x001fe4000001ff00 */
[----:B------:R-:W-:Y:S02]  /*1f40*/  CS2R R4, SRZ ;  /* 0x0000000000047805 */ /* 0x000fe4000001ff00 */
[----:B------:R-:W-:Y:S02]  /*1f50*/  MOV R0, RZ ;  /* 0x000000ff00007202 */ /* 0x000fe40000000f00 */
        /* <DEDUP_REMOVED lines=451> */
.L_x_26216:
        /* <DEDUP_REMOVED lines=12> */
[----:B------:R0:W2:Y:S01]  /*3c50*/  LDG.E R7, desc[UR4][R6.64] ;  /* 0x0000000406077981 */ /* 0x0000a2000c1e1900 */
[----:B------:R-:W-:-:S03]  /*3c60*/  IADD3 R2, P1, R2, UR8, RZ ;  /* 0x0000000802027c10 */ /* 0x000fc6000ff3e0ff */
[----:B------:R-:W2:Y:S01]  /*3c70*/  LDG.E R4, desc[UR4][R4.64] ;  /* 0x0000000404047981 */ /* 0x000ea2000c1e1900 */
[----:B------:R-:W-:Y:S01]  /*3c80*/  IADD3.X R11, RZ, UR7, RZ, P0, !PT ;  /* 0x00000007ff0b7c10 */ /* 0x000fe200087fe4ff */
[----:B------:R-:W-:Y:S01]  /*3c90*/  ULDC.64 UR6, c[0x0][0x5a0] ;  /* 0x0001680000067ab9 */ /* 0x000fe20000000a00 */
[----:B------:R-:W-:Y:S01]  /*3ca0*/  IADD3.X R3, RZ, UR9, RZ, P1, !PT ;  /* 0x00000009ff037c10 */ /* 0x000fe20008ffe4ff */
[----:B------:R-:W3:Y:S04]  /*3cb0*/  LDG.E R8, desc[UR4][R8.64] ;  /* 0x0000000408087981 */ /* 0x000ee8000c1e1900 */
[----:B------:R-:W4:Y:S04]  /*3cc0*/  LDG.E R11, desc[UR4][R10.64] ;  /* 0x000000040a0b7981 */ /* 0x000f28000c1e1900 */
[----:B------:R-:W4:Y:S01]  /*3cd0*/  LDG.E R3, desc[UR4][R2.64] ;  /* 0x0000000402037981 */ /* 0x000f22000c1e1900 */
[----:B0-----:R-:W-:Y:S01]  /*3ce0*/  IADD3 R6, P0, R0, UR6, RZ ;  /* 0x0000000600067c10 */ /* 0x001fe2000ff1e0ff */
[----:B--2---:R-:W-:-:S04]  /*3cf0*/  FADD.FTZ R7, -R4, R7 ;  /* 0x0000000704077221 */ /* 0x004fc80000010100 */
[----:B---3--:R-:W-:Y:S01]  /*3d00*/  FMUL.FTZ R0, R7, R8 ;  /* 0x0000000807007220 */ /* 0x008fe20000410000 */
[----:B------:R-:W-:-:S03]  /*3d10*/  IADD3.X R7, RZ, UR7, RZ, P0, !PT ;  /* 0x00000007ff077c10 */ /* 0x000fc600087fe4ff */
[----:B----4-:R-:W-:-:S05]  /*3d20*/  FFMA.FTZ R5, R0, R3, R11 ;  /* 0x0000000300057223 */ /* 0x010fca000001000b */
[----:B------:R-:W-:Y:S01]  /*3d30*/  STG.E desc[UR4][R6.64], R5 ;  /* 0x0000000506007986 */ /* 0x000fe2000c101904 */
[----:B------:R-:W-:Y:S05]  /*3d40*/  EXIT ;  /* 0x000000000000794d */ /* 0x000fea0003800000 */
.L_x_26217:
        /* <DEDUP_REMOVED lines=11> */
.L_x_28468:


//--------------------- .text._ZN2at6native27unrolled_elementwise_kernelIZZZNS0_49_GLOBAL__N__b919a28f_16_Normalization_cu_5c38458722batch_norm_elementwiseERKNS_6TensorES5_RKSt8optionalIS3_ES9_S5_S5_ENKUlvE0_clEvENKUlvE0_clEvEUlfffffE_St5arrayIPcLm6EELi4E23TrivialOffsetCalculatorILi5EjESG_ILi1EjENS0_6memory15LoadWithoutCastENSJ_16StoreWithoutCastEEEviT_T0_T2_T3_T4_T5_ --------------------------
	.section	.text._ZN2at6native27unrolled_elementwise_kernelIZZZNS0_49_GLOBAL__N__b919a28f_16_Normalization_cu_5c38458722batch_norm_elementwiseERKNS_6TensorES5_RKSt8optionalIS3_ES9_S5_S5_ENKUlvE0_clEvENKUlvE0_clEvEUlfffffE_St5arrayIPcLm6EELi4E23TrivialOffsetCalculatorILi5EjESG_ILi1EjENS0_6memory15LoadWithoutCastENSJ_16StoreWithoutCastEEEviT_T0_T2_T3_T4_T5_,"ax",@progbits
	.align	128
        .global         _ZN2at6native27unrolled_elementwise_kernelIZZZNS0_49_GLOBAL__N__b919a28f_16_Normalization_cu_5c38458722batch_norm_elementwiseERKNS_6TensorES5_RKSt8optionalIS3_ES9_S5_S5_ENKUlvE0_clEvENKUlvE0_clEvEUlfffffE_St5arrayIPcLm6EELi4E23TrivialOffsetCalculatorILi5EjESG_ILi1EjENS0_6memory15LoadWithoutCastENSJ_16StoreWithoutCastEEEviT_T0_T2_T3_T4_T5_
        .type           _ZN2at6native27unrolled_elementwise_kernelIZZZNS0_49_GLOBAL__N__b919a28f_16_Normalization_cu_5c38458722batch_norm_elementwiseERKNS_6TensorES5_RKSt8optionalIS3_ES9_S5_S5_ENKUlvE0_clEvENKUlvE0_clEvEUlfffffE_St5arrayIPcLm6EELi4E23TrivialOffsetCalculatorILi5EjESG_ILi1EjENS0_6memory15LoadWithoutCastENSJ_16StoreWithoutCastEEEviT_T0_T2_T3_T4_T5_,@function
        .size           _ZN2at6native27unrolled_elementwise_kernelIZZZNS0_49_GLOBAL__N__b919a28f_16_Normalization_cu_5c38458722batch_norm_elementwiseERKNS_6TensorES5_RKSt8optionalIS3_ES9_S5_S5_ENKUlvE0_clEvENKUlvE0_clEvEUlfffffE_St5arrayIPcLm6EELi4E23TrivialOffsetCalculatorILi5EjESG_ILi1EjENS0_6memory15LoadWithoutCastENSJ_16StoreWithoutCastEEEviT_T0_T2_T3_T4_T5_,(.L_x_28469 - _ZN2at6native27unrolled_elementwise_kernelIZZZNS0_49_GLOBAL__N__b919a28f_16_Normalization_cu_5c38458722batch_norm_elementwiseERKNS_6TensorES5_RKSt8optionalIS3_ES9_S5_S5_ENKUlvE0_clEvENKUlvE0_clEvEUlfffffE_St5arrayIPcLm6EELi4E23TrivialOffsetCalculatorILi5EjESG_ILi1EjENS0_6memory15LoadWithoutCastENSJ_16StoreWithoutCastEEEviT_T0_T2_T3_T4_T5_)
        .other          _ZN2at6native27unrolled_elementwise_kernelIZZZNS0_49_GLOBAL__N__b919a28f_16_Normalization_cu_5c38458722batch_norm_elementwiseERKNS_6TensorES5_RKSt8optionalIS3_ES9_S5_S5_ENKUlvE0_clEvENKUlvE0_clEvEUlfffffE_St5arrayIPcLm6EELi4E23TrivialOffsetCalculatorILi5EjESG_ILi1EjENS0_6memory15LoadWithoutCastENSJ_16StoreWithoutCastEEEviT_T0_T2_T3_T4_T5_,@"STO_CUDA_ENTRY STV_DEFAULT"
_ZN2at6native27unrolled_elementwise_kernelIZZZNS0_49_GLOBAL__N__b919a28f_16_Normalization_cu_5c38458722batch_norm_elementwiseERKNS_6TensorES5_RKSt8optionalIS3_ES9_S5_S5_ENKUlvE0_clEvENKUlvE0_clEvEUlfffffE_St5arrayIPcLm6EELi4E23TrivialOffsetCalculatorILi5EjESG_ILi1EjENS0_6memory15LoadWithoutCastENSJ_16StoreWithoutCastEEEviT_T0_T2_T3_T4_T5_:
.text._ZN2at6native27unrolled_elementwise_kernelIZZZNS0_49_GLOBAL__N__b919a28f_16_Normalization_cu_5c38458722batch_norm_elementwiseERKNS_6TensorES5_RKSt8optionalIS3_ES9_S5_S5_ENKUlvE0_clEvENKUlvE0_clEvEUlfffffE_St5arrayIPcLm6EELi4E23TrivialOffsetCalculatorILi5EjESG_ILi1EjENS0_6memory15LoadWithoutCastENSJ_16StoreWithoutCastEEEviT_T0_T2_T3_T4_T5_:
[----:B------:R-:W-:Y:S01]  /*0000*/  LDC R1, c[0x0][0x28] ;  /* 0x00000a00ff017b82 */ /* 0x000fe20000000800 */
[----:B------:R-:W0:Y:S07]  /*0010*/  S2R R3, SR_CTAID.X ;  /* 0x0000000000037919 */ /* 0x000e2e0000002500 */
[----:B------:R-:W0:Y:S01]  /*0020*/  LDC R4, c[0x0][0x210] ;  /* 0x00008400ff047b82 */ /* 0x000e220000000800 */
[----:B------:R-:W-:Y:S01]  /*0030*/  HFMA2.MMA R8, -RZ, RZ, 0, 0 ;  /* 0x00000000ff087435 */ /* 0x000fe200000001ff */
[----:B------:R-:W-:Y:S01]  /*0040*/  CS2R R12, SRZ ;  /* 0x00000000000c7805 */ /* 0x000fe2000001ff00 */
[----:B------:R-:W1:Y:S01]  /*0050*/  S2R R7, SR_TID.X ;  /* 0x0000000000077919 */ /* 0x000e620000002100 */
[----:B------:R-:W-:Y:S01]  /*0060*/  ULDC.64 UR4, c[0x0][0x208] ;  /* 0x0000820000047ab9 */ /* 0x000fe20000000a00 */
[----:B------:R-:W-:Y:S01]  /*0070*/  MOV R6, RZ ;  /* 0x000000ff00067202 */ /* 0x000fe20000000f00 */
[----:B0-----:R-:W-:-:S05]  /*0080*/  IMAD R4, R3, -0x200, R4 ;  /* 0xfffffe0003047824 */ /* 0x001fca00078e0204 */
[----:B-1----:R-:W-:-:S13]  /*0090*/  ISETP.GE.AND P0, PT, R7, R4, PT ;  /* 0x000000040700720c */ /* 0x002fda0003f06270 */
[----:B------:R-:W-:Y:S01]  /*00a0*/  @!P0 LEA R9, R3, R7, 0x9 ;  /* 0x0000000703098211 */ /* 0x000fe200078e48ff */
[----:B------:R-:W0:Y:S01]  /*00b0*/  @!P0 LDC.64 R10, c[0x0][0x220] ;  /* 0x00008800ff0a8b82 */ /* 0x000e220000000a00 */
[----:B------:R-:W-:-:S04]  /*00c0*/  @!P0 IADD3 R7, R7, 0x80, RZ ;  /* 0x0000008007078810 */ /* 0x000fc80007ffe0ff */
[----:B------:R-:W-:-:S03]  /*00d0*/  ISETP.GE.AND P2, PT, R7, R4, PT ;  /* 0x000000040700720c */ /* 0x000fc60003f46270 */
[----:B------:R-:W1:Y:S08]  /*00e0*/  @!P0 LDC.64 R14, c[0x0][0x238] ;  /* 0x00008e00ff0e8b82 */ /* 0x000e700000000a00 */
[----:B------:R-:W2:Y:S08]  /*00f0*/  @!P0 LDC.64 R24, c[0x0][0x228] ;  /* 0x00008a00ff188b82 */ /* 0x000eb00000000a00 */
[----:B------:R-:W3:Y:S01]  /*0100*/  @!P2 LDC.64 R18, c[0x0][0x220] ;  /* 0x00008800ff12ab82 */ /* 0x000ee20000000a00 */
[----:B------:R-:W-:-:S02]  /*0110*/  @!P2 LEA R5, R3, R7, 0x9 ;  /* 0x000000070305a211 */ /* 0x000fc400078e48ff */
[----:B------:R-:W-:Y:S02]  /*0120*/  CS2R R22, SRZ ;  /* 0x0000000000167805 */ /* 0x000fe4000001ff00 */
[----:B------:R-:W-:Y:S01]  /*0130*/  @!P2 IADD3 R7, R7, 0x80, RZ ;  /* 0x000000800707a810 */ /* 0x000fe20007ffe0ff */
[----:B0-----:R-:W-:Y:S02]  /*0140*/  @!P0 IMAD.WIDE.U32 R10, R9, 0x4, R10 ;  /* 0x00000004090a8825 */ /* 0x001fe400078e000a */
[----:B------:R-:W0:Y:S08]  /*0150*/  @!P0 LDC.64 R28, c[0x0][0x230] ;  /* 0x00008c00ff1c8b82 */ /* 0x000e300000000a00 */
[----:B------:R-:W4:Y:S01]  /*0160*/  @!P2 LDC.64 R16, c[0x0][0x230] ;  /* 0x00008c00ff10ab82 */ /* 0x000f220000000a00 */
[----:B------:R-:W-:Y:S01]  /*0170*/  ISETP.GE.AND P1, PT, R7, R4, PT ;  /* 0x000000040700720c */ /* 0x000fe20003f26270 */
[C---:B-1----:R-:W-:Y:S01]  /*0180*/  @!P0 IMAD.WIDE.U32 R14, R9.reuse, 0x4, R14 ;  /* 0x00000004090e8825 */ /* 0x042fe200078e000e */
[----:B------:R1:W4:Y:S03]  /*0190*/  @!P0 LDG.E R13, desc[UR4][R10.64] ;  /* 0x000000040a0d8981 */ /* 0x000326000c1e1900 */
[----:B--2---:R-:W-:Y:S01]  /*01a0*/  @!P0 IMAD.WIDE.U32 R24, R9, 0x4, R24 ;  /* 0x0000000409188825 */ /* 0x004fe200078e0018 */
[----:B------:R-:W2:Y:S01]  /*01b0*/  @!P0 LDG.E R8, desc[UR4][R14.64] ;  /* 0x000000040e088981 */ /* 0x000ea2000c1e1900 */
[----:B------:R-:W4:Y:S02]  /*01c0*/  @!P0 LDC.64 R20, c[0x0][0x240] ;  /* 0x00009000ff148b82 */ /* 0x000f240000000a00 */
[----:B---3--:R-:W-:Y:S01]  /*01d0*/  @!P2 IMAD.WIDE.U32 R18, R5, 0x4, R18 ;  /* 0x000000040512a825 */ /* 0x008fe200078e0012 */
[----:B------:R-:W3:Y:S05]  /*01e0*/  @!P0 LDG.E R6, desc[UR4][R24.64] ;  /* 0x0000000418068981 */ /* 0x000eea000c1e1900 */
[----:B------:R-:W4:Y:S01]  /*01f0*/  @!P2 LDC.64 R34, c[0x0][0x238] ;  /* 0x00008e00ff22ab82 */ /* 0x000f220000000a00 */
[----:B------:R4:W3:Y:S07]  /*0200*/  @!P2 LDG.E R22, desc[UR4][R18.64] ;  /* 0x000000041216a981 */ /* 0x0008ee000c1e1900 */
[----:B------:R-:W4:Y:S01]  /*0210*/  @!P2 LDC.64 R36, c[0x0][0x228] ;  /* 0x00008a00ff24ab82 */ /* 0x000f220000000a00 */
[----:B-1----:R-:W-:-:S07]  /*0220*/  CS2R R10, SRZ ;  /* 0x00000000000a7805 */ /* 0x002fce000001ff00 */
[----:B------:R-:W1:Y:S01]  /*0230*/  @!P2 LDC.64 R32, c[0x0][0x240] ;  /* 0x00009000ff20ab82 */ /* 0x000e620000000a00 */
[----:B0-----:R-:W-:-:S04]  /*0240*/  @!P0 IMAD.WIDE.U32 R28, R9, 0x4, R28 ;  /* 0x00000004091c8825 */ /* 0x001fc800078e001c */
[----:B----4-:R-:W-:Y:S01]  /*0250*/  @!P2 IMAD.WIDE.U32 R16, R5, 0x4, R16 ;  /* 0x000000040510a825 */ /* 0x010fe200078e0010 */
[----:B------:R-:W-:Y:S01]  /*0260*/  CS2R R26, SRZ ;  /* 0x00000000001a7805 */ /* 0x000fe2000001ff00 */
[----:B------:R0:W4:Y:S01]  /*0270*/  @!P0 LDG.E R23, desc[UR4][R28.64] ;  /* 0x000000041c178981 */ /* 0x000122000c1e1900 */
[----:B------:R-:W1:Y:S01]  /*0280*/  @!P1 LDC.64 R30, c[0x0][0x220] ;  /* 0x00008800ff1e9b82 */ /* 0x000e620000000a00 */
[----:B------:R-:W-:Y:S02]  /*0290*/  @!P0 IMAD.WIDE.U32 R20, R9, 0x4, R20 ;  /* 0x0000000409148825 */ /* 0x000fe400078e0014 */
[----:B------:R0:W4:Y:S04]  /*02a0*/  @!P2 LDG.E R10, desc[UR4][R16.64] ;  /* 0x00000004100aa981 */ /* 0x000128000c1e1900 */
[----:B------:R1:W4:Y:S01]  /*02b0*/  @!P0 LDG.E R26, desc[UR4][R20.64] ;  /* 0x00000004141a8981 */ /* 0x000322000c1e1900 */
[----:B------:R-:W1:Y:S08]  /*02c0*/  @!P1 LDC.64 R18, c[0x0][0x238] ;  /* 0x00008e00ff129b82 */ /* 0x000e700000000a00 */
[----:B------:R-:W1:Y:S08]  /*02d0*/  @!P1 LDC.64 R14, c[0x0][0x228] ;  /* 0x00008a00ff0e9b82 */ /* 0x000e700000000a00 */
[----:B0-----:R-:W0:Y:S08]  /*02e0*/  @!P1 LDC.64 R28, c[0x0][0x230] ;  /* 0x00008c00ff1c9b82 */ /* 0x001e300000000a00 */
[----:B------:R-:W0:Y:S01]  /*02f0*/  @!P1 LDC.64 R16, c[0x0][0x240] ;  /* 0x00009000ff109b82 */ /* 0x000e220000000a00 */
[----:B------:R-:W-:-:S04]  /*0300*/  @!P2 IMAD.WIDE.U32 R34, R5, 0x4, R34 ;  /* 0x000000040522a825 */ /* 0x000fc800078e0022 */
[----:B------:R-:W-:-:S04]  /*0310*/  @!P2 IMAD.WIDE.U32 R36, R5, 0x4, R36 ;  /* 0x000000040524a825 */ /* 0x000fc800078e0024 */
[----:B-1----:R-:W-:Y:S01]  /*0320*/  @!P2 IMAD.WIDE.U32 R32, R5, 0x4, R32 ;  /* 0x000000040520a825 */ /* 0x002fe200078e0020 */
[----:B------:R-:W-:Y:S02]  /*0330*/  @!P1 LEA R5, R3, R7, 0x9 ;  /* 0x0000000703059211 */ /* 0x000fe400078e48ff */
[----:B------:R-:W-:Y:S02]  /*0340*/  CS2R R24, SRZ ;  /* 0x0000000000187805 */ /* 0x000fe4000001ff00 */
[----:B------:R-:W-:Y:S01]  /*0350*/  CS2R R20, SRZ ;  /* 0x0000000000147805 */ /* 0x000fe2000001ff00 */
[----:B------:R-:W-:Y:S01]  /*0360*/  HFMA2.MMA R9, -RZ, RZ, 0, 0 ;  /* 0x00000000ff097435 */ /* 0x000fe200000001ff */
[----:B------:R-:W4:Y:S01]  /*0370*/  @!P2 LDG.E R11, desc[UR4][R36.64] ;  /* 0x00000004240ba981 */ /* 0x000f22000c1e1900 */
[----:B------:R-:W-:-:S03]  /*0380*/  @!P1 IMAD.WIDE.U32 R30, R5, 0x4, R30 ;  /* 0x00000004051e9825 */ /* 0x000fc600078e001e */
[----:B------:R-:W4:Y:S01]  /*0390*/  @!P2 LDG.E R25, desc[UR4][R34.64] ;  /* 0x000000042219a981 */ /* 0x000f22000c1e1900 */
[----:B------:R-:W-:-:S03]  /*03a0*/  @!P1 IMAD.WIDE.U32 R18, R5, 0x4, R18 ;  /* 0x0000000405129825 */ /* 0x000fc600078e0012 */
[----:B------:R-:W4:Y:S01]  /*03b0*/  @!P1 LDG.E R24, desc[UR4][R30.64] ;  /* 0x000000041e189981 */ /* 0x000f22000c1e1900 */
[----:B------:R-:W-:-:S03]  /*03c0*/  @!P1 IMAD.WIDE.U32 R14, R5, 0x4, R14 ;  /* 0x00000004050e9825 */ /* 0x000fc600078e000e */
[----:B------:R-:W4:Y:S01]  /*03d0*/  @!P1 LDG.E R27, desc[UR4][R18.64] ;  /* 0x00000004121b9981 */ /* 0x000f22000c1e1900 */
[----:B0-----:R-:W-:-:S03]  /*03e0*/  @!P1 IMAD.WIDE.U32 R28, R5, 0x4, R28 ;  /* 0x00000004051c9825 */ /* 0x001fc600078e001c */
[----:B------:R0:W4:Y:S01]  /*03f0*/  @!P1 LDG.E R20, desc[UR4][R14.64] ;  /* 0x000000040e149981 */ /* 0x000122000c1e1900 */
[----:B------:R-:W-:-:S03]  /*0400*/  @!P1 IMAD.WIDE.U32 R16, R5, 0x4, R16 ;  /* 0x0000000405109825 */ /* 0x000fc600078e0010 */
[----:B------:R1:W4:Y:S04]  /*0410*/  @!P2 LDG.E R21, desc[UR4][R32.64] ;  /* 0x000000042015a981 */ /* 0x000328000c1e1900 */
[----:B------:R1:W4:Y:S04]  /*0420*/  @!P1 LDG.E R9, desc[UR4][R28.64] ;  /* 0x000000041c099981 */ /* 0x000328000c1e1900 */
[----:B------:R1:W4:Y:S01]  /*0430*/  @!P1 LDG.E R12, desc[UR4][R16.64] ;  /* 0x00000004100c9981 */ /* 0x000322000c1e1900 */
[----:B------:R-:W-:-:S04]  /*0440*/  @!P1 IADD3 R7, R7, 0x80, RZ ;  /* 0x0000008007079810 */ /* 0x000fc80007ffe0ff */
[----:B------:R-:W-:-:S13]  /*0450*/  ISETP.GE.AND P2, PT, R7, R4, PT ;  /* 0x000000040700720c */ /* 0x000fda0003f46270 */
[----:B0-----:R-:W0:Y:S08]  /*0460*/  @!P2 LDC.64 R14, c[0x0][0x220] ;  /* 0x00008800ff0eab82 */ /* 0x001e300000000a00 */
[----:B------:R-:W0:Y:S01]  /*0470*/  @!P2 LDC.64 R18, c[0x0][0x238] ;  /* 0x00008e00ff12ab82 */ /* 0x000e220000000a00 */
[----:B------:R-:W-:Y:S01]  /*0480*/  @!P2 LEA R7, R3, R7, 0x9 ;  /* 0x000000070307a211 */ /* 0x000fe200078e48ff */
[----:B-1----:R-:W1:Y:S01]  /*0490*/  S2R R32, SR_TID.X ;  /* 0x0000000000207919 */ /* 0x002e620000002100 */
[----:B------:R-:W-:Y:S01]  /*04a0*/  MOV R5, RZ ;  /* 0x000000ff00057202 */ /* 0x000fe20000000f00 */
[----:B------:R-:W-:-:S04]  /*04b0*/  HFMA2.MMA R0, -RZ, RZ, 0, 0 ;  /* 0x00000000ff007435 */ /* 0x000fc800000001ff */
[----:B------:R-:W1:Y:S01]  /*04c0*/  @!P2 LDC.64 R28, c[0x0][0x228] ;  /* 0x00008a00ff1cab82 */ /* 0x000e620000000a00 */
[----:B0-----:R-:W-:-:S07]  /*04d0*/  @!P2 IMAD.WIDE.U32 R14, R7, 0x4, R14 ;  /* 0x00000004070ea825 */ /* 0x001fce00078e000e */
[----:B------:R-:W0:Y:S01]  /*04e0*/  @!P2 LDC.64 R16, c[0x0][0x230] ;  /* 0x00008c00ff10ab82 */ /* 0x000e220000000a00 */
[----:B------:R1:W5:Y:S01]  /*04f0*/  @!P2 LDG.E R5, desc[UR4][R14.64] ;  /* 0x000000040e05a981 */ /* 0x000362000c1e1900 */
[----:B------:R-:W-:-:S05]  /*0500*/  @!P2 IMAD.WIDE.U32 R18, R7, 0x4, R18 ;  /* 0x000000040712a825 */ /* 0x000fca00078e0012 */
[----:B------:R1:W5:Y:S02]  /*0510*/  @!P2 LDG.E R0, desc[UR4][R18.64] ;  /* 0x000000041200a981 */ /* 0x000364000c1e1900 */
[----:B-1----:R-:W1:Y:S08]  /*0520*/  @!P2 LDC.64 R14, c[0x0][0x240] ;  /* 0x00009000ff0eab82 */ /* 0x002e700000000a00 */
[----:B------:R-:W3:Y:S01]  /*0530*/  @!P0 LDC.64 R18, c[0x0][0x218] ;  /* 0x00008600ff128b82 */ /* 0x000ee20000000a00 */
[----:B------:R-:W-:-:S04]  /*0540*/  @!P2 IMAD.WIDE.U32 R28, R7, 0x4, R28 ;  /* 0x00000004071ca825 */ /* 0x000fc800078e001c */
[----:B0-----:R-:W-:Y:S01]  /*0550*/  @!P2 IMAD.WIDE.U32 R16, R7, 0x4, R16 ;  /* 0x000000040710a825 */ /* 0x001fe200078e0010 */
[----:B------:R-:W-:Y:S02]  /*0560*/  MOV R2, RZ ;  /* 0x000000ff00027202 */ /* 0x000fe40000000f00 */
[----:B------:R-:W-:-:S04]  /*0570*/  MOV R30, RZ ;  /* 0x000000ff001e7202 */ /* 0x000fc80000000f00 */
[----:B------:R0:W5:Y:S01]  /*0580*/  @!P2 LDG.E R2, desc[UR4][R28.64] ;  /* 0x000000041c02a981 */ /* 0x000162000c1e1900 */
[----:B-1----:R-:W-:Y:S01]  /*0590*/  @!P2 IMAD.WIDE.U32 R14, R7, 0x4, R14 ;  /* 0x00000004070ea825 */ /* 0x002fe200078e000e */
[----:B------:R-:W-:-:S04]  /*05a0*/  HFMA2.MMA R7, -RZ, RZ, 0, 0 ;  /* 0x00000000ff077435 */ /* 0x000fc800000001ff */
[----:B------:R0:W5:Y:S06]  /*05b0*/  @!P2 LDG.E R30, desc[UR4][R14.64] ;  /* 0x000000040e1ea981 */ /* 0x00016c000c1e1900 */
[----:B------:R0:W5:Y:S01]  /*05c0*/  @!P2 LDG.E R7, desc[UR4][R16.64] ;  /* 0x000000041007a981 */ /* 0x000162000c1e1900 */
[----:B------:R-:W-:Y:S01]  /*05d0*/  BSSY B0, `(.L_x_26218) ;  /* 0x000001a000007945 */ /* 0x000fe20003800000 */
[----:B--2---:R-:W-:-:S04]  /*05e0*/  FADD.FTZ R13, -R8, R13 ;  /* 0x0000000d080d7221 */ /* 0x004fc80000010100 */
[----:B---3--:R-:W-:Y:S01]  /*05f0*/  FMUL.FTZ R6, R13, R6 ;  /* 0x000000060d067220 */ /* 0x008fe20000410000 */
[----:B------:R-:W-:-:S05]  /*0600*/  @!P0 LEA R13, R3, R32, 0x9 ;  /* 0x00000020030d8211 */ /* 0x000fca00078e48ff */
[----:B------:R-:W-:Y:S01]  /*0610*/  @!P0 IMAD.WIDE.U32 R18, R13, 0x4, R18 ;  /* 0x000000040d128825 */ /* 0x000fe200078e0012 */
[----:B------:R-:W-:-:S04]  /*0620*/  @!P0 IADD3 R32, R32, 0x80, RZ ;  /* 0x0000008020208810 */ /* 0x000fc80007ffe0ff */
[----:B------:R-:W-:Y:S01]  /*0630*/  ISETP.GE.AND P1, PT, R32, R4, PT ;  /* 0x000000042000720c */ /* 0x000fe20003f26270 */
[----:B----4-:R-:W-:-:S05]  /*0640*/  FFMA.FTZ R23, R6, R26, R23 ;  /* 0x0000001a06177223 */ /* 0x010fca0000010017 */
[----:B------:R0:W-:Y:S01]  /*0650*/  @!P0 STG.E desc[UR4][R18.64], R23 ;  /* 0x0000001712008986 */ /* 0x0001e2000c101904 */
[----:B------:R-:W-:-:S04]  /*0660*/  FADD.FTZ R22, -R25, R22 ;  /* 0x0000001619167221 */ /* 0x000fc80000010100 */
[----:B------:R-:W-:Y:S01]  /*0670*/  FMUL.FTZ R11, R22, R11 ;  /* 0x0000000b160b7220 */ /* 0x000fe20000410000 */
[----:B------:R-:W-:-:S04]  /*0680*/  FADD.FTZ R27, -R27, R24 ;  /* 0x000000181b1b7221 */ /* 0x000fc80000010100 */
[----:B------:R-:W-:Y:S01]  /*0690*/  FMUL.FTZ R20, R27, R20 ;  /* 0x000000141b147220 */ /* 0x000fe20000410000 */
[----:B------:R-:W-:-:S03]  /*06a0*/  FFMA.FTZ R21, R11, R21, R10 ;  /* 0x000000150b157223 */ /* 0x000fc6000001000a */
[----:B------:R-:W-:Y:S01]  /*06b0*/  FFMA.FTZ R13, R20, R12, R9 ;  /* 0x0000000c140d7223 */ /* 0x000fe20000010009 */
        /* <DEDUP_REMOVED lines=11> */
.L_x_26219:
[----:B------:R-:W-:Y:S05]  /*0770*/  BSYNC B0 ;  /* 0x0000000000007941 */ /* 0x000fea0003800000 */
.L_x_26218:
[----:B------:R-:W-:-:S13]  /*0780*/  ISETP.GE.AND P0, PT, R32, R4, PT ;  /* 0x000000042000720c */ /* 0x000fda0003f06270 */
[----:B------:R-:W-:Y:S05]  /*0790*/  @P0 EXIT ;  /* 0x000000000000094d */ /* 0x000fea0003800000 */
[----:B0-----:R-:W0:Y:S01]  /*07a0*/  LDC.64 R8, c[0x0][0x218] ;  /* 0x00008600ff087b82 */ /* 0x001e220000000a00 */
[----:B-----5:R-:W-:Y:S01]  /*07b0*/  FADD.FTZ R5, -R0, R5 ;  /* 0x0000000500057221 */ /* 0x020fe20000010100 */
[----:B------:R-:W-:-:S03]  /*07c0*/  LEA R3, R3, R32, 0x9 ;  /* 0x0000002003037211 */ /* 0x000fc600078e48ff */
[----:B------:R-:W-:-:S04]  /*07d0*/  FMUL.FTZ R2, R5, R2 ;  /* 0x0000000205027220 */ /* 0x000fc80000410000 */
[----:B------:R-:W-:Y:S01]  /*07e0*/  FFMA.FTZ R7, R2, R30, R7 ;  /* 0x0000001e02077223 */ /* 0x000fe20000010007 */
[----:B0-----:R-:W-:-:S05]  /*07f0*/  IMAD.WIDE.U32 R2, R3, 0x4, R8 ;  /* 0x0000000403027825 */ /* 0x001fca00078e0008 */
[----:B------:R-:W-:Y:S01]  /*0800*/  STG.E desc[UR4][R2.64], R7 ;  /* 0x0000000702007986 */ /* 0x000fe2000c101904 */
[----:B------:R-:W-:Y:S05]  /*0810*/  EXIT ;  /* 0x000000000000794d */ /* 0x000fea0003800000 */
.L_x_26220:
        /* <DEDUP_REMOVED lines=14> */
.L_x_28469:


//--------------------- .text._ZN2at6native29vectorized_elementwise_kernelILi2EZZZNS0_49_GLOBAL__N__b919a28f_16_Normalization_cu_5c38458722batch_norm_elementwiseERKNS_6TensorES5_RKSt8optionalIS3_ES9_S5_S5_ENKUlvE0_clEvENKUlvE0_clEvEUlfffffE_St5arrayIPcLm6EEEEviT0_T1_ --------------------------
	.section	.text._ZN2at6native29vectorized_elementwise_kernelILi2EZZZNS0_49_GLOBAL__N__b919a28f_16_Normalization_cu_5c38458722batch_norm_elementwiseERKNS_6TensorES5_RKSt8optionalIS3_ES9_S5_S5_ENKUlvE0_clEvENKUlvE0_clEvEUlfffffE_St5arrayIPcLm6EEEEviT0_T1_,"ax",@progbits
	.align	128
        .global         _ZN2at6native29vectorized_elementwise_kernelILi2EZZZNS0_49_GLOBAL__N__b919a28f_16_Normalization_cu_5c38458722batch_norm_elementwiseERKNS_6TensorES5_RKSt8optionalIS3_ES9_S5_S5_ENKUlvE0_clEvENKUlvE0_clEvEUlfffffE_St5arrayIPcLm6EEEEviT0_T1_
        .type           _ZN2at6native29vectorized_elementwise_kernelILi2EZZZNS0_49_GLOBAL__N__b919a28f_16_Normalization_cu_5c38458722batch_norm_elementwiseERKNS_6TensorES5_RKSt8optionalIS3_ES9_S5_S5_ENKUlvE0_clEvENKUlvE0_clEvEUlfffffE_St5arrayIPcLm6EEEEviT0_T1_,@function
        .size           _ZN2at6native29vectorized_elementwise_kernelILi2EZZZNS0_49_GLOBAL__N__b919a28f_16_Normalization_cu_5c38458722batch_norm_elementwiseERKNS_6TensorES5_RKSt8optionalIS3_ES9_S5_S5_ENKUlvE0_clEvENKUlvE0_clEvEUlfffffE_St5arrayIPcLm6EEEEviT0_T1_,(.L_x_28470 - _ZN2at6native29vectorized_elementwise_kernelILi2EZZZNS0_49_GLOBAL__N__b919a28f_16_Normalization_cu_5c38458722batch_norm_elementwiseERKNS_6TensorES5_RKSt8optionalIS3_ES9_S5_S5_ENKUlvE0_clEvENKUlvE0_clEvEUlfffffE_St5arrayIPcLm6EEEEviT0_T1_)
        .other          _ZN2at6native29vectorized_elementwise_kernelILi2EZZZNS0_49_GLOBAL__N__b919a28f_16_Normalization_cu_5c38458722batch_norm_elementwiseERKNS_6TensorES5_RKSt8optionalIS3_ES9_S5_S5_ENKUlvE0_clEvENKUlvE0_clEvEUlfffffE_St5arrayIPcLm6EEEEviT0_T1_,@"STO_CUDA_ENTRY STV_DEFAULT"
_ZN2at6native29vectorized_elementwise_kernelILi2EZZZNS0_49_GLOBAL__N__b919a28f_16_Normalization_cu_5c38458722batch_norm_elementwiseERKNS_6TensorES5_RKSt8optionalIS3_ES9_S5_S5_ENKUlvE0_clEvENKUlvE0_clEvEUlfffffE_St5arrayIPcLm6EEEEviT0_T1_:
.text._ZN2at6native29vectorized_elementwise_kernelILi2EZZZNS0_49_GLOBAL__N__b919a28f_16_Normalization_cu_5c38458722batch_norm_elementwiseERKNS_6TensorES5_RKSt8optionalIS3_ES9_S5_S5_ENKUlvE0_clEvENKUlvE0_clEvEUlfffffE_St5arrayIPcLm6EEEEviT0_T1_:
        /* <DEDUP_REMOVED lines=15> */
[C---:B--2---:R-:W-:Y:S01]  /*00f0*/  IMAD.WIDE R6, R0.reuse, 0x4, R6 ;  /* 0x0000000400067825 */ /* 0x044fe200078e0206 */
[----:B------:R-:W2:Y:S04]  /*0100*/  LDG.E.64 R26, desc[UR4][R14.64] ;  /* 0x000000040e1a7981 */ /* 0x000ea8000c1e1b00 */
[----:B------:R-:W4:Y:S01]  /*0110*/  LDG.E.64 R8, desc[UR4][R14.64+0x800] ;  /* 0x000800040e087981 */ /* 0x000f22000c1e1b00 */
[----:B------:R-:W-:Y:S02]  /*0120*/  IMAD.WIDE.U32 R20, R3, 0x8, R6 ;  /* 0x0000000803147825 */ /* 0x000fe400078e0006 */
[----:B------:R-:W0:Y:S01]  /*0130*/  LDC.64 R6, c[0x0][0x230] ;  /* 0x00008c00ff067b82 */ /* 0x000e220000000a00 */
[----:B------:R-:W5:Y:S04]  /*0140*/  LDG.E.64 R10, desc[UR4][R14.64+0x400] ;  /* 0x000400040e0a7981 */ /* 0x000f68000c1e1b00 */
[----:B------:R-:W2:Y:S04]  /*0150*/  LDG.E.64 R12, desc[UR4][R20.64] ;  /* 0x00000004140c7981 */ /* 0x000ea8000c1e1b00 */
[----:B------:R-:W4:Y:S04]  /*0160*/  LDG.E.64 R4, desc[UR4][R20.64+0x800] ;  /* 0x0008000414047981 */ /* 0x000f28000c1e1b00 */
[----:B------:R-:W5:Y:S01]  /*0170*/  LDG.E.64 R28, desc[UR4][R20.64+0x400] ;  /* 0x00040004141c7981 */ /* 0x000f62000c1e1b00 */
[----:B---3--:R-:W-:-:S03]  /*0180*/  IMAD.WIDE R30, R0, 0x4, R30 ;  /* 0x00000004001e7825 */ /* 0x008fc600078e021e */
[----:B------:R-:W3:Y:S01]  /*0190*/  LDG.E.64 R16, desc[UR4][R14.64+0xc00] ;  /* 0x000c00040e107981 */ /* 0x000ee2000c1e1b00 */
[----:B-1----:R-:W-:-:S03]  /*01a0*/  IMAD.WIDE R22, R0, 0x4, R22 ;  /* 0x0000000400167825 */ /* 0x002fc600078e0216 */
[----:B------:R-:W3:Y:S01]  /*01b0*/  LDG.E.64 R18, desc[UR4][R20.64+0xc00] ;  /* 0x000c000414127981 */ /* 0x000ee2000c1e1b00 */
[----:B------:R-:W-:-:S04]  /*01c0*/  IMAD.WIDE.U32 R30, R3, 0x8, R30 ;  /* 0x00000008031e7825 */ /* 0x000fc800078e001e */
[----:B0-----:R-:W-:Y:S01]  /*01d0*/  IMAD.WIDE R6, R0, 0x4, R6 ;  /* 0x0000000400067825 */ /* 0x001fe200078e0206 */
[----:B------:R-:W3:Y:S03]  /*01e0*/  LDG.E.64 R14, desc[UR4][R30.64] ;  /* 0x000000041e0e7981 */ /* 0x000ee6000c1e1b00 */
[C---:B------:R-:W-:Y:S01]  /*01f0*/  IMAD.WIDE.U32 R22, R3.reuse, 0x8, R22 ;  /* 0x0000000803167825 */ /* 0x040fe200078e0016 */
[----:B------:R-:W3:Y:S03]  /*0200*/  LDG.E.64 R20, desc[UR4][R30.64+0x800] ;  /* 0x000800041e147981 */ /* 0x000ee6000c1e1b00 */
[----:B------:R-:W-:-:S04]  /*0210*/  IMAD.WIDE.U32 R6, R3, 0x8, R6 ;  /* 0x0000000803067825 */ /* 0x000fc800078e0006 */
[----:B--2---:R-:W-:Y:S01]  /*0220*/  FADD.FTZ R25, R26, -R12 ;  /* 0x8000000c1a197221 */ /* 0x004fe20000010000 */
[----:B------:R-:W-:Y:S02]  /*0230*/  FADD.FTZ R27, R27, -R13 ;  /* 0x8000000d1b1b7221 */ /* 0x000fe40000010000 */
[----:B------:R-:W2:Y:S01]  /*0240*/  LDG.E.64 R12, desc[UR4][R6.64] ;  /* 0x00000004060c7981 */ /* 0x000ea2000c1e1b00 */
[----:B----4-:R-:W-:Y:S01]  /*0250*/  FADD.FTZ R2, R8, -R4 ;  /* 0x8000000408027221 */ /* 0x010fe20000010000 */
[----:B------:R-:W-:Y:S02]  /*0260*/  FADD.FTZ R4, R9, -R5 ;  /* 0x8000000509047221 */ /* 0x000fe40000010000 */
[----:B------:R-:W2:Y:S01]  /*0270*/  LDG.E.64 R8, desc[UR4][R22.64] ;  /* 0x0000000416087981 */ /* 0x000ea2000c1e1b00 */
[----:B-----5:R-:W-:Y:S01]  /*0280*/  FADD.FTZ R28, R10, -R28 ;  /* 0x8000001c0a1c7221 */ /* 0x020fe20000010000 */
[----:B------:R-:W-:Y:S02]  /*0290*/  FADD.FTZ R26, R11, -R29 ;  /* 0x8000001d0b1a7221 */ /* 0x000fe40000010000 */
[----:B------:R-:W4:Y:S01]  /*02a0*/  LDG.E.64 R10, desc[UR4][R30.64+0x400] ;  /* 0x000400041e0a7981 */ /* 0x000f22000c1e1b00 */
[----:B---3--:R-:W-:Y:S01]  /*02b0*/  FADD.FTZ R5, R16, -R18 ;  /* 0x8000001210057221 */ /* 0x008fe20000010000 */
[----:B------:R-:W-:-:S02]  /*02c0*/  FADD.FTZ R24, R17, -R19 ;  /* 0x8000001311187221 */ /* 0x000fc40000010000 */
[----:B------:R-:W3:Y:S01]  /*02d0*/  LDG.E.64 R18, desc[UR4][R30.64+0xc00] ;  /* 0x000c00041e127981 */ /* 0x000ee2000c1e1b00 */
[----:B------:R-:W-:Y:S01]  /*02e0*/  FMUL.FTZ R16, R15, R27 ;  /* 0x0000001b0f107220 */ /* 0x000fe20000410000 */
[----:B------:R-:W-:Y:S01]  /*02f0*/  FMUL.FTZ R15, R14, R25 ;  /* 0x000000190e0f7220 */ /* 0x000fe20000410000 */
[----:B------:R-:W-:Y:S01]  /*0300*/  FMUL.FTZ R27, R20, R2 ;  /* 0x00000002141b7220 */ /* 0x000fe20000410000 */
[----:B------:R-:W-:Y:S02]  /*0310*/  FMUL.FTZ R4, R21, R4 ;  /* 0x0000000415047220 */ /* 0x000fe40000410000 */
[----:B------:R-:W0:Y:S01]  /*0320*/  LDC.64 R20, c[0x0][0x218] ;  /* 0x00008600ff147b82 */ /* 0x000e220000000a00 */
[----:B--2---:R-:W-:Y:S01]  /*0330*/  FFMA.FTZ R13, R9, R16, R13 ;  /* 0x00000010090d7223 */ /* 0x004fe2000001000d */
[----:B------:R-:W-:Y:S01]  /*0340*/  FFMA.FTZ R12, R8, R15, R12 ;  /* 0x0000000f080c7223 */ /* 0x000fe2000001000c */
[----:B------:R-:W2:Y:S01]  /*0350*/  LDG.E.64 R16, desc[UR4][R22.64+0x400] ;  /* 0x0004000416107981 */ /* 0x000ea2000c1e1b00 */
[----:B----4-:R-:W-:Y:S01]  /*0360*/  FMUL.FTZ R25, R10, R28 ;  /* 0x0000001c0a197220 */ /* 0x010fe20000410000 */
[----:B------:R-:W-:-:S02]  /*0370*/  FMUL.FTZ R26, R11, R26 ;  /* 0x0000001a0b1a7220 */ /* 0x000fc40000410000 */
[----:B------:R-:W4:Y:S04]  /*0380*/  LDG.E.64 R8, desc[UR4][R6.64+0x800] ;  /* 0x0008000406087981 */ /* 0x000f28000c1e1b00 */
[----:B------:R-:W2:Y:S04]  /*0390*/  LDG.E.64 R10, desc[UR4][R6.64+0x400] ;  /* 0x00040004060a7981 */ /* 0x000ea8000c1e1b00 */
[----:B------:R-:W4:Y:S04]  /*03a0*/  LDG.E.64 R14, desc[UR4][R22.64+0x800] ;  /* 0x00080004160e7981 */ /* 0x000f28000c1e1b00 */
[----:B------:R-:W5:Y:S04]  /*03b0*/  LDG.E.64 R6, desc[UR4][R6.64+0xc00] ;  /* 0x000c000406067981 */ /* 0x000f68000c1e1b00 */
[----:B------:R-:W5:Y:S01]  /*03c0*/  LDG.E.64 R22, desc[UR4][R22.64+0xc00] ;  /* 0x000c000416167981 */ /* 0x000f62000c1e1b00 */
[----:B0-----:R-:W-:-:S04]  /*03d0*/  IMAD.WIDE.U32 R20, R0, 0x4, R20 ;  /* 0x0000000400147825 */ /* 0x001fc800078e0014 */
[----:B---3--:R-:W-:Y:S01]  /*03e0*/  FMUL.FTZ R5, R18, R5 ;  /* 0x0000000512057220 */ /* 0x008fe20000410000 */
[----:B------:R-:W-:Y:S01]  /*03f0*/  FMUL.FTZ R24, R19, R24 ;  /* 0x0000001813187220 */ /* 0x000fe20000410000 */
[----:B------:R-:W-:-:S05]  /*0400*/  IMAD.WIDE R20, R3, 0x8, R20 ;  /* 0x0000000803147825 */ /* 0x000fca00078e0214 */
[----:B------:R-:W-:Y:S01]  /*0410*/  STG.E.64 desc[UR4][R20.64], R12 ;  /* 0x0000000c14007986 */ /* 0x000fe2000c101b04 */
[----:B--2---:R-:W-:Y:S01]  /*0420*/  FFMA.FTZ R11, R17, R26, R11 ;  /* 0x0000001a110b7223 */ /* 0x004fe2000001000b */
[----:B------:R-:W-:Y:S01]  /*0430*/  FFMA.FTZ R10, R16, R25, R10 ;  /* 0x00000019100a7223 */ /* 0x000fe2000001000a */
[----:B----4-:R-:W-:Y:S01]  /*0440*/  FFMA.FTZ R9, R15, R4, R9 ;  /* 0x000000040f097223 */ /* 0x010fe20000010009 */
[----:B------:R-:W-:-:S03]  /*0450*/  FFMA.FTZ R8, R14, R27, R8 ;  /* 0x0000001b0e087223 */ /* 0x000fc60000010008 */
[----:B------:R-:W-:Y:S01]  /*0460*/  STG.E.64 desc[UR4][R20.64+0x400], R10 ;  /* 0x0004000a14007986 */ /* 0x000fe2000c101b04 */
[----:B-----5:R-:W-:Y:S01]  /*0470*/  FFMA.FTZ R7, R23, R24, R7 ;  /* 0x0000001817077223 */ /* 0x020fe20000010007 */
[----:B------:R-:W-:Y:S02]  /*0480*/  FFMA.FTZ R6, R22, R5, R6 ;  /* 0x0000000516067223 */ /* 0x000fe40000010006 */
[----:B------:R-:W-:Y:S04]  /*0490*/  STG.E.64 desc[UR4][R20.64+0x800], R8 ;  /* 0x0008000814007986 */ /* 0x000fe8000c101b04 */
[----:B------:R-:W-:Y:S01]  /*04a0*/  STG.E.64 desc[UR4][R20.64+0xc00], R6 ;  /* 0x000c000614007986 */ /* 0x000fe2000c101b04 */
[----:B------:R-:W-:Y:S05]  /*04b0*/  EXIT ;  /* 0x000000000000794d */ /* 0x000fea0003800000 */
.L_x_26221:
        /* <DEDUP_REMOVED lines=8> */
[----:B------:R-:W-:-:S07]  /*0540*/  @!P0 IADD3 R13, R13, 0x80, RZ ;  /* 0x000000800d0d8810 */ /* 0x000fce0007ffe0ff */
[----:B------:R-:W3:Y:S01]  /*0550*/  @!P0 LDC.64 R6, c[0x0][0x230] ;  /* 0x00008c00ff068b82 */ /* 0x000ee20000000a00 */
[----:B0-----:R-:W-:Y:S01]  /*0560*/  @!P0 IMAD.WIDE.U32 R8, R31, 0x4, R8 ;  /* 0x000000041f088825 */ /* 0x001fe200078e0008 */
[----:B------:R-:W-:Y:S02]  /*0570*/  ISETP.GE.AND P1, PT, R13, R2, PT ;  /* 0x000000020d00720c */ /* 0x000fe40003f26270 */
[----:B------:R-:W-:Y:S02]  /*0580*/  CS2R R24, SRZ ;  /* 0x0000000000187805 */ /* 0x000fe4000001ff00 */
[----:B------:R0:W4:Y:S02]  /*0590*/  @!P0 LDG.E R11, desc[UR4][R8.64] ;  /* 0x00000004080b8981 */ /* 0x000124000c1e1900 */
[----:B------:R-:W5:Y:S01]  /*05a0*/  @!P0 LDC.64 R4, c[0x0][0x240] ;  /* 0x00009000ff048b82 */ /* 0x000f620000000a00 */
[----:B-1----:R-:W-:-:S05]  /*05b0*/  @!P0 IMAD.WIDE.U32 R14, R31, 0x4, R14 ;  /* 0x000000041f0e8825 */ /* 0x002fca00078e000e */
[----:B------:R1:W4:Y:S01]  /*05c0*/  @!P0 LDG.E R20, desc[UR4][R14.64] ;  /* 0x000000040e148981 */ /* 0x000322000c1e1900 */
[C---:B--2---:R-:W-:Y:S01]  /*05d0*/  @!P0 IMAD.WIDE.U32 R16, R31.reuse, 0x4, R16 ;  /* 0x000000041f108825 */ /* 0x044fe200078e0010 */
[----:B0-----:R-:W0:Y:S04]  /*05e0*/  @!P1 LDC.64 R8, c[0x0][0x220] ;  /* 0x00008800ff089b82 */ /* 0x001e280000000a00 */
[----:B------:R2:W4:Y:S01]  /*05f0*/  @!P0 LDG.E R25, desc[UR4][R16.64] ;  /* 0x0000000410198981 */ /* 0x000522000c1e1900 */
[----:B------:R-:W-:Y:S01]  /*0600*/  CS2R R18, SRZ ;  /* 0x0000000000127805 */ /* 0x000fe2000001ff00 */
[----:B---3--:R-:W-:Y:S02]  /*0610*/  @!P0 IMAD.WIDE.U32 R28, R31, 0x4, R6 ;  /* 0x000000041f1c8825 */ /* 0x008fe400078e0006 */
[----:B-1----:R-:W1:Y:S01]  /*0620*/  @!P1 LDC.64 R14, c[0x0][0x238] ;  /* 0x00008e00ff0e9b82 */ /* 0x002e620000000a00 */
[----:B------:R-:W-:-:S02]  /*0630*/  @!P1 IADD3 R3, R0, R13, RZ ;  /* 0x0000000d00039210 */ /* 0x000fc40007ffe0ff */
[----:B------:R-:W3:Y:S01]  /*0640*/  @!P0 LDG.E R18, desc[UR4][R28.64] ;  /* 0x000000041c128981 */ /* 0x000ee2000c1e1900 */
[----:B-----5:R-:W-:Y:S01]  /*0650*/  @!P0 IMAD.WIDE.U32 R30, R31, 0x4, R4 ;  /* 0x000000041f1e8825 */ /* 0x020fe200078e0004 */
[----:B------:R-:W-:-:S03]  /*0660*/  @!P1 IADD3 R13, R13, 0x80, RZ ;  /* 0x000000800d0d9810 */ /* 0x000fc60007ffe0ff */
[----:B------:R-:W5:Y:S01]  /*0670*/  @!P1 LDC.64 R22, c[0x0][0x228] ;  /* 0x00008a00ff169b82 */ /* 0x000f620000000a00 */
[----:B------:R-:W3:Y:S01]  /*0680*/  @!P0 LDG.E R24, desc[UR4][R30.64] ;  /* 0x000000041e188981 */ /* 0x000ee2000c1e1900 */
[----:B------:R-:W-:-:S06]  /*0690*/  ISETP.GE.AND P2, PT, R13, R2, PT ;  /* 0x000000020d00720c */ /* 0x000fcc0003f46270 */
[----:B------:R-:W5:Y:S01]  /*06a0*/  @!P1 LDC.64 R26, c[0x0][0x230] ;  /* 0x00008c00ff1a9b82 */ /* 0x000f620000000a00 */
[----:B------:R-:W-:-:S07]  /*06b0*/  CS2R R4, SRZ ;  /* 0x0000000000047805 */ /* 0x000fce000001ff00 */
[----:B------:R-:W5:Y:S01]  /*06c0*/  @!P1 LDC.64 R6, c[0x0][0x240] ;  /* 0x00009000ff069b82 */ /* 0x000f620000000a00 */
[----:B0-----:R-:W-:Y:S01]  /*06d0*/  @!P1 IMAD.WIDE.U32 R8, R3, 0x4, R8 ;  /* 0x0000000403089825 */ /* 0x001fe200078e0008 */
[----:B------:R-:W-:-:S04]  /*06e0*/  HFMA2.MMA R12, -RZ, RZ, 0, 0 ;  /* 0x00000000ff0c7435 */ /* 0x000fc800000001ff */
[----:B------:R0:W3:Y:S01]  /*06f0*/  @!P1 LDG.E R5, desc[UR4][R8.64] ;  /* 0x0000000408059981 */ /* 0x0000e2000c1e1900 */
[C---:B-1----:R-:W-:Y:S01]  /*0700*/  @!P1 IMAD.WIDE.U32 R14, R3.reuse, 0x4, R14 ;  /* 0x00000004030e9825 */ /* 0x042fe200078e000e */
[----:B--2---:R-:W1:Y:S04]  /*0710*/  @!P2 LDC.64 R16, c[0x0][0x220] ;  /* 0x00008800ff10ab82 */ /* 0x004e680000000a00 */
[----:B------:R2:W3:Y:S04]  /*0720*/  @!P1 LDG.E R12, desc[UR4][R14.64] ;  /* 0x000000040e0c9981 */ /* 0x0004e8000c1e1900 */
[----:B0-----:R-:W0:Y:S01]  /*0730*/  @!P2 LDC.64 R8, c[0x0][0x228] ;  /* 0x00008a00ff08ab82 */ /* 0x001e220000000a00 */
[----:B-----5:R-:W-:-:S04]  /*0740*/  @!P1 IMAD.WIDE.U32 R22, R3, 0x4, R22 ;  /* 0x0000000403169825 */ /* 0x020fc800078e0016 */
[C---:B------:R-:W-:Y:S01]  /*0750*/  @!P1 IMAD.WIDE.U32 R26, R3.reuse, 0x4, R26 ;  /* 0x00000004031a9825 */ /* 0x040fe200078e001a */
[----:B------:R5:W3:Y:S02]  /*0760*/  @!P1 LDG.E R10, desc[UR4][R22.64] ;  /* 0x00000004160a9981 */ /* 0x000ae4000c1e1900 */
[----:B--2---:R-:W2:Y:S01]  /*0770*/  @!P2 LDC.64 R14, c[0x0][0x230] ;  /* 0x00008c00ff0eab82 */ /* 0x004ea20000000a00 */
[----:B------:R-:W-:Y:S01]  /*0780*/  @!P1 IMAD.WIDE.U32 R6, R3, 0x4, R6 ;  /* 0x0000000403069825 */ /* 0x000fe200078e0006 */
[----:B------:R-:W-:Y:S01]  /*0790*/  @!P2 IADD3 R3, R0, R13, RZ ;  /* 0x0000000d0003a210 */ /* 0x000fe20007ffe0ff */
[----:B------:R0:W3:Y:S01]  /*07a0*/  @!P1 LDG.E R19, desc[UR4][R26.64] ;  /* 0x000000041a139981 */ /* 0x0000e2000c1e1900 */
[----:B------:R-:W-:Y:S02]  /*07b0*/  @!P2 IADD3 R13, R13, 0x80, RZ ;  /* 0x000000800d0da810 */ /* 0x000fe40007ffe0ff */
[----:B-----5:R-:W-:Y:S02]  /*07c0*/  CS2R R22, SRZ ;  /* 0x0000000000167805 */ /* 0x020fe4000001ff00 */
[----:B------:R-:W-:Y:S01]  /*07d0*/  ISETP.GE.AND P3, PT, R13, R2, PT ;  /* 0x000000020d00720c */ /* 0x000fe20003f66270 */
[----:B------:R-:W5:Y:S01]  /*07e0*/  @!P2 LDC.64 R28, c[0x0][0x240] ;  /* 0x00009000ff1cab82 */ /* 0x000f620000000a00 */
[----:B-1----:R-:W-:-:S02]  /*07f0*/  @!P2 IMAD.WIDE.U32 R16, R3, 0x4, R16 ;  /* 0x000000040310a825 */ /* 0x002fc400078e0010 */
[----:B------:R1:W3:Y:S05]  /*0800*/  @!P1 LDG.E R23, desc[UR4][R6.64] ;  /* 0x0000000406179981 */ /* 0x0002ea000c1e1900 */
[----:B0-----:R-:W0:Y:S01]  /*0810*/  @!P2 LDC.64 R26, c[0x0][0x238] ;  /* 0x00008e00ff1aab82 */ /* 0x001e220000000a00 */
[C---:B------:R-:W-:Y:S01]  /*0820*/  @!P2 IMAD.WIDE.U32 R8, R3.reuse, 0x4, R8 ;  /* 0x000000040308a825 */ /* 0x040fe200078e0008 */
[----:B------:R2:W3:Y:S01]  /*0830*/  @!P2 LDG.E R22, desc[UR4][R16.64] ;  /* 0x000000041016a981 */ /* 0x0004e2000c1e1900 */
[----:B-1----:R-:W-:Y:S02]  /*0840*/  CS2R R6, SRZ ;  /* 0x0000000000067805 */ /* 0x002fe4000001ff00 */
[----:B--2---:R-:W-:-:S04]  /*0850*/  @!P2 IMAD.WIDE.U32 R14, R3, 0x4, R14 ;  /* 0x00000004030ea825 */ /* 0x004fc800078e000e */
[----:B------:R1:W2:Y:S01]  /*0860*/  @!P2 LDG.E R6, desc[UR4][R8.64] ;  /* 0x000000040806a981 */ /* 0x0002a2000c1e1900 */
[----:B------:R-:W5:Y:S01]  /*0870*/  @!P3 LDC.64 R16, c[0x0][0x220] ;  /* 0x00008800ff10bb82 */ /* 0x000f620000000a00 */
[----:B-1----:R-:W-:-:S06]  /*0880*/  CS2R R8, SRZ ;  /* 0x0000000000087805 */ /* 0x002fcc000001ff00 */
[----:B------:R1:W2:Y:S01]  /*0890*/  @!P2 LDG.E R9, desc[UR4][R14.64] ;  /* 0x000000040e09a981 */ /* 0x0002a2000c1e1900 */
[----:B0-----:R-:W-:-:S05]  /*08a0*/  @!P2 IMAD.WIDE.U32 R26, R3, 0x4, R26 ;  /* 0x00000004031aa825 */ /* 0x001fca00078e001a */
[----:B------:R0:W2:Y:S01]  /*08b0*/  @!P2 LDG.E R8, desc[UR4][R26.64] ;  /* 0x000000041a08a981 */ /* 0x0000a2000c1e1900 */
[----:B-1----:R-:W1:Y:S01]  /*08c0*/  @!P3 LDC.64 R14, c[0x0][0x228] ;  /* 0x00008a00ff0ebb82 */ /* 0x002e620000000a00 */
[----:B0-----:R-:W-:-:S05]  /*08d0*/  @!P3 IADD3 R26, R0, R13, RZ ;  /* 0x0000000d001ab210 */ /* 0x001fca0007ffe0ff */
[----:B-----5:R-:W-:-:S05]  /*08e0*/  @!P3 IMAD.WIDE.U32 R16, R26, 0x4, R16 ;  /* 0x000000041a10b825 */ /* 0x020fca00078e0010 */
[----:B------:R0:W5:Y:S01]  /*08f0*/  @!P3 LDG.E R7, desc[UR4][R16.64] ;  /* 0x000000041007b981 */ /* 0x000162000c1e1900 */
[C---:B-1----:R-:W-:Y:S01]  /*0900*/  @!P3 IMAD.WIDE.U32 R14, R26.reuse, 0x4, R14 ;  /* 0x000000041a0eb825 */ /* 0x042fe200078e000e */
[----:B0-----:R-:W0:Y:S04]  /*0910*/  @!P3 LDC.64 R16, c[0x0][0x230] ;  /* 0x00008c00ff10bb82 */ /* 0x001e280000000a00 */
[----:B------:R1:W5:Y:S04]  /*0920*/  @!P3 LDG.E R21, desc[UR4][R14.64] ;  /* 0x000000040e15b981 */ /* 0x000368000c1e1900 */
[----:B-1----:R-:W1:Y:S01]  /*0930*/  @!P3 LDC.64 R14, c[0x0][0x238] ;  /* 0x00008e00ff0ebb82 */ /* 0x002e620000000a00 */
[----:B0-----:R-:W-:-:S05]  /*0940*/  @!P3 IMAD.WIDE.U32 R16, R26, 0x4, R16 ;  /* 0x000000041a10b825 */ /* 0x001fca00078e0010 */
[----:B------:R0:W5:Y:S01]  /*0950*/  @!P3 LDG.E R4, desc[UR4][R16.64] ;  /* 0x000000041004b981 */ /* 0x000162000c1e1900 */
[----:B-1----:R-:W-:Y:S01]  /*0960*/  @!P3 IMAD.WIDE.U32 R14, R26, 0x4, R14 ;  /* 0x000000041a0eb825 */ /* 0x002fe200078e000e */
[----:B0-----:R-:W-:-:S06]  /*0970*/  CS2R R16, SRZ ;  /* 0x0000000000107805 */ /* 0x001fcc000001ff00 */
[----:B------:R0:W5:Y:S02]  /*0980*/  @!P3 LDG.E R16, desc[UR4][R14.64] ;  /* 0x000000040e10b981 */ /* 0x000164000c1e1900 */
[----:B0-----:R-:W0:Y:S01]  /*0990*/  @!P3 LDC.64 R14, c[0x0][0x240] ;  /* 0x00009000ff0ebb82 */ /* 0x001e220000000a00 */
[----:B------:R-:W-:Y:S01]  /*09a0*/  @!P2 IMAD.WIDE.U32 R28, R3, 0x4, R28 ;  /* 0x00000004031ca825 */ /* 0x000fe200078e001c */
[----:B------:R-:W-:-:S06]  /*09b0*/  MOV R3, RZ ;  /* 0x000000ff00037202 */ /* 0x000fcc0000000f00 */
[----:B------:R-:W5:Y:S01]  /*09c0*/  @!P2 LDG.E R3, desc[UR4][R28.64] ;  /* 0x000000041c03a981 */ /* 0x000f62000c1e1900 */
[----:B0-----:R-:W-:-:S05]  /*09d0*/  @!P3 IMAD.WIDE.U32 R14, R26, 0x4, R14 ;  /* 0x000000041a0eb825 */ /* 0x001fca00078e000e */
[----:B------:R0:W5:Y:S01]  /*09e0*/  @!P3 LDG.E R17, desc[UR4][R14.64] ;  /* 0x000000040e11b981 */ /* 0x000162000c1e1900 */
[----:B------:R-:W-:-:S04]  /*09f0*/  @!P3 IADD3 R13, R13, 0x80, RZ ;  /* 0x000000800d0db810 */ /* 0x000fc80007ffe0ff */
[----:B------:R-:W-:-:S13]  /*0a00*/  ISETP.GE.AND P2, PT, R13, R2, PT ;  /* 0x000000020d00720c */ /* 0x000fda0003f46270 */
[----:B0-----:R-:W0:Y:S01]  /*0a10*/  @!P2 LDC.64 R14, c[0x0][0x220] ;  /* 0x00008800ff0eab82 */ /* 0x001e220000000a00 */
[----:B------:R-:W-:Y:S01]  /*0a20*/  CS2R R26, SRZ ;  /* 0x00000000001a7805 */ /* 0x000fe2000001ff00 */
[----:B----4-:R-:W-:Y:S01]  /*0a30*/  FADD.FTZ R20, -R20, R11 ;  /* 0x0000000b14147221 */ /* 0x010fe20000010100 */
[----:B------:R-:W-:-:S03]  /*0a40*/  @!P2 IADD3 R11, R0, R13, RZ ;  /* 0x0000000d000ba210 */ /* 0x000fc60007ffe0ff */
[----:B------:R-:W-:Y:S01]  /*0a50*/  FMUL.FTZ R25, R20, R25 ;  /* 0x0000001914197220 */ /* 0x000fe20000410000 */
[----:B------:R-:W-:Y:S01]  /*0a60*/  HFMA2.MMA R20, -RZ, RZ, 0, 0 ;  /* 0x00000000ff147435 */ /* 0x000fe200000001ff */
[----:B0-----:R-:W-:-:S09]  /*0a70*/  @!P2 IMAD.WIDE.U32 R14, R11, 0x4, R14 ;  /* 0x000000040b0ea825 */ /* 0x001fd200078e000e */
[----:B------:R0:W4:Y:S01]  /*0a80*/  @!P2 LDG.E R20, desc[UR4][R14.64] ;  /* 0x000000040e14a981 */ /* 0x000122000c1e1900 */
[----:B---3--:R-:W-:Y:S02]  /*0a90*/  FFMA.FTZ R18, R25, R24, R18 ;  /* 0x0000001819127223 */ /* 0x008fe40000010012 */
[----:B------:R-:W1:Y:S08]  /*0aa0*/  @!P2 LDC.64 R24, c[0x0][0x228] ;  /* 0x00008a00ff18ab82 */ /* 0x000e700000000a00 */
[----:B0-----:R-:W0:Y:S01]  /*0ab0*/  @!P2 LDC.64 R14, c[0x0][0x238] ;  /* 0x00008e00ff0eab82 */ /* 0x001e220000000a00 */
[----:B-1----:R-:W-:-:S05]  /*0ac0*/  @!P2 IMAD.WIDE.U32 R24, R11, 0x4, R24 ;  /* 0x000000040b18a825 */ /* 0x002fca00078e0018 */
[----:B------:R1:W3:Y:S01]  /*0ad0*/  @!P2 LDG.E R26, desc[UR4][R24.64] ;  /* 0x00000004181aa981 */ /* 0x0002e2000c1e1900 */
[----:B0-----:R-:W-:-:S05]  /*0ae0*/  @!P2 IMAD.WIDE.U32 R14, R11, 0x4, R14 ;  /* 0x000000040b0ea825 */ /* 0x001fca00078e000e */
[----:B------:R0:W4:Y:S01]  /*0af0*/  @!P2 LDG.E R27, desc[UR4][R14.64] ;  /* 0x000000040e1ba981 */ /* 0x000122000c1e1900 */
[----:B------:R-:W-:Y:S01]  /*0b00*/  @!P2 IADD3 R13, R13, 0x80, RZ ;  /* 0x000000800d0da810 */ /* 0x000fe20007ffe0ff */
[----:B-1----:R-:W1:Y:S08]  /*0b10*/  @!P2 LDC.64 R24, c[0x0][0x240] ;  /* 0x00009000ff18ab82 */ /* 0x002e700000000a00 */
[----:B0-----:R-:W0:Y:S01]  /*0b20*/  @!P2 LDC.64 R14, c[0x0][0x230] ;  /* 0x00008c00ff0eab82 */ /* 0x001e220000000a00 */
[----:B------:R-:W-:Y:S01]  /*0b30*/  ISETP.GE.AND P3, PT, R13, R2, PT ;  /* 0x000000020d00720c */ /* 0x000fe20003f66270 */
[----:B------:R-:W-:-:S04]  /*0b40*/  FADD.FTZ R5, -R12, R5 ;  /* 0x000000050c057221 */ /* 0x000fc80000010100 */
[----:B------:R-:W-:-:S04]  /*0b50*/  FMUL.FTZ R10, R5, R10 ;  /* 0x0000000a050a7220 */ /* 0x000fc80000410000 */
[----:B------:R-:W-:-:S04]  /*0b60*/  FFMA.FTZ R19, R10, R23, R19 ;  /* 0x000000170a137223 */ /* 0x000fc80000010013 */
[----:B------:R-:W-:Y:S01]  /*0b70*/  @!P3 IADD3 R10, R0, R13, RZ ;  /* 0x0000000d000ab210 */ /* 0x000fe20007ffe0ff */
[----:B------:R-:W1:Y:S01]  /*0b80*/  @!P3 LDC.64 R28, c[0x0][0x220] ;  /* 0x00008800ff1cbb82 */ /* 0x000e620000000a00 */
[----:B------:R-:W-:-:S04]  /*0b90*/  @!P3 IADD3 R13, R13, 0x80, RZ ;  /* 0x000000800d0db810 */ /* 0x000fc80007ffe0ff */
[----:B------:R-:W-:Y:S01]  /*0ba0*/  ISETP.GE.AND P1, PT, R13, R2, PT ;  /* 0x000000020d00720c */ /* 0x000fe20003f26270 */
[----:B--2---:R-:W-:Y:S02]  /*0bb0*/  FADD.FTZ R5, -R8, R22 ;  /* 0x0000001608057221 */ /* 0x004fe40000010100 */
[----:B------:R-:W2:Y:S02]  /*0bc0*/  @!P3 LDC.64 R22, c[0x0][0x228] ;  /* 0x00008a00ff16bb82 */ /* 0x000ea40000000a00 */
[----:B------:R-:W-:Y:S01]  /*0bd0*/  FMUL.FTZ R6, R5, R6 ;  /* 0x0000000605067220 */ /* 0x000fe20000410000 */
[----:B------:R-:W-:Y:S02]  /*0be0*/  MOV R5, RZ ;  /* 0x000000ff00057202 */ /* 0x000fe40000000f00 */
[----:B------:R-:W-:Y:S01]  /*0bf0*/  MOV R12, RZ ;  /* 0x000000ff000c7202 */ /* 0x000fe20000000f00 */
[----:B-1----:R-:W-:-:S04]  /*0c00*/  @!P3 IMAD.WIDE.U32 R28, R10, 0x4, R28 ;  /* 0x000000040a1cb825 */ /* 0x002fc800078e001c */
[----:B--2---:R-:W-:-:S04]  /*0c10*/  @!P3 IMAD.WIDE.U32 R22, R10, 0x4, R22 ;  /* 0x000000040a16b825 */ /* 0x004fc800078e0016 */
[----:B-----5:R-:W-:-:S04]  /*0c20*/  FADD.FTZ R16, -R16, R7 ;  /* 0x0000000710107221 */ /* 0x020fc80000010100 */
[----:B------:R-:W-:Y:S01]  /*0c30*/  FMUL.FTZ R21, R16, R21 ;  /* 0x0000001510157220 */ /* 0x000fe20000410000 */
[----:B------:R-:W-:Y:S01]  /*0c40*/  FFMA.FTZ R3, R6, R3, R9 ;  /* 0x0000000306037223 */ /* 0x000fe20000010009 */
[C---:B0-----:R-:W-:Y:S02]  /*0c50*/  @!P2 IMAD.WIDE.U32 R6, R11.reuse, 0x4, R14 ;  /* 0x000000040b06a825 */ /* 0x041fe400078e000e */
[----:B------:R-:W0:Y:S02]  /*0c60*/  @!P3 LDC.64 R14, c[0x0][0x238] ;  /* 0x00008e00ff0ebb82 */ /* 0x000e240000000a00 */
[----:B------:R-:W-:Y:S01]  /*0c70*/  @!P2 IMAD.WIDE.U32 R8, R11, 0x4, R24 ;  /* 0x000000040b08a825 */ /* 0x000fe200078e0018 */
[----:B------:R1:W2:Y:S05]  /*0c80*/  @!P2 LDG.E R5, desc[UR4][R6.64] ;  /* 0x000000040605a981 */ /* 0x0002aa000c1e1900 */
[----:B------:R-:W5:Y:S01]  /*0c90*/  @!P3 LDC.64 R24, c[0x0][0x240] ;  /* 0x00009000ff18bb82 */ /* 0x000f620000000a00 */
[----:B------:R-:W-:-:S07]  /*0ca0*/  FFMA.FTZ R4, R21, R17, R4 ;  /* 0x0000001115047223 */ /* 0x000fce0000010004 */
[----:B------:R-:W0:Y:S01]  /*0cb0*/  @!P3 LDC.64 R16, c[0x0][0x230] ;  /* 0x00008c00ff10bb82 */ /* 0x000e220000000a00 */
[----:B-1----:R-:W-:Y:S01]  /*0cc0*/  CS2R R6, SRZ ;  /* 0x0000000000067805 */ /* 0x002fe2000001ff00 */
[----:B------:R-:W-:-:S05]  /*0cd0*/  HFMA2.MMA R21, -RZ, RZ, 0, 0 ;  /* 0x00000000ff157435 */ /* 0x000fca00000001ff */
[----:B------:R1:W2:Y:S04]  /*0ce0*/  @!P2 LDG.E R7, desc[UR4][R8.64] ;  /* 0x000000040807a981 */ /* 0x0002a8000c1e1900 */
[----:B------:R5:W2:Y:S04]  /*0cf0*/  @!P3 LDG.E R6, desc[UR4][R28.64] ;  /* 0x000000041c06b981 */ /* 0x000aa8000c1e1900 */
[----:B------:R5:W2:Y:S01]  /*0d00*/  @!P3 LDG.E R21, desc[UR4][R22.64] ;  /* 0x000000041615b981 */ /* 0x000aa2000c1e1900 */
[----:B-1----:R-:W1:Y:S01]  /*0d10*/  @!P1 LDC.64 R8, c[0x0][0x220] ;  /* 0x00008800ff089b82 */ /* 0x002e620000000a00 */
[----:B0-----:R-:W-:-:S07]  /*0d20*/  @!P3 IMAD.WIDE.U32 R16, R10, 0x4, R16 ;  /* 0x000000040a10b825 */ /* 0x001fce00078e0010 */
[----:B-----5:R-:W0:Y:S01]  /*0d30*/  @!P1 LDC.64 R28, c[0x0][0x228] ;  /* 0x00008a00ff1c9b82 */ /* 0x020e220000000a00 */
[C---:B------:R-:W-:Y:S01]  /*0d40*/  @!P3 IMAD.WIDE.U32 R22, R10.reuse, 0x4, R14 ;  /* 0x000000040a16b825 */ /* 0x040fe200078e000e */
[----:B------:R5:W2:Y:S01]  /*0d50*/  @!P3 LDG.E R12, desc[UR4][R16.64] ;  /* 0x00000004100cb981 */ /* 0x000aa2000c1e1900 */
[----:B------:R-:W-:Y:S02]  /*0d60*/  CS2R R14, SRZ ;  /* 0x00000000000e7805 */ /* 0x000fe4000001ff00 */
[----:B------:R-:W-:Y:S01]  /*0d70*/  @!P3 IMAD.WIDE.U32 R10, R10, 0x4, R24 ;  /* 0x000000040a0ab825 */ /* 0x000fe200078e0018 */
[----:B------:R-:W-:-:S03]  /*0d80*/  @!P1 IADD3 R24, R0, R13, RZ ;  /* 0x0000000d00189210 */ /* 0x000fc60007ffe0ff */
[----:B------:R1:W2:Y:S01]  /*0d90*/  @!P3 LDG.E R15, desc[UR4][R22.64] ;  /* 0x00000004160fb981 */ /* 0x0002a2000c1e1900 */
[----:B-----5:R-:W-:Y:S01]  /*0da0*/  CS2R R16, SRZ ;  /* 0x0000000000107805 */ /* 0x020fe2000001ff00 */
[----:B-1----:R-:W-:-:S05]  /*0db0*/  @!P1 IMAD.WIDE.U32 R8, R24, 0x4, R8 ;  /* 0x0000000418089825 */ /* 0x002fca00078e0008 */
[----:B------:R1:W5:Y:S01]  /*0dc0*/  @!P3 LDG.E R17, desc[UR4][R10.64] ;  /* 0x000000040a11b981 */ /* 0x000362000c1e1900 */
[----:B------:R-:W-:-:S06]  /*0dd0*/  CS2R R22, SRZ ;  /* 0x0000000000167805 */ /* 0x000fcc000001ff00 */
[----:B------:R1:W5:Y:S02]  /*0de0*/  @!P1 LDG.E R22, desc[UR4][R8.64] ;  /* 0x0000000408169981 */ /* 0x000364000c1e1900 */
[----:B-1----:R-:W1:Y:S08]  /*0df0*/  @!P1 LDC.64 R10, c[0x0][0x230] ;  /* 0x00008c00ff0a9b82 */ /* 0x002e700000000a00 */
[----:B------:R-:W0:Y:S01]  /*0e00*/  @!P1 LDC.64 R8, c[0x0][0x238] ;  /* 0x00008e00ff089b82 */ /* 0x000e220000000a00 */
[----:B------:R-:W-:-:S04]  /*0e10*/  @!P1 IADD3 R13, R13, 0x80, RZ ;  /* 0x000000800d0d9810 */ /* 0x000fc80007ffe0ff */
[----:B------:R-:W-:Y:S01]  /*0e20*/  ISETP.GE.AND P2, PT, R13, R2, PT ;  /* 0x000000020d00720c */ /* 0x000fe20003f46270 */
[----:B-1----:R-:W-:-:S05]  /*0e30*/  @!P1 IMAD.WIDE.U32 R10, R24, 0x4, R10 ;  /* 0x00000004180a9825 */ /* 0x002fca00078e000a */
[----:B------:R1:W5:Y:S01]  /*0e40*/  @!P1 LDG.E R14, desc[UR4][R10.64] ;  /* 0x000000040a0e9981 */ /* 0x000362000c1e1900 */
[----:B0-----:R-:W-:-:S05]  /*0e50*/  @!P1 IMAD.WIDE.U32 R8, R24, 0x4, R8 ;  /* 0x0000000418089825 */ /* 0x001fca00078e0008 */
[----:B------:R0:W5:Y:S01]  /*0e60*/  @!P1 LDG.E R23, desc[UR4][R8.64] ;  /* 0x0000000408179981 */ /* 0x000162000c1e1900 */
[----:B-1----:R-:W1:Y:S08]  /*0e70*/  @!P1 LDC.64 R10, c[0x0][0x240] ;  /* 0x00009000ff0a9b82 */ /* 0x002e700000000a00 */
[----:B0-----:R-:W0:Y:S01]  /*0e80*/  @!P2 LDC.64 R8, c[0x0][0x220] ;  /* 0x00008800ff08ab82 */ /* 0x001e220000000a00 */
[----:B------:R-:W-:Y:S01]  /*0e90*/  @!P1 IMAD.WIDE.U32 R28, R24, 0x4, R28 ;  /* 0x00000004181c9825 */ /* 0x000fe200078e001c */
[----:B------:R-:W-:-:S04]  /*0ea0*/  @!P2 IADD3 R13, R0, R13, RZ ;  /* 0x0000000d000da210 */ /* 0x000fc80007ffe0ff */
[----:B------:R-:W5:Y:S01]  /*0eb0*/  @!P1 LDG.E R16, desc[UR4][R28.64] ;  /* 0x000000041c109981 */ /* 0x000f62000c1e1900 */
[----:B-1----:R-:W-:Y:S01]  /*0ec0*/  @!P1 IMAD.WIDE.U32 R10, R24, 0x4, R10 ;  /* 0x00000004180a9825 */ /* 0x002fe200078e000a */
[----:B------:R-:W-:-:S06]  /*0ed0*/  CS2R R24, SRZ ;  /* 0x0000000000187805 */ /* 0x000fcc000001ff00 */
[----:B------:R1:W5:Y:S01]  /*0ee0*/  @!P1 LDG.E R24, desc[UR4][R10.64] ;  /* 0x000000040a189981 */ /* 0x000362000c1e1900 */
[----:B0-----:R-:W-:Y:S01]  /*0ef0*/  @!P2 IMAD.WIDE.U32 R8, R13, 0x4, R8 ;  /* 0x000000040d08a825 */ /* 0x001fe200078e0008 */
[----:B-1----:R-:W-:-:S06]  /*0f00*/  CS2R R10, SRZ ;  /* 0x00000000000a7805 */ /* 0x002fcc000001ff00 */
[----:B------:R0:W5:Y:S02]  /*0f10*/  @!P2 LDG.E R10, desc[UR4][R8.64] ;  /* 0x00000004080aa981 */ /* 0x000164000c1e1900 */
[----:B0-----:R-:W0:Y:S02]  /*0f20*/  @!P2 LDC.64 R8, c[0x0][0x238] ;  /* 0x00008e00ff08ab82 */ /* 0x001e240000000a00 */
[----:B0-----:R-:W-:-:S05]  /*0f30*/  @!P2 IMAD.WIDE.U32 R8, R13, 0x4, R8 ;  /* 0x000000040d08a825 */ /* 0x001fca00078e0008 */
[----:B------:R0:W5:Y:S02]  /*0f40*/  @!P2 LDG.E R11, desc[UR4][R8.64] ;  /* 0x00000004080ba981 */ /* 0x000164000c1e1900 */
[----:B0-----:R-:W0:Y:S01]  /*0f50*/  @!P2 LDC.64 R8, c[0x0][0x228] ;  /* 0x00008a00ff08ab82 */ /* 0x001e220000000a00 */
[----:B----4-:R-:W-:Y:S01]  /*0f60*/  FADD.FTZ R20, -R27, R20 ;  /* 0x000000141b147221 */ /* 0x010fe20000010100 */
[----:B0-----:R-:W-:-:S05]  /*0f70*/  @!P2 IMAD.WIDE.U32 R8, R13, 0x4, R8 ;  /* 0x000000040d08a825 */ /* 0x001fca00078e0008 */
[----:B------:R0:W4:Y:S02]  /*0f80*/  @!P2 LDG.E R25, desc[UR4][R8.64] ;  /* 0x000000040819a981 */ /* 0x000124000c1e1900 */
[----:B0-----:R-:W0:Y:S01]  /*0f90*/  @!P2 LDC.64 R8, c[0x0][0x230] ;  /* 0x00008c00ff08ab82 */ /* 0x001e220000000a00 */
[----:B---3--:R-:W-:Y:S01]  /*0fa0*/  FMUL.FTZ R20, R20, R26 ;  /* 0x0000001a14147220 */ /* 0x008fe20000410000 */
[----:B------:R-:W-:Y:S01]  /*0fb0*/  HFMA2.MMA R26, -RZ, RZ, 0, 0 ;  /* 0x00000000ff1a7435 */ /* 0x000fe200000001ff */
[----:B0-----:R-:W-:-:S09]  /*0fc0*/  @!P2 IMAD.WIDE.U32 R8, R13, 0x4, R8 ;  /* 0x000000040d08a825 */ /* 0x001fd200078e0008 */
[----:B------:R0:W3:Y:S02]  /*0fd0*/  @!P2 LDG.E R26, desc[UR4][R8.64] ;  /* 0x00000004081aa981 */ /* 0x0000e4000c1e1900 */
[----:B0-----:R-:W0:Y:S02]  /*0fe0*/  @!P2 LDC.64 R8, c[0x0][0x240] ;  /* 0x00009000ff08ab82 */ /* 0x001e240000000a00 */
[----:B0-----:R-:W-:Y:S01]  /*0ff0*/  @!P2 IMAD.WIDE.U32 R8, R13, 0x4, R8 ;  /* 0x000000040d08a825 */ /* 0x001fe200078e0008 */
[----:B------:R-:W-:-:S06]  /*1000*/  MOV R13, RZ ;  /* 0x000000ff000d7202 */ /* 0x000fcc0000000f00 */
[----:B------:R0:W3:Y:S01]  /*1010*/  @!P2 LDG.E R13, desc[UR4][R8.64] ;  /* 0x00000004080da981 */ /* 0x0000e2000c1e1900 */
[----:B------:R-:W1:Y:S01]  /*1020*/  S2R R27, SR_TID.X ;  /* 0x00000000001b7919 */ /* 0x000e620000002100 */
[----:B0-----:R-:W0:Y:S01]  /*1030*/  @!P0 LDC.64 R8, c[0x0][0x218] ;  /* 0x00008600ff088b82 */ /* 0x001e220000000a00 */
[----:B------:R-:W-:Y:S04]  /*1040*/  BSSY B0, `(.L_x_26222) ;  /* 0x000003b000007945 */ /* 0x000fe80003800000 */
[----:B------:R-:W-:Y:S01]  /*1050*/  BSSY B1, `(.L_x_26223) ;  /* 0x0000033000017945 */ /* 0x000fe20003800000 */
[----:B--2---:R-:W-:Y:S01]  /*1060*/  FADD.FTZ R6, -R15, R6 ;  /* 0x000000060f067221 */ /* 0x004fe20000010100 */
[----:B-1----:R-:W-:Y:S02]  /*1070*/  @!P0 IADD3 R15, R0, R27, RZ ;  /* 0x0000001b000f8210 */ /* 0x002fe40007ffe0ff */
[----:B------:R-:W-:-:S03]  /*1080*/  @!P0 IADD3 R27, R27, 0x80, RZ ;  /* 0x000000801b1b8810 */ /* 0x000fc60007ffe0ff */
[----:B0-----:R-:W-:-:S05]  /*1090*/  @!P0 IMAD.WIDE.U32 R8, R15, 0x4, R8 ;  /* 0x000000040f088825 */ /* 0x001fca00078e0008 */
[----:B------:R0:W-:Y:S01]  /*10a0*/  @!P0 STG.E desc[UR4][R8.64], R18 ;  /* 0x0000001208008986 */ /* 0x0001e2000c101904 */
[----:B------:R-:W-:Y:S01]  /*10b0*/  ISETP.GE.AND P0, PT, R27, R2, PT ;  /* 0x000000021b00720c */ /* 0x000fe20003f06270 */
[----:B------:R-:W-:Y:S01]  /*10c0*/  FMUL.FTZ R21, R6, R21 ;  /* 0x0000001506157220 */ /* 0x000fe20000410000 */
[----:B------:R-:W-:-:S03]  /*10d0*/  FFMA.FTZ R5, R20, R7, R5 ;  /* 0x0000000714057223 */ /* 0x000fc60000010005 */
[----:B-----5:R-:W-:Y:S01]  /*10e0*/  FFMA.FTZ R12, R21, R17, R12 ;  /* 0x00000011150c7223 */ /* 0x020fe2000001000c */
[----:B------:R-:W-:-:S04]  /*10f0*/  FADD.FTZ R23, -R23, R22 ;  /* 0x0000001617177221 */ /* 0x000fc80000010100 */
[----:B------:R-:W-:-:S04]  /*1100*/  FMUL.FTZ R23, R23, R16 ;  /* 0x0000001017177220 */ /* 0x000fc80000410000 */
[----:B------:R-:W-:Y:S01]  /*1110*/  FFMA.FTZ R14, R23, R24, R14 ;  /* 0x00000018170e7223 */ /* 0x000fe2000001000e */
[----:B------:R-:W-:-:S04]  /*1120*/  FADD.FTZ R10, -R11, R10 ;  /* 0x0000000a0b0a7221 */ /* 0x000fc80000010100 */
[----:B----4-:R-:W-:-:S04]  /*1130*/  FMUL.FTZ R25, R10, R25 ;  /* 0x000000190a197220 */ /* 0x010fc80000410000 */
[----:B---3--:R-:W-:Y:S01]  /*1140*/  FFMA.FTZ R13, R25, R13, R26 ;  /* 0x0000000d190d7223 */ /* 0x008fe2000001001a */
        /* <DEDUP_REMOVED lines=13> */
.L_x_26224:
[----:B------:R-:W-:-:S13]  /*1220*/  ISETP.GE.AND P0, PT, R27, R2, PT ;  /* 0x000000021b00720c */ /* 0x000fda0003f06270 */
[----:B------:R-:W-:Y:S05]  /*1230*/  @P0 BRA `(.L_x_26226) ;  /* 0x0000000000300947 */ /* 0x000fea0003800000 */
[----:B0-----:R-:W0:Y:S01]  /*1240*/  LDC.64 R6, c[0x0][0x218] ;  /* 0x00008600ff067b82 */ /* 0x001e220000000a00 */
[----:B------:R-:W-:Y:S02]  /*1250*/  IADD3 R3, R0, R27, RZ ;  /* 0x0000001b00037210 */ /* 0x000fe40007ffe0ff */
[----:B------:R-:W-:-:S03]  /*1260*/  IADD3 R27, R27, 0x80, RZ ;  /* 0x000000801b1b7810 */ /* 0x000fc60007ffe0ff */
[----:B0-----:R-:W-:-:S05]  /*1270*/  IMAD.WIDE.U32 R6, R3, 0x4, R6 ;  /* 0x0000000403067825 */ /* 0x001fca00078e0006 */
[----:B------:R1:W-:Y:S02]  /*1280*/  STG.E desc[UR4][R6.64], R4 ;  /* 0x0000000406007986 */ /* 0x0003e4000c101904 */
.L_x_26225:
[----:B------:R-:W-:-:S13]  /*1290*/  ISETP.GE.AND P0, PT, R27, R2, PT ;  /* 0x000000021b00720c */ /* 0x000fda0003f06270 */
[----:B------:R-:W-:Y:S05]  /*12a0*/  @P0 BRA `(.L_x_26227) ;  /* 0x0000000000340947 */ /* 0x000fea0003800000 */
[----:B01----:R-:W0:Y:S01]  /*12b0*/  LDC.64 R6, c[0x0][0x218] ;  /* 0x00008600ff067b82 */ /* 0x003e220000000a00 */
[----:B------:R-:W-:Y:S02]  /*12c0*/  IADD3 R3, R0, R27, RZ ;  /* 0x0000001b00037210 */ /* 0x000fe40007ffe0ff */
[----:B------:R-:W-:-:S03]  /*12d0*/  IADD3 R27, R27, 0x80, RZ ;  /* 0x000000801b1b7810 */ /* 0x000fc60007ffe0ff */
[----:B0-----:R-:W-:-:S05]  /*12e0*/  IMAD.WIDE.U32 R6, R3, 0x4, R6 ;  /* 0x0000000403067825 */ /* 0x001fca00078e0006 */
[----:B------:R1:W-:Y:S02]  /*12f0*/  STG.E desc[UR4][R6.64], R5 ;  /* 0x0000000506007986 */ /* 0x0003e4000c101904 */
.L_x_26226:
[----:B------:R-:W-:-:S13]  /*1300*/  ISETP.GE.AND P0, PT, R27, R2, PT ;  /* 0x000000021b00720c */ /* 0x000fda0003f06270 */
[----:B------:R-:W-:Y:S05]  /*1310*/  @P0 BREAK B1 ;  /* 0x0000000000010942 */ /* 0x000fea0003800000 */
[----:B------:R-:W-:Y:S05]  /*1320*/  @P0 BRA `(.L_x_26228) ;  /* 0x0000000000300947 */ /* 0x000fea0003800000 */
[----:B-1----:R-:W1:Y:S01]  /*1330*/  LDC.64 R4, c[0x0][0x218] ;  /* 0x00008600ff047b82 */ /* 0x002e620000000a00 */
[----:B0-----:R-:W-:Y:S02]  /*1340*/  IADD3 R3, R0, R27, RZ ;  /* 0x0000001b00037210 */ /* 0x001fe40007ffe0ff */
[----:B------:R-:W-:-:S03]  /*1350*/  IADD3 R27, R27, 0x80, RZ ;  /* 0x000000801b1b7810 */ /* 0x000fc60007ffe0ff */
[----:B-1----:R-:W-:-:S05]  /*1360*/  IMAD.WIDE.U32 R4, R3, 0x4, R4 ;  /* 0x0000000403047825 */ /* 0x002fca00078e0004 */
[----:B------:R2:W-:Y:S02]  /*1370*/  STG.E desc[UR4][R4.64], R12 ;  /* 0x0000000c04007986 */ /* 0x0005e4000c101904 */
.L_x_26227:
[----:B------:R-:W-:Y:S05]  /*1380*/  BSYNC B1 ;  /* 0x0000000000017941 */ /* 0x000fea0003800000 */
.L_x_26223:
[----:B------:R-:W-:-:S13]  /*1390*/  ISETP.GE.AND P0, PT, R27, R2, PT ;  /* 0x000000021b00720c */ /* 0x000fda0003f06270 */
[----:B-12---:R-:W1:Y:S01]  /*13a0*/  @!P0 LDC.64 R4, c[0x0][0x218] ;  /* 0x00008600ff048b82 */ /* 0x006e620000000a00 */
[----:B------:R-:W-:Y:S02]  /*13b0*/  @!P0 IADD3 R3, R0, R27, RZ ;  /* 0x0000001b00038210 */ /* 0x000fe40007ffe0ff */
[----:B------:R-:W-:-:S03]  /*13c0*/  @!P0 IADD3 R27, R27, 0x80, RZ ;  /* 0x000000801b1b8810 */ /* 0x000fc60007ffe0ff */
[----:B-1----:R-:W-:-:S05]  /*13d0*/  @!P0 IMAD.WIDE.U32 R4, R3, 0x4, R4 ;  /* 0x0000000403048825 */ /* 0x002fca00078e0004 */
[----:B------:R2:W-:Y:S02]  /*13e0*/  @!P0 STG.E desc[UR4][R4.64], R14 ;  /* 0x0000000e04008986 */ /* 0x0005e4000c101904 */
.L_x_26228:
[----:B------:R-:W-:Y:S05]  /*13f0*/  BSYNC B0 ;  /* 0x0000000000007941 */ /* 0x000fea0003800000 */
.L_x_26222:
        /* <DEDUP_REMOVED lines=8> */
.L_x_26229:
        /* <DEDUP_REMOVED lines=16> */
.L_x_28470:


//--------------------- .text._ZN2at6native29vectorized_elementwise_kernelILi4EZZZNS0_49_GLOBAL__N__b919a28f_16_Normalization_cu_5c38458722batch_norm_elementwiseERKNS_6TensorES5_RKSt8optionalIS3_ES9_S5_S5_ENKUlvE0_clEvENKUlvE0_clEvEUlfffffE_St5arrayIPcLm6EEEEviT0_T1_ --------------------------
	.section	.text._ZN2at6native29vectorized_elementwise_kernelILi4EZZZNS0_49_GLOBAL__N__b919a28f_16_Normalization_cu_5c38458722batch_norm_elementwiseERKNS_6TensorES5_RKSt8optionalIS3_ES9_S5_S5_ENKUlvE0_clEvENKUlvE0_clEvEUlfffffE_St5arrayIPcLm6EEEEviT0_T1_,"ax",@progbits
	.align	128
        .global         _ZN2at6native29vectorized_elementwise_kernelILi4EZZZNS0_49_GLOBAL__N__b919a28f_16_Normalization_cu_5c38458722batch_norm_elementwiseERKNS_6TensorES5_RKSt8optionalIS3_ES9_S5_S5_ENKUlvE0_clEvENKUlvE0_clEvEUlfffffE_St5arrayIPcLm6EEEEviT0_T1_
        .type           _ZN2at6native29vectorized_elementwise_kernelILi4EZZZNS0_49_GLOBAL__N__b919a28f_16_Normalization_cu_5c38458722batch_norm_elementwiseERKNS_6TensorES5_RKSt8optionalIS3_ES9_S5_S5_ENKUlvE0_clEvENKUlvE0_clEvEUlfffffE_St5arrayIPcLm6EEEEviT0_T1_,@function
        .size           _ZN2at6native29vectorized_elementwise_kernelILi4EZZZNS0_49_GLOBAL__N__b919a28f_16_Normalization_cu_5c38458722batch_norm_elementwiseERKNS_6TensorES5_RKSt8optionalIS3_ES9_S5_S5_ENKUlvE0_clEvENKUlvE0_clEvEUlfffffE_St5arrayIPcLm6EEEEviT0_T1_,(.L_x_28471 - _ZN2at6native29vectorized_elementwise_kernelILi4EZZZNS0_49_GLOBAL__N__b919a28f_16_Normalization_cu_5c38458722batch_norm_elementwiseERKNS_6TensorES5_RKSt8optionalIS3_ES9_S5_S5_ENKUlvE0_clEvENKUlvE0_clEvEUlfffffE_St5arrayIPcLm6EEEEviT0_T1_)
        .other          _ZN2at6native29vectorized_elementwise_kernelILi4EZZZNS0_49_GLOBAL__N__b919a28f_16_Normalization_cu_5c38458722batch_norm_elementwiseERKNS_6TensorES5_RKSt8optionalIS3_ES9_S5_S5_ENKUlvE0_clEvENKUlvE0_clEvEUlfffffE_St5arrayIPcLm6EEEEviT0_T1_,@"STO_CUDA_ENTRY STV_DEFAULT"
_ZN2at6native29vectorized_elementwise_kernelILi4EZZZNS0_49_GLOBAL__N__b919a28f_16_Normalization_cu_5c38458722batch_norm_elementwiseERKNS_6TensorES5_RKSt8optionalIS3_ES9_S5_S5_ENKUlvE0_clEvENKUlvE0_clEvEUlfffffE_St5arrayIPcLm6EEEEviT0_T1_:
.text._ZN2at6native29vectorized_elementwise_kernelILi4EZZZNS0_49_GLOBAL__N__b919a28f_16_Normalization_cu_5c38458722batch_norm_elementwiseERKNS_6TensorES5_RKSt8optionalIS3_ES9_S5_S5_ENKUlvE0_clEvENKUlvE0_clEvEUlfffffE_St5arrayIPcLm6EEEEviT0_T1_:
        /* <DEDUP_REMOVED lines=21> */
[----:B------:R-:W2:Y:S04]  /*0150*/  LDG.E.128 R8, desc[UR4][R32.64] ;  /* 0x0000000420087981 */ /* 0x000ea8000c1e1d00 */
[----:B------:R-:W3:Y:S01]  /*0160*/  LDG.E.128 R12, desc[UR4][R30.64] ;  /* 0x000000041e0c7981 */ /* 0x000ee2000c1e1d00 */
[----:B-1----:R-:W-:-:S04]  /*0170*/  IMAD.WIDE R28, R2, 0x4, R28 ;  /* 0x00000004021c7825 */ /* 0x002fc800078e021c */
[----:B0-----:R-:W-:-:S04]  /*0180*/  IMAD.WIDE R24, R2, 0x4, R24 ;  /* 0x0000000402187825 */ /* 0x001fc800078e0218 */
[----:B------:R-:W-:-:S04]  /*0190*/  IMAD.WIDE.U32 R28, R0, 0x10, R28 ;  /* 0x00000010001c7825 */ /* 0x000fc800078e001c */
[----:B------:R-:W-:-:S05]  /*01a0*/  IMAD.WIDE.U32 R24, R0, 0x10, R24 ;  /* 0x0000001000187825 */ /* 0x000fca00078e0018 */
[----:B------:R-:W4:Y:S01]  /*01b0*/  LDG.E.128 R20, desc[UR4][R24.64] ;  /* 0x0000000418147981 */ /* 0x000f22000c1e1d00 */
[----:B--2---:R-:W-:Y:S01]  /*01c0*/  FADD.FTZ R17, R6, -R10 ;  /* 0x8000000a06117221 */ /* 0x004fe20000010000 */
[----:B------:R-:W-:-:S03]  /*01d0*/  FADD.FTZ R26, R5, -R9 ;  /* 0x80000009051a7221 */ /* 0x000fc60000010000 */
[----:B---3--:R-:W-:Y:S02]  /*01e0*/  FMUL.FTZ R5, R14, R17 ;  /* 0x000000110e057220 */ /* 0x008fe40000410000 */
[----:B------:R-:W4:Y:S01]  /*01f0*/  LDG.E.128 R16, desc[UR4][R28.64] ;  /* 0x000000041c107981 */ /* 0x000f22000c1e1d00 */
[----:B------:R-:W-:Y:S01]  /*0200*/  FADD.FTZ R3, R4, -R8 ;  /* 0x8000000804037221 */ /* 0x000fe20000010000 */
[----:B------:R-:W-:Y:S02]  /*0210*/  FADD.FTZ R4, R7, -R11 ;  /* 0x8000000b07047221 */ /* 0x000fe40000010000 */
[----:B------:R-:W2:Y:S02]  /*0220*/  LDG.E.128 R8, desc[UR4][R32.64+0x800] ;  /* 0x0008000420087981 */ /* 0x000ea4000c1e1d00 */
[----:B------:R-:W-:Y:S01]  /*0230*/  FMUL.FTZ R4, R15, R4 ;  /* 0x000000040f047220 */ /* 0x000fe20000410000 */
[----:B------:R-:W-:Y:S01]  /*0240*/  FMUL.FTZ R26, R13, R26 ;  /* 0x0000001a0d1a7220 */ /* 0x000fe20000410000 */
[----:B------:R-:W-:-:S02]  /*0250*/  FMUL.FTZ R3, R12, R3 ;  /* 0x000000030c037220 */ /* 0x000fc40000410000 */
[----:B------:R-:W3:Y:S01]  /*0260*/  LDG.E.128 R12, desc[UR4][R30.64+0x800] ;  /* 0x000800041e0c7981 */ /* 0x000ee2000c1e1d00 */
[----:B----4-:R-:W-:Y:S01]  /*0270*/  FFMA.FTZ R19, R23, R4, R19 ;  /* 0x0000000417137223 */ /* 0x010fe20000010013 */
[----:B------:R-:W-:Y:S02]  /*0280*/  FFMA.FTZ R18, R22, R5, R18 ;  /* 0x0000000516127223 */ /* 0x000fe40000010012 */
[----:B------:R0:W2:Y:S01]  /*0290*/  LDG.E.128 R4, desc[UR4][R34.64+0x800] ;  /* 0x0008000422047981 */ /* 0x0000a2000c1e1d00 */
[----:B------:R-:W-:Y:S01]  /*02a0*/  FFMA.FTZ R17, R21, R26, R17 ;  /* 0x0000001a15117223 */ /* 0x000fe20000010011 */
[----:B------:R-:W-:Y:S02]  /*02b0*/  FFMA.FTZ R16, R20, R3, R16 ;  /* 0x0000000314107223 */ /* 0x000fe40000010010 */
[----:B------:R-:W4:Y:S04]  /*02c0*/  LDG.E.128 R20, desc[UR4][R28.64+0x800] ;  /* 0x000800041c147981 */ /* 0x000f28000c1e1d00 */
[----:B------:R-:W4:Y:S01]  /*02d0*/  LDG.E.128 R24, desc[UR4][R24.64+0x800] ;  /* 0x0008000418187981 */ /* 0x000f22000c1e1d00 */
[----:B0-----:R-:W0:Y:S02]  /*02e0*/  LDC.64 R34, c[0x0][0x218] ;  /* 0x00008600ff227b82 */ /* 0x001e240000000a00 */
[----:B0-----:R-:W-:-:S04]  /*02f0*/  IMAD.WIDE.U32 R34, R2, 0x4, R34 ;  /* 0x0000000402227825 */ /* 0x001fc800078e0022 */
[----:B------:R-:W-:-:S05]  /*0300*/  IMAD.WIDE R34, R0, 0x10, R34 ;  /* 0x0000001000227825 */ /* 0x000fca00078e0222 */
[----:B------:R-:W-:Y:S01]  /*0310*/  STG.E.128 desc[UR4][R34.64], R16 ;  /* 0x0000001022007986 */ /* 0x000fe2000c101d04 */
[----:B--2---:R-:W-:Y:S01]  /*0320*/  FADD.FTZ R3, R4, -R8 ;  /* 0x8000000804037221 */ /* 0x004fe20000010000 */
[----:B------:R-:W-:Y:S01]  /*0330*/  FADD.FTZ R37, R6, -R10 ;  /* 0x8000000a06257221 */ /* 0x000fe20000010000 */
[----:B------:R-:W-:Y:S01]  /*0340*/  FADD.FTZ R4, R7, -R11 ;  /* 0x8000000b07047221 */ /* 0x000fe20000010000 */
[----:B------:R-:W-:Y:S01]  /*0350*/  FADD.FTZ R2, R5, -R9 ;  /* 0x8000000905027221 */ /* 0x000fe20000010000 */
[----:B---3--:R-:W-:Y:S01]  /*0360*/  FMUL.FTZ R3, R12, R3 ;  /* 0x000000030c037220 */ /* 0x008fe20000410000 */
[----:B------:R-:W-:Y:S01]  /*0370*/  FMUL.FTZ R37, R14, R37 ;  /* 0x000000250e257220 */ /* 0x000fe20000410000 */
[----:B------:R-:W-:Y:S01]  /*0380*/  FMUL.FTZ R4, R15, R4 ;  /* 0x000000040f047220 */ /* 0x000fe20000410000 */
[----:B------:R-:W-:Y:S01]  /*0390*/  FMUL.FTZ R2, R13, R2 ;  /* 0x000000020d027220 */ /* 0x000fe20000410000 */
[----:B----4-:R-:W-:Y:S01]  /*03a0*/  FFMA.FTZ R20, R24, R3, R20 ;  /* 0x0000000318147223 */ /* 0x010fe20000010014 */
[----:B------:R-:W-:Y:S01]  /*03b0*/  FFMA.FTZ R22, R26, R37, R22 ;  /* 0x000000251a167223 */ /* 0x000fe20000010016 */
[----:B------:R-:W-:Y:S01]  /*03c0*/  FFMA.FTZ R23, R27, R4, R23 ;  /* 0x000000041b177223 */ /* 0x000fe20000010017 */
[----:B------:R-:W-:-:S05]  /*03d0*/  FFMA.FTZ R21, R25, R2, R21 ;  /* 0x0000000219157223 */ /* 0x000fca0000010015 */
[----:B------:R-:W-:Y:S01]  /*03e0*/  STG.E.128 desc[UR4][R34.64+0x800], R20 ;  /* 0x0008001422007986 */ /* 0x000fe2000c101d04 */
[----:B------:R-:W-:Y:S05]  /*03f0*/  EXIT ;  /* 0x000000000000794d */ /* 0x000fea0003800000 */
.L_x_26230:
[----:B------:R-:W0:Y:S01]  /*0400*/  S2R R13, SR_TID.X ;  /* 0x00000000000d7919 */ /* 0x000e220000002100 */
[----:B------:R-:W-:Y:S02]  /*0410*/  CS2R R10, SRZ ;  /* 0x00000000000a7805 */ /* 0x000fe4000001ff00 */
[----:B------:R-:W-:Y:S02]  /*0420*/  CS2R R20, SRZ ;  /* 0x0000000000147805 */ /* 0x000fe4000001ff00 */
[----:B0-----:R-:W-:-:S13]  /*0430*/  ISETP.GE.AND P0, PT, R13, R0, PT ;  /* 0x000000000d00720c */ /* 0x001fda0003f06270 */
[----:B------:R-:W0:Y:S01]  /*0440*/  @!P0 LDC.64 R8, c[0x0][0x220] ;  /* 0x00008800ff088b82 */ /* 0x000e220000000a00 */
[----:B------:R-:W-:-:S07]  /*0450*/  @!P0 IADD3 R33, R2, R13, RZ ;  /* 0x0000000d02218210 */ /* 0x000fce0007ffe0ff */
[----:B------:R-:W1:Y:S08]  /*0460*/  @!P0 LDC.64 R14, c[0x0][0x238] ;  /* 0x00008e00ff0e8b82 */ /* 0x000e700000000a00 */
[----:B------:R-:W2:Y:S08]  /*0470*/  @!P0 LDC.64 R26, c[0x0][0x228] ;  /* 0x00008a00ff1a8b82 */ /* 0x000eb00000000a00 */
[----:B------:R-:W3:Y:S01]  /*0480*/  @!P0 LDC.64 R6, c[0x0][0x230] ;  /* 0x00008c00ff068b82 */ /* 0x000ee20000000a00 */
[----:B0-----:R-:W-:Y:S01]  /*0490*/  @!P0 IMAD.WIDE.U32 R8, R33, 0x4, R8 ;  /* 0x0000000421088825 */ /* 0x001fe200078e0008 */
[----:B------:R-:W-:-:S04]  /*04a0*/  CS2R R24, SRZ ;  /* 0x0000000000187805 */ /* 0x000fc8000001ff00 */
[----:B------:R-:W4:Y:S02]  /*04b0*/  @!P0 LDG.E R11, desc[UR4][R8.64] ;  /* 0x00000004080b8981 */ /* 0x000f24000c1e1900 */
[----:B------:R-:W0:Y:S01]  /*04c0*/  @!P0 LDC.64 R4, c[0x0][0x240] ;  /* 0x00009000ff048b82 */ /* 0x000e220000000a00 */
[----:B-1----:R-:W-:-:S05]  /*04d0*/  @!P0 IMAD.WIDE.U32 R14, R33, 0x4, R14 ;  /* 0x00000004210e8825 */ /* 0x002fca00078e000e */
[----:B------:R1:W4:Y:S01]  /*04e0*/  @!P0 LDG.E R20, desc[UR4][R14.64] ;  /* 0x000000040e148981 */ /* 0x000322000c1e1900 */
[----:B--2---:R-:W-:-:S05]  /*04f0*/  @!P0 IMAD.WIDE.U32 R26, R33, 0x4, R26 ;  /* 0x00000004211a8825 */ /* 0x004fca00078e001a */
[----:B------:R2:W5:Y:S01]  /*0500*/  @!P0 LDG.E R24, desc[UR4][R26.64] ;  /* 0x000000041a188981 */ /* 0x000562000c1e1900 */
[----:B------:R-:W-:Y:S01]  /*0510*/  CS2R R18, SRZ ;  /* 0x0000000000127805 */ /* 0x000fe2000001ff00 */
[----:B---3--:R-:W-:-:S05]  /*0520*/  @!P0 IMAD.WIDE.U32 R30, R33, 0x4, R6 ;  /* 0x00000004211e8825 */ /* 0x008fca00078e0006 */
[----:B------:R-:W3:Y:S01]  /*0530*/  @!P0 LDG.E R18, desc[UR4][R30.64] ;  /* 0x000000041e128981 */ /* 0x000ee2000c1e1900 */
[----:B0-----:R-:W-:-:S05]  /*0540*/  @!P0 IMAD.WIDE.U32 R32, R33, 0x4, R4 ;  /* 0x0000000421208825 */ /* 0x001fca00078e0004 */
[----:B------:R0:W3:Y:S01]  /*0550*/  @!P0 LDG.E R25, desc[UR4][R32.64] ;  /* 0x0000000420198981 */ /* 0x0000e2000c1e1900 */
[----:B------:R-:W-:-:S04]  /*0560*/  @!P0 IADD3 R13, R13, 0x80, RZ ;  /* 0x000000800d0d8810 */ /* 0x000fc80007ffe0ff */
[----:B------:R-:W-:-:S13]  /*0570*/  ISETP.GE.AND P1, PT, R13, R0, PT ;  /* 0x000000000d00720c */ /* 0x000fda0003f26270 */
[----:B------:R-:W2:Y:S01]  /*0580*/  @!P1 LDC.64 R22, c[0x0][0x220] ;  /* 0x00008800ff169b82 */ /* 0x000ea20000000a00 */
[----:B------:R-:W-:-:S07]  /*0590*/  @!P1 IADD3 R3, R2, R13, RZ ;  /* 0x0000000d02039210 */ /* 0x000fce0007ffe0ff */
[----:B------:R-:W0:Y:S08]  /*05a0*/  @!P1 LDC.64 R6, c[0x0][0x238] ;  /* 0x00008e00ff069b82 */ /* 0x000e300000000a00 */
[----:B------:R-:W0:Y:S08]  /*05b0*/  @!P1 LDC.64 R16, c[0x0][0x228] ;  /* 0x00008a00ff109b82 */ /* 0x000e300000000a00 */
[----:B-1----:R-:W1:Y:S08]  /*05c0*/  @!P1 LDC.64 R14, c[0x0][0x230] ;  /* 0x00008c00ff0e9b82 */ /* 0x002e700000000a00 */
[----:B------:R-:W1:Y:S01]  /*05d0*/  @!P1 LDC.64 R28, c[0x0][0x240] ;  /* 0x00009000ff1c9b82 */ /* 0x000e620000000a00 */
[----:B------:R-:W-:-:S04]  /*05e0*/  @!P1 IADD3 R13, R13, 0x80, RZ ;  /* 0x000000800d0d9810 */ /* 0x000fc80007ffe0ff */
[----:B------:R-:W-:Y:S01]  /*05f0*/  ISETP.GE.AND P2, PT, R13, R0, PT ;  /* 0x000000000d00720c */ /* 0x000fe20003f46270 */
[----:B--2---:R-:W-:-:S04]  /*0600*/  @!P1 IMAD.WIDE.U32 R22, R3, 0x4, R22 ;  /* 0x0000000403169825 */ /* 0x004fc800078e0016 */
[----:B0-----:R-:W-:-:S04]  /*0610*/  @!P1 IMAD.WIDE.U32 R6, R3, 0x4, R6 ;  /* 0x0000000403069825 */ /* 0x001fc800078e0006 */
[----:B------:R-:W-:-:S04]  /*0620*/  @!P1 IMAD.WIDE.U32 R16, R3, 0x4, R16 ;  /* 0x0000000403109825 */ /* 0x000fc800078e0010 */
[C---:B-1----:R-:W-:Y:S01]  /*0630*/  @!P1 IMAD.WIDE.U32 R14, R3.reuse, 0x4, R14 ;  /* 0x00000004030e9825 */ /* 0x042fe200078e000e */
[----:B------:R-:W0:Y:S04]  /*0640*/  @!P2 LDC.64 R26, c[0x0][0x220] ;  /* 0x00008800ff1aab82 */ /* 0x000e280000000a00 */
[----:B------:R1:W2:Y:S01]  /*0650*/  @!P1 LDG.E R19, desc[UR4][R14.64] ;  /* 0x000000040e139981 */ /* 0x0002a2000c1e1900 */
[----:B------:R-:W-:Y:S01]  /*0660*/  @!P1 IMAD.WIDE.U32 R28, R3, 0x4, R28 ;  /* 0x00000004031c9825 */ /* 0x000fe200078e001c */
[----:B------:R-:W-:Y:S02]  /*0670*/  @!P2 IADD3 R3, R2, R13, RZ ;  /* 0x0000000d0203a210 */ /* 0x000fe40007ffe0ff */
[----:B------:R-:W-:Y:S02]  /*0680*/  @!P2 IADD3 R13, R13, 0x80, RZ ;  /* 0x000000800d0da810 */ /* 0x000fe40007ffe0ff */
[----:B------:R-:W-:Y:S01]  /*0690*/  CS2R R4, SRZ ;  /* 0x0000000000047805 */ /* 0x000fe2000001ff00 */
[----:B------:R-:W-:Y:S01]  /*06a0*/  HFMA2.MMA R12, -RZ, RZ, 0, 0 ;  /* 0x00000000ff0c7435 */ /* 0x000fe200000001ff */
[----:B------:R-:W-:-:S02]  /*06b0*/  CS2R R8, SRZ ;  /* 0x0000000000087805 */ /* 0x000fc4000001ff00 */
[----:B------:R-:W-:Y:S01]  /*06c0*/  ISETP.GE.AND P3, PT, R13, R0, PT ;  /* 0x000000000d00720c */ /* 0x000fe20003f66270 */
[----:B------:R-:W0:Y:S01]  /*06d0*/  @!P2 LDC.64 R34, c[0x0][0x228] ;  /* 0x00008a00ff22ab82 */ /* 0x000e220000000a00 */
[----:B------:R1:W2:Y:S04]  /*06e0*/  @!P1 LDG.E R5, desc[UR4][R22.64] ;  /* 0x0000000416059981 */ /* 0x0002a8000c1e1900 */
[----:B------:R-:W2:Y:S03]  /*06f0*/  @!P1 LDG.E R9, desc[UR4][R16.64] ;  /* 0x0000000410099981 */ /* 0x000ea6000c1e1900 */
[----:B------:R-:W0:Y:S01]  /*0700*/  @!P2 LDC.64 R32, c[0x0][0x230] ;  /* 0x00008c00ff20ab82 */ /* 0x000e220000000a00 */
[----:B------:R0:W2:Y:S07]  /*0710*/  @!P1 LDG.E R12, desc[UR4][R6.64] ;  /* 0x00000004060c9981 */ /* 0x0000ae000c1e1900 */
[----:B-1----:R-:W1:Y:S01]  /*0720*/  @!P3 LDC.64 R14, c[0x0][0x220] ;  /* 0x00008800ff0ebb82 */ /* 0x002e620000000a00 */
[----:B------:R-:W-:Y:S01]  /*0730*/  CS2R R22, SRZ ;  /* 0x0000000000167805 */ /* 0x000fe2000001ff00 */
[----:B0-----:R-:W-:-:S05]  /*0740*/  @!P2 IMAD.WIDE.U32 R26, R3, 0x4, R26 ;  /* 0x00000004031aa825 */ /* 0x001fca00078e001a */
[----:B------:R0:W2:Y:S01]  /*0750*/  @!P2 LDG.E R23, desc[UR4][R26.64] ;  /* 0x000000041a17a981 */ /* 0x0000a2000c1e1900 */
[----:B------:R-:W1:Y:S01]  /*0760*/  @!P2 LDC.64 R30, c[0x0][0x238] ;  /* 0x00008e00ff1eab82 */ /* 0x000e620000000a00 */
[----:B------:R-:W-:Y:S02]  /*0770*/  CS2R R6, SRZ ;  /* 0x0000000000067805 */ /* 0x000fe4000001ff00 */
[----:B------:R0:W2:Y:S05]  /*0780*/  @!P1 LDG.E R22, desc[UR4][R28.64] ;  /* 0x000000041c169981 */ /* 0x0000aa000c1e1900 */
[----:B------:R-:W1:Y:S01]  /*0790*/  @!P2 LDC.64 R16, c[0x0][0x240] ;  /* 0x00009000ff10ab82 */ /* 0x000e620000000a00 */
[----:B0-----:R-:W-:-:S07]  /*07a0*/  @!P3 IADD3 R27, R2, R13, RZ ;  /* 0x0000000d021bb210 */ /* 0x001fce0007ffe0ff */
[----:B------:R-:W0:Y:S01]  /*07b0*/  @!P3 LDC.64 R28, c[0x0][0x228] ;  /* 0x00008a00ff1cbb82 */ /* 0x000e220000000a00 */
[----:B-1----:R-:W-:-:S05]  /*07c0*/  @!P3 IMAD.WIDE.U32 R14, R27, 0x4, R14 ;  /* 0x000000041b0eb825 */ /* 0x002fca00078e000e */
[----:B------:R1:W2:Y:S02]  /*07d0*/  @!P3 LDG.E R7, desc[UR4][R14.64] ;  /* 0x000000040e07b981 */ /* 0x0002a4000c1e1900 */
[----:B-1----:R-:W1:Y:S01]  /*07e0*/  @!P3 LDC.64 R14, c[0x0][0x238] ;  /* 0x00008e00ff0ebb82 */ /* 0x002e620000000a00 */
[----:B------:R-:W-:-:S04]  /*07f0*/  @!P2 IMAD.WIDE.U32 R34, R3, 0x4, R34 ;  /* 0x000000040322a825 */ /* 0x000fc800078e0022 */
[C---:B------:R-:W-:Y:S01]  /*0800*/  @!P2 IMAD.WIDE.U32 R32, R3.reuse, 0x4, R32 ;  /* 0x000000040320a825 */ /* 0x040fe200078e0020 */
[----:B------:R-:W-:Y:S01]  /*0810*/  HFMA2.MMA R26, -RZ, RZ, 0, 0 ;  /* 0x00000000ff1a7435 */ /* 0x000fe200000001ff */
[----:B------:R-:W2:Y:S02]  /*0820*/  @!P2 LDG.E R6, desc[UR4][R34.64] ;  /* 0x000000042206a981 */ /* 0x000ea4000c1e1900 */
[C---:B------:R-:W-:Y:S02]  /*0830*/  @!P2 IMAD.WIDE.U32 R30, R3.reuse, 0x4, R30 ;  /* 0x00000004031ea825 */ /* 0x040fe400078e001e */
[----:B------:R-:W2:Y:S02]  /*0840*/  @!P2 LDG.E R10, desc[UR4][R32.64] ;  /* 0x00000004200aa981 */ /* 0x000ea4000c1e1900 */
[----:B------:R-:W-:Y:S01]  /*0850*/  @!P2 IMAD.WIDE.U32 R16, R3, 0x4, R16 ;  /* 0x000000040310a825 */ /* 0x000fe200078e0010 */
[----:B------:R-:W-:Y:S01]  /*0860*/  MOV R3, RZ ;  /* 0x000000ff00037202 */ /* 0x000fe20000000f00 */
[----:B------:R-:W2:Y:S02]  /*0870*/  @!P2 LDG.E R8, desc[UR4][R30.64] ;  /* 0x000000041e08a981 */ /* 0x000ea4000c1e1900 */
[----:B0-----:R-:W-:-:S03]  /*0880*/  @!P3 IMAD.WIDE.U32 R28, R27, 0x4, R28 ;  /* 0x000000041b1cb825 */ /* 0x001fc600078e001c */
[----:B------:R0:W2:Y:S04]  /*0890*/  @!P2 LDG.E R3, desc[UR4][R16.64] ;  /* 0x000000041003a981 */ /* 0x0000a8000c1e1900 */
[----:B------:R1:W2:Y:S01]  /*08a0*/  @!P3 LDG.E R21, desc[UR4][R28.64] ;  /* 0x000000041c15b981 */ /* 0x0002a2000c1e1900 */
[----:B0-----:R-:W0:Y:S01]  /*08b0*/  @!P3 LDC.64 R16, c[0x0][0x230] ;  /* 0x00008c00ff10bb82 */ /* 0x001e220000000a00 */
[----:B-1----:R-:W-:-:S07]  /*08c0*/  @!P3 IMAD.WIDE.U32 R28, R27, 0x4, R14 ;  /* 0x000000041b1cb825 */ /* 0x002fce00078e000e */
[----:B------:R-:W1:Y:S01]  /*08d0*/  @!P3 LDC.64 R14, c[0x0][0x240] ;  /* 0x00009000ff0ebb82 */ /* 0x000e620000000a00 */
[----:B------:R-:W2:Y:S01]  /*08e0*/  @!P3 LDG.E R26, desc[UR4][R28.64] ;  /* 0x000000041c1ab981 */ /* 0x000ea2000c1e1900 */
[----:B0-----:R-:W-:-:S05]  /*08f0*/  @!P3 IMAD.WIDE.U32 R16, R27, 0x4, R16 ;  /* 0x000000041b10b825 */ /* 0x001fca00078e0010 */
[----:B------:R-:W2:Y:S01]  /*0900*/  @!P3 LDG.E R4, desc[UR4][R16.64] ;  /* 0x000000041004b981 */ /* 0x000ea2000c1e1900 */
[----:B-1----:R-:W-:Y:S01]  /*0910*/  @!P3 IMAD.WIDE.U32 R14, R27, 0x4, R14 ;  /* 0x000000041b0eb825 */ /* 0x002fe200078e000e */
[----:B------:R-:W-:-:S06]  /*0920*/  MOV R27, RZ ;  /* 0x000000ff001b7202 */ /* 0x000fcc0000000f00 */
[----:B------:R0:W2:Y:S01]  /*0930*/  @!P3 LDG.E R27, desc[UR4][R14.64] ;  /* 0x000000040e1bb981 */ /* 0x0000a2000c1e1900 */
[----:B------:R-:W-:-:S04]  /*0940*/  @!P3 IADD3 R13, R13, 0x80, RZ ;  /* 0x000000800d0db810 */ /* 0x000fc80007ffe0ff */
[----:B------:R-:W-:-:S13]  /*0950*/  ISETP.GE.AND P2, PT, R13, R0, PT ;  /* 0x000000000d00720c */ /* 0x000fda0003f46270 */
[----:B0-----:R-:W0:Y:S01]  /*0960*/  @!P2 LDC.64 R14, c[0x0][0x220] ;  /* 0x00008800ff0eab82 */ /* 0x001e220000000a00 */
[----:B----4-:R-:W-:-:S04]  /*0970*/  FADD.FTZ R11, -R20, R11 ;  /* 0x0000000b140b7221 */ /* 0x010fc80000010100 */
[----:B-----5:R-:W-:Y:S01]  /*0980*/  FMUL.FTZ R17, R11, R24 ;  /* 0x000000180b117220 */ /* 0x020fe20000410000 */
[----:B------:R-:W-:-:S05]  /*0990*/  @!P2 IADD3 R11, R2, R13, RZ ;  /* 0x0000000d020ba210 */ /* 0x000fca0007ffe0ff */
[----:B0-----:R-:W-:Y:S02]  /*09a0*/  @!P2 IMAD.WIDE.U32 R28, R11, 0x4, R14 ;  /* 0x000000040b1ca825 */ /* 0x001fe400078e000e */
[----:B------:R-:W0:Y:S02]  /*09b0*/  @!P2 LDC.64 R14, c[0x0][0x238] ;  /* 0x00008e00ff0eab82 */ /* 0x000e240000000a00 */
[----:B---3--:R-:W-:-:S06]  /*09c0*/  FFMA.FTZ R18, R17, R25, R18 ;  /* 0x0000001911127223 */ /* 0x008fcc0000010012 */
[----:B------:R-:W1:Y:S01]  /*09d0*/  @!P2 LDC.64 R16, c[0x0][0x228] ;  /* 0x00008a00ff10ab82 */ /* 0x000e620000000a00 */
[----:B------:R-:W-:Y:S01]  /*09e0*/  HFMA2.MMA R20, -RZ, RZ, 0, 0 ;  /* 0x00000000ff147435 */ /* 0x000fe200000001ff */
[----:B------:R-:W-:-:S09]  /*09f0*/  CS2R R24, SRZ ;  /* 0x0000000000187805 */ /* 0x000fd2000001ff00 */
[----:B------:R3:W4:Y:S01]  /*0a00*/  @!P2 LDG.E R20, desc[UR4][R28.64] ;  /* 0x000000041c14a981 */ /* 0x000722000c1e1900 */
[----:B0-----:R-:W-:-:S05]  /*0a10*/  @!P2 IMAD.WIDE.U32 R14, R11, 0x4, R14 ;  /* 0x000000040b0ea825 */ /* 0x001fca00078e000e */
[----:B------:R-:W4:Y:S01]  /*0a20*/  @!P2 LDG.E R25, desc[UR4][R14.64] ;  /* 0x000000040e19a981 */ /* 0x000f22000c1e1900 */
[----:B------:R-:W-:Y:S01]  /*0a30*/  @!P2 IADD3 R13, R13, 0x80, RZ ;  /* 0x000000800d0da810 */ /* 0x000fe20007ffe0ff */
[----:B---3--:R-:W0:Y:S01]  /*0a40*/  @!P2 LDC.64 R28, c[0x0][0x230] ;  /* 0x00008c00ff1cab82 */ /* 0x008e220000000a00 */
[----:B-1----:R-:W-:-:S05]  /*0a50*/  @!P2 IMAD.WIDE.U32 R16, R11, 0x4, R16 ;  /* 0x000000040b10a825 */ /* 0x002fca00078e0010 */
[----:B------:R1:W3:Y:S01]  /*0a60*/  @!P2 LDG.E R24, desc[UR4][R16.64] ;  /* 0x000000041018a981 */ /* 0x0002e2000c1e1900 */
[----:B------:R-:W-:-:S13]  /*0a70*/  ISETP.GE.AND P3, PT, R13, R0, PT ;  /* 0x000000000d00720c */ /* 0x000fda0003f66270 */
[----:B-1----:R-:W1:Y:S01]  /*0a80*/  @!P3 LDC.64 R16, c[0x0][0x220] ;  /* 0x00008800ff10bb82 */ /* 0x002e620000000a00 */
[----:B0-----:R-:W-:-:S07]  /*0a90*/  @!P2 IMAD.WIDE.U32 R32, R11, 0x4, R28 ;  /* 0x000000040b20a825 */ /* 0x001fce00078e001c */
[----:B------:R-:W0:Y:S08]  /*0aa0*/  @!P3 LDC.64 R14, c[0x0][0x228] ;  /* 0x00008a00ff0ebb82 */ /* 0x000e300000000a00 */
[----:B------:R-:W5:Y:S01]  /*0ab0*/  @!P3 LDC.64 R28, c[0x0][0x240] ;  /* 0x00009000ff1cbb82 */ /* 0x000f620000000a00 */
[----:B--2---:R-:W-:-:S04]  /*0ac0*/  FADD.FTZ R12, -R12, R5 ;  /* 0x000000050c0c7221 */ /* 0x004fc80000010100 */
[----:B------:R-:W-:-:S04]  /*0ad0*/  FMUL.FTZ R12, R12, R9 ;  /* 0x000000090c0c7220 */ /* 0x000fc80000410000 */
[----:B------:R-:W-:Y:S01]  /*0ae0*/  FFMA.FTZ R19, R12, R22, R19 ;  /* 0x000000160c137223 */ /* 0x000fe20000010013 */
[----:B------:R-:W-:-:S06]  /*0af0*/  MOV R5, RZ ;  /* 0x000000ff00057202 */ /* 0x000fcc0000000f00 */
[----:B------:R2:W3:Y:S01]  /*0b00*/  @!P2 LDG.E R5, desc[UR4][R32.64] ;  /* 0x000000042005a981 */ /* 0x0004e2000c1e1900 */
[----:B------:R-:W-:Y:S02]  /*0b10*/  FADD.FTZ R23, -R8, R23 ;  /* 0x0000001708177221 */ /* 0x000fe40000010100 */
[----:B------:R-:W1:Y:S02]  /*0b20*/  @!P2 LDC.64 R8, c[0x0][0x240] ;  /* 0x00009000ff08ab82 */ /* 0x000e640000000a00 */
[----:B------:R-:W-:Y:S01]  /*0b30*/  FMUL.FTZ R23, R23, R6 ;  /* 0x0000000617177220 */ /* 0x000fe20000410000 */
[----:B------:R-:W-:-:S04]  /*0b40*/  FADD.FTZ R26, -R26, R7 ;  /* 0x000000071a1a7221 */ /* 0x000fc80000010100 */
[----:B------:R-:W-:Y:S01]  /*0b50*/  FMUL.FTZ R21, R26, R21 ;  /* 0x000000151a157220 */ /* 0x000fe20000410000 */
[----:B------:R-:W-:Y:S02]  /*0b60*/  FFMA.FTZ R3, R23, R3, R10 ;  /* 0x0000000317037223 */ /* 0x000fe4000001000a */
[----:B------:R-:W0:Y:S01]  /*0b70*/  @!P3 LDC.64 R22, c[0x0][0x238] ;  /* 0x00008e00ff16bb82 */ /* 0x000e220000000a00 */
[----:B-1----:R-:W-:-:S04]  /*0b80*/  @!P2 IMAD.WIDE.U32 R10, R11, 0x4, R8 ;  /* 0x000000040b0aa825 */ /* 0x002fc800078e0008 */
[----:B------:R-:W-:Y:S01]  /*0b90*/  FFMA.FTZ R4, R21, R27, R4 ;  /* 0x0000001b15047223 */ /* 0x000fe20000010004 */
[----:B------:R-:W-:Y:S02]  /*0ba0*/  @!P3 IADD3 R21, R2, R13, RZ ;  /* 0x0000000d0215b210 */ /* 0x000fe40007ffe0ff */
[----:B------:R-:W2:Y:S01]  /*0bb0*/  @!P3 LDC.64 R26, c[0x0][0x230] ;  /* 0x00008c00ff1abb82 */ /* 0x000ea20000000a00 */
[----:B------:R-:W-:-:S04]  /*0bc0*/  @!P3 IADD3 R13, R13, 0x80, RZ ;  /* 0x000000800d0db810 */ /* 0x000fc80007ffe0ff */
[----:B------:R-:W-:-:S13]  /*0bd0*/  ISETP.GE.AND P1, PT, R13, R0, PT ;  /* 0x000000000d00720c */ /* 0x000fda0003f26270 */
[----:B------:R-:W1:Y:S01]  /*0be0*/  @!P1 LDC.64 R8, c[0x0][0x220] ;  /* 0x00008800ff089b82 */ /* 0x000e620000000a00 */
[----:B0-----:R-:W-:Y:S01]  /*0bf0*/  @!P3 IMAD.WIDE.U32 R34, R21, 0x4, R22 ;  /* 0x000000041522b825 */ /* 0x001fe200078e0016 */
[----:B------:R-:W-:-:S03]  /*0c00*/  @!P1 IADD3 R23, R2, R13, RZ ;  /* 0x0000000d02179210 */ /* 0x000fc60007ffe0ff */
[C---:B--2---:R-:W-:Y:S01]  /*0c10*/  @!P3 IMAD.WIDE.U32 R32, R21.reuse, 0x4, R26 ;  /* 0x000000041520b825 */ /* 0x044fe200078e001a */
[----:B------:R-:W-:Y:S01]  /*0c20*/  CS2R R6, SRZ ;  /* 0x0000000000067805 */ /* 0x000fe2000001ff00 */
[----:B------:R-:W-:Y:S02]  /*0c30*/  HFMA2.MMA R12, -RZ, RZ, 0, 0 ;  /* 0x00000000ff0c7435 */ /* 0x000fe400000001ff */
[----:B------:R-:W-:Y:S01]  /*0c40*/  @!P3 IMAD.WIDE.U32 R30, R21, 0x4, R16 ;  /* 0x00000004151eb825 */ /* 0x000fe200078e0010 */
[----:B------:R-:W-:-:S03]  /*0c50*/  @!P1 IADD3 R13, R13, 0x80, RZ ;  /* 0x000000800d0d9810 */ /* 0x000fc60007ffe0ff */
[----:B------:R-:W-:Y:S01]  /*0c60*/  @!P3 IMAD.WIDE.U32 R36, R21, 0x4, R14 ;  /* 0x000000041524b825 */ /* 0x000fe200078e000e */
[----:B------:R5:W2:Y:S04]  /*0c70*/  @!P3 LDG.E R6, desc[UR4][R30.64] ;  /* 0x000000041e06b981 */ /* 0x000aa8000c1e1900 */
[----:B------:R0:W2:Y:S01]  /*0c80*/  @!P2 LDG.E R12, desc[UR4][R10.64] ;  /* 0x000000040a0ca981 */ /* 0x0000a2000c1e1900 */
[----:B------:R-:W-:-:S03]  /*0c90*/  MOV R22, RZ ;  /* 0x000000ff00167202 */ /* 0x000fc60000000f00 */
[----:B------:R-:W2:Y:S01]  /*0ca0*/  @!P3 LDG.E R7, desc[UR4][R32.64] ;  /* 0x000000042007b981 */ /* 0x000ea2000c1e1900 */
[----:B-1----:R-:W-:Y:S02]  /*0cb0*/  @!P1 IMAD.WIDE.U32 R26, R23, 0x4, R8 ;  /* 0x00000004171a9825 */ /* 0x002fe400078e0008 */
[----:B------:R-:W1:Y:S02]  /*0cc0*/  @!P1 LDC.64 R8, c[0x0][0x238] ;  /* 0x00008e00ff089b82 */ /* 0x000e640000000a00 */
[----:B-----5:R-:W-:Y:S01]  /*0cd0*/  @!P3 IMAD.WIDE.U32 R30, R21, 0x4, R28 ;  /* 0x00000004151eb825 */ /* 0x020fe200078e001c */
[----:B------:R-:W-:Y:S01]  /*0ce0*/  HFMA2.MMA R21, -RZ, RZ, 0, 0 ;  /* 0x00000000ff157435 */ /* 0x000fe200000001ff */
[----:B------:R-:W-:Y:S02]  /*0cf0*/  ISETP.GE.AND P2, PT, R13, R0, PT ;  /* 0x000000000d00720c */ /* 0x000fe40003f46270 */
[----:B------:R-:W-:Y:S02]  /*0d00*/  CS2R R14, SRZ ;  /* 0x00000000000e7805 */ /* 0x000fe4000001ff00 */
[----:B------:R-:W-:Y:S01]  /*0d10*/  CS2R R16, SRZ ;  /* 0x0000000000107805 */ /* 0x000fe2000001ff00 */
[----:B------:R-:W5:Y:S01]  /*0d20*/  @!P3 LDG.E R22, desc[UR4][R30.64] ;  /* 0x000000041e16b981 */ /* 0x000f62000c1e1900 */
[----:B------:R-:W4:Y:S03]  /*0d30*/  @!P1 LDC.64 R28, c[0x0][0x230] ;  /* 0x00008c00ff1c9b82 */ /* 0x000f260000000a00 */
[----:B------:R-:W2:Y:S04]  /*0d40*/  @!P3 LDG.E R15, desc[UR4][R34.64] ;  /* 0x00000004220fb981 */ /* 0x000ea8000c1e1900 */
[----:B------:R1:W5:Y:S01]  /*0d50*/  @!P1 LDG.E R21, desc[UR4][R26.64] ;  /* 0x000000041a159981 */ /* 0x000362000c1e1900 */
[----:B0-----:R-:W0:Y:S01]  /*0d60*/  @!P1 LDC.64 R10, c[0x0][0x228] ;  /* 0x00008a00ff0a9b82 */ /* 0x001e220000000a00 */
[----:B-1----:R-:W-:Y:S01]  /*0d70*/  @!P1 IMAD.WIDE.U32 R8, R23, 0x4, R8 ;  /* 0x0000000417089825 */ /* 0x002fe200078e0008 */
[----:B------:R-:W-:-:S02]  /*0d80*/  CS2R R26, SRZ ;  /* 0x00000000001a7805 */ /* 0x000fc4000001ff00 */
[----:B------:R-:W-:Y:S01]  /*0d90*/  @!P2 IADD3 R13, R2, R13, RZ ;  /* 0x0000000d020da210 */ /* 0x000fe20007ffe0ff */
[----:B------:R-:W5:Y:S03]  /*0da0*/  @!P3 LDG.E R17, desc[UR4][R36.64] ;  /* 0x000000042411b981 */ /* 0x000f66000c1e1900 */
[----:B------:R-:W1:Y:S01]  /*0db0*/  @!P0 LDC.64 R30, c[0x0][0x218] ;  /* 0x00008600ff1e8b82 */ /* 0x000e620000000a00 */
[----:B------:R4:W5:Y:S07]  /*0dc0*/  @!P1 LDG.E R26, desc[UR4][R8.64] ;  /* 0x00000004081a9981 */ /* 0x00096e000c1e1900 */
[----:B----4-:R-:W4:Y:S01]  /*0dd0*/  @!P2 LDC.64 R8, c[0x0][0x220] ;  /* 0x00008800ff08ab82 */ /* 0x010f220000000a00 */
[----:B------:R-:W-:-:S05]  /*0de0*/  @!P1 IMAD.WIDE.U32 R28, R23, 0x4, R28 ;  /* 0x00000004171c9825 */ /* 0x000fca00078e001c */
[----:B------:R-:W5:Y:S01]  /*0df0*/  @!P1 LDG.E R14, desc[UR4][R28.64] ;  /* 0x000000041c0e9981 */ /* 0x000f62000c1e1900 */
[----:B0-----:R-:W-:-:S05]  /*0e00*/  @!P1 IMAD.WIDE.U32 R10, R23, 0x4, R10 ;  /* 0x00000004170a9825 */ /* 0x001fca00078e000a */
[----:B------:R0:W5:Y:S02]  /*0e10*/  @!P1 LDG.E R16, desc[UR4][R10.64] ;  /* 0x000000040a109981 */ /* 0x000164000c1e1900 */
[----:B0-----:R-:W0:Y:S01]  /*0e20*/  @!P1 LDC.64 R10, c[0x0][0x240] ;  /* 0x00009000ff0a9b82 */ /* 0x001e220000000a00 */
[----:B----4-:R-:W-:-:S05]  /*0e30*/  @!P2 IMAD.WIDE.U32 R28, R13, 0x4, R8 ;  /* 0x000000040d1ca825 */ /* 0x010fca00078e0008 */
[----:B------:R4:W5:Y:S02]  /*0e40*/  @!P2 LDG.E R27, desc[UR4][R28.64] ;  /* 0x000000041c1ba981 */ /* 0x000964000c1e1900 */
[----:B------:R-:W4:Y:S02]  /*0e50*/  @!P2 LDC.64 R8, c[0x0][0x238] ;  /* 0x00008e00ff08ab82 */ /* 0x000f240000000a00 */
[----:B----4-:R-:W-:-:S06]  /*0e60*/  @!P2 IMAD.WIDE.U32 R28, R13, 0x4, R8 ;  /* 0x000000040d1ca825 */ /* 0x010fcc00078e0008 */
[----:B------:R-:W4:Y:S01]  /*0e70*/  @!P2 LDC.64 R8, c[0x0][0x228] ;  /* 0x00008a00ff08ab82 */ /* 0x000f220000000a00 */
[----:B0-----:R-:W-:Y:S01]  /*0e80*/  @!P1 IMAD.WIDE.U32 R10, R23, 0x4, R10 ;  /* 0x00000004170a9825 */ /* 0x001fe200078e000a */
[----:B------:R-:W-:-:S03]  /*0e90*/  MOV R23, RZ ;  /* 0x000000ff00177202 */ /* 0x000fc60000000f00 */
[----:B------:R-:W-:-:S03]  /*0ea0*/  FADD.FTZ R25, -R25, R20 ;  /* 0x0000001419197221 */ /* 0x000fc60000010100 */
[----:B------:R0:W5:Y:S01]  /*0eb0*/  @!P1 LDG.E R23, desc[UR4][R10.64] ;  /* 0x000000040a179981 */ /* 0x000162000c1e1900 */
[----:B---3--:R-:W-:Y:S02]  /*0ec0*/  FMUL.FTZ R20, R25, R24 ;  /* 0x0000001819147220 */ /* 0x008fe40000410000 */
[----:B------:R-:W3:Y:S01]  /*0ed0*/  @!P2 LDC.64 R24, c[0x0][0x240] ;  /* 0x00009000ff18ab82 */ /* 0x000ee20000000a00 */
[----:B0-----:R-:W-:Y:S01]  /*0ee0*/  CS2R R10, SRZ ;  /* 0x00000000000a7805 */ /* 0x001fe2000001ff00 */
[----:B----4-:R-:W-:-:S05]  /*0ef0*/  @!P2 IMAD.WIDE.U32 R8, R13, 0x4, R8 ;  /* 0x000000040d08a825 */ /* 0x010fca00078e0008 */
[----:B------:R-:W4:Y:S04]  /*0f00*/  @!P2 LDG.E R10, desc[UR4][R28.64] ;  /* 0x000000041c0aa981 */ /* 0x000f28000c1e1900 */
[----:B------:R0:W4:Y:S02]  /*0f10*/  @!P2 LDG.E R11, desc[UR4][R8.64] ;  /* 0x00000004080ba981 */ /* 0x000124000c1e1900 */
[----:B0-----:R-:W0:Y:S01]  /*0f20*/  @!P2 LDC.64 R8, c[0x0][0x230] ;  /* 0x00008c00ff08ab82 */ /* 0x001e220000000a00 */
[----:B------:R-:W-:Y:S01]  /*0f30*/  HFMA2.MMA R28, -RZ, RZ, 0, 0 ;  /* 0x00000000ff1c7435 */ /* 0x000fe200000001ff */
[----:B---3--:R-:W-:-:S04]  /*0f40*/  @!P2 IMAD.WIDE.U32 R24, R13, 0x4, R24 ;  /* 0x000000040d18a825 */ /* 0x008fc800078e0018 */
[----:B0-----:R-:W-:Y:S01]  /*0f50*/  @!P2 IMAD.WIDE.U32 R8, R13, 0x4, R8 ;  /* 0x000000040d08a825 */ /* 0x001fe200078e0008 */
[----:B------:R-:W-:-:S04]  /*0f60*/  MOV R13, RZ ;  /* 0x000000ff000d7202 */ /* 0x000fc80000000f00 */
[----:B------:R-:W3:Y:S04]  /*0f70*/  @!P2 LDG.E R28, desc[UR4][R8.64] ;  /* 0x00000004081ca981 */ /* 0x000ee8000c1e1900 */
[----:B------:R-:W3:Y:S01]  /*0f80*/  @!P2 LDG.E R13, desc[UR4][R24.64] ;  /* 0x00000004180da981 */ /* 0x000ee2000c1e1900 */
[----:B------:R-:W0:Y:S01]  /*0f90*/  S2R R29, SR_TID.X ;  /* 0x00000000001d7919 */ /* 0x000e220000002100 */
[----:B------:R-:W-:Y:S04]  /*0fa0*/  BSSY B0, `(.L_x_26231) ;  /* 0x000003b000007945 */ /* 0x000fe80003800000 */
[----:B------:R-:W-:Y:S01]  /*0fb0*/  BSSY B1, `(.L_x_26232) ;  /* 0x0000033000017945 */ /* 0x000fe20003800000 */
[----:B--2---:R-:W-:Y:S01]  /*0fc0*/  FADD.FTZ R6, -R15, R6 ;  /* 0x000000060f067221 */ /* 0x004fe20000010100 */
[----:B0-----:R-:W-:-:S02]  /*0fd0*/  @!P0 IADD3 R15, R2, R29, RZ ;  /* 0x0000001d020f8210 */ /* 0x001fc40007ffe0ff */
[----:B------:R-:W-:-:S03]  /*0fe0*/  @!P0 IADD3 R29, R29, 0x80, RZ ;  /* 0x000000801d1d8810 */ /* 0x000fc60007ffe0ff */
[----:B-1----:R-:W-:-:S05]  /*0ff0*/  @!P0 IMAD.WIDE.U32 R30, R15, 0x4, R30 ;  /* 0x000000040f1e8825 */ /* 0x002fca00078e001e */
[----:B------:R0:W-:Y:S01]  /*1000*/  @!P0 STG.E desc[UR4][R30.64], R18 ;  /* 0x000000121e008986 */ /* 0x0001e2000c101904 */
[----:B------:R-:W-:Y:S01]  /*1010*/  ISETP.GE.AND P0, PT, R29, R0, PT ;  /* 0x000000001d00720c */ /* 0x000fe20003f06270 */
[----:B-----5:R-:W-:Y:S01]  /*1020*/  FMUL.FTZ R6, R6, R17 ;  /* 0x0000001106067220 */ /* 0x020fe20000410000 */
[----:B------:R-:W-:Y:S01]  /*1030*/  FADD.FTZ R21, -R26, R21 ;  /* 0x000000151a157221 */ /* 0x000fe20000010100 */
[----:B------:R-:W-:Y:S02]  /*1040*/  FFMA.FTZ R5, R20, R12, R5 ;  /* 0x0000000c14057223 */ /* 0x000fe40000010005 */
[----:B------:R-:W-:Y:S01]  /*1050*/  FFMA.FTZ R7, R6, R22, R7 ;  /* 0x0000001606077223 */ /* 0x000fe20000010007 */
[----:B------:R-:W-:-:S04]  /*1060*/  FMUL.FTZ R21, R21, R16 ;  /* 0x0000001015157220 */ /* 0x000fc80000410000 */
[----:B------:R-:W-:Y:S01]  /*1070*/  FFMA.FTZ R14, R21, R23, R14 ;  /* 0x00000017150e7223 */ /* 0x000fe2000001000e */
[----:B----4-:R-:W-:-:S04]  /*1080*/  FADD.FTZ R10, -R10, R27 ;  /* 0x0000001b0a0a7221 */ /* 0x010fc80000010100 */
[----:B------:R-:W-:-:S04]  /*1090*/  FMUL.FTZ R11, R10, R11 ;  /* 0x0000000b0a0b7220 */ /* 0x000fc80000410000 */
        /* <DEDUP_REMOVED lines=14> */
.L_x_26233:
[----:B------:R-:W-:-:S13]  /*1180*/  ISETP.GE.AND P0, PT, R29, R0, PT ;  /* 0x000000001d00720c */ /* 0x000fda0003f06270 */
[----:B------:R-:W-:Y:S05]  /*1190*/  @P0 BRA `(.L_x_26235) ;  /* 0x0000000000300947 */ /* 0x000fea0003800000 */
[----:B0-----:R-:W0:Y:S01]  /*11a0*/  LDC.64 R8, c[0x0][0x218] ;  /* 0x00008600ff087b82 */ /* 0x001e220000000a00 */
[----:B------:R-:W-:Y:S02]  /*11b0*/  IADD3 R3, R2, R29, RZ ;  /* 0x0000001d02037210 */ /* 0x000fe40007ffe0ff */
[----:B------:R-:W-:-:S03]  /*11c0*/  IADD3 R29, R29, 0x80, RZ ;  /* 0x000000801d1d7810 */ /* 0x000fc60007ffe0ff */
[----:B0-----:R-:W-:-:S05]  /*11d0*/  IMAD.WIDE.U32 R8, R3, 0x4, R8 ;  /* 0x0000000403087825 */ /* 0x001fca00078e0008 */
[----:B------:R1:W-:Y:S02]  /*11e0*/  STG.E desc[UR4][R8.64], R4 ;  /* 0x0000000408007986 */ /* 0x0003e4000c101904 */
.L_x_26234:
[----:B------:R-:W-:-:S13]  /*11f0*/  ISETP.GE.AND P0, PT, R29, R0, PT ;  /* 0x000000001d00720c */ /* 0x000fda0003f06270 */
[----:B------:R-:W-:Y:S05]  /*1200*/  @P0 BRA `(.L_x_26236) ;  /* 0x0000000000340947 */ /* 0x000fea0003800000 */
[----:B01----:R-:W0:Y:S01]  /*1210*/  LDC.64 R8, c[0x0][0x218] ;  /* 0x00008600ff087b82 */ /* 0x003e220000000a00 */
[----:B------:R-:W-:Y:S02]  /*1220*/  IADD3 R3, R2, R29, RZ ;  /* 0x0000001d02037210 */ /* 0x000fe40007ffe0ff */
[----:B------:R-:W-:-:S03]  /*1230*/  IADD3 R29, R29, 0x80, RZ ;  /* 0x000000801d1d7810 */ /* 0x000fc60007ffe0ff */
[----:B0-----:R-:W-:-:S05]  /*1240*/  IMAD.WIDE.U32 R8, R3, 0x4, R8 ;  /* 0x0000000403087825 */ /* 0x001fca00078e0008 */
[----:B------:R1:W-:Y:S02]  /*1250*/  STG.E desc[UR4][R8.64], R5 ;  /* 0x0000000508007986 */ /* 0x0003e4000c101904 */
.L_x_26235:
        /* <DEDUP_REMOVED lines=8> */
.L_x_26236:
[----:B------:R-:W-:Y:S05]  /*12e0*/  BSYNC B1 ;  /* 0x0000000000017941 */ /* 0x000fea0003800000 */
.L_x_26232:
[----:B------:R-:W-:-:S13]  /*12f0*/  ISETP.GE.AND P0, PT, R29, R0, PT ;  /* 0x000000001d00720c */ /* 0x000fda0003f06270 */
[----:B-12---:R-:W1:Y:S01]  /*1300*/  @!P0 LDC.64 R4, c[0x0][0x218] ;  /* 0x00008600ff048b82 */ /* 0x006e620000000a00 */
[----:B------:R-:W-:Y:S02]  /*1310*/  @!P0 IADD3 R3, R2, R29, RZ ;  /* 0x0000001d02038210 */ /* 0x000fe40007ffe0ff */
[----:B------:R-:W-:-:S03]  /*1320*/  @!P0 IADD3 R29, R29, 0x80, RZ ;  /* 0x000000801d1d8810 */ /* 0x000fc60007ffe0ff */
[----:B-1----:R-:W-:-:S05]  /*1330*/  @!P0 IMAD.WIDE.U32 R4, R3, 0x4, R4 ;  /* 0x0000000403048825 */ /* 0x002fca00078e0004 */
[----:B------:R2:W-:Y:S02]  /*1340*/  @!P0 STG.E desc[UR4][R4.64], R14 ;  /* 0x0000000e04008986 */ /* 0x0005e4000c101904 */
.L_x_26237:
[----:B------:R-:W-:Y:S05]  /*1350*/  BSYNC B0 ;  /* 0x0000000000007941 */ /* 0x000fea0003800000 */
.L_x_26231:
[----:B------:R-:W-:Y:S05]  /*1360*/  WARPSYNC.ALL ;  /* 0x0000000000007948 */ /* 0x000fea0003800000 */
[----:B------:R-:W-:-:S13]  /*1370*/  ISETP.GE.AND P0, PT, R29, R0, PT ;  /* 0x000000001d00720c */ /* 0x000fda0003f06270 */
[----:B------:R-:W-:Y:S05]  /*1380*/  @P0 EXIT ;  /* 0x000000000000094d */ /* 0x000fea0003800000 */
[----:B-12---:R-:W1:Y:S01]  /*1390*/  LDC.64 R4, c[0x0][0x218] ;  /* 0x00008600ff047b82 */ /* 0x006e620000000a00 */
[----:B0-----:R-:W-:-:S05]  /*13a0*/  IADD3 R3, R2, R29, RZ ;  /* 0x0000001d02037210 */ /* 0x001fca0007ffe0ff */
[----:B-1----:R-:W-:-:S05]  /*13b0*/  IMAD.WIDE.U32 R2, R3, 0x4, R4 ;  /* 0x0000000403027825 */ /* 0x002fca00078e0004 */
[----:B------:R-:W-:Y:S01]  /*13c0*/  STG.E desc[UR4][R2.64], R13 ;  /* 0x0000000d02007986 */ /* 0x000fe2000c101904 */
[----:B------:R-:W-:Y:S05]  /*13d0*/  EXIT ;  /* 0x000000000000794d */ /* 0x000fea0003800000 */
.L_x_26238:
        /* <DEDUP_REMOVED lines=10> */
.L_x_28471:


//--------------------- .text._ZN2at6native29vectorized_elementwise_kernelILi8EZZZNS0_49_GLOBAL__N__b919a28f_16_Normalization_cu_5c38458722batch_norm_elementwiseERKNS_6TensorES5_RKSt8optionalIS3_ES9_S5_S5_ENKUlvE0_clEvENKUlvE0_clEvEUlfffffE_St5arrayIPcLm6EEEEviT0_T1_ --------------------------
	.section	.text._ZN2at6native29vectorized_elementwise_kernelILi8EZZZNS0_49_GLOBAL__N__b919a28f_16_Normalization_cu_5c38458722batch_norm_elementwiseERKNS_6TensorES5_RKSt8optionalIS3_ES9_S5_S5_ENKUlvE0_clEvENKUlvE0_clEvEUlfffffE_St5arrayIPcLm6EEEEviT0_T1_,"ax",@progbits
	.align	128
        .global         _ZN2at6native29vectorized_elementwise_kernelILi8EZZZNS0_49_GLOBAL__N__b919a28f_16_Normalization_cu_5c38458722batch_norm_elementwiseERKNS_6TensorES5_RKSt8optionalIS3_ES9_S5_S5_ENKUlvE0_clEvENKUlvE0_clEvEUlfffffE_St5arrayIPcLm6EEEEviT0_T1_
        .type           _ZN2at6native29vectorized_elementwise_kernelILi8EZZZNS0_49_GLOBAL__N__b919a28f_16_Normalization_cu_5c38458722batch_norm_elementwiseERKNS_6TensorES5_RKSt8optionalIS3_ES9_S5_S5_ENKUlvE0_clEvENKUlvE0_clEvEUlfffffE_St5arrayIPcLm6EEEEviT0_T1_,@function
        .size           _ZN2at6native29vectorized_elementwise_kernelILi8EZZZNS0_49_GLOBAL__N__b919a28f_16_Normalization_cu_5c38458722batch_norm_elementwiseERKNS_6TensorES5_RKSt8optionalIS3_ES9_S5_S5_ENKUlvE0_clEvENKUlvE0_clEvEUlfffffE_St5arrayIPcLm6EEEEviT0_T1_,(.L_x_28472 - _ZN2at6native29vectorized_elementwise_kernelILi8EZZZNS0_49_GLOBAL__N__b919a28f_16_Normalization_cu_5c38458722batch_norm_elementwiseERKNS_6TensorES5_RKSt8optionalIS3_ES9_S5_S5_ENKUlvE0_clEvENKUlvE0_clEvEUlfffffE_St5arrayIPcLm6EEEEviT0_T1_)
        .other          _ZN2at6native29vectorized_elementwise_kernelILi8EZZZNS0_49_GLOBAL__N__b919a28f_16_Normalization_cu_5c38458722batch_norm_elementwiseERKNS_6TensorES5_RKSt8optionalIS3_ES9_S5_S5_ENKUlvE0_clEvENKUlvE0_clEvEUlfffffE_St5arrayIPcLm6EEEEviT0_T1_,@"STO_CUDA_ENTRY STV_DEFAULT"
_ZN2at6native29vectorized_elementwise_kernelILi8EZZZNS0_49_GLOBAL__N__b919a28f_16_Normalization_cu_5c38458722batch_norm_elementwiseERKNS_6TensorES5_RKSt8optionalIS3_ES9_S5_S5_ENKUlvE0_clEvENKUlvE0_clEvEUlfffffE_St5arrayIPcLm6EEEEviT0_T1_:
.text._ZN2at6native29vectorized_elementwise_kernelILi8EZZZNS0_49_GLOBAL__N__b919a28f_16_Normalization_cu_5c38458722batch_norm_elementwiseERKNS_6TensorES5_RKSt8optionalIS3_ES9_S5_S5_ENKUlvE0_clEvENKUlvE0_clEvEUlfffffE_St5arrayIPcLm6EEEEviT0_T1_:
        /* <DEDUP_REMOVED lines=64> */
.L_x_26239:
        /* <DEDUP_REMOVED lines=216> */
.L_x_26242:
[----:B------:R-:W-:-:S13]  /*1180*/  ISETP.GE.AND P0, PT, R29, R0, PT ;  /* 0x000000001d00720c */ /* 0x000fda0003f06270 */
[----:B------:R-:W-:Y:S05]  /*1190*/  @P0 BRA `(.L_x_26244) ;  /* 0x0000000000300947 */ /* 0x000fea0003800000 */
[----:B0-----:R-:W0:Y:S01]  /*11a0*/  LDC.64 R8, c[0x0][0x218] ;  /* 0x00008600ff087b82 */ /* 0x001e220000000a00 */
[----:B------:R-:W-:Y:S02]  /*11b0*/  IADD3 R3, R2, R29, RZ ;  /* 0x0000001d02037210 */ /* 0x000fe40007ffe0ff */
[----:B------:R-:W-:-:S03]  /*11c0*/  IADD3 R29, R29, 0x80, RZ ;  /* 0x000000801d1d7810 */ /* 0x000fc60007ffe0ff */
[----:B0-----:R-:W-:-:S05]  /*11d0*/  IMAD.WIDE.U32 R8, R3, 0x4, R8 ;  /* 0x0000000403087825 */ /* 0x001fca00078e0008 */
[----:B------:R1:W-:Y:S02]  /*11e0*/  STG.E desc[UR4][R8.64], R4 ;  /* 0x0000000408007986 */ /* 0x0003e4000c101904 */
.L_x_26243:
[----:B------:R-:W-:-:S13]  /*11f0*/  ISETP.GE.AND P0, PT, R29, R0, PT ;  /* 0x000000001d00720c */ /* 0x000fda0003f06270 */
[----:B------:R-:W-:Y:S05]  /*1200*/  @P0 BRA `(.L_x_26245) ;  /* 0x0000000000340947 */ /* 0x000fea0003800000 */
[----:B01----:R-:W0:Y:S01]  /*1210*/  LDC.64 R8, c[0x0][0x218] ;  /* 0x00008600ff087b82 */ /* 0x003e220000000a00 */
[----:B------:R-:W-:Y:S02]  /*1220*/  IADD3 R3, R2, R29, RZ ;  /* 0x0000001d02037210 */ /* 0x000fe40007ffe0ff */
[----:B------:R-:W-:-:S03]  /*1230*/  IADD3 R29, R29, 0x80, RZ ;  /* 0x000000801d1d7810 */ /* 0x000fc60007ffe0ff */
[----:B0-----:R-:W-:-:S05]  /*1240*/  IMAD.WIDE.U32 R8, R3, 0x4, R8 ;  /* 0x0000000403087825 */ /* 0x001fca00078e0008 */
[----:B------:R1:W-:Y:S02]  /*1250*/  STG.E desc[UR4][R8.64], R5 ;  /* 0x0000000508007986 */ /* 0x0003e4000c101904 */
.L_x_26244:
        /* <DEDUP_REMOVED lines=8> */
.L_x_26245:
[----:B------:R-:W-:Y:S05]  /*12e0*/  BSYNC B1 ;  /* 0x0000000000017941 */ /* 0x000fea0003800000 */
.L_x_26241:
[----:B------:R-:W-:-:S13]  /*12f0*/  ISETP.GE.AND P0, PT, R29, R0, PT ;  /* 0x000000001d00720c */ /* 0x000fda0003f06270 */
[----:B-12---:R-:W1:Y:S01]  /*1300*/  @!P0 LDC.64 R4, c[0x0][0x218] ;  /* 0x00008600ff048b82 */ /* 0x006e620000000a00 */
[----:B------:R-:W-:Y:S02]  /*1310*/  @!P0 IADD3 R3, R2, R29, RZ ;  /* 0x0000001d02038210 */ /* 0x000fe40007ffe0ff */
[----:B------:R-:W-:-:S03]  /*1320*/  @!P0 IADD3 R29, R29, 0x80, RZ ;  /* 0x000000801d1d8810 */ /* 0x000fc60007ffe0ff */
[----:B-1----:R-:W-:-:S05]  /*1330*/  @!P0 IMAD.WIDE.U32 R4, R3, 0x4, R4 ;  /* 0x0000000403048825 */ /* 0x002fca00078e0004 */
[----:B------:R2:W-:Y:S02]  /*1340*/  @!P0 STG.E desc[UR4][R4.64], R14 ;  /* 0x0000000e04008986 */ /* 0x0005e4000c101904 */
.L_x_26246:
[----:B------:R-:W-:Y:S05]  /*1350*/  BSYNC B0 ;  /* 0x0000000000007941 */ /* 0x000fea0003800000 */
.L_x_26240:
        /* <DEDUP_REMOVED lines=8> */
.L_x_26247:
        /* <DEDUP_REMOVED lines=10> */
.L_x_28472:


//--------------------- .text._ZN2at6native18elementwise_kernelILi128ELi4EZNS0_15gpu_kernel_implIZZZNS0_49_GLOBAL__N__b919a28f_16_Normalization_cu_5c38458722batch_norm_elementwiseERKNS_6TensorES6_RKSt8optionalIS4_ESA_S6_S6_ENKUlvE0_clEvENKUlvE_clEvEUldddddE_EEvRNS_18TensorIteratorBaseERKT_EUliE_EEviT1_ --------------------------
	.section	.text._ZN2at6native18elementwise_kernelILi128ELi4EZNS0_15gpu_kernel_implIZZZNS0_49_GLOBAL__N__b919a28f_16_Normalization_cu_5c38458722batch_norm_elementwiseERKNS_6TensorES6_RKSt8optionalIS4_ESA_S6_S6_ENKUlvE0_clEvENKUlvE_clEvEUldddddE_EEvRNS_18TensorIteratorBaseERKT_EUliE_EEviT1_,"ax",@progbits
	.align	128
        .global         _ZN2at6native18elementwise_kernelILi128ELi4EZNS0_15gpu_kernel_implIZZZNS0_49_GLOBAL__N__b919a28f_16_Normalization_cu_5c38458722batch_norm_elementwiseERKNS_6TensorES6_RKSt8optionalIS4_ESA_S6_S6_ENKUlvE0_clEvENKUlvE_clEvEUldddddE_EEvRNS_18TensorIteratorBaseERKT_EUliE_EEviT1_
        .type           _ZN2at6native18elementwise_kernelILi128ELi4EZNS0_15gpu_kernel_implIZZZNS0_49_GLOBAL__N__b919a28f_16_Normalization_cu_5c38458722batch_norm_elementwiseERKNS_6TensorES6_RKSt8optionalIS4_ESA_S6_S6_ENKUlvE0_clEvENKUlvE_clEvEUldddddE_EEvRNS_18TensorIteratorBaseERKT_EUliE_EEviT1_,@function
        .size           _ZN2at6native18elementwise_kernelILi128ELi4EZNS0_15gpu_kernel_implIZZZNS0_49_GLOBAL__N__b919a28f_16_Normalization_cu_5c38458722batch_norm_elementwiseERKNS_6TensorES6_RKSt8optionalIS4_ESA_S6_S6_ENKUlvE0_clEvENKUlvE_clEvEUldddddE_EEvRNS_18TensorIteratorBaseERKT_EUliE_EEviT1_,(.L_x_28473 - _ZN2at6native18elementwise_kernelILi128ELi4EZNS0_15gpu_kernel_implIZZZNS0_49_GLOBAL__N__b919a28f_16_Normalization_cu_5c38458722batch_norm_elementwiseERKNS_6TensorES6_RKSt8optionalIS4_ESA_S6_S6_ENKUlvE0_clEvENKUlvE_clEvEUldddddE_EEvRNS_18TensorIteratorBaseERKT_EUliE_EEviT1_)
        .other          _ZN2at6native18elementwise_kernelILi128ELi4EZNS0_15gpu_kernel_implIZZZNS0_49_GLOBAL__N__b919a28f_16_Normalization_cu_5c38458722batch_norm_elementwiseERKNS_6TensorES6_RKSt8optionalIS4_ESA_S6_S6_ENKUlvE0_clEvENKUlvE_clEvEUldddddE_EEvRNS_18TensorIteratorBaseERKT_EUliE_EEviT1_,@"STO_CUDA_ENTRY STV_DEFAULT"
_ZN2at6native18elementwise_kernelILi128ELi4EZNS0_15gpu_kernel_implIZZZNS0_49_GLOBAL__N__b919a28f_16_Normalization_cu_5c38458722batch_norm_elementwiseERKNS_6TensorES6_RKSt8optionalIS4_ESA_S6_S6_ENKUlvE0_clEvENKUlvE_clEvEUldddddE_EEvRNS_18TensorIteratorBaseERKT_EUliE_EEviT1_:
.text._ZN2at6native18elementwise_kernelILi128ELi4EZNS0_15gpu_kernel_implIZZZNS0_49_GLOBAL__N__b919a28f_16_Normalization_cu_5c38458722batch_norm_elementwiseERKNS_6TensorES6_RKSt8optionalIS4_ESA_S6_S6_ENKUlvE0_clEvENKUlvE_clEvEUldddddE_EEvRNS_18TensorIteratorBaseERKT_EUliE_EEviT1_:
        /* <DEDUP_REMOVED lines=466> */
.L_x_26250:
        /* <DEDUP_REMOVED lines=21> */
.L_x_26254:
[----:B------:R-:W2:Y:S02]  /*1e70*/  LDG.E.U8 R4, desc[UR36][R4.64] ;  /* 0x0000002404047981 */ /* 0x000ea4000c1e1100 */
[----:B--2---:R0:W1:Y:S01]  /*1e80*/  I2F.F64.U16 R28, R4 ;  /* 0x00000004001c7312 */ /* 0x0040620000101800 */
[----:B------:R-:W-:Y:S05]  /*1e90*/  BRA `(.L_x_26256) ;  /* 0x0000000c00707947 */ /* 0x000fea0003800000 */
.L_x_26253:
        /* <DEDUP_REMOVED lines=9> */
.L_x_26258:
[----:B------:R-:W2:Y:S02]  /*1f30*/  LDG.E R4, desc[UR36][R4.64] ;  /* 0x0000002404047981 */ /* 0x000ea4000c1e1900 */
[----:B--2---:R0:W1:Y:S01]  /*1f40*/  I2F.F64 R28, R4 ;  /* 0x00000004001c7312 */ /* 0x0040620000201c00 */
[----:B------:R-:W-:Y:S05]  /*1f50*/  BRA `(.L_x_26256) ;  /* 0x0000000c00407947 */ /* 0x000fea0003800000 */
.L_x_26257:
[----:B------:R-:W2:Y:S02]  /*1f60*/  LDG.E.U16 R4, desc[UR36][R4.64] ;  /* 0x0000002404047981 */ /* 0x000ea4000c1e1500 */
[----:B--2---:R0:W1:Y:S01]  /*1f70*/  I2F.F64.S16 R28, R4 ;  /* 0x00000004001c7312 */ /* 0x0040620000101c00 */
[----:B------:R-:W-:Y:S05]  /*1f80*/  BRA `(.L_x_26256) ;  /* 0x0000000c00347947 */ /* 0x000fea0003800000 */
.L_x_26252:
        /* <DEDUP_REMOVED lines=10> */
.L_x_26260:
[----:B------:R-:W2:Y:S02]  /*2030*/  LDG.E.U16 R0, desc[UR36][R4.64] ;  /* 0x0000002404007981 */ /* 0x000ea4000c1e1500 */
[----:B--2---:R-:W-:-:S05]  /*2040*/  HADD2.F32 R0, -RZ, R0.H0_H0 ;  /* 0x20000000ff007230 */ /* 0x004fca0000004100 */
[----:B------:R-:W-:-:S04]  /*2050*/  FMUL.FTZ R0, R0, 1 ;  /* 0x3f80000000007820 */ /* 0x000fc80000410000 */
[----:B------:R0:W1:Y:S01]  /*2060*/  F2F.F64.F32 R28, R0 ;  /* 0x00000000001c7310 */ /* 0x0000620000201800 */
[----:B------:R-:W-:Y:S05]  /*2070*/  BRA `(.L_x_26256) ;  /* 0x0000000800f87947 */ /* 0x000fea0003800000 */
.L_x_26259:
        /* <DEDUP_REMOVED lines=10> */
.L_x_26262:
[----:B------:R-:W2:Y:S02]  /*2120*/  LDG.E.U16 R4, desc[UR36][R4.64] ;  /* 0x0000002404047981 */ /* 0x000ea4000c1e1500 */
[----:B--2---:R-:W-:-:S05]  /*2130*/  HADD2.F32 R0, -RZ, R4.H0_H0 ;  /* 0x20000004ff007230 */ /* 0x004fca0000004100 */
[----:B------:R-:W-:-:S04]  /*2140*/  FMUL.FTZ R0, R0, 1 ;  /* 0x3f80000000007820 */ /* 0x000fc80000410000 */
[----:B------:R0:W1:Y:S01]  /*2150*/  F2F.F64.F32 R28, R0 ;  /* 0x00000000001c7310 */ /* 0x0000620000201800 */
[----:B------:R-:W-:Y:S05]  /*2160*/  BRA `(.L_x_26256) ;  /* 0x0000000800bc7947 */ /* 0x000fea0003800000 */
.L_x_26261:
[----:B------:R0:W5:Y:S01]  /*2170*/  LDG.E.64 R28, desc[UR36][R4.64] ;  /* 0x00000024041c7981 */ /* 0x000162000c1e1b00 */
[----:B------:R-:W-:Y:S05]  /*2180*/  BRA `(.L_x_26256) ;  /* 0x0000000800b47947 */ /* 0x000fea0003800000 */
.L_x_26251:
        /* <DEDUP_REMOVED lines=13> */
.L_x_26265:
[----:B------:R0:W5:Y:S01]  /*2260*/  LDG.E.64 R28, desc[UR36][R4.64] ;  /* 0x00000024041c7981 */ /* 0x000162000c1e1b00 */
[----:B------:R-:W-:Y:S05]  /*2270*/  BRA `(.L_x_26256) ;  /* 0x0000000800787947 */ /* 0x000fea0003800000 */
.L_x_26264:
        /* <DEDUP_REMOVED lines=28> */
.L_x_26267:
        /* <DEDUP_REMOVED lines=15> */
.L_x_26266:
[----:B------:R-:W2:Y:S02]  /*2530*/  LDG.E.U16 R0, desc[UR36][R4.64] ;  /* 0x0000002404007981 */ /* 0x000ea4000c1e1500 */
[----:B--2---:R-:W-:-:S04]  /*2540*/  IMAD.U32 R0, R0, 0x10000, RZ ;  /* 0x0001000000007824 */ /* 0x004fc800078e00ff */
[----:B------:R-:W-:-:S04]  /*2550*/  FMUL.FTZ R0, R0, 1 ;  /* 0x3f80000000007820 */ /* 0x000fc80000410000 */
[----:B------:R0:W1:Y:S01]  /*2560*/  F2F.F64.F32 R28, R0 ;  /* 0x00000000001c7310 */ /* 0x0000620000201800 */
[----:B------:R-:W-:Y:S05]  /*2570*/  BRA `(.L_x_26256) ;  /* 0x0000000400b87947 */ /* 0x000fea0003800000 */
.L_x_26263:
        /* <DEDUP_REMOVED lines=11> */
.L_x_26270:
        /* <DEDUP_REMOVED lines=21> */
.L_x_26274:
[----:B------:R-:W-:Y:S05]  /*2780*/  BSYNC B1 ;  /* 0x0000000000017941 */ /* 0x000fea0003800000 */
.L_x_26273:
[----:B------:R-:W-:Y:S01]  /*2790*/  LEA R5, R0, 0x3b800000, 0x17 ;  /* 0x3b80000000057811 */ /* 0x000fe200078eb8ff */
[----:B------:R-:W-:-:S05]  /*27a0*/  IMAD.SHL.U32 R0, R3, 0x100000, RZ ;  /* 0x0010000003007824 */ /* 0x000fca00078e00ff */
[----:B------:R-:W-:-:S07]  /*27b0*/  LOP3.LUT R0, R5, R0, R6, 0xfe, !PT ;  /* 0x0000000005007212 */ /* 0x000fce00078efe06 */
.L_x_26272:
[----:B------:R-:W-:Y:S05]  /*27c0*/  BSYNC B0 ;  /* 0x0000000000007941 */ /* 0x000fea0003800000 */
.L_x_26271:
[----:B------:R-:W-:-:S04]  /*27d0*/  FMUL.FTZ R0, R0, 1 ;  /* 0x3f80000000007820 */ /* 0x000fc80000410000 */
[----:B------:R2:W3:Y:S01]  /*27e0*/  F2F.F64.F32 R28, R0 ;  /* 0x00000000001c7310 */ /* 0x0004e20000201800 */
[----:B------:R-:W-:Y:S05]  /*27f0*/  BRA `(.L_x_26256) ;  /* 0x0000000400187947 */ /* 0x000fea0003800000 */
.L_x_26269:
        /* <DEDUP_REMOVED lines=21> */
.L_x_26278:
[----:B------:R-:W-:Y:S05]  /*2950*/  BSYNC B1 ;  /* 0x0000000000017941 */ /* 0x000fea0003800000 */
.L_x_26277:
[----:B------:R-:W-:Y:S01]  /*2960*/  LEA R5, R0, 0x37800000, 0x17 ;  /* 0x3780000000057811 */ /* 0x000fe200078eb8ff */
[----:B------:R-:W-:-:S05]  /*2970*/  IMAD.SHL.U32 R0, R3, 0x200000, RZ ;  /* 0x0020000003007824 */ /* 0x000fca00078e00ff */
[----:B------:R-:W-:-:S07]  /*2980*/  LOP3.LUT R0, R5, R0, R6, 0xfe, !PT ;  /* 0x0000000005007212 */ /* 0x000fce00078efe06 */
.L_x_26276:
[----:B------:R-:W-:Y:S05]  /*2990*/  BSYNC B0 ;  /* 0x0000000000007941 */ /* 0x000fea0003800000 */
.L_x_26275:
[----:B------:R-:W-:-:S04]  /*29a0*/  FMUL.FTZ R0, R0, 1 ;  /* 0x3f80000000007820 */ /* 0x000fc80000410000 */
[----:B------:R4:W0:Y:S01]  /*29b0*/  F2F.F64.F32 R28, R0 ;  /* 0x00000000001c7310 */ /* 0x0008220000201800 */
[----:B------:R-:W-:Y:S05]  /*29c0*/  BRA `(.L_x_26256) ;  /* 0x0000000000a47947 */ /* 0x000fea0003800000 */
.L_x_26268:
        /* <DEDUP_REMOVED lines=14> */
.L_x_26282:
[----:B------:R-:W-:Y:S05]  /*2ab0*/  BSYNC B0 ;  /* 0x0000000000007941 */ /* 0x000fea0003800000 */
.L_x_26281:
[----:B------:R-:W-:-:S04]  /*2ac0*/  FMUL.FTZ R0, R0, 1 ;  /* 0x3f80000000007820 */ /* 0x000fc80000410000 */
[----:B------:R0:W1:Y:S01]  /*2ad0*/  F2F.F64.F32 R28, R0 ;  /* 0x00000000001c7310 */ /* 0x0000620000201800 */
[----:B------:R-:W-:Y:S05]  /*2ae0*/  BRA `(.L_x_26256) ;  /* 0x00000000005c7947 */ /* 0x000fea0003800000 */
.L_x_26255:
        /* <DEDUP_REMOVED lines=16> */
.L_x_26283:
[----:B------:R-:W-:Y:S01]  /*2bf0*/  CS2R R28, SRZ ;  /* 0x00000000001c7805 */ /* 0x000fe2000001ff00 */
[----:B------:R-:W-:Y:S06]  /*2c00*/  BRA `(.L_x_26256) ;  /* 0x0000000000147947 */ /* 0x000fec0003800000 */
.L_x_26280:
[----:B------:R-:W2:Y:S02]  /*2c10*/  LDG.E.64 R28, desc[UR36][R4.64] ;  /* 0x00000024041c7981 */ /* 0x000ea4000c1e1b00 */
[----:B--2---:R-:W0:Y:S01]  /*2c20*/  I2F.F64.U64 R28, R28 ;  /* 0x0000001c001c7312 */ /* 0x004e220000301800 */
[----:B------:R-:W-:Y:S05]  /*2c30*/  BRA `(.L_x_26256) ;  /* 0x0000000000087947 */ /* 0x000fea0003800000 */
.L_x_26279:
[----:B------:R-:W2:Y:S02]  /*2c40*/  LDG.E R4, desc[UR36][R4.64] ;  /* 0x0000002404047981 */ /* 0x000ea4000c1e1900 */
[----:B--2---:R0:W1:Y:S02]  /*2c50*/  I2F.F64.U32 R28, R4 ;  /* 0x00000004001c7312 */ /* 0x0040640000201800 */
.L_x_26256:
        /* <DEDUP_REMOVED lines=18> */
.L_x_26287:
[----:B------:R-:W2:Y:S02]  /*2d80*/  LDG.E.U8 R4, desc[UR36][R4.64] ;  /* 0x0000002404047981 */ /* 0x000ea4000c1e1100 */
[----:B--2---:R0:W2:Y:S01]  /*2d90*/  I2F.F64.U16 R22, R4 ;  /* 0x0000000400167312 */ /* 0x0040a20000101800 */
[----:B------:R-:W-:Y:S05]  /*2da0*/  BRA `(.L_x_26289) ;  /* 0x0000000c00707947 */ /* 0x000fea0003800000 */
.L_x_26286:
        /* <DEDUP_REMOVED lines=9> */
.L_x_26291:
[----:B------:R-:W2:Y:S02]  /*2e40*/  LDG.E R4, desc[UR36][R4.64] ;  /* 0x0000002404047981 */ /* 0x000ea4000c1e1900 */
[----:B--2---:R2:W4:Y:S01]  /*2e50*/  I2F.F64 R22, R4 ;  /* 0x0000000400167312 */ /* 0x0045220000201c00 */
[----:B------:R-:W-:Y:S05]  /*2e60*/  BRA `(.L_x_26289) ;  /* 0x0000000c00407947 */ /* 0x000fea0003800000 */
.L_x_26290:
[----:B------:R-:W2:Y:S02]  /*2e70*/  LDG.E.U16 R4, desc[UR36][R4.64] ;  /* 0x0000002404047981 */ /* 0x000ea4000c1e1500 */
[----:B--2---:R0:W2:Y:S01]  /*2e80*/  I2F.F64.S16 R22, R4 ;  /* 0x0000000400167312 */ /* 0x0040a20000101c00 */
[----:B------:R-:W-:Y:S05]  /*2e90*/  BRA `(.L_x_26289) ;  /* 0x0000000c00347947 */ /* 0x000fea0003800000 */
.L_x_26285:
        /* <DEDUP_REMOVED lines=10> */
.L_x_26293:
[----:B------:R-:W2:Y:S02]  /*2f40*/  LDG.E.U16 R0, desc[UR36][R4.64] ;  /* 0x0000002404007981 */ /* 0x000ea4000c1e1500 */
[----:B--2---:R-:W-:-:S05]  /*2f50*/  HADD2.F32 R0, -RZ, R0.H0_H0 ;  /* 0x20000000ff007230 */ /* 0x004fca0000004100 */
[----:B------:R-:W-:-:S04]  /*2f60*/  FMUL.FTZ R0, R0, 1 ;  /* 0x3f80000000007820 */ /* 0x000fc80000410000 */
[----:B------:R0:W2:Y:S01]  /*2f70*/  F2F.F64.F32 R22, R0 ;  /* 0x0000000000167310 */ /* 0x0000a20000201800 */
[----:B------:R-:W-:Y:S05]  /*2f80*/  BRA `(.L_x_26289) ;  /* 0x0000000800f87947 */ /* 0x000fea0003800000 */
.L_x_26292:
        /* <DEDUP_REMOVED lines=10> */
.L_x_26295:
[----:B------:R-:W2:Y:S02]  /*3030*/  LDG.E.U16 R4, desc[UR36][R4.64] ;  /* 0x0000002404047981 */ /* 0x000ea4000c1e1500 */
[----:B--2---:R-:W-:-:S05]  /*3040*/  HADD2.F32 R0, -RZ, R4.H0_H0 ;  /* 0x20000004ff007230 */ /* 0x004fca0000004100 */
[----:B------:R-:W-:-:S04]  /*3050*/  FMUL.FTZ R0, R0, 1 ;  /* 0x3f80000000007820 */ /* 0x000fc80000410000 */
[----:B------:R0:W2:Y:S01]  /*3060*/  F2F.F64.F32 R22, R0 ;  /* 0x0000000000167310 */ /* 0x0000a20000201800 */
[----:B------:R-:W-:Y:S05]  /*3070*/  BRA `(.L_x_26289) ;  /* 0x0000000800bc7947 */ /* 0x000fea0003800000 */
.L_x_26294:
[----:B------:R0:W5:Y:S01]  /*3080*/  LDG.E.64 R22, desc[UR36][R4.64] ;  /* 0x0000002404167981 */ /* 0x000162000c1e1b00 */
[----:B------:R-:W-:Y:S05]  /*3090*/  BRA `(.L_x_26289) ;  /* 0x0000000800b47947 */ /* 0x000fea0003800000 */
.L_x_26284:
        /* <DEDUP_REMOVED lines=13> */
.L_x_26298:
[----:B------:R0:W5:Y:S01]  /*3170*/  LDG.E.64 R22, desc[UR36][R4.64] ;  /* 0x0000002404167981 */ /* 0x000162000c1e1b00 */
[----:B------:R-:W-:Y:S05]  /*3180*/  BRA `(.L_x_26289) ;  /* 0x0000000800787947 */ /* 0x000fea0003800000 */
.L_x_26297:
        /* <DEDUP_REMOVED lines=28> */
.L_x_26300:
        /* <DEDUP_REMOVED lines=15> */
.L_x_26299:
[----:B------:R-:W2:Y:S02]  /*3440*/  LDG.E.U16 R0, desc[UR36][R4.64] ;  /* 0x0000002404007981 */ /* 0x000ea4000c1e1500 */
[----:B--2---:R-:W-:-:S04]  /*3450*/  IMAD.U32 R0, R0, 0x10000, RZ ;  /* 0x0001000000007824 */ /* 0x004fc800078e00ff */
[----:B------:R-:W-:-:S04]  /*3460*/  FMUL.FTZ R0, R0, 1 ;  /* 0x3f80000000007820 */ /* 0x000fc80000410000 */
[----:B------:R0:W2:Y:S01]  /*3470*/  F2F.F64.F32 R22, R0 ;  /* 0x0000000000167310 */ /* 0x0000a20000201800 */
[----:B------:R-:W-:Y:S05]  /*3480*/  BRA `(.L_x_26289) ;  /* 0x0000000400b87947 */ /* 0x000fea0003800000 */
.L_x_26296:
        /* <DEDUP_REMOVED lines=11> */
.L_x_26303:
        /* <DEDUP_REMOVED lines=21> */
.L_x_26307:
[----:B------:R-:W-:Y:S05]  /*3690*/  BSYNC B1 ;  /* 0x0000000000017941 */ /* 0x000fea0003800000 */
.L_x_26306:
[----:B------:R-:W-:Y:S01]  /*36a0*/  LEA R5, R0, 0x3b800000, 0x17 ;  /* 0x3b80000000057811 */ /* 0x000fe200078eb8ff */
[----:B------:R-:W-:-:S05]  /*36b0*/  IMAD.SHL.U32 R0, R3, 0x100000, RZ ;  /* 0x0010000003007824 */ /* 0x000fca00078e00ff */
[----:B------:R-:W-:-:S07]  /*36c0*/  LOP3.LUT R0, R5, R0, R6, 0xfe, !PT ;  /* 0x0000000005007212 */ /* 0x000fce00078efe06 */
.L_x_26305:
[----:B------:R-:W-:Y:S05]  /*36d0*/  BSYNC B0 ;  /* 0x0000000000007941 */ /* 0x000fea0003800000 */
.L_x_26304:
[----:B------:R-:W-:-:S04]  /*36e0*/  FMUL.FTZ R0, R0, 1 ;  /* 0x3f80000000007820 */ /* 0x000fc80000410000 */
[----:B------:R0:W2:Y:S01]  /*36f0*/  F2F.F64.F32 R22, R0 ;  /* 0x0000000000167310 */ /* 0x0000a20000201800 */
[----:B------:R-:W-:Y:S05]  /*3700*/  BRA `(.L_x_26289) ;  /* 0x0000000400187947 */ /* 0x000fea0003800000 */
.L_x_26302:
        /* <DEDUP_REMOVED lines=21> */
.L_x_26311:
[----:B------:R-:W-:Y:S05]  /*3860*/  BSYNC B1 ;  /* 0x0000000000017941 */ /* 0x000fea0003800000 */
.L_x_26310:
[----:B------:R-:W-:Y:S01]  /*3870*/  LEA R5, R0, 0x37800000, 0x17 ;  /* 0x3780000000057811 */ /* 0x000fe200078eb8ff */
[----:B------:R-:W-:-:S05]  /*3880*/  IMAD.SHL.U32 R0, R3, 0x200000, RZ ;  /* 0x0020000003007824 */ /* 0x000fca00078e00ff */
[----:B------:R-:W-:-:S07]  /*3890*/  LOP3.LUT R0, R5, R0, R6, 0xfe, !PT ;  /* 0x0000000005007212 */ /* 0x000fce00078efe06 */
.L_x_26309:
[----:B------:R-:W-:Y:S05]  /*38a0*/  BSYNC B0 ;  /* 0x0000000000007941 */ /* 0x000fea0003800000 */
.L_x_26308:
[----:B------:R-:W-:-:S04]  /*38b0*/  FMUL.FTZ R0, R0, 1 ;  /* 0x3f80000000007820 */ /* 0x000fc80000410000 */
[----:B------:R0:W2:Y:S01]  /*38c0*/  F2F.F64.F32 R22, R0 ;  /* 0x0000000000167310 */ /* 0x0000a20000201800 */
[----:B------:R-:W-:Y:S05]  /*38d0*/  BRA `(.L_x_26289) ;  /* 0x0000000000a47947 */ /* 0x000fea0003800000 */
.L_x_26301:
        /* <DEDUP_REMOVED lines=14> */
.L_x_26315:
[----:B------:R-:W-:Y:S05]  /*39c0*/  BSYNC B0 ;  /* 0x0000000000007941 */ /* 0x000fea0003800000 */
.L_x_26314:
[----:B------:R-:W-:-:S04]  /*39d0*/  FMUL.FTZ R0, R0, 1 ;  /* 0x3f80000000007820 */ /* 0x000fc80000410000 */
[----:B------:R0:W2:Y:S01]  /*39e0*/  F2F.F64.F32 R22, R0 ;  /* 0x0000000000167310 */ /* 0x0000a20000201800 */
[----:B------:R-:W-:Y:S05]  /*39f0*/  BRA `(.L_x_26289) ;  /* 0x00000000005c7947 */ /* 0x000fea0003800000 */
.L_x_26288:
        /* <DEDUP_REMOVED lines=16> */
.L_x_26316:
[----:B------:R-:W-:Y:S01]  /*3b00*/  CS2R R22, SRZ ;  /* 0x0000000000167805 */ /* 0x000fe2000001ff00 */
[----:B------:R-:W-:Y:S06]  /*3b10*/  BRA `(.L_x_26289) ;  /* 0x0000000000147947 */ /* 0x000fec0003800000 */
.L_x_26313:
[----:B------:R-:W2:Y:S02]  /*3b20*/  LDG.E.64 R22, desc[UR36][R4.64] ;  /* 0x0000002404167981 */ /* 0x000ea4000c1e1b00 */
[----:B--2---:R-:W0:Y:S01]  /*3b30*/  I2F.F64.U64 R22, R22 ;  /* 0x0000001600167312 */ /* 0x004e220000301800 */
[----:B------:R-:W-:Y:S05]  /*3b40*/  BRA `(.L_x_26289) ;  /* 0x0000000000087947 */ /* 0x000fea0003800000 */
.L_x_26312:
[----:B------:R-:W2:Y:S02]  /*3b50*/  LDG.E R4, desc[UR36][R4.64] ;  /* 0x0000002404047981 */ /* 0x000ea4000c1e1900 */
[----:B--2---:R0:W2:Y:S02]  /*3b60*/  I2F.F64.U32 R22, R4 ;  /* 0x0000000400167312 */ /* 0x0040a40000201800 */
.L_x_26289:
        /* <DEDUP_REMOVED lines=18> */
.L_x_26320:
[----:B------:R-:W2:Y:S02]  /*3c90*/  LDG.E.U8 R4, desc[UR36][R4.64] ;  /* 0x0000002404047981 */ /* 0x000ea4000c1e1100 */
[----:B--2---:R2:W0:Y:S01]  /*3ca0*/  I2F.F64.U16 R18, R4 ;  /* 0x0000000400127312 */ /* 0x0044220000101800 */
[----:B------:R-:W-:Y:S05]  /*3cb0*/  BRA `(.L_x_26322) ;  /* 0x0000000c00707947 */ /* 0x000fea0003800000 */
.L_x_26319:
        /* <DEDUP_REMOVED lines=9> */
.L_x_26324:
[----:B------:R-:W2:Y:S02]  /*3d50*/  LDG.E R4, desc[UR36][R4.64] ;  /* 0x0000002404047981 */ /* 0x000ea4000c1e1900 */
[----:B--2---:R0:W1:Y:S01]  /*3d60*/  I2F.F64 R18, R4 ;  /* 0x0000000400127312 */ /* 0x0040620000201c00 */
[----:B------:R-:W-:Y:S05]  /*3d70*/  BRA `(.L_x_26322) ;  /* 0x0000000c00407947 */ /* 0x000fea0003800000 */
.L_x_26323:
[----:B------:R-:W2:Y:S02]  /*3d80*/  LDG.E.U16 R4, desc[UR36][R4.64] ;  /* 0x0000002404047981 */ /* 0x000ea4000c1e1500 */
[----:B--2---:R0:W1:Y:S01]  /*3d90*/  I2F.F64.S16 R18, R4 ;  /* 0x0000000400127312 */ /* 0x0040620000101c00 */
[----:B------:R-:W-:Y:S05]  /*3da0*/  BRA `(.L_x_26322) ;  /* 0x0000000c00347947 */ /* 0x000fea0003800000 */
.L_x_26318:
        /* <DEDUP_REMOVED lines=10> */
.L_x_26326:
[----:B------:R-:W2:Y:S02]  /*3e50*/  LDG.E.U16 R0, desc[UR36][R4.64] ;  /* 0x0000002404007981 */ /* 0x000ea4000c1e1500 */
[----:B--2---:R-:W-:-:S05]  /*3e60*/  HADD2.F32 R0, -RZ, R0.H0_H0 ;  /* 0x20000000ff007230 */ /* 0x004fca0000004100 */
[----:B------:R-:W-:-:S04]  /*3e70*/  FMUL.FTZ R0, R0, 1 ;  /* 0x3f80000000007820 */ /* 0x000fc80000410000 */
[----:B------:R0:W1:Y:S01]  /*3e80*/  F2F.F64.F32 R18, R0 ;  /* 0x0000000000127310 */ /* 0x0000620000201800 */
[----:B------:R-:W-:Y:S05]  /*3e90*/  BRA `(.L_x_26322) ;  /* 0x0000000800f87947 */ /* 0x000fea0003800000 */
.L_x_26325:
        /* <DEDUP_REMOVED lines=10> */
.L_x_26328:
[----:B------:R-:W2:Y:S02]  /*3f40*/  LDG.E.U16 R4, desc[UR36][R4.64] ;  /* 0x0000002404047981 */ /* 0x000ea4000c1e1500 */
[----:B--2---:R-:W-:-:S05]  /*3f50*/  HADD2.F32 R0, -RZ, R4.H0_H0 ;  /* 0x20000004ff007230 */ /* 0x004fca0000004100 */
[----:B------:R-:W-:-:S04]  /*3f60*/  FMUL.FTZ R0, R0, 1 ;  /* 0x3f80000000007820 */ /* 0x000fc80000410000 */
[----:B------:R0:W1:Y:S01]  /*3f70*/  F2F.F64.F32 R18, R0 ;  /* 0x0000000000127310 */ /* 0x0000620000201800 */
[----:B------:R-:W-:Y:S05]  /*3f80*/  BRA `(.L_x_26322) ;  /* 0x0000000800bc7947 */ /* 0x000fea0003800000 */
.L_x_26327:
[----:B------:R0:W5:Y:S01]  /*3f90*/  LDG.E.64 R18, desc[UR36][R4.64] ;  /* 0x0000002404127981 */ /* 0x000162000c1e1b00 */
[----:B------:R-:W-:Y:S05]  /*3fa0*/  BRA `(.L_x_26322) ;  /* 0x0000000800b47947 */ /* 0x000fea0003800000 */
.L_x_26317:
        /* <DEDUP_REMOVED lines=13> */
.L_x_26331:
[----:B------:R0:W5:Y:S01]  /*4080*/  LDG.E.64 R18, desc[UR36][R4.64] ;  /* 0x0000002404127981 */ /* 0x000162000c1e1b00 */
[----:B------:R-:W-:Y:S05]  /*4090*/  BRA `(.L_x_26322) ;  /* 0x0000000800787947 */ /* 0x000fea0003800000 */
.L_x_26330:
        /* <DEDUP_REMOVED lines=28> */
.L_x_26333:
        /* <DEDUP_REMOVED lines=15> */
.L_x_26332:
[----:B------:R-:W2:Y:S02]  /*4350*/  LDG.E.U16 R0, desc[UR36][R4.64] ;  /* 0x0000002404007981 */ /* 0x000ea4000c1e1500 */
[----:B--2---:R-:W-:-:S04]  /*4360*/  IMAD.U32 R0, R0, 0x10000, RZ ;  /* 0x0001000000007824 */ /* 0x004fc800078e00ff */
[----:B------:R-:W-:-:S04]  /*4370*/  FMUL.FTZ R0, R0, 1 ;  /* 0x3f80000000007820 */ /* 0x000fc80000410000 */
[----:B------:R0:W1:Y:S01]  /*4380*/  F2F.F64.F32 R18, R0 ;  /* 0x0000000000127310 */ /* 0x0000620000201800 */
[----:B------:R-:W-:Y:S05]  /*4390*/  BRA `(.L_x_26322) ;  /* 0x0000000400b87947 */ /* 0x000fea0003800000 */
.L_x_26329:
        /* <DEDUP_REMOVED lines=11> */
.L_x_26336:
        /* <DEDUP_REMOVED lines=21> */
.L_x_26340:
[----:B------:R-:W-:Y:S05]  /*45a0*/  BSYNC B1 ;  /* 0x0000000000017941 */ /* 0x000fea0003800000 */
.L_x_26339:
[----:B------:R-:W-:Y:S01]  /*45b0*/  LEA R5, R0, 0x3b800000, 0x17 ;  /* 0x3b80000000057811 */ /* 0x000fe200078eb8ff */
[----:B------:R-:W-:-:S05]  /*45c0*/  IMAD.SHL.U32 R0, R3, 0x100000, RZ ;  /* 0x0010000003007824 */ /* 0x000fca00078e00ff */
[----:B------:R-:W-:-:S07]  /*45d0*/  LOP3.LUT R0, R5, R0, R6, 0xfe, !PT ;  /* 0x0000000005007212 */ /* 0x000fce00078efe06 */
.L_x_26338:
[----:B------:R-:W-:Y:S05]  /*45e0*/  BSYNC B0 ;  /* 0x0000000000007941 */ /* 0x000fea0003800000 */
.L_x_26337:
[----:B------:R-:W-:-:S04]  /*45f0*/  FMUL.FTZ R0, R0, 1 ;  /* 0x3f80000000007820 */ /* 0x000fc80000410000 */
[----:B------:R0:W1:Y:S01]  /*4600*/  F2F.F64.F32 R18, R0 ;  /* 0x0000000000127310 */ /* 0x0000620000201800 */
[----:B------:R-:W-:Y:S05]  /*4610*/  BRA `(.L_x_26322) ;  /* 0x0000000400187947 */ /* 0x000fea0003800000 */
.L_x_26335:
        /* <DEDUP_REMOVED lines=21> */
.L_x_26344:
[----:B------:R-:W-:Y:S05]  /*4770*/  BSYNC B1 ;  /* 0x0000000000017941 */ /* 0x000fea0003800000 */
.L_x_26343:
[----:B------:R-:W-:Y:S01]  /*4780*/  LEA R5, R0, 0x37800000, 0x17 ;  /* 0x3780000000057811 */ /* 0x000fe200078eb8ff */
[----:B------:R-:W-:-:S05]  /*4790*/  IMAD.SHL.U32 R0, R3, 0x200000, RZ ;  /* 0x0020000003007824 */ /* 0x000fca00078e00ff */
[----:B------:R-:W-:-:S07]  /*47a0*/  LOP3.LUT R0, R5, R0, R6, 0xfe, !PT ;  /* 0x0000000005007212 */ /* 0x000fce00078efe06 */
.L_x_26342:
[----:B------:R-:W-:Y:S05]  /*47b0*/  BSYNC B0 ;  /* 0x0000000000007941 */ /* 0x000fea0003800000 */
.L_x_26341:
[----:B------:R-:W-:-:S04]  /*47c0*/  FMUL.FTZ R0, R0, 1 ;  /* 0x3f80000000007820 */ /* 0x000fc80000410000 */
[----:B------:R0:W1:Y:S01]  /*47d0*/  F2F.F64.F32 R18, R0 ;  /* 0x0000000000127310 */ /* 0x0000620000201800 */
[----:B------:R-:W-:Y:S05]  /*47e0*/  BRA `(.L_x_26322) ;  /* 0x0000000000a47947 */ /* 0x000fea0003800000 */
.L_x_26334:
        /* <DEDUP_REMOVED lines=14> */
.L_x_26348:
[----:B------:R-:W-:Y:S05]  /*48d0*/  BSYNC B0 ;  /* 0x0000000000007941 */ /* 0x000fea0003800000 */
.L_x_26347:
[----:B------:R-:W-:-:S04]  /*48e0*/  FMUL.FTZ R0, R0, 1 ;  /* 0x3f80000000007820 */ /* 0x000fc80000410000 */
[----:B------:R0:W1:Y:S01]  /*48f0*/  F2F.F64.F32 R18, R0 ;  /* 0x0000000000127310 */ /* 0x0000620000201800 */
[----:B------:R-:W-:Y:S05]  /*4900*/  BRA `(.L_x_26322) ;  /* 0x00000000005c7947 */ /* 0x000fea0003800000 */
.L_x_26321:
        /* <DEDUP_REMOVED lines=16> */
.L_x_26349:
[----:B------:R-:W-:Y:S01]  /*4a10*/  CS2R R18, SRZ ;  /* 0x0000000000127805 */ /* 0x000fe2000001ff00 */
[----:B------:R-:W-:Y:S06]  /*4a20*/  BRA `(.L_x_26322) ;  /* 0x0000000000147947 */ /* 0x000fec0003800000 */
.L_x_26346:
[----:B------:R-:W2:Y:S02]  /*4a30*/  LDG.E.64 R18, desc[UR36][R4.64] ;  /* 0x0000002404127981 */ /* 0x000ea4000c1e1b00 */
[----:B--2---:R-:W0:Y:S01]  /*4a40*/  I2F.F64.U64 R18, R18 ;  /* 0x0000001200127312 */ /* 0x004e220000301800 */
[----:B------:R-:W-:Y:S05]  /*4a50*/  BRA `(.L_x_26322) ;  /* 0x0000000000087947 */ /* 0x000fea0003800000 */
.L_x_26345:
[----:B------:R-:W2:Y:S02]  /*4a60*/  LDG.E R4, desc[UR36][R4.64] ;  /* 0x0000002404047981 */ /* 0x000ea4000c1e1900 */
[----:B--2---:R0:W1:Y:S02]  /*4a70*/  I2F.F64.U32 R18, R4 ;  /* 0x0000000400127312 */ /* 0x0040640000201800 */
.L_x_26322:
        /* <DEDUP_REMOVED lines=18> */
.L_x_26353:
[----:B------:R-:W2:Y:S02]  /*4ba0*/  LDG.E.U8 R2, desc[UR36][R2.64] ;  /* 0x0000002402027981 */ /* 0x000ea4000c1e1100 */
[----:B--2---:R0:W2:Y:S01]  /*4bb0*/  I2F.F64.U16 R30, R2 ;  /* 0x00000002001e7312 */ /* 0x0040a20000101800 */
[----:B------:R-:W-:Y:S05]  /*4bc0*/  BRA `(.L_x_26355) ;  /* 0x0000000c00707947 */ /* 0x000fea0003800000 */
.L_x_26352:
        /* <DEDUP_REMOVED lines=9> */
.L_x_26357:
[----:B------:R-:W2:Y:S02]  /*4c60*/  LDG.E R2, desc[UR36][R2.64] ;  /* 0x0000002402027981 */ /* 0x000ea4000c1e1900 */
[----:B--2---:R0:W2:Y:S01]  /*4c70*/  I2F.F64 R30, R2 ;  /* 0x00000002001e7312 */ /* 0x0040a20000201c00 */
[----:B------:R-:W-:Y:S05]  /*4c80*/  BRA `(.L_x_26355) ;  /* 0x0000000c00407947 */ /* 0x000fea0003800000 */
.L_x_26356:
[----:B------:R-:W2:Y:S02]  /*4c90*/  LDG.E.U16 R2, desc[UR36][R2.64] ;  /* 0x0000002402027981 */ /* 0x000ea4000c1e1500 */
[----:B--2---:R0:W2:Y:S01]  /*4ca0*/  I2F.F64.S16 R30, R2 ;  /* 0x00000002001e7312 */ /* 0x0040a20000101c00 */
[----:B------:R-:W-:Y:S05]  /*4cb0*/  BRA `(.L_x_26355) ;  /* 0x0000000c00347947 */ /* 0x000fea0003800000 */
.L_x_26351:
        /* <DEDUP_REMOVED lines=10> */
.L_x_26359:
[----:B------:R-:W2:Y:S02]  /*4d60*/  LDG.E.U16 R0, desc[UR36][R2.64] ;  /* 0x0000002402007981 */ /* 0x000ea4000c1e1500 */
[----:B--2---:R-:W-:-:S05]  /*4d70*/  HADD2.F32 R0, -RZ, R0.H0_H0 ;  /* 0x20000000ff007230 */ /* 0x004fca0000004100 */
[----:B------:R-:W-:-:S04]  /*4d80*/  FMUL.FTZ R0, R0, 1 ;  /* 0x3f80000000007820 */ /* 0x000fc80000410000 */
[----:B------:R0:W2:Y:S01]  /*4d90*/  F2F.F64.F32 R30, R0 ;  /* 0x00000000001e7310 */ /* 0x0000a20000201800 */
[----:B------:R-:W-:Y:S05]  /*4da0*/  BRA `(.L_x_26355) ;  /* 0x0000000800f87947 */ /* 0x000fea0003800000 */
.L_x_26358:
        /* <DEDUP_REMOVED lines=10> */
.L_x_26361:
[----:B------:R-:W2:Y:S02]  /*4e50*/  LDG.E.U16 R2, desc[UR36][R2.64] ;  /* 0x0000002402027981 */ /* 0x000ea4000c1e1500 */
[----:B--2---:R-:W-:-:S05]  /*4e60*/  HADD2.F32 R0, -RZ, R2.H0_H0 ;  /* 0x20000002ff007230 */ /* 0x004fca0000004100 */
[----:B------:R-:W-:-:S04]  /*4e70*/  FMUL.FTZ R0, R0, 1 ;  /* 0x3f80000000007820 */ /* 0x000fc80000410000 */
[----:B------:R0:W2:Y:S01]  /*4e80*/  F2F.F64.F32 R30, R0 ;  /* 0x00000000001e7310 */ /* 0x0000a20000201800 */
[----:B------:R-:W-:Y:S05]  /*4e90*/  BRA `(.L_x_26355) ;  /* 0x0000000800bc7947 */ /* 0x000fea0003800000 */
.L_x_26360:
[----:B------:R0:W5:Y:S01]  /*4ea0*/  LDG.E.64 R30, desc[UR36][R2.64] ;  /* 0x00000024021e7981 */ /* 0x000162000c1e1b00 */
[----:B------:R-:W-:Y:S05]  /*4eb0*/  BRA `(.L_x_26355) ;  /* 0x0000000800b47947 */ /* 0x000fea0003800000 */
.L_x_26350:
        /* <DEDUP_REMOVED lines=13> */
.L_x_26364:
[----:B------:R0:W5:Y:S01]  /*4f90*/  LDG.E.64 R30, desc[UR36][R2.64] ;  /* 0x00000024021e7981 */ /* 0x000162000c1e1b00 */
[----:B------:R-:W-:Y:S05]  /*4fa0*/  BRA `(.L_x_26355) ;  /* 0x0000000800787947 */ /* 0x000fea0003800000 */
.L_x_26363:
        /* <DEDUP_REMOVED lines=11> */
[C---:B------:R-:W-:Y:S01]  /*5060*/  VIADD R6, R4.reuse, 0x1000000 ;  /* 0x0100000004067836 */ /* 0x040fe20000000000 */
[----:B------:R-:W-:-:S04]  /*5070*/  IADD3 R2, R4, -0x1, RZ ;  /* 0xffffffff04027810 */ /* 0x000fc80007ffe0ff */
        /* <DEDUP_REMOVED lines=15> */
.L_x_26366:
        /* <DEDUP_REMOVED lines=15> */
.L_x_26365:
[----:B------:R-:W2:Y:S02]  /*5260*/  LDG.E.U16 R0, desc[UR36][R2.64] ;  /* 0x0000002402007981 */ /* 0x000ea4000c1e1500 */
[----:B--2---:R-:W-:-:S04]  /*5270*/  IMAD.U32 R0, R0, 0x10000, RZ ;  /* 0x0001000000007824 */ /* 0x004fc800078e00ff */
[----:B------:R-:W-:-:S04]  /*5280*/  FMUL.FTZ R0, R0, 1 ;  /* 0x3f80000000007820 */ /* 0x000fc80000410000 */
[----:B------:R0:W2:Y:S01]  /*5290*/  F2F.F64.F32 R30, R0 ;  /* 0x00000000001e7310 */ /* 0x0000a20000201800 */
[----:B------:R-:W-:Y:S05]  /*52a0*/  BRA `(.L_x_26355) ;  /* 0x0000000400b87947 */ /* 0x000fea0003800000 */
.L_x_26362:
        /* <DEDUP_REMOVED lines=11> */
.L_x_26369:
        /* <DEDUP_REMOVED lines=21> */
.L_x_26373:
[----:B------:R-:W-:Y:S05]  /*54b0*/  BSYNC B1 ;  /* 0x0000000000017941 */ /* 0x000fea0003800000 */
.L_x_26372:
[----:B------:R-:W-:Y:S01]  /*54c0*/  LEA R3, R0, 0x3b800000, 0x17 ;  /* 0x3b80000000037811 */ /* 0x000fe200078eb8ff */
[----:B------:R-:W-:-:S05]  /*54d0*/  IMAD.SHL.U32 R0, R2, 0x100000, RZ ;  /* 0x0010000002007824 */ /* 0x000fca00078e00ff */
[----:B------:R-:W-:-:S07]  /*54e0*/  LOP3.LUT R0, R3, R0, R4, 0xfe, !PT ;  /* 0x0000000003007212 */ /* 0x000fce00078efe04 */
.L_x_26371:
[----:B------:R-:W-:Y:S05]  /*54f0*/  BSYNC B0 ;  /* 0x0000000000007941 */ /* 0x000fea0003800000 */
.L_x_26370:
[----:B------:R-:W-:-:S04]  /*5500*/  FMUL.FTZ R0, R0, 1 ;  /* 0x3f80000000007820 */ /* 0x000fc80000410000 */
[----:B------:R0:W2:Y:S01]  /*5510*/  F2F.F64.F32 R30, R0 ;  /* 0x00000000001e7310 */ /* 0x0000a20000201800 */
[----:B------:R-:W-:Y:S05]  /*5520*/  BRA `(.L_x_26355) ;  /* 0x0000000400187947 */ /* 0x000fea0003800000 */
.L_x_26368:
        /* <DEDUP_REMOVED lines=21> */
.L_x_26377:
[----:B------:R-:W-:Y:S05]  /*5680*/  BSYNC B1 ;  /* 0x0000000000017941 */ /* 0x000fea0003800000 */
.L_x_26376:
[----:B------:R-:W-:Y:S01]  /*5690*/  LEA R3, R0, 0x37800000, 0x17 ;  /* 0x3780000000037811 */ /* 0x000fe200078eb8ff */
[----:B------:R-:W-:-:S05]  /*56a0*/  IMAD.SHL.U32 R0, R2, 0x200000, RZ ;  /* 0x0020000002007824 */ /* 0x000fca00078e00ff */
[----:B------:R-:W-:-:S07]  /*56b0*/  LOP3.LUT R0, R3, R0, R4, 0xfe, !PT ;  /* 0x0000000003007212 */ /* 0x000fce00078efe04 */
.L_x_26375:
[----:B------:R-:W-:Y:S05]  /*56c0*/  BSYNC B0 ;  /* 0x0000000000007941 */ /* 0x000fea0003800000 */
.L_x_26374:
[----:B------:R-:W-:-:S04]  /*56d0*/  FMUL.FTZ R0, R0, 1 ;  /* 0x3f80000000007820 */ /* 0x000fc80000410000 */
[----:B------:R0:W2:Y:S01]  /*56e0*/  F2F.F64.F32 R30, R0 ;  /* 0x00000000001e7310 */ /* 0x0000a20000201800 */
[----:B------:R-:W-:Y:S05]  /*56f0*/  BRA `(.L_x_26355) ;  /* 0x0000000000a47947 */ /* 0x000fea0003800000 */
.L_x_26367:
        /* <DEDUP_REMOVED lines=14> */
.L_x_26381:
[----:B------:R-:W-:Y:S05]  /*57e0*/  BSYNC B0 ;  /* 0x0000000000007941 */ /* 0x000fea0003800000 */
.L_x_26380:
[----:B------:R-:W-:-:S04]  /*57f0*/  FMUL.FTZ R0, R0, 1 ;  /* 0x3f80000000007820 */ /* 0x000fc80000410000 */
[----:B------:R0:W2:Y:S01]  /*5800*/  F2F.F64.F32 R30, R0 ;  /* 0x00000000001e7310 */ /* 0x0000a20000201800 */
[----:B------:R-:W-:Y:S05]  /*5810*/  BRA `(.L_x_26355) ;  /* 0x00000000005c7947 */ /* 0x000fea0003800000 */
.L_x_26354:
        /* <DEDUP_REMOVED lines=16> */
.L_x_26382:
[----:B------:R-:W-:Y:S01]  /*5920*/  CS2R R30, SRZ ;  /* 0x00000000001e7805 */ /* 0x000fe2000001ff00 */
[----:B------:R-:W-:Y:S06]  /*5930*/  BRA `(.L_x_26355) ;  /* 0x0000000000147947 */ /* 0x000fec0003800000 */
.L_x_26379:
[----:B------:R-:W2:Y:S02]  /*5940*/  LDG.E.64 R30, desc[UR36][R2.64] ;  /* 0x00000024021e7981 */ /* 0x000ea4000c1e1b00 */
[----:B--2---:R-:W0:Y:S01]  /*5950*/  I2F.F64.U64 R30, R30 ;  /* 0x0000001e001e7312 */ /* 0x004e220000301800 */
[----:B------:R-:W-:Y:S05]  /*5960*/  BRA `(.L_x_26355) ;  /* 0x0000000000087947 */ /* 0x000fea0003800000 */
.L_x_26378:
[----:B------:R-:W2:Y:S02]  /*5970*/  LDG.E R2, desc[UR36][R2.64] ;  /* 0x0000002402027981 */ /* 0x000ea4000c1e1900 */
[----:B--2---:R0:W2:Y:S02]  /*5980*/  I2F.F64.U32 R30, R2 ;  /* 0x00000002001e7312 */ /* 0x0040a40000201800 */
.L_x_26355:
        /* <DEDUP_REMOVED lines=18> */
.L_x_26386:
[----:B------:R-:W2:Y:S02]  /*5ab0*/  LDG.E.U8 R2, desc[UR36][R2.64] ;  /* 0x0000002402027981 */ /* 0x000ea4000c1e1100 */
[----:B--2---:R0:W2:Y:S01]  /*5ac0*/  I2F.F64.U16 R4, R2 ;  /* 0x0000000200047312 */ /* 0x0040a20000101800 */
[----:B------:R-:W-:Y:S05]  /*5ad0*/  BRA `(.L_x_26388) ;  /* 0x0000000c00707947 */ /* 0x000fea0003800000 */
.L_x_26385:
        /* <DEDUP_REMOVED lines=9> */
.L_x_26390:
[----:B------:R-:W2:Y:S02]  /*5b70*/  LDG.E R2, desc[UR36][R2.64] ;  /* 0x0000002402027981 */ /* 0x000ea4000c1e1900 */
[----:B--2---:R0:W2:Y:S01]  /*5b80*/  I2F.F64 R4, R2 ;  /* 0x0000000200047312 */ /* 0x0040a20000201c00 */
[----:B------:R-:W-:Y:S05]  /*5b90*/  BRA `(.L_x_26388) ;  /* 0x0000000c00407947 */ /* 0x000fea0003800000 */
.L_x_26389:
[----:B------:R-:W2:Y:S02]  /*5ba0*/  LDG.E.U16 R2, desc[UR36][R2.64] ;  /* 0x0000002402027981 */ /* 0x000ea4000c1e1500 */
[----:B--2---:R0:W2:Y:S01]  /*5bb0*/  I2F.F64.S16 R4, R2 ;  /* 0x0000000200047312 */ /* 0x0040a20000101c00 */
[----:B------:R-:W-:Y:S05]  /*5bc0*/  BRA `(.L_x_26388) ;  /* 0x0000000c00347947 */ /* 0x000fea0003800000 */
.L_x_26384:
        /* <DEDUP_REMOVED lines=10> */
.L_x_26392:
[----:B------:R-:W2:Y:S02]  /*5c70*/  LDG.E.U16 R0, desc[UR36][R2.64] ;  /* 0x0000002402007981 */ /* 0x000ea4000c1e1500 */
[----:B--2---:R-:W-:-:S05]  /*5c80*/  HADD2.F32 R0, -RZ, R0.H0_H0 ;  /* 0x20000000ff007230 */ /* 0x004fca0000004100 */
[----:B------:R-:W-:-:S04]  /*5c90*/  FMUL.FTZ R0, R0, 1 ;  /* 0x3f80000000007820 */ /* 0x000fc80000410000 */
[----:B------:R0:W2:Y:S01]  /*5ca0*/  F2F.F64.F32 R4, R0 ;  /* 0x0000000000047310 */ /* 0x0000a20000201800 */
[----:B------:R-:W-:Y:S05]  /*5cb0*/  BRA `(.L_x_26388) ;  /* 0x0000000800f87947 */ /* 0x000fea0003800000 */
.L_x_26391:
        /* <DEDUP_REMOVED lines=10> */
.L_x_26394:
[----:B------:R-:W2:Y:S02]  /*5d60*/  LDG.E.U16 R2, desc[UR36][R2.64] ;  /* 0x0000002402027981 */ /* 0x000ea4000c1e1500 */
[----:B--2---:R-:W-:-:S05]  /*5d70*/  HADD2.F32 R0, -RZ, R2.H0_H0 ;  /* 0x20000002ff007230 */ /* 0x004fca0000004100 */
[----:B------:R-:W-:-:S04]  /*5d80*/  FMUL.FTZ R0, R0, 1 ;  /* 0x3f80000000007820 */ /* 0x000fc80000410000 */
[----:B------:R0:W2:Y:S01]  /*5d90*/  F2F.F64.F32 R4, R0 ;  /* 0x0000000000047310 */ /* 0x0000a20000201800 */
[----:B------:R-:W-:Y:S05]  /*5da0*/  BRA `(.L_x_26388) ;  /* 0x0000000800bc7947 */ /* 0x000fea0003800000 */
.L_x_26393:
[----:B------:R0:W5:Y:S01]  /*5db0*/  LDG.E.64 R4, desc[UR36][R2.64] ;  /* 0x0000002402047981 */ /* 0x000162000c1e1b00 */
[----:B------:R-:W-:Y:S05]  /*5dc0*/  BRA `(.L_x_26388) ;  /* 0x0000000800b47947 */ /* 0x000fea0003800000 */
.L_x_26383:
        /* <DEDUP_REMOVED lines=13> */
.L_x_26397:
[----:B------:R0:W5:Y:S01]  /*5ea0*/  LDG.E.64 R4, desc[UR36][R2.64] ;  /* 0x0000002402047981 */ /* 0x000162000c1e1b00 */
[----:B------:R-:W-:Y:S05]  /*5eb0*/  BRA `(.L_x_26388) ;  /* 0x0000000800787947 */ /* 0x000fea0003800000 */
.L_x_26396:
        /* <DEDUP_REMOVED lines=28> */
.L_x_26399:
        /* <DEDUP_REMOVED lines=15> */
.L_x_26398:
[----:B------:R-:W2:Y:S02]  /*6170*/  LDG.E.U16 R0, desc[UR36][R2.64] ;  /* 0x0000002402007981 */ /* 0x000ea4000c1e1500 */
[----:B--2---:R-:W-:-:S04]  /*6180*/  IMAD.U32 R0, R0, 0x10000, RZ ;  /* 0x0001000000007824 */ /* 0x004fc800078e00ff */
[----:B------:R-:W-:-:S04]  /*6190*/  FMUL.FTZ R0, R0, 1 ;  /* 0x3f80000000007820 */ /* 0x000fc80000410000 */
[----:B------:R0:W2:Y:S01]  /*61a0*/  F2F.F64.F32 R4, R0 ;  /* 0x0000000000047310 */ /* 0x0000a20000201800 */
[----:B------:R-:W-:Y:S05]  /*61b0*/  BRA `(.L_x_26388) ;  /* 0x0000000400b87947 */ /* 0x000fea0003800000 */
.L_x_26395:
        /* <DEDUP_REMOVED lines=11> */
.L_x_26402:
        /* <DEDUP_REMOVED lines=21> */
.L_x_26406:
[----:B------:R-:W-:Y:S05]  /*63c0*/  BSYNC B1 ;  /* 0x0000000000017941 */ /* 0x000fea0003800000 */
.L_x_26405:
[----:B------:R-:W-:Y:S01]  /*63d0*/  LEA R3, R0, 0x3b800000, 0x17 ;  /* 0x3b80000000037811 */ /* 0x000fe200078eb8ff */
[----:B------:R-:W-:-:S05]  /*63e0*/  IMAD.SHL.U32 R0, R2, 0x100000, RZ ;  /* 0x0010000002007824 */ /* 0x000fca00078e00ff */
[----:B------:R-:W-:-:S07]  /*63f0*/  LOP3.LUT R0, R3, R0, R4, 0xfe, !PT ;  /* 0x0000000003007212 */ /* 0x000fce00078efe04 */
.L_x_26404:
[----:B------:R-:W-:Y:S05]  /*6400*/  BSYNC B0 ;  /* 0x0000000000007941 */ /* 0x000fea0003800000 */
.L_x_26403:
[----:B------:R-:W-:-:S04]  /*6410*/  FMUL.FTZ R0, R0, 1 ;  /* 0x3f80000000007820 */ /* 0x000fc80000410000 */
[----:B------:R0:W2:Y:S01]  /*6420*/  F2F.F64.F32 R4, R0 ;  /* 0x0000000000047310 */ /* 0x0000a20000201800 */
[----:B------:R-:W-:Y:S05]  /*6430*/  BRA `(.L_x_26388) ;  /* 0x0000000400187947 */ /* 0x000fea0003800000 */
.L_x_26401:
        /* <DEDUP_REMOVED lines=21> */
.L_x_26410:
[----:B------:R-:W-:Y:S05]  /*6590*/  BSYNC B1 ;  /* 0x0000000000017941 */ /* 0x000fea0003800000 */
.L_x_26409:
[----:B------:R-:W-:Y:S01]  /*65a0*/  LEA R3, R0, 0x37800000, 0x17 ;  /* 0x3780000000037811 */ /* 0x000fe200078eb8ff */
[----:B------:R-:W-:-:S05]  /*65b0*/  IMAD.SHL.U32 R0, R2, 0x200000, RZ ;  /* 0x0020000002007824 */ /* 0x000fca00078e00ff */
[----:B------:R-:W-:-:S07]  /*65c0*/  LOP3.LUT R0, R3, R0, R4, 0xfe, !PT ;  /* 0x0000000003007212 */ /* 0x000fce00078efe04 */
.L_x_26408:
[----:B------:R-:W-:Y:S05]  /*65d0*/  BSYNC B0 ;  /* 0x0000000000007941 */ /* 0x000fea0003800000 */
.L_x_26407:
[----:B------:R-:W-:-:S04]  /*65e0*/  FMUL.FTZ R0, R0, 1 ;  /* 0x3f80000000007820 */ /* 0x000fc80000410000 */
[----:B------:R0:W2:Y:S01]  /*65f0*/  F2F.F64.F32 R4, R0 ;  /* 0x0000000000047310 */ /* 0x0000a20000201800 */
[----:B------:R-:W-:Y:S05]  /*6600*/  BRA `(.L_x_26388) ;  /* 0x0000000000a47947 */ /* 0x000fea0003800000 */
.L_x_26400:
        /* <DEDUP_REMOVED lines=14> */
.L_x_26414:
[----:B------:R-:W-:Y:S05]  /*66f0*/  BSYNC B0 ;  /* 0x0000000000007941 */ /* 0x000fea0003800000 */
.L_x_26413:
[----:B------:R-:W-:-:S04]  /*6700*/  FMUL.FTZ R0, R0, 1 ;  /* 0x3f80000000007820 */ /* 0x000fc80000410000 */
[----:B------:R0:W2:Y:S01]  /*6710*/  F2F.F64.F32 R4, R0 ;  /* 0x0000000000047310 */ /* 0x0000a20000201800 */
[----:B------:R-:W-:Y:S05]  /*6720*/  BRA `(.L_x_26388) ;  /* 0x00000000005c7947 */ /* 0x000fea0003800000 */
.L_x_26387:
        /* <DEDUP_REMOVED lines=16> */
.L_x_26415:
[----:B------:R-:W-:Y:S01]  /*6830*/  CS2R R4, SRZ ;  /* 0x0000000000047805 */ /* 0x000fe2000001ff00 */
[----:B------:R-:W-:Y:S06]  /*6840*/  BRA `(.L_x_26388) ;  /* 0x0000000000147947 */ /* 0x000fec0003800000 */
.L_x_26412:
[----:B------:R-:W2:Y:S02]  /*6850*/  LDG.E.64 R4, desc[UR36][R2.64] ;  /* 0x0000002402047981 */ /* 0x000ea4000c1e1b00 */
[----:B--2---:R-:W0:Y:S01]  /*6860*/  I2F.F64.U64 R4, R4 ;  /* 0x0000000400047312 */ /* 0x004e220000301800 */
[----:B------:R-:W-:Y:S05]  /*6870*/  BRA `(.L_x_26388) ;  /* 0x0000000000087947 */ /* 0x000fea0003800000 */
.L_x_26411:
[----:B------:R-:W2:Y:S02]  /*6880*/  LDG.E R2, desc[UR36][R2.64] ;  /* 0x0000002402027981 */ /* 0x000ea4000c1e1900 */
[----:B--2---:R0:W2:Y:S02]  /*6890*/  I2F.F64.U32 R4, R2 ;  /* 0x0000000200047312 */ /* 0x0040a40000201800 */
.L_x_26388:
[----:B0-----:R-:W0:Y:S01]  /*68a0*/  LDC.U8 R2, c[0x0][0x5d1] ;  /* 0x00017440ff027b82 */ /* 0x001e220000000000 */
[----:B--23-5:R-:W-:-:S08]  /*68b0*/  DADD R28, -R30, R28 ;  /* 0x000000001e1c7229 */ /* 0x02cfd0000000011c */
[----:B----4-:R-:W-:-:S08]  /*68c0*/  DMUL R28, R28, R22 ;  /* 0x000000161c1c7228 */ /* 0x010fd00000000000 */
[----:B-1----:R-:W-:Y:S01]  /*68d0*/  DFMA R4, R28, R4, R18 ;  /* 0x000000041c04722b */ /* 0x002fe20000000012 */
        /* <DEDUP_REMOVED lines=14> */
.L_x_26419:
[----:B------:R-:W0:Y:S02]  /*69c0*/  F2I.S64.F64.TRUNC R4, R4 ;  /* 0x0000000400047311 */ /* 0x000e24000030d900 */
[----:B0-----:R-:W-:-:S05]  /*69d0*/  IMAD.MOV.U32 R3, RZ, RZ, R4 ;  /* 0x000000ffff037224 */ /* 0x001fca00078e0004 */
[----:B------:R0:W-:Y:S01]  /*69e0*/  STG.E.U8 desc[UR36][R16.64], R3 ;  /* 0x0000000310007986 */ /* 0x0001e2000c101124 */
[----:B------:R-:W-:Y:S05]  /*69f0*/  BRA `(.L_x_26421) ;  /* 0x0000000c00f87947 */ /* 0x000fea0003800000 */
.L_x_26418:
        /* <DEDUP_REMOVED lines=9> */
.L_x_26423:
[----:B------:R-:W0:Y:S02]  /*6a90*/  F2I.F64.TRUNC R5, R4 ;  /* 0x0000000400057311 */ /* 0x000e24000030d100 */
[----:B0-----:R0:W-:Y:S01]  /*6aa0*/  STG.E desc[UR36][R16.64], R5 ;  /* 0x0000000510007986 */ /* 0x0011e2000c101924 */
[----:B------:R-:W-:Y:S05]  /*6ab0*/  BRA `(.L_x_26421) ;  /* 0x0000000c00c87947 */ /* 0x000fea0003800000 */
.L_x_26422:
[----:B------:R-:W0:Y:S02]  /*6ac0*/  F2I.F64.TRUNC R5, R4 ;  /* 0x0000000400057311 */ /* 0x000e24000030d100 */
[----:B0-----:R0:W-:Y:S01]  /*6ad0*/  STG.E.U16 desc[UR36][R16.64], R5 ;  /* 0x0000000510007986 */ /* 0x0011e2000c101524 */
[----:B------:R-:W-:Y:S05]  /*6ae0*/  BRA `(.L_x_26421) ;  /* 0x0000000c00bc7947 */ /* 0x000fea0003800000 */
.L_x_26417:
        /* <DEDUP_REMOVED lines=13> */
.L_x_26425:
        /* <DEDUP_REMOVED lines=8> */
.L_x_26424:
        /* <DEDUP_REMOVED lines=14> */
.L_x_26427:
        /* <DEDUP_REMOVED lines=9> */
.L_x_26426:
[----:B------:R0:W-:Y:S01]  /*6db0*/  STG.E.64 desc[UR36][R16.64], R4 ;  /* 0x0000000410007986 */ /* 0x0001e2000c101b24 */
[----:B------:R-:W-:Y:S05]  /*6dc0*/  BRA `(.L_x_26421) ;  /* 0x0000000c00047947 */ /* 0x000fea0003800000 */
.L_x_26416:
        /* <DEDUP_REMOVED lines=12> */
.L_x_26430:
[----:B------:R-:W-:-:S05]  /*6e90*/  CS2R R6, SRZ ;  /* 0x0000000000067805 */ /* 0x000fca000001ff00 */
[----:B------:R0:W-:Y:S01]  /*6ea0*/  STG.E.128 desc[UR36][R16.64], R4 ;  /* 0x0000000410007986 */ /* 0x0001e2000c101d24 */
[----:B------:R-:W-:Y:S05]  /*6eb0*/  BRA `(.L_x_26421) ;  /* 0x0000000800c87947 */ /* 0x000fea0003800000 */
.L_x_26429:
        /* <DEDUP_REMOVED lines=25> */
.L_x_26434:
[----:B------:R-:W-:Y:S05]  /*7050*/  BSYNC B0 ;  /* 0x0000000000007941 */ /* 0x000fea0003800000 */
.L_x_26433:
[----:B------:R-:W-:-:S05]  /*7060*/  LOP3.LUT R3, R0, R3, RZ, 0xfc, !PT ;  /* 0x0000000300037212 */ /* 0x000fca00078efcff */
[----:B------:R0:W-:Y:S01]  /*7070*/  STG.E.U8 desc[UR36][R16.64], R3 ;  /* 0x0000000310007986 */ /* 0x0001e2000c101124 */
[----:B------:R-:W-:Y:S05]  /*7080*/  BRA `(.L_x_26421) ;  /* 0x0000000800547947 */ /* 0x000fea0003800000 */
.L_x_26432:
        /* <DEDUP_REMOVED lines=17> */
.L_x_26436:
[----:B------:R-:W-:Y:S01]  /*71a0*/  IMAD.MOV.U32 R0, RZ, RZ, 0x7f ;  /* 0x0000007fff007424 */ /* 0x000fe200078e00ff */
[----:B------:R-:W-:-:S04]  /*71b0*/  ISETP.GT.U32.AND P0, PT, R2, 0x7f800000, PT ;  /* 0x7f8000000200780c */ /* 0x000fc80003f04070 */
[----:B------:R-:W-:-:S09]  /*71c0*/  SEL R0, R0, 0x7c, P0 ;  /* 0x0000007c00007807 */ /* 0x000fd20000000000 */
.L_x_26437:
[----:B------:R-:W-:Y:S05]  /*71d0*/  BSYNC B0 ;  /* 0x0000000000007941 */ /* 0x000fea0003800000 */
.L_x_26435:
[----:B------:R-:W-:-:S04]  /*71e0*/  LOP3.LUT R2, R3, 0x80000000, RZ, 0xc0, !PT ;  /* 0x8000000003027812 */ /* 0x000fc800078ec0ff */
[----:B------:R-:W-:-:S04]  /*71f0*/  SHF.R.U32.HI R3, RZ, 0x18, R2 ;  /* 0x00000018ff037819 */ /* 0x000fc80000011602 */
[----:B------:R-:W-:-:S05]  /*7200*/  LOP3.LUT R3, R0, R3, RZ, 0xfc, !PT ;  /* 0x0000000300037212 */ /* 0x000fca00078efcff */
[----:B------:R0:W-:Y:S01]  /*7210*/  STG.E.U8 desc[UR36][R16.64], R3 ;  /* 0x0000000310007986 */ /* 0x0001e2000c101124 */
[----:B------:R-:W-:Y:S05]  /*7220*/  BRA `(.L_x_26421) ;  /* 0x0000000400ec7947 */ /* 0x000fea0003800000 */
.L_x_26431:
        /* <DEDUP_REMOVED lines=8> */
.L_x_26428:
        /* <DEDUP_REMOVED lines=11> */
.L_x_26440:
        /* <DEDUP_REMOVED lines=21> */
.L_x_26443:
[----:B------:R-:W-:-:S04]  /*74b0*/  LOP3.LUT R2, R3, 0x80000000, RZ, 0xc0, !PT ;  /* 0x8000000003027812 */ /* 0x000fc800078ec0ff */
[----:B------:R-:W-:-:S04]  /*74c0*/  SHF.R.U32.HI R3, RZ, 0x18, R2 ;  /* 0x00000018ff037819 */ /* 0x000fc80000011602 */
[----:B------:R-:W-:-:S04]  /*74d0*/  LOP3.LUT R0, R0, R3, RZ, 0xfc, !PT ;  /* 0x0000000300007212 */ /* 0x000fc800078efcff */
[----:B------:R-:W-:-:S07]  /*74e0*/  PRMT R8, R0, 0x7610, R8 ;  /* 0x0000761000087816 */ /* 0x000fce0000000008 */
.L_x_26442:
[----:B------:R-:W-:Y:S05]  /*74f0*/  BSYNC B0 ;  /* 0x0000000000007941 */ /* 0x000fea0003800000 */
.L_x_26441:
[----:B------:R4:W-:Y:S01]  /*7500*/  STG.E.U8 desc[UR36][R16.64], R8 ;  /* 0x0000000810007986 */ /* 0x0009e2000c101124 */
[----:B------:R-:W-:Y:S05]  /*7510*/  BRA `(.L_x_26421) ;  /* 0x0000000400307947 */ /* 0x000fea0003800000 */
.L_x_26439:
        /* <DEDUP_REMOVED lines=21> */
.L_x_26446:
[----:B------:R-:W-:-:S04]  /*7670*/  LOP3.LUT R2, R3, 0x80000000, RZ, 0xc0, !PT ;  /* 0x8000000003027812 */ /* 0x000fc800078ec0ff */
[----:B------:R-:W-:-:S04]  /*7680*/  SHF.R.U32.HI R3, RZ, 0x18, R2 ;  /* 0x00000018ff037819 */ /* 0x000fc80000011602 */
[----:B------:R-:W-:-:S04]  /*7690*/  LOP3.LUT R0, R0, R3, RZ, 0xfc, !PT ;  /* 0x0000000300007212 */ /* 0x000fc800078efcff */
[----:B------:R-:W-:-:S07]  /*76a0*/  PRMT R8, R0, 0x7610, R8 ;  /* 0x0000761000087816 */ /* 0x000fce0000000008 */
.L_x_26445:
[----:B------:R-:W-:Y:S05]  /*76b0*/  BSYNC B0 ;  /* 0x0000000000007941 */ /* 0x000fea0003800000 */
.L_x_26444:
[----:B------:R3:W-:Y:S01]  /*76c0*/  STG.E.U8 desc[UR36][R16.64], R8 ;  /* 0x0000000810007986 */ /* 0x0007e2000c101124 */
[----:B------:R-:W-:Y:S05]  /*76d0*/  BRA `(.L_x_26421) ;  /* 0x0000000000c07947 */ /* 0x000fea0003800000 */
.L_x_26438:
        /* <DEDUP_REMOVED lines=26> */
.L_x_26420:
        /* <DEDUP_REMOVED lines=16> */
.L_x_26449:
[----:B------:R-:W-:Y:S05]  /*7980*/  BRA `(.L_x_26421) ;  /* 0x0000000000147947 */ /* 0x000fea0003800000 */
.L_x_26448:
[----:B------:R-:W0:Y:S02]  /*7990*/  F2I.U64.F64.TRUNC R4, R4 ;  /* 0x0000000400047311 */ /* 0x000e24000030d800 */
[----:B0-----:R2:W-:Y:S01]  /*79a0*/  STG.E.64 desc[UR36][R16.64], R4 ;  /* 0x0000000410007986 */ /* 0x0015e2000c101b24 */
[----:B------:R-:W-:Y:S05]  /*79b0*/  BRA `(.L_x_26421) ;  /* 0x0000000000087947 */ /* 0x000fea0003800000 */
.L_x_26447:
[----:B------:R-:W0:Y:S02]  /*79c0*/  F2I.U32.F64.TRUNC R5, R4 ;  /* 0x0000000400057311 */ /* 0x000e24000030d000 */
[----:B0-----:R0:W-:Y:S02]  /*79d0*/  STG.E desc[UR36][R16.64], R5 ;  /* 0x0000000510007986 */ /* 0x0011e4000c101924 */
.L_x_26421:
[----:B------:R-:W-:-:S04]  /*79e0*/  IMAD R23, R26, 0x200, R25 ;  /* 0x000002001a177824 */ /* 0x000fc800078e0219 */
[----:B------:R-:W-:-:S07]  /*79f0*/  VIADD R23, R23, 0x80 ;  /* 0x0000008017177836 */ /* 0x000fce0000000000 */
.L_x_26249:
[----:B------:R-:W-:Y:S05]  /*7a00*/  BSYNC B6 ;  /* 0x0000000000067941 */ /* 0x000fea0003800000 */
.L_x_26248:
[----:B------:R-:W-:Y:S01]  /*7a10*/  ULDC UR4, c[0x0][0x210] ;  /* 0x0000840000047ab9 */ /* 0x000fe20000000800 */
[----:B------:R-:W-:Y:S01]  /*7a20*/  BSSY B6, `(.L_x_26450) ;  /* 0x0000798000067945 */ /* 0x000fe20003800000 */
[----:B------:R-:W-:-:S13]  /*7a30*/  ISETP.GE.AND P0, PT, R23, UR4, PT ;  /* 0x0000000417007c0c */ /* 0x000fda000bf06270 */
[----:B------:R-:W-:Y:S05]  /*7a40*/  @P0 BRA `(.L_x_26451) ;  /* 0x0000007800540947 */ /* 0x000fea0003800000 */
[----:B01----:R-:W0:Y:S01]  /*7a50*/  LDC R3, c[0x0][0x218] ;  /* 0x00008600ff037b82 */ /* 0x003e220000000800 */
[----:B------:R-:W-:Y:S01]  /*7a60*/  IMAD.MOV.U32 R2, RZ, RZ, RZ ;  /* 0x000000ffff027224 */ /* 0x000fe200078e00ff */
[----:B------:R-:W-:Y:S01]  /*7a70*/  CS2R R18, SRZ ;  /* 0x0000000000127805 */ /* 0x000fe2000001ff00 */
        /* <DEDUP_REMOVED lines=453> */
.L_x_26452:
        /* <DEDUP_REMOVED lines=21> */
.L_x_26456:
[----:B------:R-:W2:Y:S02]  /*9820*/  LDG.E.U8 R4, desc[UR36][R4.64] ;  /* 0x0000002404047981 */ /* 0x000ea4000c1e1100 */
[----:B--2---:R0:W1:Y:S01]  /*9830*/  I2F.F64.U16 R28, R4 ;  /* 0x00000004001c7312 */ /* 0x0040620000101800 */
[----:B------:R-:W-:Y:S05]  /*9840*/  BRA `(.L_x_26458) ;  /* 0x0000000c00707947 */ /* 0x000fea0003800000 */
.L_x_26455:
        /* <DEDUP_REMOVED lines=9> */
.L_x_26460:
[----:B------:R-:W2:Y:S02]  /*98e0*/  LDG.E R4, desc[UR36][R4.64] ;  /* 0x0000002404047981 */ /* 0x000ea4000c1e1900 */
[----:B--2---:R0:W1:Y:S01]  /*98f0*/  I2F.F64 R28, R4 ;  /* 0x00000004001c7312 */ /* 0x0040620000201c00 */
[----:B------:R-:W-:Y:S05]  /*9900*/  BRA `(.L_x_26458) ;  /* 0x0000000c00407947 */ /* 0x000fea0003800000 */
.L_x_26459:
[----:B------:R-:W2:Y:S02]  /*9910*/  LDG.E.U16 R4, desc[UR36][R4.64] ;  /* 0x0000002404047981 */ /* 0x000ea4000c1e1500 */
[----:B--2---:R0:W1:Y:S01]  /*9920*/  I2F.F64.S16 R28, R4 ;  /* 0x00000004001c7312 */ /* 0x0040620000101c00 */
[----:B------:R-:W-:Y:S05]  /*9930*/  BRA `(.L_x_26458) ;  /* 0x0000000c00347947 */ /* 0x000fea0003800000 */
.L_x_26454:
        /* <DEDUP_REMOVED lines=10> */
.L_x_26462:
[----:B------:R-:W2:Y:S02]  /*99e0*/  LDG.E.U16 R0, desc[UR36][R4.64] ;  /* 0x0000002404007981 */ /* 0x000ea4000c1e1500 */
[----:B--2---:R-:W-:-:S05]  /*99f0*/  HADD2.F32 R0, -RZ, R0.H0_H0 ;  /* 0x20000000ff007230 */ /* 0x004fca0000004100 */
[----:B------:R-:W-:-:S04]  /*9a00*/  FMUL.FTZ R0, R0, 1 ;  /* 0x3f80000000007820 */ /* 0x000fc80000410000 */
[----:B------:R0:W1:Y:S01]  /*9a10*/  F2F.F64.F32 R28, R0 ;  /* 0x00000000001c7310 */ /* 0x0000620000201800 */
[----:B------:R-:W-:Y:S05]  /*9a20*/  BRA `(.L_x_26458) ;  /* 0x0000000800f87947 */ /* 0x000fea0003800000 */
.L_x_26461:
        /* <DEDUP_REMOVED lines=10> */
.L_x_26464:
[----:B------:R-:W2:Y:S02]  /*9ad0*/  LDG.E.U16 R4, desc[UR36][R4.64] ;  /* 0x0000002404047981 */ /* 0x000ea4000c1e1500 */
[----:B--2---:R-:W-:-:S05]  /*9ae0*/  HADD2.F32 R0, -RZ, R4.H0_H0 ;  /* 0x20000004ff007230 */ /* 0x004fca0000004100 */
[----:B------:R-:W-:-:S04]  /*9af0*/  FMUL.FTZ R0, R0, 1 ;  /* 0x3f80000000007820 */ /* 0x000fc80000410000 */
[----:B------:R0:W1:Y:S01]  /*9b00*/  F2F.F64.F32 R28, R0 ;  /* 0x00000000001c7310 */ /* 0x0000620000201800 */
[----:B------:R-:W-:Y:S05]  /*9b10*/  BRA `(.L_x_26458) ;  /* 0x0000000800bc7947 */ /* 0x000fea0003800000 */
.L_x_26463:
[----:B------:R0:W5:Y:S01]  /*9b20*/  LDG.E.64 R28, desc[UR36][R4.64] ;  /* 0x00000024041c7981 */ /* 0x000162000c1e1b00 */
[----:B------:R-:W-:Y:S05]  /*9b30*/  BRA `(.L_x_26458) ;  /* 0x0000000800b47947 */ /* 0x000fea0003800000 */
.L_x_26453:
        /* <DEDUP_REMOVED lines=13> */
.L_x_26467:
[----:B------:R0:W5:Y:S01]  /*9c10*/  LDG.E.64 R28, desc[UR36][R4.64] ;  /* 0x00000024041c7981 */ /* 0x000162000c1e1b00 */
[----:B------:R-:W-:Y:S05]  /*9c20*/  BRA `(.L_x_26458) ;  /* 0x0000000800787947 */ /* 0x000fea0003800000 */
.L_x_26466:
        /* <DEDUP_REMOVED lines=28> */
.L_x_26469:
        /* <DEDUP_REMOVED lines=15> */
.L_x_26468:
[----:B------:R-:W2:Y:S02]  /*9ee0*/  LDG.E.U16 R0, desc[UR36][R4.64] ;  /* 0x0000002404007981 */ /* 0x000ea4000c1e1500 */
[----:B--2---:R-:W-:-:S04]  /*9ef0*/  IMAD.U32 R0, R0, 0x10000, RZ ;  /* 0x0001000000007824 */ /* 0x004fc800078e00ff */
[----:B------:R-:W-:-:S04]  /*9f00*/  FMUL.FTZ R0, R0, 1 ;  /* 0x3f80000000007820 */ /* 0x000fc80000410000 */
[----:B------:R0:W1:Y:S01]  /*9f10*/  F2F.F64.F32 R28, R0 ;  /* 0x00000000001c7310 */ /* 0x0000620000201800 */
[----:B------:R-:W-:Y:S05]  /*9f20*/  BRA `(.L_x_26458) ;  /* 0x0000000400b87947 */ /* 0x000fea0003800000 */
.L_x_26465:
        /* <DEDUP_REMOVED lines=11> */
.L_x_26472:
        /* <DEDUP_REMOVED lines=21> */
.L_x_26476:
[----:B------:R-:W-:Y:S05]  /*a130*/  BSYNC B1 ;  /* 0x0000000000017941 */ /* 0x000fea0003800000 */
.L_x_26475:
[----:B------:R-:W-:Y:S01]  /*a140*/  LEA R5, R0, 0x3b800000, 0x17 ;  /* 0x3b80000000057811 */ /* 0x000fe200078eb8ff */
[----:B------:R-:W-:-:S05]  /*a150*/  IMAD.SHL.U32 R0, R3, 0x100000, RZ ;  /* 0x0010000003007824 */ /* 0x000fca00078e00ff */
[----:B------:R-:W-:-:S07]  /*a160*/  LOP3.LUT R0, R5, R0, R6, 0xfe, !PT ;  /* 0x0000000005007212 */ /* 0x000fce00078efe06 */
.L_x_26474:
[----:B------:R-:W-:Y:S05]  /*a170*/  BSYNC B0 ;  /* 0x0000000000007941 */ /* 0x000fea0003800000 */
.L_x_26473:
[----:B------:R-:W-:-:S04]  /*a180*/  FMUL.FTZ R0, R0, 1 ;  /* 0x3f80000000007820 */ /* 0x000fc80000410000 */
[----:B------:R0:W1:Y:S01]  /*a190*/  F2F.F64.F32 R28, R0 ;  /* 0x00000000001c7310 */ /* 0x0000620000201800 */
[----:B------:R-:W-:Y:S05]  /*a1a0*/  BRA `(.L_x_26458) ;  /* 0x0000000400187947 */ /* 0x000fea0003800000 */
.L_x_26471:
        /* <DEDUP_REMOVED lines=21> */
.L_x_26480:
[----:B------:R-:W-:Y:S05]  /*a300*/  BSYNC B1 ;  /* 0x0000000000017941 */ /* 0x000fea0003800000 */
.L_x_26479:
[----:B------:R-:W-:Y:S01]  /*a310*/  LEA R5, R0, 0x37800000, 0x17 ;  /* 0x3780000000057811 */ /* 0x000fe200078eb8ff */
[----:B------:R-:W-:-:S05]  /*a320*/  IMAD.SHL.U32 R0, R3, 0x200000, RZ ;  /* 0x0020000003007824 */ /* 0x000fca00078e00ff */
[----:B------:R-:W-:-:S07]  /*a330*/  LOP3.LUT R0, R5, R0, R6, 0xfe, !PT ;  /* 0x0000000005007212 */ /* 0x000fce00078efe06 */
.L_x_26478:
[----:B------:R-:W-:Y:S05]  /*a340*/  BSYNC B0 ;  /* 0x0000000000007941 */ /* 0x000fea0003800000 */
.L_x_26477:
[----:B------:R-:W-:-:S04]  /*a350*/  FMUL.FTZ R0, R0, 1 ;  /* 0x3f80000000007820 */ /* 0x000fc80000410000 */
[----:B------:R0:W1:Y:S01]  /*a360*/  F2F.F64.F32 R28, R0 ;  /* 0x00000000001c7310 */ /* 0x0000620000201800 */
[----:B------:R-:W-:Y:S05]  /*a370*/  BRA `(.L_x_26458) ;  /* 0x0000000000a47947 */ /* 0x000fea0003800000 */
.L_x_26470:
        /* <DEDUP_REMOVED lines=14> */
.L_x_26484:
[----:B------:R-:W-:Y:S05]  /*a460*/  BSYNC B0 ;  /* 0x0000000000007941 */ /* 0x000fea0003800000 */
.L_x_26483:
[----:B------:R-:W-:-:S04]  /*a470*/  FMUL.FTZ R0, R0, 1 ;  /* 0x3f80000000007820 */ /* 0x000fc80000410000 */
[----:B------:R3:W4:Y:S01]  /*a480*/  F2F.F64.F32 R28, R0 ;  /* 0x00000000001c7310 */ /* 0x0007220000201800 */
[----:B------:R-:W-:Y:S05]  /*a490*/  BRA `(.L_x_26458) ;  /* 0x00000000005c7947 */ /* 0x000fea0003800000 */
.L_x_26457:
        /* <DEDUP_REMOVED lines=16> */
.L_x_26485:
[----:B------:R-:W-:Y:S01]  /*a5a0*/  CS2R R28, SRZ ;  /* 0x00000000001c7805 */ /* 0x000fe2000001ff00 */
[----:B------:R-:W-:Y:S06]  /*a5b0*/  BRA `(.L_x_26458) ;  /* 0x0000000000147947 */ /* 0x000fec0003800000 */
.L_x_26482:
[----:B------:R-:W2:Y:S02]  /*a5c0*/  LDG.E.64 R28, desc[UR36][R4.64] ;  /* 0x00000024041c7981 */ /* 0x000ea4000c1e1b00 */
[----:B--2---:R-:W2:Y:S01]  /*a5d0*/  I2F.F64.U64 R28, R28 ;  /* 0x0000001c001c7312 */ /* 0x004ea20000301800 */
[----:B------:R-:W-:Y:S05]  /*a5e0*/  BRA `(.L_x_26458) ;  /* 0x0000000000087947 */ /* 0x000fea0003800000 */
.L_x_26481:
[----:B------:R-:W2:Y:S02]  /*a5f0*/  LDG.E R4, desc[UR36][R4.64] ;  /* 0x0000002404047981 */ /* 0x000ea4000c1e1900 */
[----:B--2---:R0:W1:Y:S02]  /*a600*/  I2F.F64.U32 R28, R4 ;  /* 0x00000004001c7312 */ /* 0x0040640000201800 */
.L_x_26458:
        /* <DEDUP_REMOVED lines=18> */
.L_x_26489:
[----:B------:R-:W3:Y:S02]  /*a730*/  LDG.E.U8 R4, desc[UR36][R4.64] ;  /* 0x0000002404047981 */ /* 0x000ee4000c1e1100 */
[----:B---3--:R0:W3:Y:S01]  /*a740*/  I2F.F64.U16 R26, R4 ;  /* 0x00000004001a7312 */ /* 0x0080e20000101800 */
[----:B------:R-:W-:Y:S05]  /*a750*/  BRA `(.L_x_26491) ;  /* 0x0000000c00707947 */ /* 0x000fea0003800000 */
.L_x_26488:
        /* <DEDUP_REMOVED lines=9> */
.L_x_26493:
[----:B------:R-:W3:Y:S02]  /*a7f0*/  LDG.E R4, desc[UR36][R4.64] ;  /* 0x0000002404047981 */ /* 0x000ee4000c1e1900 */
[----:B---3--:R0:W3:Y:S01]  /*a800*/  I2F.F64 R26, R4 ;  /* 0x00000004001a7312 */ /* 0x0080e20000201c00 */
[----:B------:R-:W-:Y:S05]  /*a810*/  BRA `(.L_x_26491) ;  /* 0x0000000c00407947 */ /* 0x000fea0003800000 */
.L_x_26492:
[----:B------:R-:W3:Y:S02]  /*a820*/  LDG.E.U16 R4, desc[UR36][R4.64] ;  /* 0x0000002404047981 */ /* 0x000ee4000c1e1500 */
[----:B---3--:R0:W3:Y:S01]  /*a830*/  I2F.F64.S16 R26, R4 ;  /* 0x00000004001a7312 */ /* 0x0080e20000101c00 */
[----:B------:R-:W-:Y:S05]  /*a840*/  BRA `(.L_x_26491) ;  /* 0x0000000c00347947 */ /* 0x000fea0003800000 */
.L_x_26487:
        /* <DEDUP_REMOVED lines=10> */
.L_x_26495:
[----:B------:R-:W3:Y:S02]  /*a8f0*/  LDG.E.U16 R0, desc[UR36][R4.64] ;  /* 0x0000002404007981 */ /* 0x000ee4000c1e1500 */
[----:B---3--:R-:W-:-:S05]  /*a900*/  HADD2.F32 R0, -RZ, R0.H0_H0 ;  /* 0x20000000ff007230 */ /* 0x008fca0000004100 */
[----:B------:R-:W-:-:S04]  /*a910*/  FMUL.FTZ R0, R0, 1 ;  /* 0x3f80000000007820 */ /* 0x000fc80000410000 */
[----:B------:R0:W3:Y:S01]  /*a920*/  F2F.F64.F32 R26, R0 ;  /* 0x00000000001a7310 */ /* 0x0000e20000201800 */
[----:B------:R-:W-:Y:S05]  /*a930*/  BRA `(.L_x_26491) ;  /* 0x0000000800f87947 */ /* 0x000fea0003800000 */
.L_x_26494:
        /* <DEDUP_REMOVED lines=10> */
.L_x_26497:
[----:B------:R-:W3:Y:S02]  /*a9e0*/  LDG.E.U16 R4, desc[UR36][R4.64] ;  /* 0x0000002404047981 */ /* 0x000ee4000c1e1500 */
[----:B---3--:R-:W-:-:S05]  /*a9f0*/  HADD2.F32 R0, -RZ, R4.H0_H0 ;  /* 0x20000004ff007230 */ /* 0x008fca0000004100 */
[----:B------:R-:W-:-:S04]  /*aa00*/  FMUL.FTZ R0, R0, 1 ;  /* 0x3f80000000007820 */ /* 0x000fc80000410000 */
[----:B------:R0:W3:Y:S01]  /*aa10*/  F2F.F64.F32 R26, R0 ;  /* 0x00000000001a7310 */ /* 0x0000e20000201800 */
[----:B------:R-:W-:Y:S05]  /*aa20*/  BRA `(.L_x_26491) ;  /* 0x0000000800bc7947 */ /* 0x000fea0003800000 */
.L_x_26496:
[----:B------:R0:W5:Y:S01]  /*aa30*/  LDG.E.64 R26, desc[UR36][R4.64] ;  /* 0x00000024041a7981 */ /* 0x000162000c1e1b00 */
[----:B------:R-:W-:Y:S05]  /*aa40*/  BRA `(.L_x_26491) ;  /* 0x0000000800b47947 */ /* 0x000fea0003800000 */
.L_x_26486:
        /* <DEDUP_REMOVED lines=13> */
.L_x_26500:
[----:B------:R0:W5:Y:S01]  /*ab20*/  LDG.E.64 R26, desc[UR36][R4.64] ;  /* 0x00000024041a7981 */ /* 0x000162000c1e1b00 */
[----:B------:R-:W-:Y:S05]  /*ab30*/  BRA `(.L_x_26491) ;  /* 0x0000000800787947 */ /* 0x000fea0003800000 */
.L_x_26499:
        /* <DEDUP_REMOVED lines=28> */
.L_x_26502:
        /* <DEDUP_REMOVED lines=15> */
.L_x_26501:
[----:B------:R-:W3:Y:S02]  /*adf0*/  LDG.E.U16 R0, desc[UR36][R4.64] ;  /* 0x0000002404007981 */ /* 0x000ee4000c1e1500 */
[----:B---3--:R-:W-:-:S04]  /*ae00*/  IMAD.U32 R0, R0, 0x10000, RZ ;  /* 0x0001000000007824 */ /* 0x008fc800078e00ff */
[----:B------:R-:W-:-:S04]  /*ae10*/  FMUL.FTZ R0, R0, 1 ;  /* 0x3f80000000007820 */ /* 0x000fc80000410000 */
[----:B------:R0:W3:Y:S01]  /*ae20*/  F2F.F64.F32 R26, R0 ;  /* 0x00000000001a7310 */ /* 0x0000e20000201800 */
[----:B------:R-:W-:Y:S05]  /*ae30*/  BRA `(.L_x_26491) ;  /* 0x0000000400b87947 */ /* 0x000fea0003800000 */
.L_x_26498:
        /* <DEDUP_REMOVED lines=11> */
.L_x_26505:
        /* <DEDUP_REMOVED lines=21> */
.L_x_26509:
[----:B------:R-:W-:Y:S05]  /*b040*/  BSYNC B1 ;  /* 0x0000000000017941 */ /* 0x000fea0003800000 */
.L_x_26508:
[----:B------:R-:W-:Y:S01]  /*b050*/  LEA R5, R0, 0x3b800000, 0x17 ;  /* 0x3b80000000057811 */ /* 0x000fe200078eb8ff */
[----:B------:R-:W-:-:S05]  /*b060*/  IMAD.SHL.U32 R0, R3, 0x100000, RZ ;  /* 0x0010000003007824 */ /* 0x000fca00078e00ff */
[----:B------:R-:W-:-:S07]  /*b070*/  LOP3.LUT R0, R5, R0, R6, 0xfe, !PT ;  /* 0x0000000005007212 */ /* 0x000fce00078efe06 */
.L_x_26507:
[----:B------:R-:W-:Y:S05]  /*b080*/  BSYNC B0 ;  /* 0x0000000000007941 */ /* 0x000fea0003800000 */
.L_x_26506:
[----:B------:R-:W-:-:S04]  /*b090*/  FMUL.FTZ R0, R0, 1 ;  /* 0x3f80000000007820 */ /* 0x000fc80000410000 */
[----:B------:R0:W3:Y:S01]  /*b0a0*/  F2F.F64.F32 R26, R0 ;  /* 0x00000000001a7310 */ /* 0x0000e20000201800 */
[----:B------:R-:W-:Y:S05]  /*b0b0*/  BRA `(.L_x_26491) ;  /* 0x0000000400187947 */ /* 0x000fea0003800000 */
.L_x_26504:
        /* <DEDUP_REMOVED lines=21> */
.L_x_26513:
[----:B------:R-:W-:Y:S05]  /*b210*/  BSYNC B1 ;  /* 0x0000000000017941 */ /* 0x000fea0003800000 */
.L_x_26512:
[----:B------:R-:W-:Y:S01]  /*b220*/  LEA R5, R0, 0x37800000, 0x17 ;  /* 0x3780000000057811 */ /* 0x000fe200078eb8ff */
[----:B------:R-:W-:-:S05]  /*b230*/  IMAD.SHL.U32 R0, R3, 0x200000, RZ ;  /* 0x0020000003007824 */ /* 0x000fca00078e00ff */
[----:B------:R-:W-:-:S07]  /*b240*/  LOP3.LUT R0, R5, R0, R6, 0xfe, !PT ;  /* 0x0000000005007212 */ /* 0x000fce00078efe06 */
.L_x_26511:
[----:B------:R-:W-:Y:S05]  /*b250*/  BSYNC B0 ;  /* 0x0000000000007941 */ /* 0x000fea0003800000 */
.L_x_26510:
[----:B------:R-:W-:-:S04]  /*b260*/  FMUL.FTZ R0, R0, 1 ;  /* 0x3f80000000007820 */ /* 0x000fc80000410000 */
[----:B------:R0:W3:Y:S01]  /*b270*/  F2F.F64.F32 R26, R0 ;  /* 0x00000000001a7310 */ /* 0x0000e20000201800 */
[----:B------:R-:W-:Y:S05]  /*b280*/  BRA `(.L_x_26491) ;  /* 0x0000000000a47947 */ /* 0x000fea0003800000 */
.L_x_26503:
        /* <DEDUP_REMOVED lines=14> */
.L_x_26517:
[----:B------:R-:W-:Y:S05]  /*b370*/  BSYNC B0 ;  /* 0x0000000000007941 */ /* 0x000fea0003800000 */
.L_x_26516:
[----:B------:R-:W-:-:S04]  /*b380*/  FMUL.FTZ R0, R0, 1 ;  /* 0x3f80000000007820 */ /* 0x000fc80000410000 */
[----:B------:R0:W3:Y:S01]  /*b390*/  F2F.F64.F32 R26, R0 ;  /* 0x00000000001a7310 */ /* 0x0000e20000201800 */
[----:B------:R-:W-:Y:S05]  /*b3a0*/  BRA `(.L_x_26491) ;  /* 0x00000000005c7947 */ /* 0x000fea0003800000 */
.L_x_26490:
        /* <DEDUP_REMOVED lines=16> */
.L_x_26518:
[----:B------:R-:W-:Y:S01]  /*b4b0*/  CS2R R26, SRZ ;  /* 0x00000000001a7805 */ /* 0x000fe2000001ff00 */
[----:B------:R-:W-:Y:S06]  /*b4c0*/  BRA `(.L_x_26491) ;  /* 0x0000000000147947 */ /* 0x000fec0003800000 */
.L_x_26515:
[----:B------:R-:W3:Y:S02]  /*b4d0*/  LDG.E.64 R26, desc[UR36][R4.64] ;  /* 0x00000024041a7981 */ /* 0x000ee4000c1e1b00 */
[----:B---3--:R-:W0:Y:S01]  /*b4e0*/  I2F.F64.U64 R26, R26 ;  /* 0x0000001a001a7312 */ /* 0x008e220000301800 */
[----:B------:R-:W-:Y:S05]  /*b4f0*/  BRA `(.L_x_26491) ;  /* 0x0000000000087947 */ /* 0x000fea0003800000 */
.L_x_26514:
[----:B------:R-:W3:Y:S02]  /*b500*/  LDG.E R4, desc[UR36][R4.64] ;  /* 0x0000002404047981 */ /* 0x000ee4000c1e1900 */
[----:B---3--:R0:W3:Y:S02]  /*b510*/  I2F.F64.U32 R26, R4 ;  /* 0x00000004001a7312 */ /* 0x0080e40000201800 */
.L_x_26491:
        /* <DEDUP_REMOVED lines=18> */
.L_x_26522:
[----:B------:R-:W2:Y:S02]  /*b640*/  LDG.E.U8 R4, desc[UR36][R4.64] ;  /* 0x0000002404047981 */ /* 0x000ea4000c1e1100 */
[----:B--2---:R0:W1:Y:S01]  /*b650*/  I2F.F64.U16 R24, R4 ;  /* 0x0000000400187312 */ /* 0x0040620000101800 */
[----:B------:R-:W-:Y:S05]  /*b660*/  BRA `(.L_x_26524) ;  /* 0x0000000c00707947 */ /* 0x000fea0003800000 */
.L_x_26521:
        /* <DEDUP_REMOVED lines=9> */
.L_x_26526:
[----:B------:R-:W2:Y:S02]  /*b700*/  LDG.E R4, desc[UR36][R4.64] ;  /* 0x0000002404047981 */ /* 0x000ea4000c1e1900 */
[----:B--2---:R0:W1:Y:S01]  /*b710*/  I2F.F64 R24, R4 ;  /* 0x0000000400187312 */ /* 0x0040620000201c00 */
[----:B------:R-:W-:Y:S05]  /*b720*/  BRA `(.L_x_26524) ;  /* 0x0000000c00407947 */ /* 0x000fea0003800000 */
.L_x_26525:
[----:B------:R-:W2:Y:S02]  /*b730*/  LDG.E.U16 R4, desc[UR36][R4.64] ;  /* 0x0000002404047981 */ /* 0x000ea4000c1e1500 */
[----:B--2---:R0:W1:Y:S01]  /*b740*/  I2F.F64.S16 R24, R4 ;  /* 0x0000000400187312 */ /* 0x0040620000101c00 */
[----:B------:R-:W-:Y:S05]  /*b750*/  BRA `(.L_x_26524) ;  /* 0x0000000c00347947 */ /* 0x000fea0003800000 */
.L_x_26520:
        /* <DEDUP_REMOVED lines=10> */
.L_x_26528:
[----:B------:R-:W2:Y:S02]  /*b800*/  LDG.E.U16 R0, desc[UR36][R4.64] ;  /* 0x0000002404007981 */ /* 0x000ea4000c1e1500 */
[----:B--2---:R-:W-:-:S05]  /*b810*/  HADD2.F32 R0, -RZ, R0.H0_H0 ;  /* 0x20000000ff007230 */ /* 0x004fca0000004100 */
[----:B------:R-:W-:-:S04]  /*b820*/  FMUL.FTZ R0, R0, 1 ;  /* 0x3f80000000007820 */ /* 0x000fc80000410000 */
[----:B------:R0:W1:Y:S01]  /*b830*/  F2F.F64.F32 R24, R0 ;  /* 0x0000000000187310 */ /* 0x0000620000201800 */
[----:B------:R-:W-:Y:S05]  /*b840*/  BRA `(.L_x_26524) ;  /* 0x0000000800f87947 */ /* 0x000fea0003800000 */
.L_x_26527:
        /* <DEDUP_REMOVED lines=10> */
.L_x_26530:
[----:B------:R-:W2:Y:S02]  /*b8f0*/  LDG.E.U16 R4, desc[UR36][R4.64] ;  /* 0x0000002404047981 */ /* 0x000ea4000c1e1500 */
[----:B--2---:R-:W-:-:S05]  /*b900*/  HADD2.F32 R0, -RZ, R4.H0_H0 ;  /* 0x20000004ff007230 */ /* 0x004fca0000004100 */
[----:B------:R-:W-:-:S04]  /*b910*/  FMUL.FTZ R0, R0, 1 ;  /* 0x3f80000000007820 */ /* 0x000fc80000410000 */
[----:B------:R0:W1:Y:S01]  /*b920*/  F2F.F64.F32 R24, R0 ;  /* 0x0000000000187310 */ /* 0x0000620000201800 */
[----:B------:R-:W-:Y:S05]  /*b930*/  BRA `(.L_x_26524) ;  /* 0x0000000800bc7947 */ /* 0x000fea0003800000 */
.L_x_26529:
[----:B------:R0:W5:Y:S01]  /*b940*/  LDG.E.64 R24, desc[UR36][R4.64] ;  /* 0x0000002404187981 */ /* 0x000162000c1e1b00 */
[----:B------:R-:W-:Y:S05]  /*b950*/  BRA `(.L_x_26524) ;  /* 0x0000000800b47947 */ /* 0x000fea0003800000 */
.L_x_26519:
        /* <DEDUP_REMOVED lines=13> */
.L_x_26533:
[----:B------:R0:W5:Y:S01]  /*ba30*/  LDG.E.64 R24, desc[UR36][R4.64] ;  /* 0x0000002404187981 */ /* 0x000162000c1e1b00 */
[----:B------:R-:W-:Y:S05]  /*ba40*/  BRA `(.L_x_26524) ;  /* 0x0000000800787947 */ /* 0x000fea0003800000 */
.L_x_26532:
        /* <DEDUP_REMOVED lines=28> */
.L_x_26535:
        /* <DEDUP_REMOVED lines=15> */
.L_x_26534:
[----:B------:R-:W2:Y:S02]  /*bd00*/  LDG.E.U16 R0, desc[UR36][R4.64] ;  /* 0x0000002404007981 */ /* 0x000ea4000c1e1500 */
[----:B--2---:R-:W-:-:S04]  /*bd10*/  IMAD.U32 R0, R0, 0x10000, RZ ;  /* 0x0001000000007824 */ /* 0x004fc800078e00ff */
[----:B------:R-:W-:-:S04]  /*bd20*/  FMUL.FTZ R0, R0, 1 ;  /* 0x3f80000000007820 */ /* 0x000fc80000410000 */
[----:B------:R0:W1:Y:S01]  /*bd30*/  F2F.F64.F32 R24, R0 ;  /* 0x0000000000187310 */ /* 0x0000620000201800 */
[----:B------:R-:W-:Y:S05]  /*bd40*/  BRA `(.L_x_26524) ;  /* 0x0000000400b87947 */ /* 0x000fea0003800000 */
.L_x_26531:
        /* <DEDUP_REMOVED lines=9> */
[----:B--2---:R2:W0:Y:S01]  /*bde0*/  I2F.F64.U16 R24, R4 ;  /* 0x0000000400187312 */ /* 0x0044220000101800 */
[----:B------:R-:W-:Y:S05]  /*bdf0*/  BRA `(.L_x_26524) ;  /* 0x00000004008c7947 */ /* 0x000fea0003800000 */
.L_x_26538:
        /* <DEDUP_REMOVED lines=21> */
.L_x_26542:
[----:B------:R-:W-:Y:S05]  /*bf50*/  BSYNC B1 ;  /* 0x0000000000017941 */ /* 0x000fea0003800000 */
.L_x_26541:
[----:B------:R-:W-:Y:S01]  /*bf60*/  LEA R5, R0, 0x3b800000, 0x17 ;  /* 0x3b80000000057811 */ /* 0x000fe200078eb8ff */
[----:B------:R-:W-:-:S05]  /*bf70*/  IMAD.SHL.U32 R0, R3, 0x100000, RZ ;  /* 0x0010000003007824 */ /* 0x000fca00078e00ff */
[----:B------:R-:W-:-:S07]  /*bf80*/  LOP3.LUT R0, R5, R0, R6, 0xfe, !PT ;  /* 0x0000000005007212 */ /* 0x000fce00078efe06 */
.L_x_26540:
[----:B------:R-:W-:Y:S05]  /*bf90*/  BSYNC B0 ;  /* 0x0000000000007941 */ /* 0x000fea0003800000 */
.L_x_26539:
[----:B------:R-:W-:-:S04]  /*bfa0*/  FMUL.FTZ R0, R0, 1 ;  /* 0x3f80000000007820 */ /* 0x000fc80000410000 */
[----:B------:R0:W1:Y:S01]  /*bfb0*/  F2F.F64.F32 R24, R0 ;  /* 0x0000000000187310 */ /* 0x0000620000201800 */
[----:B------:R-:W-:Y:S05]  /*bfc0*/  BRA `(.L_x_26524) ;  /* 0x0000000400187947 */ /* 0x000fea0003800000 */
.L_x_26537:
        /* <DEDUP_REMOVED lines=21> */
.L_x_26546:
[----:B------:R-:W-:Y:S05]  /*c120*/  BSYNC B1 ;  /* 0x0000000000017941 */ /* 0x000fea0003800000 */
.L_x_26545:
[----:B------:R-:W-:Y:S01]  /*c130*/  LEA R5, R0, 0x37800000, 0x17 ;  /* 0x3780000000057811 */ /* 0x000fe200078eb8ff */
[----:B------:R-:W-:-:S05]  /*c140*/  IMAD.SHL.U32 R0, R3, 0x200000, RZ ;  /* 0x0020000003007824 */ /* 0x000fca00078e00ff */
[----:B------:R-:W-:-:S07]  /*c150*/  LOP3.LUT R0, R5, R0, R6, 0xfe, !PT ;  /* 0x0000000005007212 */ /* 0x000fce00078efe06 */
.L_x_26544:
[----:B------:R-:W-:Y:S05]  /*c160*/  BSYNC B0 ;  /* 0x0000000000007941 */ /* 0x000fea0003800000 */
.L_x_26543:
[----:B------:R-:W-:-:S04]  /*c170*/  FMUL.FTZ R0, R0, 1 ;  /* 0x3f80000000007820 */ /* 0x000fc80000410000 */
[----:B------:R0:W1:Y:S01]  /*c180*/  F2F.F64.F32 R24, R0 ;  /* 0x0000000000187310 */ /* 0x0000620000201800 */
[----:B------:R-:W-:Y:S05]  /*c190*/  BRA `(.L_x_26524) ;  /* 0x0000000000a47947 */ /* 0x000fea0003800000 */
.L_x_26536:
        /* <DEDUP_REMOVED lines=14> */
.L_x_26550:
[----:B------:R-:W-:Y:S05]  /*c280*/  BSYNC B0 ;  /* 0x0000000000007941 */ /* 0x000fea0003800000 */
.L_x_26549:
[----:B------:R-:W-:-:S04]  /*c290*/  FMUL.FTZ R0, R0, 1 ;  /* 0x3f80000000007820 */ /* 0x000fc80000410000 */
[----:B------:R0:W1:Y:S01]  /*c2a0*/  F2F.F64.F32 R24, R0 ;  /* 0x0000000000187310 */ /* 0x0000620000201800 */
[----:B------:R-:W-:Y:S05]  /*c2b0*/  BRA `(.L_x_26524) ;  /* 0x00000000005c7947 */ /* 0x000fea0003800000 */
.L_x_26523:
        /* <DEDUP_REMOVED lines=16> */
.L_x_26551:
[----:B------:R-:W-:Y:S01]  /*c3c0*/  CS2R R24, SRZ ;  /* 0x0000000000187805 */ /* 0x000fe2000001ff00 */
[----:B------:R-:W-:Y:S06]  /*c3d0*/  BRA `(.L_x_26524) ;  /* 0x0000000000147947 */ /* 0x000fec0003800000 */
.L_x_26548:
[----:B------:R-:W2:Y:S02]  /*c3e0*/  LDG.E.64 R24, desc[UR36][R4.64] ;  /* 0x0000002404187981 */ /* 0x000ea4000c1e1b00 */
[----:B--2---:R-:W0:Y:S01]  /*c3f0*/  I2F.F64.U64 R24, R24 ;  /* 0x0000001800187312 */ /* 0x004e220000301800 */
[----:B------:R-:W-:Y:S05]  /*c400*/  BRA `(.L_x_26524) ;  /* 0x0000000000087947 */ /* 0x000fea0003800000 */
.L_x_26547:
[----:B------:R-:W2:Y:S02]  /*c410*/  LDG.E R4, desc[UR36][R4.64] ;  /* 0x0000002404047981 */ /* 0x000ea4000c1e1900 */
[----:B--2---:R0:W1:Y:S02]  /*c420*/  I2F.F64.U32 R24, R4 ;  /* 0x0000000400187312 */ /* 0x0040640000201800 */
.L_x_26524:
[----:B------:R-:W3:Y:S01]  /*c430*/  LDC.U8 R3, c[0x0][0x5d5] ;  /* 0x00017540ff037b82 */ /* 0x000ee20000000000 */
[----:B------:R-:W-:Y:S02]  /*c440*/  ULDC.64 UR4, c[0x0][0x5c0] ;  /* 0x0001700000047ab9 */ /* 0x000fe40000000a00 */
        /* <DEDUP_REMOVED lines=16> */
.L_x_26555:
[----:B------:R-:W2:Y:S02]  /*c550*/  LDG.E.U8 R4, desc[UR36][R4.64] ;  /* 0x0000002404047981 */ /* 0x000ea4000c1e1100 */
[----:B--2---:R0:W2:Y:S01]  /*c560*/  I2F.F64.U16 R18, R4 ;  /* 0x0000000400127312 */ /* 0x0040a20000101800 */
[----:B------:R-:W-:Y:S05]  /*c570*/  BRA `(.L_x_26557) ;  /* 0x0000000c00707947 */ /* 0x000fea0003800000 */
.L_x_26554:
[----:B------:R-:W-:-:S13]  /*c580*/  ISETP.NE.AND P0, PT, R0, 0x2, PT ;  /* 0x000000020000780c */ /* 0x000fda0003f05270 */
[----:B------:R-:W-:Y:S05]  /*c590*/  @!P0 BRA `(.L_x_26558) ;  /* 0x0000000000288947 */ /* 0x000fea0003800000 */
[----:B------:R-:W-:-:S13]  /*c5a0*/  ISETP.NE.AND P0, PT, R0, 0x3, PT ;  /* 0x000000030000780c */ /* 0x000fda0003f05270 */
[----:B------:R-:W-:Y:S05]  /*c5b0*/  @!P0 BRA `(.L_x_26559) ;  /* 0x0000000000148947 */ /* 0x000fea0003800000 */
[----:B------:R-:W-:-:S13]  /*c5c0*/  ISETP.NE.AND P0, PT, R0, 0x4, PT ;  /* 0x000000040000780c */ /* 0x000fda0003f05270 */
[----:B------:R-:W-:Y:S05]  /*c5d0*/  @P0 BRA `(.L_x_26556) ;  /* 0x0000000800fc0947 */ /* 0x000fea0003800000 */
[----:B------:R-:W2:Y:S02]  /*c5e0*/  LDG.E.64 R18, desc[UR36][R4.64] ;  /* 0x0000002404127981 */ /* 0x000ea4000c1e1b00 */
[----:B--2---:R-:W3:Y:S01]  /*c5f0*/  I2F.F64.S64 R18, R18 ;  /* 0x0000001200127312 */ /* 0x004ee20000301c00 */
[----:B------:R-:W-:Y:S05]  /*c600*/  BRA `(.L_x_26557) ;  /* 0x0000000c004c7947 */ /* 0x000fea0003800000 */
.L_x_26559:
[----:B------:R-:W2:Y:S02]  /*c610*/  LDG.E R4, desc[UR36][R4.64] ;  /* 0x0000002404047981 */ /* 0x000ea4000c1e1900 */
[----:B--2---:R0:W2:Y:S01]  /*c620*/  I2F.F64 R18, R4 ;  /* 0x0000000400127312 */ /* 0x0040a20000201c00 */
[----:B------:R-:W-:Y:S05]  /*c630*/  BRA `(.L_x_26557) ;  /* 0x0000000c00407947 */ /* 0x000fea0003800000 */
.L_x_26558:
[----:B------:R-:W2:Y:S02]  /*c640*/  LDG.E.U16 R4, desc[UR36][R4.64] ;  /* 0x0000002404047981 */ /* 0x000ea4000c1e1500 */
[----:B--2---:R0:W2:Y:S01]  /*c650*/  I2F.F64.S16 R18, R4 ;  /* 0x0000000400127312 */ /* 0x0040a20000101c00 */
[----:B------:R-:W-:Y:S05]  /*c660*/  BRA `(.L_x_26557) ;  /* 0x0000000c00347947 */ /* 0x000fea0003800000 */
.L_x_26553:
        /* <DEDUP_REMOVED lines=10> */
.L_x_26561:
[----:B------:R-:W2:Y:S02]  /*c710*/  LDG.E.U16 R0, desc[UR36][R4.64] ;  /* 0x0000002404007981 */ /* 0x000ea4000c1e1500 */
[----:B--2---:R-:W-:-:S05]  /*c720*/  HADD2.F32 R0, -RZ, R0.H0_H0 ;  /* 0x20000000ff007230 */ /* 0x004fca0000004100 */
[----:B------:R-:W-:-:S04]  /*c730*/  FMUL.FTZ R0, R0, 1 ;  /* 0x3f80000000007820 */ /* 0x000fc80000410000 */
[----:B------:R0:W2:Y:S01]  /*c740*/  F2F.F64.F32 R18, R0 ;  /* 0x0000000000127310 */ /* 0x0000a20000201800 */
[----:B------:R-:W-:Y:S05]  /*c750*/  BRA `(.L_x_26557) ;  /* 0x0000000800f87947 */ /* 0x000fea0003800000 */
.L_x_26560:
        /* <DEDUP_REMOVED lines=10> */
.L_x_26563:
[----:B------:R-:W2:Y:S02]  /*c800*/  LDG.E.U16 R4, desc[UR36][R4.64] ;  /* 0x0000002404047981 */ /* 0x000ea4000c1e1500 */
[----:B--2---:R-:W-:-:S05]  /*c810*/  HADD2.F32 R0, -RZ, R4.H0_H0 ;  /* 0x20000004ff007230 */ /* 0x004fca0000004100 */
[----:B------:R-:W-:-:S04]  /*c820*/  FMUL.FTZ R0, R0, 1 ;  /* 0x3f80000000007820 */ /* 0x000fc80000410000 */
[----:B------:R0:W2:Y:S01]  /*c830*/  F2F.F64.F32 R18, R0 ;  /* 0x0000000000127310 */ /* 0x0000a20000201800 */
[----:B------:R-:W-:Y:S05]  /*c840*/  BRA `(.L_x_26557) ;  /* 0x0000000800bc7947 */ /* 0x000fea0003800000 */
.L_x_26562:
[----:B------:R0:W5:Y:S01]  /*c850*/  LDG.E.64 R18, desc[UR36][R4.64] ;  /* 0x0000002404127981 */ /* 0x000162000c1e1b00 */
[----:B------:R-:W-:Y:S05]  /*c860*/  BRA `(.L_x_26557) ;  /* 0x0000000800b47947 */ /* 0x000fea0003800000 */
.L_x_26552:
        /* <DEDUP_REMOVED lines=13> */
.L_x_26566:
[----:B------:R0:W5:Y:S01]  /*c940*/  LDG.E.64 R18, desc[UR36][R4.64] ;  /* 0x0000002404127981 */ /* 0x000162000c1e1b00 */
[----:B------:R-:W-:Y:S05]  /*c950*/  BRA `(.L_x_26557) ;  /* 0x0000000800787947 */ /* 0x000fea0003800000 */
.L_x_26565:
        /* <DEDUP_REMOVED lines=28> */
.L_x_26568:
        /* <DEDUP_REMOVED lines=15> */
.L_x_26567:
[----:B------:R-:W2:Y:S02]  /*cc10*/  LDG.E.U16 R0, desc[UR36][R4.64] ;  /* 0x0000002404007981 */ /* 0x000ea4000c1e1500 */
[----:B--2---:R-:W-:-:S04]  /*cc20*/  IMAD.U32 R0, R0, 0x10000, RZ ;  /* 0x0001000000007824 */ /* 0x004fc800078e00ff */
[----:B------:R-:W-:-:S04]  /*cc30*/  FMUL.FTZ R0, R0, 1 ;  /* 0x3f80000000007820 */ /* 0x000fc80000410000 */
[----:B------:R0:W2:Y:S01]  /*cc40*/  F2F.F64.F32 R18, R0 ;  /* 0x0000000000127310 */ /* 0x0000a20000201800 */
[----:B------:R-:W-:Y:S05]  /*cc50*/  BRA `(.L_x_26557) ;  /* 0x0000000400b87947 */ /* 0x000fea0003800000 */
.L_x_26564:
        /* <DEDUP_REMOVED lines=11> */
.L_x_26571:
        /* <DEDUP_REMOVED lines=21> */
.L_x_26575:
[----:B------:R-:W-:Y:S05]  /*ce60*/  BSYNC B1 ;  /* 0x0000000000017941 */ /* 0x000fea0003800000 */
.L_x_26574:
[----:B------:R-:W-:Y:S01]  /*ce70*/  LEA R5, R0, 0x3b800000, 0x17 ;  /* 0x3b80000000057811 */ /* 0x000fe200078eb8ff */
[----:B------:R-:W-:-:S05]  /*ce80*/  IMAD.SHL.U32 R0, R3, 0x100000, RZ ;  /* 0x0010000003007824 */ /* 0x000fca00078e00ff */
[----:B------:R-:W-:-:S07]  /*ce90*/  LOP3.LUT R0, R5, R0, R6, 0xfe, !PT ;  /* 0x0000000005007212 */ /* 0x000fce00078efe06 */
.L_x_26573:
[----:B------:R-:W-:Y:S05]  /*cea0*/  BSYNC B0 ;  /* 0x0000000000007941 */ /* 0x000fea0003800000 */
.L_x_26572:
[----:B------:R-:W-:-:S04]  /*ceb0*/  FMUL.FTZ R0, R0, 1 ;  /* 0x3f80000000007820 */ /* 0x000fc80000410000 */
[----:B------:R0:W2:Y:S01]  /*cec0*/  F2F.F64.F32 R18, R0 ;  /* 0x0000000000127310 */ /* 0x0000a20000201800 */
[----:B------:R-:W-:Y:S05]  /*ced0*/  BRA `(.L_x_26557) ;  /* 0x0000000400187947 */ /* 0x000fea0003800000 */
.L_x_26570:
        /* <DEDUP_REMOVED lines=21> */
.L_x_26579:
[----:B------:R-:W-:Y:S05]  /*d030*/  BSYNC B1 ;  /* 0x0000000000017941 */ /* 0x000fea0003800000 */
.L_x_26578:
[----:B------:R-:W-:Y:S01]  /*d040*/  LEA R5, R0, 0x37800000, 0x17 ;  /* 0x3780000000057811 */ /* 0x000fe200078eb8ff */
[----:B------:R-:W-:-:S05]  /*d050*/  IMAD.SHL.U32 R0, R3, 0x200000, RZ ;  /* 0x0020000003007824 */ /* 0x000fca00078e00ff */
[----:B------:R-:W-:-:S07]  /*d060*/  LOP3.LUT R0, R5, R0, R6, 0xfe, !PT ;  /* 0x0000000005007212 */ /* 0x000fce00078efe06 */
.L_x_26577:
[----:B------:R-:W-:Y:S05]  /*d070*/  BSYNC B0 ;  /* 0x0000000000007941 */ /* 0x000fea0003800000 */
.L_x_26576:
[----:B------:R-:W-:-:S04]  /*d080*/  FMUL.FTZ R0, R0, 1 ;  /* 0x3f80000000007820 */ /* 0x000fc80000410000 */
[----:B------:R0:W2:Y:S01]  /*d090*/  F2F.F64.F32 R18, R0 ;  /* 0x0000000000127310 */ /* 0x0000a20000201800 */
[----:B------:R-:W-:Y:S05]  /*d0a0*/  BRA `(.L_x_26557) ;  /* 0x0000000000a47947 */ /* 0x000fea0003800000 */
.L_x_26569:
        /* <DEDUP_REMOVED lines=14> */
.L_x_26583:
[----:B------:R-:W-:Y:S05]  /*d190*/  BSYNC B0 ;  /* 0x0000000000007941 */ /* 0x000fea0003800000 */
.L_x_26582:
[----:B------:R-:W-:-:S04]  /*d1a0*/  FMUL.FTZ R0, R0, 1 ;  /* 0x3f80000000007820 */ /* 0x000fc80000410000 */
[----:B------:R0:W2:Y:S01]  /*d1b0*/  F2F.F64.F32 R18, R0 ;  /* 0x0000000000127310 */ /* 0x0000a20000201800 */
[----:B------:R-:W-:Y:S05]  /*d1c0*/  BRA `(.L_x_26557) ;  /* 0x00000000005c7947 */ /* 0x000fea0003800000 */
.L_x_26556:
        /* <DEDUP_REMOVED lines=16> */
.L_x_26584:
[----:B------:R-:W-:Y:S01]  /*d2d0*/  CS2R R18, SRZ ;  /* 0x0000000000127805 */ /* 0x000fe2000001ff00 */
[----:B------:R-:W-:Y:S06]  /*d2e0*/  BRA `(.L_x_26557) ;  /* 0x0000000000147947 */ /* 0x000fec0003800000 */
.L_x_26581:
[----:B------:R-:W2:Y:S02]  /*d2f0*/  LDG.E.64 R18, desc[UR36][R4.64] ;  /* 0x0000002404127981 */ /* 0x000ea4000c1e1b00 */
[----:B--2---:R-:W0:Y:S01]  /*d300*/  I2F.F64.U64 R18, R18 ;  /* 0x0000001200127312 */ /* 0x004e220000301800 */
[----:B------:R-:W-:Y:S05]  /*d310*/  BRA `(.L_x_26557) ;  /* 0x0000000000087947 */ /* 0x000fea0003800000 */
.L_x_26580:
[----:B------:R-:W2:Y:S02]  /*d320*/  LDG.E R4, desc[UR36][R4.64] ;  /* 0x0000002404047981 */ /* 0x000ea4000c1e1900 */
[----:B--2---:R0:W2:Y:S02]  /*d330*/  I2F.F64.U32 R18, R4 ;  /* 0x0000000400127312 */ /* 0x0040a40000201800 */
.L_x_26557:
[----:B------:R-:W1:Y:S01]  /*d340*/  LDC.U8 R3, c[0x0][0x5d6] ;  /* 0x00017580ff037b82 */ /* 0x000e620000000000 */
[----:B------:R-:W-:Y:S02]  /*d350*/  ULDC.64 UR4, c[0x0][0x5c8] ;  /* 0x0001720000047ab9 */ /* 0x000fe40000000a00 */
[----:B0-----:R-:W-:-:S04]  /*d360*/  IADD3 R4, P0, R2, UR4, RZ ;  /* 0x0000000402047c10 */ /* 0x001fc8000ff1e0ff */
[----:B------:R-:W-:Y:S02]  /*d370*/  IADD3.X R5, RZ, UR5, RZ, P0, !PT ;  /* 0x00000005ff057c10 */ /* 0x000fe400087fe4ff */
        /* <DEDUP_REMOVED lines=14> */
.L_x_26588:
[----:B------:R-:W2:Y:S02]  /*d460*/  LDG.E.U8 R2, desc[UR36][R4.64] ;  /* 0x0000002404027981 */ /* 0x000ea4000c1e1100 */
[----:B--2---:R-:W0:Y:S01]  /*d470*/  I2F.F64.U16 R2, R2 ;  /* 0x0000000200027312 */ /* 0x004e220000101800 */
[----:B------:R-:W-:Y:S05]  /*d480*/  BRA `(.L_x_26590) ;  /* 0x0000000c00707947 */ /* 0x000fea0003800000 */
.L_x_26587:
        /* <DEDUP_REMOVED lines=9> */
.L_x_26592:
[----:B------:R-:W2:Y:S02]  /*d520*/  LDG.E R2, desc[UR36][R4.64] ;  /* 0x0000002404027981 */ /* 0x000ea4000c1e1900 */
[----:B--2---:R-:W0:Y:S01]  /*d530*/  I2F.F64 R2, R2 ;  /* 0x0000000200027312 */ /* 0x004e220000201c00 */
[----:B------:R-:W-:Y:S05]  /*d540*/  BRA `(.L_x_26590) ;  /* 0x0000000c00407947 */ /* 0x000fea0003800000 */
.L_x_26591:
[----:B------:R-:W2:Y:S02]  /*d550*/  LDG.E.U16 R2, desc[UR36][R4.64] ;  /* 0x0000002404027981 */ /* 0x000ea4000c1e1500 */
[----:B--2---:R-:W0:Y:S01]  /*d560*/  I2F.F64.S16 R2, R2 ;  /* 0x0000000200027312 */ /* 0x004e220000101c00 */
[----:B------:R-:W-:Y:S05]  /*d570*/  BRA `(.L_x_26590) ;  /* 0x0000000c00347947 */ /* 0x000fea0003800000 */
.L_x_26586:
        /* <DEDUP_REMOVED lines=10> */
.L_x_26594:
[----:B------:R-:W2:Y:S02]  /*d620*/  LDG.E.U16 R0, desc[UR36][R4.64] ;  /* 0x0000002404007981 */ /* 0x000ea4000c1e1500 */
[----:B--2---:R-:W-:-:S05]  /*d630*/  HADD2.F32 R0, -RZ, R0.H0_H0 ;  /* 0x20000000ff007230 */ /* 0x004fca0000004100 */
[----:B------:R-:W-:-:S04]  /*d640*/  FMUL.FTZ R0, R0, 1 ;  /* 0x3f80000000007820 */ /* 0x000fc80000410000 */
[----:B------:R0:W1:Y:S01]  /*d650*/  F2F.F64.F32 R2, R0 ;  /* 0x0000000000027310 */ /* 0x0000620000201800 */
[----:B------:R-:W-:Y:S05]  /*d660*/  BRA `(.L_x_26590) ;  /* 0x0000000800f87947 */ /* 0x000fea0003800000 */
.L_x_26593:
        /* <DEDUP_REMOVED lines=10> */
.L_x_26596:
[----:B------:R-:W2:Y:S02]  /*d710*/  LDG.E.U16 R4, desc[UR36][R4.64] ;  /* 0x0000002404047981 */ /* 0x000ea4000c1e1500 */
[----:B--2---:R-:W-:-:S05]  /*d720*/  HADD2.F32 R0, -RZ, R4.H0_H0 ;  /* 0x20000004ff007230 */ /* 0x004fca0000004100 */
[----:B------:R-:W-:-:S04]  /*d730*/  FMUL.FTZ R0, R0, 1 ;  /* 0x3f80000000007820 */ /* 0x000fc80000410000 */
[----:B------:R1:W2:Y:S01]  /*d740*/  F2F.F64.F32 R2, R0 ;  /* 0x0000000000027310 */ /* 0x0002a20000201800 */
[----:B------:R-:W-:Y:S05]  /*d750*/  BRA `(.L_x_26590) ;  /* 0x0000000800bc7947 */ /* 0x000fea0003800000 */
.L_x_26595:
[----:B------:R0:W5:Y:S01]  /*d760*/  LDG.E.64 R2, desc[UR36][R4.64] ;  /* 0x0000002404027981 */ /* 0x000162000c1e1b00 */
[----:B------:R-:W-:Y:S05]  /*d770*/  BRA `(.L_x_26590) ;  /* 0x0000000800b47947 */ /* 0x000fea0003800000 */
.L_x_26585:
        /* <DEDUP_REMOVED lines=13> */
.L_x_26599:
[----:B------:R0:W5:Y:S01]  /*d850*/  LDG.E.64 R2, desc[UR36][R4.64] ;  /* 0x0000002404027981 */ /* 0x000162000c1e1b00 */
[----:B------:R-:W-:Y:S05]  /*d860*/  BRA `(.L_x_26590) ;  /* 0x0000000800787947 */ /* 0x000fea0003800000 */
.L_x_26598:
        /* <DEDUP_REMOVED lines=28> */
.L_x_26601:
        /* <DEDUP_REMOVED lines=15> */
.L_x_26600:
[----:B------:R-:W2:Y:S02]  /*db20*/  LDG.E.U16 R0, desc[UR36][R4.64] ;  /* 0x0000002404007981 */ /* 0x000ea4000c1e1500 */
[----:B--2---:R-:W-:-:S04]  /*db30*/  IMAD.U32 R0, R0, 0x10000, RZ ;  /* 0x0001000000007824 */ /* 0x004fc800078e00ff */
[----:B------:R-:W-:-:S04]  /*db40*/  FMUL.FTZ R0, R0, 1 ;  /* 0x3f80000000007820 */ /* 0x000fc80000410000 */
[----:B------:R0:W1:Y:S01]  /*db50*/  F2F.F64.F32 R2, R0 ;  /* 0x0000000000027310 */ /* 0x0000620000201800 */
[----:B------:R-:W-:Y:S05]  /*db60*/  BRA `(.L_x_26590) ;  /* 0x0000000400b87947 */ /* 0x000fea0003800000 */
.L_x_26597:
        /* <DEDUP_REMOVED lines=11> */
.L_x_26604:
        /* <DEDUP_REMOVED lines=21> */
.L_x_26608:
[----:B------:R-:W-:Y:S05]  /*dd70*/  BSYNC B1 ;  /* 0x0000000000017941 */ /* 0x000fea0003800000 */
.L_x_26607:
[----:B------:R-:W-:Y:S01]  /*dd80*/  LEA R3, R0, 0x3b800000, 0x17 ;  /* 0x3b80000000037811 */ /* 0x000fe200078eb8ff */
[----:B------:R-:W-:-:S05]  /*dd90*/  IMAD.SHL.U32 R0, R2, 0x100000, RZ ;  /* 0x0010000002007824 */ /* 0x000fca00078e00ff */
[----:B------:R-:W-:-:S07]  /*dda0*/  LOP3.LUT R0, R3, R0, R4, 0xfe, !PT ;  /* 0x0000000003007212 */ /* 0x000fce00078efe04 */
.L_x_26606:
[----:B------:R-:W-:Y:S05]  /*ddb0*/  BSYNC B0 ;  /* 0x0000000000007941 */ /* 0x000fea0003800000 */
.L_x_26605:
[----:B------:R-:W-:-:S04]  /*ddc0*/  FMUL.FTZ R0, R0, 1 ;  /* 0x3f80000000007820 */ /* 0x000fc80000410000 */
[----:B------:R0:W1:Y:S01]  /*ddd0*/  F2F.F64.F32 R2, R0 ;  /* 0x0000000000027310 */ /* 0x0000620000201800 */
[----:B------:R-:W-:Y:S05]  /*dde0*/  BRA `(.L_x_26590) ;  /* 0x0000000400187947 */ /* 0x000fea0003800000 */
.L_x_26603:
        /* <DEDUP_REMOVED lines=21> */
.L_x_26612:
[----:B------:R-:W-:Y:S05]  /*df40*/  BSYNC B1 ;  /* 0x0000000000017941 */ /* 0x000fea0003800000 */
.L_x_26611:
[----:B------:R-:W-:Y:S01]  /*df50*/  LEA R3, R0, 0x37800000, 0x17 ;  /* 0x3780000000037811 */ /* 0x000fe200078eb8ff */
[----:B------:R-:W-:-:S05]  /*df60*/  IMAD.SHL.U32 R0, R2, 0x200000, RZ ;  /* 0x0020000002007824 */ /* 0x000fca00078e00ff */
[----:B------:R-:W-:-:S07]  /*df70*/  LOP3.LUT R0, R3, R0, R4, 0xfe, !PT ;  /* 0x0000000003007212 */ /* 0x000fce00078efe04 */
.L_x_26610:
[----:B------:R-:W-:Y:S05]  /*df80*/  BSYNC B0 ;  /* 0x0000000000007941 */ /* 0x000fea0003800000 */
.L_x_26609:
[----:B------:R-:W-:-:S04]  /*df90*/  FMUL.FTZ R0, R0, 1 ;  /* 0x3f80000000007820 */ /* 0x000fc80000410000 */
[----:B------:R0:W1:Y:S01]  /*dfa0*/  F2F.F64.F32 R2, R0 ;  /* 0x0000000000027310 */ /* 0x0000620000201800 */
[----:B------:R-:W-:Y:S05]  /*dfb0*/  BRA `(.L_x_26590) ;  /* 0x0000000000a47947 */ /* 0x000fea0003800000 */
.L_x_26602:
        /* <DEDUP_REMOVED lines=14> */
.L_x_26616:
[----:B------:R-:W-:Y:S05]  /*e0a0*/  BSYNC B0 ;  /* 0x0000000000007941 */ /* 0x000fea0003800000 */
.L_x_26615:
[----:B------:R-:W-:-:S04]  /*e0b0*/  FMUL.FTZ R0, R0, 1 ;  /* 0x3f80000000007820 */ /* 0x000fc80000410000 */
[----:B------:R0:W1:Y:S01]  /*e0c0*/  F2F.F64.F32 R2, R0 ;  /* 0x0000000000027310 */ /* 0x0000620000201800 */
[----:B------:R-:W-:Y:S05]  /*e0d0*/  BRA `(.L_x_26590) ;  /* 0x00000000005c7947 */ /* 0x000fea0003800000 */
.L_x_26589:
        /* <DEDUP_REMOVED lines=16> */
.L_x_26617:
[----:B------:R-:W-:Y:S01]  /*e1e0*/  CS2R R2, SRZ ;  /* 0x0000000000027805 */ /* 0x000fe2000001ff00 */
[----:B------:R-:W-:Y:S06]  /*e1f0*/  BRA `(.L_x_26590) ;  /* 0x0000000000147947 */ /* 0x000fec0003800000 */
.L_x_26614:
[----:B------:R-:W2:Y:S02]  /*e200*/  LDG.E.64 R2, desc[UR36][R4.64] ;  /* 0x0000002404027981 */ /* 0x000ea4000c1e1b00 */
[----:B--2---:R-:W0:Y:S01]  /*e210*/  I2F.F64.U64 R2, R2 ;  /* 0x0000000200027312 */ /* 0x004e220000301800 */
[----:B------:R-:W-:Y:S05]  /*e220*/  BRA `(.L_x_26590) ;  /* 0x0000000000087947 */ /* 0x000fea0003800000 */
.L_x_26613:
[----:B------:R-:W2:Y:S02]  /*e230*/  LDG.E R2, desc[UR36][R4.64] ;  /* 0x0000002404027981 */ /* 0x000ea4000c1e1900 */
[----:B--2---:R-:W0:Y:S02]  /*e240*/  I2F.F64.U32 R2, R2 ;  /* 0x0000000200027312 */ /* 0x004e240000201800 */
.L_x_26590:
[----:B0-----:R-:W0:Y:S01]  /*e250*/  LDC.U8 R4, c[0x0][0x5d1] ;  /* 0x00017440ff047b82 */ /* 0x001e220000000000 */
[----:B--2345:R-:W-:-:S08]  /*e260*/  DADD R18, -R18, R28 ;  /* 0x0000000012127229 */ /* 0x03cfd0000000011c */
[----:B------:R-:W-:-:S08]  /*e270*/  DMUL R18, R18, R26 ;  /* 0x0000001a12127228 */ /* 0x000fd00000000000 */
        /* <DEDUP_REMOVED lines=15> */
.L_x_26621:
[----:B------:R-:W0:Y:S02]  /*e370*/  F2I.S64.F64.TRUNC R24, R24 ;  /* 0x0000001800187311 */ /* 0x000e24000030d900 */
[----:B0-----:R-:W-:-:S05]  /*e380*/  IMAD.MOV.U32 R3, RZ, RZ, R24 ;  /* 0x000000ffff037224 */ /* 0x001fca00078e0018 */
[----:B------:R0:W-:Y:S01]  /*e390*/  STG.E.U8 desc[UR36][R16.64], R3 ;  /* 0x0000000310007986 */ /* 0x0001e2000c101124 */
[----:B------:R-:W-:Y:S05]  /*e3a0*/  BRA `(.L_x_26623) ;  /* 0x0000000c00f87947 */ /* 0x000fea0003800000 */
.L_x_26620:
        /* <DEDUP_REMOVED lines=9> */
.L_x_26625:
[----:B------:R-:W0:Y:S02]  /*e440*/  F2I.F64.TRUNC R25, R24 ;  /* 0x0000001800197311 */ /* 0x000e24000030d100 */
[----:B0-----:R0:W-:Y:S01]  /*e450*/  STG.E desc[UR36][R16.64], R25 ;  /* 0x0000001910007986 */ /* 0x0011e2000c101924 */
[----:B------:R-:W-:Y:S05]  /*e460*/  BRA `(.L_x_26623) ;  /* 0x0000000c00c87947 */ /* 0x000fea0003800000 */
.L_x_26624:
[----:B------:R-:W0:Y:S02]  /*e470*/  F2I.F64.TRUNC R25, R24 ;  /* 0x0000001800197311 */ /* 0x000e24000030d100 */
[----:B0-----:R0:W-:Y:S01]  /*e480*/  STG.E.U16 desc[UR36][R16.64], R25 ;  /* 0x0000001910007986 */ /* 0x0011e2000c101524 */
[----:B------:R-:W-:Y:S05]  /*e490*/  BRA `(.L_x_26623) ;  /* 0x0000000c00bc7947 */ /* 0x000fea0003800000 */
.L_x_26619:
        /* <DEDUP_REMOVED lines=13> */
.L_x_26627:
        /* <DEDUP_REMOVED lines=8> */
.L_x_26626:
        /* <DEDUP_REMOVED lines=14> */
.L_x_26629:
        /* <DEDUP_REMOVED lines=9> */
.L_x_26628:
[----:B------:R2:W-:Y:S01]  /*e760*/  STG.E.64 desc[UR36][R16.64], R24 ;  /* 0x0000001810007986 */ /* 0x0005e2000c101b24 */
[----:B------:R-:W-:Y:S05]  /*e770*/  BRA `(.L_x_26623) ;  /* 0x0000000c00047947 */ /* 0x000fea0003800000 */
.L_x_26618:
        /* <DEDUP_REMOVED lines=12> */
.L_x_26632:
[----:B------:R-:W-:-:S05]  /*e840*/  CS2R R26, SRZ ;  /* 0x00000000001a7805 */ /* 0x000fca000001ff00 */
[----:B------:R0:W-:Y:S01]  /*e850*/  STG.E.128 desc[UR36][R16.64], R24 ;  /* 0x0000001810007986 */ /* 0x0001e2000c101d24 */
[----:B------:R-:W-:Y:S05]  /*e860*/  BRA `(.L_x_26623) ;  /* 0x0000000800c87947 */ /* 0x000fea0003800000 */
.L_x_26631:
        /* <DEDUP_REMOVED lines=25> */
.L_x_26636:
[----:B------:R-:W-:Y:S05]  /*ea00*/  BSYNC B0 ;  /* 0x0000000000007941 */ /* 0x000fea0003800000 */
.L_x_26635:
[----:B------:R-:W-:-:S05]  /*ea10*/  LOP3.LUT R3, R0, R3, RZ, 0xfc, !PT ;  /* 0x0000000300037212 */ /* 0x000fca00078efcff */
[----:B------:R0:W-:Y:S01]  /*ea20*/  STG.E.U8 desc[UR36][R16.64], R3 ;  /* 0x0000000310007986 */ /* 0x0001e2000c101124 */
[----:B------:R-:W-:Y:S05]  /*ea30*/  BRA `(.L_x_26623) ;  /* 0x0000000800547947 */ /* 0x000fea0003800000 */
.L_x_26634:
        /* <DEDUP_REMOVED lines=17> */
.L_x_26638:
[----:B------:R-:W-:Y:S01]  /*eb50*/  IMAD.MOV.U32 R0, RZ, RZ, 0x7f ;  /* 0x0000007fff007424 */ /* 0x000fe200078e00ff */
[----:B------:R-:W-:-:S04]  /*eb60*/  ISETP.GT.U32.AND P0, PT, R2, 0x7f800000, PT ;  /* 0x7f8000000200780c */ /* 0x000fc80003f04070 */
[----:B------:R-:W-:-:S09]  /*eb70*/  SEL R0, R0, 0x7c, P0 ;  /* 0x0000007c00007807 */ /* 0x000fd20000000000 */
.L_x_26639:
[----:B------:R-:W-:Y:S05]  /*eb80*/  BSYNC B0 ;  /* 0x0000000000007941 */ /* 0x000fea0003800000 */
.L_x_26637:
[----:B------:R-:W-:-:S04]  /*eb90*/  LOP3.LUT R2, R3, 0x80000000, RZ, 0xc0, !PT ;  /* 0x8000000003027812 */ /* 0x000fc800078ec0ff */
[----:B------:R-:W-:-:S04]  /*eba0*/  SHF.R.U32.HI R3, RZ, 0x18, R2 ;  /* 0x00000018ff037819 */ /* 0x000fc80000011602 */
[----:B------:R-:W-:-:S05]  /*ebb0*/  LOP3.LUT R3, R0, R3, RZ, 0xfc, !PT ;  /* 0x0000000300037212 */ /* 0x000fca00078efcff */
[----:B------:R0:W-:Y:S01]  /*ebc0*/  STG.E.U8 desc[UR36][R16.64], R3 ;  /* 0x0000000310007986 */ /* 0x0001e2000c101124 */
[----:B------:R-:W-:Y:S05]  /*ebd0*/  BRA `(.L_x_26623) ;  /* 0x0000000400ec7947 */ /* 0x000fea0003800000 */
.L_x_26633:
        /* <DEDUP_REMOVED lines=8> */
.L_x_26630:
        /* <DEDUP_REMOVED lines=11> */
.L_x_26642:
        /* <DEDUP_REMOVED lines=21> */
.L_x_26645:
[----:B------:R-:W-:-:S04]  /*ee60*/  LOP3.LUT R2, R3, 0x80000000, RZ, 0xc0, !PT ;  /* 0x8000000003027812 */ /* 0x000fc800078ec0ff */
[----:B------:R-:W-:-:S04]  /*ee70*/  SHF.R.U32.HI R3, RZ, 0x18, R2 ;  /* 0x00000018ff037819 */ /* 0x000fc80000011602 */
[----:B------:R-:W-:-:S04]  /*ee80*/  LOP3.LUT R0, R0, R3, RZ, 0xfc, !PT ;  /* 0x0000000300007212 */ /* 0x000fc800078efcff */
[----:B------:R-:W-:-:S07]  /*ee90*/  PRMT R8, R0, 0x7610, R8 ;  /* 0x0000761000087816 */ /* 0x000fce0000000008 */
.L_x_26644:
[----:B------:R-:W-:Y:S05]  /*eea0*/  BSYNC B0 ;  /* 0x0000000000007941 */ /* 0x000fea0003800000 */
.L_x_26643:
[----:B------:R0:W-:Y:S01]  /*eeb0*/  STG.E.U8 desc[UR36][R16.64], R8 ;  /* 0x0000000810007986 */ /* 0x0001e2000c101124 */
[----:B------:R-:W-:Y:S05]  /*eec0*/  BRA `(.L_x_26623) ;  /* 0x0000000400307947 */ /* 0x000fea0003800000 */
.L_x_26641:
        /* <DEDUP_REMOVED lines=21> */
.L_x_26648:
[----:B------:R-:W-:-:S04]  /*f020*/  LOP3.LUT R2, R3, 0x80000000, RZ, 0xc0, !PT ;  /* 0x8000000003027812 */ /* 0x000fc800078ec0ff */
[----:B------:R-:W-:-:S04]  /*f030*/  SHF.R.U32.HI R3, RZ, 0x18, R2 ;  /* 0x00000018ff037819 */ /* 0x000fc80000011602 */
[----:B------:R-:W-:-:S04]  /*f040*/  LOP3.LUT R0, R0, R3, RZ, 0xfc, !PT ;  /* 0x0000000300007212 */ /* 0x000fc800078efcff */
[----:B------:R-:W-:-:S07]  /*f050*/  PRMT R8, R0, 0x7610, R8 ;  /* 0x0000761000087816 */ /* 0x000fce0000000008 */
.L_x_26647:
[----:B------:R-:W-:Y:S05]  /*f060*/  BSYNC B0 ;  /* 0x0000000000007941 */ /* 0x000fea0003800000 */
.L_x_26646:
[----:B------:R0:W-:Y:S01]  /*f070*/  STG.E.U8 desc[UR36][R16.64], R8 ;  /* 0x0000000810007986 */ /* 0x0001e2000c101124 */
[----:B------:R-:W-:Y:S05]  /*f080*/  BRA `(.L_x_26623) ;  /* 0x0000000000c07947 */ /* 0x000fea0003800000 */
.L_x_26640:
        /* <DEDUP_REMOVED lines=26> */
.L_x_26622:
        /* <DEDUP_REMOVED lines=16> */
.L_x_26651:
[----:B------:R-:W-:Y:S05]  /*f330*/  BRA `(.L_x_26623) ;  /* 0x0000000000147947 */ /* 0x000fea0003800000 */
.L_x_26650:
[----:B------:R-:W0:Y:S02]  /*f340*/  F2I.U64.F64.TRUNC R24, R24 ;  /* 0x0000001800187311 */ /* 0x000e24000030d800 */
[----:B0-----:R0:W-:Y:S01]  /*f350*/  STG.E.64 desc[UR36][R16.64], R24 ;  /* 0x0000001810007986 */ /* 0x0011e2000c101b24 */
[----:B------:R-:W-:Y:S05]  /*f360*/  BRA `(.L_x_26623) ;  /* 0x0000000000087947 */ /* 0x000fea0003800000 */
.L_x_26649:
[----:B------:R-:W0:Y:S02]  /*f370*/  F2I.U32.F64.TRUNC R25, R24 ;  /* 0x0000001800197311 */ /* 0x000e24000030d000 */
[----:B0-----:R0:W-:Y:S02]  /*f380*/  STG.E desc[UR36][R16.64], R25 ;  /* 0x0000001910007986 */ /* 0x0011e4000c101924 */
.L_x_26623:
[----:B------:R-:W-:-:S07]  /*f390*/  VIADD R23, R23, 0x80 ;  /* 0x0000008017177836 */ /* 0x000fce0000000000 */
.L_x_26451:
[----:B------:R-:W-:Y:S05]  /*f3a0*/  BSYNC B6 ;  /* 0x0000000000067941 */ /* 0x000fea0003800000 */
.L_x_26450:
[----:B------:R-:W-:Y:S01]  /*f3b0*/  ULDC UR4, c[0x0][0x210] ;  /* 0x0000840000047ab9 */ /* 0x000fe20000000800 */
[----:B------:R-:W-:Y:S01]  /*f3c0*/  BSSY B6, `(.L_x_26652) ;  /* 0x0000798000067945 */ /* 0x000fe20003800000 */
[----:B------:R-:W-:-:S13]  /*f3d0*/  ISETP.GE.AND P0, PT, R23, UR4, PT ;  /* 0x0000000417007c0c */ /* 0x000fda000bf06270 */
[----:B------:R-:W-:Y:S05]  /*f3e0*/  @P0 BRA `(.L_x_26653) ;  /* 0x0000007800540947 */ /* 0x000fea0003800000 */
[----:B01-34-:R-:W0:Y:S01]  /*f3f0*/  LDC R3, c[0x0][0x218] ;  /* 0x00008600ff037b82 */ /* 0x01be220000000800 */
[----:B------:R-:W-:Y:S01]  /*f400*/  IMAD.MOV.U32 R2, RZ, RZ, RZ ;  /* 0x000000ffff027224 */ /* 0x000fe200078e00ff */
[----:B------:R-:W-:Y:S01]  /*f410*/  CS2R R18, SRZ ;  /* 0x0000000000127805 */ /* 0x000fe2000001ff00 */
[----:B------:R-:W-:Y:S02]  /*f420*/  IMAD.MOV.U32 R22, RZ, RZ, RZ ;  /* 0x000000ffff167224 */ /* 0x000fe400078e00ff */
[----:B------:R-:W-:Y:S02]  /*f430*/  IMAD.MOV.U32 R0, RZ, RZ, RZ ;  /* 0x000000ffff007224 */ /* 0x000fe400078e00ff */
        /* <DEDUP_REMOVED lines=451> */
.L_x_26654:
        /* <DEDUP_REMOVED lines=21> */
.L_x_26658:
[----:B------:R-:W2:Y:S02]  /*111c0*/  LDG.E.U8 R4, desc[UR36][R4.64] ;  /* 0x0000002404047981 */ /* 0x000ea4000c1e1100 */
[----:B--2---:R2:W3:Y:S01]  /*111d0*/  I2F.F64.U16 R28, R4 ;  /* 0x00000004001c7312 */ /* 0x0044e20000101800 */
[----:B------:R-:W-:Y:S05]  /*111e0*/  BRA `(.L_x_26660) ;  /* 0x0000000c00707947 */ /* 0x000fea0003800000 */
.L_x_26657:
        /* <DEDUP_REMOVED lines=9> */
.L_x_26662:
[----:B------:R-:W2:Y:S02]  /*11280*/  LDG.E R4, desc[UR36][R4.64] ;  /* 0x0000002404047981 */ /* 0x000ea4000c1e1900 */
[----:B--2---:R0:W1:Y:S01]  /*11290*/  I2F.F64 R28, R4 ;  /* 0x00000004001c7312 */ /* 0x0040620000201c00 */
[----:B------:R-:W-:Y:S05]  /*112a0*/  BRA `(.L_x_26660) ;  /* 0x0000000c00407947 */ /* 0x000fea0003800000 */
.L_x_26661:
[----:B------:R-:W2:Y:S02]  /*112b0*/  LDG.E.U16 R4, desc[UR36][R4.64] ;  /* 0x0000002404047981 */ /* 0x000ea4000c1e1500 */
[----:B--2---:R4:W0:Y:S01]  /*112c0*/  I2F.F64.S16 R28, R4 ;  /* 0x00000004001c7312 */ /* 0x0048220000101c00 */
[----:B------:R-:W-:Y:S05]  /*112d0*/  BRA `(.L_x_26660) ;  /* 0x0000000c00347947 */ /* 0x000fea0003800000 */
.L_x_26656:
        /* <DEDUP_REMOVED lines=10> */
.L_x_26664:
[----:B------:R-:W2:Y:S02]  /*11380*/  LDG.E.U16 R0, desc[UR36][R4.64] ;  /* 0x0000002404007981 */ /* 0x000ea4000c1e1500 */
[----:B--2---:R-:W-:-:S05]  /*11390*/  HADD2.F32 R0, -RZ, R0.H0_H0 ;  /* 0x20000000ff007230 */ /* 0x004fca0000004100 */
[----:B------:R-:W-:-:S04]  /*113a0*/  FMUL.FTZ R0, R0, 1 ;  /* 0x3f80000000007820 */ /* 0x000fc80000410000 */
[----:B------:R0:W1:Y:S01]  /*113b0*/  F2F.F64.F32 R28, R0 ;  /* 0x00000000001c7310 */ /* 0x0000620000201800 */
[----:B------:R-:W-:Y:S05]  /*113c0*/  BRA `(.L_x_26660) ;  /* 0x0000000800f87947 */ /* 0x000fea0003800000 */
.L_x_26663:
        /* <DEDUP_REMOVED lines=10> */
.L_x_26666:
[----:B------:R-:W2:Y:S02]  /*11470*/  LDG.E.U16 R4, desc[UR36][R4.64] ;  /* 0x0000002404047981 */ /* 0x000ea4000c1e1500 */
[----:B--2---:R-:W-:-:S05]  /*11480*/  HADD2.F32 R0, -RZ, R4.H0_H0 ;  /* 0x20000004ff007230 */ /* 0x004fca0000004100 */
[----:B------:R-:W-:-:S04]  /*11490*/  FMUL.FTZ R0, R0, 1 ;  /* 0x3f80000000007820 */ /* 0x000fc80000410000 */
[----:B------:R0:W1:Y:S01]  /*114a0*/  F2F.F64.F32 R28, R0 ;  /* 0x00000000001c7310 */ /* 0x0000620000201800 */
[----:B------:R-:W-:Y:S05]  /*114b0*/  BRA `(.L_x_26660) ;  /* 0x0000000800bc7947 */ /* 0x000fea0003800000 */
.L_x_26665:
[----:B------:R0:W5:Y:S01]  /*114c0*/  LDG.E.64 R28, desc[UR36][R4.64] ;  /* 0x00000024041c7981 */ /* 0x000162000c1e1b00 */
[----:B------:R-:W-:Y:S05]  /*114d0*/  BRA `(.L_x_26660) ;  /* 0x0000000800b47947 */ /* 0x000fea0003800000 */
.L_x_26655:
        /* <DEDUP_REMOVED lines=13> */
.L_x_26669:
[----:B------:R0:W5:Y:S01]  /*115b0*/  LDG.E.64 R28, desc[UR36][R4.64] ;  /* 0x00000024041c7981 */ /* 0x000162000c1e1b00 */
[----:B------:R-:W-:Y:S05]  /*115c0*/  BRA `(.L_x_26660) ;  /* 0x0000000800787947 */ /* 0x000fea0003800000 */
.L_x_26668:
        /* <DEDUP_REMOVED lines=28> */
.L_x_26671:
        /* <DEDUP_REMOVED lines=15> */
.L_x_26670:
[----:B------:R-:W2:Y:S02]  /*11880*/  LDG.E.U16 R0, desc[UR36][R4.64] ;  /* 0x0000002404007981 */ /* 0x000ea4000c1e1500 */
[----:B--2---:R-:W-:-:S04]  /*11890*/  IMAD.U32 R0, R0, 0x10000, RZ ;  /* 0x0001000000007824 */ /* 0x004fc800078e00ff */
[----:B------:R-:W-:-:S04]  /*118a0*/  FMUL.FTZ R0, R0, 1 ;  /* 0x3f80000000007820 */ /* 0x000fc80000410000 */
[----:B------:R0:W1:Y:S01]  /*118b0*/  F2F.F64.F32 R28, R0 ;  /* 0x00000000001c7310 */ /* 0x0000620000201800 */
[----:B------:R-:W-:Y:S05]  /*118c0*/  BRA `(.L_x_26660) ;  /* 0x0000000400b87947 */ /* 0x000fea0003800000 */
.L_x_26667:
        /* <DEDUP_REMOVED lines=11> */
.L_x_26674:
        /* <DEDUP_REMOVED lines=21> */
.L_x_26678:
[----:B------:R-:W-:Y:S05]  /*11ad0*/  BSYNC B1 ;  /* 0x0000000000017941 */ /* 0x000fea0003800000 */
.L_x_26677:
[----:B------:R-:W-:Y:S01]  /*11ae0*/  LEA R5, R0, 0x3b800000, 0x17 ;  /* 0x3b80000000057811 */ /* 0x000fe200078eb8ff */
[----:B------:R-:W-:-:S05]  /*11af0*/  IMAD.SHL.U32 R0, R3, 0x100000, RZ ;  /* 0x0010000003007824 */ /* 0x000fca00078e00ff */
[----:B------:R-:W-:-:S07]  /*11b00*/  LOP3.LUT R0, R5, R0, R6, 0xfe, !PT ;  /* 0x0000000005007212 */ /* 0x000fce00078efe06 */
.L_x_26676:
[----:B------:R-:W-:Y:S05]  /*11b10*/  BSYNC B0 ;  /* 0x0000000000007941 */ /* 0x000fea0003800000 */
.L_x_26675:
[----:B------:R-:W-:-:S04]  /*11b20*/  FMUL.FTZ R0, R0, 1 ;  /* 0x3f80000000007820 */ /* 0x000fc80000410000 */
[----:B------:R0:W1:Y:S01]  /*11b30*/  F2F.F64.F32 R28, R0 ;  /* 0x00000000001c7310 */ /* 0x0000620000201800 */
[----:B------:R-:W-:Y:S05]  /*11b40*/  BRA `(.L_x_26660) ;  /* 0x0000000400187947 */ /* 0x000fea0003800000 */
.L_x_26673:
        /* <DEDUP_REMOVED lines=21> */
.L_x_26682:
[----:B------:R-:W-:Y:S05]  /*11ca0*/  BSYNC B1 ;  /* 0x0000000000017941 */ /* 0x000fea0003800000 */
.L_x_26681:
[----:B------:R-:W-:Y:S01]  /*11cb0*/  LEA R5, R0, 0x37800000, 0x17 ;  /* 0x3780000000057811 */ /* 0x000fe200078eb8ff */
[----:B------:R-:W-:-:S05]  /*11cc0*/  IMAD.SHL.U32 R0, R3, 0x200000, RZ ;  /* 0x0020000003007824 */ /* 0x000fca00078e00ff */
[----:B------:R-:W-:-:S07]  /*11cd0*/  LOP3.LUT R0, R5, R0, R6, 0xfe, !PT ;  /* 0x0000000005007212 */ /* 0x000fce00078efe06 */
.L_x_26680:
[----:B------:R-:W-:Y:S05]  /*11ce0*/  BSYNC B0 ;  /* 0x0000000000007941 */ /* 0x000fea0003800000 */
.L_x_26679:
[----:B------:R-:W-:-:S04]  /*11cf0*/  FMUL.FTZ R0, R0, 1 ;  /* 0x3f80000000007820 */ /* 0x000fc80000410000 */
[----:B------:R0:W1:Y:S01]  /*11d00*/  F2F.F64.F32 R28, R0 ;  /* 0x00000000001c7310 */ /* 0x0000620000201800 */
[----:B------:R-:W-:Y:S05]  /*11d10*/  BRA `(.L_x_26660) ;  /* 0x0000000000a47947 */ /* 0x000fea0003800000 */
.L_x_26672:
        /* <DEDUP_REMOVED lines=14> */
.L_x_26686:
[----:B------:R-:W-:Y:S05]  /*11e00*/  BSYNC B0 ;  /* 0x0000000000007941 */ /* 0x000fea0003800000 */
.L_x_26685:
[----:B------:R-:W-:-:S04]  /*11e10*/  FMUL.FTZ R0, R0, 1 ;  /* 0x3f80000000007820 */ /* 0x000fc80000410000 */
[----:B------:R0:W1:Y:S01]  /*11e20*/  F2F.F64.F32 R28, R0 ;  /* 0x00000000001c7310 */ /* 0x0000620000201800 */
[----:B------:R-:W-:Y:S05]  /*11e30*/  BRA `(.L_x_26660) ;  /* 0x00000000005c7947 */ /* 0x000fea0003800000 */
.L_x_26659:
        /* <DEDUP_REMOVED lines=16> */
.L_x_26687:
[----:B------:R-:W-:Y:S01]  /*11f40*/  CS2R R28, SRZ ;  /* 0x00000000001c7805 */ /* 0x000fe2000001ff00 */
[----:B------:R-:W-:Y:S06]  /*11f50*/  BRA `(.L_x_26660) ;  /* 0x0000000000147947 */ /* 0x000fec0003800000 */
.L_x_26684:
[----:B------:R-:W2:Y:S02]  /*11f60*/  LDG.E.64 R28, desc[UR36][R4.64] ;  /* 0x00000024041c7981 */ /* 0x000ea4000c1e1b00 */
[----:B--2---:R-:W0:Y:S01]  /*11f70*/  I2F.F64.U64 R28, R28 ;  /* 0x0000001c001c7312 */ /* 0x004e220000301800 */
[----:B------:R-:W-:Y:S05]  /*11f80*/  BRA `(.L_x_26660) ;  /* 0x0000000000087947 */ /* 0x000fea0003800000 */
.L_x_26683:
[----:B------:R-:W2:Y:S02]  /*11f90*/  LDG.E R4, desc[UR36][R4.64] ;  /* 0x0000002404047981 */ /* 0x000ea4000c1e1900 */
[----:B--2---:R0:W1:Y:S02]  /*11fa0*/  I2F.F64.U32 R28, R4 ;  /* 0x00000004001c7312 */ /* 0x0040640000201800 */
.L_x_26660:
[----:B------:R-:W3:Y:S01]  /*11fb0*/  LDC.U8 R3, c[0x0][0x5d3] ;  /* 0x000174c0ff037b82 */ /* 0x000ee20000000000 */
[----:B------:R-:W-:Y:S02]  /*11fc0*/  ULDC.64 UR4, c[0x0][0x5b0] ;  /* 0x00016c0000047ab9 */ /* 0x000fe40000000a00 */
        /* <DEDUP_REMOVED lines=16> */
.L_x_26691:
[----:B------:R-:W2:Y:S02]  /*120d0*/  LDG.E.U8 R4, desc[UR36][R4.64] ;  /* 0x0000002404047981 */ /* 0x000ea4000c1e1100 */
[----:B--2---:R0:W2:Y:S01]  /*120e0*/  I2F.F64.U16 R26, R4 ;  /* 0x00000004001a7312 */ /* 0x0040a20000101800 */
[----:B------:R-:W-:Y:S05]  /*120f0*/  BRA `(.L_x_26693) ;  /* 0x0000000c00707947 */ /* 0x000fea0003800000 */
.L_x_26690:
        /* <DEDUP_REMOVED lines=9> */
.L_x_26695:
[----:B------:R-:W2:Y:S02]  /*12190*/  LDG.E R4, desc[UR36][R4.64] ;  /* 0x0000002404047981 */ /* 0x000ea4000c1e1900 */
[----:B--2---:R0:W2:Y:S01]  /*121a0*/  I2F.F64 R26, R4 ;  /* 0x00000004001a7312 */ /* 0x0040a20000201c00 */
[----:B------:R-:W-:Y:S05]  /*121b0*/  BRA `(.L_x_26693) ;  /* 0x0000000c00407947 */ /* 0x000fea0003800000 */
.L_x_26694:
[----:B------:R-:W2:Y:S02]  /*121c0*/  LDG.E.U16 R4, desc[UR36][R4.64] ;  /* 0x0000002404047981 */ /* 0x000ea4000c1e1500 */
[----:B--2---:R0:W2:Y:S01]  /*121d0*/  I2F.F64.S16 R26, R4 ;  /* 0x00000004001a7312 */ /* 0x0040a20000101c00 */
[----:B------:R-:W-:Y:S05]  /*121e0*/  BRA `(.L_x_26693) ;  /* 0x0000000c00347947 */ /* 0x000fea0003800000 */
.L_x_26689:
        /* <DEDUP_REMOVED lines=10> */
.L_x_26697:
[----:B------:R-:W2:Y:S02]  /*12290*/  LDG.E.U16 R0, desc[UR36][R4.64] ;  /* 0x0000002404007981 */ /* 0x000ea4000c1e1500 */
[----:B--2---:R-:W-:-:S05]  /*122a0*/  HADD2.F32 R0, -RZ, R0.H0_H0 ;  /* 0x20000000ff007230 */ /* 0x004fca0000004100 */
[----:B------:R-:W-:-:S04]  /*122b0*/  FMUL.FTZ R0, R0, 1 ;  /* 0x3f80000000007820 */ /* 0x000fc80000410000 */
[----:B------:R0:W2:Y:S01]  /*122c0*/  F2F.F64.F32 R26, R0 ;  /* 0x00000000001a7310 */ /* 0x0000a20000201800 */
[----:B------:R-:W-:Y:S05]  /*122d0*/  BRA `(.L_x_26693) ;  /* 0x0000000800f87947 */ /* 0x000fea0003800000 */
.L_x_26696:
        /* <DEDUP_REMOVED lines=10> */
.L_x_26699:
[----:B------:R-:W2:Y:S02]  /*12380*/  LDG.E.U16 R4, desc[UR36][R4.64] ;  /* 0x0000002404047981 */ /* 0x000ea4000c1e1500 */
[----:B--2---:R-:W-:-:S05]  /*12390*/  HADD2.F32 R0, -RZ, R4.H0_H0 ;  /* 0x20000004ff007230 */ /* 0x004fca0000004100 */
[----:B------:R-:W-:-:S04]  /*123a0*/  FMUL.FTZ R0, R0, 1 ;  /* 0x3f80000000007820 */ /* 0x000fc80000410000 */
[----:B------:R0:W2:Y:S01]  /*123b0*/  F2F.F64.F32 R26, R0 ;  /* 0x00000000001a7310 */ /* 0x0000a20000201800 */
[----:B------:R-:W-:Y:S05]  /*123c0*/  BRA `(.L_x_26693) ;  /* 0x0000000800bc7947 */ /* 0x000fea0003800000 */
.L_x_26698:
[----:B------:R0:W5:Y:S01]  /*123d0*/  LDG.E.64 R26, desc[UR36][R4.64] ;  /* 0x00000024041a7981 */ /* 0x000162000c1e1b00 */
[----:B------:R-:W-:Y:S05]  /*123e0*/  BRA `(.L_x_26693) ;  /* 0x0000000800b47947 */ /* 0x000fea0003800000 */
.L_x_26688:
        /* <DEDUP_REMOVED lines=13> */
.L_x_26702:
[----:B------:R0:W5:Y:S01]  /*124c0*/  LDG.E.64 R26, desc[UR36][R4.64] ;  /* 0x00000024041a7981 */ /* 0x000162000c1e1b00 */
[----:B------:R-:W-:Y:S05]  /*124d0*/  BRA `(.L_x_26693) ;  /* 0x0000000800787947 */ /* 0x000fea0003800000 */
.L_x_26701:
        /* <DEDUP_REMOVED lines=28> */
.L_x_26704:
        /* <DEDUP_REMOVED lines=15> */
.L_x_26703:
[----:B------:R-:W2:Y:S02]  /*12790*/  LDG.E.U16 R0, desc[UR36][R4.64] ;  /* 0x0000002404007981 */ /* 0x000ea4000c1e1500 */
[----:B--2---:R-:W-:-:S04]  /*127a0*/  IMAD.U32 R0, R0, 0x10000, RZ ;  /* 0x0001000000007824 */ /* 0x004fc800078e00ff */
[----:B------:R-:W-:-:S04]  /*127b0*/  FMUL.FTZ R0, R0, 1 ;  /* 0x3f80000000007820 */ /* 0x000fc80000410000 */
[----:B------:R0:W2:Y:S01]  /*127c0*/  F2F.F64.F32 R26, R0 ;  /* 0x00000000001a7310 */ /* 0x0000a20000201800 */
[----:B------:R-:W-:Y:S05]  /*127d0*/  BRA `(.L_x_26693) ;  /* 0x0000000400b87947 */ /* 0x000fea0003800000 */
.L_x_26700:
        /* <DEDUP_REMOVED lines=11> */
.L_x_26707:
        /* <DEDUP_REMOVED lines=21> */
.L_x_26711:
[----:B------:R-:W-:Y:S05]  /*129e0*/  BSYNC B1 ;  /* 0x0000000000017941 */ /* 0x000fea0003800000 */
.L_x_26710:
[----:B------:R-:W-:Y:S01]  /*129f0*/  LEA R5, R0, 0x3b800000, 0x17 ;  /* 0x3b80000000057811 */ /* 0x000fe200078eb8ff */
[----:B------:R-:W-:-:S05]  /*12a00*/  IMAD.SHL.U32 R0, R3, 0x100000, RZ ;  /* 0x0010000003007824 */ /* 0x000fca00078e00ff */
[----:B------:R-:W-:-:S07]  /*12a10*/  LOP3.LUT R0, R5, R0, R6, 0xfe, !PT ;  /* 0x0000000005007212 */ /* 0x000fce00078efe06 */
.L_x_26709:
[----:B------:R-:W-:Y:S05]  /*12a20*/  BSYNC B0 ;  /* 0x0000000000007941 */ /* 0x000fea0003800000 */
.L_x_26708:
[----:B------:R-:W-:-:S04]  /*12a30*/  FMUL.FTZ R0, R0, 1 ;  /* 0x3f80000000007820 */ /* 0x000fc80000410000 */
[----:B------:R0:W2:Y:S01]  /*12a40*/  F2F.F64.F32 R26, R0 ;  /* 0x00000000001a7310 */ /* 0x0000a20000201800 */
[----:B------:R-:W-:Y:S05]  /*12a50*/  BRA `(.L_x_26693) ;  /* 0x0000000400187947 */ /* 0x000fea0003800000 */
.L_x_26706:
        /* <DEDUP_REMOVED lines=21> */
.L_x_26715:
[----:B------:R-:W-:Y:S05]  /*12bb0*/  BSYNC B1 ;  /* 0x0000000000017941 */ /* 0x000fea0003800000 */
.L_x_26714:
[----:B------:R-:W-:Y:S01]  /*12bc0*/  LEA R5, R0, 0x37800000, 0x17 ;  /* 0x3780000000057811 */ /* 0x000fe200078eb8ff */
[----:B------:R-:W-:-:S05]  /*12bd0*/  IMAD.SHL.U32 R0, R3, 0x200000, RZ ;  /* 0x0020000003007824 */ /* 0x000fca00078e00ff */
[----:B------:R-:W-:-:S07]  /*12be0*/  LOP3.LUT R0, R5, R0, R6, 0xfe, !PT ;  /* 0x0000000005007212 */ /* 0x000fce00078efe06 */
.L_x_26713:
[----:B------:R-:W-:Y:S05]  /*12bf0*/  BSYNC B0 ;  /* 0x0000000000007941 */ /* 0x000fea0003800000 */
.L_x_26712:
[----:B------:R-:W-:-:S04]  /*12c00*/  FMUL.FTZ R0, R0, 1 ;  /* 0x3f80000000007820 */ /* 0x000fc80000410000 */
[----:B------:R0:W2:Y:S01]  /*12c10*/  F2F.F64.F32 R26, R0 ;  /* 0x00000000001a7310 */ /* 0x0000a20000201800 */
[----:B------:R-:W-:Y:S05]  /*12c20*/  BRA `(.L_x_26693) ;  /* 0x0000000000a47947 */ /* 0x000fea0003800000 */
.L_x_26705:
        /* <DEDUP_REMOVED lines=14> */
.L_x_26719:
[----:B------:R-:W-:Y:S05]  /*12d10*/  BSYNC B0 ;  /* 0x0000000000007941 */ /* 0x000fea0003800000 */
.L_x_26718:
[----:B------:R-:W-:-:S04]  /*12d20*/  FMUL.FTZ R0, R0, 1 ;  /* 0x3f80000000007820 */ /* 0x000fc80000410000 */
[----:B------:R0:W2:Y:S01]  /*12d30*/  F2F.F64.F32 R26, R0 ;  /* 0x00000000001a7310 */ /* 0x0000a20000201800 */
[----:B------:R-:W-:Y:S05]  /*12d40*/  BRA `(.L_x_26693) ;  /* 0x00000000005c7947 */ /* 0x000fea0003800000 */
.L_x_26692:
        /* <DEDUP_REMOVED lines=16> */
.L_x_26720:
[----:B------:R-:W-:Y:S01]  /*12e50*/  CS2R R26, SRZ ;  /* 0x00000000001a7805 */ /* 0x000fe2000001ff00 */
[----:B------:R-:W-:Y:S06]  /*12e60*/  BRA `(.L_x_26693) ;  /* 0x0000000000147947 */ /* 0x000fec0003800000 */
.L_x_26717:
[----:B------:R-:W2:Y:S02]  /*12e70*/  LDG.E.64 R26, desc[UR36][R4.64] ;  /* 0x00000024041a7981 */ /* 0x000ea4000c1e1b00 */
[----:B--2---:R-:W3:Y:S01]  /*12e80*/  I2F.F64.U64 R26, R26 ;  /* 0x0000001a001a7312 */ /* 0x004ee20000301800 */
[----:B------:R-:W-:Y:S05]  /*12e90*/  BRA `(.L_x_26693) ;  /* 0x0000000000087947 */ /* 0x000fea0003800000 */
.L_x_26716:
[----:B------:R-:W2:Y:S02]  /*12ea0*/  LDG.E R4, desc[UR36][R4.64] ;  /* 0x0000002404047981 */ /* 0x000ea4000c1e1900 */
[----:B--2---:R4:W0:Y:S02]  /*12eb0*/  I2F.F64.U32 R26, R4 ;  /* 0x00000004001a7312 */ /* 0x0048240000201800 */
.L_x_26693:
[----:B------:R-:W1:Y:S01]  /*12ec0*/  LDC.U8 R3, c[0x0][0x5d4] ;  /* 0x00017500ff037b82 */ /* 0x000e620000000000 */
[----:B------:R-:W-:Y:S02]  /*12ed0*/  ULDC.64 UR4, c[0x0][0x5b8] ;  /* 0x00016e0000047ab9 */ /* 0x000fe40000000a00 */
        /* <DEDUP_REMOVED lines=16> */
.L_x_26724:
[----:B------:R-:W4:Y:S02]  /*12fe0*/  LDG.E.U8 R4, desc[UR36][R4.64] ;  /* 0x0000002404047981 */ /* 0x000f24000c1e1100 */
[----:B----4-:R0:W1:Y:S01]  /*12ff0*/  I2F.F64.U16 R24, R4 ;  /* 0x0000000400187312 */ /* 0x0100620000101800 */
[----:B------:R-:W-:Y:S05]  /*13000*/  BRA `(.L_x_26726) ;  /* 0x0000000c00707947 */ /* 0x000fea0003800000 */
.L_x_26723:
        /* <DEDUP_REMOVED lines=9> */
.L_x_26728:
[----:B------:R-:W4:Y:S02]  /*130a0*/  LDG.E R4, desc[UR36][R4.64] ;  /* 0x0000002404047981 */ /* 0x000f24000c1e1900 */
[----:B----4-:R0:W1:Y:S01]  /*130b0*/  I2F.F64 R24, R4 ;  /* 0x0000000400187312 */ /* 0x0100620000201c00 */
[----:B------:R-:W-:Y:S05]  /*130c0*/  BRA `(.L_x_26726) ;  /* 0x0000000c00407947 */ /* 0x000fea0003800000 */
.L_x_26727:
[----:B------:R-:W4:Y:S02]  /*130d0*/  LDG.E.U16 R4, desc[UR36][R4.64] ;  /* 0x0000002404047981 */ /* 0x000f24000c1e1500 */
[----:B----4-:R0:W1:Y:S01]  /*130e0*/  I2F.F64.S16 R24, R4 ;  /* 0x0000000400187312 */ /* 0x0100620000101c00 */
[----:B------:R-:W-:Y:S05]  /*130f0*/  BRA `(.L_x_26726) ;  /* 0x0000000c00347947 */ /* 0x000fea0003800000 */
.L_x_26722:
        /* <DEDUP_REMOVED lines=10> */
.L_x_26730:
[----:B------:R-:W4:Y:S02]  /*131a0*/  LDG.E.U16 R0, desc[UR36][R4.64] ;  /* 0x0000002404007981 */ /* 0x000f24000c1e1500 */
[----:B----4-:R-:W-:-:S05]  /*131b0*/  HADD2.F32 R0, -RZ, R0.H0_H0 ;  /* 0x20000000ff007230 */ /* 0x010fca0000004100 */
[----:B------:R-:W-:-:S04]  /*131c0*/  FMUL.FTZ R0, R0, 1 ;  /* 0x3f80000000007820 */ /* 0x000fc80000410000 */
[----:B------:R0:W1:Y:S01]  /*131d0*/  F2F.F64.F32 R24, R0 ;  /* 0x0000000000187310 */ /* 0x0000620000201800 */
[----:B------:R-:W-:Y:S05]  /*131e0*/  BRA `(.L_x_26726) ;  /* 0x0000000800f87947 */ /* 0x000fea0003800000 */
.L_x_26729:
        /* <DEDUP_REMOVED lines=10> */
.L_x_26732:
[----:B------:R-:W4:Y:S02]  /*13290*/  LDG.E.U16 R4, desc[UR36][R4.64] ;  /* 0x0000002404047981 */ /* 0x000f24000c1e1500 */
[----:B----4-:R-:W-:-:S05]  /*132a0*/  HADD2.F32 R0, -RZ, R4.H0_H0 ;  /* 0x20000004ff007230 */ /* 0x010fca0000004100 */
[----:B------:R-:W-:-:S04]  /*132b0*/  FMUL.FTZ R0, R0, 1 ;  /* 0x3f80000000007820 */ /* 0x000fc80000410000 */
[----:B------:R0:W1:Y:S01]  /*132c0*/  F2F.F64.F32 R24, R0 ;  /* 0x0000000000187310 */ /* 0x0000620000201800 */
[----:B------:R-:W-:Y:S05]  /*132d0*/  BRA `(.L_x_26726) ;  /* 0x0000000800bc7947 */ /* 0x000fea0003800000 */
.L_x_26731:
[----:B------:R0:W5:Y:S01]  /*132e0*/  LDG.E.64 R24, desc[UR36][R4.64] ;  /* 0x0000002404187981 */ /* 0x000162000c1e1b00 */
[----:B------:R-:W-:Y:S05]  /*132f0*/  BRA `(.L_x_26726) ;  /* 0x0000000800b47947 */ /* 0x000fea0003800000 */
.L_x_26721:
        /* <DEDUP_REMOVED lines=13> */
.L_x_26735:
[----:B------:R0:W5:Y:S01]  /*133d0*/  LDG.E.64 R24, desc[UR36][R4.64] ;  /* 0x0000002404187981 */ /* 0x000162000c1e1b00 */
[----:B------:R-:W-:Y:S05]  /*133e0*/  BRA `(.L_x_26726) ;  /* 0x0000000800787947 */ /* 0x000fea0003800000 */
.L_x_26734:
        /* <DEDUP_REMOVED lines=28> */
.L_x_26737:
        /* <DEDUP_REMOVED lines=15> */
.L_x_26736:
[----:B------:R-:W4:Y:S02]  /*136a0*/  LDG.E.U16 R0, desc[UR36][R4.64] ;  /* 0x0000002404007981 */ /* 0x000f24000c1e1500 */
[----:B----4-:R-:W-:-:S04]  /*136b0*/  IMAD.U32 R0, R0, 0x10000, RZ ;  /* 0x0001000000007824 */ /* 0x010fc800078e00ff */
[----:B------:R-:W-:-:S04]  /*136c0*/  FMUL.FTZ R0, R0, 1 ;  /* 0x3f80000000007820 */ /* 0x000fc80000410000 */
[----:B------:R0:W1:Y:S01]  /*136d0*/  F2F.F64.F32 R24, R0 ;  /* 0x0000000000187310 */ /* 0x0000620000201800 */
[----:B------:R-:W-:Y:S05]  /*136e0*/  BRA `(.L_x_26726) ;  /* 0x0000000400b87947 */ /* 0x000fea0003800000 */
.L_x_26733:
        /* <DEDUP_REMOVED lines=11> */
.L_x_26740:
        /* <DEDUP_REMOVED lines=21> */
.L_x_26744:
[----:B------:R-:W-:Y:S05]  /*138f0*/  BSYNC B1 ;  /* 0x0000000000017941 */ /* 0x000fea0003800000 */
.L_x_26743:
[----:B------:R-:W-:Y:S01]  /*13900*/  LEA R5, R0, 0x3b800000, 0x17 ;  /* 0x3b80000000057811 */ /* 0x000fe200078eb8ff */
[----:B------:R-:W-:-:S05]  /*13910*/  IMAD.SHL.U32 R0, R3, 0x100000, RZ ;  /* 0x0010000003007824 */ /* 0x000fca00078e00ff */
[----:B------:R-:W-:-:S07]  /*13920*/  LOP3.LUT R0, R5, R0, R6, 0xfe, !PT ;  /* 0x0000000005007212 */ /* 0x000fce00078efe06 */
.L_x_26742:
[----:B------:R-:W-:Y:S05]  /*13930*/  BSYNC B0 ;  /* 0x0000000000007941 */ /* 0x000fea0003800000 */
.L_x_26741:
[----:B------:R-:W-:-:S04]  /*13940*/  FMUL.FTZ R0, R0, 1 ;  /* 0x3f80000000007820 */ /* 0x000fc80000410000 */
[----:B------:R0:W1:Y:S01]  /*13950*/  F2F.F64.F32 R24, R0 ;  /* 0x0000000000187310 */ /* 0x0000620000201800 */
[----:B------:R-:W-:Y:S05]  /*13960*/  BRA `(.L_x_26726) ;  /* 0x0000000400187947 */ /* 0x000fea0003800000 */
.L_x_26739:
        /* <DEDUP_REMOVED lines=21> */
.L_x_26748:
[----:B------:R-:W-:Y:S05]  /*13ac0*/  BSYNC B1 ;  /* 0x0000000000017941 */ /* 0x000fea0003800000 */
.L_x_26747:
[----:B------:R-:W-:Y:S01]  /*13ad0*/  LEA R5, R0, 0x37800000, 0x17 ;  /* 0x3780000000057811 */ /* 0x000fe200078eb8ff */
[----:B------:R-:W-:-:S05]  /*13ae0*/  IMAD.SHL.U32 R0, R3, 0x200000, RZ ;  /* 0x0020000003007824 */ /* 0x000fca00078e00ff */
[----:B------:R-:W-:-:S07]  /*13af0*/  LOP3.LUT R0, R5, R0, R6, 0xfe, !PT ;  /* 0x0000000005007212 */ /* 0x000fce00078efe06 */
.L_x_26746:
[----:B------:R-:W-:Y:S05]  /*13b00*/  BSYNC B0 ;  /* 0x0000000000007941 */ /* 0x000fea0003800000 */
.L_x_26745:
[----:B------:R-:W-:-:S04]  /*13b10*/  FMUL.FTZ R0, R0, 1 ;  /* 0x3f80000000007820 */ /* 0x000fc80000410000 */
[----:B------:R0:W1:Y:S01]  /*13b20*/  F2F.F64.F32 R24, R0 ;  /* 0x0000000000187310 */ /* 0x0000620000201800 */
[----:B------:R-:W-:Y:S05]  /*13b30*/  BRA `(.L_x_26726) ;  /* 0x0000000000a47947 */ /* 0x000fea0003800000 */
.L_x_26738:
        /* <DEDUP_REMOVED lines=14> */
.L_x_26752:
[----:B------:R-:W-:Y:S05]  /*13c20*/  BSYNC B0 ;  /* 0x0000000000007941 */ /* 0x000fea0003800000 */
.L_x_26751:
[----:B------:R-:W-:-:S04]  /*13c30*/  FMUL.FTZ R0, R0, 1 ;  /* 0x3f80000000007820 */ /* 0x000fc80000410000 */
[----:B------:R0:W1:Y:S01]  /*13c40*/  F2F.F64.F32 R24, R0 ;  /* 0x0000000000187310 */ /* 0x0000620000201800 */
[----:B------:R-:W-:Y:S05]  /*13c50*/  BRA `(.L_x_26726) ;  /* 0x00000000005c7947 */ /* 0x000fea0003800000 */
.L_x_26725:
        /* <DEDUP_REMOVED lines=16> */
.L_x_26753:
[----:B------:R-:W-:Y:S01]  /*13d60*/  CS2R R24, SRZ ;  /* 0x0000000000187805 */ /* 0x000fe2000001ff00 */
[----:B------:R-:W-:Y:S06]  /*13d70*/  BRA `(.L_x_26726) ;  /* 0x0000000000147947 */ /* 0x000fec0003800000 */
.L_x_26750:
[----:B------:R-:W4:Y:S02]  /*13d80*/  LDG.E.64 R24, desc[UR36][R4.64] ;  /* 0x0000002404187981 */ /* 0x000f24000c1e1b00 */
[----:B----4-:R-:W0:Y:S01]  /*13d90*/  I2F.F64.U64 R24, R24 ;  /* 0x0000001800187312 */ /* 0x010e220000301800 */
[----:B------:R-:W-:Y:S05]  /*13da0*/  BRA `(.L_x_26726) ;  /* 0x0000000000087947 */ /* 0x000fea0003800000 */
.L_x_26749:
[----:B------:R-:W4:Y:S02]  /*13db0*/  LDG.E R4, desc[UR36][R4.64] ;  /* 0x0000002404047981 */ /* 0x000f24000c1e1900 */
[----:B----4-:R0:W1:Y:S02]  /*13dc0*/  I2F.F64.U32 R24, R4 ;  /* 0x0000000400187312 */ /* 0x0100640000201800 */
.L_x_26726:
[----:B------:R-:W2:Y:S01]  /*13dd0*/  LDC.U8 R3, c[0x0][0x5d5] ;  /* 0x00017540ff037b82 */ /* 0x000ea20000000000 */
[----:B------:R-:W-:Y:S02]  /*13de0*/  ULDC.64 UR4, c[0x0][0x5c0] ;  /* 0x0001700000047ab9 */ /* 0x000fe40000000a00 */
        /* <DEDUP_REMOVED lines=16> */
.L_x_26757:
[----:B------:R-:W2:Y:S02]  /*13ef0*/  LDG.E.U8 R4, desc[UR36][R4.64] ;  /* 0x0000002404047981 */ /* 0x000ea4000c1e1100 */
[----:B--2---:R0:W2:Y:S01]  /*13f00*/  I2F.F64.U16 R18, R4 ;  /* 0x0000000400127312 */ /* 0x0040a20000101800 */
[----:B------:R-:W-:Y:S05]  /*13f10*/  BRA `(.L_x_26759) ;  /* 0x0000000c00707947 */ /* 0x000fea0003800000 */
.L_x_26756:
        /* <DEDUP_REMOVED lines=9> */
.L_x_26761:
[----:B------:R-:W2:Y:S02]  /*13fb0*/  LDG.E R4, desc[UR36][R4.64] ;  /* 0x0000002404047981 */ /* 0x000ea4000c1e1900 */
[----:B--2---:R0:W2:Y:S01]  /*13fc0*/  I2F.F64 R18, R4 ;  /* 0x0000000400127312 */ /* 0x0040a20000201c00 */
[----:B------:R-:W-:Y:S05]  /*13fd0*/  BRA `(.L_x_26759) ;  /* 0x0000000c00407947 */ /* 0x000fea0003800000 */
.L_x_26760:
[----:B------:R-:W2:Y:S02]  /*13fe0*/  LDG.E.U16 R4, desc[UR36][R4.64] ;  /* 0x0000002404047981 */ /* 0x000ea4000c1e1500 */
[----:B--2---:R0:W2:Y:S01]  /*13ff0*/  I2F.F64.S16 R18, R4 ;  /* 0x0000000400127312 */ /* 0x0040a20000101c00 */
[----:B------:R-:W-:Y:S05]  /*14000*/  BRA `(.L_x_26759) ;  /* 0x0000000c00347947 */ /* 0x000fea0003800000 */
.L_x_26755:
        /* <DEDUP_REMOVED lines=10> */
.L_x_26763:
[----:B------:R-:W2:Y:S02]  /*140b0*/  LDG.E.U16 R0, desc[UR36][R4.64] ;  /* 0x0000002404007981 */ /* 0x000ea4000c1e1500 */
[----:B--2---:R-:W-:-:S05]  /*140c0*/  HADD2.F32 R0, -RZ, R0.H0_H0 ;  /* 0x20000000ff007230 */ /* 0x004fca0000004100 */
[----:B------:R-:W-:-:S04]  /*140d0*/  FMUL.FTZ R0, R0, 1 ;  /* 0x3f80000000007820 */ /* 0x000fc80000410000 */
[----:B------:R0:W2:Y:S01]  /*140e0*/  F2F.F64.F32 R18, R0 ;  /* 0x0000000000127310 */ /* 0x0000a20000201800 */
[----:B------:R-:W-:Y:S05]  /*140f0*/  BRA `(.L_x_26759) ;  /* 0x0000000800f87947 */ /* 0x000fea0003800000 */
.L_x_26762:
        /* <DEDUP_REMOVED lines=10> */
.L_x_26765:
[----:B------:R-:W2:Y:S02]  /*141a0*/  LDG.E.U16 R4, desc[UR36][R4.64] ;  /* 0x0000002404047981 */ /* 0x000ea4000c1e1500 */
[----:B--2---:R-:W-:-:S05]  /*141b0*/  HADD2.F32 R0, -RZ, R4.H0_H0 ;  /* 0x20000004ff007230 */ /* 0x004fca0000004100 */
[----:B------:R-:W-:-:S04]  /*141c0*/  FMUL.FTZ R0, R0, 1 ;  /* 0x3f80000000007820 */ /* 0x000fc80000410000 */
[----:B------:R0:W2:Y:S01]  /*141d0*/  F2F.F64.F32 R18, R0 ;  /* 0x0000000000127310 */ /* 0x0000a20000201800 */
[----:B------:R-:W-:Y:S05]  /*141e0*/  BRA `(.L_x_26759) ;  /* 0x0000000800bc7947 */ /* 0x000fea0003800000 */
.L_x_26764:
[----:B------:R0:W5:Y:S01]  /*141f0*/  LDG.E.64 R18, desc[UR36][R4.64] ;  /* 0x0000002404127981 */ /* 0x000162000c1e1b00 */
[----:B------:R-:W-:Y:S05]  /*14200*/  BRA `(.L_x_26759) ;  /* 0x0000000800b47947 */ /* 0x000fea0003800000 */
.L_x_26754:
        /* <DEDUP_REMOVED lines=13> */
.L_x_26768:
[----:B------:R0:W5:Y:S01]  /*142e0*/  LDG.E.64 R18, desc[UR36][R4.64] ;  /* 0x0000002404127981 */ /* 0x000162000c1e1b00 */
[----:B------:R-:W-:Y:S05]  /*142f0*/  BRA `(.L_x_26759) ;  /* 0x0000000800787947 */ /* 0x000fea0003800000 */
.L_x_26767:
        /* <DEDUP_REMOVED lines=28> */
.L_x_26770:
        /* <DEDUP_REMOVED lines=15> */
.L_x_26769:
[----:B------:R-:W2:Y:S02]  /*145b0*/  LDG.E.U16 R0, desc[UR36][R4.64] ;  /* 0x0000002404007981 */ /* 0x000ea4000c1e1500 */
[----:B--2---:R-:W-:-:S04]  /*145c0*/  IMAD.U32 R0, R0, 0x10000, RZ ;  /* 0x0001000000007824 */ /* 0x004fc800078e00ff */
[----:B------:R-:W-:-:S04]  /*145d0*/  FMUL.FTZ R0, R0, 1 ;  /* 0x3f80000000007820 */ /* 0x000fc80000410000 */
[----:B------:R0:W2:Y:S01]  /*145e0*/  F2F.F64.F32 R18, R0 ;  /* 0x0000000000127310 */ /* 0x0000a20000201800 */
[----:B------:R-:W-:Y:S05]  /*145f0*/  BRA `(.L_x_26759) ;  /* 0x0000000400b87947 */ /* 0x000fea0003800000 */
.L_x_26766:
        /* <DEDUP_REMOVED lines=11> */
.L_x_26773:
        /* <DEDUP_REMOVED lines=21> */
.L_x_26777:
[----:B------:R-:W-:Y:S05]  /*14800*/  BSYNC B1 ;  /* 0x0000000000017941 */ /* 0x000fea0003800000 */
.L_x_26776:
[----:B------:R-:W-:Y:S01]  /*14810*/  LEA R5, R0, 0x3b800000, 0x17 ;  /* 0x3b80000000057811 */ /* 0x000fe200078eb8ff */
[----:B------:R-:W-:-:S05]  /*14820*/  IMAD.SHL.U32 R0, R3, 0x100000, RZ ;  /* 0x0010000003007824 */ /* 0x000fca00078e00ff */
[----:B------:R-:W-:-:S07]  /*14830*/  LOP3.LUT R0, R5, R0, R6, 0xfe, !PT ;  /* 0x0000000005007212 */ /* 0x000fce00078efe06 */
.L_x_26775:
[----:B------:R-:W-:Y:S05]  /*14840*/  BSYNC B0 ;  /* 0x0000000000007941 */ /* 0x000fea0003800000 */
.L_x_26774:
[----:B------:R-:W-:-:S04]  /*14850*/  FMUL.FTZ R0, R0, 1 ;  /* 0x3f80000000007820 */ /* 0x000fc80000410000 */
[----:B------:R0:W2:Y:S01]  /*14860*/  F2F.F64.F32 R18, R0 ;  /* 0x0000000000127310 */ /* 0x0000a20000201800 */
[----:B------:R-:W-:Y:S05]  /*14870*/  BRA `(.L_x_26759) ;  /* 0x0000000400187947 */ /* 0x000fea0003800000 */
.L_x_26772:
        /* <DEDUP_REMOVED lines=21> */
.L_x_26781:
[----:B------:R-:W-:Y:S05]  /*149d0*/  BSYNC B1 ;  /* 0x0000000000017941 */ /* 0x000fea0003800000 */
.L_x_26780:
[----:B------:R-:W-:Y:S01]  /*149e0*/  LEA R5, R0, 0x37800000, 0x17 ;  /* 0x3780000000057811 */ /* 0x000fe200078eb8ff */
[----:B------:R-:W-:-:S05]  /*149f0*/  IMAD.SHL.U32 R0, R3, 0x200000, RZ ;  /* 0x0020000003007824 */ /* 0x000fca00078e00ff */
[----:B------:R-:W-:-:S07]  /*14a00*/  LOP3.LUT R0, R5, R0, R6, 0xfe, !PT ;  /* 0x0000000005007212 */ /* 0x000fce00078efe06 */
.L_x_26779:
[----:B------:R-:W-:Y:S05]  /*14a10*/  BSYNC B0 ;  /* 0x0000000000007941 */ /* 0x000fea0003800000 */
.L_x_26778:
[----:B------:R-:W-:-:S04]  /*14a20*/  FMUL.FTZ R0, R0, 1 ;  /* 0x3f80000000007820 */ /* 0x000fc80000410000 */
[----:B------:R0:W2:Y:S01]  /*14a30*/  F2F.F64.F32 R18, R0 ;  /* 0x0000000000127310 */ /* 0x0000a20000201800 */
[----:B------:R-:W-:Y:S05]  /*14a40*/  BRA `(.L_x_26759) ;  /* 0x0000000000a47947 */ /* 0x000fea0003800000 */
.L_x_26771:
        /* <DEDUP_REMOVED lines=14> */
.L_x_26785:
[----:B------:R-:W-:Y:S05]  /*14b30*/  BSYNC B0 ;  /* 0x0000000000007941 */ /* 0x000fea0003800000 */
.L_x_26784:
[----:B------:R-:W-:-:S04]  /*14b40*/  FMUL.FTZ R0, R0, 1 ;  /* 0x3f80000000007820 */ /* 0x000fc80000410000 */
[----:B------:R0:W2:Y:S01]  /*14b50*/  F2F.F64.F32 R18, R0 ;  /* 0x0000000000127310 */ /* 0x0000a20000201800 */
[----:B------:R-:W-:Y:S05]  /*14b60*/  BRA `(.L_x_26759) ;  /* 0x00000000005c7947 */ /* 0x000fea0003800000 */
.L_x_26758:
        /* <DEDUP_REMOVED lines=16> */
.L_x_26786:
[----:B------:R-:W-:Y:S01]  /*14c70*/  CS2R R18, SRZ ;  /* 0x0000000000127805 */ /* 0x000fe2000001ff00 */
[----:B------:R-:W-:Y:S06]  /*14c80*/  BRA `(.L_x_26759) ;  /* 0x0000000000147947 */ /* 0x000fec0003800000 */
.L_x_26783:
[----:B------:R-:W2:Y:S02]  /*14c90*/  LDG.E.64 R18, desc[UR36][R4.64] ;  /* 0x0000002404127981 */ /* 0x000ea4000c1e1b00 */
[----:B--2---:R-:W0:Y:S01]  /*14ca0*/  I2F.F64.U64 R18, R18 ;  /* 0x0000001200127312 */ /* 0x004e220000301800 */
[----:B------:R-:W-:Y:S05]  /*14cb0*/  BRA `(.L_x_26759) ;  /* 0x0000000000087947 */ /* 0x000fea0003800000 */
.L_x_26782:
[----:B------:R-:W2:Y:S02]  /*14cc0*/  LDG.E R4, desc[UR36][R4.64] ;  /* 0x0000002404047981 */ /* 0x000ea4000c1e1900 */
[----:B--2---:R0:W2:Y:S02]  /*14cd0*/  I2F.F64.U32 R18, R4 ;  /* 0x0000000400127312 */ /* 0x0040a40000201800 */
.L_x_26759:
        /* <DEDUP_REMOVED lines=18> */
.L_x_26790:
[----:B------:R-:W2:Y:S02]  /*14e00*/  LDG.E.U8 R2, desc[UR36][R4.64] ;  /* 0x0000002404027981 */ /* 0x000ea4000c1e1100 */
[----:B--2---:R-:W0:Y:S01]  /*14e10*/  I2F.F64.U16 R2, R2 ;  /* 0x0000000200027312 */ /* 0x004e220000101800 */
[----:B------:R-:W-:Y:S05]  /*14e20*/  BRA `(.L_x_26792) ;  /* 0x0000000c00707947 */ /* 0x000fea0003800000 */
.L_x_26789:
        /* <DEDUP_REMOVED lines=9> */
.L_x_26794:
[----:B------:R-:W2:Y:S02]  /*14ec0*/  LDG.E R2, desc[UR36][R4.64] ;  /* 0x0000002404027981 */ /* 0x000ea4000c1e1900 */
[----:B--2---:R-:W1:Y:S01]  /*14ed0*/  I2F.F64 R2, R2 ;  /* 0x0000000200027312 */ /* 0x004e620000201c00 */
[----:B------:R-:W-:Y:S05]  /*14ee0*/  BRA `(.L_x_26792) ;  /* 0x0000000c00407947 */ /* 0x000fea0003800000 */
.L_x_26793:
[----:B------:R-:W2:Y:S02]  /*14ef0*/  LDG.E.U16 R2, desc[UR36][R4.64] ;  /* 0x0000002404027981 */ /* 0x000ea4000c1e1500 */
[----:B--2---:R-:W2:Y:S01]  /*14f00*/  I2F.F64.S16 R2, R2 ;  /* 0x0000000200027312 */ /* 0x004ea20000101c00 */
[----:B------:R-:W-:Y:S05]  /*14f10*/  BRA `(.L_x_26792) ;  /* 0x0000000c00347947 */ /* 0x000fea0003800000 */
.L_x_26788:
        /* <DEDUP_REMOVED lines=10> */
.L_x_26796:
[----:B------:R-:W2:Y:S02]  /*14fc0*/  LDG.E.U16 R0, desc[UR36][R4.64] ;  /* 0x0000002404007981 */ /* 0x000ea4000c1e1500 */
[----:B--2---:R-:W-:-:S05]  /*14fd0*/  HADD2.F32 R0, -RZ, R0.H0_H0 ;  /* 0x20000000ff007230 */ /* 0x004fca0000004100 */
[----:B------:R-:W-:-:S04]  /*14fe0*/  FMUL.FTZ R0, R0, 1 ;  /* 0x3f80000000007820 */ /* 0x000fc80000410000 */
[----:B------:R0:W1:Y:S01]  /*14ff0*/  F2F.F64.F32 R2, R0 ;  /* 0x0000000000027310 */ /* 0x0000620000201800 */
[----:B------:R-:W-:Y:S05]  /*15000*/  BRA `(.L_x_26792) ;  /* 0x0000000800f87947 */ /* 0x000fea0003800000 */
.L_x_26795:
        /* <DEDUP_REMOVED lines=10> */
.L_x_26798:
[----:B------:R-:W2:Y:S02]  /*150b0*/  LDG.E.U16 R4, desc[UR36][R4.64] ;  /* 0x0000002404047981 */ /* 0x000ea4000c1e1500 */
[----:B--2---:R-:W-:-:S05]  /*150c0*/  HADD2.F32 R0, -RZ, R4.H0_H0 ;  /* 0x20000004ff007230 */ /* 0x004fca0000004100 */
[----:B------:R-:W-:-:S04]  /*150d0*/  FMUL.FTZ R0, R0, 1 ;  /* 0x3f80000000007820 */ /* 0x000fc80000410000 */
[----:B------:R0:W1:Y:S01]  /*150e0*/  F2F.F64.F32 R2, R0 ;  /* 0x0000000000027310 */ /* 0x0000620000201800 */
[----:B------:R-:W-:Y:S05]  /*150f0*/  BRA `(.L_x_26792) ;  /* 0x0000000800bc7947 */ /* 0x000fea0003800000 */
.L_x_26797:
[----:B------:R0:W5:Y:S01]  /*15100*/  LDG.E.64 R2, desc[UR36][R4.64] ;  /* 0x0000002404027981 */ /* 0x000162000c1e1b00 */
[----:B------:R-:W-:Y:S05]  /*15110*/  BRA `(.L_x_26792) ;  /* 0x0000000800b47947 */ /* 0x000fea0003800000 */
.L_x_26787:
        /* <DEDUP_REMOVED lines=13> */
.L_x_26801:
[----:B------:R0:W5:Y:S01]  /*151f0*/  LDG.E.64 R2, desc[UR36][R4.64] ;  /* 0x0000002404027981 */ /* 0x000162000c1e1b00 */
[----:B------:R-:W-:Y:S05]  /*15200*/  BRA `(.L_x_26792) ;  /* 0x0000000800787947 */ /* 0x000fea0003800000 */
.L_x_26800:
        /* <DEDUP_REMOVED lines=28> */
.L_x_26803:
        /* <DEDUP_REMOVED lines=15> */
.L_x_26802:
[----:B------:R-:W2:Y:S02]  /*154c0*/  LDG.E.U16 R0, desc[UR36][R4.64] ;  /* 0x0000002404007981 */ /* 0x000ea4000c1e1500 */
[----:B--2---:R-:W-:-:S04]  /*154d0*/  IMAD.U32 R0, R0, 0x10000, RZ ;  /* 0x0001000000007824 */ /* 0x004fc800078e00ff */
[----:B------:R-:W-:-:S04]  /*154e0*/  FMUL.FTZ R0, R0, 1 ;  /* 0x3f80000000007820 */ /* 0x000fc80000410000 */
[----:B------:R0:W1:Y:S01]  /*154f0*/  F2F.F64.F32 R2, R0 ;  /* 0x0000000000027310 */ /* 0x0000620000201800 */
[----:B------:R-:W-:Y:S05]  /*15500*/  BRA `(.L_x_26792) ;  /* 0x0000000400b87947 */ /* 0x000fea0003800000 */
.L_x_26799:
        /* <DEDUP_REMOVED lines=11> */
.L_x_26806:
        /* <DEDUP_REMOVED lines=21> */
.L_x_26810:
[----:B------:R-:W-:Y:S05]  /*15710*/  BSYNC B1 ;  /* 0x0000000000017941 */ /* 0x000fea0003800000 */
.L_x_26809:
[----:B------:R-:W-:Y:S01]  /*15720*/  LEA R3, R0, 0x3b800000, 0x17 ;  /* 0x3b80000000037811 */ /* 0x000fe200078eb8ff */
[----:B------:R-:W-:-:S05]  /*15730*/  IMAD.SHL.U32 R0, R2, 0x100000, RZ ;  /* 0x0010000002007824 */ /* 0x000fca00078e00ff */
[----:B------:R-:W-:-:S07]  /*15740*/  LOP3.LUT R0, R3, R0, R4, 0xfe, !PT ;  /* 0x0000000003007212 */ /* 0x000fce00078efe04 */
.L_x_26808:
[----:B------:R-:W-:Y:S05]  /*15750*/  BSYNC B0 ;  /* 0x0000000000007941 */ /* 0x000fea0003800000 */
.L_x_26807:
[----:B------:R-:W-:-:S04]  /*15760*/  FMUL.FTZ R0, R0, 1 ;  /* 0x3f80000000007820 */ /* 0x000fc80000410000 */
[----:B------:R0:W1:Y:S01]  /*15770*/  F2F.F64.F32 R2, R0 ;  /* 0x0000000000027310 */ /* 0x0000620000201800 */
[----:B------:R-:W-:Y:S05]  /*15780*/  BRA `(.L_x_26792) ;  /* 0x0000000400187947 */ /* 0x000fea0003800000 */
.L_x_26805:
        /* <DEDUP_REMOVED lines=21> */
.L_x_26814:
[----:B------:R-:W-:Y:S05]  /*158e0*/  BSYNC B1 ;  /* 0x0000000000017941 */ /* 0x000fea0003800000 */
.L_x_26813:
[----:B------:R-:W-:Y:S01]  /*158f0*/  LEA R3, R0, 0x37800000, 0x17 ;  /* 0x3780000000037811 */ /* 0x000fe200078eb8ff */
[----:B------:R-:W-:-:S05]  /*15900*/  IMAD.SHL.U32 R0, R2, 0x200000, RZ ;  /* 0x0020000002007824 */ /* 0x000fca00078e00ff */
[----:B------:R-:W-:-:S07]  /*15910*/  LOP3.LUT R0, R3, R0, R4, 0xfe, !PT ;  /* 0x0000000003007212 */ /* 0x000fce00078efe04 */
.L_x_26812:
[----:B------:R-:W-:Y:S05]  /*15920*/  BSYNC B0 ;  /* 0x0000000000007941 */ /* 0x000fea0003800000 */
.L_x_26811:
[----:B------:R-:W-:-:S04]  /*15930*/  FMUL.FTZ R0, R0, 1 ;  /* 0x3f80000000007820 */ /* 0x000fc80000410000 */
[----:B------:R0:W1:Y:S01]  /*15940*/  F2F.F64.F32 R2, R0 ;  /* 0x0000000000027310 */ /* 0x0000620000201800 */
[----:B------:R-:W-:Y:S05]  /*15950*/  BRA `(.L_x_26792) ;  /* 0x0000000000a47947 */ /* 0x000fea0003800000 */
.L_x_26804:
        /* <DEDUP_REMOVED lines=14> */
.L_x_26818:
[----:B------:R-:W-:Y:S05]  /*15a40*/  BSYNC B0 ;  /* 0x0000000000007941 */ /* 0x000fea0003800000 */
.L_x_26817:
[----:B------:R-:W-:-:S04]  /*15a50*/  FMUL.FTZ R0, R0, 1 ;  /* 0x3f80000000007820 */ /* 0x000fc80000410000 */
[----:B------:R0:W1:Y:S01]  /*15a60*/  F2F.F64.F32 R2, R0 ;  /* 0x0000000000027310 */ /* 0x0000620000201800 */
[----:B------:R-:W-:Y:S05]  /*15a70*/  BRA `(.L_x_26792) ;  /* 0x00000000005c7947 */ /* 0x000fea0003800000 */
.L_x_26791:
        /* <DEDUP_REMOVED lines=15> */
[----:B0-2345:R-:W-:Y:S05]  /*15b70*/  CALL.ABS.NOINC R2 ;  /* 0x0000000002007343 */ /* 0x03dfea0003c00000 */
.L_x_26819:
[----:B------:R-:W-:Y:S01]  /*15b80*/  CS2R R2, SRZ ;  /* 0x0000000000027805 */ /* 0x000fe2000001ff00 */
[----:B------:R-:W-:Y:S06]  /*15b90*/  BRA `(.L_x_26792) ;  /* 0x0000000000147947 */ /* 0x000fec0003800000 */
.L_x_26816:
[----:B------:R-:W2:Y:S02]  /*15ba0*/  LDG.E.64 R2, desc[UR36][R4.64] ;  /* 0x0000002404027981 */ /* 0x000ea4000c1e1b00 */
[----:B--2---:R-:W0:Y:S01]  /*15bb0*/  I2F.F64.U64 R2, R2 ;  /* 0x0000000200027312 */ /* 0x004e220000301800 */
[----:B------:R-:W-:Y:S05]  /*15bc0*/  BRA `(.L_x_26792) ;  /* 0x0000000000087947 */ /* 0x000fea0003800000 */
.L_x_26815:
[----:B------:R-:W2:Y:S02]  /*15bd0*/  LDG.E R2, desc[UR36][R4.64] ;  /* 0x0000002404027981 */ /* 0x000ea4000c1e1900 */
[----:B--2---:R-:W0:Y:S02]  /*15be0*/  I2F.F64.U32 R2, R2 ;  /* 0x0000000200027312 */ /* 0x004e240000201800 */
.L_x_26792:
[----:B0-----:R-:W0:Y:S01]  /*15bf0*/  LDC.U8 R4, c[0x0][0x5d1] ;  /* 0x00017440ff047b82 */ /* 0x001e220000000000 */
[----:B--2--5:R-:W-:-:S08]  /*15c00*/  DADD R18, -R18, R28 ;  /* 0x0000000012127229 */ /* 0x024fd0000000011c */
[----:B---3--:R-:W-:-:S08]  /*15c10*/  DMUL R18, R18, R26 ;  /* 0x0000001a12127228 */ /* 0x008fd00000000000 */
[----:B-1--4-:R-:W-:Y:S01]  /*15c20*/  DFMA R24, R18, R2, R24 ;  /* 0x000000021218722b */ /* 0x012fe20000000018 */
        /* <DEDUP_REMOVED lines=14> */
.L_x_26823:
[----:B------:R-:W0:Y:S02]  /*15d10*/  F2I.S64.F64.TRUNC R24, R24 ;  /* 0x0000001800187311 */ /* 0x000e24000030d900 */
[----:B0-----:R-:W-:-:S05]  /*15d20*/  IMAD.MOV.U32 R3, RZ, RZ, R24 ;  /* 0x000000ffff037224 */ /* 0x001fca00078e0018 */
[----:B------:R0:W-:Y:S01]  /*15d30*/  STG.E.U8 desc[UR36][R16.64], R3 ;  /* 0x0000000310007986 */ /* 0x0001e2000c101124 */
[----:B------:R-:W-:Y:S05]  /*15d40*/  BRA `(.L_x_26825) ;  /* 0x0000000c00f87947 */ /* 0x000fea0003800000 */
.L_x_26822:
        /* <DEDUP_REMOVED lines=9> */
.L_x_26827:
[----:B------:R-:W0:Y:S02]  /*15de0*/  F2I.F64.TRUNC R25, R24 ;  /* 0x0000001800197311 */ /* 0x000e24000030d100 */
[----:B0-----:R0:W-:Y:S01]  /*15df0*/  STG.E desc[UR36][R16.64], R25 ;  /* 0x0000001910007986 */ /* 0x0011e2000c101924 */
[----:B------:R-:W-:Y:S05]  /*15e00*/  BRA `(.L_x_26825) ;  /* 0x0000000c00c87947 */ /* 0x000fea0003800000 */
.L_x_26826:
[----:B------:R-:W0:Y:S02]  /*15e10*/  F2I.F64.TRUNC R25, R24 ;  /* 0x0000001800197311 */ /* 0x000e24000030d100 */
[----:B0-----:R0:W-:Y:S01]  /*15e20*/  STG.E.U16 desc[UR36][R16.64], R25 ;  /* 0x0000001910007986 */ /* 0x0011e2000c101524 */
[----:B------:R-:W-:Y:S05]  /*15e30*/  BRA `(.L_x_26825) ;  /* 0x0000000c00bc7947 */ /* 0x000fea0003800000 */
.L_x_26821:
        /* <DEDUP_REMOVED lines=13> */
.L_x_26829:
        /* <DEDUP_REMOVED lines=8> */
.L_x_26828:
        /* <DEDUP_REMOVED lines=14> */
.L_x_26831:
        /* <DEDUP_REMOVED lines=9> */
.L_x_26830:
[----:B------:R0:W-:Y:S01]  /*16100*/  STG.E.64 desc[UR36][R16.64], R24 ;  /* 0x0000001810007986 */ /* 0x0001e2000c101b24 */
[----:B------:R-:W-:Y:S05]  /*16110*/  BRA `(.L_x_26825) ;  /* 0x0000000c00047947 */ /* 0x000fea0003800000 */
.L_x_26820:
        /* <DEDUP_REMOVED lines=12> */
.L_x_26834:
[----:B------:R-:W-:-:S05]  /*161e0*/  CS2R R26, SRZ ;  /* 0x00000000001a7805 */ /* 0x000fca000001ff00 */
[----:B------:R0:W-:Y:S01]  /*161f0*/  STG.E.128 desc[UR36][R16.64], R24 ;  /* 0x0000001810007986 */ /* 0x0001e2000c101d24 */
[----:B------:R-:W-:Y:S05]  /*16200*/  BRA `(.L_x_26825) ;  /* 0x0000000800c87947 */ /* 0x000fea0003800000 */
.L_x_26833:
        /* <DEDUP_REMOVED lines=25> */
.L_x_26838:
[----:B------:R-:W-:Y:S05]  /*163a0*/  BSYNC B0 ;  /* 0x0000000000007941 */ /* 0x000fea0003800000 */
.L_x_26837:
[----:B------:R-:W-:-:S05]  /*163b0*/  LOP3.LUT R3, R0, R3, RZ, 0xfc, !PT ;  /* 0x0000000300037212 */ /* 0x000fca00078efcff */
[----:B------:R0:W-:Y:S01]  /*163c0*/  STG.E.U8 desc[UR36][R16.64], R3 ;  /* 0x0000000310007986 */ /* 0x0001e2000c101124 */
[----:B------:R-:W-:Y:S05]  /*163d0*/  BRA `(.L_x_26825) ;  /* 0x0000000800547947 */ /* 0x000fea0003800000 */
.L_x_26836:
        /* <DEDUP_REMOVED lines=17> */
.L_x_26840:
[----:B------:R-:W-:Y:S01]  /*164f0*/  IMAD.MOV.U32 R0, RZ, RZ, 0x7f ;  /* 0x0000007fff007424 */ /* 0x000fe200078e00ff */
[----:B------:R-:W-:-:S04]  /*16500*/  ISETP.GT.U32.AND P0, PT, R2, 0x7f800000, PT ;  /* 0x7f8000000200780c */ /* 0x000fc80003f04070 */
[----:B------:R-:W-:-:S09]  /*16510*/  SEL R0, R0, 0x7c, P0 ;  /* 0x0000007c00007807 */ /* 0x000fd20000000000 */
.L_x_26841:
[----:B------:R-:W-:Y:S05]  /*16520*/  BSYNC B0 ;  /* 0x0000000000007941 */ /* 0x000fea0003800000 */
.L_x_26839:
[----:B------:R-:W-:-:S04]  /*16530*/  LOP3.LUT R2, R3, 0x80000000, RZ, 0xc0, !PT ;  /* 0x8000000003027812 */ /* 0x000fc800078ec0ff */
[----:B------:R-:W-:-:S04]  /*16540*/  SHF.R.U32.HI R3, RZ, 0x18, R2 ;  /* 0x00000018ff037819 */ /* 0x000fc80000011602 */
[----:B------:R-:W-:-:S05]  /*16550*/  LOP3.LUT R3, R0, R3, RZ, 0xfc, !PT ;  /* 0x0000000300037212 */ /* 0x000fca00078efcff */
[----:B------:R0:W-:Y:S01]  /*16560*/  STG.E.U8 desc[UR36][R16.64], R3 ;  /* 0x0000000310007986 */ /* 0x0001e2000c101124 */
[----:B------:R-:W-:Y:S05]  /*16570*/  BRA `(.L_x_26825) ;  /* 0x0000000400ec7947 */ /* 0x000fea0003800000 */
.L_x_26835:
        /* <DEDUP_REMOVED lines=8> */
.L_x_26832:
        /* <DEDUP_REMOVED lines=11> */
.L_x_26844:
        /* <DEDUP_REMOVED lines=21> */
.L_x_26847:
[----:B------:R-:W-:-:S04]  /*16800*/  LOP3.LUT R2, R3, 0x80000000, RZ, 0xc0, !PT ;  /* 0x8000000003027812 */ /* 0x000fc800078ec0ff */
[----:B------:R-:W-:-:S04]  /*16810*/  SHF.R.U32.HI R3, RZ, 0x18, R2 ;  /* 0x00000018ff037819 */ /* 0x000fc80000011602 */
[----:B------:R-:W-:-:S04]  /*16820*/  LOP3.LUT R0, R0, R3, RZ, 0xfc, !PT ;  /* 0x0000000300007212 */ /* 0x000fc800078efcff */
[----:B------:R-:W-:-:S07]  /*16830*/  PRMT R8, R0, 0x7610, R8 ;  /* 0x0000761000087816 */ /* 0x000fce0000000008 */
.L_x_26846:
[----:B------:R-:W-:Y:S05]  /*16840*/  BSYNC B0 ;  /* 0x0000000000007941 */ /* 0x000fea0003800000 */
.L_x_26845:
[----:B------:R3:W-:Y:S01]  /*16850*/  STG.E.U8 desc[UR36][R16.64], R8 ;  /* 0x0000000810007986 */ /* 0x0007e2000c101124 */
[----:B------:R-:W-:Y:S05]  /*16860*/  BRA `(.L_x_26825) ;  /* 0x0000000400307947 */ /* 0x000fea0003800000 */
.L_x_26843:
        /* <DEDUP_REMOVED lines=21> */
.L_x_26850:
[----:B------:R-:W-:-:S04]  /*169c0*/  LOP3.LUT R2, R3, 0x80000000, RZ, 0xc0, !PT ;  /* 0x8000000003027812 */ /* 0x000fc800078ec0ff */
[----:B------:R-:W-:-:S04]  /*169d0*/  SHF.R.U32.HI R3, RZ, 0x18, R2 ;  /* 0x00000018ff037819 */ /* 0x000fc80000011602 */
[----:B------:R-:W-:-:S04]  /*169e0*/  LOP3.LUT R0, R0, R3, RZ, 0xfc, !PT ;  /* 0x0000000300007212 */ /* 0x000fc800078efcff */
[----:B------:R-:W-:-:S07]  /*169f0*/  PRMT R8, R0, 0x7610, R8 ;  /* 0x0000761000087816 */ /* 0x000fce0000000008 */
.L_x_26849:
[----:B------:R-:W-:Y:S05]  /*16a00*/  BSYNC B0 ;  /* 0x0000000000007941 */ /* 0x000fea0003800000 */
.L_x_26848:
[----:B------:R0:W-:Y:S01]  /*16a10*/  STG.E.U8 desc[UR36][R16.64], R8 ;  /* 0x0000000810007986 */ /* 0x0001e2000c101124 */
[----:B------:R-:W-:Y:S05]  /*16a20*/  BRA `(.L_x_26825) ;  /* 0x0000000000c07947 */ /* 0x000fea0003800000 */
.L_x_26842:
        /* <DEDUP_REMOVED lines=26> */
.L_x_26824:
        /* <DEDUP_REMOVED lines=16> */
.L_x_26853:
[----:B------:R-:W-:Y:S05]  /*16cd0*/  BRA `(.L_x_26825) ;  /* 0x0000000000147947 */ /* 0x000fea0003800000 */
.L_x_26852:
[----:B------:R-:W0:Y:S02]  /*16ce0*/  F2I.U64.F64.TRUNC R24, R24 ;  /* 0x0000001800187311 */ /* 0x000e24000030d800 */
[----:B0-----:R2:W-:Y:S01]  /*16cf0*/  STG.E.64 desc[UR36][R16.64], R24 ;  /* 0x0000001810007986 */ /* 0x0015e2000c101b24 */
[----:B------:R-:W-:Y:S05]  /*16d00*/  BRA `(.L_x_26825) ;  /* 0x0000000000087947 */ /* 0x000fea0003800000 */
.L_x_26851:
[----:B------:R-:W0:Y:S02]  /*16d10*/  F2I.U32.F64.TRUNC R25, R24 ;  /* 0x0000001800197311 */ /* 0x000e24000030d000 */
[----:B0-----:R0:W-:Y:S02]  /*16d20*/  STG.E desc[UR36][R16.64], R25 ;  /* 0x0000001910007986 */ /* 0x0011e4000c101924 */
.L_x_26825:
[----:B------:R-:W-:-:S07]  /*16d30*/  VIADD R23, R23, 0x80 ;  /* 0x0000008017177836 */ /* 0x000fce0000000000 */
.L_x_26653:
[----:B------:R-:W-:Y:S05]  /*16d40*/  BSYNC B6 ;  /* 0x0000000000067941 */ /* 0x000fea0003800000 */
.L_x_26652:
[----:B------:R-:W-:Y:S02]  /*16d50*/  ULDC UR4, c[0x0][0x210] ;  /* 0x0000840000047ab9 */ /* 0x000fe40000000800 */
[----:B------:R-:W-:-:S13]  /*16d60*/  ISETP.GE.AND P0, PT, R23, UR4, PT ;  /* 0x0000000417007c0c */ /* 0x000fda000bf06270 */
[----:B------:R-:W-:Y:S05]  /*16d70*/  @P0 EXIT ;  /* 0x000000000000094d */ /* 0x000fea0003800000 */
        /* <DEDUP_REMOVED lines=456> */
.L_x_26854:
        /* <DEDUP_REMOVED lines=21> */
.L_x_26858:
[----:B------:R-:W2:Y:S02]  /*18b50*/  LDG.E.U8 R4, desc[UR36][R4.64] ;  /* 0x0000002404047981 */ /* 0x000ea4000c1e1100 */
[----:B--2---:R0:W1:Y:S01]  /*18b60*/  I2F.F64.U16 R26, R4 ;  /* 0x00000004001a7312 */ /* 0x0040620000101800 */
[----:B------:R-:W-:Y:S05]  /*18b70*/  BRA `(.L_x_26860) ;  /* 0x0000000c00707947 */ /* 0x000fea0003800000 */
.L_x_26857:
        /* <DEDUP_REMOVED lines=9> */
.L_x_26862:
[----:B------:R-:W2:Y:S02]  /*18c10*/  LDG.E R4, desc[UR36][R4.64] ;  /* 0x0000002404047981 */ /* 0x000ea4000c1e1900 */
[----:B--2---:R0:W1:Y:S01]  /*18c20*/  I2F.F64 R26, R4 ;  /* 0x00000004001a7312 */ /* 0x0040620000201c00 */
[----:B------:R-:W-:Y:S05]  /*18c30*/  BRA `(.L_x_26860) ;  /* 0x0000000c00407947 */ /* 0x000fea0003800000 */
.L_x_26861:
[----:B------:R-:W2:Y:S02]  /*18c40*/  LDG.E.U16 R4, desc[UR36][R4.64] ;  /* 0x0000002404047981 */ /* 0x000ea4000c1e1500 */
[----:B--2---:R0:W1:Y:S01]  /*18c50*/  I2F.F64.S16 R26, R4 ;  /* 0x00000004001a7312 */ /* 0x0040620000101c00 */
[----:B------:R-:W-:Y:S05]  /*18c60*/  BRA `(.L_x_26860) ;  /* 0x0000000c00347947 */ /* 0x000fea0003800000 */
.L_x_26856:
        /* <DEDUP_REMOVED lines=10> */
.L_x_26864:
[----:B------:R-:W2:Y:S02]  /*18d10*/  LDG.E.U16 R0, desc[UR36][R4.64] ;  /* 0x0000002404007981 */ /* 0x000ea4000c1e1500 */
[----:B--2---:R-:W-:-:S05]  /*18d20*/  HADD2.F32 R0, -RZ, R0.H0_H0 ;  /* 0x20000000ff007230 */ /* 0x004fca0000004100 */
[----:B------:R-:W-:-:S04]  /*18d30*/  FMUL.FTZ R0, R0, 1 ;  /* 0x3f80000000007820 */ /* 0x000fc80000410000 */
[----:B------:R0:W1:Y:S01]  /*18d40*/  F2F.F64.F32 R26, R0 ;  /* 0x00000000001a7310 */ /* 0x0000620000201800 */
[----:B------:R-:W-:Y:S05]  /*18d50*/  BRA `(.L_x_26860) ;  /* 0x0000000800f87947 */ /* 0x000fea0003800000 */
.L_x_26863:
        /* <DEDUP_REMOVED lines=10> */
.L_x_26866:
[----:B------:R-:W2:Y:S02]  /*18e00*/  LDG.E.U16 R4, desc[UR36][R4.64] ;  /* 0x0000002404047981 */ /* 0x000ea4000c1e1500 */
[----:B--2---:R-:W-:-:S05]  /*18e10*/  HADD2.F32 R0, -RZ, R4.H0_H0 ;  /* 0x20000004ff007230 */ /* 0x004fca0000004100 */
[----:B------:R-:W-:-:S04]  /*18e20*/  FMUL.FTZ R0, R0, 1 ;  /* 0x3f80000000007820 */ /* 0x000fc80000410000 */
[----:B------:R0:W1:Y:S01]  /*18e30*/  F2F.F64.F32 R26, R0 ;  /* 0x00000000001a7310 */ /* 0x0000620000201800 */
[----:B------:R-:W-:Y:S05]  /*18e40*/  BRA `(.L_x_26860) ;  /* 0x0000000800bc7947 */ /* 0x000fea0003800000 */
.L_x_26865:
[----:B------:R0:W5:Y:S01]  /*18e50*/  LDG.E.64 R26, desc[UR36][R4.64] ;  /* 0x00000024041a7981 */ /* 0x000162000c1e1b00 */
[----:B------:R-:W-:Y:S05]  /*18e60*/  BRA `(.L_x_26860) ;  /* 0x0000000800b47947 */ /* 0x000fea0003800000 */
.L_x_26855:
        /* <DEDUP_REMOVED lines=13> */
.L_x_26869:
[----:B------:R0:W5:Y:S01]  /*18f40*/  LDG.E.64 R26, desc[UR36][R4.64] ;  /* 0x00000024041a7981 */ /* 0x000162000c1e1b00 */
[----:B------:R-:W-:Y:S05]  /*18f50*/  BRA `(.L_x_26860) ;  /* 0x0000000800787947 */ /* 0x000fea0003800000 */
.L_x_26868:
        /* <DEDUP_REMOVED lines=28> */
.L_x_26871:
        /* <DEDUP_REMOVED lines=15> */
.L_x_26870:
[----:B------:R-:W2:Y:S02]  /*19210*/  LDG.E.U16 R0, desc[UR36][R4.64] ;  /* 0x0000002404007981 */ /* 0x000ea4000c1e1500 */
[----:B--2---:R-:W-:-:S04]  /*19220*/  IMAD.U32 R0, R0, 0x10000, RZ ;  /* 0x0001000000007824 */ /* 0x004fc800078e00ff */
[----:B------:R-:W-:-:S04]  /*19230*/  FMUL.FTZ R0, R0, 1 ;  /* 0x3f80000000007820 */ /* 0x000fc80000410000 */
[----:B------:R0:W1:Y:S01]  /*19240*/  F2F.F64.F32 R26, R0 ;  /* 0x00000000001a7310 */ /* 0x0000620000201800 */
[----:B------:R-:W-:Y:S05]  /*19250*/  BRA `(.L_x_26860) ;  /* 0x0000000400b87947 */ /* 0x000fea0003800000 */
.L_x_26867:
        /* <DEDUP_REMOVED lines=11> */
.L_x_26874:
        /* <DEDUP_REMOVED lines=21> */
.L_x_26878:
[----:B------:R-:W-:Y:S05]  /*19460*/  BSYNC B1 ;  /* 0x0000000000017941 */ /* 0x000fea0003800000 */
.L_x_26877:
[----:B------:R-:W-:Y:S01]  /*19470*/  LEA R5, R0, 0x3b800000, 0x17 ;  /* 0x3b80000000057811 */ /* 0x000fe200078eb8ff */
[----:B------:R-:W-:-:S05]  /*19480*/  IMAD.SHL.U32 R0, R3, 0x100000, RZ ;  /* 0x0010000003007824 */ /* 0x000fca00078e00ff */
[----:B------:R-:W-:-:S07]  /*19490*/  LOP3.LUT R0, R5, R0, R6, 0xfe, !PT ;  /* 0x0000000005007212 */ /* 0x000fce00078efe06 */
.L_x_26876:
[----:B------:R-:W-:Y:S05]  /*194a0*/  BSYNC B0 ;  /* 0x0000000000007941 */ /* 0x000fea0003800000 */
.L_x_26875:
[----:B------:R-:W-:-:S04]  /*194b0*/  FMUL.FTZ R0, R0, 1 ;  /* 0x3f80000000007820 */ /* 0x000fc80000410000 */
[----:B------:R0:W1:Y:S01]  /*194c0*/  F2F.F64.F32 R26, R0 ;  /* 0x00000000001a7310 */ /* 0x0000620000201800 */
[----:B------:R-:W-:Y:S05]  /*194d0*/  BRA `(.L_x_26860) ;  /* 0x0000000400187947 */ /* 0x000fea0003800000 */
.L_x_26873:
        /* <DEDUP_REMOVED lines=21> */
.L_x_26882:
[----:B------:R-:W-:Y:S05]  /*19630*/  BSYNC B1 ;  /* 0x0000000000017941 */ /* 0x000fea0003800000 */
.L_x_26881:
[----:B------:R-:W-:Y:S01]  /*19640*/  LEA R5, R0, 0x37800000, 0x17 ;  /* 0x3780000000057811 */ /* 0x000fe200078eb8ff */
[----:B------:R-:W-:-:S05]  /*19650*/  IMAD.SHL.U32 R0, R3, 0x200000, RZ ;  /* 0x0020000003007824 */ /* 0x000fca00078e00ff */
[----:B------:R-:W-:-:S07]  /*19660*/  LOP3.LUT R0, R5, R0, R6, 0xfe, !PT ;  /* 0x0000000005007212 */ /* 0x000fce00078efe06 */
.L_x_26880:
[----:B------:R-:W-:Y:S05]  /*19670*/  BSYNC B0 ;  /* 0x0000000000007941 */ /* 0x000fea0003800000 */
.L_x_26879:
[----:B------:R-:W-:-:S04]  /*19680*/  FMUL.FTZ R0, R0, 1 ;  /* 0x3f80000000007820 */ /* 0x000fc80000410000 */
[----:B------:R0:W1:Y:S01]  /*19690*/  F2F.F64.F32 R26, R0 ;  /* 0x00000000001a7310 */ /* 0x0000620000201800 */
[----:B------:R-:W-:Y:S05]  /*196a0*/  BRA `(.L_x_26860) ;  /* 0x0000000000a47947 */ /* 0x000fea0003800000 */
.L_x_26872:
        /* <DEDUP_REMOVED lines=14> */
.L_x_26886:
[----:B------:R-:W-:Y:S05]  /*19790*/  BSYNC B0 ;  /* 0x0000000000007941 */ /* 0x000fea0003800000 */
.L_x_26885:
[----:B------:R-:W-:-:S04]  /*197a0*/  FMUL.FTZ R0, R0, 1 ;  /* 0x3f80000000007820 */ /* 0x000fc80000410000 */
[----:B------:R0:W1:Y:S01]  /*197b0*/  F2F.F64.F32 R26, R0 ;  /* 0x00000000001a7310 */ /* 0x0000620000201800 */
[----:B------:R-:W-:Y:S05]  /*197c0*/  BRA `(.L_x_26860) ;  /* 0x00000000005c7947 */ /* 0x000fea0003800000 */
.L_x_26859:
        /* <DEDUP_REMOVED lines=16> */
.L_x_26887:
[----:B------:R-:W-:Y:S01]  /*198d0*/  CS2R R26, SRZ ;  /* 0x00000000001a7805 */ /* 0x000fe2000001ff00 */
[----:B------:R-:W-:Y:S06]  /*198e0*/  BRA `(.L_x_26860) ;  /* 0x0000000000147947 */ /* 0x000fec0003800000 */
.L_x_26884:
[----:B------:R-:W2:Y:S02]  /*198f0*/  LDG.E.64 R26, desc[UR36][R4.64] ;  /* 0x00000024041a7981 */ /* 0x000ea4000c1e1b00 */
[----:B--2---:R-:W0:Y:S01]  /*19900*/  I2F.F64.U64 R26, R26 ;  /* 0x0000001a001a7312 */ /* 0x004e220000301800 */
[----:B------:R-:W-:Y:S05]  /*19910*/  BRA `(.L_x_26860) ;  /* 0x0000000000087947 */ /* 0x000fea0003800000 */
.L_x_26883:
[----:B------:R-:W2:Y:S02]  /*19920*/  LDG.E R4, desc[UR36][R4.64] ;  /* 0x0000002404047981 */ /* 0x000ea4000c1e1900 */
[----:B--2---:R0:W1:Y:S02]  /*19930*/  I2F.F64.U32 R26, R4 ;  /* 0x00000004001a7312 */ /* 0x0040640000201800 */
.L_x_26860:
[----:B------:R-:W0:Y:S01]  /*19940*/  LDC.U8 R3, c[0x0][0x5d3] ;  /* 0x000174c0ff037b82 */ /* 0x000e220000000000 */
[----:B------:R-:W-:Y:S02]  /*19950*/  ULDC.64 UR4, c[0x0][0x5b0] ;  /* 0x00016c0000047ab9 */ /* 0x000fe40000000a00 */
[----:B------:R-:W-:-:S05]  /*19960*/  IADD3 R22, P0, R22, UR4, RZ ;  /* 0x0000000416167c10 */ /* 0x000fca000ff1e0ff */
[----:B------:R-:W-:Y:S01]  /*19970*/  IMAD.X R23, RZ, RZ, UR5, P0 ;  /* 0x00000005ff177e24 */ /* 0x000fe200080e06ff */
[----:B01----:R-:W-:-:S04]  /*19980*/  PRMT R0, R3, 0x9910, RZ ;  /* 0x0000991003007816 */ /* 0x003fc800000000ff */
        /* <DEDUP_REMOVED lines=13> */
.L_x_26891:
[----:B------:R-:W2:Y:S02]  /*19a60*/  LDG.E.U8 R22, desc[UR36][R22.64] ;  /* 0x0000002416167981 */ /* 0x000ea4000c1e1100 */
[----:B--2---:R0:W1:Y:S01]  /*19a70*/  I2F.F64.U16 R24, R22 ;  /* 0x0000001600187312 */ /* 0x0040620000101800 */
[----:B------:R-:W-:Y:S05]  /*19a80*/  BRA `(.L_x_26893) ;  /* 0x0000000c00707947 */ /* 0x000fea0003800000 */
.L_x_26890:
        /* <DEDUP_REMOVED lines=9> */
.L_x_26895:
[----:B------:R-:W2:Y:S02]  /*19b20*/  LDG.E R22, desc[UR36][R22.64] ;  /* 0x0000002416167981 */ /* 0x000ea4000c1e1900 */
[----:B--2---:R0:W1:Y:S01]  /*19b30*/  I2F.F64 R24, R22 ;  /* 0x0000001600187312 */ /* 0x0040620000201c00 */
[----:B------:R-:W-:Y:S05]  /*19b40*/  BRA `(.L_x_26893) ;  /* 0x0000000c00407947 */ /* 0x000fea0003800000 */
.L_x_26894:
[----:B------:R-:W2:Y:S02]  /*19b50*/  LDG.E.U16 R22, desc[UR36][R22.64] ;  /* 0x0000002416167981 */ /* 0x000ea4000c1e1500 */
[----:B--2---:R0:W1:Y:S01]  /*19b60*/  I2F.F64.S16 R24, R22 ;  /* 0x0000001600187312 */ /* 0x0040620000101c00 */
[----:B------:R-:W-:Y:S05]  /*19b70*/  BRA `(.L_x_26893) ;  /* 0x0000000c00347947 */ /* 0x000fea0003800000 */
.L_x_26889:
        /* <DEDUP_REMOVED lines=10> */
.L_x_26897:
[----:B------:R-:W2:Y:S02]  /*19c20*/  LDG.E.U16 R0, desc[UR36][R22.64] ;  /* 0x0000002416007981 */ /* 0x000ea4000c1e1500 */
[----:B--2---:R-:W-:-:S05]  /*19c30*/  HADD2.F32 R0, -RZ, R0.H0_H0 ;  /* 0x20000000ff007230 */ /* 0x004fca0000004100 */
[----:B------:R-:W-:-:S04]  /*19c40*/  FMUL.FTZ R0, R0, 1 ;  /* 0x3f80000000007820 */ /* 0x000fc80000410000 */
[----:B------:R0:W1:Y:S01]  /*19c50*/  F2F.F64.F32 R24, R0 ;  /* 0x0000000000187310 */ /* 0x0000620000201800 */
[----:B------:R-:W-:Y:S05]  /*19c60*/  BRA `(.L_x_26893) ;  /* 0x0000000800f87947 */ /* 0x000fea0003800000 */
.L_x_26896:
        /* <DEDUP_REMOVED lines=10> */
.L_x_26899:
[----:B------:R-:W2:Y:S02]  /*19d10*/  LDG.E.U16 R22, desc[UR36][R22.64] ;  /* 0x0000002416167981 */ /* 0x000ea4000c1e1500 */
[----:B--2---:R-:W-:-:S05]  /*19d20*/  HADD2.F32 R0, -RZ, R22.H0_H0 ;  /* 0x20000016ff007230 */ /* 0x004fca0000004100 */
[----:B------:R-:W-:-:S04]  /*19d30*/  FMUL.FTZ R0, R0, 1 ;  /* 0x3f80000000007820 */ /* 0x000fc80000410000 */
[----:B------:R0:W1:Y:S01]  /*19d40*/  F2F.F64.F32 R24, R0 ;  /* 0x0000000000187310 */ /* 0x0000620000201800 */
[----:B------:R-:W-:Y:S05]  /*19d50*/  BRA `(.L_x_26893) ;  /* 0x0000000800bc7947 */ /* 0x000fea0003800000 */
.L_x_26898:
[----:B------:R0:W5:Y:S01]  /*19d60*/  LDG.E.64 R24, desc[UR36][R22.64] ;  /* 0x0000002416187981 */ /* 0x000162000c1e1b00 */
[----:B------:R-:W-:Y:S05]  /*19d70*/  BRA `(.L_x_26893) ;  /* 0x0000000800b47947 */ /* 0x000fea0003800000 */
.L_x_26888:
        /* <DEDUP_REMOVED lines=13> */
.L_x_26902:
[----:B------:R0:W5:Y:S01]  /*19e50*/  LDG.E.64 R24, desc[UR36][R22.64] ;  /* 0x0000002416187981 */ /* 0x000162000c1e1b00 */
[----:B------:R-:W-:Y:S05]  /*19e60*/  BRA `(.L_x_26893) ;  /* 0x0000000800787947 */ /* 0x000fea0003800000 */
.L_x_26901:
[----:B------:R-:W-:-:S13]  /*19e70*/  ISETP.NE.AND P0, PT, R0, 0xf, PT ;  /* 0x0000000f0000780c */ /* 0x000fda0003f05270 */
[----:B------:R-:W-:Y:S05]  /*19e80*/  @!P0 BRA `(.L_x_26903) ;  /* 0x0000000000a48947 */ /* 0x000fea0003800000 */
[----:B------:R-:W-:-:S13]  /*19e90*/  ISETP.NE.AND P0, PT, R0, 0x17, PT ;  /* 0x000000170000780c */ /* 0x000fda0003f05270 */
[----:B------:R-:W-:Y:S05]  /*19ea0*/  @!P0 BRA `(.L_x_26904) ;  /* 0x0000000000608947 */ /* 0x000fea0003800000 */
[----:B------:R-:W-:-:S13]  /*19eb0*/  ISETP.NE.AND P0, PT, R0, 0x18, PT ;  /* 0x000000180000780c */ /* 0x000fda0003f05270 */
[----:B------:R-:W-:Y:S05]  /*19ec0*/  @P0 BRA `(.L_x_26892) ;  /* 0x0000000800040947 */ /* 0x000fea0003800000 */
[----:B------:R-:W2:Y:S01]  /*19ed0*/  LDG.E.U8 R0, desc[UR36][R22.64] ;  /* 0x0000002416007981 */ /* 0x000ea2000c1e1100 */
[----:B---3--:R-:W-:Y:S02]  /*19ee0*/  IMAD.MOV.U32 R7, RZ, RZ, -0x800000 ;  /* 0xff800000ff077424 */ /* 0x008fe400078e00ff */
        /* <DEDUP_REMOVED lines=20> */
.L_x_26904:
        /* <DEDUP_REMOVED lines=15> */
.L_x_26903:
[----:B------:R-:W2:Y:S02]  /*1a120*/  LDG.E.U16 R0, desc[UR36][R22.64] ;  /* 0x0000002416007981 */ /* 0x000ea4000c1e1500 */
[----:B--2---:R-:W-:-:S04]  /*1a130*/  IMAD.U32 R0, R0, 0x10000, RZ ;  /* 0x0001000000007824 */ /* 0x004fc800078e00ff */
[----:B------:R-:W-:-:S04]  /*1a140*/  FMUL.FTZ R0, R0, 1 ;  /* 0x3f80000000007820 */ /* 0x000fc80000410000 */
[----:B------:R0:W1:Y:S01]  /*1a150*/  F2F.F64.F32 R24, R0 ;  /* 0x0000000000187310 */ /* 0x0000620000201800 */
[----:B------:R-:W-:Y:S05]  /*1a160*/  BRA `(.L_x_26893) ;  /* 0x0000000400b87947 */ /* 0x000fea0003800000 */
.L_x_26900:
        /* <DEDUP_REMOVED lines=11> */
.L_x_26907:
        /* <DEDUP_REMOVED lines=21> */
.L_x_26911:
[----:B------:R-:W-:Y:S05]  /*1a370*/  BSYNC B1 ;  /* 0x0000000000017941 */ /* 0x000fea0003800000 */
.L_x_26910:
[----:B------:R-:W-:Y:S01]  /*1a380*/  LEA R5, R0, 0x3b800000, 0x17 ;  /* 0x3b80000000057811 */ /* 0x000fe200078eb8ff */
[----:B------:R-:W-:-:S05]  /*1a390*/  IMAD.SHL.U32 R0, R3, 0x100000, RZ ;  /* 0x0010000003007824 */ /* 0x000fca00078e00ff */
[----:B------:R-:W-:-:S07]  /*1a3a0*/  LOP3.LUT R0, R5, R0, R6, 0xfe, !PT ;  /* 0x0000000005007212 */ /* 0x000fce00078efe06 */
.L_x_26909:
[----:B------:R-:W-:Y:S05]  /*1a3b0*/  BSYNC B0 ;  /* 0x0000000000007941 */ /* 0x000fea0003800000 */
.L_x_26908:
[----:B------:R-:W-:-:S04]  /*1a3c0*/  FMUL.FTZ R0, R0, 1 ;  /* 0x3f80000000007820 */ /* 0x000fc80000410000 */
[----:B------:R0:W1:Y:S01]  /*1a3d0*/  F2F.F64.F32 R24, R0 ;  /* 0x0000000000187310 */ /* 0x0000620000201800 */
[----:B------:R-:W-:Y:S05]  /*1a3e0*/  BRA `(.L_x_26893) ;  /* 0x0000000400187947 */ /* 0x000fea0003800000 */
.L_x_26906:
        /* <DEDUP_REMOVED lines=21> */
.L_x_26915:
[----:B------:R-:W-:Y:S05]  /*1a540*/  BSYNC B1 ;  /* 0x0000000000017941 */ /* 0x000fea0003800000 */
.L_x_26914:
[----:B------:R-:W-:Y:S02]  /*1a550*/  LEA R5, R0, 0x37800000, 0x17 ;  /* 0x3780000000057811 */ /* 0x000fe400078eb8ff */
[----:B------:R-:W-:-:S04]  /*1a560*/  SHF.L.U32 R0, R3, 0x15, RZ ;  /* 0x0000001503007819 */ /* 0x000fc800000006ff */
[----:B------:R-:W-:-:S07]  /*1a570*/  LOP3.LUT R0, R5, R0, R6, 0xfe, !PT ;  /* 0x0000000005007212 */ /* 0x000fce00078efe06 */
.L_x_26913:
[----:B------:R-:W-:Y:S05]  /*1a580*/  BSYNC B0 ;  /* 0x0000000000007941 */ /* 0x000fea0003800000 */
.L_x_26912:
[----:B------:R-:W-:-:S04]  /*1a590*/  FMUL.FTZ R0, R0, 1 ;  /* 0x3f80000000007820 */ /* 0x000fc80000410000 */
[----:B------:R0:W1:Y:S01]  /*1a5a0*/  F2F.F64.F32 R24, R0 ;  /* 0x0000000000187310 */ /* 0x0000620000201800 */
[----:B------:R-:W-:Y:S05]  /*1a5b0*/  BRA `(.L_x_26893) ;  /* 0x0000000000a47947 */ /* 0x000fea0003800000 */
.L_x_26905:
        /* <DEDUP_REMOVED lines=14> */
.L_x_26919:
[----:B------:R-:W-:Y:S05]  /*1a6a0*/  BSYNC B0 ;  /* 0x0000000000007941 */ /* 0x000fea0003800000 */
.L_x_26918:
[----:B------:R-:W-:-:S04]  /*1a6b0*/  FMUL.FTZ R0, R0, 1 ;  /* 0x3f80000000007820 */ /* 0x000fc80000410000 */
[----:B------:R0:W1:Y:S01]  /*1a6c0*/  F2F.F64.F32 R24, R0 ;  /* 0x0000000000187310 */ /* 0x0000620000201800 */
[----:B------:R-:W-:Y:S05]  /*1a6d0*/  BRA `(.L_x_26893) ;  /* 0x00000000005c7947 */ /* 0x000fea0003800000 */
.L_x_26892:
        /* <DEDUP_REMOVED lines=9> */
[----:B---3--:R-:W-:Y:S02]  /*1a770*/  IMAD.U32 R7, RZ, RZ, UR5 ;  /* 0x00000005ff077e24 */ /* 0x008fe4000f8e00ff */
[----:B------:R-:W-:Y:S02]  /*1a780*/  IMAD.U32 R11, RZ, RZ, UR7 ;  /* 0x00000007ff0b7e24 */ /* 0x000fe4000f8e00ff */
[----:B------:R-:W-:Y:S02]  /*1a790*/  IMAD.MOV.U32 R8, RZ, RZ, 0x4e ;  /* 0x0000004eff087424 */ /* 0x000fe400078e00ff */
[----:B------:R-:W-:Y:S02]  /*1a7a0*/  IMAD.MOV.U32 R12, RZ, RZ, 0x1 ;  /* 0x00000001ff0c7424 */ /* 0x000fe400078e00ff */
[----:B------:R-:W-:-:S07]  /*1a7b0*/  IMAD.MOV.U32 R13, RZ, RZ, RZ ;  /* 0x000000ffff0d7224 */ /* 0x000fce00078e00ff */
[----:B------:R-:W-:-:S07]  /*1a7c0*/  LEPC R20, `(.L_x_26920) ;  /* 0x000000001014794e */ /* 0x000fce0000000000 */
[----:B0-2-45:R-:W-:Y:S05]  /*1a7d0*/  CALL.ABS.NOINC R14 ;  /* 0x000000000e007343 */ /* 0x035fea0003c00000 */
.L_x_26920:
[----:B------:R-:W-:Y:S01]  /*1a7e0*/  CS2R R24, SRZ ;  /* 0x0000000000187805 */ /* 0x000fe2000001ff00 */
[----:B------:R-:W-:Y:S06]  /*1a7f0*/  BRA `(.L_x_26893) ;  /* 0x0000000000147947 */ /* 0x000fec0003800000 */
.L_x_26917:
[----:B------:R-:W2:Y:S02]  /*1a800*/  LDG.E.64 R24, desc[UR36][R22.64] ;  /* 0x0000002416187981 */ /* 0x000ea4000c1e1b00 */
[----:B--2---:R-:W0:Y:S01]  /*1a810*/  I2F.F64.U64 R24, R24 ;  /* 0x0000001800187312 */ /* 0x004e220000301800 */
[----:B------:R-:W-:Y:S05]  /*1a820*/  BRA `(.L_x_26893) ;  /* 0x0000000000087947 */ /* 0x000fea0003800000 */
.L_x_26916:
[----:B------:R-:W2:Y:S02]  /*1a830*/  LDG.E R22, desc[UR36][R22.64] ;  /* 0x0000002416167981 */ /* 0x000ea4000c1e1900 */
[----:B--2---:R0:W1:Y:S02]  /*1a840*/  I2F.F64.U32 R24, R22 ;  /* 0x0000001600187312 */ /* 0x0040640000201800 */
.L_x_26893:
[----:B------:R-:W3:Y:S01]  /*1a850*/  LDC.U8 R3, c[0x0][0x5d4] ;  /* 0x00017500ff037b82 */ /* 0x000ee20000000000 */
[----:B------:R-:W-:Y:S02]  /*1a860*/  ULDC.64 UR4, c[0x0][0x5b8] ;  /* 0x00016e0000047ab9 */ /* 0x000fe40000000a00 */
[----:B------:R-:W-:-:S05]  /*1a870*/  IADD3 R4, P0, R19, UR4, RZ ;  /* 0x0000000413047c10 */ /* 0x000fca000ff1e0ff */
[----:B0-----:R-:W-:Y:S01]  /*1a880*/  IMAD.X R5, RZ, RZ, UR5, P0 ;  /* 0x00000005ff057e24 */ /* 0x001fe200080e06ff */
        /* <DEDUP_REMOVED lines=14> */
.L_x_26924:
[----:B------:R-:W3:Y:S02]  /*1a970*/  LDG.E.U8 R4, desc[UR36][R4.64] ;  /* 0x0000002404047981 */ /* 0x000ee4000c1e1100 */
[----:B---3--:R0:W3:Y:S01]  /*1a980*/  I2F.F64.U16 R22, R4 ;  /* 0x0000000400167312 */ /* 0x0080e20000101800 */
[----:B------:R-:W-:Y:S05]  /*1a990*/  BRA `(.L_x_26926) ;  /* 0x0000000c00707947 */ /* 0x000fea0003800000 */
.L_x_26923:
        /* <DEDUP_REMOVED lines=9> */
.L_x_26928:
[----:B------:R-:W3:Y:S02]  /*1aa30*/  LDG.E R4, desc[UR36][R4.64] ;  /* 0x0000002404047981 */ /* 0x000ee4000c1e1900 */
[----:B---3--:R0:W3:Y:S01]  /*1aa40*/  I2F.F64 R22, R4 ;  /* 0x0000000400167312 */ /* 0x0080e20000201c00 */
[----:B------:R-:W-:Y:S05]  /*1aa50*/  BRA `(.L_x_26926) ;  /* 0x0000000c00407947 */ /* 0x000fea0003800000 */
.L_x_26927:
[----:B------:R-:W3:Y:S02]  /*1aa60*/  LDG.E.U16 R4, desc[UR36][R4.64] ;  /* 0x0000002404047981 */ /* 0x000ee4000c1e1500 */
[----:B---3--:R0:W3:Y:S01]  /*1aa70*/  I2F.F64.S16 R22, R4 ;  /* 0x0000000400167312 */ /* 0x0080e20000101c00 */
[----:B------:R-:W-:Y:S05]  /*1aa80*/  BRA `(.L_x_26926) ;  /* 0x0000000c00347947 */ /* 0x000fea0003800000 */
.L_x_26922:
        /* <DEDUP_REMOVED lines=10> */
.L_x_26930:
[----:B------:R-:W3:Y:S02]  /*1ab30*/  LDG.E.U16 R0, desc[UR36][R4.64] ;  /* 0x0000002404007981 */ /* 0x000ee4000c1e1500 */
[----:B---3--:R-:W-:-:S05]  /*1ab40*/  HADD2.F32 R0, -RZ, R0.H0_H0 ;  /* 0x20000000ff007230 */ /* 0x008fca0000004100 */
[----:B------:R-:W-:-:S04]  /*1ab50*/  FMUL.FTZ R0, R0, 1 ;  /* 0x3f80000000007820 */ /* 0x000fc80000410000 */
[----:B------:R0:W3:Y:S01]  /*1ab60*/  F2F.F64.F32 R22, R0 ;  /* 0x0000000000167310 */ /* 0x0000e20000201800 */
[----:B------:R-:W-:Y:S05]  /*1ab70*/  BRA `(.L_x_26926) ;  /* 0x0000000800f87947 */ /* 0x000fea0003800000 */
.L_x_26929:
        /* <DEDUP_REMOVED lines=10> */
.L_x_26932:
[----:B------:R-:W3:Y:S02]  /*1ac20*/  LDG.E.U16 R4, desc[UR36][R4.64] ;  /* 0x0000002404047981 */ /* 0x000ee4000c1e1500 */
[----:B---3--:R-:W-:-:S05]  /*1ac30*/  HADD2.F32 R0, -RZ, R4.H0_H0 ;  /* 0x20000004ff007230 */ /* 0x008fca0000004100 */
[----:B------:R-:W-:-:S04]  /*1ac40*/  FMUL.FTZ R0, R0, 1 ;  /* 0x3f80000000007820 */ /* 0x000fc80000410000 */
[----:B------:R0:W3:Y:S01]  /*1ac50*/  F2F.F64.F32 R22, R0 ;  /* 0x0000000000167310 */ /* 0x0000e20000201800 */
[----:B------:R-:W-:Y:S05]  /*1ac60*/  BRA `(.L_x_26926) ;  /* 0x0000000800bc7947 */ /* 0x000fea0003800000 */
.L_x_26931:
[----:B------:R0:W5:Y:S01]  /*1ac70*/  LDG.E.64 R22, desc[UR36][R4.64] ;  /* 0x0000002404167981 */ /* 0x000162000c1e1b00 */
[----:B------:R-:W-:Y:S05]  /*1ac80*/  BRA `(.L_x_26926) ;  /* 0x0000000800b47947 */ /* 0x000fea0003800000 */
.L_x_26921:
        /* <DEDUP_REMOVED lines=13> */
.L_x_26935:
[----:B------:R0:W5:Y:S01]  /*1ad60*/  LDG.E.64 R22, desc[UR36][R4.64] ;  /* 0x0000002404167981 */ /* 0x000162000c1e1b00 */
[----:B------:R-:W-:Y:S05]  /*1ad70*/  BRA `(.L_x_26926) ;  /* 0x0000000800787947 */ /* 0x000fea0003800000 */
.L_x_26934:
        /* <DEDUP_REMOVED lines=28> */
.L_x_26937:
        /* <DEDUP_REMOVED lines=15> */
.L_x_26936:
[----:B------:R-:W3:Y:S02]  /*1b030*/  LDG.E.U16 R0, desc[UR36][R4.64] ;  /* 0x0000002404007981 */ /* 0x000ee4000c1e1500 */
[----:B---3--:R-:W-:-:S04]  /*1b040*/  IMAD.U32 R0, R0, 0x10000, RZ ;  /* 0x0001000000007824 */ /* 0x008fc800078e00ff */
[----:B------:R-:W-:-:S04]  /*1b050*/  FMUL.FTZ R0, R0, 1 ;  /* 0x3f80000000007820 */ /* 0x000fc80000410000 */
[----:B------:R0:W3:Y:S01]  /*1b060*/  F2F.F64.F32 R22, R0 ;  /* 0x0000000000167310 */ /* 0x0000e20000201800 */
[----:B------:R-:W-:Y:S05]  /*1b070*/  BRA `(.L_x_26926) ;  /* 0x0000000400b87947 */ /* 0x000fea0003800000 */
.L_x_26933:
        /* <DEDUP_REMOVED lines=11> */
.L_x_26940:
        /* <DEDUP_REMOVED lines=21> */
.L_x_26944:
[----:B------:R-:W-:Y:S05]  /*1b280*/  BSYNC B1 ;  /* 0x0000000000017941 */ /* 0x000fea0003800000 */
.L_x_26943:
[----:B------:R-:W-:Y:S01]  /*1b290*/  LEA R5, R0, 0x3b800000, 0x17 ;  /* 0x3b80000000057811 */ /* 0x000fe200078eb8ff */
[----:B------:R-:W-:-:S05]  /*1b2a0*/  IMAD.SHL.U32 R0, R3, 0x100000, RZ ;  /* 0x0010000003007824 */ /* 0x000fca00078e00ff */
[----:B------:R-:W-:-:S07]  /*1b2b0*/  LOP3.LUT R0, R5, R0, R6, 0xfe, !PT ;  /* 0x0000000005007212 */ /* 0x000fce00078efe06 */
.L_x_26942:
[----:B------:R-:W-:Y:S05]  /*1b2c0*/  BSYNC B0 ;  /* 0x0000000000007941 */ /* 0x000fea0003800000 */
.L_x_26941:
[----:B------:R-:W-:-:S04]  /*1b2d0*/  FMUL.FTZ R0, R0, 1 ;  /* 0x3f80000000007820 */ /* 0x000fc80000410000 */
[----:B------:R0:W3:Y:S01]  /*1b2e0*/  F2F.F64.F32 R22, R0 ;  /* 0x0000000000167310 */ /* 0x0000e20000201800 */
[----:B------:R-:W-:Y:S05]  /*1b2f0*/  BRA `(.L_x_26926) ;  /* 0x0000000400187947 */ /* 0x000fea0003800000 */
.L_x_26939:
        /* <DEDUP_REMOVED lines=21> */
.L_x_26948:
[----:B------:R-:W-:Y:S05]  /*1b450*/  BSYNC B1 ;  /* 0x0000000000017941 */ /* 0x000fea0003800000 */
.L_x_26947:
[----:B------:R-:W-:Y:S01]  /*1b460*/  LEA R5, R0, 0x37800000, 0x17 ;  /* 0x3780000000057811 */ /* 0x000fe200078eb8ff */
[----:B------:R-:W-:-:S05]  /*1b470*/  IMAD.SHL.U32 R0, R3, 0x200000, RZ ;  /* 0x0020000003007824 */ /* 0x000fca00078e00ff */
[----:B------:R-:W-:-:S07]  /*1b480*/  LOP3.LUT R0, R5, R0, R6, 0xfe, !PT ;  /* 0x0000000005007212 */ /* 0x000fce00078efe06 */
.L_x_26946:
[----:B------:R-:W-:Y:S05]  /*1b490*/  BSYNC B0 ;  /* 0x0000000000007941 */ /* 0x000fea0003800000 */
.L_x_26945:
[----:B------:R-:W-:-:S04]  /*1b4a0*/  FMUL.FTZ R0, R0, 1 ;  /* 0x3f80000000007820 */ /* 0x000fc80000410000 */
[----:B------:R0:W3:Y:S01]  /*1b4b0*/  F2F.F64.F32 R22, R0 ;  /* 0x0000000000167310 */ /* 0x0000e20000201800 */
[----:B------:R-:W-:Y:S05]  /*1b4c0*/  BRA `(.L_x_26926) ;  /* 0x0000000000a47947 */ /* 0x000fea0003800000 */
.L_x_26938:
        /* <DEDUP_REMOVED lines=14> */
.L_x_26952:
[----:B------:R-:W-:Y:S05]  /*1b5b0*/  BSYNC B0 ;  /* 0x0000000000007941 */ /* 0x000fea0003800000 */
.L_x_26951:
[----:B------:R-:W-:-:S04]  /*1b5c0*/  FMUL.FTZ R0, R0, 1 ;  /* 0x3f80000000007820 */ /* 0x000fc80000410000 */
[----:B------:R0:W3:Y:S01]  /*1b5d0*/  F2F.F64.F32 R22, R0 ;  /* 0x0000000000167310 */ /* 0x0000e20000201800 */
[----:B------:R-:W-:Y:S05]  /*1b5e0*/  BRA `(.L_x_26926) ;  /* 0x00000000005c7947 */ /* 0x000fea0003800000 */
.L_x_26925:
        /* <DEDUP_REMOVED lines=16> */
.L_x_26953:
[----:B------:R-:W-:Y:S01]  /*1b6f0*/  CS2R R22, SRZ ;  /* 0x0000000000167805 */ /* 0x000fe2000001ff00 */
[----:B------:R-:W-:Y:S06]  /*1b700*/  BRA `(.L_x_26926) ;  /* 0x0000000000147947 */ /* 0x000fec0003800000 */
.L_x_26950:
[----:B------:R-:W3:Y:S02]  /*1b710*/  LDG.E.64 R22, desc[UR36][R4.64] ;  /* 0x0000002404167981 */ /* 0x000ee4000c1e1b00 */
[----:B---3--:R-:W0:Y:S01]  /*1b720*/  I2F.F64.U64 R22, R22 ;  /* 0x0000001600167312 */ /* 0x008e220000301800 */
[----:B------:R-:W-:Y:S05]  /*1b730*/  BRA `(.L_x_26926) ;  /* 0x0000000000087947 */ /* 0x000fea0003800000 */
.L_x_26949:
[----:B------:R-:W3:Y:S02]  /*1b740*/  LDG.E R4, desc[UR36][R4.64] ;  /* 0x0000002404047981 */ /* 0x000ee4000c1e1900 */
[----:B---3--:R0:W3:Y:S02]  /*1b750*/  I2F.F64.U32 R22, R4 ;  /* 0x0000000400167312 */ /* 0x0080e40000201800 */
.L_x_26926:
        /* <DEDUP_REMOVED lines=18> */
.L_x_26957:
[----:B------:R-:W2:Y:S02]  /*1b880*/  LDG.E.U8 R4, desc[UR36][R4.64] ;  /* 0x0000002404047981 */ /* 0x000ea4000c1e1100 */
[----:B--2---:R0:W1:Y:S01]  /*1b890*/  I2F.F64.U16 R18, R4 ;  /* 0x0000000400127312 */ /* 0x0040620000101800 */
[----:B------:R-:W-:Y:S05]  /*1b8a0*/  BRA `(.L_x_26959) ;  /* 0x0000000c00707947 */ /* 0x000fea0003800000 */
.L_x_26956:
        /* <DEDUP_REMOVED lines=9> */
.L_x_26961:
[----:B------:R-:W2:Y:S02]  /*1b940*/  LDG.E R4, desc[UR36][R4.64] ;  /* 0x0000002404047981 */ /* 0x000ea4000c1e1900 */
[----:B--2---:R0:W1:Y:S01]  /*1b950*/  I2F.F64 R18, R4 ;  /* 0x0000000400127312 */ /* 0x0040620000201c00 */
[----:B------:R-:W-:Y:S05]  /*1b960*/  BRA `(.L_x_26959) ;  /* 0x0000000c00407947 */ /* 0x000fea0003800000 */
.L_x_26960:
[----:B------:R-:W2:Y:S02]  /*1b970*/  LDG.E.U16 R4, desc[UR36][R4.64] ;  /* 0x0000002404047981 */ /* 0x000ea4000c1e1500 */
[----:B--2---:R0:W1:Y:S01]  /*1b980*/  I2F.F64.S16 R18, R4 ;  /* 0x0000000400127312 */ /* 0x0040620000101c00 */
[----:B------:R-:W-:Y:S05]  /*1b990*/  BRA `(.L_x_26959) ;  /* 0x0000000c00347947 */ /* 0x000fea0003800000 */
.L_x_26955:
        /* <DEDUP_REMOVED lines=10> */
.L_x_26963:
[----:B------:R-:W2:Y:S02]  /*1ba40*/  LDG.E.U16 R0, desc[UR36][R4.64] ;  /* 0x0000002404007981 */ /* 0x000ea4000c1e1500 */
[----:B--2---:R-:W-:-:S05]  /*1ba50*/  HADD2.F32 R0, -RZ, R0.H0_H0 ;  /* 0x20000000ff007230 */ /* 0x004fca0000004100 */
[----:B------:R-:W-:-:S04]  /*1ba60*/  FMUL.FTZ R0, R0, 1 ;  /* 0x3f80000000007820 */ /* 0x000fc80000410000 */
[----:B------:R0:W1:Y:S01]  /*1ba70*/  F2F.F64.F32 R18, R0 ;  /* 0x0000000000127310 */ /* 0x0000620000201800 */
[----:B------:R-:W-:Y:S05]  /*1ba80*/  BRA `(.L_x_26959) ;  /* 0x0000000800f87947 */ /* 0x000fea0003800000 */
.L_x_26962:
        /* <DEDUP_REMOVED lines=10> */
.L_x_26965:
[----:B------:R-:W2:Y:S02]  /*1bb30*/  LDG.E.U16 R4, desc[UR36][R4.64] ;  /* 0x0000002404047981 */ /* 0x000ea4000c1e1500 */
[----:B--2---:R-:W-:-:S05]  /*1bb40*/  HADD2.F32 R0, -RZ, R4.H0_H0 ;  /* 0x20000004ff007230 */ /* 0x004fca0000004100 */
[----:B------:R-:W-:-:S04]  /*1bb50*/  FMUL.FTZ R0, R0, 1 ;  /* 0x3f80000000007820 */ /* 0x000fc80000410000 */
[----:B------:R0:W1:Y:S01]  /*1bb60*/  F2F.F64.F32 R18, R0 ;  /* 0x0000000000127310 */ /* 0x0000620000201800 */
[----:B------:R-:W-:Y:S05]  /*1bb70*/  BRA `(.L_x_26959) ;  /* 0x0000000800bc7947 */ /* 0x000fea0003800000 */
.L_x_26964:
[----:B------:R0:W5:Y:S01]  /*1bb80*/  LDG.E.64 R18, desc[UR36][R4.64] ;  /* 0x0000002404127981 */ /* 0x000162000c1e1b00 */
[----:B------:R-:W-:Y:S05]  /*1bb90*/  BRA `(.L_x_26959) ;  /* 0x0000000800b47947 */ /* 0x000fea0003800000 */
.L_x_26954:
        /* <DEDUP_REMOVED lines=13> */
.L_x_26968:
[----:B------:R0:W5:Y:S01]  /*1bc70*/  LDG.E.64 R18, desc[UR36][R4.64] ;  /* 0x0000002404127981 */ /* 0x000162000c1e1b00 */
[----:B------:R-:W-:Y:S05]  /*1bc80*/  BRA `(.L_x_26959) ;  /* 0x0000000800787947 */ /* 0x000fea0003800000 */
.L_x_26967:
        /* <DEDUP_REMOVED lines=28> */
.L_x_26970:
        /* <DEDUP_REMOVED lines=15> */
.L_x_26969:
[----:B------:R-:W2:Y:S02]  /*1bf40*/  LDG.E.U16 R0, desc[UR36][R4.64] ;  /* 0x0000002404007981 */ /* 0x000ea4000c1e1500 */
[----:B--2---:R-:W-:-:S04]  /*1bf50*/  IMAD.U32 R0, R0, 0x10000, RZ ;  /* 0x0001000000007824 */ /* 0x004fc800078e00ff */
[----:B------:R-:W-:-:S04]  /*1bf60*/  FMUL.FTZ R0, R0, 1 ;  /* 0x3f80000000007820 */ /* 0x000fc80000410000 */
[----:B------:R0:W1:Y:S01]  /*1bf70*/  F2F.F64.F32 R18, R0 ;  /* 0x0000000000127310 */ /* 0x0000620000201800 */
[----:B------:R-:W-:Y:S05]  /*1bf80*/  BRA `(.L_x_26959) ;  /* 0x0000000400b87947 */ /* 0x000fea0003800000 */
.L_x_26966:
        /* <DEDUP_REMOVED lines=11> */
.L_x_26973:
        /* <DEDUP_REMOVED lines=21> */
.L_x_26977:
[----:B------:R-:W-:Y:S05]  /*1c190*/  BSYNC B1 ;  /* 0x0000000000017941 */ /* 0x000fea0003800000 */
.L_x_26976:
[----:B------:R-:W-:Y:S01]  /*1c1a0*/  LEA R5, R0, 0x3b800000, 0x17 ;  /* 0x3b80000000057811 */ /* 0x000fe200078eb8ff */
[----:B------:R-:W-:-:S05]  /*1c1b0*/  IMAD.SHL.U32 R0, R3, 0x100000, RZ ;  /* 0x0010000003007824 */ /* 0x000fca00078e00ff */
[----:B------:R-:W-:-:S07]  /*1c1c0*/  LOP3.LUT R0, R5, R0, R6, 0xfe, !PT ;  /* 0x0000000005007212 */ /* 0x000fce00078efe06 */
.L_x_26975:
[----:B------:R-:W-:Y:S05]  /*1c1d0*/  BSYNC B0 ;  /* 0x0000000000007941 */ /* 0x000fea0003800000 */
.L_x_26974:
[----:B------:R-:W-:-:S04]  /*1c1e0*/  FMUL.FTZ R0, R0, 1 ;  /* 0x3f80000000007820 */ /* 0x000fc80000410000 */
[----:B------:R0:W1:Y:S01]  /*1c1f0*/  F2F.F64.F32 R18, R0 ;  /* 0x0000000000127310 */ /* 0x0000620000201800 */
[----:B------:R-:W-:Y:S05]  /*1c200*/  BRA `(.L_x_26959) ;  /* 0x0000000400187947 */ /* 0x000fea0003800000 */
.L_x_26972:
        /* <DEDUP_REMOVED lines=21> */
.L_x_26981:
[----:B------:R-:W-:Y:S05]  /*1c360*/  BSYNC B1 ;  /* 0x0000000000017941 */ /* 0x000fea0003800000 */
.L_x_26980:
[----:B------:R-:W-:Y:S01]  /*1c370*/  LEA R5, R0, 0x37800000, 0x17 ;  /* 0x3780000000057811 */ /* 0x000fe200078eb8ff */
[----:B------:R-:W-:-:S05]  /*1c380*/  IMAD.SHL.U32 R0, R3, 0x200000, RZ ;  /* 0x0020000003007824 */ /* 0x000fca00078e00ff */
[----:B------:R-:W-:-:S07]  /*1c390*/  LOP3.LUT R0, R5, R0, R6, 0xfe, !PT ;  /* 0x0000000005007212 */ /* 0x000fce00078efe06 */
.L_x_26979:
[----:B------:R-:W-:Y:S05]  /*1c3a0*/  BSYNC B0 ;  /* 0x0000000000007941 */ /* 0x000fea0003800000 */
.L_x_26978:
[----:B------:R-:W-:-:S04]  /*1c3b0*/  FMUL.FTZ R0, R0, 1 ;  /* 0x3f80000000007820 */ /* 0x000fc80000410000 */
[----:B------:R0:W1:Y:S01]  /*1c3c0*/  F2F.F64.F32 R18, R0 ;  /* 0x0000000000127310 */ /* 0x0000620000201800 */
[----:B------:R-:W-:Y:S05]  /*1c3d0*/  BRA `(.L_x_26959) ;  /* 0x0000000000a47947 */ /* 0x000fea0003800000 */
.L_x_26971:
        /* <DEDUP_REMOVED lines=14> */
.L_x_26985:
[----:B------:R-:W-:Y:S05]  /*1c4c0*/  BSYNC B0 ;  /* 0x0000000000007941 */ /* 0x000fea0003800000 */
.L_x_26984:
[----:B------:R-:W-:-:S04]  /*1c4d0*/  FMUL.FTZ R0, R0, 1 ;  /* 0x3f80000000007820 */ /* 0x000fc80000410000 */
[----:B------:R0:W1:Y:S01]  /*1c4e0*/  F2F.F64.F32 R18, R0 ;  /* 0x0000000000127310 */ /* 0x0000620000201800 */
[----:B------:R-:W-:Y:S05]  /*1c4f0*/  BRA `(.L_x_26959) ;  /* 0x00000000005c7947 */ /* 0x000fea0003800000 */
.L_x_26958:
        /* <DEDUP_REMOVED lines=16> */
.L_x_26986:
[----:B------:R-:W-:Y:S01]  /*1c600*/  CS2R R18, SRZ ;  /* 0x0000000000127805 */ /* 0x000fe2000001ff00 */
[----:B------:R-:W-:Y:S06]  /*1c610*/  BRA `(.L_x_26959) ;  /* 0x0000000000147947 */ /* 0x000fec0003800000 */
.L_x_26983:
[----:B------:R-:W2:Y:S02]  /*1c620*/  LDG.E.64 R18, desc[UR36][R4.64] ;  /* 0x0000002404127981 */ /* 0x000ea4000c1e1b00 */
[----:B--2---:R-:W0:Y:S01]  /*1c630*/  I2F.F64.U64 R18, R18 ;  /* 0x0000001200127312 */ /* 0x004e220000301800 */
[----:B------:R-:W-:Y:S05]  /*1c640*/  BRA `(.L_x_26959) ;  /* 0x0000000000087947 */ /* 0x000fea0003800000 */
.L_x_26982:
[----:B------:R-:W2:Y:S02]  /*1c650*/  LDG.E R4, desc[UR36][R4.64] ;  /* 0x0000002404047981 */ /* 0x000ea4000c1e1900 */
[----:B--2---:R0:W1:Y:S02]  /*1c660*/  I2F.F64.U32 R18, R4 ;  /* 0x0000000400127312 */ /* 0x0040640000201800 */
.L_x_26959:
        /* <DEDUP_REMOVED lines=18> */
.L_x_26990:
[----:B------:R-:W2:Y:S02]  /*1c790*/  LDG.E.U8 R2, desc[UR36][R2.64] ;  /* 0x0000002402027981 */ /* 0x000ea4000c1e1100 */
[----:B--2---:R0:W2:Y:S01]  /*1c7a0*/  I2F.F64.U16 R4, R2 ;  /* 0x0000000200047312 */ /* 0x0040a20000101800 */
[----:B------:R-:W-:Y:S05]  /*1c7b0*/  BRA `(.L_x_26992) ;  /* 0x0000000c00707947 */ /* 0x000fea0003800000 */
.L_x_26989:
        /* <DEDUP_REMOVED lines=9> */
.L_x_26994:
[----:B------:R-:W2:Y:S02]  /*1c850*/  LDG.E R2, desc[UR36][R2.64] ;  /* 0x0000002402027981 */ /* 0x000ea4000c1e1900 */
[----:B--2---:R0:W2:Y:S01]  /*1c860*/  I2F.F64 R4, R2 ;  /* 0x0000000200047312 */ /* 0x0040a20000201c00 */
[----:B------:R-:W-:Y:S05]  /*1c870*/  BRA `(.L_x_26992) ;  /* 0x0000000c00407947 */ /* 0x000fea0003800000 */
.L_x_26993:
[----:B------:R-:W2:Y:S02]  /*1c880*/  LDG.E.U16 R2, desc[UR36][R2.64] ;  /* 0x0000002402027981 */ /* 0x000ea4000c1e1500 */
[----:B--2---:R0:W2:Y:S01]  /*1c890*/  I2F.F64.S16 R4, R2 ;  /* 0x0000000200047312 */ /* 0x0040a20000101c00 */
[----:B------:R-:W-:Y:S05]  /*1c8a0*/  BRA `(.L_x_26992) ;  /* 0x0000000c00347947 */ /* 0x000fea0003800000 */
.L_x_26988:
        /* <DEDUP_REMOVED lines=10> */
.L_x_26996:
[----:B------:R-:W2:Y:S02]  /*1c950*/  LDG.E.U16 R0, desc[UR36][R2.64] ;  /* 0x0000002402007981 */ /* 0x000ea4000c1e1500 */
[----:B--2---:R-:W-:-:S05]  /*1c960*/  HADD2.F32 R0, -RZ, R0.H0_H0 ;  /* 0x20000000ff007230 */ /* 0x004fca0000004100 */
[----:B------:R-:W-:-:S04]  /*1c970*/  FMUL.FTZ R0, R0, 1 ;  /* 0x3f80000000007820 */ /* 0x000fc80000410000 */
[----:B------:R0:W2:Y:S01]  /*1c980*/  F2F.F64.F32 R4, R0 ;  /* 0x0000000000047310 */ /* 0x0000a20000201800 */
[----:B------:R-:W-:Y:S05]  /*1c990*/  BRA `(.L_x_26992) ;  /* 0x0000000800f87947 */ /* 0x000fea0003800000 */
.L_x_26995:
        /* <DEDUP_REMOVED lines=10> */
.L_x_26998:
[----:B------:R-:W2:Y:S02]  /*1ca40*/  LDG.E.U16 R2, desc[UR36][R2.64] ;  /* 0x0000002402027981 */ /* 0x000ea4000c1e1500 */
[----:B--2---:R-:W-:-:S05]  /*1ca50*/  HADD2.F32 R0, -RZ, R2.H0_H0 ;  /* 0x20000002ff007230 */ /* 0x004fca0000004100 */
[----:B------:R-:W-:-:S04]  /*1ca60*/  FMUL.FTZ R0, R0, 1 ;  /* 0x3f80000000007820 */ /* 0x000fc80000410000 */
[----:B------:R0:W2:Y:S01]  /*1ca70*/  F2F.F64.F32 R4, R0 ;  /* 0x0000000000047310 */ /* 0x0000a20000201800 */
[----:B------:R-:W-:Y:S05]  /*1ca80*/  BRA `(.L_x_26992) ;  /* 0x0000000800bc7947 */ /* 0x000fea0003800000 */
.L_x_26997:
[----:B------:R0:W5:Y:S01]  /*1ca90*/  LDG.E.64 R4, desc[UR36][R2.64] ;  /* 0x0000002402047981 */ /* 0x000162000c1e1b00 */
[----:B------:R-:W-:Y:S05]  /*1caa0*/  BRA `(.L_x_26992) ;  /* 0x0000000800b47947 */ /* 0x000fea0003800000 */
.L_x_26987:
        /* <DEDUP_REMOVED lines=13> */
.L_x_27001:
[----:B------:R0:W5:Y:S01]  /*1cb80*/  LDG.E.64 R4, desc[UR36][R2.64] ;  /* 0x0000002402047981 */ /* 0x000162000c1e1b00 */
[----:B------:R-:W-:Y:S05]  /*1cb90*/  BRA `(.L_x_26992) ;  /* 0x0000000800787947 */ /* 0x000fea0003800000 */
.L_x_27000:
        /* <DEDUP_REMOVED lines=28> */
.L_x_27003:
        /* <DEDUP_REMOVED lines=15> */
.L_x_27002:
[----:B------:R-:W2:Y:S02]  /*1ce50*/  LDG.E.U16 R0, desc[UR36][R2.64] ;  /* 0x0000002402007981 */ /* 0x000ea4000c1e1500 */
[----:B--2---:R-:W-:-:S04]  /*1ce60*/  IMAD.U32 R0, R0, 0x10000, RZ ;  /* 0x0001000000007824 */ /* 0x004fc800078e00ff */
[----:B------:R-:W-:-:S04]  /*1ce70*/  FMUL.FTZ R0, R0, 1 ;  /* 0x3f80000000007820 */ /* 0x000fc80000410000 */
[----:B------:R0:W2:Y:S01]  /*1ce80*/  F2F.F64.F32 R4, R0 ;  /* 0x0000000000047310 */ /* 0x0000a20000201800 */
[----:B------:R-:W-:Y:S05]  /*1ce90*/  BRA `(.L_x_26992) ;  /* 0x0000000400b87947 */ /* 0x000fea0003800000 */
.L_x_26999:
        /* <DEDUP_REMOVED lines=11> */
.L_x_27006:
        /* <DEDUP_REMOVED lines=21> */
.L_x_27010:
[----:B------:R-:W-:Y:S05]  /*1d0a0*/  BSYNC B1 ;  /* 0x0000000000017941 */ /* 0x000fea0003800000 */
.L_x_27009:
[----:B------:R-:W-:Y:S01]  /*1d0b0*/  LEA R3, R0, 0x3b800000, 0x17 ;  /* 0x3b80000000037811 */ /* 0x000fe200078eb8ff */
[----:B------:R-:W-:-:S05]  /*1d0c0*/  IMAD.SHL.U32 R0, R2, 0x100000, RZ ;  /* 0x0010000002007824 */ /* 0x000fca00078e00ff */
[----:B------:R-:W-:-:S07]  /*1d0d0*/  LOP3.LUT R0, R3, R0, R4, 0xfe, !PT ;  /* 0x0000000003007212 */ /* 0x000fce00078efe04 */
.L_x_27008:
[----:B------:R-:W-:Y:S05]  /*1d0e0*/  BSYNC B0 ;  /* 0x0000000000007941 */ /* 0x000fea0003800000 */
.L_x_27007:
[----:B------:R-:W-:-:S04]  /*1d0f0*/  FMUL.FTZ R0, R0, 1 ;  /* 0x3f80000000007820 */ /* 0x000fc80000410000 */
[----:B------:R0:W2:Y:S01]  /*1d100*/  F2F.F64.F32 R4, R0 ;  /* 0x0000000000047310 */ /* 0x0000a20000201800 */
[----:B------:R-:W-:Y:S05]  /*1d110*/  BRA `(.L_x_26992) ;  /* 0x0000000400187947 */ /* 0x000fea0003800000 */
.L_x_27005:
        /* <DEDUP_REMOVED lines=21> */
.L_x_27014:
[----:B------:R-:W-:Y:S05]  /*1d270*/  BSYNC B1 ;  /* 0x0000000000017941 */ /* 0x000fea0003800000 */
.L_x_27013:
[----:B------:R-:W-:Y:S01]  /*1d280*/  LEA R3, R0, 0x37800000, 0x17 ;  /* 0x3780000000037811 */ /* 0x000fe200078eb8ff */
[----:B------:R-:W-:-:S05]  /*1d290*/  IMAD.SHL.U32 R0, R2, 0x200000, RZ ;  /* 0x0020000002007824 */ /* 0x000fca00078e00ff */
[----:B------:R-:W-:-:S07]  /*1d2a0*/  LOP3.LUT R0, R3, R0, R4, 0xfe, !PT ;  /* 0x0000000003007212 */ /* 0x000fce00078efe04 */
.L_x_27012:
[----:B------:R-:W-:Y:S05]  /*1d2b0*/  BSYNC B0 ;  /* 0x0000000000007941 */ /* 0x000fea0003800000 */
.L_x_27011:
[----:B------:R-:W-:-:S04]  /*1d2c0*/  FMUL.FTZ R0, R0, 1 ;  /* 0x3f80000000007820 */ /* 0x000fc80000410000 */
[----:B------:R0:W2:Y:S01]  /*1d2d0*/  F2F.F64.F32 R4, R0 ;  /* 0x0000000000047310 */ /* 0x0000a20000201800 */
[----:B------:R-:W-:Y:S05]  /*1d2e0*/  BRA `(.L_x_26992) ;  /* 0x0000000000a47947 */ /* 0x000fea0003800000 */
.L_x_27004:
        /* <DEDUP_REMOVED lines=14> */
.L_x_27018:
[----:B------:R-:W-:Y:S05]  /*1d3d0*/  BSYNC B0 ;  /* 0x0000000000007941 */ /* 0x000fea0003800000 */
.L_x_27017:
[----:B------:R-:W-:-:S04]  /*1d3e0*/  FMUL.FTZ R0, R0, 1 ;  /* 0x3f80000000007820 */ /* 0x000fc80000410000 */
[----:B------:R0:W2:Y:S01]  /*1d3f0*/  F2F.F64.F32 R4, R0 ;  /* 0x0000000000047310 */ /* 0x0000a20000201800 */
[----:B------:R-:W-:Y:S05]  /*1d400*/  BRA `(.L_x_26992) ;  /* 0x00000000005c7947 */ /* 0x000fea0003800000 */
.L_x_26991:
        /* <DEDUP_REMOVED lines=16> */
.L_x_27019:
[----:B------:R-:W-:Y:S01]  /*1d510*/  CS2R R4, SRZ ;  /* 0x0000000000047805 */ /* 0x000fe2000001ff00 */
[----:B------:R-:W-:Y:S06]  /*1d520*/  BRA `(.L_x_26992) ;  /* 0x0000000000147947 */ /* 0x000fec0003800000 */
.L_x_27016:
[----:B------:R-:W2:Y:S02]  /*1d530*/  LDG.E.64 R4, desc[UR36][R2.64] ;  /* 0x0000002402047981 */ /* 0x000ea4000c1e1b00 */
[----:B--2---:R-:W0:Y:S01]  /*1d540*/  I2F.F64.U64 R4, R4 ;  /* 0x0000000400047312 */ /* 0x004e220000301800 */
[----:B------:R-:W-:Y:S05]  /*1d550*/  BRA `(.L_x_26992) ;  /* 0x0000000000087947 */ /* 0x000fea0003800000 */
.L_x_27015:
[----:B------:R-:W2:Y:S02]  /*1d560*/  LDG.E R2, desc[UR36][R2.64] ;  /* 0x0000002402027981 */ /* 0x000ea4000c1e1900 */
[----:B--2---:R0:W2:Y:S02]  /*1d570*/  I2F.F64.U32 R4, R2 ;  /* 0x0000000200047312 */ /* 0x0040a40000201800 */
.L_x_26992:
[----:B0-----:R-:W0:Y:S01]  /*1d580*/  LDC.U8 R2, c[0x0][0x5d1] ;  /* 0x00017440ff027b82 */ /* 0x001e220000000000 */
[----:B-12-45:R-:W-:-:S08]  /*1d590*/  DADD R18, -R18, R26 ;  /* 0x0000000012127229 */ /* 0x036fd0000000011a */
[----:B------:R-:W-:-:S08]  /*1d5a0*/  DMUL R18, R18, R24 ;  /* 0x0000001812127228 */ /* 0x000fd00000000000 */
[----:B---3--:R-:W-:Y:S01]  /*1d5b0*/  DFMA R4, R18, R4, R22 ;  /* 0x000000041204722b */ /* 0x008fe20000000016 */
        /* <DEDUP_REMOVED lines=14> */
.L_x_27023:
[----:B------:R-:W0:Y:S02]  /*1d6a0*/  F2I.S64.F64.TRUNC R4, R4 ;  /* 0x0000000400047311 */ /* 0x000e24000030d900 */
[----:B0-----:R-:W-:-:S05]  /*1d6b0*/  IMAD.MOV.U32 R3, RZ, RZ, R4 ;  /* 0x000000ffff037224 */ /* 0x001fca00078e0004 */
[----:B------:R-:W-:Y:S01]  /*1d6c0*/  STG.E.U8 desc[UR36][R16.64], R3 ;  /* 0x0000000310007986 */ /* 0x000fe2000c101124 */
[----:B------:R-:W-:Y:S05]  /*1d6d0*/  EXIT ;  /* 0x000000000000794d */ /* 0x000fea0003800000 */
.L_x_27022:
        /* <DEDUP_REMOVED lines=9> */
.L_x_27026:
[----:B------:R-:W0:Y:S02]  /*1d770*/  F2I.F64.TRUNC R5, R4 ;  /* 0x0000000400057311 */ /* 0x000e24000030d100 */
[----:B0-----:R-:W-:Y:S01]  /*1d780*/  STG.E desc[UR36][R16.64], R5 ;  /* 0x0000000510007986 */ /* 0x001fe2000c101924 */
[----:B------:R-:W-:Y:S05]  /*1d790*/  EXIT ;  /* 0x000000000000794d */ /* 0x000fea0003800000 */
.L_x_27025:
[----:B------:R-:W0:Y:S02]  /*1d7a0*/  F2I.F64.TRUNC R5, R4 ;  /* 0x0000000400057311 */ /* 0x000e24000030d100 */
[----:B0-----:R-:W-:Y:S01]  /*1d7b0*/  STG.E.U16 desc[UR36][R16.64], R5 ;  /* 0x0000000510007986 */ /* 0x001fe2000c101524 */
[----:B------:R-:W-:Y:S05]  /*1d7c0*/  EXIT ;  /* 0x000000000000794d */ /* 0x000fea0003800000 */
.L_x_27021:
        /* <DEDUP_REMOVED lines=13> */
.L_x_27028:
        /* <DEDUP_REMOVED lines=8> */
.L_x_27027:
        /* <DEDUP_REMOVED lines=14> */
.L_x_27030:
        /* <DEDUP_REMOVED lines=9> */
.L_x_27029:
[----:B------:R-:W-:Y:S01]  /*1da90*/  STG.E.64 desc[UR36][R16.64], R4 ;  /* 0x0000000410007986 */ /* 0x000fe2000c101b24 */
[----:B------:R-:W-:Y:S05]  /*1daa0*/  EXIT ;  /* 0x000000000000794d */ /* 0x000fea0003800000 */
.L_x_27020:
        /* <DEDUP_REMOVED lines=12> */
.L_x_27033:
[----:B------:R-:W-:-:S05]  /*1db70*/  CS2R R6, SRZ ;  /* 0x0000000000067805 */ /* 0x000fca000001ff00 */
[----:B------:R-:W-:Y:S01]  /*1db80*/  STG.E.128 desc[UR36][R16.64], R4 ;  /* 0x0000000410007986 */ /* 0x000fe2000c101d24 */
[----:B------:R-:W-:Y:S05]  /*1db90*/  EXIT ;  /* 0x000000000000794d */ /* 0x000fea0003800000 */
.L_x_27032:
        /* <DEDUP_REMOVED lines=25> */
.L_x_27037:
[----:B------:R-:W-:Y:S05]  /*1dd30*/  BSYNC B0 ;  /* 0x0000000000007941 */ /* 0x000fea0003800000 */
.L_x_27036:
[----:B------:R-:W-:-:S05]  /*1dd40*/  LOP3.LUT R3, R0, R3, RZ, 0xfc, !PT ;  /* 0x0000000300037212 */ /* 0x000fca00078efcff */
[----:B------:R-:W-:Y:S01]  /*1dd50*/  STG.E.U8 desc[UR36][R16.64], R3 ;  /* 0x0000000310007986 */ /* 0x000fe2000c101124 */
[----:B------:R-:W-:Y:S05]  /*1dd60*/  EXIT ;  /* 0x000000000000794d */ /* 0x000fea0003800000 */
.L_x_27035:
        /* <DEDUP_REMOVED lines=17> */
.L_x_27039:
[----:B------:R-:W-:Y:S01]  /*1de80*/  IMAD.MOV.U32 R0, RZ, RZ, 0x7f ;  /* 0x0000007fff007424 */ /* 0x000fe200078e00ff */
[----:B------:R-:W-:-:S04]  /*1de90*/  ISETP.GT.U32.AND P0, PT, R2, 0x7f800000, PT ;  /* 0x7f8000000200780c */ /* 0x000fc80003f04070 */
[----:B------:R-:W-:-:S09]  /*1dea0*/  SEL R0, R0, 0x7c, P0 ;  /* 0x0000007c00007807 */ /* 0x000fd20000000000 */
.L_x_27040:
[----:B------:R-:W-:Y:S05]  /*1deb0*/  BSYNC B0 ;  /* 0x0000000000007941 */ /* 0x000fea0003800000 */
.L_x_27038:
[----:B------:R-:W-:-:S04]  /*1dec0*/  LOP3.LUT R2, R3, 0x80000000, RZ, 0xc0, !PT ;  /* 0x8000000003027812 */ /* 0x000fc800078ec0ff */
[----:B------:R-:W-:-:S04]  /*1ded0*/  SHF.R.U32.HI R3, RZ, 0x18, R2 ;  /* 0x00000018ff037819 */ /* 0x000fc80000011602 */
[----:B------:R-:W-:-:S05]  /*1dee0*/  LOP3.LUT R3, R0, R3, RZ, 0xfc, !PT ;  /* 0x0000000300037212 */ /* 0x000fca00078efcff */
[----:B------:R-:W-:Y:S01]  /*1def0*/  STG.E.U8 desc[UR36][R16.64], R3 ;  /* 0x0000000310007986 */ /* 0x000fe2000c101124 */
[----:B------:R-:W-:Y:S05]  /*1df00*/  EXIT ;  /* 0x000000000000794d */ /* 0x000fea0003800000 */
.L_x_27034:
        /* <DEDUP_REMOVED lines=8> */
.L_x_27031:
        /* <DEDUP_REMOVED lines=11> */
.L_x_27043:
        /* <DEDUP_REMOVED lines=21> */
.L_x_27046:
[----:B------:R-:W-:-:S04]  /*1e190*/  LOP3.LUT R2, R3, 0x80000000, RZ, 0xc0, !PT ;  /* 0x8000000003027812 */ /* 0x000fc800078ec0ff */
[----:B------:R-:W-:-:S04]  /*1e1a0*/  SHF.R.U32.HI R3, RZ, 0x18, R2 ;  /* 0x00000018ff037819 */ /* 0x000fc80000011602 */
[----:B------:R-:W-:-:S04]  /*1e1b0*/  LOP3.LUT R0, R0, R3, RZ, 0xfc, !PT ;  /* 0x0000000300007212 */ /* 0x000fc800078efcff */
[----:B------:R-:W-:-:S07]  /*1e1c0*/  PRMT R8, R0, 0x7610, R8 ;  /* 0x0000761000087816 */ /* 0x000fce0000000008 */
.L_x_27045:
[----:B------:R-:W-:Y:S05]  /*1e1d0*/  BSYNC B0 ;  /* 0x0000000000007941 */ /* 0x000fea0003800000 */
.L_x_27044:
[----:B------:R-:W-:Y:S01]  /*1e1e0*/  STG.E.U8 desc[UR36][R16.64], R8 ;  /* 0x0000000810007986 */ /* 0x000fe2000c101124 */
[----:B------:R-:W-:Y:S05]  /*1e1f0*/  EXIT ;  /* 0x000000000000794d */ /* 0x000fea0003800000 */
.L_x_27042:
        /* <DEDUP_REMOVED lines=21> */
.L_x_27049:
[----:B------:R-:W-:-:S04]  /*1e350*/  LOP3.LUT R2, R3, 0x80000000, RZ, 0xc0, !PT ;  /* 0x8000000003027812 */ /* 0x000fc800078ec0ff */
[----:B------:R-:W-:-:S04]  /*1e360*/  SHF.R.U32.HI R3, RZ, 0x18, R2 ;  /* 0x00000018ff037819 */ /* 0x000fc80000011602 */
[----:B------:R-:W-:-:S04]  /*1e370*/  LOP3.LUT R0, R0, R3, RZ, 0xfc, !PT ;  /* 0x0000000300007212 */ /* 0x000fc800078efcff */
[----:B------:R-:W-:-:S07]  /*1e380*/  PRMT R8, R0, 0x7610, R8 ;  /* 0x0000761000087816 */ /* 0x000fce0000000008 */
.L_x_27048:
[----:B------:R-:W-:Y:S05]  /*1e390*/  BSYNC B0 ;  /* 0x0000000000007941 */ /* 0x000fea0003800000 */
.L_x_27047:
[----:B------:R-:W-:Y:S01]  /*1e3a0*/  STG.E.U8 desc[UR36][R16.64], R8 ;  /* 0x0000000810007986 */ /* 0x000fe2000c101124 */
[----:B------:R-:W-:Y:S05]  /*1e3b0*/  EXIT ;  /* 0x000000000000794d */ /* 0x000fea0003800000 */
.L_x_27041:
        /* <DEDUP_REMOVED lines=26> */
.L_x_27024:
        /* <DEDUP_REMOVED lines=16> */
.L_x_27052:
[----:B------:R-:W-:Y:S05]  /*1e660*/  EXIT ;  /* 0x000000000000794d */ /* 0x000fea0003800000 */
.L_x_27051:
[----:B------:R-:W0:Y:S02]  /*1e670*/  F2I.U64.F64.TRUNC R4, R4 ;  /* 0x0000000400047311 */ /* 0x000e24000030d800 */
[----:B0-----:R-:W-:Y:S01]  /*1e680*/  STG.E.64 desc[UR36][R16.64], R4 ;  /* 0x0000000410007986 */ /* 0x001fe2000c101b24 */
[----:B------:R-:W-:Y:S05]  /*1e690*/  EXIT ;  /* 0x000000000000794d */ /* 0x000fea0003800000 */
.L_x_27050:
[----:B------:R-:W0:Y:S02]  /*1e6a0*/  F2I.U32.F64.TRUNC R5, R4 ;  /* 0x0000000400057311 */ /* 0x000e24000030d000 */
[----:B0-----:R-:W-:Y:S01]  /*1e6b0*/  STG.E desc[UR36][R16.64], R5 ;  /* 0x0000000510007986 */ /* 0x001fe2000c101924 */
[----:B------:R-:W-:Y:S05]  /*1e6c0*/  EXIT ;  /* 0x000000000000794d */ /* 0x000fea0003800000 */
.L_x_27053:
        /* <DEDUP_REMOVED lines=11> */
.L_x_28473:


//--------------------- .text._ZN2at6native27unrolled_elementwise_kernelIZZZNS0_49_GLOBAL__N__b919a28f_16_Normalization_cu_5c38458722batch_norm_elementwiseERKNS_6TensorES5_RKSt8optionalIS3_ES9_S5_S5_ENKUlvE0_clEvENKUlvE_clEvEUldddddE_St5arrayIPcLm6EELi4E23TrivialOffsetCalculatorILi5EjESG_ILi1EjENS0_6memory12LoadWithCastILi5EEENSJ_13StoreWithCastILi1EEEEEviT_T0_T2_T3_T4_T5_ --------------------------
	.section	.text._ZN2at6native27unrolled_elementwise_kernelIZZZNS0_49_GLOBAL__N__b919a28f_16_Normalization_cu_5c38458722batch_norm_elementwiseERKNS_6TensorES5_RKSt8optionalIS3_ES9_S5_S5_ENKUlvE0_clEvENKUlvE_clEvEUldddddE_St5arrayIPcLm6EELi4E23TrivialOffsetCalculatorILi5EjESG_ILi1EjENS0_6memory12LoadWithCastILi5EEENSJ_13StoreWithCastILi1EEEEEviT_T0_T2_T3_T4_T5_,"ax",@progbits
	.align	128
        .global         _ZN2at6native27unrolled_elementwise_kernelIZZZNS0_49_GLOBAL__N__b919a28f_16_Normalization_cu_5c38458722batch_norm_elementwiseERKNS_6TensorES5_RKSt8optionalIS3_ES9_S5_S5_ENKUlvE0_clEvENKUlvE_clEvEUldddddE_St5arrayIPcLm6EELi4E23TrivialOffsetCalculatorILi5EjESG_ILi1EjENS0_6memory12LoadWithCastILi5EEENSJ_13StoreWithCastILi1EEEEEviT_T0_T2_T3_T4_T5_
        .type           _ZN2at6native27unrolled_elementwise_kernelIZZZNS0_49_GLOBAL__N__b919a28f_16_Normalization_cu_5c38458722batch_norm_elementwiseERKNS_6TensorES5_RKSt8optionalIS3_ES9_S5_S5_ENKUlvE0_clEvENKUlvE_clEvEUldddddE_St5arrayIPcLm6EELi4E23TrivialOffsetCalculatorILi5EjESG_ILi1EjENS0_6memory12LoadWithCastILi5EEENSJ_13StoreWithCastILi1EEEEEviT_T0_T2_T3_T4_T5_,@function
        .size           _ZN2at6native27unrolled_elementwise_kernelIZZZNS0_49_GLOBAL__N__b919a28f_16_Normalization_cu_5c38458722batch_norm_elementwiseERKNS_6TensorES5_RKSt8optionalIS3_ES9_S5_S5_ENKUlvE0_clEvENKUlvE_clEvEUldddddE_St5arrayIPcLm6EELi4E23TrivialOffsetCalculatorILi5EjESG_ILi1EjENS0_6memory12LoadWithCastILi5EEENSJ_13StoreWithCastILi1EEEEEviT_T0_T2_T3_T4_T5_,(.L_x_28474 - _ZN2at6native27unrolled_elementwise_kernelIZZZNS0_49_GLOBAL__N__b919a28f_16_Normalization_cu_5c38458722batch_norm_elementwiseERKNS_6TensorES5_RKSt8optionalIS3_ES9_S5_S5_ENKUlvE0_clEvENKUlvE_clEvEUldddddE_St5arrayIPcLm6EELi4E23TrivialOffsetCalculatorILi5EjESG_ILi1EjENS0_6memory12LoadWithCastILi5EEENSJ_13StoreWithCastILi1EEEEEviT_T0_T2_T3_T4_T5_)
        .other          _ZN2at6native27unrolled_elementwise_kernelIZZZNS0_49_GLOBAL__N__b919a28f_16_Normalization_cu_5c38458722batch_norm_elementwiseERKNS_6TensorES5_RKSt8optionalIS3_ES9_S5_S5_ENKUlvE0_clEvENKUlvE_clEvEUldddddE_St5arrayIPcLm6EELi4E23TrivialOffsetCalculatorILi5EjESG_ILi1EjENS0_6memory12LoadWithCastILi5EEENSJ_13StoreWithCastILi1EEEEEviT_T0_T2_T3_T4_T5_,@"STO_CUDA_ENTRY STV_DEFAULT"
_ZN2at6native27unrolled_elementwise_kernelIZZZNS0_49_GLOBAL__N__b919a28f_16_Normalization_cu_5c38458722batch_norm_elementwiseERKNS_6TensorES5_RKSt8optionalIS3_ES9_S5_S5_ENKUlvE0_clEvENKUlvE_clEvEUldddddE_St5arrayIPcLm6EELi4E23TrivialOffsetCalculatorILi5EjESG_ILi1EjENS0_6memory12LoadWithCastILi5EEENSJ_13StoreWithCastILi1EEEEEviT_T0_T2_T3_T4_T5_:
.text._ZN2at6native27unrolled_elementwise_kernelIZZZNS0_49_GLOBAL__N__b919a28f_16_Normalization_cu_5c38458722batch_norm_elementwiseERKNS_6TensorES5_RKSt8optionalIS3_ES9_S5_S5_ENKUlvE0_clEvENKUlvE_clEvEUldddddE_St5arrayIPcLm6EELi4E23TrivialOffsetCalculatorILi5EjESG_ILi1EjENS0_6memory12LoadWithCastILi5EEENSJ_13StoreWithCastILi1EEEEEviT_T0_T2_T3_T4_T5_:
        /* <DEDUP_REMOVED lines=12> */
[----:B------:R-:W-:-:S05]  /*00c0*/  CS2R R44, SRZ ;  /* 0x00000000002c7805 */ /* 0x000fca000001ff00 */
        /* <DEDUP_REMOVED lines=25> */
[----:B---3--:R3:W4:Y:S01]  /*0260*/  I2F.F64.S16 R52, R2 ;  /* 0x0000000200347312 */ /* 0x0087220000101c00 */
[----:B------:R-:W-:Y:S05]  /*0270*/  BRA `(.L_x_27061) ;  /* 0x0000000c007c7947 */ /* 0x000fea0003800000 */
.L_x_27059:
[----:B------:R-:W3:Y:S02]  /*0280*/  LDG.E.U8 R2, desc[UR36][R2.64] ;  /* 0x0000002402027981 */ /* 0x000ee4000c1e1100 */
[----:B---3--:R3:W4:Y:S01]  /*0290*/  I2F.F64.U16 R52, R2 ;  /* 0x0000000200347312 */ /* 0x0087220000101800 */
[----:B------:R-:W-:Y:S05]  /*02a0*/  BRA `(.L_x_27061) ;  /* 0x0000000c00707947 */ /* 0x000fea0003800000 */
.L_x_27058:
[----:B------:R-:W-:-:S13]  /*02b0*/  ISETP.NE.AND P0, PT, R0, 0x2, PT ;  /* 0x000000020000780c */ /* 0x000fda0003f05270 */
[----:B------:R-:W-:Y:S05]  /*02c0*/  @!P0 BRA `(.L_x_27062) ;  /* 0x0000000000288947 */ /* 0x000fea0003800000 */
[----:B------:R-:W-:-:S13]  /*02d0*/  ISETP.NE.AND P0, PT, R0, 0x3, PT ;  /* 0x000000030000780c */ /* 0x000fda0003f05270 */
[----:B------:R-:W-:Y:S05]  /*02e0*/  @!P0 BRA `(.L_x_27063) ;  /* 0x0000000000148947 */ /* 0x000fea0003800000 */
[----:B------:R-:W-:-:S13]  /*02f0*/  ISETP.NE.AND P0, PT, R0, 0x4, PT ;  /* 0x000000040000780c */ /* 0x000fda0003f05270 */
[----:B------:R-:W-:Y:S05]  /*0300*/  @P0 BRA `(.L_x_27060) ;  /* 0x0000000800fc0947 */ /* 0x000fea0003800000 */
[----:B------:R-:W3:Y:S02]  /*0310*/  LDG.E.64 R52, desc[UR36][R2.64] ;  /* 0x0000002402347981 */ /* 0x000ee4000c1e1b00 */
[----:B---3--:R-:W3:Y:S01]  /*0320*/  I2F.F64.S64 R52, R52 ;  /* 0x0000003400347312 */ /* 0x008ee20000301c00 */
[----:B------:R-:W-:Y:S05]  /*0330*/  BRA `(.L_x_27061) ;  /* 0x0000000c004c7947 */ /* 0x000fea0003800000 */
.L_x_27063:
[----:B------:R-:W3:Y:S02]  /*0340*/  LDG.E R2, desc[UR36][R2.64] ;  /* 0x0000002402027981 */ /* 0x000ee4000c1e1900 */
[----:B---3--:R4:W3:Y:S01]  /*0350*/  I2F.F64 R52, R2 ;  /* 0x0000000200347312 */ /* 0x0088e20000201c00 */
[----:B------:R-:W-:Y:S05]  /*0360*/  BRA `(.L_x_27061) ;  /* 0x0000000c00407947 */ /* 0x000fea0003800000 */
.L_x_27062:
[----:B------:R-:W3:Y:S02]  /*0370*/  LDG.E.U16 R2, desc[UR36][R2.64] ;  /* 0x0000002402027981 */ /* 0x000ee4000c1e1500 */
[----:B---3--:R3:W4:Y:S01]  /*0380*/  I2F.F64.S16 R52, R2 ;  /* 0x0000000200347312 */ /* 0x0087220000101c00 */
[----:B------:R-:W-:Y:S05]  /*0390*/  BRA `(.L_x_27061) ;  /* 0x0000000c00347947 */ /* 0x000fea0003800000 */
.L_x_27057:
        /* <DEDUP_REMOVED lines=10> */
.L_x_27065:
[----:B------:R-:W3:Y:S02]  /*0440*/  LDG.E.U16 R0, desc[UR36][R2.64] ;  /* 0x0000002402007981 */ /* 0x000ee4000c1e1500 */
[----:B---3--:R-:W-:-:S05]  /*0450*/  HADD2.F32 R0, -RZ, R0.H0_H0 ;  /* 0x20000000ff007230 */ /* 0x008fca0000004100 */
[----:B------:R-:W-:-:S04]  /*0460*/  FMUL.FTZ R0, R0, 1 ;  /* 0x3f80000000007820 */ /* 0x000fc80000410000 */
[----:B------:R3:W4:Y:S01]  /*0470*/  F2F.F64.F32 R52, R0 ;  /* 0x0000000000347310 */ /* 0x0007220000201800 */
[----:B------:R-:W-:Y:S05]  /*0480*/  BRA `(.L_x_27061) ;  /* 0x0000000800f87947 */ /* 0x000fea0003800000 */
.L_x_27064:
        /* <DEDUP_REMOVED lines=10> */
.L_x_27067:
[----:B------:R-:W3:Y:S02]  /*0530*/  LDG.E.U16 R2, desc[UR36][R2.64] ;  /* 0x0000002402027981 */ /* 0x000ee4000c1e1500 */
[----:B---3--:R-:W-:-:S05]  /*0540*/  HADD2.F32 R0, -RZ, R2.H0_H0 ;  /* 0x20000002ff007230 */ /* 0x008fca0000004100 */
[----:B------:R-:W-:-:S04]  /*0550*/  FMUL.FTZ R0, R0, 1 ;  /* 0x3f80000000007820 */ /* 0x000fc80000410000 */
[----:B------:R3:W4:Y:S01]  /*0560*/  F2F.F64.F32 R52, R0 ;  /* 0x0000000000347310 */ /* 0x0007220000201800 */
[----:B------:R-:W-:Y:S05]  /*0570*/  BRA `(.L_x_27061) ;  /* 0x0000000800bc7947 */ /* 0x000fea0003800000 */
.L_x_27066:
[----:B------:R3:W5:Y:S01]  /*0580*/  LDG.E.64 R52, desc[UR36][R2.64] ;  /* 0x0000002402347981 */ /* 0x000762000c1e1b00 */
[----:B------:R-:W-:Y:S05]  /*0590*/  BRA `(.L_x_27061) ;  /* 0x0000000800b47947 */ /* 0x000fea0003800000 */
.L_x_27056:
        /* <DEDUP_REMOVED lines=13> */
.L_x_27070:
[----:B------:R3:W5:Y:S01]  /*0670*/  LDG.E.64 R52, desc[UR36][R2.64] ;  /* 0x0000002402347981 */ /* 0x000762000c1e1b00 */
[----:B------:R-:W-:Y:S05]  /*0680*/  BRA `(.L_x_27061) ;  /* 0x0000000800787947 */ /* 0x000fea0003800000 */
.L_x_27069:
        /* <DEDUP_REMOVED lines=28> */
.L_x_27072:
        /* <DEDUP_REMOVED lines=13> */
[----:B------:R3:W4:Y:S01]  /*0920*/  F2F.F64.F32 R52, R4 ;  /* 0x0000000400347310 */ /* 0x0007220000201800 */
[----:B------:R-:W-:Y:S05]  /*0930*/  BRA `(.L_x_27061) ;  /* 0x0000000400cc7947 */ /* 0x000fea0003800000 */
.L_x_27071:
[----:B------:R-:W3:Y:S02]  /*0940*/  LDG.E.U16 R0, desc[UR36][R2.64] ;  /* 0x0000002402007981 */ /* 0x000ee4000c1e1500 */
[----:B---3--:R-:W-:-:S04]  /*0950*/  IMAD.U32 R0, R0, 0x10000, RZ ;  /* 0x0001000000007824 */ /* 0x008fc800078e00ff */
[----:B------:R-:W-:-:S04]  /*0960*/  FMUL.FTZ R0, R0, 1 ;  /* 0x3f80000000007820 */ /* 0x000fc80000410000 */
[----:B------:R3:W4:Y:S01]  /*0970*/  F2F.F64.F32 R52, R0 ;  /* 0x0000000000347310 */ /* 0x0007220000201800 */
[----:B------:R-:W-:Y:S05]  /*0980*/  BRA `(.L_x_27061) ;  /* 0x0000000400b87947 */ /* 0x000fea0003800000 */
.L_x_27068:
        /* <DEDUP_REMOVED lines=9> */
[----:B---3--:R3:W4:Y:S01]  /*0a20*/  I2F.F64.U16 R52, R2 ;  /* 0x0000000200347312 */ /* 0x0087220000101800 */
[----:B------:R-:W-:Y:S05]  /*0a30*/  BRA `(.L_x_27061) ;  /* 0x00000004008c7947 */ /* 0x000fea0003800000 */
.L_x_27075:
        /* <DEDUP_REMOVED lines=21> */
.L_x_27079:
[----:B------:R-:W-:Y:S05]  /*0b90*/  BSYNC B1 ;  /* 0x0000000000017941 */ /* 0x000fea0003800000 */
.L_x_27078:
[----:B------:R-:W-:Y:S01]  /*0ba0*/  LEA R3, R0, 0x3b800000, 0x17 ;  /* 0x3b80000000037811 */ /* 0x000fe200078eb8ff */
[----:B------:R-:W-:-:S05]  /*0bb0*/  IMAD.SHL.U32 R0, R2, 0x100000, RZ ;  /* 0x0010000002007824 */ /* 0x000fca00078e00ff */
[----:B------:R-:W-:-:S07]  /*0bc0*/  LOP3.LUT R0, R3, R0, R4, 0xfe, !PT ;  /* 0x0000000003007212 */ /* 0x000fce00078efe04 */
.L_x_27077:
[----:B------:R-:W-:Y:S05]  /*0bd0*/  BSYNC B0 ;  /* 0x0000000000007941 */ /* 0x000fea0003800000 */
.L_x_27076:
[----:B------:R-:W-:-:S04]  /*0be0*/  FMUL.FTZ R0, R0, 1 ;  /* 0x3f80000000007820 */ /* 0x000fc80000410000 */
[----:B------:R3:W4:Y:S01]  /*0bf0*/  F2F.F64.F32 R52, R0 ;  /* 0x0000000000347310 */ /* 0x0007220000201800 */
[----:B------:R-:W-:Y:S05]  /*0c00*/  BRA `(.L_x_27061) ;  /* 0x0000000400187947 */ /* 0x000fea0003800000 */
.L_x_27074:
        /* <DEDUP_REMOVED lines=21> */
.L_x_27083:
[----:B------:R-:W-:Y:S05]  /*0d60*/  BSYNC B1 ;  /* 0x0000000000017941 */ /* 0x000fea0003800000 */
.L_x_27082:
[----:B------:R-:W-:Y:S01]  /*0d70*/  LEA R3, R0, 0x37800000, 0x17 ;  /* 0x3780000000037811 */ /* 0x000fe200078eb8ff */
[----:B------:R-:W-:-:S05]  /*0d80*/  IMAD.SHL.U32 R0, R2, 0x200000, RZ ;  /* 0x0020000002007824 */ /* 0x000fca00078e00ff */
[----:B------:R-:W-:-:S07]  /*0d90*/  LOP3.LUT R0, R3, R0, R4, 0xfe, !PT ;  /* 0x0000000003007212 */ /* 0x000fce00078efe04 */
.L_x_27081:
[----:B------:R-:W-:Y:S05]  /*0da0*/  BSYNC B0 ;  /* 0x0000000000007941 */ /* 0x000fea0003800000 */
.L_x_27080:
[----:B------:R-:W-:-:S04]  /*0db0*/  FMUL.FTZ R0, R0, 1 ;  /* 0x3f80000000007820 */ /* 0x000fc80000410000 */
[----:B------:R3:W4:Y:S01]  /*0dc0*/  F2F.F64.F32 R52, R0 ;  /* 0x0000000000347310 */ /* 0x0007220000201800 */
[----:B------:R-:W-:Y:S05]  /*0dd0*/  BRA `(.L_x_27061) ;  /* 0x0000000000a47947 */ /* 0x000fea0003800000 */
.L_x_27073:
        /* <DEDUP_REMOVED lines=14> */
.L_x_27087:
[----:B------:R-:W-:Y:S05]  /*0ec0*/  BSYNC B0 ;  /* 0x0000000000007941 */ /* 0x000fea0003800000 */
.L_x_27086:
[----:B------:R-:W-:-:S04]  /*0ed0*/  FMUL.FTZ R0, R0, 1 ;  /* 0x3f80000000007820 */ /* 0x000fc80000410000 */
[----:B------:R3:W4:Y:S01]  /*0ee0*/  F2F.F64.F32 R52, R0 ;  /* 0x0000000000347310 */ /* 0x0007220000201800 */
[----:B------:R-:W-:Y:S05]  /*0ef0*/  BRA `(.L_x_27061) ;  /* 0x00000000005c7947 */ /* 0x000fea0003800000 */
.L_x_27060:
[----:B------:R-:W-:Y:S01]  /*0f00*/  MOV R0, 0x130 ;  /* 0x0000013000007802 */ /* 0x000fe20000000f00 */
[----:B------:R-:W-:Y:S01]  /*0f10*/  ULDC.64 UR4, c[0x4][0x120] ;  /* 0x0100480000047ab9 */ /* 0x000fe20000000a00 */
[----:B------:R-:W-:Y:S01]  /*0f20*/  ULDC.64 UR6, c[0x4][0x0] ;  /* 0x0100000000067ab9 */ /* 0x000fe20000000a00 */
[----:B------:R-:W-:Y:S01]  /*0f30*/  IMAD.U32 R4, RZ, RZ, UR4 ;  /* 0x00000004ff047e24 */ /* 0x000fe2000f8e00ff */
[----:B------:R3:W4:Y:S01]  /*0f40*/  LDC.64 R2, c[0x4][R0] ;  /* 0x0100000000027b82 */ /* 0x0007220000000a00 */
        /* <DEDUP_REMOVED lines=8> */
[----:B---3--:R-:W-:-:S07]  /*0fd0*/  IMAD.MOV.U32 R13, RZ, RZ, RZ ;  /* 0x000000ffff0d7224 */ /* 0x008fce00078e00ff */
[----:B------:R-:W-:-:S07]  /*0fe0*/  LEPC R20, `(.L_x_27088) ;  /* 0x000000001014794e */ /* 0x000fce0000000000 */
[----:B012-4-:R-:W-:Y:S05]  /*0ff0*/  CALL.ABS.NOINC R2 ;  /* 0x0000000002007343 */ /* 0x017fea0003c00000 */
.L_x_27088:
[----:B------:R-:W-:Y:S01]  /*1000*/  CS2R R52, SRZ ;  /* 0x0000000000347805 */ /* 0x000fe2000001ff00 */
[----:B------:R-:W-:Y:S06]  /*1010*/  BRA `(.L_x_27061) ;  /* 0x0000000000147947 */ /* 0x000fec0003800000 */
.L_x_27085:
[----:B------:R-:W3:Y:S02]  /*1020*/  LDG.E.64 R52, desc[UR36][R2.64] ;  /* 0x0000002402347981 */ /* 0x000ee4000c1e1b00 */
[----:B---3--:R-:W3:Y:S01]  /*1030*/  I2F.F64.U64 R52, R52 ;  /* 0x0000003400347312 */ /* 0x008ee20000301800 */
[----:B------:R-:W-:Y:S05]  /*1040*/  BRA `(.L_x_27061) ;  /* 0x0000000000087947 */ /* 0x000fea0003800000 */
.L_x_27084:
[----:B------:R-:W3:Y:S02]  /*1050*/  LDG.E R2, desc[UR36][R2.64] ;  /* 0x0000002402027981 */ /* 0x000ee4000c1e1900 */
[----:B---3--:R3:W4:Y:S02]  /*1060*/  I2F.F64.U32 R52, R2 ;  /* 0x0000000200347312 */ /* 0x0087240000201800 */
.L_x_27061:
[----:B---34-:R-:W3:Y:S01]  /*1070*/  LDC.64 R2, c[0x0][0x228] ;  /* 0x00008a00ff027b82 */ /* 0x018ee20000000a00 */
[----:B------:R-:W-:Y:S01]  /*1080*/  PRMT R0, R36, 0x9910, RZ ;  /* 0x0000991024007816 */ /* 0x000fe200000000ff */
[----:B------:R-:W-:Y:S02]  /*1090*/  ULDC UR4, c[0x0][0x258] ;  /* 0x0000960000047ab9 */ /* 0x000fe40000000800 */
        /* <DEDUP_REMOVED lines=16> */
.L_x_27092:
[----:B------:R-:W3:Y:S02]  /*11a0*/  LDG.E.U8 R2, desc[UR36][R2.64] ;  /* 0x0000002402027981 */ /* 0x000ee4000c1e1100 */
[----:B---3--:R3:W4:Y:S01]  /*11b0*/  I2F.F64.U16 R50, R2 ;  /* 0x0000000200327312 */ /* 0x0087220000101800 */
[----:B------:R-:W-:Y:S05]  /*11c0*/  BRA `(.L_x_27094) ;  /* 0x0000000c00707947 */ /* 0x000fea0003800000 */
.L_x_27091:
        /* <DEDUP_REMOVED lines=9> */
.L_x_27096:
[----:B------:R-:W3:Y:S02]  /*1260*/  LDG.E R2, desc[UR36][R2.64] ;  /* 0x0000002402027981 */ /* 0x000ee4000c1e1900 */
[----:B---3--:R3:W4:Y:S01]  /*1270*/  I2F.F64 R50, R2 ;  /* 0x0000000200327312 */ /* 0x0087220000201c00 */
[----:B------:R-:W-:Y:S05]  /*1280*/  BRA `(.L_x_27094) ;  /* 0x0000000c00407947 */ /* 0x000fea0003800000 */
.L_x_27095:
[----:B------:R-:W3:Y:S02]  /*1290*/  LDG.E.U16 R2, desc[UR36][R2.64] ;  /* 0x0000002402027981 */ /* 0x000ee4000c1e1500 */
[----:B---3--:R3:W4:Y:S01]  /*12a0*/  I2F.F64.S16 R50, R2 ;  /* 0x0000000200327312 */ /* 0x0087220000101c00 */
[----:B------:R-:W-:Y:S05]  /*12b0*/  BRA `(.L_x_27094) ;  /* 0x0000000c00347947 */ /* 0x000fea0003800000 */
.L_x_27090:
        /* <DEDUP_REMOVED lines=10> */
.L_x_27098:
[----:B------:R-:W3:Y:S02]  /*1360*/  LDG.E.U16 R0, desc[UR36][R2.64] ;  /* 0x0000002402007981 */ /* 0x000ee4000c1e1500 */
[----:B---3--:R-:W-:-:S05]  /*1370*/  HADD2.F32 R0, -RZ, R0.H0_H0 ;  /* 0x20000000ff007230 */ /* 0x008fca0000004100 */
[----:B------:R-:W-:-:S04]  /*1380*/  FMUL.FTZ R0, R0, 1 ;  /* 0x3f80000000007820 */ /* 0x000fc80000410000 */
[----:B------:R3:W4:Y:S01]  /*1390*/  F2F.F64.F32 R50, R0 ;  /* 0x0000000000327310 */ /* 0x0007220000201800 */
[----:B------:R-:W-:Y:S05]  /*13a0*/  BRA `(.L_x_27094) ;  /* 0x0000000800f87947 */ /* 0x000fea0003800000 */
.L_x_27097:
        /* <DEDUP_REMOVED lines=10> */
.L_x_27100:
[----:B------:R-:W3:Y:S02]  /*1450*/  LDG.E.U16 R2, desc[UR36][R2.64] ;  /* 0x0000002402027981 */ /* 0x000ee4000c1e1500 */
[----:B---3--:R-:W-:-:S05]  /*1460*/  HADD2.F32 R0, -RZ, R2.H0_H0 ;  /* 0x20000002ff007230 */ /* 0x008fca0000004100 */
[----:B------:R-:W-:-:S04]  /*1470*/  FMUL.FTZ R0, R0, 1 ;  /* 0x3f80000000007820 */ /* 0x000fc80000410000 */
[----:B------:R3:W4:Y:S01]  /*1480*/  F2F.F64.F32 R50, R0 ;  /* 0x0000000000327310 */ /* 0x0007220000201800 */
[----:B------:R-:W-:Y:S05]  /*1490*/  BRA `(.L_x_27094) ;  /* 0x0000000800bc7947 */ /* 0x000fea0003800000 */
.L_x_27099:
[----:B------:R3:W5:Y:S01]  /*14a0*/  LDG.E.64 R50, desc[UR36][R2.64] ;  /* 0x0000002402327981 */ /* 0x000762000c1e1b00 */
[----:B------:R-:W-:Y:S05]  /*14b0*/  BRA `(.L_x_27094) ;  /* 0x0000000800b47947 */ /* 0x000fea0003800000 */
.L_x_27089:
        /* <DEDUP_REMOVED lines=13> */
.L_x_27103:
[----:B------:R3:W5:Y:S01]  /*1590*/  LDG.E.64 R50, desc[UR36][R2.64] ;  /* 0x0000002402327981 */ /* 0x000762000c1e1b00 */
[----:B------:R-:W-:Y:S05]  /*15a0*/  BRA `(.L_x_27094) ;  /* 0x0000000800787947 */ /* 0x000fea0003800000 */
.L_x_27102:
        /* <DEDUP_REMOVED lines=28> */
.L_x_27105:
        /* <DEDUP_REMOVED lines=15> */
.L_x_27104:
[----:B------:R-:W3:Y:S02]  /*1860*/  LDG.E.U16 R0, desc[UR36][R2.64] ;  /* 0x0000002402007981 */ /* 0x000ee4000c1e1500 */
[----:B---3--:R-:W-:-:S04]  /*1870*/  IMAD.U32 R0, R0, 0x10000, RZ ;  /* 0x0001000000007824 */ /* 0x008fc800078e00ff */
[----:B------:R-:W-:-:S04]  /*1880*/  FMUL.FTZ R0, R0, 1 ;  /* 0x3f80000000007820 */ /* 0x000fc80000410000 */
[----:B------:R3:W4:Y:S01]  /*1890*/  F2F.F64.F32 R50, R0 ;  /* 0x0000000000327310 */ /* 0x0007220000201800 */
[----:B------:R-:W-:Y:S05]  /*18a0*/  BRA `(.L_x_27094) ;  /* 0x0000000400b87947 */ /* 0x000fea0003800000 */
.L_x_27101:
        /* <DEDUP_REMOVED lines=11> */
.L_x_27108:
        /* <DEDUP_REMOVED lines=21> */
.L_x_27112:
[----:B------:R-:W-:Y:S05]  /*1ab0*/  BSYNC B1 ;  /* 0x0000000000017941 */ /* 0x000fea0003800000 */
.L_x_27111:
[----:B------:R-:W-:Y:S01]  /*1ac0*/  LEA R3, R0, 0x3b800000, 0x17 ;  /* 0x3b80000000037811 */ /* 0x000fe200078eb8ff */
[----:B------:R-:W-:-:S05]  /*1ad0*/  IMAD.SHL.U32 R0, R2, 0x100000, RZ ;  /* 0x0010000002007824 */ /* 0x000fca00078e00ff */
[----:B------:R-:W-:-:S07]  /*1ae0*/  LOP3.LUT R0, R3, R0, R4, 0xfe, !PT ;  /* 0x0000000003007212 */ /* 0x000fce00078efe04 */
.L_x_27110:
[----:B------:R-:W-:Y:S05]  /*1af0*/  BSYNC B0 ;  /* 0x0000000000007941 */ /* 0x000fea0003800000 */
.L_x_27109:
[----:B------:R-:W-:-:S04]  /*1b00*/  FMUL.FTZ R0, R0, 1 ;  /* 0x3f80000000007820 */ /* 0x000fc80000410000 */
[----:B------:R3:W4:Y:S01]  /*1b10*/  F2F.F64.F32 R50, R0 ;  /* 0x0000000000327310 */ /* 0x0007220000201800 */
[----:B------:R-:W-:Y:S05]  /*1b20*/  BRA `(.L_x_27094) ;  /* 0x0000000400187947 */ /* 0x000fea0003800000 */
.L_x_27107:
        /* <DEDUP_REMOVED lines=21> */
.L_x_27116:
[----:B------:R-:W-:Y:S05]  /*1c80*/  BSYNC B1 ;  /* 0x0000000000017941 */ /* 0x000fea0003800000 */
.L_x_27115:
[----:B------:R-:W-:Y:S01]  /*1c90*/  LEA R3, R0, 0x37800000, 0x17 ;  /* 0x3780000000037811 */ /* 0x000fe200078eb8ff */
[----:B------:R-:W-:-:S05]  /*1ca0*/  IMAD.SHL.U32 R0, R2, 0x200000, RZ ;  /* 0x0020000002007824 */ /* 0x000fca00078e00ff */
[----:B------:R-:W-:-:S07]  /*1cb0*/  LOP3.LUT R0, R3, R0, R4, 0xfe, !PT ;  /* 0x0000000003007212 */ /* 0x000fce00078efe04 */
.L_x_27114:
[----:B------:R-:W-:Y:S05]  /*1cc0*/  BSYNC B0 ;  /* 0x0000000000007941 */ /* 0x000fea0003800000 */
.L_x_27113:
[----:B------:R-:W-:-:S04]  /*1cd0*/  FMUL.FTZ R0, R0, 1 ;  /* 0x3f80000000007820 */ /* 0x000fc80000410000 */
[----:B------:R3:W4:Y:S01]  /*1ce0*/  F2F.F64.F32 R50, R0 ;  /* 0x0000000000327310 */ /* 0x0007220000201800 */
[----:B------:R-:W-:Y:S05]  /*1cf0*/  BRA `(.L_x_27094) ;  /* 0x0000000000a47947 */ /* 0x000fea0003800000 */
.L_x_27106:
        /* <DEDUP_REMOVED lines=14> */
.L_x_27120:
[----:B------:R-:W-:Y:S05]  /*1de0*/  BSYNC B0 ;  /* 0x0000000000007941 */ /* 0x000fea0003800000 */
.L_x_27119:
[----:B------:R-:W-:-:S04]  /*1df0*/  FMUL.FTZ R0, R0, 1 ;  /* 0x3f80000000007820 */ /* 0x000fc80000410000 */
[----:B------:R3:W4:Y:S01]  /*1e00*/  F2F.F64.F32 R50, R0 ;  /* 0x0000000000327310 */ /* 0x0007220000201800 */
[----:B------:R-:W-:Y:S05]  /*1e10*/  BRA `(.L_x_27094) ;  /* 0x00000000005c7947 */ /* 0x000fea0003800000 */
.L_x_27093:
        /* <DEDUP_REMOVED lines=15> */
[----:B012-45:R-:W-:Y:S05]  /*1f10*/  CALL.ABS.NOINC R2 ;  /* 0x0000000002007343 */ /* 0x037fea0003c00000 */
.L_x_27121:
[----:B------:R-:W-:Y:S01]  /*1f20*/  CS2R R50, SRZ ;  /* 0x0000000000327805 */ /* 0x000fe2000001ff00 */
[----:B------:R-:W-:Y:S06]  /*1f30*/  BRA `(.L_x_27094) ;  /* 0x0000000000147947 */ /* 0x000fec0003800000 */
.L_x_27118:
[----:B------:R-:W3:Y:S02]  /*1f40*/  LDG.E.64 R50, desc[UR36][R2.64] ;  /* 0x0000002402327981 */ /* 0x000ee4000c1e1b00 */
[----:B---3--:R-:W3:Y:S01]  /*1f50*/  I2F.F64.U64 R50, R50 ;  /* 0x0000003200327312 */ /* 0x008ee20000301800 */
[----:B------:R-:W-:Y:S05]  /*1f60*/  BRA `(.L_x_27094) ;  /* 0x0000000000087947 */ /* 0x000fea0003800000 */
.L_x_27117:
[----:B------:R-:W3:Y:S02]  /*1f70*/  LDG.E R2, desc[UR36][R2.64] ;  /* 0x0000002402027981 */ /* 0x000ee4000c1e1900 */
[----:B---3--:R3:W4:Y:S02]  /*1f80*/  I2F.F64.U32 R50, R2 ;  /* 0x0000000200327312 */ /* 0x0087240000201800 */
.L_x_27094:
[----:B---3--:R-:W3:Y:S01]  /*1f90*/  LDC.64 R2, c[0x0][0x230] ;  /* 0x00008c00ff027b82 */ /* 0x008ee20000000a00 */
[----:B0-----:R-:W-:Y:S01]  /*1fa0*/  PRMT R0, R39, 0x9910, RZ ;  /* 0x0000991027007816 */ /* 0x001fe200000000ff */
        /* <DEDUP_REMOVED lines=17> */
.L_x_27125:
[----:B------:R-:W3:Y:S02]  /*20c0*/  LDG.E.U8 R2, desc[UR36][R2.64] ;  /* 0x0000002402027981 */ /* 0x000ee4000c1e1100 */
[----:B---3--:R0:W3:Y:S01]  /*20d0*/  I2F.F64.U16 R48, R2 ;  /* 0x0000000200307312 */ /* 0x0080e20000101800 */
[----:B------:R-:W-:Y:S05]  /*20e0*/  BRA `(.L_x_27127) ;  /* 0x0000000c00707947 */ /* 0x000fea0003800000 */
.L_x_27124:
        /* <DEDUP_REMOVED lines=9> */
.L_x_27129:
[----:B------:R-:W3:Y:S02]  /*2180*/  LDG.E R2, desc[UR36][R2.64] ;  /* 0x0000002402027981 */ /* 0x000ee4000c1e1900 */
[----:B---3--:R0:W3:Y:S01]  /*2190*/  I2F.F64 R48, R2 ;  /* 0x0000000200307312 */ /* 0x0080e20000201c00 */
[----:B------:R-:W-:Y:S05]  /*21a0*/  BRA `(.L_x_27127) ;  /* 0x0000000c00407947 */ /* 0x000fea0003800000 */
.L_x_27128:
[----:B------:R-:W3:Y:S02]  /*21b0*/  LDG.E.U16 R2, desc[UR36][R2.64] ;  /* 0x0000002402027981 */ /* 0x000ee4000c1e1500 */
[----:B---3--:R0:W3:Y:S01]  /*21c0*/  I2F.F64.S16 R48, R2 ;  /* 0x0000000200307312 */ /* 0x0080e20000101c00 */
[----:B------:R-:W-:Y:S05]  /*21d0*/  BRA `(.L_x_27127) ;  /* 0x0000000c00347947 */ /* 0x000fea0003800000 */
.L_x_27123:
        /* <DEDUP_REMOVED lines=10> */
.L_x_27131:
[----:B------:R-:W3:Y:S02]  /*2280*/  LDG.E.U16 R0, desc[UR36][R2.64] ;  /* 0x0000002402007981 */ /* 0x000ee4000c1e1500 */
[----:B---3--:R-:W-:-:S05]  /*2290*/  HADD2.F32 R0, -RZ, R0.H0_H0 ;  /* 0x20000000ff007230 */ /* 0x008fca0000004100 */
[----:B------:R-:W-:-:S04]  /*22a0*/  FMUL.FTZ R0, R0, 1 ;  /* 0x3f80000000007820 */ /* 0x000fc80000410000 */
[----:B------:R0:W3:Y:S01]  /*22b0*/  F2F.F64.F32 R48, R0 ;  /* 0x0000000000307310 */ /* 0x0000e20000201800 */
[----:B------:R-:W-:Y:S05]  /*22c0*/  BRA `(.L_x_27127) ;  /* 0x0000000800f87947 */ /* 0x000fea0003800000 */
.L_x_27130:
        /* <DEDUP_REMOVED lines=10> */
.L_x_27133:
[----:B------:R-:W3:Y:S02]  /*2370*/  LDG.E.U16 R2, desc[UR36][R2.64] ;  /* 0x0000002402027981 */ /* 0x000ee4000c1e1500 */
[----:B---3--:R-:W-:-:S05]  /*2380*/  HADD2.F32 R0, -RZ, R2.H0_H0 ;  /* 0x20000002ff007230 */ /* 0x008fca0000004100 */
[----:B------:R-:W-:-:S04]  /*2390*/  FMUL.FTZ R0, R0, 1 ;  /* 0x3f80000000007820 */ /* 0x000fc80000410000 */
[----:B------:R0:W3:Y:S01]  /*23a0*/  F2F.F64.F32 R48, R0 ;  /* 0x0000000000307310 */ /* 0x0000e20000201800 */
[----:B------:R-:W-:Y:S05]  /*23b0*/  BRA `(.L_x_27127) ;  /* 0x0000000800bc7947 */ /* 0x000fea0003800000 */
.L_x_27132:
[----:B------:R0:W5:Y:S01]  /*23c0*/  LDG.E.64 R48, desc[UR36][R2.64] ;  /* 0x0000002402307981 */ /* 0x000162000c1e1b00 */
[----:B------:R-:W-:Y:S05]  /*23d0*/  BRA `(.L_x_27127) ;  /* 0x0000000800b47947 */ /* 0x000fea0003800000 */
.L_x_27122:
        /* <DEDUP_REMOVED lines=13> */
.L_x_27136:
[----:B------:R0:W5:Y:S01]  /*24b0*/  LDG.E.64 R48, desc[UR36][R2.64] ;  /* 0x0000002402307981 */ /* 0x000162000c1e1b00 */
[----:B------:R-:W-:Y:S05]  /*24c0*/  BRA `(.L_x_27127) ;  /* 0x0000000800787947 */ /* 0x000fea0003800000 */
.L_x_27135:
        /* <DEDUP_REMOVED lines=28> */
.L_x_27138:
        /* <DEDUP_REMOVED lines=15> */
.L_x_27137:
[----:B------:R-:W3:Y:S02]  /*2780*/  LDG.E.U16 R0, desc[UR36][R2.64] ;  /* 0x0000002402007981 */ /* 0x000ee4000c1e1500 */
[----:B---3--:R-:W-:-:S04]  /*2790*/  IMAD.U32 R0, R0, 0x10000, RZ ;  /* 0x0001000000007824 */ /* 0x008fc800078e00ff */
[----:B------:R-:W-:-:S04]  /*27a0*/  FMUL.FTZ R0, R0, 1 ;  /* 0x3f80000000007820 */ /* 0x000fc80000410000 */
[----:B------:R0:W3:Y:S01]  /*27b0*/  F2F.F64.F32 R48, R0 ;  /* 0x0000000000307310 */ /* 0x0000e20000201800 */
[----:B------:R-:W-:Y:S05]  /*27c0*/  BRA `(.L_x_27127) ;  /* 0x0000000400b87947 */ /* 0x000fea0003800000 */
.L_x_27134:
        /* <DEDUP_REMOVED lines=11> */
.L_x_27141:
        /* <DEDUP_REMOVED lines=21> */
.L_x_27145:
[----:B------:R-:W-:Y:S05]  /*29d0*/  BSYNC B1 ;  /* 0x0000000000017941 */ /* 0x000fea0003800000 */
.L_x_27144:
[----:B------:R-:W-:Y:S01]  /*29e0*/  LEA R3, R0, 0x3b800000, 0x17 ;  /* 0x3b80000000037811 */ /* 0x000fe200078eb8ff */
[----:B------:R-:W-:-:S05]  /*29f0*/  IMAD.SHL.U32 R0, R2, 0x100000, RZ ;  /* 0x0010000002007824 */ /* 0x000fca00078e00ff */
[----:B------:R-:W-:-:S07]  /*2a00*/  LOP3.LUT R0, R3, R0, R4, 0xfe, !PT ;  /* 0x0000000003007212 */ /* 0x000fce00078efe04 */
.L_x_27143:
[----:B------:R-:W-:Y:S05]  /*2a10*/  BSYNC B0 ;  /* 0x0000000000007941 */ /* 0x000fea0003800000 */
.L_x_27142:
[----:B------:R-:W-:-:S04]  /*2a20*/  FMUL.FTZ R0, R0, 1 ;  /* 0x3f80000000007820 */ /* 0x000fc80000410000 */
[----:B------:R0:W3:Y:S01]  /*2a30*/  F2F.F64.F32 R48, R0 ;  /* 0x0000000000307310 */ /* 0x0000e20000201800 */
[----:B------:R-:W-:Y:S05]  /*2a40*/  BRA `(.L_x_27127) ;  /* 0x0000000400187947 */ /* 0x000fea0003800000 */
.L_x_27140:
        /* <DEDUP_REMOVED lines=21> */
.L_x_27149:
[----:B------:R-:W-:Y:S05]  /*2ba0*/  BSYNC B1 ;  /* 0x0000000000017941 */ /* 0x000fea0003800000 */
.L_x_27148:
[----:B------:R-:W-:Y:S01]  /*2bb0*/  LEA R3, R0, 0x37800000, 0x17 ;  /* 0x3780000000037811 */ /* 0x000fe200078eb8ff */
[----:B------:R-:W-:-:S05]  /*2bc0*/  IMAD.SHL.U32 R0, R2, 0x200000, RZ ;  /* 0x0020000002007824 */ /* 0x000fca00078e00ff */
[----:B------:R-:W-:-:S07]  /*2bd0*/  LOP3.LUT R0, R3, R0, R4, 0xfe, !PT ;  /* 0x0000000003007212 */ /* 0x000fce00078efe04 */
.L_x_27147:
[----:B------:R-:W-:Y:S05]  /*2be0*/  BSYNC B0 ;  /* 0x0000000000007941 */ /* 0x000fea0003800000 */
.L_x_27146:
[----:B------:R-:W-:-:S04]  /*2bf0*/  FMUL.FTZ R0, R0, 1 ;  /* 0x3f80000000007820 */ /* 0x000fc80000410000 */
[----:B------:R0:W3:Y:S01]  /*2c00*/  F2F.F64.F32 R48, R0 ;  /* 0x0000000000307310 */ /* 0x0000e20000201800 */
[----:B------:R-:W-:Y:S05]  /*2c10*/  BRA `(.L_x_27127) ;  /* 0x0000000000a47947 */ /* 0x000fea0003800000 */
.L_x_27139:
        /* <DEDUP_REMOVED lines=14> */
.L_x_27153:
[----:B------:R-:W-:Y:S05]  /*2d00*/  BSYNC B0 ;  /* 0x0000000000007941 */ /* 0x000fea0003800000 */
.L_x_27152:
[----:B------:R-:W-:-:S04]  /*2d10*/  FMUL.FTZ R0, R0, 1 ;  /* 0x3f80000000007820 */ /* 0x000fc80000410000 */
[----:B------:R0:W3:Y:S01]  /*2d20*/  F2F.F64.F32 R48, R0 ;  /* 0x0000000000307310 */ /* 0x0000e20000201800 */
[----:B------:R-:W-:Y:S05]  /*2d30*/  BRA `(.L_x_27127) ;  /* 0x00000000005c7947 */ /* 0x000fea0003800000 */
.L_x_27126:
        /* <DEDUP_REMOVED lines=16> */
.L_x_27154:
[----:B------:R-:W-:Y:S01]  /*2e40*/  CS2R R48, SRZ ;  /* 0x0000000000307805 */ /* 0x000fe2000001ff00 */
[----:B------:R-:W-:Y:S06]  /*2e50*/  BRA `(.L_x_27127) ;  /* 0x0000000000147947 */ /* 0x000fec0003800000 */
.L_x_27151:
[----:B------:R-:W3:Y:S02]  /*2e60*/  LDG.E.64 R48, desc[UR36][R2.64] ;  /* 0x0000002402307981 */ /* 0x000ee4000c1e1b00 */
[----:B---3--:R-:W0:Y:S01]  /*2e70*/  I2F.F64.U64 R48, R48 ;  /* 0x0000003000307312 */ /* 0x008e220000301800 */
[----:B------:R-:W-:Y:S05]  /*2e80*/  BRA `(.L_x_27127) ;  /* 0x0000000000087947 */ /* 0x000fea0003800000 */
.L_x_27150:
[----:B------:R-:W3:Y:S02]  /*2e90*/  LDG.E R2, desc[UR36][R2.64] ;  /* 0x0000002402027981 */ /* 0x000ee4000c1e1900 */
[----:B---3--:R0:W3:Y:S02]  /*2ea0*/  I2F.F64.U32 R48, R2 ;  /* 0x0000000200307312 */ /* 0x0080e40000201800 */
.L_x_27127:
        /* <DEDUP_REMOVED lines=19> */
.L_x_27158:
[----:B------:R-:W2:Y:S02]  /*2fe0*/  LDG.E.U8 R2, desc[UR36][R2.64] ;  /* 0x0000002402027981 */ /* 0x000ea4000c1e1100 */
[----:B--2---:R0:W1:Y:S01]  /*2ff0*/  I2F.F64.U16 R46, R2 ;  /* 0x00000002002e7312 */ /* 0x0040620000101800 */
[----:B------:R-:W-:Y:S05]  /*3000*/  BRA `(.L_x_27160) ;  /* 0x0000000c00707947 */ /* 0x000fea0003800000 */
.L_x_27157:
        /* <DEDUP_REMOVED lines=9> */
.L_x_27162:
[----:B------:R-:W2:Y:S02]  /*30a0*/  LDG.E R2, desc[UR36][R2.64] ;  /* 0x0000002402027981 */ /* 0x000ea4000c1e1900 */
[----:B--2---:R0:W1:Y:S01]  /*30b0*/  I2F.F64 R46, R2 ;  /* 0x00000002002e7312 */ /* 0x0040620000201c00 */
[----:B------:R-:W-:Y:S05]  /*30c0*/  BRA `(.L_x_27160) ;  /* 0x0000000c00407947 */ /* 0x000fea0003800000 */
.L_x_27161:
[----:B------:R-:W2:Y:S02]  /*30d0*/  LDG.E.U16 R2, desc[UR36][R2.64] ;  /* 0x0000002402027981 */ /* 0x000ea4000c1e1500 */
[----:B--2---:R0:W1:Y:S01]  /*30e0*/  I2F.F64.S16 R46, R2 ;  /* 0x00000002002e7312 */ /* 0x0040620000101c00 */
[----:B------:R-:W-:Y:S05]  /*30f0*/  BRA `(.L_x_27160) ;  /* 0x0000000c00347947 */ /* 0x000fea0003800000 */
.L_x_27156:
        /* <DEDUP_REMOVED lines=10> */
.L_x_27164:
[----:B------:R-:W2:Y:S02]  /*31a0*/  LDG.E.U16 R0, desc[UR36][R2.64] ;  /* 0x0000002402007981 */ /* 0x000ea4000c1e1500 */
[----:B--2---:R-:W-:-:S05]  /*31b0*/  HADD2.F32 R0, -RZ, R0.H0_H0 ;  /* 0x20000000ff007230 */ /* 0x004fca0000004100 */
[----:B------:R-:W-:-:S04]  /*31c0*/  FMUL.FTZ R0, R0, 1 ;  /* 0x3f80000000007820 */ /* 0x000fc80000410000 */
[----:B------:R0:W1:Y:S01]  /*31d0*/  F2F.F64.F32 R46, R0 ;  /* 0x00000000002e7310 */ /* 0x0000620000201800 */
[----:B------:R-:W-:Y:S05]  /*31e0*/  BRA `(.L_x_27160) ;  /* 0x0000000800f87947 */ /* 0x000fea0003800000 */
.L_x_27163:
        /* <DEDUP_REMOVED lines=10> */
.L_x_27166:
[----:B------:R-:W2:Y:S02]  /*3290*/  LDG.E.U16 R2, desc[UR36][R2.64] ;  /* 0x0000002402027981 */ /* 0x000ea4000c1e1500 */
[----:B--2---:R-:W-:-:S05]  /*32a0*/  HADD2.F32 R0, -RZ, R2.H0_H0 ;  /* 0x20000002ff007230 */ /* 0x004fca0000004100 */
[----:B------:R-:W-:-:S04]  /*32b0*/  FMUL.FTZ R0, R0, 1 ;  /* 0x3f80000000007820 */ /* 0x000fc80000410000 */
[----:B------:R0:W1:Y:S01]  /*32c0*/  F2F.F64.F32 R46, R0 ;  /* 0x00000000002e7310 */ /* 0x0000620000201800 */
[----:B------:R-:W-:Y:S05]  /*32d0*/  BRA `(.L_x_27160) ;  /* 0x0000000800bc7947 */ /* 0x000fea0003800000 */
.L_x_27165:
[----:B------:R0:W5:Y:S01]  /*32e0*/  LDG.E.64 R46, desc[UR36][R2.64] ;  /* 0x00000024022e7981 */ /* 0x000162000c1e1b00 */
[----:B------:R-:W-:Y:S05]  /*32f0*/  BRA `(.L_x_27160) ;  /* 0x0000000800b47947 */ /* 0x000fea0003800000 */
.L_x_27155:
        /* <DEDUP_REMOVED lines=13> */
.L_x_27169:
[----:B------:R0:W5:Y:S01]  /*33d0*/  LDG.E.64 R46, desc[UR36][R2.64] ;  /* 0x00000024022e7981 */ /* 0x000162000c1e1b00 */
[----:B------:R-:W-:Y:S05]  /*33e0*/  BRA `(.L_x_27160) ;  /* 0x0000000800787947 */ /* 0x000fea0003800000 */
.L_x_27168:
        /* <DEDUP_REMOVED lines=28> */
.L_x_27171:
        /* <DEDUP_REMOVED lines=15> */
.L_x_27170:
[----:B------:R-:W2:Y:S02]  /*36a0*/  LDG.E.U16 R0, desc[UR36][R2.64] ;  /* 0x0000002402007981 */ /* 0x000ea4000c1e1500 */
[----:B--2---:R-:W-:-:S04]  /*36b0*/  IMAD.U32 R0, R0, 0x10000, RZ ;  /* 0x0001000000007824 */ /* 0x004fc800078e00ff */
[----:B------:R-:W-:-:S04]  /*36c0*/  FMUL.FTZ R0, R0, 1 ;  /* 0x3f80000000007820 */ /* 0x000fc80000410000 */
[----:B------:R0:W1:Y:S01]  /*36d0*/  F2F.F64.F32 R46, R0 ;  /* 0x00000000002e7310 */ /* 0x0000620000201800 */
[----:B------:R-:W-:Y:S05]  /*36e0*/  BRA `(.L_x_27160) ;  /* 0x0000000400b87947 */ /* 0x000fea0003800000 */
.L_x_27167:
        /* <DEDUP_REMOVED lines=11> */
.L_x_27174:
        /* <DEDUP_REMOVED lines=21> */
.L_x_27178:
[----:B------:R-:W-:Y:S05]  /*38f0*/  BSYNC B1 ;  /* 0x0000000000017941 */ /* 0x000fea0003800000 */
.L_x_27177:
[----:B------:R-:W-:Y:S01]  /*3900*/  LEA R3, R0, 0x3b800000, 0x17 ;  /* 0x3b80000000037811 */ /* 0x000fe200078eb8ff */
[----:B------:R-:W-:-:S05]  /*3910*/  IMAD.SHL.U32 R0, R2, 0x100000, RZ ;  /* 0x0010000002007824 */ /* 0x000fca00078e00ff */
[----:B------:R-:W-:-:S07]  /*3920*/  LOP3.LUT R0, R3, R0, R4, 0xfe, !PT ;  /* 0x0000000003007212 */ /* 0x000fce00078efe04 */
.L_x_27176:
[----:B------:R-:W-:Y:S05]  /*3930*/  BSYNC B0 ;  /* 0x0000000000007941 */ /* 0x000fea0003800000 */
.L_x_27175:
[----:B------:R-:W-:-:S04]  /*3940*/  FMUL.FTZ R0, R0, 1 ;  /* 0x3f80000000007820 */ /* 0x000fc80000410000 */
[----:B------:R0:W1:Y:S01]  /*3950*/  F2F.F64.F32 R46, R0 ;  /* 0x00000000002e7310 */ /* 0x0000620000201800 */
[----:B------:R-:W-:Y:S05]  /*3960*/  BRA `(.L_x_27160) ;  /* 0x0000000400187947 */ /* 0x000fea0003800000 */
.L_x_27173:
        /* <DEDUP_REMOVED lines=21> */
.L_x_27182:
[----:B------:R-:W-:Y:S05]  /*3ac0*/  BSYNC B1 ;  /* 0x0000000000017941 */ /* 0x000fea0003800000 */
.L_x_27181:
[----:B------:R-:W-:Y:S01]  /*3ad0*/  LEA R3, R0, 0x37800000, 0x17 ;  /* 0x3780000000037811 */ /* 0x000fe200078eb8ff */
[----:B------:R-:W-:-:S05]  /*3ae0*/  IMAD.SHL.U32 R0, R2, 0x200000, RZ ;  /* 0x0020000002007824 */ /* 0x000fca00078e00ff */
[----:B------:R-:W-:-:S07]  /*3af0*/  LOP3.LUT R0, R3, R0, R4, 0xfe, !PT ;  /* 0x0000000003007212 */ /* 0x000fce00078efe04 */
.L_x_27180:
[----:B------:R-:W-:Y:S05]  /*3b00*/  BSYNC B0 ;  /* 0x0000000000007941 */ /* 0x000fea0003800000 */
.L_x_27179:
[----:B------:R-:W-:-:S04]  /*3b10*/  FMUL.FTZ R0, R0, 1 ;  /* 0x3f80000000007820 */ /* 0x000fc80000410000 */
[----:B------:R0:W1:Y:S01]  /*3b20*/  F2F.F64.F32 R46, R0 ;  /* 0x00000000002e7310 */ /* 0x0000620000201800 */
[----:B------:R-:W-:Y:S05]  /*3b30*/  BRA `(.L_x_27160) ;  /* 0x0000000000a47947 */ /* 0x000fea0003800000 */
.L_x_27172:
        /* <DEDUP_REMOVED lines=14> */
.L_x_27186:
[----:B------:R-:W-:Y:S05]  /*3c20*/  BSYNC B0 ;  /* 0x0000000000007941 */ /* 0x000fea0003800000 */
.L_x_27185:
[----:B------:R-:W-:-:S04]  /*3c30*/  FMUL.FTZ R0, R0, 1 ;  /* 0x3f80000000007820 */ /* 0x000fc80000410000 */
[----:B------:R1:W2:Y:S01]  /*3c40*/  F2F.F64.F32 R46, R0 ;  /* 0x00000000002e7310 */ /* 0x0002a20000201800 */
[----:B------:R-:W-:Y:S05]  /*3c50*/  BRA `(.L_x_27160) ;  /* 0x00000000005c7947 */ /* 0x000fea0003800000 */
.L_x_27159:
        /* <DEDUP_REMOVED lines=16> */
.L_x_27187:
[----:B------:R-:W-:Y:S01]  /*3d60*/  CS2R R46, SRZ ;  /* 0x00000000002e7805 */ /* 0x000fe2000001ff00 */
[----:B------:R-:W-:Y:S06]  /*3d70*/  BRA `(.L_x_27160) ;  /* 0x0000000000147947 */ /* 0x000fec0003800000 */
.L_x_27184:
[----:B------:R-:W2:Y:S02]  /*3d80*/  LDG.E.64 R46, desc[UR36][R2.64] ;  /* 0x00000024022e7981 */ /* 0x000ea4000c1e1b00 */
[----:B--2---:R-:W0:Y:S01]  /*3d90*/  I2F.F64.U64 R46, R46 ;  /* 0x0000002e002e7312 */ /* 0x004e220000301800 */
[----:B------:R-:W-:Y:S05]  /*3da0*/  BRA `(.L_x_27160) ;  /* 0x0000000000087947 */ /* 0x000fea0003800000 */
.L_x_27183:
[----:B------:R-:W2:Y:S02]  /*3db0*/  LDG.E R2, desc[UR36][R2.64] ;  /* 0x0000002402027981 */ /* 0x000ea4000c1e1900 */
[----:B--2---:R0:W1:Y:S02]  /*3dc0*/  I2F.F64.U32 R46, R2 ;  /* 0x00000002002e7312 */ /* 0x0040640000201800 */
.L_x_27160:
[----:B0-----:R-:W0:Y:S01]  /*3dd0*/  LDC.64 R2, c[0x0][0x240] ;  /* 0x00009000ff027b82 */ /* 0x001e220000000a00 */
[----:B-12---:R-:W-:Y:S01]  /*3de0*/  PRMT R0, R37, 0x9910, RZ ;  /* 0x0000991025007816 */ /* 0x006fe200000000ff */
        /* <DEDUP_REMOVED lines=17> */
.L_x_27191:
[----:B------:R-:W2:Y:S02]  /*3f00*/  LDG.E.U8 R2, desc[UR36][R2.64] ;  /* 0x0000002402027981 */ /* 0x000ea4000c1e1100 */
[----:B--2---:R0:W1:Y:S01]  /*3f10*/  I2F.F64.U16 R44, R2 ;  /* 0x00000002002c7312 */ /* 0x0040620000101800 */
[----:B------:R-:W-:Y:S05]  /*3f20*/  BRA `(.L_x_27193) ;  /* 0x0000000c00707947 */ /* 0x000fea0003800000 */
.L_x_27190:
        /* <DEDUP_REMOVED lines=9> */
.L_x_27195:
[----:B------:R-:W2:Y:S02]  /*3fc0*/  LDG.E R2, desc[UR36][R2.64] ;  /* 0x0000002402027981 */ /* 0x000ea4000c1e1900 */
[----:B--2---:R0:W1:Y:S01]  /*3fd0*/  I2F.F64 R44, R2 ;  /* 0x00000002002c7312 */ /* 0x0040620000201c00 */
[----:B------:R-:W-:Y:S05]  /*3fe0*/  BRA `(.L_x_27193) ;  /* 0x0000000c00407947 */ /* 0x000fea0003800000 */
.L_x_27194:
[----:B------:R-:W2:Y:S02]  /*3ff0*/  LDG.E.U16 R2, desc[UR36][R2.64] ;  /* 0x0000002402027981 */ /* 0x000ea4000c1e1500 */
[----:B--2---:R0:W1:Y:S01]  /*4000*/  I2F.F64.S16 R44, R2 ;  /* 0x00000002002c7312 */ /* 0x0040620000101c00 */
[----:B------:R-:W-:Y:S05]  /*4010*/  BRA `(.L_x_27193) ;  /* 0x0000000c00347947 */ /* 0x000fea0003800000 */
.L_x_27189:
        /* <DEDUP_REMOVED lines=10> */
.L_x_27197:
[----:B------:R-:W2:Y:S02]  /*40c0*/  LDG.E.U16 R0, desc[UR36][R2.64] ;  /* 0x0000002402007981 */ /* 0x000ea4000c1e1500 */
[----:B--2---:R-:W-:-:S05]  /*40d0*/  HADD2.F32 R0, -RZ, R0.H0_H0 ;  /* 0x20000000ff007230 */ /* 0x004fca0000004100 */
[----:B------:R-:W-:-:S04]  /*40e0*/  FMUL.FTZ R0, R0, 1 ;  /* 0x3f80000000007820 */ /* 0x000fc80000410000 */
[----:B------:R0:W1:Y:S01]  /*40f0*/  F2F.F64.F32 R44, R0 ;  /* 0x00000000002c7310 */ /* 0x0000620000201800 */
[----:B------:R-:W-:Y:S05]  /*4100*/  BRA `(.L_x_27193) ;  /* 0x0000000800f87947 */ /* 0x000fea0003800000 */
.L_x_27196:
        /* <DEDUP_REMOVED lines=10> */
.L_x_27199:
[----:B------:R-:W2:Y:S02]  /*41b0*/  LDG.E.U16 R2, desc[UR36][R2.64] ;  /* 0x0000002402027981 */ /* 0x000ea4000c1e1500 */
[----:B--2---:R-:W-:-:S05]  /*41c0*/  HADD2.F32 R0, -RZ, R2.H0_H0 ;  /* 0x20000002ff007230 */ /* 0x004fca0000004100 */
[----:B------:R-:W-:-:S04]  /*41d0*/  FMUL.FTZ R0, R0, 1 ;  /* 0x3f80000000007820 */ /* 0x000fc80000410000 */
[----:B------:R0:W1:Y:S01]  /*41e0*/  F2F.F64.F32 R44, R0 ;  /* 0x00000000002c7310 */ /* 0x0000620000201800 */
[----:B------:R-:W-:Y:S05]  /*41f0*/  BRA `(.L_x_27193) ;  /* 0x0000000800bc7947 */ /* 0x000fea0003800000 */
.L_x_27198:
[----:B------:R0:W5:Y:S01]  /*4200*/  LDG.E.64 R44, desc[UR36][R2.64] ;  /* 0x00000024022c7981 */ /* 0x000162000c1e1b00 */
[----:B------:R-:W-:Y:S05]  /*4210*/  BRA `(.L_x_27193) ;  /* 0x0000000800b47947 */ /* 0x000fea0003800000 */
.L_x_27188:
        /* <DEDUP_REMOVED lines=13> */
.L_x_27202:
[----:B------:R0:W5:Y:S01]  /*42f0*/  LDG.E.64 R44, desc[UR36][R2.64] ;  /* 0x00000024022c7981 */ /* 0x000162000c1e1b00 */
[----:B------:R-:W-:Y:S05]  /*4300*/  BRA `(.L_x_27193) ;  /* 0x0000000800787947 */ /* 0x000fea0003800000 */
.L_x_27201:
        /* <DEDUP_REMOVED lines=28> */
.L_x_27204:
        /* <DEDUP_REMOVED lines=15> */
.L_x_27203:
[----:B------:R-:W2:Y:S02]  /*45c0*/  LDG.E.U16 R0, desc[UR36][R2.64] ;  /* 0x0000002402007981 */ /* 0x000ea4000c1e1500 */
[----:B--2---:R-:W-:-:S04]  /*45d0*/  IMAD.U32 R0, R0, 0x10000, RZ ;  /* 0x0001000000007824 */ /* 0x004fc800078e00ff */
[----:B------:R-:W-:-:S04]  /*45e0*/  FMUL.FTZ R0, R0, 1 ;  /* 0x3f80000000007820 */ /* 0x000fc80000410000 */
[----:B------:R0:W1:Y:S01]  /*45f0*/  F2F.F64.F32 R44, R0 ;  /* 0x00000000002c7310 */ /* 0x0000620000201800 */
[----:B------:R-:W-:Y:S05]  /*4600*/  BRA `(.L_x_27193) ;  /* 0x0000000400b87947 */ /* 0x000fea0003800000 */
.L_x_27200:
        /* <DEDUP_REMOVED lines=11> */
.L_x_27207:
        /* <DEDUP_REMOVED lines=21> */
.L_x_27211:
[----:B------:R-:W-:Y:S05]  /*4810*/  BSYNC B1 ;  /* 0x0000000000017941 */ /* 0x000fea0003800000 */
.L_x_27210:
[----:B------:R-:W-:Y:S01]  /*4820*/  LEA R3, R0, 0x3b800000, 0x17 ;  /* 0x3b80000000037811 */ /* 0x000fe200078eb8ff */
[----:B------:R-:W-:-:S05]  /*4830*/  IMAD.SHL.U32 R0, R2, 0x100000, RZ ;  /* 0x0010000002007824 */ /* 0x000fca00078e00ff */
[----:B------:R-:W-:-:S07]  /*4840*/  LOP3.LUT R0, R3, R0, R4, 0xfe, !PT ;  /* 0x0000000003007212 */ /* 0x000fce00078efe04 */
.L_x_27209:
[----:B------:R-:W-:Y:S05]  /*4850*/  BSYNC B0 ;  /* 0x0000000000007941 */ /* 0x000fea0003800000 */
.L_x_27208:
[----:B------:R-:W-:-:S04]  /*4860*/  FMUL.FTZ R0, R0, 1 ;  /* 0x3f80000000007820 */ /* 0x000fc80000410000 */
[----:B------:R0:W1:Y:S01]  /*4870*/  F2F.F64.F32 R44, R0 ;  /* 0x00000000002c7310 */ /* 0x0000620000201800 */
[----:B------:R-:W-:Y:S05]  /*4880*/  BRA `(.L_x_27193) ;  /* 0x0000000400187947 */ /* 0x000fea0003800000 */
.L_x_27206:
        /* <DEDUP_REMOVED lines=21> */
.L_x_27215:
[----:B------:R-:W-:Y:S05]  /*49e0*/  BSYNC B1 ;  /* 0x0000000000017941 */ /* 0x000fea0003800000 */
.L_x_27214:
[----:B------:R-:W-:Y:S01]  /*49f0*/  LEA R3, R0, 0x37800000, 0x17 ;  /* 0x3780000000037811 */ /* 0x000fe200078eb8ff */
[----:B------:R-:W-:-:S05]  /*4a00*/  IMAD.SHL.U32 R0, R2, 0x200000, RZ ;  /* 0x0020000002007824 */ /* 0x000fca00078e00ff */
[----:B------:R-:W-:-:S07]  /*4a10*/  LOP3.LUT R0, R3, R0, R4, 0xfe, !PT ;  /* 0x0000000003007212 */ /* 0x000fce00078efe04 */
.L_x_27213:
[----:B------:R-:W-:Y:S05]  /*4a20*/  BSYNC B0 ;  /* 0x0000000000007941 */ /* 0x000fea0003800000 */
.L_x_27212:
[----:B------:R-:W-:-:S04]  /*4a30*/  FMUL.FTZ R0, R0, 1 ;  /* 0x3f80000000007820 */ /* 0x000fc80000410000 */
[----:B------:R0:W1:Y:S01]  /*4a40*/  F2F.F64.F32 R44, R0 ;  /* 0x00000000002c7310 */ /* 0x0000620000201800 */
[----:B------:R-:W-:Y:S05]  /*4a50*/  BRA `(.L_x_27193) ;  /* 0x0000000000a47947 */ /* 0x000fea0003800000 */
.L_x_27205:
        /* <DEDUP_REMOVED lines=14> */
.L_x_27219:
[----:B------:R-:W-:Y:S05]  /*4b40*/  BSYNC B0 ;  /* 0x0000000000007941 */ /* 0x000fea0003800000 */
.L_x_27218:
[----:B------:R-:W-:-:S04]  /*4b50*/  FMUL.FTZ R0, R0, 1 ;  /* 0x3f80000000007820 */ /* 0x000fc80000410000 */
[----:B------:R0:W1:Y:S01]  /*4b60*/  F2F.F64.F32 R44, R0 ;  /* 0x00000000002c7310 */ /* 0x0000620000201800 */
[----:B------:R-:W-:Y:S05]  /*4b70*/  BRA `(.L_x_27193) ;  /* 0x00000000005c7947 */ /* 0x000fea0003800000 */
.L_x_27192:
        /* <DEDUP_REMOVED lines=16> */
.L_x_27220:
[----:B------:R-:W-:Y:S01]  /*4c80*/  CS2R R44, SRZ ;  /* 0x00000000002c7805 */ /* 0x000fe2000001ff00 */
[----:B------:R-:W-:Y:S06]  /*4c90*/  BRA `(.L_x_27193) ;  /* 0x0000000000147947 */ /* 0x000fec0003800000 */
.L_x_27217:
[----:B------:R-:W2:Y:S02]  /*4ca0*/  LDG.E.64 R44, desc[UR36][R2.64] ;  /* 0x00000024022c7981 */ /* 0x000ea4000c1e1b00 */
[----:B--2---:R-:W0:Y:S01]  /*4cb0*/  I2F.F64.U64 R44, R44 ;  /* 0x0000002c002c7312 */ /* 0x004e220000301800 */
[----:B------:R-:W-:Y:S05]  /*4cc0*/  BRA `(.L_x_27193) ;  /* 0x0000000000087947 */ /* 0x000fea0003800000 */
.L_x_27216:
[----:B------:R-:W2:Y:S02]  /*4cd0*/  LDG.E R2, desc[UR36][R2.64] ;  /* 0x0000002402027981 */ /* 0x000ea4000c1e1900 */
[----:B--2---:R0:W1:Y:S02]  /*4ce0*/  I2F.F64.U32 R44, R2 ;  /* 0x00000002002c7312 */ /* 0x0040640000201800 */
.L_x_27193:
[----:B------:R-:W-:-:S07]  /*4cf0*/  VIADD R58, R58, 0x80 ;  /* 0x000000803a3a7836 */ /* 0x000fce0000000000 */
.L_x_27055:
[----:B------:R-:W-:Y:S05]  /*4d00*/  BSYNC B6 ;  /* 0x0000000000067941 */ /* 0x000fea0003800000 */
.L_x_27054:
        /* <DEDUP_REMOVED lines=27> */
.L_x_27226:
[----:B------:R-:W2:Y:S02]  /*4ec0*/  LDG.E.U8 R2, desc[UR36][R2.64] ;  /* 0x0000002402027981 */ /* 0x000ea4000c1e1100 */
[----:B--2---:R0:W2:Y:S01]  /*4ed0*/  I2F.F64.U16 R54, R2 ;  /* 0x0000000200367312 */ /* 0x0040a20000101800 */
[----:B------:R-:W-:Y:S05]  /*4ee0*/  BRA `(.L_x_27228) ;  /* 0x0000000c00707947 */ /* 0x000fea0003800000 */
.L_x_27225:
        /* <DEDUP_REMOVED lines=9> */
.L_x_27230:
[----:B------:R-:W2:Y:S02]  /*4f80*/  LDG.E R2, desc[UR36][R2.64] ;  /* 0x0000002402027981 */ /* 0x000ea4000c1e1900 */
[----:B--2---:R0:W2:Y:S01]  /*4f90*/  I2F.F64 R54, R2 ;  /* 0x0000000200367312 */ /* 0x0040a20000201c00 */
[----:B------:R-:W-:Y:S05]  /*4fa0*/  BRA `(.L_x_27228) ;  /* 0x0000000c00407947 */ /* 0x000fea0003800000 */
.L_x_27229:
[----:B------:R-:W2:Y:S02]  /*4fb0*/  LDG.E.U16 R2, desc[UR36][R2.64] ;  /* 0x0000002402027981 */ /* 0x000ea4000c1e1500 */
[----:B--2---:R0:W2:Y:S01]  /*4fc0*/  I2F.F64.S16 R54, R2 ;  /* 0x0000000200367312 */ /* 0x0040a20000101c00 */
[----:B------:R-:W-:Y:S05]  /*4fd0*/  BRA `(.L_x_27228) ;  /* 0x0000000c00347947 */ /* 0x000fea0003800000 */
.L_x_27224:
        /* <DEDUP_REMOVED lines=10> */
.L_x_27232:
[----:B------:R-:W2:Y:S02]  /*5080*/  LDG.E.U16 R0, desc[UR36][R2.64] ;  /* 0x0000002402007981 */ /* 0x000ea4000c1e1500 */
[----:B--2---:R-:W-:-:S05]  /*5090*/  HADD2.F32 R0, -RZ, R0.H0_H0 ;  /* 0x20000000ff007230 */ /* 0x004fca0000004100 */
[----:B------:R-:W-:-:S04]  /*50a0*/  FMUL.FTZ R0, R0, 1 ;  /* 0x3f80000000007820 */ /* 0x000fc80000410000 */
[----:B------:R0:W2:Y:S01]  /*50b0*/  F2F.F64.F32 R54, R0 ;  /* 0x0000000000367310 */ /* 0x0000a20000201800 */
[----:B------:R-:W-:Y:S05]  /*50c0*/  BRA `(.L_x_27228) ;  /* 0x0000000800f87947 */ /* 0x000fea0003800000 */
.L_x_27231:
        /* <DEDUP_REMOVED lines=10> */
.L_x_27234:
[----:B------:R-:W2:Y:S02]  /*5170*/  LDG.E.U16 R2, desc[UR36][R2.64] ;  /* 0x0000002402027981 */ /* 0x000ea4000c1e1500 */
[----:B--2---:R-:W-:-:S05]  /*5180*/  HADD2.F32 R0, -RZ, R2.H0_H0 ;  /* 0x20000002ff007230 */ /* 0x004fca0000004100 */
[----:B------:R-:W-:-:S04]  /*5190*/  FMUL.FTZ R0, R0, 1 ;  /* 0x3f80000000007820 */ /* 0x000fc80000410000 */
[----:B------:R0:W2:Y:S01]  /*51a0*/  F2F.F64.F32 R54, R0 ;  /* 0x0000000000367310 */ /* 0x0000a20000201800 */
[----:B------:R-:W-:Y:S05]  /*51b0*/  BRA `(.L_x_27228) ;  /* 0x0000000800bc7947 */ /* 0x000fea0003800000 */
.L_x_27233:
[----:B------:R0:W5:Y:S01]  /*51c0*/  LDG.E.64 R54, desc[UR36][R2.64] ;  /* 0x0000002402367981 */ /* 0x000162000c1e1b00 */
[----:B------:R-:W-:Y:S05]  /*51d0*/  BRA `(.L_x_27228) ;  /* 0x0000000800b47947 */ /* 0x000fea0003800000 */
.L_x_27223:
        /* <DEDUP_REMOVED lines=13> */
.L_x_27237:
[----:B------:R0:W5:Y:S01]  /*52b0*/  LDG.E.64 R54, desc[UR36][R2.64] ;  /* 0x0000002402367981 */ /* 0x000162000c1e1b00 */
[----:B------:R-:W-:Y:S05]  /*52c0*/  BRA `(.L_x_27228) ;  /* 0x0000000800787947 */ /* 0x000fea0003800000 */
.L_x_27236:
        /* <DEDUP_REMOVED lines=28> */
.L_x_27239:
        /* <DEDUP_REMOVED lines=13> */
[----:B------:R2:W0:Y:S01]  /*5560*/  F2F.F64.F32 R54, R4 ;  /* 0x0000000400367310 */ /* 0x0004220000201800 */
[----:B------:R-:W-:Y:S05]  /*5570*/  BRA `(.L_x_27228) ;  /* 0x0000000400cc7947 */ /* 0x000fea0003800000 */
.L_x_27238:
[----:B------:R-:W2:Y:S02]  /*5580*/  LDG.E.U16 R0, desc[UR36][R2.64] ;  /* 0x0000002402007981 */ /* 0x000ea4000c1e1500 */
[----:B--2---:R-:W-:-:S04]  /*5590*/  IMAD.U32 R0, R0, 0x10000, RZ ;  /* 0x0001000000007824 */ /* 0x004fc800078e00ff */
[----:B------:R-:W-:-:S04]  /*55a0*/  FMUL.FTZ R0, R0, 1 ;  /* 0x3f80000000007820 */ /* 0x000fc80000410000 */
[----:B------:R0:W2:Y:S01]  /*55b0*/  F2F.F64.F32 R54, R0 ;  /* 0x0000000000367310 */ /* 0x0000a20000201800 */
[----:B------:R-:W-:Y:S05]  /*55c0*/  BRA `(.L_x_27228) ;  /* 0x0000000400b87947 */ /* 0x000fea0003800000 */
.L_x_27235:
        /* <DEDUP_REMOVED lines=11> */
.L_x_27242:
        /* <DEDUP_REMOVED lines=21> */
.L_x_27246:
[----:B------:R-:W-:Y:S05]  /*57d0*/  BSYNC B1 ;  /* 0x0000000000017941 */ /* 0x000fea0003800000 */
.L_x_27245:
[----:B------:R-:W-:Y:S01]  /*57e0*/  LEA R3, R0, 0x3b800000, 0x17 ;  /* 0x3b80000000037811 */ /* 0x000fe200078eb8ff */
[----:B------:R-:W-:-:S05]  /*57f0*/  IMAD.SHL.U32 R0, R2, 0x100000, RZ ;  /* 0x0010000002007824 */ /* 0x000fca00078e00ff */
[----:B------:R-:W-:-:S07]  /*5800*/  LOP3.LUT R0, R3, R0, R4, 0xfe, !PT ;  /* 0x0000000003007212 */ /* 0x000fce00078efe04 */
.L_x_27244:
[----:B------:R-:W-:Y:S05]  /*5810*/  BSYNC B0 ;  /* 0x0000000000007941 */ /* 0x000fea0003800000 */
.L_x_27243:
[----:B------:R-:W-:-:S04]  /*5820*/  FMUL.FTZ R0, R0, 1 ;  /* 0x3f80000000007820 */ /* 0x000fc80000410000 */
[----:B------:R0:W2:Y:S01]  /*5830*/  F2F.F64.F32 R54, R0 ;  /* 0x0000000000367310 */ /* 0x0000a20000201800 */
[----:B------:R-:W-:Y:S05]  /*5840*/  BRA `(.L_x_27228) ;  /* 0x0000000400187947 */ /* 0x000fea0003800000 */
.L_x_27241:
        /* <DEDUP_REMOVED lines=21> */
.L_x_27250:
[----:B------:R-:W-:Y:S05]  /*59a0*/  BSYNC B1 ;  /* 0x0000000000017941 */ /* 0x000fea0003800000 */
.L_x_27249:
[----:B------:R-:W-:Y:S01]  /*59b0*/  LEA R3, R0, 0x37800000, 0x17 ;  /* 0x3780000000037811 */ /* 0x000fe200078eb8ff */
[----:B------:R-:W-:-:S05]  /*59c0*/  IMAD.SHL.U32 R0, R2, 0x200000, RZ ;  /* 0x0020000002007824 */ /* 0x000fca00078e00ff */
[----:B------:R-:W-:-:S07]  /*59d0*/  LOP3.LUT R0, R3, R0, R4, 0xfe, !PT ;  /* 0x0000000003007212 */ /* 0x000fce00078efe04 */
.L_x_27248:
[----:B------:R-:W-:Y:S05]  /*59e0*/  BSYNC B0 ;  /* 0x0000000000007941 */ /* 0x000fea0003800000 */
.L_x_27247:
[----:B------:R-:W-:-:S04]  /*59f0*/  FMUL.FTZ R0, R0, 1 ;  /* 0x3f80000000007820 */ /* 0x000fc80000410000 */
[----:B------:R0:W2:Y:S01]  /*5a00*/  F2F.F64.F32 R54, R0 ;  /* 0x0000000000367310 */ /* 0x0000a20000201800 */
[----:B------:R-:W-:Y:S05]  /*5a10*/  BRA `(.L_x_27228) ;  /* 0x0000000000a47947 */ /* 0x000fea0003800000 */
.L_x_27240:
        /* <DEDUP_REMOVED lines=14> */
.L_x_27254:
[----:B------:R-:W-:Y:S05]  /*5b00*/  BSYNC B0 ;  /* 0x0000000000007941 */ /* 0x000fea0003800000 */
.L_x_27253:
[----:B------:R-:W-:-:S04]  /*5b10*/  FMUL.FTZ R0, R0, 1 ;  /* 0x3f80000000007820 */ /* 0x000fc80000410000 */
[----:B------:R0:W2:Y:S01]  /*5b20*/  F2F.F64.F32 R54, R0 ;  /* 0x0000000000367310 */ /* 0x0000a20000201800 */
[----:B------:R-:W-:Y:S05]  /*5b30*/  BRA `(.L_x_27228) ;  /* 0x00000000005c7947 */ /* 0x000fea0003800000 */
.L_x_27227:
        /* <DEDUP_REMOVED lines=16> */
.L_x_27255:
[----:B------:R-:W-:Y:S01]  /*5c40*/  CS2R R54, SRZ ;  /* 0x0000000000367805 */ /* 0x000fe2000001ff00 */
[----:B------:R-:W-:Y:S06]  /*5c50*/  BRA `(.L_x_27228) ;  /* 0x0000000000147947 */ /* 0x000fec0003800000 */
.L_x_27252:
[----:B------:R-:W2:Y:S02]  /*5c60*/  LDG.E.64 R54, desc[UR36][R2.64] ;  /* 0x0000002402367981 */ /* 0x000ea4000c1e1b00 */
[----:B--2---:R-:W0:Y:S01]  /*5c70*/  I2F.F64.U64 R54, R54 ;  /* 0x0000003600367312 */ /* 0x004e220000301800 */
[----:B------:R-:W-:Y:S05]  /*5c80*/  BRA `(.L_x_27228) ;  /* 0x0000000000087947 */ /* 0x000fea0003800000 */
.L_x_27251:
[----:B------:R-:W2:Y:S02]  /*5c90*/  LDG.E R2, desc[UR36][R2.64] ;  /* 0x0000002402027981 */ /* 0x000ea4000c1e1900 */
[----:B--2---:R0:W2:Y:S02]  /*5ca0*/  I2F.F64.U32 R54, R2 ;  /* 0x0000000200367312 */ /* 0x0040a40000201800 */
.L_x_27228:
        /* <DEDUP_REMOVED lines=19> */
.L_x_27259:
[----:B------:R-:W2:Y:S02]  /*5de0*/  LDG.E.U8 R2, desc[UR36][R2.64] ;  /* 0x0000002402027981 */ /* 0x000ea4000c1e1100 */
[----:B--2---:R0:W2:Y:S01]  /*5df0*/  I2F.F64.U16 R16, R2 ;  /* 0x0000000200107312 */ /* 0x0040a20000101800 */
[----:B------:R-:W-:Y:S05]  /*5e00*/  BRA `(.L_x_27261) ;  /* 0x0000000c00707947 */ /* 0x000fea0003800000 */
.L_x_27258:
        /* <DEDUP_REMOVED lines=9> */
.L_x_27263:
[----:B------:R-:W2:Y:S02]  /*5ea0*/  LDG.E R2, desc[UR36][R2.64] ;  /* 0x0000002402027981 */ /* 0x000ea4000c1e1900 */
[----:B--2---:R0:W2:Y:S01]  /*5eb0*/  I2F.F64 R16, R2 ;  /* 0x0000000200107312 */ /* 0x0040a20000201c00 */
[----:B------:R-:W-:Y:S05]  /*5ec0*/  BRA `(.L_x_27261) ;  /* 0x0000000c00407947 */ /* 0x000fea0003800000 */
.L_x_27262:
[----:B------:R-:W2:Y:S02]  /*5ed0*/  LDG.E.U16 R2, desc[UR36][R2.64] ;  /* 0x0000002402027981 */ /* 0x000ea4000c1e1500 */
[----:B--2---:R0:W2:Y:S01]  /*5ee0*/  I2F.F64.S16 R16, R2 ;  /* 0x0000000200107312 */ /* 0x0040a20000101c00 */
[----:B------:R-:W-:Y:S05]  /*5ef0*/  BRA `(.L_x_27261) ;  /* 0x0000000c00347947 */ /* 0x000fea0003800000 */
.L_x_27257:
        /* <DEDUP_REMOVED lines=10> */
.L_x_27265:
[----:B------:R-:W2:Y:S02]  /*5fa0*/  LDG.E.U16 R0, desc[UR36][R2.64] ;  /* 0x0000002402007981 */ /* 0x000ea4000c1e1500 */
[----:B--2---:R-:W-:-:S05]  /*5fb0*/  HADD2.F32 R0, -RZ, R0.H0_H0 ;  /* 0x20000000ff007230 */ /* 0x004fca0000004100 */
[----:B------:R-:W-:-:S04]  /*5fc0*/  FMUL.FTZ R0, R0, 1 ;  /* 0x3f80000000007820 */ /* 0x000fc80000410000 */
[----:B------:R0:W2:Y:S01]  /*5fd0*/  F2F.F64.F32 R16, R0 ;  /* 0x0000000000107310 */ /* 0x0000a20000201800 */
[----:B------:R-:W-:Y:S05]  /*5fe0*/  BRA `(.L_x_27261) ;  /* 0x0000000800f87947 */ /* 0x000fea0003800000 */
.L_x_27264:
        /* <DEDUP_REMOVED lines=10> */
.L_x_27267:
[----:B------:R-:W2:Y:S02]  /*6090*/  LDG.E.U16 R2, desc[UR36][R2.64] ;  /* 0x0000002402027981 */ /* 0x000ea4000c1e1500 */
[----:B--2---:R-:W-:-:S05]  /*60a0*/  HADD2.F32 R0, -RZ, R2.H0_H0 ;  /* 0x20000002ff007230 */ /* 0x004fca0000004100 */
[----:B------:R-:W-:-:S04]  /*60b0*/  FMUL.FTZ R0, R0, 1 ;  /* 0x3f80000000007820 */ /* 0x000fc80000410000 */
[----:B------:R0:W2:Y:S01]  /*60c0*/  F2F.F64.F32 R16, R0 ;  /* 0x0000000000107310 */ /* 0x0000a20000201800 */
[----:B------:R-:W-:Y:S05]  /*60d0*/  BRA `(.L_x_27261) ;  /* 0x0000000800bc7947 */ /* 0x000fea0003800000 */
.L_x_27266:
[----:B------:R0:W5:Y:S01]  /*60e0*/  LDG.E.64 R16, desc[UR36][R2.64] ;  /* 0x0000002402107981 */ /* 0x000162000c1e1b00 */
[----:B------:R-:W-:Y:S05]  /*60f0*/  BRA `(.L_x_27261) ;  /* 0x0000000800b47947 */ /* 0x000fea0003800000 */
.L_x_27256:
        /* <DEDUP_REMOVED lines=13> */
.L_x_27270:
[----:B------:R0:W5:Y:S01]  /*61d0*/  LDG.E.64 R16, desc[UR36][R2.64] ;  /* 0x0000002402107981 */ /* 0x000162000c1e1b00 */
[----:B------:R-:W-:Y:S05]  /*61e0*/  BRA `(.L_x_27261) ;  /* 0x0000000800787947 */ /* 0x000fea0003800000 */
.L_x_27269:
        /* <DEDUP_REMOVED lines=28> */
.L_x_27272:
        /* <DEDUP_REMOVED lines=15> */
.L_x_27271:
[----:B------:R-:W2:Y:S02]  /*64a0*/  LDG.E.U16 R0, desc[UR36][R2.64] ;  /* 0x0000002402007981 */ /* 0x000ea4000c1e1500 */
[----:B--2---:R-:W-:-:S04]  /*64b0*/  IMAD.U32 R0, R0, 0x10000, RZ ;  /* 0x0001000000007824 */ /* 0x004fc800078e00ff */
[----:B------:R-:W-:-:S04]  /*64c0*/  FMUL.FTZ R0, R0, 1 ;  /* 0x3f80000000007820 */ /* 0x000fc80000410000 */
[----:B------:R0:W2:Y:S01]  /*64d0*/  F2F.F64.F32 R16, R0 ;  /* 0x0000000000107310 */ /* 0x0000a20000201800 */
[----:B------:R-:W-:Y:S05]  /*64e0*/  BRA `(.L_x_27261) ;  /* 0x0000000400b87947 */ /* 0x000fea0003800000 */
.L_x_27268:
        /* <DEDUP_REMOVED lines=11> */
.L_x_27275:
        /* <DEDUP_REMOVED lines=21> */
.L_x_27279:
[----:B------:R-:W-:Y:S05]  /*66f0*/  BSYNC B1 ;  /* 0x0000000000017941 */ /* 0x000fea0003800000 */
.L_x_27278:
[----:B------:R-:W-:Y:S01]  /*6700*/  LEA R3, R0, 0x3b800000, 0x17 ;  /* 0x3b80000000037811 */ /* 0x000fe200078eb8ff */
[----:B------:R-:W-:-:S05]  /*6710*/  IMAD.SHL.U32 R0, R2, 0x100000, RZ ;  /* 0x0010000002007824 */ /* 0x000fca00078e00ff */
[----:B------:R-:W-:-:S07]  /*6720*/  LOP3.LUT R0, R3, R0, R4, 0xfe, !PT ;  /* 0x0000000003007212 */ /* 0x000fce00078efe04 */
.L_x_27277:
[----:B------:R-:W-:Y:S05]  /*6730*/  BSYNC B0 ;  /* 0x0000000000007941 */ /* 0x000fea0003800000 */
.L_x_27276:
[----:B------:R-:W-:-:S04]  /*6740*/  FMUL.FTZ R0, R0, 1 ;  /* 0x3f80000000007820 */ /* 0x000fc80000410000 */
[----:B------:R0:W2:Y:S01]  /*6750*/  F2F.F64.F32 R16, R0 ;  /* 0x0000000000107310 */ /* 0x0000a20000201800 */
[----:B------:R-:W-:Y:S05]  /*6760*/  BRA `(.L_x_27261) ;  /* 0x0000000400187947 */ /* 0x000fea0003800000 */
.L_x_27274:
        /* <DEDUP_REMOVED lines=21> */
.L_x_27283:
[----:B------:R-:W-:Y:S05]  /*68c0*/  BSYNC B1 ;  /* 0x0000000000017941 */ /* 0x000fea0003800000 */
.L_x_27282:
[----:B------:R-:W-:Y:S01]  /*68d0*/  LEA R3, R0, 0x37800000, 0x17 ;  /* 0x3780000000037811 */ /* 0x000fe200078eb8ff */
[----:B------:R-:W-:-:S05]  /*68e0*/  IMAD.SHL.U32 R0, R2, 0x200000, RZ ;  /* 0x0020000002007824 */ /* 0x000fca00078e00ff */
[----:B------:R-:W-:-:S07]  /*68f0*/  LOP3.LUT R0, R3, R0, R4, 0xfe, !PT ;  /* 0x0000000003007212 */ /* 0x000fce00078efe04 */
.L_x_27281:
[----:B------:R-:W-:Y:S05]  /*6900*/  BSYNC B0 ;  /* 0x0000000000007941 */ /* 0x000fea0003800000 */
.L_x_27280:
[----:B------:R-:W-:-:S04]  /*6910*/  FMUL.FTZ R0, R0, 1 ;  /* 0x3f80000000007820 */ /* 0x000fc80000410000 */
[----:B------:R0:W2:Y:S01]  /*6920*/  F2F.F64.F32 R16, R0 ;  /* 0x0000000000107310 */ /* 0x0000a20000201800 */
[----:B------:R-:W-:Y:S05]  /*6930*/  BRA `(.L_x_27261) ;  /* 0x0000000000a47947 */ /* 0x000fea0003800000 */
.L_x_27273:
        /* <DEDUP_REMOVED lines=14> */
.L_x_27287:
[----:B------:R-:W-:Y:S05]  /*6a20*/  BSYNC B0 ;  /* 0x0000000000007941 */ /* 0x000fea0003800000 */
.L_x_27286:
[----:B------:R-:W-:-:S04]  /*6a30*/  FMUL.FTZ R0, R0, 1 ;  /* 0x3f80000000007820 */ /* 0x000fc80000410000 */
[----:B------:R0:W2:Y:S01]  /*6a40*/  F2F.F64.F32 R16, R0 ;  /* 0x0000000000107310 */ /* 0x0000a20000201800 */
[----:B------:R-:W-:Y:S05]  /*6a50*/  BRA `(.L_x_27261) ;  /* 0x00000000005c7947 */ /* 0x000fea0003800000 */
.L_x_27260:
[----:B------:R-:W-:Y:S01]  /*6a60*/  MOV R0, 0x130 ;  /* 0x0000013000007802 */ /* 0x000fe20000000f00 */
[----:B------:R-:W-:Y:S01]  /*6a70*/  ULDC.64 UR4, c[0x4][0x120] ;  /* 0x0100480000047ab9 */ /* 0x000fe20000000a00 */
[----:B------:R-:W-:Y:S01]  /*6a80*/  ULDC.64 UR6, c[0x4][0x0] ;  /* 0x0100000000067ab9 */ /* 0x000fe20000000a00 */
[----:B--2---:R-:W-:Y:S01]  /*6a90*/  IMAD.U32 R4, RZ, RZ, UR4 ;  /* 0x00000004ff047e24 */ /* 0x004fe2000f8e00ff */
        /* <DEDUP_REMOVED lines=12> */
.L_x_27288:
[----:B------:R-:W-:Y:S01]  /*6b60*/  CS2R R16, SRZ ;  /* 0x0000000000107805 */ /* 0x000fe2000001ff00 */
[----:B------:R-:W-:Y:S06]  /*6b70*/  BRA `(.L_x_27261) ;  /* 0x0000000000147947 */ /* 0x000fec0003800000 */
.L_x_27285:
[----:B------:R-:W2:Y:S02]  /*6b80*/  LDG.E.64 R16, desc[UR36][R2.64] ;  /* 0x0000002402107981 */ /* 0x000ea4000c1e1b00 */
[----:B--2---:R-:W0:Y:S01]  /*6b90*/  I2F.F64.U64 R16, R16 ;  /* 0x0000001000107312 */ /* 0x004e220000301800 */
[----:B------:R-:W-:Y:S05]  /*6ba0*/  BRA `(.L_x_27261) ;  /* 0x0000000000087947 */ /* 0x000fea0003800000 */
.L_x_27284:
[----:B------:R-:W2:Y:S02]  /*6bb0*/  LDG.E R2, desc[UR36][R2.64] ;  /* 0x0000002402027981 */ /* 0x000ea4000c1e1900 */
[----:B--2---:R0:W2:Y:S02]  /*6bc0*/  I2F.F64.U32 R16, R2 ;  /* 0x0000000200107312 */ /* 0x0040a40000201800 */
.L_x_27261:
        /* <DEDUP_REMOVED lines=19> */
.L_x_27292:
[----:B------:R-:W2:Y:S02]  /*6d00*/  LDG.E.U8 R2, desc[UR36][R2.64] ;  /* 0x0000002402027981 */ /* 0x000ea4000c1e1100 */
[----:B--2---:R0:W2:Y:S01]  /*6d10*/  I2F.F64.U16 R18, R2 ;  /* 0x0000000200127312 */ /* 0x0040a20000101800 */
[----:B------:R-:W-:Y:S05]  /*6d20*/  BRA `(.L_x_27294) ;  /* 0x0000000c00707947 */ /* 0x000fea0003800000 */
.L_x_27291:
        /* <DEDUP_REMOVED lines=9> */
.L_x_27296:
[----:B------:R-:W2:Y:S02]  /*6dc0*/  LDG.E R2, desc[UR36][R2.64] ;  /* 0x0000002402027981 */ /* 0x000ea4000c1e1900 */
[----:B--2---:R0:W2:Y:S01]  /*6dd0*/  I2F.F64 R18, R2 ;  /* 0x0000000200127312 */ /* 0x0040a20000201c00 */
[----:B------:R-:W-:Y:S05]  /*6de0*/  BRA `(.L_x_27294) ;  /* 0x0000000c00407947 */ /* 0x000fea0003800000 */
.L_x_27295:
[----:B------:R-:W2:Y:S02]  /*6df0*/  LDG.E.U16 R2, desc[UR36][R2.64] ;  /* 0x0000002402027981 */ /* 0x000ea4000c1e1500 */
[----:B--2---:R0:W2:Y:S01]  /*6e00*/  I2F.F64.S16 R18, R2 ;  /* 0x0000000200127312 */ /* 0x0040a20000101c00 */
[----:B------:R-:W-:Y:S05]  /*6e10*/  BRA `(.L_x_27294) ;  /* 0x0000000c00347947 */ /* 0x000fea0003800000 */
.L_x_27290:
        /* <DEDUP_REMOVED lines=10> */
.L_x_27298:
[----:B------:R-:W2:Y:S02]  /*6ec0*/  LDG.E.U16 R0, desc[UR36][R2.64] ;  /* 0x0000002402007981 */ /* 0x000ea4000c1e1500 */
[----:B--2---:R-:W-:-:S05]  /*6ed0*/  HADD2.F32 R0, -RZ, R0.H0_H0 ;  /* 0x20000000ff007230 */ /* 0x004fca0000004100 */
[----:B------:R-:W-:-:S04]  /*6ee0*/  FMUL.FTZ R0, R0, 1 ;  /* 0x3f80000000007820 */ /* 0x000fc80000410000 */
[----:B------:R0:W2:Y:S01]  /*6ef0*/  F2F.F64.F32 R18, R0 ;  /* 0x0000000000127310 */ /* 0x0000a20000201800 */
[----:B------:R-:W-:Y:S05]  /*6f00*/  BRA `(.L_x_27294) ;  /* 0x0000000800f87947 */ /* 0x000fea0003800000 */
.L_x_27297:
        /* <DEDUP_REMOVED lines=10> */
.L_x_27300:
[----:B------:R-:W2:Y:S02]  /*6fb0*/  LDG.E.U16 R2, desc[UR36][R2.64] ;  /* 0x0000002402027981 */ /* 0x000ea4000c1e1500 */
[----:B--2---:R-:W-:-:S05]  /*6fc0*/  HADD2.F32 R0, -RZ, R2.H0_H0 ;  /* 0x20000002ff007230 */ /* 0x004fca0000004100 */
[----:B------:R-:W-:-:S04]  /*6fd0*/  FMUL.FTZ R0, R0, 1 ;  /* 0x3f80000000007820 */ /* 0x000fc80000410000 */
[----:B------:R0:W2:Y:S01]  /*6fe0*/  F2F.F64.F32 R18, R0 ;  /* 0x0000000000127310 */ /* 0x0000a20000201800 */
[----:B------:R-:W-:Y:S05]  /*6ff0*/  BRA `(.L_x_27294) ;  /* 0x0000000800bc7947 */ /* 0x000fea0003800000 */
.L_x_27299:
[----:B------:R0:W5:Y:S01]  /*7000*/  LDG.E.64 R18, desc[UR36][R2.64] ;  /* 0x0000002402127981 */ /* 0x000162000c1e1b00 */
[----:B------:R-:W-:Y:S05]  /*7010*/  BRA `(.L_x_27294) ;  /* 0x0000000800b47947 */ /* 0x000fea0003800000 */
.L_x_27289:
        /* <DEDUP_REMOVED lines=13> */
.L_x_27303:
[----:B------:R0:W5:Y:S01]  /*70f0*/  LDG.E.64 R18, desc[UR36][R2.64] ;  /* 0x0000002402127981 */ /* 0x000162000c1e1b00 */
[----:B------:R-:W-:Y:S05]  /*7100*/  BRA `(.L_x_27294) ;  /* 0x0000000800787947 */ /* 0x000fea0003800000 */
.L_x_27302:
        /* <DEDUP_REMOVED lines=28> */
.L_x_27305:
        /* <DEDUP_REMOVED lines=15> */
.L_x_27304:
[----:B------:R-:W2:Y:S02]  /*73c0*/  LDG.E.U16 R0, desc[UR36][R2.64] ;  /* 0x0000002402007981 */ /* 0x000ea4000c1e1500 */
[----:B--2---:R-:W-:-:S04]  /*73d0*/  IMAD.U32 R0, R0, 0x10000, RZ ;  /* 0x0001000000007824 */ /* 0x004fc800078e00ff */
[----:B------:R-:W-:-:S04]  /*73e0*/  FMUL.FTZ R0, R0, 1 ;  /* 0x3f80000000007820 */ /* 0x000fc80000410000 */
[----:B------:R0:W2:Y:S01]  /*73f0*/  F2F.F64.F32 R18, R0 ;  /* 0x0000000000127310 */ /* 0x0000a20000201800 */
[----:B------:R-:W-:Y:S05]  /*7400*/  BRA `(.L_x_27294) ;  /* 0x0000000400b87947 */ /* 0x000fea0003800000 */
.L_x_27301:
        /* <DEDUP_REMOVED lines=11> */
.L_x_27308:
        /* <DEDUP_REMOVED lines=21> */
.L_x_27312:
[----:B------:R-:W-:Y:S05]  /*7610*/  BSYNC B1 ;  /* 0x0000000000017941 */ /* 0x000fea0003800000 */
.L_x_27311:
[----:B------:R-:W-:Y:S01]  /*7620*/  LEA R3, R0, 0x3b800000, 0x17 ;  /* 0x3b80000000037811 */ /* 0x000fe200078eb8ff */
[----:B------:R-:W-:-:S05]  /*7630*/  IMAD.SHL.U32 R0, R2, 0x100000, RZ ;  /* 0x0010000002007824 */ /* 0x000fca00078e00ff */
[----:B------:R-:W-:-:S07]  /*7640*/  LOP3.LUT R0, R3, R0, R4, 0xfe, !PT ;  /* 0x0000000003007212 */ /* 0x000fce00078efe04 */
.L_x_27310:
[----:B------:R-:W-:Y:S05]  /*7650*/  BSYNC B0 ;  /* 0x0000000000007941 */ /* 0x000fea0003800000 */
.L_x_27309:
[----:B------:R-:W-:-:S04]  /*7660*/  FMUL.FTZ R0, R0, 1 ;  /* 0x3f80000000007820 */ /* 0x000fc80000410000 */
[----:B------:R0:W2:Y:S01]  /*7670*/  F2F.F64.F32 R18, R0 ;  /* 0x0000000000127310 */ /* 0x0000a20000201800 */
[----:B------:R-:W-:Y:S05]  /*7680*/  BRA `(.L_x_27294) ;  /* 0x0000000400187947 */ /* 0x000fea0003800000 */
.L_x_27307:
        /* <DEDUP_REMOVED lines=21> */
.L_x_27316:
[----:B------:R-:W-:Y:S05]  /*77e0*/  BSYNC B1 ;  /* 0x0000000000017941 */ /* 0x000fea0003800000 */
.L_x_27315:
[----:B------:R-:W-:Y:S01]  /*77f0*/  LEA R3, R0, 0x37800000, 0x17 ;  /* 0x3780000000037811 */ /* 0x000fe200078eb8ff */
[----:B------:R-:W-:-:S05]  /*7800*/  IMAD.SHL.U32 R0, R2, 0x200000, RZ ;  /* 0x0020000002007824 */ /* 0x000fca00078e00ff */
[----:B------:R-:W-:-:S07]  /*7810*/  LOP3.LUT R0, R3, R0, R4, 0xfe, !PT ;  /* 0x0000000003007212 */ /* 0x000fce00078efe04 */
.L_x_27314:
[----:B------:R-:W-:Y:S05]  /*7820*/  BSYNC B0 ;  /* 0x0000000000007941 */ /* 0x000fea0003800000 */
.L_x_27313:
[----:B------:R-:W-:-:S04]  /*7830*/  FMUL.FTZ R0, R0, 1 ;  /* 0x3f80000000007820 */ /* 0x000fc80000410000 */
[----:B------:R0:W2:Y:S01]  /*7840*/  F2F.F64.F32 R18, R0 ;  /* 0x0000000000127310 */ /* 0x0000a20000201800 */
[----:B------:R-:W-:Y:S05]  /*7850*/  BRA `(.L_x_27294) ;  /* 0x0000000000a47947 */ /* 0x000fea0003800000 */
.L_x_27306:
        /* <DEDUP_REMOVED lines=14> */
.L_x_27320:
[----:B------:R-:W-:Y:S05]  /*7940*/  BSYNC B0 ;  /* 0x0000000000007941 */ /* 0x000fea0003800000 */
.L_x_27319:
[----:B------:R-:W-:-:S04]  /*7950*/  FMUL.FTZ R0, R0, 1 ;  /* 0x3f80000000007820 */ /* 0x000fc80000410000 */
[----:B------:R0:W2:Y:S01]  /*7960*/  F2F.F64.F32 R18, R0 ;  /* 0x0000000000127310 */ /* 0x0000a20000201800 */
[----:B------:R-:W-:Y:S05]  /*7970*/  BRA `(.L_x_27294) ;  /* 0x00000000005c7947 */ /* 0x000fea0003800000 */
.L_x_27293:
        /* <DEDUP_REMOVED lines=16> */
.L_x_27321:
[----:B------:R-:W-:Y:S01]  /*7a80*/  CS2R R18, SRZ ;  /* 0x0000000000127805 */ /* 0x000fe2000001ff00 */
[----:B------:R-:W-:Y:S06]  /*7a90*/  BRA `(.L_x_27294) ;  /* 0x0000000000147947 */ /* 0x000fec0003800000 */
.L_x_27318:
[----:B------:R-:W2:Y:S02]  /*7aa0*/  LDG.E.64 R18, desc[UR36][R2.64] ;  /* 0x0000002402127981 */ /* 0x000ea4000c1e1b00 */
[----:B--2---:R-:W0:Y:S01]  /*7ab0*/  I2F.F64.U64 R18, R18 ;  /* 0x0000001200127312 */ /* 0x004e220000301800 */
[----:B------:R-:W-:Y:S05]  /*7ac0*/  BRA `(.L_x_27294) ;  /* 0x0000000000087947 */ /* 0x000fea0003800000 */
.L_x_27317:
[----:B------:R-:W2:Y:S02]  /*7ad0*/  LDG.E R2, desc[UR36][R2.64] ;  /* 0x0000002402027981 */ /* 0x000ea4000c1e1900 */
[----:B--2---:R0:W2:Y:S02]  /*7ae0*/  I2F.F64.U32 R18, R2 ;  /* 0x0000000200127312 */ /* 0x0040a40000201800 */
.L_x_27294:
        /* <DEDUP_REMOVED lines=19> */
.L_x_27325:
[----:B------:R-:W2:Y:S02]  /*7c20*/  LDG.E.U8 R2, desc[UR36][R2.64] ;  /* 0x0000002402027981 */ /* 0x000ea4000c1e1100 */
[----:B--2---:R0:W1:Y:S01]  /*7c30*/  I2F.F64.U16 R22, R2 ;  /* 0x0000000200167312 */ /* 0x0040620000101800 */
[----:B------:R-:W-:Y:S05]  /*7c40*/  BRA `(.L_x_27327) ;  /* 0x0000000c00707947 */ /* 0x000fea0003800000 */
.L_x_27324:
        /* <DEDUP_REMOVED lines=9> */
.L_x_27329:
[----:B------:R-:W2:Y:S02]  /*7ce0*/  LDG.E R2, desc[UR36][R2.64] ;  /* 0x0000002402027981 */ /* 0x000ea4000c1e1900 */
[----:B--2---:R0:W1:Y:S01]  /*7cf0*/  I2F.F64 R22, R2 ;  /* 0x0000000200167312 */ /* 0x0040620000201c00 */
[----:B------:R-:W-:Y:S05]  /*7d00*/  BRA `(.L_x_27327) ;  /* 0x0000000c00407947 */ /* 0x000fea0003800000 */
.L_x_27328:
[----:B------:R-:W2:Y:S02]  /*7d10*/  LDG.E.U16 R2, desc[UR36][R2.64] ;  /* 0x0000002402027981 */ /* 0x000ea4000c1e1500 */
[----:B--2---:R0:W1:Y:S01]  /*7d20*/  I2F.F64.S16 R22, R2 ;  /* 0x0000000200167312 */ /* 0x0040620000101c00 */
[----:B------:R-:W-:Y:S05]  /*7d30*/  BRA `(.L_x_27327) ;  /* 0x0000000c00347947 */ /* 0x000fea0003800000 */
.L_x_27323:
        /* <DEDUP_REMOVED lines=10> */
.L_x_27331:
[----:B------:R-:W2:Y:S02]  /*7de0*/  LDG.E.U16 R0, desc[UR36][R2.64] ;  /* 0x0000002402007981 */ /* 0x000ea4000c1e1500 */
[----:B--2---:R-:W-:-:S05]  /*7df0*/  HADD2.F32 R0, -RZ, R0.H0_H0 ;  /* 0x20000000ff007230 */ /* 0x004fca0000004100 */
[----:B------:R-:W-:-:S04]  /*7e00*/  FMUL.FTZ R0, R0, 1 ;  /* 0x3f80000000007820 */ /* 0x000fc80000410000 */
[----:B------:R0:W1:Y:S01]  /*7e10*/  F2F.F64.F32 R22, R0 ;  /* 0x0000000000167310 */ /* 0x0000620000201800 */
[----:B------:R-:W-:Y:S05]  /*7e20*/  BRA `(.L_x_27327) ;  /* 0x0000000800f87947 */ /* 0x000fea0003800000 */
.L_x_27330:
        /* <DEDUP_REMOVED lines=10> */
.L_x_27333:
[----:B------:R-:W2:Y:S02]  /*7ed0*/  LDG.E.U16 R2, desc[UR36][R2.64] ;  /* 0x0000002402027981 */ /* 0x000ea4000c1e1500 */
[----:B--2---:R-:W-:-:S05]  /*7ee0*/  HADD2.F32 R0, -RZ, R2.H0_H0 ;  /* 0x20000002ff007230 */ /* 0x004fca0000004100 */
[----:B------:R-:W-:-:S04]  /*7ef0*/  FMUL.FTZ R0, R0, 1 ;  /* 0x3f80000000007820 */ /* 0x000fc80000410000 */
[----:B------:R0:W1:Y:S01]  /*7f00*/  F2F.F64.F32 R22, R0 ;  /* 0x0000000000167310 */ /* 0x0000620000201800 */
[----:B------:R-:W-:Y:S05]  /*7f10*/  BRA `(.L_x_27327) ;  /* 0x0000000800bc7947 */ /* 0x000fea0003800000 */
.L_x_27332:
[----:B------:R0:W5:Y:S01]  /*7f20*/  LDG.E.64 R22, desc[UR36][R2.64] ;  /* 0x0000002402167981 */ /* 0x000162000c1e1b00 */
[----:B------:R-:W-:Y:S05]  /*7f30*/  BRA `(.L_x_27327) ;  /* 0x0000000800b47947 */ /* 0x000fea0003800000 */
.L_x_27322:
        /* <DEDUP_REMOVED lines=13> */
.L_x_27336:
[----:B------:R0:W5:Y:S01]  /*8010*/  LDG.E.64 R22, desc[UR36][R2.64] ;  /* 0x0000002402167981 */ /* 0x000162000c1e1b00 */
[----:B------:R-:W-:Y:S05]  /*8020*/  BRA `(.L_x_27327) ;  /* 0x0000000800787947 */ /* 0x000fea0003800000 */
.L_x_27335:
        /* <DEDUP_REMOVED lines=28> */
.L_x_27338:
        /* <DEDUP_REMOVED lines=15> */
.L_x_27337:
[----:B------:R-:W2:Y:S02]  /*82e0*/  LDG.E.U16 R0, desc[UR36][R2.64] ;  /* 0x0000002402007981 */ /* 0x000ea4000c1e1500 */
[----:B--2---:R-:W-:-:S04]  /*82f0*/  IMAD.U32 R0, R0, 0x10000, RZ ;  /* 0x0001000000007824 */ /* 0x004fc800078e00ff */
[----:B------:R-:W-:-:S04]  /*8300*/  FMUL.FTZ R0, R0, 1 ;  /* 0x3f80000000007820 */ /* 0x000fc80000410000 */
[----:B------:R0:W1:Y:S01]  /*8310*/  F2F.F64.F32 R22, R0 ;  /* 0x0000000000167310 */ /* 0x0000620000201800 */
[----:B------:R-:W-:Y:S05]  /*8320*/  BRA `(.L_x_27327) ;  /* 0x0000000400b87947 */ /* 0x000fea0003800000 */
.L_x_27334:
        /* <DEDUP_REMOVED lines=11> */
.L_x_27341:
        /* <DEDUP_REMOVED lines=21> */
.L_x_27345:
[----:B------:R-:W-:Y:S05]  /*8530*/  BSYNC B1 ;  /* 0x0000000000017941 */ /* 0x000fea0003800000 */
.L_x_27344:
[----:B------:R-:W-:Y:S01]  /*8540*/  LEA R3, R0, 0x3b800000, 0x17 ;  /* 0x3b80000000037811 */ /* 0x000fe200078eb8ff */
[----:B------:R-:W-:-:S05]  /*8550*/  IMAD.SHL.U32 R0, R2, 0x100000, RZ ;  /* 0x0010000002007824 */ /* 0x000fca00078e00ff */
[----:B------:R-:W-:-:S07]  /*8560*/  LOP3.LUT R0, R3, R0, R4, 0xfe, !PT ;  /* 0x0000000003007212 */ /* 0x000fce00078efe04 */
.L_x_27343:
[----:B------:R-:W-:Y:S05]  /*8570*/  BSYNC B0 ;  /* 0x0000000000007941 */ /* 0x000fea0003800000 */
.L_x_27342:
[----:B------:R-:W-:-:S04]  /*8580*/  FMUL.FTZ R0, R0, 1 ;  /* 0x3f80000000007820 */ /* 0x000fc80000410000 */
[----:B------:R0:W1:Y:S01]  /*8590*/  F2F.F64.F32 R22, R0 ;  /* 0x0000000000167310 */ /* 0x0000620000201800 */
[----:B------:R-:W-:Y:S05]  /*85a0*/  BRA `(.L_x_27327) ;  /* 0x0000000400187947 */ /* 0x000fea0003800000 */
.L_x_27340:
        /* <DEDUP_REMOVED lines=21> */
.L_x_27349:
[----:B------:R-:W-:Y:S05]  /*8700*/  BSYNC B1 ;  /* 0x0000000000017941 */ /* 0x000fea0003800000 */
.L_x_27348:
[----:B------:R-:W-:Y:S01]  /*8710*/  LEA R3, R0, 0x37800000, 0x17 ;  /* 0x3780000000037811 */ /* 0x000fe200078eb8ff */
[----:B------:R-:W-:-:S05]  /*8720*/  IMAD.SHL.U32 R0, R2, 0x200000, RZ ;  /* 0x0020000002007824 */ /* 0x000fca00078e00ff */
[----:B------:R-:W-:-:S07]  /*8730*/  LOP3.LUT R0, R3, R0, R4, 0xfe, !PT ;  /* 0x0000000003007212 */ /* 0x000fce00078efe04 */
.L_x_27347:
[----:B------:R-:W-:Y:S05]  /*8740*/  BSYNC B0 ;  /* 0x0000000000007941 */ /* 0x000fea0003800000 */
.L_x_27346:
[----:B------:R-:W-:-:S04]  /*8750*/  FMUL.FTZ R0, R0, 1 ;  /* 0x3f80000000007820 */ /* 0x000fc80000410000 */
[----:B------:R0:W1:Y:S01]  /*8760*/  F2F.F64.F32 R22, R0 ;  /* 0x0000000000167310 */ /* 0x0000620000201800 */
[----:B------:R-:W-:Y:S05]  /*8770*/  BRA `(.L_x_27327) ;  /* 0x0000000000a47947 */ /* 0x000fea0003800000 */
.L_x_27339:
        /* <DEDUP_REMOVED lines=14> */
.L_x_27353:
[----:B------:R-:W-:Y:S05]  /*8860*/  BSYNC B0 ;  /* 0x0000000000007941 */ /* 0x000fea0003800000 */
.L_x_27352:
[----:B------:R-:W-:-:S04]  /*8870*/  FMUL.FTZ R0, R0, 1 ;  /* 0x3f80000000007820 */ /* 0x000fc80000410000 */
[----:B------:R0:W1:Y:S01]  /*8880*/  F2F.F64.F32 R22, R0 ;  /* 0x0000000000167310 */ /* 0x0000620000201800 */
[----:B------:R-:W-:Y:S05]  /*8890*/  BRA `(.L_x_27327) ;  /* 0x00000000005c7947 */ /* 0x000fea0003800000 */
.L_x_27326:
[----:B------:R-:W-:Y:S01]  /*88a0*/  MOV R0, 0x130 ;  /* 0x0000013000007802 */ /* 0x000fe20000000f00 */
[----:B------:R-:W-:Y:S01]  /*88b0*/  ULDC.64 UR4, c[0x4][0x120] ;  /* 0x0100480000047ab9 */ /* 0x000fe20000000a00 */
[----:B------:R-:W-:Y:S01]  /*88c0*/  ULDC.64 UR6, c[0x4][0x0] ;  /* 0x0100000000067ab9 */ /* 0x000fe20000000a00 */
[----:B--2---:R-:W-:Y:S01]  /*88d0*/  IMAD.U32 R4, RZ, RZ, UR4 ;  /* 0x00000004ff047e24 */ /* 0x004fe2000f8e00ff */
        /* <DEDUP_REMOVED lines=12> */
.L_x_27354:
[----:B------:R-:W-:Y:S01]  /*89a0*/  CS2R R22, SRZ ;  /* 0x0000000000167805 */ /* 0x000fe2000001ff00 */
[----:B------:R-:W-:Y:S06]  /*89b0*/  BRA `(.L_x_27327) ;  /* 0x0000000000147947 */ /* 0x000fec0003800000 */
.L_x_27351:
[----:B------:R-:W2:Y:S02]  /*89c0*/  LDG.E.64 R22, desc[UR36][R2.64] ;  /* 0x0000002402167981 */ /* 0x000ea4000c1e1b00 */
[----:B--2---:R-:W0:Y:S01]  /*89d0*/  I2F.F64.U64 R22, R22 ;  /* 0x0000001600167312 */ /* 0x004e220000301800 */
[----:B------:R-:W-:Y:S05]  /*89e0*/  BRA `(.L_x_27327) ;  /* 0x0000000000087947 */ /* 0x000fea0003800000 */
.L_x_27350:
[----:B------:R-:W2:Y:S02]  /*89f0*/  LDG.E R2, desc[UR36][R2.64] ;  /* 0x0000002402027981 */ /* 0x000ea4000c1e1900 */
[----:B--2---:R0:W1:Y:S02]  /*8a00*/  I2F.F64.U32 R22, R2 ;  /* 0x0000000200167312 */ /* 0x0040640000201800 */
.L_x_27327:
        /* <DEDUP_REMOVED lines=19> */
.L_x_27358:
[----:B------:R-:W2:Y:S02]  /*8b40*/  LDG.E.U8 R2, desc[UR36][R2.64] ;  /* 0x0000002402027981 */ /* 0x000ea4000c1e1100 */
[----:B--2---:R0:W2:Y:S01]  /*8b50*/  I2F.F64.U16 R24, R2 ;  /* 0x0000000200187312 */ /* 0x0040a20000101800 */
[----:B------:R-:W-:Y:S05]  /*8b60*/  BRA `(.L_x_27360) ;  /* 0x0000000c00707947 */ /* 0x000fea0003800000 */
.L_x_27357:
        /* <DEDUP_REMOVED lines=9> */
.L_x_27362:
[----:B------:R-:W2:Y:S02]  /*8c00*/  LDG.E R2, desc[UR36][R2.64] ;  /* 0x0000002402027981 */ /* 0x000ea4000c1e1900 */
[----:B--2---:R0:W2:Y:S01]  /*8c10*/  I2F.F64 R24, R2 ;  /* 0x0000000200187312 */ /* 0x0040a20000201c00 */
[----:B------:R-:W-:Y:S05]  /*8c20*/  BRA `(.L_x_27360) ;  /* 0x0000000c00407947 */ /* 0x000fea0003800000 */
.L_x_27361:
[----:B------:R-:W2:Y:S02]  /*8c30*/  LDG.E.U16 R2, desc[UR36][R2.64] ;  /* 0x0000002402027981 */ /* 0x000ea4000c1e1500 */
[----:B--2---:R0:W2:Y:S01]  /*8c40*/  I2F.F64.S16 R24, R2 ;  /* 0x0000000200187312 */ /* 0x0040a20000101c00 */
[----:B------:R-:W-:Y:S05]  /*8c50*/  BRA `(.L_x_27360) ;  /* 0x0000000c00347947 */ /* 0x000fea0003800000 */
.L_x_27356:
        /* <DEDUP_REMOVED lines=10> */
.L_x_27364:
[----:B------:R-:W2:Y:S02]  /*8d00*/  LDG.E.U16 R0, desc[UR36][R2.64] ;  /* 0x0000002402007981 */ /* 0x000ea4000c1e1500 */
[----:B--2---:R-:W-:-:S05]  /*8d10*/  HADD2.F32 R0, -RZ, R0.H0_H0 ;  /* 0x20000000ff007230 */ /* 0x004fca0000004100 */
[----:B------:R-:W-:-:S04]  /*8d20*/  FMUL.FTZ R0, R0, 1 ;  /* 0x3f80000000007820 */ /* 0x000fc80000410000 */
[----:B------:R0:W2:Y:S01]  /*8d30*/  F2F.F64.F32 R24, R0 ;  /* 0x0000000000187310 */ /* 0x0000a20000201800 */
[----:B------:R-:W-:Y:S05]  /*8d40*/  BRA `(.L_x_27360) ;  /* 0x0000000800f87947 */ /* 0x000fea0003800000 */
.L_x_27363:
        /* <DEDUP_REMOVED lines=10> */
.L_x_27366:
[----:B------:R-:W2:Y:S02]  /*8df0*/  LDG.E.U16 R2, desc[UR36][R2.64] ;  /* 0x0000002402027981 */ /* 0x000ea4000c1e1500 */
[----:B--2---:R-:W-:-:S05]  /*8e00*/  HADD2.F32 R0, -RZ, R2.H0_H0 ;  /* 0x20000002ff007230 */ /* 0x004fca0000004100 */
[----:B------:R-:W-:-:S04]  /*8e10*/  FMUL.FTZ R0, R0, 1 ;  /* 0x3f80000000007820 */ /* 0x000fc80000410000 */
[----:B------:R0:W2:Y:S01]  /*8e20*/  F2F.F64.F32 R24, R0 ;  /* 0x0000000000187310 */ /* 0x0000a20000201800 */
[----:B------:R-:W-:Y:S05]  /*8e30*/  BRA `(.L_x_27360) ;  /* 0x0000000800bc7947 */ /* 0x000fea0003800000 */
.L_x_27365:
[----:B------:R0:W5:Y:S01]  /*8e40*/  LDG.E.64 R24, desc[UR36][R2.64] ;  /* 0x0000002402187981 */ /* 0x000162000c1e1b00 */
[----:B------:R-:W-:Y:S05]  /*8e50*/  BRA `(.L_x_27360) ;  /* 0x0000000800b47947 */ /* 0x000fea0003800000 */
.L_x_27355:
        /* <DEDUP_REMOVED lines=13> */
.L_x_27369:
[----:B------:R0:W5:Y:S01]  /*8f30*/  LDG.E.64 R24, desc[UR36][R2.64] ;  /* 0x0000002402187981 */ /* 0x000162000c1e1b00 */
[----:B------:R-:W-:Y:S05]  /*8f40*/  BRA `(.L_x_27360) ;  /* 0x0000000800787947 */ /* 0x000fea0003800000 */
.L_x_27368:
        /* <DEDUP_REMOVED lines=28> */
.L_x_27371:
        /* <DEDUP_REMOVED lines=15> */
.L_x_27370:
[----:B------:R-:W2:Y:S02]  /*9200*/  LDG.E.U16 R0, desc[UR36][R2.64] ;  /* 0x0000002402007981 */ /* 0x000ea4000c1e1500 */
[----:B--2---:R-:W-:-:S04]  /*9210*/  IMAD.U32 R0, R0, 0x10000, RZ ;  /* 0x0001000000007824 */ /* 0x004fc800078e00ff */
[----:B------:R-:W-:-:S04]  /*9220*/  FMUL.FTZ R0, R0, 1 ;  /* 0x3f80000000007820 */ /* 0x000fc80000410000 */
[----:B------:R0:W2:Y:S01]  /*9230*/  F2F.F64.F32 R24, R0 ;  /* 0x0000000000187310 */ /* 0x0000a20000201800 */
[----:B------:R-:W-:Y:S05]  /*9240*/  BRA `(.L_x_27360) ;  /* 0x0000000400b87947 */ /* 0x000fea0003800000 */
.L_x_27367:
        /* <DEDUP_REMOVED lines=11> */
.L_x_27374:
        /* <DEDUP_REMOVED lines=21> */
.L_x_27378:
[----:B------:R-:W-:Y:S05]  /*9450*/  BSYNC B1 ;  /* 0x0000000000017941 */ /* 0x000fea0003800000 */
.L_x_27377:
[----:B------:R-:W-:Y:S01]  /*9460*/  LEA R3, R0, 0x3b800000, 0x17 ;  /* 0x3b80000000037811 */ /* 0x000fe200078eb8ff */
[----:B------:R-:W-:-:S05]  /*9470*/  IMAD.SHL.U32 R0, R2, 0x100000, RZ ;  /* 0x0010000002007824 */ /* 0x000fca00078e00ff */
[----:B------:R-:W-:-:S07]  /*9480*/  LOP3.LUT R0, R3, R0, R4, 0xfe, !PT ;  /* 0x0000000003007212 */ /* 0x000fce00078efe04 */
.L_x_27376:
[----:B------:R-:W-:Y:S05]  /*9490*/  BSYNC B0 ;  /* 0x0000000000007941 */ /* 0x000fea0003800000 */
.L_x_27375:
[----:B------:R-:W-:-:S04]  /*94a0*/  FMUL.FTZ R0, R0, 1 ;  /* 0x3f80000000007820 */ /* 0x000fc80000410000 */
[----:B------:R0:W2:Y:S01]  /*94b0*/  F2F.F64.F32 R24, R0 ;  /* 0x0000000000187310 */ /* 0x0000a20000201800 */
[----:B------:R-:W-:Y:S05]  /*94c0*/  BRA `(.L_x_27360) ;  /* 0x0000000400187947 */ /* 0x000fea0003800000 */
.L_x_27373:
        /* <DEDUP_REMOVED lines=21> */
.L_x_27382:
[----:B------:R-:W-:Y:S05]  /*9620*/  BSYNC B1 ;  /* 0x0000000000017941 */ /* 0x000fea0003800000 */
.L_x_27381:
[----:B------:R-:W-:Y:S01]  /*9630*/  LEA R3, R0, 0x37800000, 0x17 ;  /* 0x3780000000037811 */ /* 0x000fe200078eb8ff */
[----:B------:R-:W-:-:S05]  /*9640*/  IMAD.SHL.U32 R0, R2, 0x200000, RZ ;  /* 0x0020000002007824 */ /* 0x000fca00078e00ff */
[----:B------:R-:W-:-:S07]  /*9650*/  LOP3.LUT R0, R3, R0, R4, 0xfe, !PT ;  /* 0x0000000003007212 */ /* 0x000fce00078efe04 */
.L_x_27380:
[----:B------:R-:W-:Y:S05]  /*9660*/  BSYNC B0 ;  /* 0x0000000000007941 */ /* 0x000fea0003800000 */
.L_x_27379:
[----:B------:R-:W-:-:S04]  /*9670*/  FMUL.FTZ R0, R0, 1 ;  /* 0x3f80000000007820 */ /* 0x000fc80000410000 */
[----:B------:R0:W2:Y:S01]  /*9680*/  F2F.F64.F32 R24, R0 ;  /* 0x0000000000187310 */ /* 0x0000a20000201800 */
[----:B------:R-:W-:Y:S05]  /*9690*/  BRA `(.L_x_27360) ;  /* 0x0000000000a47947 */ /* 0x000fea0003800000 */
.L_x_27372:
        /* <DEDUP_REMOVED lines=14> */
.L_x_27386:
[----:B------:R-:W-:Y:S05]  /*9780*/  BSYNC B0 ;  /* 0x0000000000007941 */ /* 0x000fea0003800000 */
.L_x_27385:
[----:B------:R-:W-:-:S04]  /*9790*/  FMUL.FTZ R0, R0, 1 ;  /* 0x3f80000000007820 */ /* 0x000fc80000410000 */
[----:B------:R0:W2:Y:S01]  /*97a0*/  F2F.F64.F32 R24, R0 ;  /* 0x0000000000187310 */ /* 0x0000a20000201800 */
[----:B------:R-:W-:Y:S05]  /*97b0*/  BRA `(.L_x_27360) ;  /* 0x00000000005c7947 */ /* 0x000fea0003800000 */
.L_x_27359:
        /* <DEDUP_REMOVED lines=16> */
.L_x_27387:
[----:B------:R-:W-:Y:S01]  /*98c0*/  CS2R R24, SRZ ;  /* 0x0000000000187805 */ /* 0x000fe2000001ff00 */
[----:B------:R-:W-:Y:S06]  /*98d0*/  BRA `(.L_x_27360) ;  /* 0x0000000000147947 */ /* 0x000fec0003800000 */
.L_x_27384:
[----:B------:R-:W2:Y:S02]  /*98e0*/  LDG.E.64 R24, desc[UR36][R2.64] ;  /* 0x0000002402187981 */ /* 0x000ea4000c1e1b00 */
[----:B--2---:R-:W0:Y:S01]  /*98f0*/  I2F.F64.U64 R24, R24 ;  /* 0x0000001800187312 */ /* 0x004e220000301800 */
[----:B------:R-:W-:Y:S05]  /*9900*/  BRA `(.L_x_27360) ;  /* 0x0000000000087947 */ /* 0x000fea0003800000 */
.L_x_27383:
[----:B------:R-:W2:Y:S02]  /*9910*/  LDG.E R2, desc[UR36][R2.64] ;  /* 0x0000002402027981 */ /* 0x000ea4000c1e1900 */
[----:B--2---:R0:W2:Y:S02]  /*9920*/  I2F.F64.U32 R24, R2 ;  /* 0x0000000200187312 */ /* 0x0040a40000201800 */
.L_x_27360:
[----:B------:R-:W-:-:S07]  /*9930*/  VIADD R58, R58, 0x80 ;  /* 0x000000803a3a7836 */ /* 0x000fce0000000000 */
.L_x_27222:
[----:B------:R-:W-:Y:S05]  /*9940*/  BSYNC B6 ;  /* 0x0000000000067941 */ /* 0x000fea0003800000 */
.L_x_27221:
        /* <DEDUP_REMOVED lines=29> */
.L_x_27393:
[----:B------:R-:W2:Y:S02]  /*9b20*/  LDG.E.U8 R2, desc[UR36][R2.64] ;  /* 0x0000002402027981 */ /* 0x000ea4000c1e1100 */
[----:B--2---:R0:W2:Y:S01]  /*9b30*/  I2F.F64.U16 R26, R2 ;  /* 0x00000002001a7312 */ /* 0x0040a20000101800 */
[----:B------:R-:W-:Y:S05]  /*9b40*/  BRA `(.L_x_27395) ;  /* 0x0000000c00707947 */ /* 0x000fea0003800000 */
.L_x_27392:
        /* <DEDUP_REMOVED lines=9> */
.L_x_27397:
[----:B------:R-:W2:Y:S02]  /*9be0*/  LDG.E R2, desc[UR36][R2.64] ;  /* 0x0000002402027981 */ /* 0x000ea4000c1e1900 */
[----:B--2---:R0:W2:Y:S01]  /*9bf0*/  I2F.F64 R26, R2 ;  /* 0x00000002001a7312 */ /* 0x0040a20000201c00 */
[----:B------:R-:W-:Y:S05]  /*9c00*/  BRA `(.L_x_27395) ;  /* 0x0000000c00407947 */ /* 0x000fea0003800000 */
.L_x_27396:
[----:B------:R-:W2:Y:S02]  /*9c10*/  LDG.E.U16 R2, desc[UR36][R2.64] ;  /* 0x0000002402027981 */ /* 0x000ea4000c1e1500 */
[----:B--2---:R0:W2:Y:S01]  /*9c20*/  I2F.F64.S16 R26, R2 ;  /* 0x00000002001a7312 */ /* 0x0040a20000101c00 */
[----:B------:R-:W-:Y:S05]  /*9c30*/  BRA `(.L_x_27395) ;  /* 0x0000000c00347947 */ /* 0x000fea0003800000 */
.L_x_27391:
        /* <DEDUP_REMOVED lines=10> */
.L_x_27399:
[----:B------:R-:W2:Y:S02]  /*9ce0*/  LDG.E.U16 R0, desc[UR36][R2.64] ;  /* 0x0000002402007981 */ /* 0x000ea4000c1e1500 */
[----:B--2---:R-:W-:-:S05]  /*9cf0*/  HADD2.F32 R0, -RZ, R0.H0_H0 ;  /* 0x20000000ff007230 */ /* 0x004fca0000004100 */
[----:B------:R-:W-:-:S04]  /*9d00*/  FMUL.FTZ R0, R0, 1 ;  /* 0x3f80000000007820 */ /* 0x000fc80000410000 */
[----:B------:R0:W2:Y:S01]  /*9d10*/  F2F.F64.F32 R26, R0 ;  /* 0x00000000001a7310 */ /* 0x0000a20000201800 */
[----:B------:R-:W-:Y:S05]  /*9d20*/  BRA `(.L_x_27395) ;  /* 0x0000000800f87947 */ /* 0x000fea0003800000 */
.L_x_27398:
        /* <DEDUP_REMOVED lines=10> */
.L_x_27401:
[----:B------:R-:W2:Y:S02]  /*9dd0*/  LDG.E.U16 R2, desc[UR36][R2.64] ;  /* 0x0000002402027981 */ /* 0x000ea4000c1e1500 */
[----:B--2---:R-:W-:-:S05]  /*9de0*/  HADD2.F32 R0, -RZ, R2.H0_H0 ;  /* 0x20000002ff007230 */ /* 0x004fca0000004100 */
[----:B------:R-:W-:-:S04]  /*9df0*/  FMUL.FTZ R0, R0, 1 ;  /* 0x3f80000000007820 */ /* 0x000fc80000410000 */
[----:B------:R0:W2:Y:S01]  /*9e00*/  F2F.F64.F32 R26, R0 ;  /* 0x00000000001a7310 */ /* 0x0000a20000201800 */
[----:B------:R-:W-:Y:S05]  /*9e10*/  BRA `(.L_x_27395) ;  /* 0x0000000800bc7947 */ /* 0x000fea0003800000 */
.L_x_27400:
[----:B------:R0:W5:Y:S01]  /*9e20*/  LDG.E.64 R26, desc[UR36][R2.64] ;  /* 0x00000024021a7981 */ /* 0x000162000c1e1b00 */
[----:B------:R-:W-:Y:S05]  /*9e30*/  BRA `(.L_x_27395) ;  /* 0x0000000800b47947 */ /* 0x000fea0003800000 */
.L_x_27390:
        /* <DEDUP_REMOVED lines=13> */
.L_x_27404:
[----:B------:R0:W5:Y:S01]  /*9f10*/  LDG.E.64 R26, desc[UR36][R2.64] ;  /* 0x00000024021a7981 */ /* 0x000162000c1e1b00 */
[----:B------:R-:W-:Y:S05]  /*9f20*/  BRA `(.L_x_27395) ;  /* 0x0000000800787947 */ /* 0x000fea0003800000 */
.L_x_27403:
        /* <DEDUP_REMOVED lines=28> */
.L_x_27406:
        /* <DEDUP_REMOVED lines=15> */
.L_x_27405:
[----:B------:R-:W2:Y:S02]  /*a1e0*/  LDG.E.U16 R0, desc[UR36][R2.64] ;  /* 0x0000002402007981 */ /* 0x000ea4000c1e1500 */
[----:B--2---:R-:W-:-:S04]  /*a1f0*/  IMAD.U32 R0, R0, 0x10000, RZ ;  /* 0x0001000000007824 */ /* 0x004fc800078e00ff */
[----:B------:R-:W-:-:S04]  /*a200*/  FMUL.FTZ R0, R0, 1 ;  /* 0x3f80000000007820 */ /* 0x000fc80000410000 */
[----:B------:R0:W2:Y:S01]  /*a210*/  F2F.F64.F32 R26, R0 ;  /* 0x00000000001a7310 */ /* 0x0000a20000201800 */
[----:B------:R-:W-:Y:S05]  /*a220*/  BRA `(.L_x_27395) ;  /* 0x0000000400b87947 */ /* 0x000fea0003800000 */
.L_x_27402:
        /* <DEDUP_REMOVED lines=11> */
.L_x_27409:
        /* <DEDUP_REMOVED lines=21> */
.L_x_27413:
[----:B------:R-:W-:Y:S05]  /*a430*/  BSYNC B1 ;  /* 0x0000000000017941 */ /* 0x000fea0003800000 */
.L_x_27412:
[----:B------:R-:W-:Y:S01]  /*a440*/  LEA R3, R0, 0x3b800000, 0x17 ;  /* 0x3b80000000037811 */ /* 0x000fe200078eb8ff */
[----:B------:R-:W-:-:S05]  /*a450*/  IMAD.SHL.U32 R0, R2, 0x100000, RZ ;  /* 0x0010000002007824 */ /* 0x000fca00078e00ff */
[----:B------:R-:W-:-:S07]  /*a460*/  LOP3.LUT R0, R3, R0, R4, 0xfe, !PT ;  /* 0x0000000003007212 */ /* 0x000fce00078efe04 */
.L_x_27411:
[----:B------:R-:W-:Y:S05]  /*a470*/  BSYNC B0 ;  /* 0x0000000000007941 */ /* 0x000fea0003800000 */
.L_x_27410:
[----:B------:R-:W-:-:S04]  /*a480*/  FMUL.FTZ R0, R0, 1 ;  /* 0x3f80000000007820 */ /* 0x000fc80000410000 */
[----:B------:R0:W2:Y:S01]  /*a490*/  F2F.F64.F32 R26, R0 ;  /* 0x00000000001a7310 */ /* 0x0000a20000201800 */
[----:B------:R-:W-:Y:S05]  /*a4a0*/  BRA `(.L_x_27395) ;  /* 0x0000000400187947 */ /* 0x000fea0003800000 */
.L_x_27408:
        /* <DEDUP_REMOVED lines=21> */
.L_x_27417:
[----:B------:R-:W-:Y:S05]  /*a600*/  BSYNC B1 ;  /* 0x0000000000017941 */ /* 0x000fea0003800000 */
.L_x_27416:
[----:B------:R-:W-:Y:S01]  /*a610*/  LEA R3, R0, 0x37800000, 0x17 ;  /* 0x3780000000037811 */ /* 0x000fe200078eb8ff */
[----:B------:R-:W-:-:S05]  /*a620*/  IMAD.SHL.U32 R0, R2, 0x200000, RZ ;  /* 0x0020000002007824 */ /* 0x000fca00078e00ff */
[----:B------:R-:W-:-:S07]  /*a630*/  LOP3.LUT R0, R3, R0, R4, 0xfe, !PT ;  /* 0x0000000003007212 */ /* 0x000fce00078efe04 */
.L_x_27415:
[----:B------:R-:W-:Y:S05]  /*a640*/  BSYNC B0 ;  /* 0x0000000000007941 */ /* 0x000fea0003800000 */
.L_x_27414:
[----:B------:R-:W-:-:S04]  /*a650*/  FMUL.FTZ R0, R0, 1 ;  /* 0x3f80000000007820 */ /* 0x000fc80000410000 */
[----:B------:R0:W2:Y:S01]  /*a660*/  F2F.F64.F32 R26, R0 ;  /* 0x00000000001a7310 */ /* 0x0000a20000201800 */
[----:B------:R-:W-:Y:S05]  /*a670*/  BRA `(.L_x_27395) ;  /* 0x0000000000a47947 */ /* 0x000fea0003800000 */
.L_x_27407:
        /* <DEDUP_REMOVED lines=14> */
.L_x_27421:
[----:B------:R-:W-:Y:S05]  /*a760*/  BSYNC B0 ;  /* 0x0000000000007941 */ /* 0x000fea0003800000 */
.L_x_27420:
[----:B------:R-:W-:-:S04]  /*a770*/  FMUL.FTZ R0, R0, 1 ;  /* 0x3f80000000007820 */ /* 0x000fc80000410000 */
[----:B------:R0:W2:Y:S01]  /*a780*/  F2F.F64.F32 R26, R0 ;  /* 0x00000000001a7310 */ /* 0x0000a20000201800 */
[----:B------:R-:W-:Y:S05]  /*a790*/  BRA `(.L_x_27395) ;  /* 0x00000000005c7947 */ /* 0x000fea0003800000 */
.L_x_27394:
        /* <DEDUP_REMOVED lines=16> */
.L_x_27422:
[----:B------:R-:W-:Y:S01]  /*a8a0*/  CS2R R26, SRZ ;  /* 0x00000000001a7805 */ /* 0x000fe2000001ff00 */
[----:B------:R-:W-:Y:S06]  /*a8b0*/  BRA `(.L_x_27395) ;  /* 0x0000000000147947 */ /* 0x000fec0003800000 */
.L_x_27419:
[----:B------:R-:W2:Y:S02]  /*a8c0*/  LDG.E.64 R26, desc[UR36][R2.64] ;  /* 0x00000024021a7981 */ /* 0x000ea4000c1e1b00 */
[----:B--2---:R-:W0:Y:S01]  /*a8d0*/  I2F.F64.U64 R26, R26 ;  /* 0x0000001a001a7312 */ /* 0x004e220000301800 */
[----:B------:R-:W-:Y:S05]  /*a8e0*/  BRA `(.L_x_27395) ;  /* 0x0000000000087947 */ /* 0x000fea0003800000 */
.L_x_27418:
[----:B------:R-:W2:Y:S02]  /*a8f0*/  LDG.E R2, desc[UR36][R2.64] ;  /* 0x0000002402027981 */ /* 0x000ea4000c1e1900 */
[----:B--2---:R0:W2:Y:S02]  /*a900*/  I2F.F64.U32 R26, R2 ;  /* 0x00000002001a7312 */ /* 0x0040a40000201800 */
.L_x_27395:
        /* <DEDUP_REMOVED lines=19> */
.L_x_27426:
[----:B------:R-:W2:Y:S02]  /*aa40*/  LDG.E.U8 R2, desc[UR36][R2.64] ;  /* 0x0000002402027981 */ /* 0x000ea4000c1e1100 */
[----:B--2---:R0:W2:Y:S01]  /*aa50*/  I2F.F64.U16 R28, R2 ;  /* 0x00000002001c7312 */ /* 0x0040a20000101800 */
[----:B------:R-:W-:Y:S05]  /*aa60*/  BRA `(.L_x_27428) ;  /* 0x0000000c00707947 */ /* 0x000fea0003800000 */
.L_x_27425:
        /* <DEDUP_REMOVED lines=9> */
.L_x_27430:
[----:B------:R-:W2:Y:S02]  /*ab00*/  LDG.E R2, desc[UR36][R2.64] ;  /* 0x0000002402027981 */ /* 0x000ea4000c1e1900 */
[----:B--2---:R0:W2:Y:S01]  /*ab10*/  I2F.F64 R28, R2 ;  /* 0x00000002001c7312 */ /* 0x0040a20000201c00 */
[----:B------:R-:W-:Y:S05]  /*ab20*/  BRA `(.L_x_27428) ;  /* 0x0000000c00407947 */ /* 0x000fea0003800000 */
.L_x_27429:
[----:B------:R-:W2:Y:S02]  /*ab30*/  LDG.E.U16 R2, desc[UR36][R2.64] ;  /* 0x0000002402027981 */ /* 0x000ea4000c1e1500 */
[----:B--2---:R0:W2:Y:S01]  /*ab40*/  I2F.F64.S16 R28, R2 ;  /* 0x00000002001c7312 */ /* 0x0040a20000101c00 */
[----:B------:R-:W-:Y:S05]  /*ab50*/  BRA `(.L_x_27428) ;  /* 0x0000000c00347947 */ /* 0x000fea0003800000 */
.L_x_27424:
        /* <DEDUP_REMOVED lines=10> */
.L_x_27432:
[----:B------:R-:W2:Y:S02]  /*ac00*/  LDG.E.U16 R0, desc[UR36][R2.64] ;  /* 0x0000002402007981 */ /* 0x000ea4000c1e1500 */
[----:B--2---:R-:W-:-:S05]  /*ac10*/  HADD2.F32 R0, -RZ, R0.H0_H0 ;  /* 0x20000000ff007230 */ /* 0x004fca0000004100 */
[----:B------:R-:W-:-:S04]  /*ac20*/  FMUL.FTZ R0, R0, 1 ;  /* 0x3f80000000007820 */ /* 0x000fc80000410000 */
[----:B------:R0:W2:Y:S01]  /*ac30*/  F2F.F64.F32 R28, R0 ;  /* 0x00000000001c7310 */ /* 0x0000a20000201800 */
[----:B------:R-:W-:Y:S05]  /*ac40*/  BRA `(.L_x_27428) ;  /* 0x0000000800f87947 */ /* 0x000fea0003800000 */
.L_x_27431:
        /* <DEDUP_REMOVED lines=10> */
.L_x_27434:
[----:B------:R-:W2:Y:S02]  /*acf0*/  LDG.E.U16 R2, desc[UR36][R2.64] ;  /* 0x0000002402027981 */ /* 0x000ea4000c1e1500 */
[----:B--2---:R-:W-:-:S05]  /*ad00*/  HADD2.F32 R0, -RZ, R2.H0_H0 ;  /* 0x20000002ff007230 */ /* 0x004fca0000004100 */
[----:B------:R-:W-:-:S04]  /*ad10*/  FMUL.FTZ R0, R0, 1 ;  /* 0x3f80000000007820 */ /* 0x000fc80000410000 */
[----:B------:R0:W2:Y:S01]  /*ad20*/  F2F.F64.F32 R28, R0 ;  /* 0x00000000001c7310 */ /* 0x0000a20000201800 */
[----:B------:R-:W-:Y:S05]  /*ad30*/  BRA `(.L_x_27428) ;  /* 0x0000000800bc7947 */ /* 0x000fea0003800000 */
.L_x_27433:
[----:B------:R0:W5:Y:S01]  /*ad40*/  LDG.E.64 R28, desc[UR36][R2.64] ;  /* 0x00000024021c7981 */ /* 0x000162000c1e1b00 */
[----:B------:R-:W-:Y:S05]  /*ad50*/  BRA `(.L_x_27428) ;  /* 0x0000000800b47947 */ /* 0x000fea0003800000 */
.L_x_27423:
        /* <DEDUP_REMOVED lines=13> */
.L_x_27437:
[----:B------:R0:W5:Y:S01]  /*ae30*/  LDG.E.64 R28, desc[UR36][R2.64] ;  /* 0x00000024021c7981 */ /* 0x000162000c1e1b00 */
[----:B------:R-:W-:Y:S05]  /*ae40*/  BRA `(.L_x_27428) ;  /* 0x0000000800787947 */ /* 0x000fea0003800000 */
.L_x_27436:
        /* <DEDUP_REMOVED lines=28> */
.L_x_27439:
        /* <DEDUP_REMOVED lines=15> */
.L_x_27438:
[----:B------:R-:W2:Y:S02]  /*b100*/  LDG.E.U16 R0, desc[UR36][R2.64] ;  /* 0x0000002402007981 */ /* 0x000ea4000c1e1500 */
[----:B--2---:R-:W-:-:S04]  /*b110*/  IMAD.U32 R0, R0, 0x10000, RZ ;  /* 0x0001000000007824 */ /* 0x004fc800078e00ff */
[----:B------:R-:W-:-:S04]  /*b120*/  FMUL.FTZ R0, R0, 1 ;  /* 0x3f80000000007820 */ /* 0x000fc80000410000 */
[----:B------:R0:W2:Y:S01]  /*b130*/  F2F.F64.F32 R28, R0 ;  /* 0x00000000001c7310 */ /* 0x0000a20000201800 */
[----:B------:R-:W-:Y:S05]  /*b140*/  BRA `(.L_x_27428) ;  /* 0x0000000400b87947 */ /* 0x000fea0003800000 */
.L_x_27435:
        /* <DEDUP_REMOVED lines=11> */
.L_x_27442:
        /* <DEDUP_REMOVED lines=21> */
.L_x_27446:
[----:B------:R-:W-:Y:S05]  /*b350*/  BSYNC B1 ;  /* 0x0000000000017941 */ /* 0x000fea0003800000 */
.L_x_27445:
[----:B------:R-:W-:Y:S01]  /*b360*/  LEA R3, R0, 0x3b800000, 0x17 ;  /* 0x3b80000000037811 */ /* 0x000fe200078eb8ff */
[----:B------:R-:W-:-:S05]  /*b370*/  IMAD.SHL.U32 R0, R2, 0x100000, RZ ;  /* 0x0010000002007824 */ /* 0x000fca00078e00ff */
[----:B------:R-:W-:-:S07]  /*b380*/  LOP3.LUT R0, R3, R0, R4, 0xfe, !PT ;  /* 0x0000000003007212 */ /* 0x000fce00078efe04 */
.L_x_27444:
[----:B------:R-:W-:Y:S05]  /*b390*/  BSYNC B0 ;  /* 0x0000000000007941 */ /* 0x000fea0003800000 */
.L_x_27443:
[----:B------:R-:W-:-:S04]  /*b3a0*/  FMUL.FTZ R0, R0, 1 ;  /* 0x3f80000000007820 */ /* 0x000fc80000410000 */
[----:B------:R0:W2:Y:S01]  /*b3b0*/  F2F.F64.F32 R28, R0 ;  /* 0x00000000001c7310 */ /* 0x0000a20000201800 */
[----:B------:R-:W-:Y:S05]  /*b3c0*/  BRA `(.L_x_27428) ;  /* 0x0000000400187947 */ /* 0x000fea0003800000 */
.L_x_27441:
        /* <DEDUP_REMOVED lines=21> */
.L_x_27450:
[----:B------:R-:W-:Y:S05]  /*b520*/  BSYNC B1 ;  /* 0x0000000000017941 */ /* 0x000fea0003800000 */
.L_x_27449:
[----:B------:R-:W-:Y:S01]  /*b530*/  LEA R3, R0, 0x37800000, 0x17 ;  /* 0x3780000000037811 */ /* 0x000fe200078eb8ff */
[----:B------:R-:W-:-:S05]  /*b540*/  IMAD.SHL.U32 R0, R2, 0x200000, RZ ;  /* 0x0020000002007824 */ /* 0x000fca00078e00ff */
[----:B------:R-:W-:-:S07]  /*b550*/  LOP3.LUT R0, R3, R0, R4, 0xfe, !PT ;  /* 0x0000000003007212 */ /* 0x000fce00078efe04 */
.L_x_27448:
[----:B------:R-:W-:Y:S05]  /*b560*/  BSYNC B0 ;  /* 0x0000000000007941 */ /* 0x000fea0003800000 */
.L_x_27447:
[----:B------:R-:W-:-:S04]  /*b570*/  FMUL.FTZ R0, R0, 1 ;  /* 0x3f80000000007820 */ /* 0x000fc80000410000 */
[----:B------:R0:W2:Y:S01]  /*b580*/  F2F.F64.F32 R28, R0 ;  /* 0x00000000001c7310 */ /* 0x0000a20000201800 */
[----:B------:R-:W-:Y:S05]  /*b590*/  BRA `(.L_x_27428) ;  /* 0x0000000000a47947 */ /* 0x000fea0003800000 */
.L_x_27440:
        /* <DEDUP_REMOVED lines=14> */
.L_x_27454:
[----:B------:R-:W-:Y:S05]  /*b680*/  BSYNC B0 ;  /* 0x0000000000007941 */ /* 0x000fea0003800000 */
.L_x_27453:
[----:B------:R-:W-:-:S04]  /*b690*/  FMUL.FTZ R0, R0, 1 ;  /* 0x3f80000000007820 */ /* 0x000fc80000410000 */
[----:B------:R0:W2:Y:S01]  /*b6a0*/  F2F.F64.F32 R28, R0 ;  /* 0x00000000001c7310 */ /* 0x0000a20000201800 */
[----:B------:R-:W-:Y:S05]  /*b6b0*/  BRA `(.L_x_27428) ;  /* 0x00000000005c7947 */ /* 0x000fea0003800000 */
.L_x_27427:
        /* <DEDUP_REMOVED lines=16> */
.L_x_27455:
[----:B------:R-:W-:Y:S01]  /*b7c0*/  CS2R R28, SRZ ;  /* 0x00000000001c7805 */ /* 0x000fe2000001ff00 */
[----:B------:R-:W-:Y:S06]  /*b7d0*/  BRA `(.L_x_27428) ;  /* 0x0000000000147947 */ /* 0x000fec0003800000 */
.L_x_27452:
[----:B------:R-:W2:Y:S02]  /*b7e0*/  LDG.E.64 R28, desc[UR36][R2.64] ;  /* 0x00000024021c7981 */ /* 0x000ea4000c1e1b00 */
[----:B--2---:R-:W0:Y:S01]  /*b7f0*/  I2F.F64.U64 R28, R28 ;  /* 0x0000001c001c7312 */ /* 0x004e220000301800 */
[----:B------:R-:W-:Y:S05]  /*b800*/  BRA `(.L_x_27428) ;  /* 0x0000000000087947 */ /* 0x000fea0003800000 */
.L_x_27451:
[----:B------:R-:W2:Y:S02]  /*b810*/  LDG.E R2, desc[UR36][R2.64] ;  /* 0x0000002402027981 */ /* 0x000ea4000c1e1900 */
[----:B--2---:R0:W2:Y:S02]  /*b820*/  I2F.F64.U32 R28, R2 ;  /* 0x00000002001c7312 */ /* 0x0040a40000201800 */
.L_x_27428:
        /* <DEDUP_REMOVED lines=19> */
.L_x_27459:
[----:B------:R-:W2:Y:S02]  /*b960*/  LDG.E.U8 R2, desc[UR36][R2.64] ;  /* 0x0000002402027981 */ /* 0x000ea4000c1e1100 */
[----:B--2---:R0:W2:Y:S01]  /*b970*/  I2F.F64.U16 R30, R2 ;  /* 0x00000002001e7312 */ /* 0x0040a20000101800 */
[----:B------:R-:W-:Y:S05]  /*b980*/  BRA `(.L_x_27461) ;  /* 0x0000000c00707947 */ /* 0x000fea0003800000 */
.L_x_27458:
        /* <DEDUP_REMOVED lines=9> */
.L_x_27463:
[----:B------:R-:W2:Y:S02]  /*ba20*/  LDG.E R2, desc[UR36][R2.64] ;  /* 0x0000002402027981 */ /* 0x000ea4000c1e1900 */
[----:B--2---:R0:W2:Y:S01]  /*ba30*/  I2F.F64 R30, R2 ;  /* 0x00000002001e7312 */ /* 0x0040a20000201c00 */
[----:B------:R-:W-:Y:S05]  /*ba40*/  BRA `(.L_x_27461) ;  /* 0x0000000c00407947 */ /* 0x000fea0003800000 */
.L_x_27462:
[----:B------:R-:W2:Y:S02]  /*ba50*/  LDG.E.U16 R2, desc[UR36][R2.64] ;  /* 0x0000002402027981 */ /* 0x000ea4000c1e1500 */
[----:B--2---:R0:W2:Y:S01]  /*ba60*/  I2F.F64.S16 R30, R2 ;  /* 0x00000002001e7312 */ /* 0x0040a20000101c00 */
[----:B------:R-:W-:Y:S05]  /*ba70*/  BRA `(.L_x_27461) ;  /* 0x0000000c00347947 */ /* 0x000fea0003800000 */
.L_x_27457:
        /* <DEDUP_REMOVED lines=10> */
.L_x_27465:
[----:B------:R-:W2:Y:S02]  /*bb20*/  LDG.E.U16 R0, desc[UR36][R2.64] ;  /* 0x0000002402007981 */ /* 0x000ea4000c1e1500 */
[----:B--2---:R-:W-:-:S05]  /*bb30*/  HADD2.F32 R0, -RZ, R0.H0_H0 ;  /* 0x20000000ff007230 */ /* 0x004fca0000004100 */
[----:B------:R-:W-:-:S04]  /*bb40*/  FMUL.FTZ R0, R0, 1 ;  /* 0x3f80000000007820 */ /* 0x000fc80000410000 */
[----:B------:R0:W2:Y:S01]  /*bb50*/  F2F.F64.F32 R30, R0 ;  /* 0x00000000001e7310 */ /* 0x0000a20000201800 */
[----:B------:R-:W-:Y:S05]  /*bb60*/  BRA `(.L_x_27461) ;  /* 0x0000000800f87947 */ /* 0x000fea0003800000 */
.L_x_27464:
        /* <DEDUP_REMOVED lines=10> */
.L_x_27467:
[----:B------:R-:W2:Y:S02]  /*bc10*/  LDG.E.U16 R2, desc[UR36][R2.64] ;  /* 0x0000002402027981 */ /* 0x000ea4000c1e1500 */
[----:B--2---:R-:W-:-:S05]  /*bc20*/  HADD2.F32 R0, -RZ, R2.H0_H0 ;  /* 0x20000002ff007230 */ /* 0x004fca0000004100 */
[----:B------:R-:W-:-:S04]  /*bc30*/  FMUL.FTZ R0, R0, 1 ;  /* 0x3f80000000007820 */ /* 0x000fc80000410000 */
[----:B------:R0:W2:Y:S01]  /*bc40*/  F2F.F64.F32 R30, R0 ;  /* 0x00000000001e7310 */ /* 0x0000a20000201800 */
[----:B------:R-:W-:Y:S05]  /*bc50*/  BRA `(.L_x_27461) ;  /* 0x0000000800bc7947 */ /* 0x000fea0003800000 */
.L_x_27466:
[----:B------:R0:W5:Y:S01]  /*bc60*/  LDG.E.64 R30, desc[UR36][R2.64] ;  /* 0x00000024021e7981 */ /* 0x000162000c1e1b00 */
[----:B------:R-:W-:Y:S05]  /*bc70*/  BRA `(.L_x_27461) ;  /* 0x0000000800b47947 */ /* 0x000fea0003800000 */
.L_x_27456:
        /* <DEDUP_REMOVED lines=13> */
.L_x_27470:
[----:B------:R0:W5:Y:S01]  /*bd50*/  LDG.E.64 R30, desc[UR36][R2.64] ;  /* 0x00000024021e7981 */ /* 0x000162000c1e1b00 */
[----:B------:R-:W-:Y:S05]  /*bd60*/  BRA `(.L_x_27461) ;  /* 0x0000000800787947 */ /* 0x000fea0003800000 */
.L_x_27469:
        /* <DEDUP_REMOVED lines=28> */
.L_x_27472:
        /* <DEDUP_REMOVED lines=15> */
.L_x_27471:
[----:B------:R-:W2:Y:S02]  /*c020*/  LDG.E.U16 R0, desc[UR36][R2.64] ;  /* 0x0000002402007981 */ /* 0x000ea4000c1e1500 */
[----:B--2---:R-:W-:-:S04]  /*c030*/  IMAD.U32 R0, R0, 0x10000, RZ ;  /* 0x0001000000007824 */ /* 0x004fc800078e00ff */
[----:B------:R-:W-:-:S04]  /*c040*/  FMUL.FTZ R0, R0, 1 ;  /* 0x3f80000000007820 */ /* 0x000fc80000410000 */
[----:B------:R0:W2:Y:S01]  /*c050*/  F2F.F64.F32 R30, R0 ;  /* 0x00000000001e7310 */ /* 0x0000a20000201800 */
[----:B------:R-:W-:Y:S05]  /*c060*/  BRA `(.L_x_27461) ;  /* 0x0000000400b87947 */ /* 0x000fea0003800000 */
.L_x_27468:
        /* <DEDUP_REMOVED lines=11> */
.L_x_27475:
        /* <DEDUP_REMOVED lines=21> */
.L_x_27479:
[----:B------:R-:W-:Y:S05]  /*c270*/  BSYNC B1 ;  /* 0x0000000000017941 */ /* 0x000fea0003800000 */
.L_x_27478:
[----:B------:R-:W-:Y:S01]  /*c280*/  LEA R3, R0, 0x3b800000, 0x17 ;  /* 0x3b80000000037811 */ /* 0x000fe200078eb8ff */
[----:B------:R-:W-:-:S05]  /*c290*/  IMAD.SHL.U32 R0, R2, 0x100000, RZ ;  /* 0x0010000002007824 */ /* 0x000fca00078e00ff */
[----:B------:R-:W-:-:S07]  /*c2a0*/  LOP3.LUT R0, R3, R0, R4, 0xfe, !PT ;  /* 0x0000000003007212 */ /* 0x000fce00078efe04 */
.L_x_27477:
[----:B------:R-:W-:Y:S05]  /*c2b0*/  BSYNC B0 ;  /* 0x0000000000007941 */ /* 0x000fea0003800000 */
.L_x_27476:
[----:B------:R-:W-:-:S04]  /*c2c0*/  FMUL.FTZ R0, R0, 1 ;  /* 0x3f80000000007820 */ /* 0x000fc80000410000 */
[----:B------:R0:W2:Y:S01]  /*c2d0*/  F2F.F64.F32 R30, R0 ;  /* 0x00000000001e7310 */ /* 0x0000a20000201800 */
[----:B------:R-:W-:Y:S05]  /*c2e0*/  BRA `(.L_x_27461) ;  /* 0x0000000400187947 */ /* 0x000fea0003800000 */
.L_x_27474:
        /* <DEDUP_REMOVED lines=21> */
.L_x_27483:
[----:B------:R-:W-:Y:S05]  /*c440*/  BSYNC B1 ;  /* 0x0000000000017941 */ /* 0x000fea0003800000 */
.L_x_27482:
[----:B------:R-:W-:Y:S01]  /*c450*/  LEA R3, R0, 0x37800000, 0x17 ;  /* 0x3780000000037811 */ /* 0x000fe200078eb8ff */
[----:B------:R-:W-:-:S05]  /*c460*/  IMAD.SHL.U32 R0, R2, 0x200000, RZ ;  /* 0x0020000002007824 */ /* 0x000fca00078e00ff */
[----:B------:R-:W-:-:S07]  /*c470*/  LOP3.LUT R0, R3, R0, R4, 0xfe, !PT ;  /* 0x0000000003007212 */ /* 0x000fce00078efe04 */
.L_x_27481:
[----:B------:R-:W-:Y:S05]  /*c480*/  BSYNC B0 ;  /* 0x0000000000007941 */ /* 0x000fea0003800000 */
.L_x_27480:
[----:B------:R-:W-:-:S04]  /*c490*/  FMUL.FTZ R0, R0, 1 ;  /* 0x3f80000000007820 */ /* 0x000fc80000410000 */
[----:B------:R0:W2:Y:S01]  /*c4a0*/  F2F.F64.F32 R30, R0 ;  /* 0x00000000001e7310 */ /* 0x0000a20000201800 */
[----:B------:R-:W-:Y:S05]  /*c4b0*/  BRA `(.L_x_27461) ;  /* 0x0000000000a47947 */ /* 0x000fea0003800000 */
.L_x_27473:
        /* <DEDUP_REMOVED lines=14> */
.L_x_27487:
[----:B------:R-:W-:Y:S05]  /*c5a0*/  BSYNC B0 ;  /* 0x0000000000007941 */ /* 0x000fea0003800000 */
.L_x_27486:
[----:B------:R-:W-:-:S04]  /*c5b0*/  FMUL.FTZ R0, R0, 1 ;  /* 0x3f80000000007820 */ /* 0x000fc80000410000 */
[----:B------:R0:W2:Y:S01]  /*c5c0*/  F2F.F64.F32 R30, R0 ;  /* 0x00000000001e7310 */ /* 0x0000a20000201800 */
[----:B------:R-:W-:Y:S05]  /*c5d0*/  BRA `(.L_x_27461) ;  /* 0x00000000005c7947 */ /* 0x000fea0003800000 */
.L_x_27460:
        /* <DEDUP_REMOVED lines=16> */
.L_x_27488:
[----:B------:R-:W-:Y:S01]  /*c6e0*/  CS2R R30, SRZ ;  /* 0x00000000001e7805 */ /* 0x000fe2000001ff00 */
[----:B------:R-:W-:Y:S06]  /*c6f0*/  BRA `(.L_x_27461) ;  /* 0x0000000000147947 */ /* 0x000fec0003800000 */
.L_x_27485:
[----:B------:R-:W2:Y:S02]  /*c700*/  LDG.E.64 R30, desc[UR36][R2.64] ;  /* 0x00000024021e7981 */ /* 0x000ea4000c1e1b00 */
[----:B--2---:R-:W0:Y:S01]  /*c710*/  I2F.F64.U64 R30, R30 ;  /* 0x0000001e001e7312 */ /* 0x004e220000301800 */
[----:B------:R-:W-:Y:S05]  /*c720*/  BRA `(.L_x_27461) ;  /* 0x0000000000087947 */ /* 0x000fea0003800000 */
.L_x_27484:
[----:B------:R-:W2:Y:S02]  /*c730*/  LDG.E R2, desc[UR36][R2.64] ;  /* 0x0000002402027981 */ /* 0x000ea4000c1e1900 */
[----:B--2---:R0:W2:Y:S02]  /*c740*/  I2F.F64.U32 R30, R2 ;  /* 0x00000002001e7312 */ /* 0x0040a40000201800 */
.L_x_27461:
        /* <DEDUP_REMOVED lines=19> */
.L_x_27492:
[----:B------:R-:W2:Y:S02]  /*c880*/  LDG.E.U8 R2, desc[UR36][R2.64] ;  /* 0x0000002402027981 */ /* 0x000ea4000c1e1100 */
[----:B--2---:R2:W0:Y:S01]  /*c890*/  I2F.F64.U16 R32, R2 ;  /* 0x0000000200207312 */ /* 0x0044220000101800 */
[----:B------:R-:W-:Y:S05]  /*c8a0*/  BRA `(.L_x_27494) ;  /* 0x0000000c00707947 */ /* 0x000fea0003800000 */
.L_x_27491:
        /* <DEDUP_REMOVED lines=9> */
.L_x_27496:
[----:B------:R-:W2:Y:S02]  /*c940*/  LDG.E R2, desc[UR36][R2.64] ;  /* 0x0000002402027981 */ /* 0x000ea4000c1e1900 */
[----:B--2---:R0:W1:Y:S01]  /*c950*/  I2F.F64 R32, R2 ;  /* 0x0000000200207312 */ /* 0x0040620000201c00 */
[----:B------:R-:W-:Y:S05]  /*c960*/  BRA `(.L_x_27494) ;  /* 0x0000000c00407947 */ /* 0x000fea0003800000 */
.L_x_27495:
[----:B------:R-:W2:Y:S02]  /*c970*/  LDG.E.U16 R2, desc[UR36][R2.64] ;  /* 0x0000002402027981 */ /* 0x000ea4000c1e1500 */
[----:B--2---:R0:W1:Y:S01]  /*c980*/  I2F.F64.S16 R32, R2 ;  /* 0x0000000200207312 */ /* 0x0040620000101c00 */
[----:B------:R-:W-:Y:S05]  /*c990*/  BRA `(.L_x_27494) ;  /* 0x0000000c00347947 */ /* 0x000fea0003800000 */
.L_x_27490:
        /* <DEDUP_REMOVED lines=10> */
.L_x_27498:
[----:B------:R-:W2:Y:S02]  /*ca40*/  LDG.E.U16 R0, desc[UR36][R2.64] ;  /* 0x0000002402007981 */ /* 0x000ea4000c1e1500 */
[----:B--2---:R-:W-:-:S05]  /*ca50*/  HADD2.F32 R0, -RZ, R0.H0_H0 ;  /* 0x20000000ff007230 */ /* 0x004fca0000004100 */
[----:B------:R-:W-:-:S04]  /*ca60*/  FMUL.FTZ R0, R0, 1 ;  /* 0x3f80000000007820 */ /* 0x000fc80000410000 */
[----:B------:R0:W1:Y:S01]  /*ca70*/  F2F.F64.F32 R32, R0 ;  /* 0x0000000000207310 */ /* 0x0000620000201800 */
[----:B------:R-:W-:Y:S05]  /*ca80*/  BRA `(.L_x_27494) ;  /* 0x0000000800f87947 */ /* 0x000fea0003800000 */
.L_x_27497:
        /* <DEDUP_REMOVED lines=10> */
.L_x_27500:
[----:B------:R-:W2:Y:S02]  /*cb30*/  LDG.E.U16 R2, desc[UR36][R2.64] ;  /* 0x0000002402027981 */ /* 0x000ea4000c1e1500 */
[----:B--2---:R-:W-:-:S05]  /*cb40*/  HADD2.F32 R0, -RZ, R2.H0_H0 ;  /* 0x20000002ff007230 */ /* 0x004fca0000004100 */
[----:B------:R-:W-:-:S04]  /*cb50*/  FMUL.FTZ R0, R0, 1 ;  /* 0x3f80000000007820 */ /* 0x000fc80000410000 */
[----:B------:R0:W1:Y:S01]  /*cb60*/  F2F.F64.F32 R32, R0 ;  /* 0x0000000000207310 */ /* 0x0000620000201800 */
[----:B------:R-:W-:Y:S05]  /*cb70*/  BRA `(.L_x_27494) ;  /* 0x0000000800bc7947 */ /* 0x000fea0003800000 */
.L_x_27499:
[----:B------:R0:W5:Y:S01]  /*cb80*/  LDG.E.64 R32, desc[UR36][R2.64] ;  /* 0x0000002402207981 */ /* 0x000162000c1e1b00 */
[----:B------:R-:W-:Y:S05]  /*cb90*/  BRA `(.L_x_27494) ;  /* 0x0000000800b47947 */ /* 0x000fea0003800000 */
.L_x_27489:
        /* <DEDUP_REMOVED lines=13> */
.L_x_27503:
[----:B------:R0:W5:Y:S01]  /*cc70*/  LDG.E.64 R32, desc[UR36][R2.64] ;  /* 0x0000002402207981 */ /* 0x000162000c1e1b00 */
[----:B------:R-:W-:Y:S05]  /*cc80*/  BRA `(.L_x_27494) ;  /* 0x0000000800787947 */ /* 0x000fea0003800000 */
.L_x_27502:
        /* <DEDUP_REMOVED lines=28> */
.L_x_27505:
        /* <DEDUP_REMOVED lines=15> */
.L_x_27504:
[----:B------:R-:W2:Y:S02]  /*cf40*/  LDG.E.U16 R0, desc[UR36][R2.64] ;  /* 0x0000002402007981 */ /* 0x000ea4000c1e1500 */
[----:B--2---:R-:W-:-:S04]  /*cf50*/  IMAD.U32 R0, R0, 0x10000, RZ ;  /* 0x0001000000007824 */ /* 0x004fc800078e00ff */
[----:B------:R-:W-:-:S04]  /*cf60*/  FMUL.FTZ R0, R0, 1 ;  /* 0x3f80000000007820 */ /* 0x000fc80000410000 */
[----:B------:R0:W1:Y:S01]  /*cf70*/  F2F.F64.F32 R32, R0 ;  /* 0x0000000000207310 */ /* 0x0000620000201800 */
[----:B------:R-:W-:Y:S05]  /*cf80*/  BRA `(.L_x_27494) ;  /* 0x0000000400b87947 */ /* 0x000fea0003800000 */
.L_x_27501:
        /* <DEDUP_REMOVED lines=11> */
.L_x_27508:
        /* <DEDUP_REMOVED lines=21> */
.L_x_27512:
[----:B------:R-:W-:Y:S05]  /*d190*/  BSYNC B1 ;  /* 0x0000000000017941 */ /* 0x000fea0003800000 */
.L_x_27511:
[----:B------:R-:W-:Y:S01]  /*d1a0*/  LEA R3, R0, 0x3b800000, 0x17 ;  /* 0x3b80000000037811 */ /* 0x000fe200078eb8ff */
[----:B------:R-:W-:-:S05]  /*d1b0*/  IMAD.SHL.U32 R0, R2, 0x100000, RZ ;  /* 0x0010000002007824 */ /* 0x000fca00078e00ff */
[----:B------:R-:W-:-:S07]  /*d1c0*/  LOP3.LUT R0, R3, R0, R4, 0xfe, !PT ;  /* 0x0000000003007212 */ /* 0x000fce00078efe04 */
.L_x_27510:
[----:B------:R-:W-:Y:S05]  /*d1d0*/  BSYNC B0 ;  /* 0x0000000000007941 */ /* 0x000fea0003800000 */
.L_x_27509:
[----:B------:R-:W-:-:S04]  /*d1e0*/  FMUL.FTZ R0, R0, 1 ;  /* 0x3f80000000007820 */ /* 0x000fc80000410000 */
[----:B------:R0:W1:Y:S01]  /*d1f0*/  F2F.F64.F32 R32, R0 ;  /* 0x0000000000207310 */ /* 0x0000620000201800 */
[----:B------:R-:W-:Y:S05]  /*d200*/  BRA `(.L_x_27494) ;  /* 0x0000000400187947 */ /* 0x000fea0003800000 */
.L_x_27507:
        /* <DEDUP_REMOVED lines=21> */
.L_x_27516:
[----:B------:R-:W-:Y:S05]  /*d360*/  BSYNC B1 ;  /* 0x0000000000017941 */ /* 0x000fea0003800000 */
.L_x_27515:
[----:B------:R-:W-:Y:S01]  /*d370*/  LEA R3, R0, 0x37800000, 0x17 ;  /* 0x3780000000037811 */ /* 0x000fe200078eb8ff */
[----:B------:R-:W-:-:S05]  /*d380*/  IMAD.SHL.U32 R0, R2, 0x200000, RZ ;  /* 0x0020000002007824 */ /* 0x000fca00078e00ff */
[----:B------:R-:W-:-:S07]  /*d390*/  LOP3.LUT R0, R3, R0, R4, 0xfe, !PT ;  /* 0x0000000003007212 */ /* 0x000fce00078efe04 */
.L_x_27514:
[----:B------:R-:W-:Y:S05]  /*d3a0*/  BSYNC B0 ;  /* 0x0000000000007941 */ /* 0x000fea0003800000 */
.L_x_27513:
[----:B------:R-:W-:-:S04]  /*d3b0*/  FMUL.FTZ R0, R0, 1 ;  /* 0x3f80000000007820 */ /* 0x000fc80000410000 */
[----:B------:R0:W1:Y:S01]  /*d3c0*/  F2F.F64.F32 R32, R0 ;  /* 0x0000000000207310 */ /* 0x0000620000201800 */
[----:B------:R-:W-:Y:S05]  /*d3d0*/  BRA `(.L_x_27494) ;  /* 0x0000000000a47947 */ /* 0x000fea0003800000 */
.L_x_27506:
        /* <DEDUP_REMOVED lines=14> */
.L_x_27520:
[----:B------:R-:W-:Y:S05]  /*d4c0*/  BSYNC B0 ;  /* 0x0000000000007941 */ /* 0x000fea0003800000 */
.L_x_27519:
[----:B------:R-:W-:-:S04]  /*d4d0*/  FMUL.FTZ R0, R0, 1 ;  /* 0x3f80000000007820 */ /* 0x000fc80000410000 */
[----:B------:R0:W1:Y:S01]  /*d4e0*/  F2F.F64.F32 R32, R0 ;  /* 0x0000000000207310 */ /* 0x0000620000201800 */
[----:B------:R-:W-:Y:S05]  /*d4f0*/  BRA `(.L_x_27494) ;  /* 0x00000000005c7947 */ /* 0x000fea0003800000 */
.L_x_27493:
        /* <DEDUP_REMOVED lines=16> */
.L_x_27521:
[----:B------:R-:W-:Y:S01]  /*d600*/  CS2R R32, SRZ ;  /* 0x0000000000207805 */ /* 0x000fe2000001ff00 */
[----:B------:R-:W-:Y:S06]  /*d610*/  BRA `(.L_x_27494) ;  /* 0x0000000000147947 */ /* 0x000fec0003800000 */
.L_x_27518:
[----:B------:R-:W2:Y:S02]  /*d620*/  LDG.E.64 R32, desc[UR36][R2.64] ;  /* 0x0000002402207981 */ /* 0x000ea4000c1e1b00 */
[----:B--2---:R-:W0:Y:S01]  /*d630*/  I2F.F64.U64 R32, R32 ;  /* 0x0000002000207312 */ /* 0x004e220000301800 */
[----:B------:R-:W-:Y:S05]  /*d640*/  BRA `(.L_x_27494) ;  /* 0x0000000000087947 */ /* 0x000fea0003800000 */
.L_x_27517:
[----:B------:R-:W2:Y:S02]  /*d650*/  LDG.E R2, desc[UR36][R2.64] ;  /* 0x0000002402027981 */ /* 0x000ea4000c1e1900 */
[----:B--2---:R0:W1:Y:S02]  /*d660*/  I2F.F64.U32 R32, R2 ;  /* 0x0000000200207312 */ /* 0x0040640000201800 */
.L_x_27494:
        /* <DEDUP_REMOVED lines=19> */
.L_x_27525:
[----:B------:R-:W2:Y:S02]  /*d7a0*/  LDG.E.U8 R2, desc[UR36][R2.64] ;  /* 0x0000002402027981 */ /* 0x000ea4000c1e1100 */
[----:B--2---:R0:W2:Y:S01]  /*d7b0*/  I2F.F64.U16 R34, R2 ;  /* 0x0000000200227312 */ /* 0x0040a20000101800 */
[----:B------:R-:W-:Y:S05]  /*d7c0*/  BRA `(.L_x_27527) ;  /* 0x0000000c00707947 */ /* 0x000fea0003800000 */
.L_x_27524:
        /* <DEDUP_REMOVED lines=9> */
.L_x_27529:
[----:B------:R-:W2:Y:S02]  /*d860*/  LDG.E R2, desc[UR36][R2.64] ;  /* 0x0000002402027981 */ /* 0x000ea4000c1e1900 */
[----:B--2---:R0:W2:Y:S01]  /*d870*/  I2F.F64 R34, R2 ;  /* 0x0000000200227312 */ /* 0x0040a20000201c00 */
[----:B------:R-:W-:Y:S05]  /*d880*/  BRA `(.L_x_27527) ;  /* 0x0000000c00407947 */ /* 0x000fea0003800000 */
.L_x_27528:
[----:B------:R-:W2:Y:S02]  /*d890*/  LDG.E.U16 R2, desc[UR36][R2.64] ;  /* 0x0000002402027981 */ /* 0x000ea4000c1e1500 */
[----:B--2---:R0:W2:Y:S01]  /*d8a0*/  I2F.F64.S16 R34, R2 ;  /* 0x0000000200227312 */ /* 0x0040a20000101c00 */
[----:B------:R-:W-:Y:S05]  /*d8b0*/  BRA `(.L_x_27527) ;  /* 0x0000000c00347947 */ /* 0x000fea0003800000 */
.L_x_27523:
        /* <DEDUP_REMOVED lines=10> */
.L_x_27531:
[----:B------:R-:W2:Y:S02]  /*d960*/  LDG.E.U16 R0, desc[UR36][R2.64] ;  /* 0x0000002402007981 */ /* 0x000ea4000c1e1500 */
[----:B--2---:R-:W-:-:S05]  /*d970*/  HADD2.F32 R0, -RZ, R0.H0_H0 ;  /* 0x20000000ff007230 */ /* 0x004fca0000004100 */
[----:B------:R-:W-:-:S04]  /*d980*/  FMUL.FTZ R0, R0, 1 ;  /* 0x3f80000000007820 */ /* 0x000fc80000410000 */
[----:B------:R0:W2:Y:S01]  /*d990*/  F2F.F64.F32 R34, R0 ;  /* 0x0000000000227310 */ /* 0x0000a20000201800 */
[----:B------:R-:W-:Y:S05]  /*d9a0*/  BRA `(.L_x_27527) ;  /* 0x0000000800f87947 */ /* 0x000fea0003800000 */
.L_x_27530:
        /* <DEDUP_REMOVED lines=10> */
.L_x_27533:
[----:B------:R-:W2:Y:S02]  /*da50*/  LDG.E.U16 R2, desc[UR36][R2.64] ;  /* 0x0000002402027981 */ /* 0x000ea4000c1e1500 */
[----:B--2---:R-:W-:-:S05]  /*da60*/  HADD2.F32 R0, -RZ, R2.H0_H0 ;  /* 0x20000002ff007230 */ /* 0x004fca0000004100 */
[----:B------:R-:W-:-:S04]  /*da70*/  FMUL.FTZ R0, R0, 1 ;  /* 0x3f80000000007820 */ /* 0x000fc80000410000 */
[----:B------:R0:W2:Y:S01]  /*da80*/  F2F.F64.F32 R34, R0 ;  /* 0x0000000000227310 */ /* 0x0000a20000201800 */
[----:B------:R-:W-:Y:S05]  /*da90*/  BRA `(.L_x_27527) ;  /* 0x0000000800bc7947 */ /* 0x000fea0003800000 */
.L_x_27532:
[----:B------:R0:W5:Y:S01]  /*daa0*/  LDG.E.64 R34, desc[UR36][R2.64] ;  /* 0x0000002402227981 */ /* 0x000162000c1e1b00 */
[----:B------:R-:W-:Y:S05]  /*dab0*/  BRA `(.L_x_27527) ;  /* 0x0000000800b47947 */ /* 0x000fea0003800000 */
.L_x_27522:
        /* <DEDUP_REMOVED lines=13> */
.L_x_27536:
[----:B------:R0:W5:Y:S01]  /*db90*/  LDG.E.64 R34, desc[UR36][R2.64] ;  /* 0x0000002402227981 */ /* 0x000162000c1e1b00 */
[----:B------:R-:W-:Y:S05]  /*dba0*/  BRA `(.L_x_27527) ;  /* 0x0000000800787947 */ /* 0x000fea0003800000 */
.L_x_27535:
        /* <DEDUP_REMOVED lines=28> */
.L_x_27538:
        /* <DEDUP_REMOVED lines=15> */
.L_x_27537:
[----:B------:R-:W2:Y:S02]  /*de60*/  LDG.E.U16 R0, desc[UR36][R2.64] ;  /* 0x0000002402007981 */ /* 0x000ea4000c1e1500 */
[----:B--2---:R-:W-:-:S04]  /*de70*/  IMAD.U32 R0, R0, 0x10000, RZ ;  /* 0x0001000000007824 */ /* 0x004fc800078e00ff */
[----:B------:R-:W-:-:S04]  /*de80*/  FMUL.FTZ R0, R0, 1 ;  /* 0x3f80000000007820 */ /* 0x000fc80000410000 */
[----:B------:R0:W2:Y:S01]  /*de90*/  F2F.F64.F32 R34, R0 ;  /* 0x0000000000227310 */ /* 0x0000a20000201800 */
[----:B------:R-:W-:Y:S05]  /*dea0*/  BRA `(.L_x_27527) ;  /* 0x0000000400b87947 */ /* 0x000fea0003800000 */
.L_x_27534:
        /* <DEDUP_REMOVED lines=11> */
.L_x_27541:
        /* <DEDUP_REMOVED lines=21> */
.L_x_27545:
[----:B------:R-:W-:Y:S05]  /*e0b0*/  BSYNC B1 ;  /* 0x0000000000017941 */ /* 0x000fea0003800000 */
.L_x_27544:
[----:B------:R-:W-:Y:S01]  /*e0c0*/  LEA R3, R0, 0x3b800000, 0x17 ;  /* 0x3b80000000037811 */ /* 0x000fe200078eb8ff */
[----:B------:R-:W-:-:S05]  /*e0d0*/  IMAD.SHL.U32 R0, R2, 0x100000, RZ ;  /* 0x0010000002007824 */ /* 0x000fca00078e00ff */
[----:B------:R-:W-:-:S07]  /*e0e0*/  LOP3.LUT R0, R3, R0, R4, 0xfe, !PT ;  /* 0x0000000003007212 */ /* 0x000fce00078efe04 */
.L_x_27543:
[----:B------:R-:W-:Y:S05]  /*e0f0*/  BSYNC B0 ;  /* 0x0000000000007941 */ /* 0x000fea0003800000 */
.L_x_27542:
[----:B------:R-:W-:-:S04]  /*e100*/  FMUL.FTZ R0, R0, 1 ;  /* 0x3f80000000007820 */ /* 0x000fc80000410000 */
[----:B------:R0:W2:Y:S01]  /*e110*/  F2F.F64.F32 R34, R0 ;  /* 0x0000000000227310 */ /* 0x0000a20000201800 */
[----:B------:R-:W-:Y:S05]  /*e120*/  BRA `(.L_x_27527) ;  /* 0x0000000400187947 */ /* 0x000fea0003800000 */
.L_x_27540:
        /* <DEDUP_REMOVED lines=21> */
.L_x_27549:
[----:B------:R-:W-:Y:S05]  /*e280*/  BSYNC B1 ;  /* 0x0000000000017941 */ /* 0x000fea0003800000 */
.L_x_27548:
[----:B------:R-:W-:Y:S01]  /*e290*/  LEA R3, R0, 0x37800000, 0x17 ;  /* 0x3780000000037811 */ /* 0x000fe200078eb8ff */
[----:B------:R-:W-:-:S05]  /*e2a0*/  IMAD.SHL.U32 R0, R2, 0x200000, RZ ;  /* 0x0020000002007824 */ /* 0x000fca00078e00ff */
[----:B------:R-:W-:-:S07]  /*e2b0*/  LOP3.LUT R0, R3, R0, R4, 0xfe, !PT ;  /* 0x0000000003007212 */ /* 0x000fce00078efe04 */
.L_x_27547:
[----:B------:R-:W-:Y:S05]  /*e2c0*/  BSYNC B0 ;  /* 0x0000000000007941 */ /* 0x000fea0003800000 */
.L_x_27546:
[----:B------:R-:W-:-:S04]  /*e2d0*/  FMUL.FTZ R0, R0, 1 ;  /* 0x3f80000000007820 */ /* 0x000fc80000410000 */
[----:B------:R0:W2:Y:S01]  /*e2e0*/  F2F.F64.F32 R34, R0 ;  /* 0x0000000000227310 */ /* 0x0000a20000201800 */
[----:B------:R-:W-:Y:S05]  /*e2f0*/  BRA `(.L_x_27527) ;  /* 0x0000000000a47947 */ /* 0x000fea0003800000 */
.L_x_27539:
        /* <DEDUP_REMOVED lines=14> */
.L_x_27553:
[----:B------:R-:W-:Y:S05]  /*e3e0*/  BSYNC B0 ;  /* 0x0000000000007941 */ /* 0x000fea0003800000 */
.L_x_27552:
[----:B------:R-:W-:-:S04]  /*e3f0*/  FMUL.FTZ R0, R0, 1 ;  /* 0x3f80000000007820 */ /* 0x000fc80000410000 */
[----:B------:R0:W2:Y:S01]  /*e400*/  F2F.F64.F32 R34, R0 ;  /* 0x0000000000227310 */ /* 0x0000a20000201800 */
[----:B------:R-:W-:Y:S05]  /*e410*/  BRA `(.L_x_27527) ;  /* 0x00000000005c7947 */ /* 0x000fea0003800000 */
.L_x_27526:
        /* <DEDUP_REMOVED lines=16> */
.L_x_27554:
[----:B------:R-:W-:Y:S01]  /*e520*/  CS2R R34, SRZ ;  /* 0x0000000000227805 */ /* 0x000fe2000001ff00 */
[----:B------:R-:W-:Y:S06]  /*e530*/  BRA `(.L_x_27527) ;  /* 0x0000000000147947 */ /* 0x000fec0003800000 */
.L_x_27551:
[----:B------:R-:W2:Y:S02]  /*e540*/  LDG.E.64 R34, desc[UR36][R2.64] ;  /* 0x0000002402227981 */ /* 0x000ea4000c1e1b00 */
[----:B--2---:R-:W0:Y:S01]  /*e550*/  I2F.F64.U64 R34, R34 ;  /* 0x0000002200227312 */ /* 0x004e220000301800 */
[----:B------:R-:W-:Y:S05]  /*e560*/  BRA `(.L_x_27527) ;  /* 0x0000000000087947 */ /* 0x000fea0003800000 */
.L_x_27550:
[----:B------:R-:W2:Y:S02]  /*e570*/  LDG.E R2, desc[UR36][R2.64] ;  /* 0x0000002402027981 */ /* 0x000ea4000c1e1900 */
[----:B--2---:R0:W2:Y:S02]  /*e580*/  I2F.F64.U32 R34, R2 ;  /* 0x0000000200227312 */ /* 0x0040a40000201800 */
.L_x_27527:
[----:B------:R-:W-:-:S07]  /*e590*/  VIADD R58, R58, 0x80 ;  /* 0x000000803a3a7836 */ /* 0x000fce0000000000 */
.L_x_27389:
[----:B------:R-:W-:Y:S05]  /*e5a0*/  BSYNC B6 ;  /* 0x0000000000067941 */ /* 0x000fea0003800000 */
.L_x_27388:
[----:B------:R-:W-:Y:S01]  /*e5b0*/  ISETP.GE.AND P0, PT, R58, R59, PT ;  /* 0x0000003b3a00720c */ /* 0x000fe20003f06270 */
[----:B------:R-:W-:Y:S01]  /*e5c0*/  BSSY B6, `(.L_x_27555) ;  /* 0x00004c4000067945 */ /* 0x000fe20003800000 */
[----:B--2---:R-:W-:Y:S02]  /*e5d0*/  CS2R R36, SRZ ;  /* 0x0000000000247805 */ /* 0x004fe4000001ff00 */
[----:B01----:R-:W-:Y:S02]  /*e5e0*/  CS2R R38, SRZ ;  /* 0x0000000000267805 */ /* 0x003fe4000001ff00 */
[----:B------:R-:W-:Y:S02]  /*e5f0*/  CS2R R40, SRZ ;  /* 0x0000000000287805 */ /* 0x000fe4000001ff00 */
[----:B------:R-:W-:-:S05]  /*e600*/  CS2R R42, SRZ ;  /* 0x00000000002a7805 */ /* 0x000fca000001ff00 */
        /* <DEDUP_REMOVED lines=21> */
.L_x_27560:
[----:B------:R-:W2:Y:S02]  /*e760*/  LDG.E.U8 R2, desc[UR36][R2.64] ;  /* 0x0000002402027981 */ /* 0x000ea4000c1e1100 */
[----:B--2---:R0:W1:Y:S01]  /*e770*/  I2F.F64.U16 R36, R2 ;  /* 0x0000000200247312 */ /* 0x0040620000101800 */
[----:B------:R-:W-:Y:S05]  /*e780*/  BRA `(.L_x_27562) ;  /* 0x0000000c00707947 */ /* 0x000fea0003800000 */
.L_x_27559:
        /* <DEDUP_REMOVED lines=9> */
.L_x_27564:
[----:B------:R-:W2:Y:S02]  /*e820*/  LDG.E R2, desc[UR36][R2.64] ;  /* 0x0000002402027981 */ /* 0x000ea4000c1e1900 */
[----:B--2---:R0:W1:Y:S01]  /*e830*/  I2F.F64 R36, R2 ;  /* 0x0000000200247312 */ /* 0x0040620000201c00 */
[----:B------:R-:W-:Y:S05]  /*e840*/  BRA `(.L_x_27562) ;  /* 0x0000000c00407947 */ /* 0x000fea0003800000 */
.L_x_27563:
[----:B------:R-:W2:Y:S02]  /*e850*/  LDG.E.U16 R2, desc[UR36][R2.64] ;  /* 0x0000002402027981 */ /* 0x000ea4000c1e1500 */
[----:B--2---:R0:W1:Y:S01]  /*e860*/  I2F.F64.S16 R36, R2 ;  /* 0x0000000200247312 */ /* 0x0040620000101c00 */
[----:B------:R-:W-:Y:S05]  /*e870*/  BRA `(.L_x_27562) ;  /* 0x0000000c00347947 */ /* 0x000fea0003800000 */
.L_x_27558:
        /* <DEDUP_REMOVED lines=10> */
.L_x_27566:
[----:B------:R-:W2:Y:S02]  /*e920*/  LDG.E.U16 R0, desc[UR36][R2.64] ;  /* 0x0000002402007981 */ /* 0x000ea4000c1e1500 */
[----:B--2---:R-:W-:-:S05]  /*e930*/  HADD2.F32 R0, -RZ, R0.H0_H0 ;  /* 0x20000000ff007230 */ /* 0x004fca0000004100 */
[----:B------:R-:W-:-:S04]  /*e940*/  FMUL.FTZ R0, R0, 1 ;  /* 0x3f80000000007820 */ /* 0x000fc80000410000 */
[----:B------:R0:W1:Y:S01]  /*e950*/  F2F.F64.F32 R36, R0 ;  /* 0x0000000000247310 */ /* 0x0000620000201800 */
[----:B------:R-:W-:Y:S05]  /*e960*/  BRA `(.L_x_27562) ;  /* 0x0000000800f87947 */ /* 0x000fea0003800000 */
.L_x_27565:
        /* <DEDUP_REMOVED lines=10> */
.L_x_27568:
[----:B------:R-:W2:Y:S02]  /*ea10*/  LDG.E.U16 R2, desc[UR36][R2.64] ;  /* 0x0000002402027981 */ /* 0x000ea4000c1e1500 */
[----:B--2---:R-:W-:-:S05]  /*ea20*/  HADD2.F32 R0, -RZ, R2.H0_H0 ;  /* 0x20000002ff007230 */ /* 0x004fca0000004100 */
[----:B------:R-:W-:-:S04]  /*ea30*/  FMUL.FTZ R0, R0, 1 ;  /* 0x3f80000000007820 */ /* 0x000fc80000410000 */
[----:B------:R0:W1:Y:S01]  /*ea40*/  F2F.F64.F32 R36, R0 ;  /* 0x0000000000247310 */ /* 0x0000620000201800 */
[----:B------:R-:W-:Y:S05]  /*ea50*/  BRA `(.L_x_27562) ;  /* 0x0000000800bc7947 */ /* 0x000fea0003800000 */
.L_x_27567:
[----:B------:R0:W5:Y:S01]  /*ea60*/  LDG.E.64 R36, desc[UR36][R2.64] ;  /* 0x0000002402247981 */ /* 0x000162000c1e1b00 */
[----:B------:R-:W-:Y:S05]  /*ea70*/  BRA `(.L_x_27562) ;  /* 0x0000000800b47947 */ /* 0x000fea0003800000 */
.L_x_27557:
        /* <DEDUP_REMOVED lines=13> */
.L_x_27571:
[----:B------:R0:W5:Y:S01]  /*eb50*/  LDG.E.64 R36, desc[UR36][R2.64] ;  /* 0x0000002402247981 */ /* 0x000162000c1e1b00 */
[----:B------:R-:W-:Y:S05]  /*eb60*/  BRA `(.L_x_27562) ;  /* 0x0000000800787947 */ /* 0x000fea0003800000 */
.L_x_27570:
        /* <DEDUP_REMOVED lines=28> */
.L_x_27573:
        /* <DEDUP_REMOVED lines=15> */
.L_x_27572:
[----:B------:R-:W2:Y:S02]  /*ee20*/  LDG.E.U16 R0, desc[UR36][R2.64] ;  /* 0x0000002402007981 */ /* 0x000ea4000c1e1500 */
[----:B--2---:R-:W-:-:S04]  /*ee30*/  IMAD.U32 R0, R0, 0x10000, RZ ;  /* 0x0001000000007824 */ /* 0x004fc800078e00ff */
[----:B------:R-:W-:-:S04]  /*ee40*/  FMUL.FTZ R0, R0, 1 ;  /* 0x3f80000000007820 */ /* 0x000fc80000410000 */
[----:B------:R1:W2:Y:S01]  /*ee50*/  F2F.F64.F32 R36, R0 ;  /* 0x0000000000247310 */ /* 0x0002a20000201800 */
[----:B------:R-:W-:Y:S05]  /*ee60*/  BRA `(.L_x_27562) ;  /* 0x0000000400b87947 */ /* 0x000fea0003800000 */
.L_x_27569:
        /* <DEDUP_REMOVED lines=11> */
.L_x_27576:
        /* <DEDUP_REMOVED lines=21> */
.L_x_27580:
[----:B------:R-:W-:Y:S05]  /*f070*/  BSYNC B1 ;  /* 0x0000000000017941 */ /* 0x000fea0003800000 */
.L_x_27579:
[----:B------:R-:W-:Y:S01]  /*f080*/  LEA R3, R0, 0x3b800000, 0x17 ;  /* 0x3b80000000037811 */ /* 0x000fe200078eb8ff */
[----:B------:R-:W-:-:S05]  /*f090*/  IMAD.SHL.U32 R0, R2, 0x100000, RZ ;  /* 0x0010000002007824 */ /* 0x000fca00078e00ff */
[----:B------:R-:W-:-:S07]  /*f0a0*/  LOP3.LUT R0, R3, R0, R4, 0xfe, !PT ;  /* 0x0000000003007212 */ /* 0x000fce00078efe04 */
.L_x_27578:
[----:B------:R-:W-:Y:S05]  /*f0b0*/  BSYNC B0 ;  /* 0x0000000000007941 */ /* 0x000fea0003800000 */
.L_x_27577:
[----:B------:R-:W-:-:S04]  /*f0c0*/  FMUL.FTZ R0, R0, 1 ;  /* 0x3f80000000007820 */ /* 0x000fc80000410000 */
[----:B------:R0:W1:Y:S01]  /*f0d0*/  F2F.F64.F32 R36, R0 ;  /* 0x0000000000247310 */ /* 0x0000620000201800 */
[----:B------:R-:W-:Y:S05]  /*f0e0*/  BRA `(.L_x_27562) ;  /* 0x0000000400187947 */ /* 0x000fea0003800000 */
.L_x_27575:
        /* <DEDUP_REMOVED lines=21> */
.L_x_27584:
[----:B------:R-:W-:Y:S05]  /*f240*/  BSYNC B1 ;  /* 0x0000000000017941 */ /* 0x000fea0003800000 */
.L_x_27583:
[----:B------:R-:W-:Y:S01]  /*f250*/  LEA R3, R0, 0x37800000, 0x17 ;  /* 0x3780000000037811 */ /* 0x000fe200078eb8ff */
[----:B------:R-:W-:-:S05]  /*f260*/  IMAD.SHL.U32 R0, R2, 0x200000, RZ ;  /* 0x0020000002007824 */ /* 0x000fca00078e00ff */
[----:B------:R-:W-:-:S07]  /*f270*/  LOP3.LUT R0, R3, R0, R4, 0xfe, !PT ;  /* 0x0000000003007212 */ /* 0x000fce00078efe04 */
.L_x_27582:
[----:B------:R-:W-:Y:S05]  /*f280*/  BSYNC B0 ;  /* 0x0000000000007941 */ /* 0x000fea0003800000 */
.L_x_27581:
[----:B------:R-:W-:-:S04]  /*f290*/  FMUL.FTZ R0, R0, 1 ;  /* 0x3f80000000007820 */ /* 0x000fc80000410000 */
[----:B------:R0:W1:Y:S01]  /*f2a0*/  F2F.F64.F32 R36, R0 ;  /* 0x0000000000247310 */ /* 0x0000620000201800 */
[----:B------:R-:W-:Y:S05]  /*f2b0*/  BRA `(.L_x_27562) ;  /* 0x0000000000a47947 */ /* 0x000fea0003800000 */
.L_x_27574:
        /* <DEDUP_REMOVED lines=14> */
.L_x_27588:
[----:B------:R-:W-:Y:S05]  /*f3a0*/  BSYNC B0 ;  /* 0x0000000000007941 */ /* 0x000fea0003800000 */
.L_x_27587:
[----:B------:R-:W-:-:S04]  /*f3b0*/  FMUL.FTZ R0, R0, 1 ;  /* 0x3f80000000007820 */ /* 0x000fc80000410000 */
[----:B------:R0:W1:Y:S01]  /*f3c0*/  F2F.F64.F32 R36, R0 ;  /* 0x0000000000247310 */ /* 0x0000620000201800 */
[----:B------:R-:W-:Y:S05]  /*f3d0*/  BRA `(.L_x_27562) ;  /* 0x00000000005c7947 */ /* 0x000fea0003800000 */
.L_x_27561:
        /* <DEDUP_REMOVED lines=16> */
.L_x_27589:
[----:B------:R-:W-:Y:S01]  /*f4e0*/  CS2R R36, SRZ ;  /* 0x0000000000247805 */ /* 0x000fe2000001ff00 */
[----:B------:R-:W-:Y:S06]  /*f4f0*/  BRA `(.L_x_27562) ;  /* 0x0000000000147947 */ /* 0x000fec0003800000 */
.L_x_27586:
[----:B------:R-:W2:Y:S02]  /*f500*/  LDG.E.64 R36, desc[UR36][R2.64] ;  /* 0x0000002402247981 */ /* 0x000ea4000c1e1b00 */
[----:B--2---:R-:W0:Y:S01]  /*f510*/  I2F.F64.U64 R36, R36 ;  /* 0x0000002400247312 */ /* 0x004e220000301800 */
[----:B------:R-:W-:Y:S05]  /*f520*/  BRA `(.L_x_27562) ;  /* 0x0000000000087947 */ /* 0x000fea0003800000 */
.L_x_27585:
[----:B------:R-:W2:Y:S02]  /*f530*/  LDG.E R2, desc[UR36][R2.64] ;  /* 0x0000002402027981 */ /* 0x000ea4000c1e1900 */
[----:B--2---:R0:W1:Y:S02]  /*f540*/  I2F.F64.U32 R36, R2 ;  /* 0x0000000200247312 */ /* 0x0040640000201800 */
.L_x_27562:
[----:B0-----:R-:W1:Y:S01]  /*f550*/  LDC.U8 R4, c[0x0][0x24d] ;  /* 0x00009340ff047b82 */ /* 0x001e620000000000 */
[----:B------:R-:W-:Y:S02]  /*f560*/  ULDC UR4, c[0x0][0x258] ;  /* 0x0000960000047ab9 */ /* 0x000fe40000000800 */
[----:B------:R-:W-:-:S05]  /*f570*/  IMAD R5, R58, UR4, RZ ;  /* 0x000000043a057c24 */ /* 0x000fca000f8e02ff */
        /* <DEDUP_REMOVED lines=17> */
.L_x_27593:
[----:B------:R-:W2:Y:S02]  /*f690*/  LDG.E.U8 R2, desc[UR36][R2.64] ;  /* 0x0000002402027981 */ /* 0x000ea4000c1e1100 */
[----:B--2---:R0:W1:Y:S01]  /*f6a0*/  I2F.F64.U16 R38, R2 ;  /* 0x0000000200267312 */ /* 0x0040620000101800 */
[----:B------:R-:W-:Y:S05]  /*f6b0*/  BRA `(.L_x_27595) ;  /* 0x0000000c00707947 */ /* 0x000fea0003800000 */
.L_x_27592:
        /* <DEDUP_REMOVED lines=9> */
.L_x_27597:
[----:B------:R-:W2:Y:S02]  /*f750*/  LDG.E R2, desc[UR36][R2.64] ;  /* 0x0000002402027981 */ /* 0x000ea4000c1e1900 */
[----:B--2---:R0:W1:Y:S01]  /*f760*/  I2F.F64 R38, R2 ;  /* 0x0000000200267312 */ /* 0x0040620000201c00 */
[----:B------:R-:W-:Y:S05]  /*f770*/  BRA `(.L_x_27595) ;  /* 0x0000000c00407947 */ /* 0x000fea0003800000 */
.L_x_27596:
[----:B------:R-:W2:Y:S02]  /*f780*/  LDG.E.U16 R2, desc[UR36][R2.64] ;  /* 0x0000002402027981 */ /* 0x000ea4000c1e1500 */
[----:B--2---:R0:W1:Y:S01]  /*f790*/  I2F.F64.S16 R38, R2 ;  /* 0x0000000200267312 */ /* 0x0040620000101c00 */
[----:B------:R-:W-:Y:S05]  /*f7a0*/  BRA `(.L_x_27595) ;  /* 0x0000000c00347947 */ /* 0x000fea0003800000 */
.L_x_27591:
        /* <DEDUP_REMOVED lines=10> */
.L_x_27599:
[----:B------:R-:W2:Y:S02]  /*f850*/  LDG.E.U16 R0, desc[UR36][R2.64] ;  /* 0x0000002402007981 */ /* 0x000ea4000c1e1500 */
[----:B--2---:R-:W-:-:S05]  /*f860*/  HADD2.F32 R0, -RZ, R0.H0_H0 ;  /* 0x20000000ff007230 */ /* 0x004fca0000004100 */
[----:B------:R-:W-:-:S04]  /*f870*/  FMUL.FTZ R0, R0, 1 ;  /* 0x3f80000000007820 */ /* 0x000fc80000410000 */
[----:B------:R0:W1:Y:S01]  /*f880*/  F2F.F64.F32 R38, R0 ;  /* 0x0000000000267310 */ /* 0x0000620000201800 */
[----:B------:R-:W-:Y:S05]  /*f890*/  BRA `(.L_x_27595) ;  /* 0x0000000800f87947 */ /* 0x000fea0003800000 */
.L_x_27598:
        /* <DEDUP_REMOVED lines=10> */
.L_x_27601:
[----:B------:R-:W2:Y:S02]  /*f940*/  LDG.E.U16 R2, desc[UR36][R2.64] ;  /* 0x0000002402027981 */ /* 0x000ea4000c1e1500 */
[----:B--2---:R-:W-:-:S05]  /*f950*/  HADD2.F32 R0, -RZ, R2.H0_H0 ;  /* 0x20000002ff007230 */ /* 0x004fca0000004100 */
[----:B------:R-:W-:-:S04]  /*f960*/  FMUL.FTZ R0, R0, 1 ;  /* 0x3f80000000007820 */ /* 0x000fc80000410000 */
[----:B------:R0:W1:Y:S01]  /*f970*/  F2F.F64.F32 R38, R0 ;  /* 0x0000000000267310 */ /* 0x0000620000201800 */
[----:B------:R-:W-:Y:S05]  /*f980*/  BRA `(.L_x_27595) ;  /* 0x0000000800bc7947 */ /* 0x000fea0003800000 */
.L_x_27600:
[----:B------:R0:W5:Y:S01]  /*f990*/  LDG.E.64 R38, desc[UR36][R2.64] ;  /* 0x0000002402267981 */ /* 0x000162000c1e1b00 */
[----:B------:R-:W-:Y:S05]  /*f9a0*/  BRA `(.L_x_27595) ;  /* 0x0000000800b47947 */ /* 0x000fea0003800000 */
.L_x_27590:
        /* <DEDUP_REMOVED lines=13> */
.L_x_27604:
[----:B------:R0:W5:Y:S01]  /*fa80*/  LDG.E.64 R38, desc[UR36][R2.64] ;  /* 0x0000002402267981 */ /* 0x000162000c1e1b00 */
[----:B------:R-:W-:Y:S05]  /*fa90*/  BRA `(.L_x_27595) ;  /* 0x0000000800787947 */ /* 0x000fea0003800000 */
.L_x_27603:
        /* <DEDUP_REMOVED lines=28> */
.L_x_27606:
        /* <DEDUP_REMOVED lines=15> */
.L_x_27605:
[----:B------:R-:W2:Y:S02]  /*fd50*/  LDG.E.U16 R0, desc[UR36][R2.64] ;  /* 0x0000002402007981 */ /* 0x000ea4000c1e1500 */
[----:B--2---:R-:W-:-:S04]  /*fd60*/  IMAD.U32 R0, R0, 0x10000, RZ ;  /* 0x0001000000007824 */ /* 0x004fc800078e00ff */
[----:B------:R-:W-:-:S04]  /*fd70*/  FMUL.FTZ R0, R0, 1 ;  /* 0x3f80000000007820 */ /* 0x000fc80000410000 */
[----:B------:R0:W1:Y:S01]  /*fd80*/  F2F.F64.F32 R38, R0 ;  /* 0x0000000000267310 */ /* 0x0000620000201800 */
[----:B------:R-:W-:Y:S05]  /*fd90*/  BRA `(.L_x_27595) ;  /* 0x0000000400b87947 */ /* 0x000fea0003800000 */
.L_x_27602:
        /* <DEDUP_REMOVED lines=11> */
.L_x_27609:
        /* <DEDUP_REMOVED lines=21> */
.L_x_27613:
[----:B------:R-:W-:Y:S05]  /*ffa0*/  BSYNC B1 ;  /* 0x0000000000017941 */ /* 0x000fea0003800000 */
.L_x_27612:
[----:B------:R-:W-:Y:S01]  /*ffb0*/  LEA R3, R0, 0x3b800000, 0x17 ;  /* 0x3b80000000037811 */ /* 0x000fe200078eb8ff */
[----:B------:R-:W-:-:S05]  /*ffc0*/  IMAD.SHL.U32 R0, R2, 0x100000, RZ ;  /* 0x0010000002007824 */ /* 0x000fca00078e00ff */
[----:B------:R-:W-:-:S07]  /*ffd0*/  LOP3.LUT R0, R3, R0, R4, 0xfe, !PT ;  /* 0x0000000003007212 */ /* 0x000fce00078efe04 */
.L_x_27611:
[----:B------:R-:W-:Y:S05]  /*ffe0*/  BSYNC B0 ;  /* 0x0000000000007941 */ /* 0x000fea0003800000 */
.L_x_27610:
[----:B------:R-:W-:-:S04]  /*fff0*/  FMUL.FTZ R0, R0, 1 ;  /* 0x3f80000000007820 */ /* 0x000fc80000410000 */
[----:B------:R2:W0:Y:S01]  /*10000*/  F2F.F64.F32 R38, R0 ;  /* 0x0000000000267310 */ /* 0x0004220000201800 */
[----:B------:R-:W-:Y:S05]  /*10010*/  BRA `(.L_x_27595) ;  /* 0x0000000400187947 */ /* 0x000fea0003800000 */
.L_x_27608:
        /* <DEDUP_REMOVED lines=21> */
.L_x_27617:
[----:B------:R-:W-:Y:S05]  /*10170*/  BSYNC B1 ;  /* 0x0000000000017941 */ /* 0x000fea0003800000 */
.L_x_27616:
[----:B------:R-:W-:Y:S01]  /*10180*/  LEA R3, R0, 0x37800000, 0x17 ;  /* 0x3780000000037811 */ /* 0x000fe200078eb8ff */
[----:B------:R-:W-:-:S05]  /*10190*/  IMAD.SHL.U32 R0, R2, 0x200000, RZ ;  /* 0x0020000002007824 */ /* 0x000fca00078e00ff */
[----:B------:R-:W-:-:S07]  /*101a0*/  LOP3.LUT R0, R3, R0, R4, 0xfe, !PT ;  /* 0x0000000003007212 */ /* 0x000fce00078efe04 */
.L_x_27615:
[----:B------:R-:W-:Y:S05]  /*101b0*/  BSYNC B0 ;  /* 0x0000000000007941 */ /* 0x000fea0003800000 */
.L_x_27614:
[----:B------:R-:W-:-:S04]  /*101c0*/  FMUL.FTZ R0, R0, 1 ;  /* 0x3f80000000007820 */ /* 0x000fc80000410000 */
[----:B------:R0:W1:Y:S01]  /*101d0*/  F2F.F64.F32 R38, R0 ;  /* 0x0000000000267310 */ /* 0x0000620000201800 */
[----:B------:R-:W-:Y:S05]  /*101e0*/  BRA `(.L_x_27595) ;  /* 0x0000000000a47947 */ /* 0x000fea0003800000 */
.L_x_27607:
        /* <DEDUP_REMOVED lines=14> */
.L_x_27621:
[----:B------:R-:W-:Y:S05]  /*102d0*/  BSYNC B0 ;  /* 0x0000000000007941 */ /* 0x000fea0003800000 */
.L_x_27620:
[----:B------:R-:W-:-:S04]  /*102e0*/  FMUL.FTZ R0, R0, 1 ;  /* 0x3f80000000007820 */ /* 0x000fc80000410000 */
[----:B------:R0:W1:Y:S01]  /*102f0*/  F2F.F64.F32 R38, R0 ;  /* 0x0000000000267310 */ /* 0x0000620000201800 */
[----:B------:R-:W-:Y:S05]  /*10300*/  BRA `(.L_x_27595) ;  /* 0x00000000005c7947 */ /* 0x000fea0003800000 */
.L_x_27594:
        /* <DEDUP_REMOVED lines=16> */
.L_x_27622:
[----:B------:R-:W-:Y:S01]  /*10410*/  CS2R R38, SRZ ;  /* 0x0000000000267805 */ /* 0x000fe2000001ff00 */
[----:B------:R-:W-:Y:S06]  /*10420*/  BRA `(.L_x_27595) ;  /* 0x0000000000147947 */ /* 0x000fec0003800000 */
.L_x_27619:
[----:B------:R-:W2:Y:S02]  /*10430*/  LDG.E.64 R38, desc[UR36][R2.64] ;  /* 0x0000002402267981 */ /* 0x000ea4000c1e1b00 */
[----:B--2---:R-:W0:Y:S01]  /*10440*/  I2F.F64.U64 R38, R38 ;  /* 0x0000002600267312 */ /* 0x004e220000301800 */
[----:B------:R-:W-:Y:S05]  /*10450*/  BRA `(.L_x_27595) ;  /* 0x0000000000087947 */ /* 0x000fea0003800000 */
.L_x_27618:
[----:B------:R-:W2:Y:S02]  /*10460*/  LDG.E R2, desc[UR36][R2.64] ;  /* 0x0000002402027981 */ /* 0x000ea4000c1e1900 */
[----:B--2---:R0:W1:Y:S02]  /*10470*/  I2F.F64.U32 R38, R2 ;  /* 0x0000000200267312 */ /* 0x0040640000201800 */
.L_x_27595:
[----:B0-----:R-:W2:Y:S01]  /*10480*/  LDC.U8 R4, c[0x0][0x24e] ;  /* 0x00009380ff047b82 */ /* 0x001ea20000000000 */
[----:B------:R-:W-:Y:S02]  /*10490*/  ULDC UR4, c[0x0][0x25c] ;  /* 0x0000970000047ab9 */ /* 0x000fe40000000800 */
[----:B------:R-:W-:-:S05]  /*104a0*/  IMAD R5, R58, UR4, RZ ;  /* 0x000000043a057c24 */ /* 0x000fca000f8e02ff */
[----:B------:R-:W0:Y:S01]  /*104b0*/  LDC.64 R2, c[0x0][0x230] ;  /* 0x00008c00ff027b82 */ /* 0x000e220000000a00 */
        /* <DEDUP_REMOVED lines=16> */
.L_x_27626:
[----:B------:R-:W2:Y:S02]  /*105c0*/  LDG.E.U8 R2, desc[UR36][R2.64] ;  /* 0x0000002402027981 */ /* 0x000ea4000c1e1100 */
[----:B--2---:R0:W2:Y:S01]  /*105d0*/  I2F.F64.U16 R40, R2 ;  /* 0x0000000200287312 */ /* 0x0040a20000101800 */
[----:B------:R-:W-:Y:S05]  /*105e0*/  BRA `(.L_x_27628) ;  /* 0x0000000c00707947 */ /* 0x000fea0003800000 */
.L_x_27625:
        /* <DEDUP_REMOVED lines=9> */
.L_x_27630:
[----:B------:R-:W2:Y:S02]  /*10680*/  LDG.E R2, desc[UR36][R2.64] ;  /* 0x0000002402027981 */ /* 0x000ea4000c1e1900 */
[----:B--2---:R0:W2:Y:S01]  /*10690*/  I2F.F64 R40, R2 ;  /* 0x0000000200287312 */ /* 0x0040a20000201c00 */
[----:B------:R-:W-:Y:S05]  /*106a0*/  BRA `(.L_x_27628) ;  /* 0x0000000c00407947 */ /* 0x000fea0003800000 */
.L_x_27629:
[----:B------:R-:W2:Y:S02]  /*106b0*/  LDG.E.U16 R2, desc[UR36][R2.64] ;  /* 0x0000002402027981 */ /* 0x000ea4000c1e1500 */
[----:B--2---:R0:W2:Y:S01]  /*106c0*/  I2F.F64.S16 R40, R2 ;  /* 0x0000000200287312 */ /* 0x0040a20000101c00 */
[----:B------:R-:W-:Y:S05]  /*106d0*/  BRA `(.L_x_27628) ;  /* 0x0000000c00347947 */ /* 0x000fea0003800000 */
.L_x_27624:
        /* <DEDUP_REMOVED lines=10> */
.L_x_27632:
[----:B------:R-:W2:Y:S02]  /*10780*/  LDG.E.U16 R0, desc[UR36][R2.64] ;  /* 0x0000002402007981 */ /* 0x000ea4000c1e1500 */
[----:B--2---:R-:W-:-:S05]  /*10790*/  HADD2.F32 R0, -RZ, R0.H0_H0 ;  /* 0x20000000ff007230 */ /* 0x004fca0000004100 */
[----:B------:R-:W-:-:S04]  /*107a0*/  FMUL.FTZ R0, R0, 1 ;  /* 0x3f80000000007820 */ /* 0x000fc80000410000 */
[----:B------:R0:W2:Y:S01]  /*107b0*/  F2F.F64.F32 R40, R0 ;  /* 0x0000000000287310 */ /* 0x0000a20000201800 */
[----:B------:R-:W-:Y:S05]  /*107c0*/  BRA `(.L_x_27628) ;  /* 0x0000000800f87947 */ /* 0x000fea0003800000 */
.L_x_27631:
        /* <DEDUP_REMOVED lines=10> */
.L_x_27634:
[----:B------:R-:W2:Y:S02]  /*10870*/  LDG.E.U16 R2, desc[UR36][R2.64] ;  /* 0x0000002402027981 */ /* 0x000ea4000c1e1500 */
[----:B--2---:R-:W-:-:S05]  /*10880*/  HADD2.F32 R0, -RZ, R2.H0_H0 ;  /* 0x20000002ff007230 */ /* 0x004fca0000004100 */
[----:B------:R-:W-:-:S04]  /*10890*/  FMUL.FTZ R0, R0, 1 ;  /* 0x3f80000000007820 */ /* 0x000fc80000410000 */
[----:B------:R0:W2:Y:S01]  /*108a0*/  F2F.F64.F32 R40, R0 ;  /* 0x0000000000287310 */ /* 0x0000a20000201800 */
[----:B------:R-:W-:Y:S05]  /*108b0*/  BRA `(.L_x_27628) ;  /* 0x0000000800bc7947 */ /* 0x000fea0003800000 */
.L_x_27633:
[----:B------:R0:W5:Y:S01]  /*108c0*/  LDG.E.64 R40, desc[UR36][R2.64] ;  /* 0x0000002402287981 */ /* 0x000162000c1e1b00 */
[----:B------:R-:W-:Y:S05]  /*108d0*/  BRA `(.L_x_27628) ;  /* 0x0000000800b47947 */ /* 0x000fea0003800000 */
.L_x_27623:
        /* <DEDUP_REMOVED lines=13> */
.L_x_27637:
[----:B------:R0:W5:Y:S01]  /*109b0*/  LDG.E.64 R40, desc[UR36][R2.64] ;  /* 0x0000002402287981 */ /* 0x000162000c1e1b00 */
[----:B------:R-:W-:Y:S05]  /*109c0*/  BRA `(.L_x_27628) ;  /* 0x0000000800787947 */ /* 0x000fea0003800000 */
.L_x_27636:
        /* <DEDUP_REMOVED lines=28> */
.L_x_27639:
        /* <DEDUP_REMOVED lines=15> */
.L_x_27638:
[----:B------:R-:W2:Y:S02]  /*10c80*/  LDG.E.U16 R0, desc[UR36][R2.64] ;  /* 0x0000002402007981 */ /* 0x000ea4000c1e1500 */
[----:B--2---:R-:W-:-:S04]  /*10c90*/  IMAD.U32 R0, R0, 0x10000, RZ ;  /* 0x0001000000007824 */ /* 0x004fc800078e00ff */
[----:B------:R-:W-:-:S04]  /*10ca0*/  FMUL.FTZ R0, R0, 1 ;  /* 0x3f80000000007820 */ /* 0x000fc80000410000 */
[----:B------:R0:W2:Y:S01]  /*10cb0*/  F2F.F64.F32 R40, R0 ;  /* 0x0000000000287310 */ /* 0x0000a20000201800 */
[----:B------:R-:W-:Y:S05]  /*10cc0*/  BRA `(.L_x_27628) ;  /* 0x0000000400b87947 */ /* 0x000fea0003800000 */
.L_x_27635:
        /* <DEDUP_REMOVED lines=11> */
.L_x_27642:
        /* <DEDUP_REMOVED lines=21> */
.L_x_27646:
[----:B------:R-:W-:Y:S05]  /*10ed0*/  BSYNC B1 ;  /* 0x0000000000017941 */ /* 0x000fea0003800000 */
.L_x_27645:
[----:B------:R-:W-:Y:S01]  /*10ee0*/  LEA R3, R0, 0x3b800000, 0x17 ;  /* 0x3b80000000037811 */ /* 0x000fe200078eb8ff */
[----:B------:R-:W-:-:S05]  /*10ef0*/  IMAD.SHL.U32 R0, R2, 0x100000, RZ ;  /* 0x0010000002007824 */ /* 0x000fca00078e00ff */
[----:B------:R-:W-:-:S07]  /*10f00*/  LOP3.LUT R0, R3, R0, R4, 0xfe, !PT ;  /* 0x0000000003007212 */ /* 0x000fce00078efe04 */
.L_x_27644:
[----:B------:R-:W-:Y:S05]  /*10f10*/  BSYNC B0 ;  /* 0x0000000000007941 */ /* 0x000fea0003800000 */
.L_x_27643:
[----:B------:R-:W-:-:S04]  /*10f20*/  FMUL.FTZ R0, R0, 1 ;  /* 0x3f80000000007820 */ /* 0x000fc80000410000 */
[----:B------:R0:W2:Y:S01]  /*10f30*/  F2F.F64.F32 R40, R0 ;  /* 0x0000000000287310 */ /* 0x0000a20000201800 */
[----:B------:R-:W-:Y:S05]  /*10f40*/  BRA `(.L_x_27628) ;  /* 0x0000000400187947 */ /* 0x000fea0003800000 */
.L_x_27641:
        /* <DEDUP_REMOVED lines=21> */
.L_x_27650:
[----:B------:R-:W-:Y:S05]  /*110a0*/  BSYNC B1 ;  /* 0x0000000000017941 */ /* 0x000fea0003800000 */
.L_x_27649:
[----:B------:R-:W-:Y:S01]  /*110b0*/  LEA R3, R0, 0x37800000, 0x17 ;  /* 0x3780000000037811 */ /* 0x000fe200078eb8ff */
[----:B------:R-:W-:-:S05]  /*110c0*/  IMAD.SHL.U32 R0, R2, 0x200000, RZ ;  /* 0x0020000002007824 */ /* 0x000fca00078e00ff */
[----:B------:R-:W-:-:S07]  /*110d0*/  LOP3.LUT R0, R3, R0, R4, 0xfe, !PT ;  /* 0x0000000003007212 */ /* 0x000fce00078efe04 */
.L_x_27648:
[----:B------:R-:W-:Y:S05]  /*110e0*/  BSYNC B0 ;  /* 0x0000000000007941 */ /* 0x000fea0003800000 */
.L_x_27647:
[----:B------:R-:W-:-:S04]  /*110f0*/  FMUL.FTZ R0, R0, 1 ;  /* 0x3f80000000007820 */ /* 0x000fc80000410000 */
[----:B------:R0:W2:Y:S01]  /*11100*/  F2F.F64.F32 R40, R0 ;  /* 0x0000000000287310 */ /* 0x0000a20000201800 */
[----:B------:R-:W-:Y:S05]  /*11110*/  BRA `(.L_x_27628) ;  /* 0x0000000000a47947 */ /* 0x000fea0003800000 */
.L_x_27640:
        /* <DEDUP_REMOVED lines=14> */
.L_x_27654:
[----:B------:R-:W-:Y:S05]  /*11200*/  BSYNC B0 ;  /* 0x0000000000007941 */ /* 0x000fea0003800000 */
.L_x_27653:
[----:B------:R-:W-:-:S04]  /*11210*/  FMUL.FTZ R0, R0, 1 ;  /* 0x3f80000000007820 */ /* 0x000fc80000410000 */
[----:B------:R0:W2:Y:S01]  /*11220*/  F2F.F64.F32 R40, R0 ;  /* 0x0000000000287310 */ /* 0x0000a20000201800 */
[----:B------:R-:W-:Y:S05]  /*11230*/  BRA `(.L_x_27628) ;  /* 0x00000000005c7947 */ /* 0x000fea0003800000 */
.L_x_27627:
        /* <DEDUP_REMOVED lines=16> */
.L_x_27655:
[----:B------:R-:W-:Y:S01]  /*11340*/  CS2R R40, SRZ ;  /* 0x0000000000287805 */ /* 0x000fe2000001ff00 */
[----:B------:R-:W-:Y:S06]  /*11350*/  BRA `(.L_x_27628) ;  /* 0x0000000000147947 */ /* 0x000fec0003800000 */
.L_x_27652:
[----:B------:R-:W2:Y:S02]  /*11360*/  LDG.E.64 R40, desc[UR36][R2.64] ;  /* 0x0000002402287981 */ /* 0x000ea4000c1e1b00 */
[----:B--2---:R-:W0:Y:S01]  /*11370*/  I2F.F64.U64 R40, R40 ;  /* 0x0000002800287312 */ /* 0x004e220000301800 */
[----:B------:R-:W-:Y:S05]  /*11380*/  BRA `(.L_x_27628) ;  /* 0x0000000000087947 */ /* 0x000fea0003800000 */
.L_x_27651:
[----:B------:R-:W2:Y:S02]  /*11390*/  LDG.E R2, desc[UR36][R2.64] ;  /* 0x0000002402027981 */ /* 0x000ea4000c1e1900 */
[----:B--2---:R0:W2:Y:S02]  /*113a0*/  I2F.F64.U32 R40, R2 ;  /* 0x0000000200287312 */ /* 0x0040a40000201800 */
.L_x_27628:
        /* <DEDUP_REMOVED lines=20> */
.L_x_27659:
[----:B------:R-:W2:Y:S02]  /*114f0*/  LDG.E.U8 R2, desc[UR36][R2.64] ;  /* 0x0000002402027981 */ /* 0x000ea4000c1e1100 */
[----:B--2---:R0:W1:Y:S01]  /*11500*/  I2F.F64.U16 R42, R2 ;  /* 0x00000002002a7312 */ /* 0x0040620000101800 */
[----:B------:R-:W-:Y:S05]  /*11510*/  BRA `(.L_x_27661) ;  /* 0x0000000c00707947 */ /* 0x000fea0003800000 */
.L_x_27658:
        /* <DEDUP_REMOVED lines=9> */
.L_x_27663:
[----:B------:R-:W2:Y:S02]  /*115b0*/  LDG.E R2, desc[UR36][R2.64] ;  /* 0x0000002402027981 */ /* 0x000ea4000c1e1900 */
[----:B--2---:R0:W1:Y:S01]  /*115c0*/  I2F.F64 R42, R2 ;  /* 0x00000002002a7312 */ /* 0x0040620000201c00 */
[----:B------:R-:W-:Y:S05]  /*115d0*/  BRA `(.L_x_27661) ;  /* 0x0000000c00407947 */ /* 0x000fea0003800000 */
.L_x_27662:
[----:B------:R-:W2:Y:S02]  /*115e0*/  LDG.E.U16 R2, desc[UR36][R2.64] ;  /* 0x0000002402027981 */ /* 0x000ea4000c1e1500 */
[----:B--2---:R0:W1:Y:S01]  /*115f0*/  I2F.F64.S16 R42, R2 ;  /* 0x00000002002a7312 */ /* 0x0040620000101c00 */
[----:B------:R-:W-:Y:S05]  /*11600*/  BRA `(.L_x_27661) ;  /* 0x0000000c00347947 */ /* 0x000fea0003800000 */
.L_x_27657:
        /* <DEDUP_REMOVED lines=10> */
.L_x_27665:
[----:B------:R-:W2:Y:S02]  /*116b0*/  LDG.E.U16 R0, desc[UR36][R2.64] ;  /* 0x0000002402007981 */ /* 0x000ea4000c1e1500 */
[----:B--2---:R-:W-:-:S05]  /*116c0*/  HADD2.F32 R0, -RZ, R0.H0_H0 ;  /* 0x20000000ff007230 */ /* 0x004fca0000004100 */
[----:B------:R-:W-:-:S04]  /*116d0*/  FMUL.FTZ R0, R0, 1 ;  /* 0x3f80000000007820 */ /* 0x000fc80000410000 */
[----:B------:R0:W1:Y:S01]  /*116e0*/  F2F.F64.F32 R42, R0 ;  /* 0x00000000002a7310 */ /* 0x0000620000201800 */
[----:B------:R-:W-:Y:S05]  /*116f0*/  BRA `(.L_x_27661) ;  /* 0x0000000800f87947 */ /* 0x000fea0003800000 */
.L_x_27664:
        /* <DEDUP_REMOVED lines=10> */
.L_x_27667:
[----:B------:R-:W2:Y:S02]  /*117a0*/  LDG.E.U16 R2, desc[UR36][R2.64] ;  /* 0x0000002402027981 */ /* 0x000ea4000c1e1500 */
[----:B--2---:R-:W-:-:S05]  /*117b0*/  HADD2.F32 R0, -RZ, R2.H0_H0 ;  /* 0x20000002ff007230 */ /* 0x004fca0000004100 */
[----:B------:R-:W-:-:S04]  /*117c0*/  FMUL.FTZ R0, R0, 1 ;  /* 0x3f80000000007820 */ /* 0x000fc80000410000 */
[----:B------:R1:W0:Y:S01]  /*117d0*/  F2F.F64.F32 R42, R0 ;  /* 0x00000000002a7310 */ /* 0x0002220000201800 */
[----:B------:R-:W-:Y:S05]  /*117e0*/  BRA `(.L_x_27661) ;  /* 0x0000000800bc7947 */ /* 0x000fea0003800000 */
.L_x_27666:
[----:B------:R0:W5:Y:S01]  /*117f0*/  LDG.E.64 R42, desc[UR36][R2.64] ;  /* 0x00000024022a7981 */ /* 0x000162000c1e1b00 */
[----:B------:R-:W-:Y:S05]  /*11800*/  BRA `(.L_x_27661) ;  /* 0x0000000800b47947 */ /* 0x000fea0003800000 */
.L_x_27656:
        /* <DEDUP_REMOVED lines=13> */
.L_x_27670:
[----:B------:R0:W5:Y:S01]  /*118e0*/  LDG.E.64 R42, desc[UR36][R2.64] ;  /* 0x00000024022a7981 */ /* 0x000162000c1e1b00 */
[----:B------:R-:W-:Y:S05]  /*118f0*/  BRA `(.L_x_27661) ;  /* 0x0000000800787947 */ /* 0x000fea0003800000 */
.L_x_27669:
        /* <DEDUP_REMOVED lines=28> */
.L_x_27672:
        /* <DEDUP_REMOVED lines=15> */
.L_x_27671:
[----:B------:R-:W2:Y:S02]  /*11bb0*/  LDG.E.U16 R0, desc[UR36][R2.64] ;  /* 0x0000002402007981 */ /* 0x000ea4000c1e1500 */
[----:B--2---:R-:W-:-:S04]  /*11bc0*/  IMAD.U32 R0, R0, 0x10000, RZ ;  /* 0x0001000000007824 */ /* 0x004fc800078e00ff */
[----:B------:R-:W-:-:S04]  /*11bd0*/  FMUL.FTZ R0, R0, 1 ;  /* 0x3f80000000007820 */ /* 0x000fc80000410000 */
[----:B------:R0:W1:Y:S01]  /*11be0*/  F2F.F64.F32 R42, R0 ;  /* 0x00000000002a7310 */ /* 0x0000620000201800 */
[----:B------:R-:W-:Y:S05]  /*11bf0*/  BRA `(.L_x_27661) ;  /* 0x0000000400b87947 */ /* 0x000fea0003800000 */
.L_x_27668:
        /* <DEDUP_REMOVED lines=11> */
.L_x_27675:
        /* <DEDUP_REMOVED lines=21> */
.L_x_27679:
[----:B------:R-:W-:Y:S05]  /*11e00*/  BSYNC B1 ;  /* 0x0000000000017941 */ /* 0x000fea0003800000 */
.L_x_27678:
[----:B------:R-:W-:Y:S01]  /*11e10*/  LEA R3, R0, 0x3b800000, 0x17 ;  /* 0x3b80000000037811 */ /* 0x000fe200078eb8ff */
[----:B------:R-:W-:-:S05]  /*11e20*/  IMAD.SHL.U32 R0, R2, 0x100000, RZ ;  /* 0x0010000002007824 */ /* 0x000fca00078e00ff */
[----:B------:R-:W-:-:S07]  /*11e30*/  LOP3.LUT R0, R3, R0, R4, 0xfe, !PT ;  /* 0x0000000003007212 */ /* 0x000fce00078efe04 */
.L_x_27677:
[----:B------:R-:W-:Y:S05]  /*11e40*/  BSYNC B0 ;  /* 0x0000000000007941 */ /* 0x000fea0003800000 */
.L_x_27676:
[----:B------:R-:W-:-:S04]  /*11e50*/  FMUL.FTZ R0, R0, 1 ;  /* 0x3f80000000007820 */ /* 0x000fc80000410000 */
[----:B------:R0:W1:Y:S01]  /*11e60*/  F2F.F64.F32 R42, R0 ;  /* 0x00000000002a7310 */ /* 0x0000620000201800 */
[----:B------:R-:W-:Y:S05]  /*11e70*/  BRA `(.L_x_27661) ;  /* 0x0000000400187947 */ /* 0x000fea0003800000 */
.L_x_27674:
        /* <DEDUP_REMOVED lines=21> */
.L_x_27683:
[----:B------:R-:W-:Y:S05]  /*11fd0*/  BSYNC B1 ;  /* 0x0000000000017941 */ /* 0x000fea0003800000 */
.L_x_27682:
[----:B------:R-:W-:Y:S01]  /*11fe0*/  LEA R3, R0, 0x37800000, 0x17 ;  /* 0x3780000000037811 */ /* 0x000fe200078eb8ff */
[----:B------:R-:W-:-:S05]  /*11ff0*/  IMAD.SHL.U32 R0, R2, 0x200000, RZ ;  /* 0x0020000002007824 */ /* 0x000fca00078e00ff */
[----:B------:R-:W-:-:S07]  /*12000*/  LOP3.LUT R0, R3, R0, R4, 0xfe, !PT ;  /* 0x0000000003007212 */ /* 0x000fce00078efe04 */
.L_x_27681:
[----:B------:R-:W-:Y:S05]  /*12010*/  BSYNC B0 ;  /* 0x0000000000007941 */ /* 0x000fea0003800000 */
.L_x_27680:
[----:B------:R-:W-:-:S04]  /*12020*/  FMUL.FTZ R0, R0, 1 ;  /* 0x3f80000000007820 */ /* 0x000fc80000410000 */
[----:B------:R0:W1:Y:S01]  /*12030*/  F2F.F64.F32 R42, R0 ;  /* 0x00000000002a7310 */ /* 0x0000620000201800 */
[----:B------:R-:W-:Y:S05]  /*12040*/  BRA `(.L_x_27661) ;  /* 0x0000000000a47947 */ /* 0x000fea0003800000 */
.L_x_27673:
        /* <DEDUP_REMOVED lines=14> */
.L_x_27687:
[----:B------:R-:W-:Y:S05]  /*12130*/  BSYNC B0 ;  /* 0x0000000000007941 */ /* 0x000fea0003800000 */
.L_x_27686:
[----:B------:R-:W-:-:S04]  /*12140*/  FMUL.FTZ R0, R0, 1 ;  /* 0x3f80000000007820 */ /* 0x000fc80000410000 */
[----:B------:R0:W1:Y:S01]  /*12150*/  F2F.F64.F32 R42, R0 ;  /* 0x00000000002a7310 */ /* 0x0000620000201800 */
[----:B------:R-:W-:Y:S05]  /*12160*/  BRA `(.L_x_27661) ;  /* 0x00000000005c7947 */ /* 0x000fea0003800000 */
.L_x_27660:
        /* <DEDUP_REMOVED lines=16> */
.L_x_27688:
[----:B------:R-:W-:Y:S01]  /*12270*/  CS2R R42, SRZ ;  /* 0x00000000002a7805 */ /* 0x000fe2000001ff00 */
[----:B------:R-:W-:Y:S06]  /*12280*/  BRA `(.L_x_27661) ;  /* 0x0000000000147947 */ /* 0x000fec0003800000 */
.L_x_27685:
[----:B------:R-:W2:Y:S02]  /*12290*/  LDG.E.64 R42, desc[UR36][R2.64] ;  /* 0x00000024022a7981 */ /* 0x000ea4000c1e1b00 */
[----:B--2---:R-:W0:Y:S01]  /*122a0*/  I2F.F64.U64 R42, R42 ;  /* 0x0000002a002a7312 */ /* 0x004e220000301800 */
[----:B------:R-:W-:Y:S05]  /*122b0*/  BRA `(.L_x_27661) ;  /* 0x0000000000087947 */ /* 0x000fea0003800000 */
.L_x_27684:
[----:B------:R-:W2:Y:S02]  /*122c0*/  LDG.E R2, desc[UR36][R2.64] ;  /* 0x0000002402027981 */ /* 0x000ea4000c1e1900 */
[----:B--2---:R0:W1:Y:S02]  /*122d0*/  I2F.F64.U32 R42, R2 ;  /* 0x00000002002a7312 */ /* 0x0040640000201800 */
.L_x_27661:
        /* <DEDUP_REMOVED lines=20> */
.L_x_27692:
[----:B------:R-:W2:Y:S02]  /*12420*/  LDG.E.U8 R2, desc[UR36][R2.64] ;  /* 0x0000002402027981 */ /* 0x000ea4000c1e1100 */
[----:B--2---:R0:W1:Y:S01]  /*12430*/  I2F.F64.U16 R56, R2 ;  /* 0x0000000200387312 */ /* 0x0040620000101800 */
[----:B------:R-:W-:Y:S05]  /*12440*/  BRA `(.L_x_27556) ;  /* 0x0000000c006c7947 */ /* 0x000fea0003800000 */
.L_x_27691:
        /* <DEDUP_REMOVED lines=9> */
.L_x_27695:
[----:B------:R-:W2:Y:S02]  /*124e0*/  LDG.E R2, desc[UR36][R2.64] ;  /* 0x0000002402027981 */ /* 0x000ea4000c1e1900 */
[----:B--2---:R0:W1:Y:S01]  /*124f0*/  I2F.F64 R56, R2 ;  /* 0x0000000200387312 */ /* 0x0040620000201c00 */
[----:B------:R-:W-:Y:S05]  /*12500*/  BRA `(.L_x_27556) ;  /* 0x0000000c003c7947 */ /* 0x000fea0003800000 */
.L_x_27694:
[----:B------:R-:W2:Y:S02]  /*12510*/  LDG.E.U16 R2, desc[UR36][R2.64] ;  /* 0x0000002402027981 */ /* 0x000ea4000c1e1500 */
[----:B--2---:R0:W1:Y:S01]  /*12520*/  I2F.F64.S16 R56, R2 ;  /* 0x0000000200387312 */ /* 0x0040620000101c00 */
[----:B------:R-:W-:Y:S05]  /*12530*/  BRA `(.L_x_27556) ;  /* 0x0000000c00307947 */ /* 0x000fea0003800000 */
.L_x_27690:
        /* <DEDUP_REMOVED lines=10> */
.L_x_27697:
[----:B------:R-:W2:Y:S02]  /*125e0*/  LDG.E.U16 R0, desc[UR36][R2.64] ;  /* 0x0000002402007981 */ /* 0x000ea4000c1e1500 */
[----:B--2---:R-:W-:-:S05]  /*125f0*/  HADD2.F32 R0, -RZ, R0.H0_H0 ;  /* 0x20000000ff007230 */ /* 0x004fca0000004100 */
[----:B------:R-:W-:-:S04]  /*12600*/  FMUL.FTZ R0, R0, 1 ;  /* 0x3f80000000007820 */ /* 0x000fc80000410000 */
[----:B------:R0:W1:Y:S01]  /*12610*/  F2F.F64.F32 R56, R0 ;  /* 0x0000000000387310 */ /* 0x0000620000201800 */
[----:B------:R-:W-:Y:S05]  /*12620*/  BRA `(.L_x_27556) ;  /* 0x0000000800f47947 */ /* 0x000fea0003800000 */
.L_x_27696:
        /* <DEDUP_REMOVED lines=10> */
.L_x_27699:
[----:B------:R-:W2:Y:S02]  /*126d0*/  LDG.E.U16 R2, desc[UR36][R2.64] ;  /* 0x0000002402027981 */ /* 0x000ea4000c1e1500 */
[----:B--2---:R-:W-:-:S05]  /*126e0*/  HADD2.F32 R0, -RZ, R2.H0_H0 ;  /* 0x20000002ff007230 */ /* 0x004fca0000004100 */
[----:B------:R-:W-:-:S04]  /*126f0*/  FMUL.FTZ R0, R0, 1 ;  /* 0x3f80000000007820 */ /* 0x000fc80000410000 */
[----:B------:R0:W1:Y:S01]  /*12700*/  F2F.F64.F32 R56, R0 ;  /* 0x0000000000387310 */ /* 0x0000620000201800 */
[----:B------:R-:W-:Y:S05]  /*12710*/  BRA `(.L_x_27556) ;  /* 0x0000000800b87947 */ /* 0x000fea0003800000 */
.L_x_27698:
[----:B------:R0:W5:Y:S01]  /*12720*/  LDG.E.64 R56, desc[UR36][R2.64] ;  /* 0x0000002402387981 */ /* 0x000162000c1e1b00 */
[----:B------:R-:W-:Y:S05]  /*12730*/  BRA `(.L_x_27556) ;  /* 0x0000000800b07947 */ /* 0x000fea0003800000 */
.L_x_27689:
        /* <DEDUP_REMOVED lines=13> */
.L_x_27702:
[----:B------:R0:W5:Y:S01]  /*12810*/  LDG.E.64 R56, desc[UR36][R2.64] ;  /* 0x0000002402387981 */ /* 0x000162000c1e1b00 */
[----:B------:R-:W-:Y:S05]  /*12820*/  BRA `(.L_x_27556) ;  /* 0x0000000800747947 */ /* 0x000fea0003800000 */
.L_x_27701:
        /* <DEDUP_REMOVED lines=28> */
.L_x_27704:
        /* <DEDUP_REMOVED lines=15> */
.L_x_27703:
[----:B------:R-:W2:Y:S02]  /*12ae0*/  LDG.E.U16 R0, desc[UR36][R2.64] ;  /* 0x0000002402007981 */ /* 0x000ea4000c1e1500 */
[----:B--2---:R-:W-:-:S04]  /*12af0*/  IMAD.U32 R0, R0, 0x10000, RZ ;  /* 0x0001000000007824 */ /* 0x004fc800078e00ff */
[----:B------:R-:W-:-:S04]  /*12b00*/  FMUL.FTZ R0, R0, 1 ;  /* 0x3f80000000007820 */ /* 0x000fc80000410000 */
[----:B------:R0:W1:Y:S01]  /*12b10*/  F2F.F64.F32 R56, R0 ;  /* 0x0000000000387310 */ /* 0x0000620000201800 */
[----:B------:R-:W-:Y:S05]  /*12b20*/  BRA `(.L_x_27556) ;  /* 0x0000000400b47947 */ /* 0x000fea0003800000 */
.L_x_27700:
        /* <DEDUP_REMOVED lines=11> */
.L_x_27707:
        /* <DEDUP_REMOVED lines=21> */
.L_x_27711:
[----:B------:R-:W-:Y:S05]  /*12d30*/  BSYNC B1 ;  /* 0x0000000000017941 */ /* 0x000fea0003800000 */
.L_x_27710:
[----:B------:R-:W-:Y:S01]  /*12d40*/  LEA R3, R0, 0x3b800000, 0x17 ;  /* 0x3b80000000037811 */ /* 0x000fe200078eb8ff */
[----:B------:R-:W-:-:S05]  /*12d50*/  IMAD.SHL.U32 R0, R2, 0x100000, RZ ;  /* 0x0010000002007824 */ /* 0x000fca00078e00ff */
[----:B------:R-:W-:-:S07]  /*12d60*/  LOP3.LUT R0, R3, R0, R4, 0xfe, !PT ;  /* 0x0000000003007212 */ /* 0x000fce00078efe04 */
.L_x_27709:
[----:B------:R-:W-:Y:S05]  /*12d70*/  BSYNC B0 ;  /* 0x0000000000007941 */ /* 0x000fea0003800000 */
.L_x_27708:
[----:B------:R-:W-:-:S04]  /*12d80*/  FMUL.FTZ R0, R0, 1 ;  /* 0x3f80000000007820 */ /* 0x000fc80000410000 */
[----:B------:R0:W1:Y:S01]  /*12d90*/  F2F.F64.F32 R56, R0 ;  /* 0x0000000000387310 */ /* 0x0000620000201800 */
[----:B------:R-:W-:Y:S05]  /*12da0*/  BRA `(.L_x_27556) ;  /* 0x0000000400147947 */ /* 0x000fea0003800000 */
.L_x_27706:
        /* <DEDUP_REMOVED lines=21> */
.L_x_27715:
[----:B------:R-:W-:Y:S05]  /*12f00*/  BSYNC B1 ;  /* 0x0000000000017941 */ /* 0x000fea0003800000 */
.L_x_27714:
[----:B------:R-:W-:Y:S01]  /*12f10*/  LEA R3, R0, 0x37800000, 0x17 ;  /* 0x3780000000037811 */ /* 0x000fe200078eb8ff */
[----:B------:R-:W-:-:S05]  /*12f20*/  IMAD.SHL.U32 R0, R2, 0x200000, RZ ;  /* 0x0020000002007824 */ /* 0x000fca00078e00ff */
[----:B------:R-:W-:-:S07]  /*12f30*/  LOP3.LUT R0, R3, R0, R4, 0xfe, !PT ;  /* 0x0000000003007212 */ /* 0x000fce00078efe04 */
.L_x_27713:
[----:B------:R-:W-:Y:S05]  /*12f40*/  BSYNC B0 ;  /* 0x0000000000007941 */ /* 0x000fea0003800000 */
.L_x_27712:
[----:B------:R-:W-:-:S04]  /*12f50*/  FMUL.FTZ R0, R0, 1 ;  /* 0x3f80000000007820 */ /* 0x000fc80000410000 */
[----:B------:R0:W1:Y:S01]  /*12f60*/  F2F.F64.F32 R56, R0 ;  /* 0x0000000000387310 */ /* 0x0000620000201800 */
[----:B------:R-:W-:Y:S05]  /*12f70*/  BRA `(.L_x_27556) ;  /* 0x0000000000a07947 */ /* 0x000fea0003800000 */
.L_x_27705:
        /* <DEDUP_REMOVED lines=14> */
.L_x_27719:
[----:B------:R-:W-:Y:S05]  /*13060*/  BSYNC B0 ;  /* 0x0000000000007941 */ /* 0x000fea0003800000 */
.L_x_27718:
[----:B------:R-:W-:-:S04]  /*13070*/  FMUL.FTZ R0, R0, 1 ;  /* 0x3f80000000007820 */ /* 0x000fc80000410000 */
[----:B------:R0:W1:Y:S01]  /*13080*/  F2F.F64.F32 R56, R0 ;  /* 0x0000000000387310 */ /* 0x0000620000201800 */
[----:B------:R-:W-:Y:S05]  /*13090*/  BRA `(.L_x_27556) ;  /* 0x0000000000587947 */ /* 0x000fea0003800000 */
.L_x_27693:
        /* <DEDUP_REMOVED lines=16> */
.L_x_27720:
[----:B------:R-:W-:Y:S05]  /*131a0*/  BRA `(.L_x_27556) ;  /* 0x0000000000147947 */ /* 0x000fea0003800000 */
.L_x_27717:
[----:B------:R-:W2:Y:S02]  /*131b0*/  LDG.E.64 R56, desc[UR36][R2.64] ;  /* 0x0000002402387981 */ /* 0x000ea4000c1e1b00 */
[----:B--2---:R-:W0:Y:S01]  /*131c0*/  I2F.F64.U64 R56, R56 ;  /* 0x0000003800387312 */ /* 0x004e220000301800 */
[----:B------:R-:W-:Y:S05]  /*131d0*/  BRA `(.L_x_27556) ;  /* 0x0000000000087947 */ /* 0x000fea0003800000 */
.L_x_27716:
[----:B------:R-:W2:Y:S02]  /*131e0*/  LDG.E R2, desc[UR36][R2.64] ;  /* 0x0000002402027981 */ /* 0x000ea4000c1e1900 */
[----:B--2---:R0:W1:Y:S02]  /*131f0*/  I2F.F64.U32 R56, R2 ;  /* 0x0000000200387312 */ /* 0x0040640000201800 */
.L_x_27556:
[----:B------:R-:W-:Y:S05]  /*13200*/  BSYNC B6 ;  /* 0x0000000000067941 */ /* 0x000fea0003800000 */
.L_x_27555:
[----:B0-----:R-:W0:Y:S01]  /*13210*/  S2R R2, SR_TID.X ;  /* 0x0000000000027919 */ /* 0x001e220000002100 */
[----:B-----5:R-:W-:Y:S01]  /*13220*/  DADD R22, -R22, R54 ;  /* 0x0000000016167229 */ /* 0x020fe20000000136 */
[----:B------:R-:W-:Y:S01]  /*13230*/  BSSY B6, `(.L_x_27721) ;  /* 0x000013d000067945 */ /* 0x000fe20003800000 */
[----:B------:R-:W-:Y:S02]  /*13240*/  DADD R46, -R46, R52 ;  /* 0x000000002e2e7229 */ /* 0x000fe40000000134 */
[----:B------:R-:W-:Y:S02]  /*13250*/  DADD R26, -R32, R26 ;  /* 0x00000000201a7229 */ /* 0x000fe4000000011a */
[----:B------:R-:W-:Y:S02]  /*13260*/  DADD R36, -R42, R36 ;  /* 0x000000002a247229 */ /* 0x000fe40000000124 */
[----:B------:R-:W-:Y:S02]  /*13270*/  DMUL R16, R22, R16 ;  /* 0x0000001016107228 */ /* 0x000fe40000000000 */
[----:B------:R-:W0:Y:S01]  /*13280*/  LDC.U8 R22, c[0x0][0x268] ;  /* 0x00009a00ff167b82 */ /* 0x000e220000000000 */
[----:B----4-:R-:W-:-:S02]  /*13290*/  DMUL R46, R46, R50 ;  /* 0x000000322e2e7228 */ /* 0x010fc40000000000 */
[----:B------:R-:W-:Y:S02]  /*132a0*/  DMUL R26, R26, R28 ;  /* 0x0000001c1a1a7228 */ /* 0x000fe40000000000 */
[----:B------:R-:W-:Y:S02]  /*132b0*/  DMUL R36, R36, R38 ;  /* 0x0000002624247228 */ /* 0x000fe40000000000 */
[----:B------:R-:W-:Y:S02]  /*132c0*/  DFMA R24, R16, R24, R18 ;  /* 0x000000181018722b */ /* 0x000fe40000000012 */
[----:B---3--:R-:W-:Y:S02]  /*132d0*/  DFMA R44, R46, R44, R48 ;  /* 0x0000002c2e2c722b */ /* 0x008fe40000000030 */
[----:B------:R-:W-:Y:S02]  /*132e0*/  DFMA R16, R26, R34, R30 ;  /* 0x000000221a10722b */ /* 0x000fe4000000001e */
[----:B-12---:R-:W-:Y:S01]  /*132f0*/  DFMA R40, R36, R56, R40 ;  /* 0x000000382428722b */ /* 0x006fe20000000028 */
[----:B0-----:R-:W-:-:S13]  /*13300*/  ISETP.GE.AND P0, PT, R2, R59, PT ;  /* 0x0000003b0200720c */ /* 0x001fda0003f06270 */
        /* <DEDUP_REMOVED lines=24> */
.L_x_27726:
[----:B------:R-:W0:Y:S01]  /*13490*/  F2I.S64.F64.TRUNC R44, R44 ;  /* 0x0000002c002c7311 */ /* 0x000e22000030d900 */
[----:B------:R-:W-:Y:S02]  /*134a0*/  IMAD.MOV.U32 R2, RZ, RZ, R18 ;  /* 0x000000ffff027224 */ /* 0x000fe400078e0012 */
[----:B0-----:R-:W-:-:S05]  /*134b0*/  IMAD.MOV.U32 R3, RZ, RZ, R44 ;  /* 0x000000ffff037224 */ /* 0x001fca00078e002c */
[----:B------:R4:W-:Y:S01]  /*134c0*/  STG.E.U8 desc[UR36][R4.64], R3 ;  /* 0x0000000304007986 */ /* 0x0009e2000c101124 */
[----:B------:R-:W-:Y:S05]  /*134d0*/  BRA `(.L_x_27722) ;  /* 0x0000001000487947 */ /* 0x000fea0003800000 */
.L_x_27725:
        /* <DEDUP_REMOVED lines=10> */
.L_x_27729:
[----:B------:R-:W0:Y:S01]  /*13580*/  F2I.F64.TRUNC R45, R44 ;  /* 0x0000002c002d7311 */ /* 0x000e22000030d100 */
[----:B------:R-:W-:Y:S01]  /*13590*/  IMAD.MOV.U32 R2, RZ, RZ, R18 ;  /* 0x000000ffff027224 */ /* 0x000fe200078e0012 */
[----:B0-----:R2:W-:Y:S01]  /*135a0*/  STG.E desc[UR36][R4.64], R45 ;  /* 0x0000002d04007986 */ /* 0x0015e2000c101924 */
[----:B------:R-:W-:Y:S05]  /*135b0*/  BRA `(.L_x_27722) ;  /* 0x0000001000107947 */ /* 0x000fea0003800000 */
.L_x_27728:
[----:B------:R-:W0:Y:S01]  /*135c0*/  F2I.F64.TRUNC R45, R44 ;  /* 0x0000002c002d7311 */ /* 0x000e22000030d100 */
[----:B------:R-:W-:Y:S01]  /*135d0*/  IMAD.MOV.U32 R2, RZ, RZ, R18 ;  /* 0x000000ffff027224 */ /* 0x000fe200078e0012 */
[----:B0-----:R0:W-:Y:S01]  /*135e0*/  STG.E.U16 desc[UR36][R4.64], R45 ;  /* 0x0000002d04007986 */ /* 0x0011e2000c101524 */
[----:B------:R-:W-:Y:S05]  /*135f0*/  BRA `(.L_x_27722) ;  /* 0x0000001000007947 */ /* 0x000fea0003800000 */
.L_x_27724:
        /* <DEDUP_REMOVED lines=14> */
.L_x_27731:
        /* <DEDUP_REMOVED lines=9> */
.L_x_27730:
        /* <DEDUP_REMOVED lines=15> */
.L_x_27733:
        /* <DEDUP_REMOVED lines=10> */
.L_x_27732:
[----:B------:R0:W-:Y:S01]  /*13900*/  STG.E.64 desc[UR36][R4.64], R44 ;  /* 0x0000002c04007986 */ /* 0x0001e2000c101b24 */
[----:B------:R-:W-:Y:S01]  /*13910*/  IMAD.MOV.U32 R2, RZ, RZ, R18 ;  /* 0x000000ffff027224 */ /* 0x000fe200078e0012 */
[----:B------:R-:W-:Y:S06]  /*13920*/  BRA `(.L_x_27722) ;  /* 0x0000000c00347947 */ /* 0x000fec0003800000 */
.L_x_27723:
        /* <DEDUP_REMOVED lines=13> */
.L_x_27736:
[----:B------:R-:W-:Y:S01]  /*13a00*/  CS2R R46, SRZ ;  /* 0x00000000002e7805 */ /* 0x000fe2000001ff00 */
[----:B------:R-:W-:-:S04]  /*13a10*/  IMAD.MOV.U32 R2, RZ, RZ, R18 ;  /* 0x000000ffff027224 */ /* 0x000fc800078e0012 */
[----:B------:R0:W-:Y:S01]  /*13a20*/  STG.E.128 desc[UR36][R4.64], R44 ;  /* 0x0000002c04007986 */ /* 0x0001e2000c101d24 */
[----:B------:R-:W-:Y:S05]  /*13a30*/  BRA `(.L_x_27722) ;  /* 0x0000000800f07947 */ /* 0x000fea0003800000 */
.L_x_27735:
        /* <DEDUP_REMOVED lines=25> */
.L_x_27740:
[----:B------:R-:W-:Y:S05]  /*13bd0*/  BSYNC B0 ;  /* 0x0000000000007941 */ /* 0x000fea0003800000 */
.L_x_27739:
[----:B------:R-:W-:Y:S01]  /*13be0*/  LOP3.LUT R3, R0, R3, RZ, 0xfc, !PT ;  /* 0x0000000300037212 */ /* 0x000fe200078efcff */
[----:B------:R-:W-:-:S04]  /*13bf0*/  IMAD.MOV.U32 R2, RZ, RZ, R18 ;  /* 0x000000ffff027224 */ /* 0x000fc800078e0012 */
[----:B------:R0:W-:Y:S01]  /*13c00*/  STG.E.U8 desc[UR36][R4.64], R3 ;  /* 0x0000000304007986 */ /* 0x0001e2000c101124 */
[----:B------:R-:W-:Y:S05]  /*13c10*/  BRA `(.L_x_27722) ;  /* 0x0000000800787947 */ /* 0x000fea0003800000 */
.L_x_27738:
        /* <DEDUP_REMOVED lines=17> */
.L_x_27742:
[----:B------:R-:W-:Y:S01]  /*13d30*/  IMAD.MOV.U32 R0, RZ, RZ, 0x7f ;  /* 0x0000007fff007424 */ /* 0x000fe200078e00ff */
[----:B------:R-:W-:-:S04]  /*13d40*/  ISETP.GT.U32.AND P0, PT, R2, 0x7f800000, PT ;  /* 0x7f8000000200780c */ /* 0x000fc80003f04070 */
[----:B------:R-:W-:-:S09]  /*13d50*/  SEL R0, R0, 0x7c, P0 ;  /* 0x0000007c00007807 */ /* 0x000fd20000000000 */
.L_x_27743:
[----:B------:R-:W-:Y:S05]  /*13d60*/  BSYNC B0 ;  /* 0x0000000000007941 */ /* 0x000fea0003800000 */
.L_x_27741:
[----:B------:R-:W-:-:S04]  /*13d70*/  LOP3.LUT R2, R3, 0x80000000, RZ, 0xc0, !PT ;  /* 0x8000000003027812 */ /* 0x000fc800078ec0ff */
[----:B------:R-:W-:Y:S01]  /*13d80*/  SHF.R.U32.HI R3, RZ, 0x18, R2 ;  /* 0x00000018ff037819 */ /* 0x000fe20000011602 */
[----:B------:R-:W-:-:S03]  /*13d90*/  IMAD.MOV.U32 R2, RZ, RZ, R18 ;  /* 0x000000ffff027224 */ /* 0x000fc600078e0012 */
[----:B------:R-:W-:-:S05]  /*13da0*/  LOP3.LUT R3, R0, R3, RZ, 0xfc, !PT ;  /* 0x0000000300037212 */ /* 0x000fca00078efcff */
[----:B------:R0:W-:Y:S01]  /*13db0*/  STG.E.U8 desc[UR36][R4.64], R3 ;  /* 0x0000000304007986 */ /* 0x0001e2000c101124 */
[----:B------:R-:W-:Y:S05]  /*13dc0*/  BRA `(.L_x_27722) ;  /* 0x00000008000c7947 */ /* 0x000fea0003800000 */
.L_x_27737:
        /* <DEDUP_REMOVED lines=9> */
.L_x_27734:
        /* <DEDUP_REMOVED lines=12> */
.L_x_27746:
        /* <DEDUP_REMOVED lines=21> */
.L_x_27749:
[----:B------:R-:W-:-:S04]  /*14070*/  LOP3.LUT R0, R7, 0x80000000, RZ, 0xc0, !PT ;  /* 0x8000000007007812 */ /* 0x000fc800078ec0ff */
[----:B------:R-:W-:-:S04]  /*14080*/  SHF.R.U32.HI R3, RZ, 0x18, R0 ;  /* 0x00000018ff037819 */ /* 0x000fc80000011600 */
[----:B------:R-:W-:-:S04]  /*14090*/  LOP3.LUT R2, R2, R3, RZ, 0xfc, !PT ;  /* 0x0000000302027212 */ /* 0x000fc800078efcff */
[----:B------:R-:W-:-:S07]  /*140a0*/  PRMT R0, R2, 0x7610, R0 ;  /* 0x0000761002007816 */ /* 0x000fce0000000000 */
.L_x_27748:
[----:B------:R-:W-:Y:S05]  /*140b0*/  BSYNC B0 ;  /* 0x0000000000007941 */ /* 0x000fea0003800000 */
.L_x_27747:
[----:B------:R0:W-:Y:S01]  /*140c0*/  STG.E.U8 desc[UR36][R4.64], R0 ;  /* 0x0000000004007986 */ /* 0x0001e2000c101124 */
[----:B------:R-:W-:Y:S01]  /*140d0*/  IMAD.MOV.U32 R2, RZ, RZ, R18 ;  /* 0x000000ffff027224 */ /* 0x000fe200078e0012 */
[----:B------:R-:W-:Y:S06]  /*140e0*/  BRA `(.L_x_27722) ;  /* 0x0000000400447947 */ /* 0x000fec0003800000 */
.L_x_27745:
        /* <DEDUP_REMOVED lines=21> */
.L_x_27752:
[----:B------:R-:W-:-:S04]  /*14240*/  LOP3.LUT R0, R7, 0x80000000, RZ, 0xc0, !PT ;  /* 0x8000000007007812 */ /* 0x000fc800078ec0ff */
[----:B------:R-:W-:-:S04]  /*14250*/  SHF.R.U32.HI R3, RZ, 0x18, R0 ;  /* 0x00000018ff037819 */ /* 0x000fc80000011600 */
[----:B------:R-:W-:-:S04]  /*14260*/  LOP3.LUT R2, R2, R3, RZ, 0xfc, !PT ;  /* 0x0000000302027212 */ /* 0x000fc800078efcff */
[----:B------:R-:W-:-:S07]  /*14270*/  PRMT R0, R2, 0x7610, R0 ;  /* 0x0000761002007816 */ /* 0x000fce0000000000 */
.L_x_27751:
[----:B------:R-:W-:Y:S05]  /*14280*/  BSYNC B0 ;  /* 0x0000000000007941 */ /* 0x000fea0003800000 */
.L_x_27750:
[----:B------:R0:W-:Y:S01]  /*14290*/  STG.E.U8 desc[UR36][R4.64], R0 ;  /* 0x0000000004007986 */ /* 0x0001e2000c101124 */
[----:B------:R-:W-:Y:S01]  /*142a0*/  IMAD.MOV.U32 R2, RZ, RZ, R18 ;  /* 0x000000ffff027224 */ /* 0x000fe200078e0012 */
[----:B------:R-:W-:Y:S06]  /*142b0*/  BRA `(.L_x_27722) ;  /* 0x0000000000d07947 */ /* 0x000fec0003800000 */
.L_x_27744:
        /* <DEDUP_REMOVED lines=22> */
[----:B------:R-:W-:Y:S02]  /*14420*/  @!P0 IMAD.MOV R0, RZ, RZ, R2 ;  /* 0x000000ffff008224 */ /* 0x000fe400078e0202 */
[----:B------:R-:W-:Y:S02]  /*14430*/  IMAD.MOV.U32 R2, RZ, RZ, R18 ;  /* 0x000000ffff027224 */ /* 0x000fe400078e0012 */
[----:B------:R-:W-:-:S05]  /*14440*/  @P1 IMAD.MOV.U32 R3, RZ, RZ, R0 ;  /* 0x000000ffff031224 */ /* 0x000fca00078e0000 */
[----:B------:R0:W-:Y:S01]  /*14450*/  STG.E.U8 desc[UR36][R4.64], R3 ;  /* 0x0000000304007986 */ /* 0x0001e2000c101124 */
[----:B------:R-:W-:Y:S05]  /*14460*/  BRA `(.L_x_27722) ;  /* 0x0000000000647947 */ /* 0x000fea0003800000 */
.L_x_27727:
        /* <DEDUP_REMOVED lines=16> */
.L_x_27755:
[----:B------:R-:W-:Y:S01]  /*14570*/  IMAD.MOV.U32 R2, RZ, RZ, R18 ;  /* 0x000000ffff027224 */ /* 0x000fe200078e0012 */
[----:B------:R-:W-:Y:S06]  /*14580*/  BRA `(.L_x_27722) ;  /* 0x00000000001c7947 */ /* 0x000fec0003800000 */
.L_x_27754:
[----:B------:R-:W0:Y:S01]  /*14590*/  F2I.U64.F64.TRUNC R44, R44 ;  /* 0x0000002c002c7311 */ /* 0x000e22000030d800 */
[----:B------:R-:W-:Y:S01]  /*145a0*/  IMAD.MOV.U32 R2, RZ, RZ, R18 ;  /* 0x000000ffff027224 */ /* 0x000fe200078e0012 */
[----:B0-----:R0:W-:Y:S01]  /*145b0*/  STG.E.64 desc[UR36][R4.64], R44 ;  /* 0x0000002c04007986 */ /* 0x0011e2000c101b24 */
[----:B------:R-:W-:Y:S05]  /*145c0*/  BRA `(.L_x_27722) ;  /* 0x00000000000c7947 */ /* 0x000fea0003800000 */
.L_x_27753:
[----:B------:R-:W0:Y:S01]  /*145d0*/  F2I.U32.F64.TRUNC R45, R44 ;  /* 0x0000002c002d7311 */ /* 0x000e22000030d000 */
[----:B------:R-:W-:Y:S01]  /*145e0*/  IMAD.MOV.U32 R2, RZ, RZ, R18 ;  /* 0x000000ffff027224 */ /* 0x000fe200078e0012 */
[----:B0-----:R0:W-:Y:S06]  /*145f0*/  STG.E desc[UR36][R4.64], R45 ;  /* 0x0000002d04007986 */ /* 0x0011ec000c101924 */
.L_x_27722:
[----:B------:R-:W-:Y:S05]  /*14600*/  BSYNC B6 ;  /* 0x0000000000067941 */ /* 0x000fea0003800000 */
.L_x_27721:
        /* <DEDUP_REMOVED lines=24> */
.L_x_27761:
[----:B------:R-:W0:Y:S02]  /*14790*/  F2I.S64.F64.TRUNC R24, R24 ;  /* 0x0000001800187311 */ /* 0x000e24000030d900 */
[----:B0-----:R-:W-:-:S05]  /*147a0*/  IMAD.MOV.U32 R3, RZ, RZ, R24 ;  /* 0x000000ffff037224 */ /* 0x001fca00078e0018 */
[----:B------:R4:W-:Y:S01]  /*147b0*/  STG.E.U8 desc[UR36][R4.64], R3 ;  /* 0x0000000304007986 */ /* 0x0009e2000c101124 */
[----:B------:R-:W-:Y:S05]  /*147c0*/  BRA `(.L_x_27763) ;  /* 0x0000000c00f07947 */ /* 0x000fea0003800000 */
.L_x_27760:
        /* <DEDUP_REMOVED lines=9> */
.L_x_27765:
[----:B------:R-:W0:Y:S02]  /*14860*/  F2I.F64.TRUNC R25, R24 ;  /* 0x0000001800197311 */ /* 0x000e24000030d100 */
[----:B0-----:R2:W-:Y:S01]  /*14870*/  STG.E desc[UR36][R4.64], R25 ;  /* 0x0000001904007986 */ /* 0x0015e2000c101924 */
[----:B------:R-:W-:Y:S05]  /*14880*/  BRA `(.L_x_27763) ;  /* 0x0000000c00c07947 */ /* 0x000fea0003800000 */
.L_x_27764:
[----:B------:R-:W0:Y:S02]  /*14890*/  F2I.F64.TRUNC R25, R24 ;  /* 0x0000001800197311 */ /* 0x000e24000030d100 */
[----:B0-----:R0:W-:Y:S01]  /*148a0*/  STG.E.U16 desc[UR36][R4.64], R25 ;  /* 0x0000001904007986 */ /* 0x0011e2000c101524 */
[----:B------:R-:W-:Y:S05]  /*148b0*/  BRA `(.L_x_27763) ;  /* 0x0000000c00b47947 */ /* 0x000fea0003800000 */
.L_x_27759:
        /* <DEDUP_REMOVED lines=13> */
.L_x_27767:
        /* <DEDUP_REMOVED lines=8> */
.L_x_27766:
        /* <DEDUP_REMOVED lines=14> */
.L_x_27769:
        /* <DEDUP_REMOVED lines=9> */
.L_x_27768:
[----:B------:R0:W-:Y:S01]  /*14b80*/  STG.E.64 desc[UR36][R4.64], R24 ;  /* 0x0000001804007986 */ /* 0x0001e2000c101b24 */
[----:B------:R-:W-:Y:S05]  /*14b90*/  BRA `(.L_x_27763) ;  /* 0x0000000800fc7947 */ /* 0x000fea0003800000 */
.L_x_27758:
        /* <DEDUP_REMOVED lines=12> */
.L_x_27772:
[----:B------:R-:W-:-:S05]  /*14c60*/  CS2R R26, SRZ ;  /* 0x00000000001a7805 */ /* 0x000fca000001ff00 */
[----:B------:R0:W-:Y:S01]  /*14c70*/  STG.E.128 desc[UR36][R4.64], R24 ;  /* 0x0000001804007986 */ /* 0x0001e2000c101d24 */
[----:B------:R-:W-:Y:S05]  /*14c80*/  BRA `(.L_x_27763) ;  /* 0x0000000800c07947 */ /* 0x000fea0003800000 */
.L_x_27771:
        /* <DEDUP_REMOVED lines=25> */
.L_x_27776:
[----:B------:R-:W-:Y:S05]  /*14e20*/  BSYNC B0 ;  /* 0x0000000000007941 */ /* 0x000fea0003800000 */
.L_x_27775:
[----:B------:R-:W-:-:S05]  /*14e30*/  LOP3.LUT R7, R0, R7, RZ, 0xfc, !PT ;  /* 0x0000000700077212 */ /* 0x000fca00078efcff */
[----:B------:R0:W-:Y:S01]  /*14e40*/  STG.E.U8 desc[UR36][R4.64], R7 ;  /* 0x0000000704007986 */ /* 0x0001e2000c101124 */
[----:B------:R-:W-:Y:S05]  /*14e50*/  BRA `(.L_x_27763) ;  /* 0x00000008004c7947 */ /* 0x000fea0003800000 */
.L_x_27774:
        /* <DEDUP_REMOVED lines=17> */
.L_x_27778:
[----:B------:R-:W-:Y:S01]  /*14f70*/  IMAD.MOV.U32 R0, RZ, RZ, 0x7f ;  /* 0x0000007fff007424 */ /* 0x000fe200078e00ff */
[----:B------:R-:W-:-:S04]  /*14f80*/  ISETP.GT.U32.AND P0, PT, R3, 0x7f800000, PT ;  /* 0x7f8000000300780c */ /* 0x000fc80003f04070 */
[----:B------:R-:W-:-:S09]  /*14f90*/  SEL R0, R0, 0x7c, P0 ;  /* 0x0000007c00007807 */ /* 0x000fd20000000000 */
.L_x_27779:
[----:B------:R-:W-:Y:S05]  /*14fa0*/  BSYNC B0 ;  /* 0x0000000000007941 */ /* 0x000fea0003800000 */
.L_x_27777:
[----:B------:R-:W-:-:S04]  /*14fb0*/  LOP3.LUT R3, R7, 0x80000000, RZ, 0xc0, !PT ;  /* 0x8000000007037812 */ /* 0x000fc800078ec0ff */
[----:B------:R-:W-:-:S04]  /*14fc0*/  SHF.R.U32.HI R3, RZ, 0x18, R3 ;  /* 0x00000018ff037819 */ /* 0x000fc80000011603 */
[----:B------:R-:W-:-:S05]  /*14fd0*/  LOP3.LUT R3, R0, R3, RZ, 0xfc, !PT ;  /* 0x0000000300037212 */ /* 0x000fca00078efcff */
[----:B------:R0:W-:Y:S01]  /*14fe0*/  STG.E.U8 desc[UR36][R4.64], R3 ;  /* 0x0000000304007986 */ /* 0x0001e2000c101124 */
[----:B------:R-:W-:Y:S05]  /*14ff0*/  BRA `(.L_x_27763) ;  /* 0x0000000400e47947 */ /* 0x000fea0003800000 */
.L_x_27773:
        /* <DEDUP_REMOVED lines=8> */
.L_x_27770:
        /* <DEDUP_REMOVED lines=11> */
.L_x_27782:
        /* <DEDUP_REMOVED lines=21> */
.L_x_27785:
[----:B------:R-:W-:-:S04]  /*15280*/  LOP3.LUT R0, R7, 0x80000000, RZ, 0xc0, !PT ;  /* 0x8000000007007812 */ /* 0x000fc800078ec0ff */
[----:B------:R-:W-:-:S04]  /*15290*/  SHF.R.U32.HI R0, RZ, 0x18, R0 ;  /* 0x00000018ff007819 */ /* 0x000fc80000011600 */
[----:B------:R-:W-:-:S07]  /*152a0*/  LOP3.LUT R0, R3, R0, RZ, 0xfc, !PT ;  /* 0x0000000003007212 */ /* 0x000fce00078efcff */
.L_x_27784:
[----:B------:R-:W-:Y:S05]  /*152b0*/  BSYNC B0 ;  /* 0x0000000000007941 */ /* 0x000fea0003800000 */
.L_x_27783:
[----:B------:R0:W-:Y:S01]  /*152c0*/  STG.E.U8 desc[UR36][R4.64], R0 ;  /* 0x0000000004007986 */ /* 0x0001e2000c101124 */
[----:B------:R-:W-:Y:S05]  /*152d0*/  BRA `(.L_x_27763) ;  /* 0x00000004002c7947 */ /* 0x000fea0003800000 */
.L_x_27781:
        /* <DEDUP_REMOVED lines=21> */
.L_x_27788:
[----:B------:R-:W-:-:S04]  /*15430*/  LOP3.LUT R0, R7, 0x80000000, RZ, 0xc0, !PT ;  /* 0x8000000007007812 */ /* 0x000fc800078ec0ff */
[----:B------:R-:W-:-:S04]  /*15440*/  SHF.R.U32.HI R0, RZ, 0x18, R0 ;  /* 0x00000018ff007819 */ /* 0x000fc80000011600 */
[----:B------:R-:W-:-:S07]  /*15450*/  LOP3.LUT R0, R3, R0, RZ, 0xfc, !PT ;  /* 0x0000000003007212 */ /* 0x000fce00078efcff */
.L_x_27787:
[----:B------:R-:W-:Y:S05]  /*15460*/  BSYNC B0 ;  /* 0x0000000000007941 */ /* 0x000fea0003800000 */
.L_x_27786:
[----:B------:R0:W-:Y:S01]  /*15470*/  STG.E.U8 desc[UR36][R4.64], R0 ;  /* 0x0000000004007986 */ /* 0x0001e2000c101124 */
[----:B------:R-:W-:Y:S05]  /*15480*/  BRA `(.L_x_27763) ;  /* 0x0000000000c07947 */ /* 0x000fea0003800000 */
.L_x_27780:
        /* <DEDUP_REMOVED lines=26> */
.L_x_27762:
        /* <DEDUP_REMOVED lines=16> */
.L_x_27791:
[----:B------:R-:W-:Y:S05]  /*15730*/  BRA `(.L_x_27763) ;  /* 0x0000000000147947 */ /* 0x000fea0003800000 */
.L_x_27790:
[----:B------:R-:W0:Y:S02]  /*15740*/  F2I.U64.F64.TRUNC R24, R24 ;  /* 0x0000001800187311 */ /* 0x000e24000030d800 */
[----:B0-----:R0:W-:Y:S01]  /*15750*/  STG.E.64 desc[UR36][R4.64], R24 ;  /* 0x0000001804007986 */ /* 0x0011e2000c101b24 */
[----:B------:R-:W-:Y:S05]  /*15760*/  BRA `(.L_x_27763) ;  /* 0x0000000000087947 */ /* 0x000fea0003800000 */
.L_x_27789:
[----:B------:R-:W0:Y:S02]  /*15770*/  F2I.U32.F64.TRUNC R25, R24 ;  /* 0x0000001800197311 */ /* 0x000e24000030d000 */
[----:B0-----:R0:W-:Y:S02]  /*15780*/  STG.E desc[UR36][R4.64], R25 ;  /* 0x0000001904007986 */ /* 0x0011e4000c101924 */
.L_x_27763:
        /* <DEDUP_REMOVED lines=24> */
.L_x_27795:
[----:B------:R-:W0:Y:S02]  /*15910*/  F2I.S64.F64.TRUNC R16, R16 ;  /* 0x0000001000107311 */ /* 0x000e24000030d900 */
[----:B0-----:R-:W-:-:S05]  /*15920*/  IMAD.MOV.U32 R3, RZ, RZ, R16 ;  /* 0x000000ffff037224 */ /* 0x001fca00078e0010 */
[----:B------:R0:W-:Y:S01]  /*15930*/  STG.E.U8 desc[UR36][R4.64], R3 ;  /* 0x0000000304007986 */ /* 0x0001e2000c101124 */
[----:B------:R-:W-:Y:S05]  /*15940*/  BRA `(.L_x_27797) ;  /* 0x0000000c00f07947 */ /* 0x000fea0003800000 */
.L_x_27794:
        /* <DEDUP_REMOVED lines=9> */
.L_x_27799:
[----:B------:R-:W0:Y:S02]  /*159e0*/  F2I.F64.TRUNC R17, R16 ;  /* 0x0000001000117311 */ /* 0x000e24000030d100 */
[----:B0-----:R0:W-:Y:S01]  /*159f0*/  STG.E desc[UR36][R4.64], R17 ;  /* 0x0000001104007986 */ /* 0x0011e2000c101924 */
[----:B------:R-:W-:Y:S05]  /*15a00*/  BRA `(.L_x_27797) ;  /* 0x0000000c00c07947 */ /* 0x000fea0003800000 */
.L_x_27798:
[----:B------:R-:W0:Y:S02]  /*15a10*/  F2I.F64.TRUNC R17, R16 ;  /* 0x0000001000117311 */ /* 0x000e24000030d100 */
[----:B0-----:R0:W-:Y:S01]  /*15a20*/  STG.E.U16 desc[UR36][R4.64], R17 ;  /* 0x0000001104007986 */ /* 0x0011e2000c101524 */
[----:B------:R-:W-:Y:S05]  /*15a30*/  BRA `(.L_x_27797) ;  /* 0x0000000c00b47947 */ /* 0x000fea0003800000 */
.L_x_27793:
        /* <DEDUP_REMOVED lines=13> */
.L_x_27801:
        /* <DEDUP_REMOVED lines=8> */
.L_x_27800:
        /* <DEDUP_REMOVED lines=14> */
.L_x_27803:
        /* <DEDUP_REMOVED lines=9> */
.L_x_27802:
[----:B------:R4:W-:Y:S01]  /*15d00*/  STG.E.64 desc[UR36][R4.64], R16 ;  /* 0x0000001004007986 */ /* 0x0009e2000c101b24 */
[----:B------:R-:W-:Y:S05]  /*15d10*/  BRA `(.L_x_27797) ;  /* 0x0000000800fc7947 */ /* 0x000fea0003800000 */
.L_x_27792:
        /* <DEDUP_REMOVED lines=12> */
.L_x_27806:
[----:B------:R-:W-:-:S05]  /*15de0*/  CS2R R18, SRZ ;  /* 0x0000000000127805 */ /* 0x000fca000001ff00 */
[----:B------:R0:W-:Y:S01]  /*15df0*/  STG.E.128 desc[UR36][R4.64], R16 ;  /* 0x0000001004007986 */ /* 0x0001e2000c101d24 */
[----:B------:R-:W-:Y:S05]  /*15e00*/  BRA `(.L_x_27797) ;  /* 0x0000000800c07947 */ /* 0x000fea0003800000 */
.L_x_27805:
        /* <DEDUP_REMOVED lines=25> */
.L_x_27810:
[----:B------:R-:W-:Y:S05]  /*15fa0*/  BSYNC B0 ;  /* 0x0000000000007941 */ /* 0x000fea0003800000 */
.L_x_27809:
[----:B------:R-:W-:-:S05]  /*15fb0*/  LOP3.LUT R7, R0, R7, RZ, 0xfc, !PT ;  /* 0x0000000700077212 */ /* 0x000fca00078efcff */
[----:B------:R0:W-:Y:S01]  /*15fc0*/  STG.E.U8 desc[UR36][R4.64], R7 ;  /* 0x0000000704007986 */ /* 0x0001e2000c101124 */
[----:B------:R-:W-:Y:S05]  /*15fd0*/  BRA `(.L_x_27797) ;  /* 0x00000008004c7947 */ /* 0x000fea0003800000 */
.L_x_27808:
        /* <DEDUP_REMOVED lines=17> */
.L_x_27812:
[----:B------:R-:W-:Y:S01]  /*160f0*/  IMAD.MOV.U32 R0, RZ, RZ, 0x7f ;  /* 0x0000007fff007424 */ /* 0x000fe200078e00ff */
[----:B------:R-:W-:-:S04]  /*16100*/  ISETP.GT.U32.AND P0, PT, R3, 0x7f800000, PT ;  /* 0x7f8000000300780c */ /* 0x000fc80003f04070 */
[----:B------:R-:W-:-:S09]  /*16110*/  SEL R0, R0, 0x7c, P0 ;  /* 0x0000007c00007807 */ /* 0x000fd20000000000 */
.L_x_27813:
[----:B------:R-:W-:Y:S05]  /*16120*/  BSYNC B0 ;  /* 0x0000000000007941 */ /* 0x000fea0003800000 */
.L_x_27811:
[----:B------:R-:W-:-:S04]  /*16130*/  LOP3.LUT R3, R7, 0x80000000, RZ, 0xc0, !PT ;  /* 0x8000000007037812 */ /* 0x000fc800078ec0ff */
[----:B------:R-:W-:-:S04]  /*16140*/  SHF.R.U32.HI R3, RZ, 0x18, R3 ;  /* 0x00000018ff037819 */ /* 0x000fc80000011603 */
[----:B------:R-:W-:-:S05]  /*16150*/  LOP3.LUT R3, R0, R3, RZ, 0xfc, !PT ;  /* 0x0000000300037212 */ /* 0x000fca00078efcff */
[----:B------:R0:W-:Y:S01]  /*16160*/  STG.E.U8 desc[UR36][R4.64], R3 ;  /* 0x0000000304007986 */ /* 0x0001e2000c101124 */
[----:B------:R-:W-:Y:S05]  /*16170*/  BRA `(.L_x_27797) ;  /* 0x0000000400e47947 */ /* 0x000fea0003800000 */
.L_x_27807:
        /* <DEDUP_REMOVED lines=8> */
.L_x_27804:
        /* <DEDUP_REMOVED lines=11> */
.L_x_27816:
        /* <DEDUP_REMOVED lines=21> */
.L_x_27819:
[----:B------:R-:W-:-:S04]  /*16400*/  LOP3.LUT R0, R7, 0x80000000, RZ, 0xc0, !PT ;  /* 0x8000000007007812 */ /* 0x000fc800078ec0ff */
[----:B------:R-:W-:-:S04]  /*16410*/  SHF.R.U32.HI R0, RZ, 0x18, R0 ;  /* 0x00000018ff007819 */ /* 0x000fc80000011600 */
[----:B------:R-:W-:-:S07]  /*16420*/  LOP3.LUT R0, R3, R0, RZ, 0xfc, !PT ;  /* 0x0000000003007212 */ /* 0x000fce00078efcff */
.L_x_27818:
[----:B------:R-:W-:Y:S05]  /*16430*/  BSYNC B0 ;  /* 0x0000000000007941 */ /* 0x000fea0003800000 */
.L_x_27817:
[----:B------:R0:W-:Y:S01]  /*16440*/  STG.E.U8 desc[UR36][R4.64], R0 ;  /* 0x0000000004007986 */ /* 0x0001e2000c101124 */
[----:B------:R-:W-:Y:S05]  /*16450*/  BRA `(.L_x_27797) ;  /* 0x00000004002c7947 */ /* 0x000fea0003800000 */
.L_x_27815:
        /* <DEDUP_REMOVED lines=21> */
.L_x_27822:
[----:B------:R-:W-:-:S04]  /*165b0*/  LOP3.LUT R0, R7, 0x80000000, RZ, 0xc0, !PT ;  /* 0x8000000007007812 */ /* 0x000fc800078ec0ff */
[----:B------:R-:W-:-:S04]  /*165c0*/  SHF.R.U32.HI R0, RZ, 0x18, R0 ;  /* 0x00000018ff007819 */ /* 0x000fc80000011600 */
[----:B------:R-:W-:-:S07]  /*165d0*/  LOP3.LUT R0, R3, R0, RZ, 0xfc, !PT ;  /* 0x0000000003007212 */ /* 0x000fce00078efcff */
.L_x_27821:
[----:B------:R-:W-:Y:S05]  /*165e0*/  BSYNC B0 ;  /* 0x0000000000007941 */ /* 0x000fea0003800000 */
.L_x_27820:
[----:B------:R0:W-:Y:S01]  /*165f0*/  STG.E.U8 desc[UR36][R4.64], R0 ;  /* 0x0000000004007986 */ /* 0x0001e2000c101124 */
[----:B------:R-:W-:Y:S05]  /*16600*/  BRA `(.L_x_27797) ;  /* 0x0000000000c07947 */ /* 0x000fea0003800000 */
.L_x_27814:
        /* <DEDUP_REMOVED lines=26> */
.L_x_27796:
        /* <DEDUP_REMOVED lines=16> */
.L_x_27825:
[----:B------:R-:W-:Y:S05]  /*168b0*/  BRA `(.L_x_27797) ;  /* 0x0000000000147947 */ /* 0x000fea0003800000 */
.L_x_27824:
[----:B------:R-:W0:Y:S02]  /*168c0*/  F2I.U64.F64.TRUNC R16, R16 ;  /* 0x0000001000107311 */ /* 0x000e24000030d800 */
[----:B0-----:R0:W-:Y:S01]  /*168d0*/  STG.E.64 desc[UR36][R4.64], R16 ;  /* 0x0000001004007986 */ /* 0x0011e2000c101b24 */
[----:B------:R-:W-:Y:S05]  /*168e0*/  BRA `(.L_x_27797) ;  /* 0x0000000000087947 */ /* 0x000fea0003800000 */
.L_x_27823:
[----:B------:R-:W0:Y:S02]  /*168f0*/  F2I.U32.F64.TRUNC R17, R16 ;  /* 0x0000001000117311 */ /* 0x000e24000030d000 */
[----:B0-----:R0:W-:Y:S02]  /*16900*/  STG.E desc[UR36][R4.64], R17 ;  /* 0x0000001104007986 */ /* 0x0011e4000c101924 */
.L_x_27797:
[----:B------:R-:W-:-:S07]  /*16910*/  VIADD R2, R2, 0x80 ;  /* 0x0000008002027836 */ /* 0x000fce0000000000 */
.L_x_27757:
[----:B------:R-:W-:Y:S05]  /*16920*/  BSYNC B6 ;  /* 0x0000000000067941 */ /* 0x000fea0003800000 */
.L_x_27756:
        /* <DEDUP_REMOVED lines=22> */
.L_x_27829:
[----:B------:R-:W0:Y:S02]  /*16a90*/  F2I.S64.F64.TRUNC R40, R40 ;  /* 0x0000002800287311 */ /* 0x000e24000030d900 */
[----:B0-----:R-:W-:-:S05]  /*16aa0*/  IMAD.MOV.U32 R5, RZ, RZ, R40 ;  /* 0x000000ffff057224 */ /* 0x001fca00078e0028 */
[----:B------:R-:W-:Y:S01]  /*16ab0*/  STG.E.U8 desc[UR36][R2.64], R5 ;  /* 0x0000000502007986 */ /* 0x000fe2000c101124 */
[----:B------:R-:W-:Y:S05]  /*16ac0*/  EXIT ;  /* 0x000000000000794d */ /* 0x000fea0003800000 */
.L_x_27828:
        /* <DEDUP_REMOVED lines=9> */
.L_x_27832:
[----:B------:R-:W0:Y:S02]  /*16b60*/  F2I.F64.TRUNC R41, R40 ;  /* 0x0000002800297311 */ /* 0x000e24000030d100 */
[----:B0-----:R-:W-:Y:S01]  /*16b70*/  STG.E desc[UR36][R2.64], R41 ;  /* 0x0000002902007986 */ /* 0x001fe2000c101924 */
[----:B------:R-:W-:Y:S05]  /*16b80*/  EXIT ;  /* 0x000000000000794d */ /* 0x000fea0003800000 */
.L_x_27831:
[----:B------:R-:W0:Y:S02]  /*16b90*/  F2I.F64.TRUNC R41, R40 ;  /* 0x0000002800297311 */ /* 0x000e24000030d100 */
[----:B0-----:R-:W-:Y:S01]  /*16ba0*/  STG.E.U16 desc[UR36][R2.64], R41 ;  /* 0x0000002902007986 */ /* 0x001fe2000c101524 */
[----:B------:R-:W-:Y:S05]  /*16bb0*/  EXIT ;  /* 0x000000000000794d */ /* 0x000fea0003800000 */
.L_x_27827:
        /* <DEDUP_REMOVED lines=13> */
.L_x_27834:
        /* <DEDUP_REMOVED lines=8> */
.L_x_27833:
        /* <DEDUP_REMOVED lines=14> */
.L_x_27836:
        /* <DEDUP_REMOVED lines=9> */
.L_x_27835:
[----:B------:R-:W-:Y:S01]  /*16e80*/  STG.E.64 desc[UR36][R2.64], R40 ;  /* 0x0000002802007986 */ /* 0x000fe2000c101b24 */
[----:B------:R-:W-:Y:S05]  /*16e90*/  EXIT ;  /* 0x000000000000794d */ /* 0x000fea0003800000 */
.L_x_27826:
        /* <DEDUP_REMOVED lines=12> */
.L_x_27839:
[----:B------:R-:W-:-:S05]  /*16f60*/  CS2R R42, SRZ ;  /* 0x00000000002a7805 */ /* 0x000fca000001ff00 */
[----:B------:R-:W-:Y:S01]  /*16f70*/  STG.E.128 desc[UR36][R2.64], R40 ;  /* 0x0000002802007986 */ /* 0x000fe2000c101d24 */
[----:B------:R-:W-:Y:S05]  /*16f80*/  EXIT ;  /* 0x000000000000794d */ /* 0x000fea0003800000 */
.L_x_27838:
        /* <DEDUP_REMOVED lines=25> */
.L_x_27843:
[----:B------:R-:W-:Y:S05]  /*17120*/  BSYNC B0 ;  /* 0x0000000000007941 */ /* 0x000fea0003800000 */
.L_x_27842:
[----:B------:R-:W-:-:S05]  /*17130*/  LOP3.LUT R5, R0, R5, RZ, 0xfc, !PT ;  /* 0x0000000500057212 */ /* 0x000fca00078efcff */
[----:B------:R-:W-:Y:S01]  /*17140*/  STG.E.U8 desc[UR36][R2.64], R5 ;  /* 0x0000000502007986 */ /* 0x000fe2000c101124 */
[----:B------:R-:W-:Y:S05]  /*17150*/  EXIT ;  /* 0x000000000000794d */ /* 0x000fea0003800000 */
.L_x_27841:
        /* <DEDUP_REMOVED lines=17> */
.L_x_27845:
[----:B------:R-:W-:Y:S01]  /*17270*/  IMAD.MOV.U32 R0, RZ, RZ, 0x7f ;  /* 0x0000007fff007424 */ /* 0x000fe200078e00ff */
[----:B------:R-:W-:-:S04]  /*17280*/  ISETP.GT.U32.AND P0, PT, R4, 0x7f800000, PT ;  /* 0x7f8000000400780c */ /* 0x000fc80003f04070 */
[----:B------:R-:W-:-:S09]  /*17290*/  SEL R0, R0, 0x7c, P0 ;  /* 0x0000007c00007807 */ /* 0x000fd20000000000 */
.L_x_27846:
[----:B------:R-:W-:Y:S05]  /*172a0*/  BSYNC B0 ;  /* 0x0000000000007941 */ /* 0x000fea0003800000 */
.L_x_27844:
[----:B------:R-:W-:-:S04]  /*172b0*/  LOP3.LUT R4, R5, 0x80000000, RZ, 0xc0, !PT ;  /* 0x8000000005047812 */ /* 0x000fc800078ec0ff */
[----:B------:R-:W-:-:S04]  /*172c0*/  SHF.R.U32.HI R5, RZ, 0x18, R4 ;  /* 0x00000018ff057819 */ /* 0x000fc80000011604 */
[----:B------:R-:W-:-:S05]  /*172d0*/  LOP3.LUT R5, R0, R5, RZ, 0xfc, !PT ;  /* 0x0000000500057212 */ /* 0x000fca00078efcff */
[----:B------:R-:W-:Y:S01]  /*172e0*/  STG.E.U8 desc[UR36][R2.64], R5 ;  /* 0x0000000502007986 */ /* 0x000fe2000c101124 */
[----:B------:R-:W-:Y:S05]  /*172f0*/  EXIT ;  /* 0x000000000000794d */ /* 0x000fea0003800000 */
.L_x_27840:
        /* <DEDUP_REMOVED lines=8> */
.L_x_27837:
        /* <DEDUP_REMOVED lines=11> */
.L_x_27849:
        /* <DEDUP_REMOVED lines=21> */
.L_x_27852:
[----:B------:R-:W-:-:S04]  /*17580*/  LOP3.LUT R0, R7, 0x80000000, RZ, 0xc0, !PT ;  /* 0x8000000007007812 */ /* 0x000fc800078ec0ff */
[----:B------:R-:W-:-:S04]  /*17590*/  SHF.R.U32.HI R5, RZ, 0x18, R0 ;  /* 0x00000018ff057819 */ /* 0x000fc80000011600 */
[----:B------:R-:W-:-:S04]  /*175a0*/  LOP3.LUT R4, R4, R5, RZ, 0xfc, !PT ;  /* 0x0000000504047212 */ /* 0x000fc800078efcff */
[----:B------:R-:W-:-:S07]  /*175b0*/  PRMT R0, R4, 0x7610, R0 ;  /* 0x0000761004007816 */ /* 0x000fce0000000000 */
.L_x_27851:
[----:B------:R-:W-:Y:S05]  /*175c0*/  BSYNC B0 ;  /* 0x0000000000007941 */ /* 0x000fea0003800000 */
.L_x_27850:
[----:B------:R-:W-:Y:S01]  /*175d0*/  STG.E.U8 desc[UR36][R2.64], R0 ;  /* 0x0000000002007986 */ /* 0x000fe2000c101124 */
[----:B------:R-:W-:Y:S05]  /*175e0*/  EXIT ;  /* 0x000000000000794d */ /* 0x000fea0003800000 */
.L_x_27848:
        /* <DEDUP_REMOVED lines=21> */
.L_x_27855:
[----:B------:R-:W-:-:S04]  /*17740*/  LOP3.LUT R0, R7, 0x80000000, RZ, 0xc0, !PT ;  /* 0x8000000007007812 */ /* 0x000fc800078ec0ff */
[----:B------:R-:W-:-:S04]  /*17750*/  SHF.R.U32.HI R5, RZ, 0x18, R0 ;  /* 0x00000018ff057819 */ /* 0x000fc80000011600 */
[----:B------:R-:W-:-:S04]  /*17760*/  LOP3.LUT R4, R4, R5, RZ, 0xfc, !PT ;  /* 0x0000000504047212 */ /* 0x000fc800078efcff */
[----:B------:R-:W-:-:S07]  /*17770*/  PRMT R0, R4, 0x7610, R0 ;  /* 0x0000761004007816 */ /* 0x000fce0000000000 */
.L_x_27854:
[----:B------:R-:W-:Y:S05]  /*17780*/  BSYNC B0 ;  /* 0x0000000000007941 */ /* 0x000fea0003800000 */
.L_x_27853:
[----:B------:R-:W-:Y:S01]  /*17790*/  STG.E.U8 desc[UR36][R2.64], R0 ;  /* 0x0000000002007986 */ /* 0x000fe2000c101124 */
[----:B------:R-:W-:Y:S05]  /*177a0*/  EXIT ;  /* 0x000000000000794d */ /* 0x000fea0003800000 */
.L_x_27847:
        /* <DEDUP_REMOVED lines=26> */
.L_x_27830:
        /* <DEDUP_REMOVED lines=16> */
.L_x_27858:
[----:B------:R-:W-:Y:S05]  /*17a50*/  EXIT ;  /* 0x000000000000794d */ /* 0x000fea0003800000 */
.L_x_27857:
[----:B------:R-:W0:Y:S02]  /*17a60*/  F2I.U64.F64.TRUNC R40, R40 ;  /* 0x0000002800287311 */ /* 0x000e24000030d800 */
[----:B0-----:R-:W-:Y:S01]  /*17a70*/  STG.E.64 desc[UR36][R2.64], R40 ;  /* 0x0000002802007986 */ /* 0x001fe2000c101b24 */
[----:B------:R-:W-:Y:S05]  /*17a80*/  EXIT ;  /* 0x000000000000794d */ /* 0x000fea0003800000 */
.L_x_27856:
[----:B------:R-:W0:Y:S02]  /*17a90*/  F2I.U32.F64.TRUNC R41, R40 ;  /* 0x0000002800297311 */ /* 0x000e24000030d000 */
[----:B0-----:R-:W-:Y:S01]  /*17aa0*/  STG.E desc[UR36][R2.64], R41 ;  /* 0x0000002902007986 */ /* 0x001fe2000c101924 */
[----:B------:R-:W-:Y:S05]  /*17ab0*/  EXIT ;  /* 0x000000000000794d */ /* 0x000fea0003800000 */
.L_x_27859:
        /* <DEDUP_REMOVED lines=12> */
.L_x_28474:


//--------------------- .text._ZN2at6native18elementwise_kernelILi128ELi2EZNS0_22gpu_kernel_impl_nocastIZZZNS0_49_GLOBAL__N__b919a28f_16_Normalization_cu_5c38458722batch_norm_elementwiseERKNS_6TensorES6_RKSt8optionalIS4_ESA_S6_S6_ENKUlvE0_clEvENKUlvE_clEvEUldddddE_EEvRNS_18TensorIteratorBaseERKT_EUliE_EEviT1_ --------------------------
	.section	.text._ZN2at6native18elementwise_kernelILi128ELi2EZNS0_22gpu_kernel_impl_nocastIZZZNS0_49_GLOBAL__N__b919a28f_16_Normalization_cu_5c38458722batch_norm_elementwiseERKNS_6TensorES6_RKSt8optionalIS4_ESA_S6_S6_ENKUlvE0_clEvENKUlvE_clEvEUldddddE_EEvRNS_18TensorIteratorBaseERKT_EUliE_EEviT1_,"ax",@progbits
	.align	128
        .global         _ZN2at6native18elementwise_kernelILi128ELi2EZNS0_22gpu_kernel_impl_nocastIZZZNS0_49_GLOBAL__N__b919a28f_16_Normalization_cu_5c38458722batch_norm_elementwiseERKNS_6TensorES6_RKSt8optionalIS4_ESA_S6_S6_ENKUlvE0_clEvENKUlvE_clEvEUldddddE_EEvRNS_18TensorIteratorBaseERKT_EUliE_EEviT1_
        .type           _ZN2at6native18elementwise_kernelILi128ELi2EZNS0_22gpu_kernel_impl_nocastIZZZNS0_49_GLOBAL__N__b919a28f_16_Normalization_cu_5c38458722batch_norm_elementwiseERKNS_6TensorES6_RKSt8optionalIS4_ESA_S6_S6_ENKUlvE0_clEvENKUlvE_clEvEUldddddE_EEvRNS_18TensorIteratorBaseERKT_EUliE_EEviT1_,@function
        .size           _ZN2at6native18elementwise_kernelILi128ELi2EZNS0_22gpu_kernel_impl_nocastIZZZNS0_49_GLOBAL__N__b919a28f_16_Normalization_cu_5c38458722batch_norm_elementwiseERKNS_6TensorES6_RKSt8optionalIS4_ESA_S6_S6_ENKUlvE0_clEvENKUlvE_clEvEUldddddE_EEvRNS_18TensorIteratorBaseERKT_EUliE_EEviT1_,(.L_x_28475 - _ZN2at6native18elementwise_kernelILi128ELi2EZNS0_22gpu_kernel_impl_nocastIZZZNS0_49_GLOBAL__N__b919a28f_16_Normalization_cu_5c38458722batch_norm_elementwiseERKNS_6TensorES6_RKSt8optionalIS4_ESA_S6_S6_ENKUlvE0_clEvENKUlvE_clEvEUldddddE_EEvRNS_18TensorIteratorBaseERKT_EUliE_EEviT1_)
        .other          _ZN2at6native18elementwise_kernelILi128ELi2EZNS0_22gpu_kernel_impl_nocastIZZZNS0_49_GLOBAL__N__b919a28f_16_Normalization_cu_5c38458722batch_norm_elementwiseERKNS_6TensorES6_RKSt8optionalIS4_ESA_S6_S6_ENKUlvE0_clEvENKUlvE_clEvEUldddddE_EEvRNS_18TensorIteratorBaseERKT_EUliE_EEviT1_,@"STO_CUDA_ENTRY STV_DEFAULT"
_ZN2at6native18elementwise_kernelILi128ELi2EZNS0_22gpu_kernel_impl_nocastIZZZNS0_49_GLOBAL__N__b919a28f_16_Normalization_cu_5c38458722batch_norm_elementwiseERKNS_6TensorES6_RKSt8optionalIS4_ESA_S6_S6_ENKUlvE0_clEvENKUlvE_clEvEUldddddE_EEvRNS_18TensorIteratorBaseERKT_EUliE_EEviT1_:
.text._ZN2at6native18elementwise_kernelILi128ELi2EZNS0_22gpu_kernel_impl_nocastIZZZNS0_49_GLOBAL__N__b919a28f_16_Normalization_cu_5c38458722batch_norm_elementwiseERKNS_6TensorES6_RKSt8optionalIS4_ESA_S6_S6_ENKUlvE0_clEvENKUlvE_clEvEUldddddE_EEvRNS_18TensorIteratorBaseERKT_EUliE_EEviT1_:
        /* <DEDUP_REMOVED lines=466> */
.L_x_27862:
[----:B------:R-:W-:Y:S01]  /*1d20*/  ULDC.64 UR8, c[0x0][0x5a8] ;  /* 0x00016a0000087ab9 */ /* 0x000fe20000000a00 */
[----:B------:R-:W-:Y:S01]  /*1d30*/  ULDC.64 UR10, c[0x0][0x5c0] ;  /* 0x00017000000a7ab9 */ /* 0x000fe20000000a00 */
[----:B------:R-:W-:Y:S02]  /*1d40*/  IADD3 R8, P0, R2, UR8, RZ ;  /* 0x0000000802087c10 */ /* 0x000fe4000ff1e0ff */
[----:B------:R-:W-:Y:S02]  /*1d50*/  IADD3 R14, P1, R5, UR10, RZ ;  /* 0x0000000a050e7c10 */ /* 0x000fe4000ff3e0ff */
[----:B------:R-:W-:Y:S01]  /*1d60*/  IADD3.X R9, RZ, UR9, RZ, P0, !PT ;  /* 0x00000009ff097c10 */ /* 0x000fe200087fe4ff */
[----:B------:R-:W-:Y:S01]  /*1d70*/  ULDC.64 UR8, c[0x0][0x5b0] ;  /* 0x00016c0000087ab9 */ /* 0x000fe20000000a00 */
[----:B------:R-:W-:Y:S01]  /*1d80*/  IADD3.X R15, RZ, UR11, RZ, P1, !PT ;  /* 0x0000000bff0f7c10 */ /* 0x000fe20008ffe4ff */
[----:B------:R-:W-:Y:S01]  /*1d90*/  ULDC.64 UR10, c[0x0][0x5c8] ;  /* 0x00017200000a7ab9 */ /* 0x000fe20000000a00 */
[----:B------:R-:W-:-:S02]  /*1da0*/  IADD3 R16, P0, R3, UR8, RZ ;  /* 0x0000000803107c10 */ /* 0x000fc4000ff1e0ff */
[----:B------:R-:W2:Y:S04]  /*1db0*/  LDG.E.64 R8, desc[UR4][R8.64] ;  /* 0x0000000408087981 */ /* 0x000ea8000c1e1b00 */
[----:B------:R0:W2:Y:S01]  /*1dc0*/  LDG.E.64 R2, desc[UR4][R14.64] ;  /* 0x000000040e027981 */ /* 0x0000a2000c1e1b00 */
[----:B------:R-:W-:Y:S01]  /*1dd0*/  IADD3.X R17, RZ, UR9, RZ, P0, !PT ;  /* 0x00000009ff117c10 */ /* 0x000fe200087fe4ff */
[----:B------:R-:W-:Y:S01]  /*1de0*/  ULDC.64 UR8, c[0x0][0x5b8] ;  /* 0x00016e0000087ab9 */ /* 0x000fe20000000a00 */
[----:B------:R-:W-:Y:S02]  /*1df0*/  IADD3 R10, P1, R6, UR10, RZ ;  /* 0x0000000a060a7c10 */ /* 0x000fe4000ff3e0ff */
[----:B------:R-:W-:Y:S02]  /*1e00*/  IADD3 R12, P0, R4, UR8, RZ ;  /* 0x00000008040c7c10 */ /* 0x000fe4000ff1e0ff */
[----:B------:R-:W3:Y:S01]  /*1e10*/  LDG.E.64 R4, desc[UR4][R16.64] ;  /* 0x0000000410047981 */ /* 0x000ee2000c1e1b00 */
[----:B------:R-:W-:-:S02]  /*1e20*/  IADD3.X R11, RZ, UR11, RZ, P1, !PT ;  /* 0x0000000bff0b7c10 */ /* 0x000fc40008ffe4ff */
[----:B------:R-:W-:Y:S01]  /*1e30*/  IADD3.X R13, RZ, UR9, RZ, P0, !PT ;  /* 0x00000009ff0d7c10 */ /* 0x000fe200087fe4ff */
[----:B------:R-:W-:-:S03]  /*1e40*/  ULDC.64 UR8, c[0x0][0x5a0] ;  /* 0x0001680000087ab9 */ /* 0x000fc60000000a00 */
[----:B------:R-:W4:Y:S04]  /*1e50*/  LDG.E.64 R10, desc[UR4][R10.64] ;  /* 0x000000040a0a7981 */ /* 0x000f28000c1e1b00 */
[----:B------:R-:W4:Y:S01]  /*1e60*/  LDG.E.64 R12, desc[UR4][R12.64] ;  /* 0x000000040c0c7981 */ /* 0x000f22000c1e1b00 */
[----:B0-----:R-:W-:Y:S01]  /*1e70*/  IADD3 R15, R7, 0x80, RZ ;  /* 0x00000080070f7810 */ /* 0x001fe20007ffe0ff */
[----:B--2---:R-:W-:-:S08]  /*1e80*/  DADD R2, -R2, R8 ;  /* 0x0000000002027229 */ /* 0x004fd00000000108 */
[----:B---3--:R-:W-:Y:S01]  /*1e90*/  DMUL R2, R2, R4 ;  /* 0x0000000402027228 */ /* 0x008fe20000000000 */
[----:B------:R-:W-:-:S04]  /*1ea0*/  IADD3 R4, P0, R0, UR8, RZ ;  /* 0x0000000800047c10 */ /* 0x000fc8000ff1e0ff */
[----:B------:R-:W-:-:S03]  /*1eb0*/  IADD3.X R5, RZ, UR9, RZ, P0, !PT ;  /* 0x00000009ff057c10 */ /* 0x000fc600087fe4ff */
[----:B----4-:R-:W-:-:S07]  /*1ec0*/  DFMA R2, R2, R10, R12 ;  /* 0x0000000a0202722b */ /* 0x010fce000000000c */
[----:B------:R0:W-:Y:S04]  /*1ed0*/  STG.E.64 desc[UR4][R4.64], R2 ;  /* 0x0000000204007986 */ /* 0x0001e8000c101b04 */
.L_x_27861:
[----:B------:R-:W-:Y:S05]  /*1ee0*/  BSYNC B0 ;  /* 0x0000000000007941 */ /* 0x000fea0003800000 */
.L_x_27860:
        /* <DEDUP_REMOVED lines=458> */
.L_x_27863:
        /* <DEDUP_REMOVED lines=10> */
[----:B------:R-:W2:Y:S01]  /*3c30*/  LDG.E.64 R4, desc[UR4][R12.64] ;  /* 0x000000040c047981 */ /* 0x000ea2000c1e1b00 */
        /* <DEDUP_REMOVED lines=10> */
[----:B--2---:R-:W-:-:S08]  /*3ce0*/  DADD R4, -R4, R6 ;  /* 0x0000000004047229 */ /* 0x004fd00000000106 */
[----:B---3--:R-:W-:Y:S01]  /*3cf0*/  DMUL R2, R4, R2 ;  /* 0x0000000204027228 */ /* 0x008fe20000000000 */
[----:B------:R-:W-:-:S04]  /*3d00*/  IADD3 R4, P0, R0, UR6, RZ ;  /* 0x0000000600047c10 */ /* 0x000fc8000ff1e0ff */
[----:B------:R-:W-:-:S03]  /*3d10*/  IADD3.X R5, RZ, UR7, RZ, P0, !PT ;  /* 0x00000007ff057c10 */ /* 0x000fc600087fe4ff */
[----:B----4-:R-:W-:-:S07]  /*3d20*/  DFMA R2, R2, R8, R10 ;  /* 0x000000080202722b */ /* 0x010fce000000000a */
[----:B------:R-:W-:Y:S01]  /*3d30*/  STG.E.64 desc[UR4][R4.64], R2 ;  /* 0x0000000204007986 */ /* 0x000fe2000c101b04 */
[----:B------:R-:W-:Y:S05]  /*3d40*/  EXIT ;  /* 0x000000000000794d */ /* 0x000fea0003800000 */
.L_x_27864:
        /* <DEDUP_REMOVED lines=11> */
.L_x_28475:


//--------------------- .text._ZN2at6native27unrolled_elementwise_kernelIZZZNS0_49_GLOBAL__N__b919a28f_16_Normalization_cu_5c38458722batch_norm_elementwiseERKNS_6TensorES5_RKSt8optionalIS3_ES9_S5_S5_ENKUlvE0_clEvENKUlvE_clEvEUldddddE_St5arrayIPcLm6EELi4E23TrivialOffsetCalculatorILi5EjESG_ILi1EjENS0_6memory15LoadWithoutCastENSJ_16StoreWithoutCastEEEviT_T0_T2_T3_T4_T5_ --------------------------
	.section	.text._ZN2at6native27unrolled_elementwise_kernelIZZZNS0_49_GLOBAL__N__b919a28f_16_Normalization_cu_5c38458722batch_norm_elementwiseERKNS_6TensorES5_RKSt8optionalIS3_ES9_S5_S5_ENKUlvE0_clEvENKUlvE_clEvEUldddddE_St5arrayIPcLm6EELi4E23TrivialOffsetCalculatorILi5EjESG_ILi1EjENS0_6memory15LoadWithoutCastENSJ_16StoreWithoutCastEEEviT_T0_T2_T3_T4_T5_,"ax",@progbits
	.align	128
        .global         _ZN2at6native27unrolled_elementwise_kernelIZZZNS0_49_GLOBAL__N__b919a28f_16_Normalization_cu_5c38458722batch_norm_elementwiseERKNS_6TensorES5_RKSt8optionalIS3_ES9_S5_S5_ENKUlvE0_clEvENKUlvE_clEvEUldddddE_St5arrayIPcLm6EELi4E23TrivialOffsetCalculatorILi5EjESG_ILi1EjENS0_6memory15LoadWithoutCastENSJ_16StoreWithoutCastEEEviT_T0_T2_T3_T4_T5_
        .type           _ZN2at6native27unrolled_elementwise_kernelIZZZNS0_49_GLOBAL__N__b919a28f_16_Normalization_cu_5c38458722batch_norm_elementwiseERKNS_6TensorES5_RKSt8optionalIS3_ES9_S5_S5_ENKUlvE0_clEvENKUlvE_clEvEUldddddE_St5arrayIPcLm6EELi4E23TrivialOffsetCalculatorILi5EjESG_ILi1EjENS0_6memory15LoadWithoutCastENSJ_16StoreWithoutCastEEEviT_T0_T2_T3_T4_T5_,@function
        .size           _ZN2at6native27unrolled_elementwise_kernelIZZZNS0_49_GLOBAL__N__b919a28f_16_Normalization_cu_5c38458722batch_norm_elementwiseERKNS_6TensorES5_RKSt8optionalIS3_ES9_S5_S5_ENKUlvE0_clEvENKUlvE_clEvEUldddddE_St5arrayIPcLm6EELi4E23TrivialOffsetCalculatorILi5EjESG_ILi1EjENS0_6memory15LoadWithoutCastENSJ_16StoreWithoutCastEEEviT_T0_T2_T3_T4_T5_,(.L_x_28476 - _ZN2at6native27unrolled_elementwise_kernelIZZZNS0_49_GLOBAL__N__b919a28f_16_Normalization_cu_5c38458722batch_norm_elementwiseERKNS_6TensorES5_RKSt8optionalIS3_ES9_S5_S5_ENKUlvE0_clEvENKUlvE_clEvEUldddddE_St5arrayIPcLm6EELi4E23TrivialOffsetCalculatorILi5EjESG_ILi1EjENS0_6memory15LoadWithoutCastENSJ_16StoreWithoutCastEEEviT_T0_T2_T3_T4_T5_)
        .other          _ZN2at6native27unrolled_elementwise_kernelIZZZNS0_49_GLOBAL__N__b919a28f_16_Normalization_cu_5c38458722batch_norm_elementwiseERKNS_6TensorES5_RKSt8optionalIS3_ES9_S5_S5_ENKUlvE0_clEvENKUlvE_clEvEUldddddE_St5arrayIPcLm6EELi4E23TrivialOffsetCalculatorILi5EjESG_ILi1EjENS0_6memory15LoadWithoutCastENSJ_16StoreWithoutCastEEEviT_T0_T2_T3_T4_T5_,@"STO_CUDA_ENTRY STV_DEFAULT"
_ZN2at6native27unrolled_elementwise_kernelIZZZNS0_49_GLOBAL__N__b919a28f_16_Normalization_cu_5c38458722batch_norm_elementwiseERKNS_6TensorES5_RKSt8optionalIS3_ES9_S5_S5_ENKUlvE0_clEvENKUlvE_clEvEUldddddE_St5arrayIPcLm6EELi4E23TrivialOffsetCalculatorILi5EjESG_ILi1EjENS0_6memory15LoadWithoutCastENSJ_16StoreWithoutCastEEEviT_T0_T2_T3_T4_T5_:
.text._ZN2at6native27unrolled_elementwise_kernelIZZZNS0_49_GLOBAL__N__b919a28f_16_Normalization_cu_5c38458722batch_norm_elementwiseERKNS_6TensorES5_RKSt8optionalIS3_ES9_S5_S5_ENKUlvE0_clEvENKUlvE_clEvEUldddddE_St5arrayIPcLm6EELi4E23TrivialOffsetCalculatorILi5EjESG_ILi1EjENS0_6memory15LoadWithoutCastENSJ_16StoreWithoutCastEEEviT_T0_T2_T3_T4_T5_:
[----:B------:R-:W-:Y:S01]  /*0000*/  LDC R1, c[0x0][0x28] ;  /* 0x00000a00ff017b82 */ /* 0x000fe20000000800 */
[----:B------:R-:W0:Y:S07]  /*0010*/  S2R R3, SR_CTAID.X ;  /* 0x0000000000037919 */ /* 0x000e2e0000002500 */
[----:B------:R-:W0:Y:S01]  /*0020*/  LDC R2, c[0x0][0x210] ;  /* 0x00008400ff027b82 */ /* 0x000e220000000800 */
[----:B------:R-:W-:Y:S02]  /*0030*/  CS2R R6, SRZ ;  /* 0x0000000000067805 */ /* 0x000fe4000001ff00 */
[----:B------:R-:W-:Y:S01]  /*0040*/  CS2R R8, SRZ ;  /* 0x0000000000087805 */ /* 0x000fe2000001ff00 */
[----:B------:R-:W1:Y:S01]  /*0050*/  S2R R0, SR_TID.X ;  /* 0x0000000000007919 */ /* 0x000e620000002100 */
[----:B------:R-:W-:Y:S01]  /*0060*/  ULDC.64 UR4, c[0x0][0x208] ;  /* 0x0000820000047ab9 */ /* 0x000fe20000000a00 */
[----:B0-----:R-:W-:-:S05]  /*0070*/  IMAD R5, R3, -0x200, R2 ;  /* 0xfffffe0003057824 */ /* 0x001fca00078e0202 */
[----:B-1----:R-:W-:-:S13]  /*0080*/  ISETP.GE.AND P0, PT, R0, R5, PT ;  /* 0x000000050000720c */ /* 0x002fda0003f06270 */
[----:B------:R-:W0:Y:S01]  /*0090*/  @!P0 LDC.64 R10, c[0x0][0x220] ;  /* 0x00008800ff0a8b82 */ /* 0x000e220000000a00 */
[----:B------:R-:W-:-:S07]  /*00a0*/  @!P0 IMAD R21, R3, 0x200, R0 ;  /* 0x0000020003158824 */ /* 0x000fce00078e0200 */
[----:B------:R-:W1:Y:S08]  /*00b0*/  @!P0 LDC.64 R14, c[0x0][0x238] ;  /* 0x00008e00ff0e8b82 */ /* 0x000e700000000a00 */
[----:B------:R-:W2:Y:S01]  /*00c0*/  @!P0 LDC.64 R22, c[0x0][0x228] ;  /* 0x00008a00ff168b82 */ /* 0x000ea20000000a00 */
[----:B------:R-:W-:Y:S01]  /*00d0*/  CS2R R16, SRZ ;  /* 0x0000000000107805 */ /* 0x000fe2000001ff00 */
[----:B0-----:R-:W-:-:S06]  /*00e0*/  @!P0 IMAD.WIDE.U32 R10, R21, 0x8, R10 ;  /* 0x00000008150a8825 */ /* 0x001fcc00078e000a */
[----:B------:R-:W0:Y:S01]  /*00f0*/  @!P0 LDC.64 R26, c[0x0][0x230] ;  /* 0x00008c00ff1a8b82 */ /* 0x000e220000000a00 */
[----:B------:R-:W3:Y:S01]  /*0100*/  @!P0 LDG.E.64 R6, desc[UR4][R10.64] ;  /* 0x000000040a068981 */ /* 0x000ee2000c1e1b00 */
[----:B-1----:R-:W-:-:S06]  /*0110*/  @!P0 IMAD.WIDE.U32 R14, R21, 0x8, R14 ;  /* 0x00000008150e8825 */ /* 0x002fcc00078e000e */
[----:B------:R-:W1:Y:S01]  /*0120*/  @!P0 LDC.64 R12, c[0x0][0x240] ;  /* 0x00009000ff0c8b82 */ /* 0x000e620000000a00 */
[----:B------:R4:W3:Y:S01]  /*0130*/  @!P0 LDG.E.64 R8, desc[UR4][R14.64] ;  /* 0x000000040e088981 */ /* 0x0008e2000c1e1b00 */
[----:B--2---:R-:W-:-:S05]  /*0140*/  @!P0 IMAD.WIDE.U32 R22, R21, 0x8, R22 ;  /* 0x0000000815168825 */ /* 0x004fca00078e0016 */
[----:B------:R2:W3:Y:S01]  /*0150*/  @!P0 LDG.E.64 R16, desc[UR4][R22.64] ;  /* 0x0000000416108981 */ /* 0x0004e2000c1e1b00 */
[----:B------:R-:W-:-:S05]  /*0160*/  @!P0 VIADD R0, R0, 0x80 ;  /* 0x0000008000008836 */ /* 0x000fca0000000000 */
[----:B------:R-:W-:-:S13]  /*0170*/  ISETP.GE.AND P2, PT, R0, R5, PT ;  /* 0x000000050000720c */ /* 0x000fda0003f46270 */
[----:B------:R-:W3:Y:S08]  /*0180*/  @!P2 LDC.64 R24, c[0x0][0x220] ;  /* 0x00008800ff18ab82 */ /* 0x000ef00000000a00 */
[----:B------:R-:W3:Y:S01]  /*0190*/  @!P2 LDC.64 R18, c[0x0][0x238] ;  /* 0x00008e00ff12ab82 */ /* 0x000ee20000000a00 */
[----:B----4-:R-:W-:Y:S01]  /*01a0*/  CS2R R14, SRZ ;  /* 0x00000000000e7805 */ /* 0x010fe2000001ff00 */
[----:B0-----:R-:W-:Y:S01]  /*01b0*/  @!P0 IMAD.WIDE.U32 R26, R21, 0x8, R26 ;  /* 0x00000008151a8825 */ /* 0x001fe200078e001a */
[----:B--2---:R-:W-:-:S04]  /*01c0*/  CS2R R22, SRZ ;  /* 0x0000000000167805 */ /* 0x004fc8000001ff00 */
[----:B------:R0:W2:Y:S01]  /*01d0*/  @!P0 LDG.E.64 R14, desc[UR4][R26.64] ;  /* 0x000000041a0e8981 */ /* 0x0000a2000c1e1b00 */
[----:B------:R-:W4:Y:S08]  /*01e0*/  @!P2 LDC.64 R10, c[0x0][0x228] ;  /* 0x00008a00ff0aab82 */ /* 0x000f300000000a00 */
[----:B------:R-:W4:Y:S08]  /*01f0*/  @!P2 LDC.64 R28, c[0x0][0x230] ;  /* 0x00008c00ff1cab82 */ /* 0x000f300000000a00 */
[----:B0-----:R-:W0:Y:S01]  /*0200*/  @!P2 LDC.64 R26, c[0x0][0x240] ;  /* 0x00009000ff1aab82 */ /* 0x001e220000000a00 */
[----:B-1----:R-:W-:Y:S01]  /*0210*/  @!P0 IMAD.WIDE.U32 R12, R21, 0x8, R12 ;  /* 0x00000008150c8825 */ /* 0x002fe200078e000c */
[----:B------:R-:W-:-:S06]  /*0220*/  CS2R R20, SRZ ;  /* 0x0000000000147805 */ /* 0x000fcc000001ff00 */
[----:B------:R1:W2:Y:S02]  /*0230*/  @!P0 LDG.E.64 R20, desc[UR4][R12.64] ;  /* 0x000000040c148981 */ /* 0x0002a4000c1e1b00 */
[----:B-1----:R-:W-:Y:S01]  /*0240*/  CS2R R12, SRZ ;  /* 0x00000000000c7805 */ /* 0x002fe2000001ff00 */
[----:B---3--:R-:W-:Y:S01]  /*0250*/  DADD R8, -R8, R6 ;  /* 0x0000000008087229 */ /* 0x008fe20000000106 */
[----:B------:R-:W-:-:S07]  /*0260*/  @!P2 LEA R7, R3, R0, 0x9 ;  /* 0x000000000307a211 */ /* 0x000fce00078e48ff */
[----:B------:R-:W-:Y:S01]  /*0270*/  DMUL R16, R8, R16 ;  /* 0x0000001008107228 */ /* 0x000fe20000000000 */
[----:B------:R-:W-:Y:S01]  /*0280*/  @!P2 IMAD.WIDE.U32 R24, R7, 0x8, R24 ;  /* 0x000000080718a825 */ /* 0x000fe200078e0018 */
[----:B------:R-:W-:-:S03]  /*0290*/  CS2R R8, SRZ ;  /* 0x0000000000087805 */ /* 0x000fc6000001ff00 */
[----:B------:R-:W-:-:S03]  /*02a0*/  @!P2 IMAD.WIDE.U32 R18, R7, 0x8, R18 ;  /* 0x000000080712a825 */ /* 0x000fc600078e0012 */
[----:B------:R-:W3:Y:S04]  /*02b0*/  @!P2 LDG.E.64 R8, desc[UR4][R24.64] ;  /* 0x000000041808a981 */ /* 0x000ee8000c1e1b00 */
[----:B------:R1:W3:Y:S01]  /*02c0*/  @!P2 LDG.E.64 R22, desc[UR4][R18.64] ;  /* 0x000000041216a981 */ /* 0x0002e2000c1e1b00 */
[----:B----4-:R-:W-:Y:S01]  /*02d0*/  @!P2 IMAD.WIDE.U32 R10, R7, 0x8, R10 ;  /* 0x00000008070aa825 */ /* 0x010fe200078e000a */
[----:B-1----:R-:W-:-:S03]  /*02e0*/  CS2R R18, SRZ ;  /* 0x0000000000127805 */ /* 0x002fc6000001ff00 */
[----:B------:R-:W-:Y:S02]  /*02f0*/  @!P2 VIADD R0, R0, 0x80 ;  /* 0x000000800000a836 */ /* 0x000fe40000000000 */
[C---:B------:R-:W-:Y:S01]  /*0300*/  @!P2 IMAD.WIDE.U32 R28, R7.reuse, 0x8, R28 ;  /* 0x00000008071ca825 */ /* 0x040fe200078e001c */
[----:B------:R1:W4:Y:S03]  /*0310*/  @!P2 LDG.E.64 R18, desc[UR4][R10.64] ;  /* 0x000000040a12a981 */ /* 0x000326000c1e1b00 */
[----:B0-----:R-:W-:Y:S01]  /*0320*/  @!P2 IMAD.WIDE.U32 R26, R7, 0x8, R26 ;  /* 0x00000008071aa825 */ /* 0x001fe200078e001a */
[----:B------:R-:W-:Y:S02]  /*0330*/  CS2R R6, SRZ ;  /* 0x0000000000067805 */ /* 0x000fe4000001ff00 */
[----:B------:R-:W-:Y:S01]  /*0340*/  ISETP.GE.AND P1, PT, R0, R5, PT ;  /* 0x000000050000720c */ /* 0x000fe20003f26270 */
[----:B------:R0:W4:Y:S04]  /*0350*/  @!P2 LDG.E.64 R12, desc[UR4][R28.64] ;  /* 0x000000041c0ca981 */ /* 0x000128000c1e1b00 */
[----:B------:R0:W4:Y:S08]  /*0360*/  @!P2 LDG.E.64 R6, desc[UR4][R26.64] ;  /* 0x000000041a06a981 */ /* 0x000130000c1e1b00 */
[----:B------:R-:W2:Y:S08]  /*0370*/  @!P1 LDC.64 R24, c[0x0][0x220] ;  /* 0x00008800ff189b82 */ /* 0x000eb00000000a00 */
[----:B-1----:R-:W1:Y:S01]  /*0380*/  @!P1 LDC.64 R10, c[0x0][0x238] ;  /* 0x00008e00ff0a9b82 */ /* 0x002e620000000a00 */
[----:B0-----:R-:W-:-:S02]  /*0390*/  @!P1 LEA R29, R3, R0, 0x9 ;  /* 0x00000000031d9211 */ /* 0x001fc400078e48ff */
[----:B------:R-:W-:-:S03]  /*03a0*/  CS2R R26, SRZ ;  /* 0x00000000001a7805 */ /* 0x000fc6000001ff00 */
[----:B--2---:R-:W-:-:S05]  /*03b0*/  @!P1 IMAD.WIDE.U32 R24, R29, 0x8, R24 ;  /* 0x000000081d189825 */ /* 0x004fca00078e0018 */
[----:B------:R0:W2:Y:S01]  /*03c0*/  @!P1 LDG.E.64 R26, desc[UR4][R24.64] ;  /* 0x00000004181a9981 */ /* 0x0000a2000c1e1b00 */
[----:B-1----:R-:W-:Y:S01]  /*03d0*/  @!P1 IMAD.WIDE.U32 R10, R29, 0x8, R10 ;  /* 0x000000081d0a9825 */ /* 0x002fe200078e000a */
[----:B0-----:R-:W-:-:S06]  /*03e0*/  CS2R R24, SRZ ;  /* 0x0000000000187805 */ /* 0x001fcc000001ff00 */
[----:B------:R3:W2:Y:S01]  /*03f0*/  @!P1 LDG.E.64 R24, desc[UR4][R10.64] ;  /* 0x000000040a189981 */ /* 0x0006a2000c1e1b00 */
[----:B------:R-:W-:Y:S02]  /*0400*/  DFMA R14, R16, R20, R14 ;  /* 0x00000014100e722b */ /* 0x000fe4000000000e */
[----:B---3--:R-:W-:Y:S01]  /*0410*/  DADD R10, -R22, R8 ;  /* 0x00000000160a7229 */ /* 0x008fe20000000108 */
[----:B------:R-:W0:Y:S08]  /*0420*/  @!P1 LDC.64 R8, c[0x0][0x228] ;  /* 0x00008a00ff089b82 */ /* 0x000e300000000a00 */
[----:B------:R-:W1:Y:S01]  /*0430*/  @!P1 LDC.64 R22, c[0x0][0x230] ;  /* 0x00008c00ff169b82 */ /* 0x000e620000000a00 */
[----:B----4-:R-:W-:-:S07]  /*0440*/  DMUL R10, R10, R18 ;  /* 0x000000120a0a7228 */ /* 0x010fce0000000000 */
[----:B------:R-:W3:Y:S01]  /*0450*/  @!P1 LDC.64 R18, c[0x0][0x240] ;  /* 0x00009000ff129b82 */ /* 0x000ee20000000a00 */
[----:B------:R-:W-:Y:S01]  /*0460*/  DFMA R6, R10, R6, R12 ;  /* 0x000000060a06722b */ /* 0x000fe2000000000c */
[----:B------:R-:W-:Y:S01]  /*0470*/  CS2R R10, SRZ ;  /* 0x00000000000a7805 */ /* 0x000fe2000001ff00 */
[----:B0-----:R-:W-:-:S05]  /*0480*/  @!P1 IMAD.WIDE.U32 R20, R29, 0x8, R8 ;  /* 0x000000081d149825 */ /* 0x001fca00078e0008 */
[----:B------:R0:W4:Y:S01]  /*0490*/  @!P1 LDG.E.64 R10, desc[UR4][R20.64] ;  /* 0x00000004140a9981 */ /* 0x000122000c1e1b00 */
[----:B------:R-:W-:Y:S01]  /*04a0*/  CS2R R12, SRZ ;  /* 0x00000000000c7805 */ /* 0x000fe2000001ff00 */
[----:B-1----:R-:W-:-:S05]  /*04b0*/  @!P1 IMAD.WIDE.U32 R22, R29, 0x8, R22 ;  /* 0x000000081d169825 */ /* 0x002fca00078e0016 */
[----:B------:R1:W4:Y:S01]  /*04c0*/  @!P1 LDG.E.64 R12, desc[UR4][R22.64] ;  /* 0x00000004160c9981 */ /* 0x000322000c1e1b00 */
[----:B--2---:R-:W-:Y:S01]  /*04d0*/  DADD R24, -R24, R26 ;  /* 0x0000000018187229 */ /* 0x004fe2000000011a */
[----:B---3--:R-:W-:Y:S01]  /*04e0*/  @!P1 IMAD.WIDE.U32 R26, R29, 0x8, R18 ;  /* 0x000000081d1a9825 */ /* 0x008fe200078e0012 */
[----:B------:R-:W-:-:S06]  /*04f0*/  CS2R R18, SRZ ;  /* 0x0000000000127805 */ /* 0x000fcc000001ff00 */
[----:B------:R-:W2:Y:S01]  /*0500*/  @!P1 LDG.E.64 R18, desc[UR4][R26.64] ;  /* 0x000000041a129981 */ /* 0x000ea2000c1e1b00 */
[----:B------:R-:W-:-:S05]  /*0510*/  @!P1 VIADD R0, R0, 0x80 ;  /* 0x0000008000009836 */ /* 0x000fca0000000000 */
[----:B------:R-:W-:-:S13]  /*0520*/  ISETP.GE.AND P2, PT, R0, R5, PT ;  /* 0x000000050000720c */ /* 0x000fda0003f46270 */
[----:B------:R-:W1:Y:S08]  /*0530*/  @!P2 LDC.64 R8, c[0x0][0x238] ;  /* 0x00008e00ff08ab82 */ /* 0x000e700000000a00 */
[----:B0-----:R-:W0:Y:S01]  /*0540*/  @!P2 LDC.64 R20, c[0x0][0x228] ;  /* 0x00008a00ff14ab82 */ /* 0x001e220000000a00 */
[----:B------:R-:W-:-:S07]  /*0550*/  @!P2 LEA R0, R3, R0, 0x9 ;  /* 0x000000000300a211 */ /* 0x000fce00078e48ff */
[----:B------:R-:W3:Y:S01]  /*0560*/  @!P2 LDC.64 R28, c[0x0][0x230] ;  /* 0x00008c00ff1cab82 */ /* 0x000ee20000000a00 */
[----:B-1----:R-:W-:Y:S01]  /*0570*/  @!P2 IMAD.WIDE.U32 R22, R0, 0x8, R8 ;  /* 0x000000080016a825 */ /* 0x002fe200078e0008 */
[----:B------:R-:W-:-:S06]  /*0580*/  CS2R R8, SRZ ;  /* 0x0000000000087805 */ /* 0x000fcc000001ff00 */
[----:B------:R-:W1:Y:S01]  /*0590*/  @!P2 LDC.64 R16, c[0x0][0x220] ;  /* 0x00008800ff10ab82 */ /* 0x000e620000000a00 */
[----:B------:R0:W5:Y:S02]  /*05a0*/  @!P2 LDG.E.64 R8, desc[UR4][R22.64] ;  /* 0x000000041608a981 */ /* 0x000164000c1e1b00 */
[----:B0-----:R-:W-:Y:S01]  /*05b0*/  @!P2 IMAD.WIDE.U32 R22, R0, 0x8, R20 ;  /* 0x000000080016a825 */ /* 0x001fe200078e0014 */
[----:B------:R-:W-:-:S03]  /*05c0*/  CS2R R20, SRZ ;  /* 0x0000000000147805 */ /* 0x000fc6000001ff00 */
[----:B---3--:R-:W-:-:S03]  /*05d0*/  @!P2 IMAD.WIDE.U32 R28, R0, 0x8, R28 ;  /* 0x00000008001ca825 */ /* 0x008fc600078e001c */
[----:B------:R0:W5:Y:S02]  /*05e0*/  @!P2 LDG.E.64 R20, desc[UR4][R22.64] ;  /* 0x000000041614a981 */ /* 0x000164000c1e1b00 */
[----:B0-----:R-:W-:-:S06]  /*05f0*/  CS2R R22, SRZ ;  /* 0x0000000000167805 */ /* 0x001fcc000001ff00 */
[----:B------:R0:W5:Y:S02]  /*0600*/  @!P2 LDG.E.64 R22, desc[UR4][R28.64] ;  /* 0x000000041c16a981 */ /* 0x000164000c1e1b00 */
[----:B0-----:R-:W0:Y:S01]  /*0610*/  @!P2 LDC.64 R28, c[0x0][0x240] ;  /* 0x00009000ff1cab82 */ /* 0x001e220000000a00 */
[----:B-1----:R-:W-:-:S04]  /*0620*/  @!P2 IMAD.WIDE.U32 R26, R0, 0x8, R16 ;  /* 0x00000008001aa825 */ /* 0x002fc800078e0010 */
[----:B0-----:R-:W-:Y:S02]  /*0630*/  @!P2 IMAD.WIDE.U32 R28, R0, 0x8, R28 ;  /* 0x00000008001ca825 */ /* 0x001fe400078e001c */
[----:B------:R-:W0:Y:S01]  /*0640*/  S2R R0, SR_TID.X ;  /* 0x0000000000007919 */ /* 0x000e220000002100 */
[----:B------:R-:W-:-:S06]  /*0650*/  CS2R R16, SRZ ;  /* 0x0000000000107805 */ /* 0x000fcc000001ff00 */
[----:B------:R1:W5:Y:S02]  /*0660*/  @!P2 LDG.E.64 R16, desc[UR4][R26.64] ;  /* 0x000000041a10a981 */ /* 0x000364000c1e1b00 */
[----:B-1----:R-:W-:-:S06]  /*0670*/  CS2R R26, SRZ ;  /* 0x00000000001a7805 */ /* 0x002fcc000001ff00 */
[----:B------:R1:W5:Y:S01]  /*0680*/  @!P2 LDG.E.64 R26, desc[UR4][R28.64] ;  /* 0x000000041c1aa981 */ /* 0x000362000c1e1b00 */
[----:B0-----:R-:W-:Y:S01]  /*0690*/  @!P0 IMAD R2, R3, 0x200, R0 ;  /* 0x0000020003028824 */ /* 0x001fe200078e0200 */
[----:B------:R-:W-:-:S04]  /*06a0*/  @!P0 IADD3 R0, R0, 0x80, RZ ;  /* 0x0000008000008810 */ /* 0x000fc80007ffe0ff */
[----:B------:R-:W-:Y:S01]  /*06b0*/  ISETP.GE.AND P1, PT, R0, R5, PT ;  /* 0x000000050000720c */ /* 0x000fe20003f26270 */
[----:B------:R-:W-:Y:S01]  /*06c0*/  BSSY B0, `(.L_x_27865) ;  /* 0x0000011000007945 */ /* 0x000fe20003800000 */
[----:B----4-:R-:W-:Y:S01]  /*06d0*/  DMUL R24, R24, R10 ;  /* 0x0000000a18187228 */ /* 0x010fe20000000000 */
[----:B------:R-:W0:Y:S02]  /*06e0*/  @!P0 LDC.64 R10, c[0x0][0x218] ;  /* 0x00008600ff0a8b82 */ /* 0x000e240000000a00 */
[----:B0-----:R-:W-:-:S05]  /*06f0*/  @!P0 IMAD.WIDE.U32 R10, R2, 0x8, R10 ;  /* 0x00000008020a8825 */ /* 0x001fca00078e000a */
[----:B------:R1:W-:Y:S01]  /*0700*/  @!P0 STG.E.64 desc[UR4][R10.64], R14 ;  /* 0x0000000e0a008986 */ /* 0x0003e2000c101b04 */
[----:B--2---:R-:W-:Y:S02]  /*0710*/  DFMA R12, R24, R18, R12 ;  /* 0x00000012180c722b */ /* 0x004fe4000000000c */
[----:B------:R-:W-:Y:S09]  /*0720*/  @P1 BRA `(.L_x_27866) ;  /* 0x0000000000281947 */ /* 0x000ff20003800000 */
[----:B-1----:R-:W0:Y:S01]  /*0730*/  LDC.64 R10, c[0x0][0x218] ;  /* 0x00008600ff0a7b82 */ /* 0x002e220000000a00 */
        /* <DEDUP_REMOVED lines=9> */
.L_x_27866:
[----:B------:R-:W-:Y:S05]  /*07d0*/  BSYNC B0 ;  /* 0x0000000000007941 */ /* 0x000fea0003800000 */
.L_x_27865:
[----:B------:R-:W-:-:S13]  /*07e0*/  ISETP.GE.AND P0, PT, R0, R5, PT ;  /* 0x000000050000720c */ /* 0x000fda0003f06270 */
[----:B------:R-:W-:Y:S05]  /*07f0*/  @P0 EXIT ;  /* 0x000000000000094d */ /* 0x000fea0003800000 */
[----:B------:R-:W2:Y:S01]  /*0800*/  LDC.64 R4, c[0x0][0x218] ;  /* 0x00008600ff047b82 */ /* 0x000ea20000000a00 */
[----:B-----5:R-:W-:Y:S01]  /*0810*/  DADD R8, -R8, R16 ;  /* 0x0000000008087229 */ /* 0x020fe20000000110 */
[----:B------:R-:W-:-:S07]  /*0820*/  IMAD R3, R3, 0x200, R0 ;  /* 0x0000020003037824 */ /* 0x000fce00078e0200 */
[----:B------:R-:W-:-:S08]  /*0830*/  DMUL R8, R8, R20 ;  /* 0x0000001408087228 */ /* 0x000fd00000000000 */
[----:B------:R-:W-:Y:S01]  /*0840*/  DFMA R8, R8, R26, R22 ;  /* 0x0000001a0808722b */ /* 0x000fe20000000016 */
[----:B--2---:R-:W-:-:S06]  /*0850*/  IMAD.WIDE.U32 R2, R3, 0x8, R4 ;  /* 0x0000000803027825 */ /* 0x004fcc00078e0004 */
[----:B------:R-:W-:Y:S01]  /*0860*/  STG.E.64 desc[UR4][R2.64], R8 ;  /* 0x0000000802007986 */ /* 0x000fe2000c101b04 */
[----:B------:R-:W-:Y:S05]  /*0870*/  EXIT ;  /* 0x000000000000794d */ /* 0x000fea0003800000 */
.L_x_27867:
        /* <DEDUP_REMOVED lines=16> */
.L_x_28476:


//--------------------- .text._ZN2at6native29vectorized_elementwise_kernelILi2EZZZNS0_49_GLOBAL__N__b919a28f_16_Normalization_cu_5c38458722batch_norm_elementwiseERKNS_6TensorES5_RKSt8optionalIS3_ES9_S5_S5_ENKUlvE0_clEvENKUlvE_clEvEUldddddE_St5arrayIPcLm6EEEEviT0_T1_ --------------------------
	.section	.text._ZN2at6native29vectorized_elementwise_kernelILi2EZZZNS0_49_GLOBAL__N__b919a28f_16_Normalization_cu_5c38458722batch_norm_elementwiseERKNS_6TensorES5_RKSt8optionalIS3_ES9_S5_S5_ENKUlvE0_clEvENKUlvE_clEvEUldddddE_St5arrayIPcLm6EEEEviT0_T1_,"ax",@progbits
	.align	128
        .global         _ZN2at6native29vectorized_elementwise_kernelILi2EZZZNS0_49_GLOBAL__N__b919a28f_16_Normalization_cu_5c38458722batch_norm_elementwiseERKNS_6TensorES5_RKSt8optionalIS3_ES9_S5_S5_ENKUlvE0_clEvENKUlvE_clEvEUldddddE_St5arrayIPcLm6EEEEviT0_T1_
        .type           _ZN2at6native29vectorized_elementwise_kernelILi2EZZZNS0_49_GLOBAL__N__b919a28f_16_Normalization_cu_5c38458722batch_norm_elementwiseERKNS_6TensorES5_RKSt8optionalIS3_ES9_S5_S5_ENKUlvE0_clEvENKUlvE_clEvEUldddddE_St5arrayIPcLm6EEEEviT0_T1_,@function
        .size           _ZN2at6native29vectorized_elementwise_kernelILi2EZZZNS0_49_GLOBAL__N__b919a28f_16_Normalization_cu_5c38458722batch_norm_elementwiseERKNS_6TensorES5_RKSt8optionalIS3_ES9_S5_S5_ENKUlvE0_clEvENKUlvE_clEvEUldddddE_St5arrayIPcLm6EEEEviT0_T1_,(.L_x_28477 - _ZN2at6native29vectorized_elementwise_kernelILi2EZZZNS0_49_GLOBAL__N__b919a28f_16_Normalization_cu_5c38458722batch_norm_elementwiseERKNS_6TensorES5_RKSt8optionalIS3_ES9_S5_S5_ENKUlvE0_clEvENKUlvE_clEvEUldddddE_St5arrayIPcLm6EEEEviT0_T1_)
        .other          _ZN2at6native29vectorized_elementwise_kernelILi2EZZZNS0_49_GLOBAL__N__b919a28f_16_Normalization_cu_5c38458722batch_norm_elementwiseERKNS_6TensorES5_RKSt8optionalIS3_ES9_S5_S5_ENKUlvE0_clEvENKUlvE_clEvEUldddddE_St5arrayIPcLm6EEEEviT0_T1_,@"STO_CUDA_ENTRY STV_DEFAULT"
_ZN2at6native29vectorized_elementwise_kernelILi2EZZZNS0_49_GLOBAL__N__b919a28f_16_Normalization_cu_5c38458722batch_norm_elementwiseERKNS_6TensorES5_RKSt8optionalIS3_ES9_S5_S5_ENKUlvE0_clEvENKUlvE_clEvEUldddddE_St5arrayIPcLm6EEEEviT0_T1_:
.text._ZN2at6native29vectorized_elementwise_kernelILi2EZZZNS0_49_GLOBAL__N__b919a28f_16_Normalization_cu_5c38458722batch_norm_elementwiseERKNS_6TensorES5_RKSt8optionalIS3_ES9_S5_S5_ENKUlvE0_clEvENKUlvE_clEvEUldddddE_St5arrayIPcLm6EEEEviT0_T1_:
        /* <DEDUP_REMOVED lines=20> */
[----:B---3--:R-:W-:Y:S01]  /*0140*/  IMAD.WIDE R36, R0, 0x8, R36 ;  /* 0x0000000800247825 */ /* 0x008fe200078e0224 */
[----:B--2---:R-:W-:Y:S02]  /*0150*/  DADD R34, R12, -R16 ;  /* 0x000000000c227229 */ /* 0x004fe40000000810 */
[----:B------:R-:W-:Y:S01]  /*0160*/  DADD R2, R14, -R18 ;  /* 0x000000000e027229 */ /* 0x000fe20000000812 */
[----:B------:R-:W2:Y:S04]  /*0170*/  LDG.E.128 R12, desc[UR4][R28.64+0x1800] ;  /* 0x001800041c0c7981 */ /* 0x000ea8000c1e1d00 */
[----:B------:R-:W2:Y:S01]  /*0180*/  LDG.E.128 R16, desc[UR4][R22.64+0x1800] ;  /* 0x0018000416107981 */ /* 0x000ea2000c1e1d00 */
[----:B----4-:R-:W-:-:S02]  /*0190*/  DADD R20, R4, -R8 ;  /* 0x0000000004147229 */ /* 0x010fc40000000808 */
[----:B------:R-:W-:Y:S01]  /*01a0*/  DADD R26, R6, -R10 ;  /* 0x00000000061a7229 */ /* 0x000fe2000000080a */
[----:B------:R2:W3:Y:S04]  /*01b0*/  LDG.E.128 R4, desc[UR4][R28.64+0x1000] ;  /* 0x001000041c047981 */ /* 0x0004e8000c1e1d00 */
[----:B------:R0:W3:Y:S01]  /*01c0*/  LDG.E.128 R8, desc[UR4][R22.64+0x1000] ;  /* 0x0010000416087981 */ /* 0x0000e2000c1e1d00 */
[----:B------:R-:W-:Y:S01]  /*01d0*/  IMAD.WIDE.U32 R36, R32, 0x10, R36 ;  /* 0x0000001020247825 */ /* 0x000fe200078e0024 */
[----:B--2---:R-:W-:Y:S02]  /*01e0*/  DADD R28, R12, -R16 ;  /* 0x000000000c1c7229 */ /* 0x004fe40000000810 */
[----:B0-----:R-:W-:Y:S02]  /*01f0*/  DADD R22, R14, -R18 ;  /* 0x000000000e167229 */ /* 0x001fe40000000812 */
[----:B------:R-:W2:Y:S04]  /*0200*/  LDG.E.128 R16, desc[UR4][R36.64+0x800] ;  /* 0x0008000424107981 */ /* 0x000ea8000c1e1d00 */
[----:B------:R-:W4:Y:S01]  /*0210*/  LDG.E.128 R12, desc[UR4][R36.64] ;  /* 0x00000004240c7981 */ /* 0x000f22000c1e1d00 */
[----:B---3--:R-:W-:-:S02]  /*0220*/  DADD R30, R4, -R8 ;  /* 0x00000000041e7229 */ /* 0x008fc40000000808 */
[----:B------:R-:W-:Y:S01]  /*0230*/  DADD R24, R6, -R10 ;  /* 0x0000000006187229 */ /* 0x000fe2000000080a */
[----:B------:R-:W3:Y:S04]  /*0240*/  LDG.E.128 R8, desc[UR4][R36.64+0x1000] ;  /* 0x0010000424087981 */ /* 0x000ee8000c1e1d00 */
[----:B------:R-:W5:Y:S01]  /*0250*/  LDG.E.128 R4, desc[UR4][R36.64+0x1800] ;  /* 0x0018000424047981 */ /* 0x000f62000c1e1d00 */
[----:B--2---:R-:W-:Y:S02]  /*0260*/  DMUL R16, R16, R34 ;  /* 0x0000002210107228 */ /* 0x004fe40000000000 */
[----:B------:R-:W-:Y:S01]  /*0270*/  DMUL R18, R18, R2 ;  /* 0x0000000212127228 */ /* 0x000fe20000000000 */
[----:B------:R-:W0:Y:S08]  /*0280*/  LDC.64 R34, c[0x0][0x230] ;  /* 0x00008c00ff227b82 */ /* 0x000e300000000a00 */
[----:B------:R-:W1:Y:S01]  /*0290*/  LDC.64 R2, c[0x0][0x240] ;  /* 0x00009000ff027b82 */ /* 0x000e620000000a00 */
[----:B----4-:R-:W-:-:S02]  /*02a0*/  DMUL R12, R12, R20 ;  /* 0x000000140c0c7228 */ /* 0x010fc40000000000 */
[----:B---3--:R-:W-:Y:S02]  /*02b0*/  DMUL R30, R8, R30 ;  /* 0x0000001e081e7228 */ /* 0x008fe40000000000 */
[----:B------:R-:W-:Y:S01]  /*02c0*/  DMUL R20, R10, R24 ;  /* 0x000000180a147228 */ /* 0x000fe20000000000 */
[----:B0-----:R-:W-:-:S04]  /*02d0*/  IMAD.WIDE R34, R0, 0x8, R34 ;  /* 0x0000000800227825 */ /* 0x001fc800078e0222 */
[----:B-1----:R-:W-:-:S04]  /*02e0*/  IMAD.WIDE R2, R0, 0x8, R2 ;  /* 0x0000000800027825 */ /* 0x002fc800078e0202 */
[----:B------:R-:W-:-:S04]  /*02f0*/  IMAD.WIDE.U32 R34, R32, 0x10, R34 ;  /* 0x0000001020227825 */ /* 0x000fc800078e0022 */
[----:B------:R-:W-:Y:S01]  /*0300*/  IMAD.WIDE.U32 R32, R32, 0x10, R2 ;  /* 0x0000001020207825 */ /* 0x000fe200078e0002 */
[----:B-----5:R-:W-:Y:S02]  /*0310*/  DMUL R28, R4, R28 ;  /* 0x0000001c041c7228 */ /* 0x020fe40000000000 */
[----:B------:R-:W-:Y:S01]  /*0320*/  DMUL R2, R6, R22 ;  /* 0x0000001606027228 */ /* 0x000fe20000000000 */
[----:B------:R-:W2:Y:S04]  /*0330*/  LDG.E.128 R4, desc[UR4][R34.64] ;  /* 0x0000000422047981 */ /* 0x000ea8000c1e1d00 */
[----:B------:R-:W2:Y:S01]  /*0340*/  LDG.E.128 R8, desc[UR4][R32.64] ;  /* 0x0000000420087981 */ /* 0x000ea2000c1e1d00 */
[----:B------:R-:W-:-:S03]  /*0350*/  DMUL R14, R14, R26 ;  /* 0x0000001a0e0e7228 */ /* 0x000fc60000000000 */
[----:B------:R-:W3:Y:S05]  /*0360*/  LDG.E.128 R24, desc[UR4][R32.64+0x1800] ;  /* 0x0018000420187981 */ /* 0x000eea000c1e1d00 */
[----:B--2---:R-:W-:Y:S02]  /*0370*/  DFMA R6, R10, R14, R6 ;  /* 0x0000000e0a06722b */ /* 0x004fe40000000006 */
[----:B------:R-:W-:Y:S01]  /*0380*/  DFMA R4, R8, R12, R4 ;  /* 0x0000000c0804722b */ /* 0x000fe20000000004 */
[----:B------:R-:W2:Y:S04]  /*0390*/  LDG.E.128 R8, desc[UR4][R34.64+0x800] ;  /* 0x0008000422087981 */ /* 0x000ea8000c1e1d00 */
[----:B------:R-:W2:Y:S02]  /*03a0*/  LDG.E.128 R12, desc[UR4][R32.64+0x800] ;  /* 0x00080004200c7981 */ /* 0x000ea4000c1e1d00 */
[----:B--2---:R-:W-:-:S02]  /*03b0*/  DFMA R10, R14, R18, R10 ;  /* 0x000000120e0a722b */ /* 0x004fc4000000000a */
[----:B------:R-:W-:Y:S01]  /*03c0*/  DFMA R8, R12, R16, R8 ;  /* 0x000000100c08722b */ /* 0x000fe20000000008 */
[----:B------:R-:W2:Y:S04]  /*03d0*/  LDG.E.128 R12, desc[UR4][R34.64+0x1000] ;  /* 0x00100004220c7981 */ /* 0x000ea8000c1e1d00 */
[----:B------:R-:W2:Y:S02]  /*03e0*/  LDG.E.128 R16, desc[UR4][R32.64+0x1000] ;  /* 0x0010000420107981 */ /* 0x000ea4000c1e1d00 */
[----:B--2---:R-:W-:Y:S02]  /*03f0*/  DFMA R14, R18, R20, R14 ;  /* 0x00000014120e722b */ /* 0x004fe4000000000e */
[----:B------:R-:W3:Y:S01]  /*0400*/  LDG.E.128 R20, desc[UR4][R34.64+0x1800] ;  /* 0x0018000422147981 */ /* 0x000ee2000c1e1d00 */
[----:B------:R-:W-:Y:S01]  /*0410*/  DFMA R12, R16, R30, R12 ;  /* 0x0000001e100c722b */ /* 0x000fe2000000000c */
[----:B------:R-:W0:Y:S01]  /*0420*/  LDC.64 R16, c[0x0][0x218] ;  /* 0x00008600ff107b82 */ /* 0x000e220000000a00 */
[----:B------:R-:W1:Y:S01]  /*0430*/  S2R R19, SR_TID.X ;  /* 0x0000000000137919 */ /* 0x000e620000002100 */
[----:B0-----:R-:W-:-:S04]  /*0440*/  IMAD.WIDE.U32 R16, R0, 0x8, R16 ;  /* 0x0000000800107825 */ /* 0x001fc800078e0010 */
[----:B-1----:R-:W-:-:S05]  /*0450*/  IMAD.WIDE R16, R19, 0x10, R16 ;  /* 0x0000001013107825 */ /* 0x002fca00078e0210 */
[----:B------:R-:W-:Y:S04]  /*0460*/  STG.E.128 desc[UR4][R16.64], R4 ;  /* 0x0000000410007986 */ /* 0x000fe8000c101d04 */
[----:B------:R-:W-:Y:S04]  /*0470*/  STG.E.128 desc[UR4][R16.64+0x800], R8 ;  /* 0x0008000810007986 */ /* 0x000fe8000c101d04 */
[----:B------:R-:W-:Y:S01]  /*0480*/  STG.E.128 desc[UR4][R16.64+0x1000], R12 ;  /* 0x0010000c10007986 */ /* 0x000fe2000c101d04 */
[----:B---3--:R-:W-:Y:S02]  /*0490*/  DFMA R22, R26, R2, R22 ;  /* 0x000000021a16722b */ /* 0x008fe40000000016 */
[----:B------:R-:W-:-:S07]  /*04a0*/  DFMA R20, R24, R28, R20 ;  /* 0x0000001c1814722b */ /* 0x000fce0000000014 */
[----:B------:R-:W-:Y:S01]  /*04b0*/  STG.E.128 desc[UR4][R16.64+0x1800], R20 ;  /* 0x0018001410007986 */ /* 0x000fe2000c101d04 */
[----:B------:R-:W-:Y:S05]  /*04c0*/  EXIT ;  /* 0x000000000000794d */ /* 0x000fea0003800000 */
.L_x_27868:
[----:B------:R-:W0:Y:S01]  /*04d0*/  S2R R3, SR_TID.X ;  /* 0x0000000000037919 */ /* 0x000e220000002100 */
[----:B------:R-:W-:Y:S02]  /*04e0*/  CS2R R6, SRZ ;  /* 0x0000000000067805 */ /* 0x000fe4000001ff00 */
[----:B------:R-:W-:Y:S02]  /*04f0*/  CS2R R12, SRZ ;  /* 0x00000000000c7805 */ /* 0x000fe4000001ff00 */
[----:B0-----:R-:W-:Y:S01]  /*0500*/  ISETP.GE.AND P0, PT, R3, R2, PT ;  /* 0x000000020300720c */ /* 0x001fe20003f06270 */
[----:B------:R-:W-:-:S12]  /*0510*/  IMAD.MOV.U32 R29, RZ, RZ, R3 ;  /* 0x000000ffff1d7224 */ /* 0x000fd800078e0003 */
[----:B------:R-:W0:Y:S01]  /*0520*/  @!P0 LDC.64 R16, c[0x0][0x220] ;  /* 0x00008800ff108b82 */ /* 0x000e220000000a00 */
[----:B------:R-:W-:-:S07]  /*0530*/  @!P0 IADD3 R25, R0, R29, RZ ;  /* 0x0000001d00198210 */ /* 0x000fce0007ffe0ff */
[----:B------:R-:W1:Y:S08]  /*0540*/  @!P0 LDC.64 R18, c[0x0][0x238] ;  /* 0x00008e00ff128b82 */ /* 0x000e700000000a00 */
[----:B------:R-:W2:Y:S08]  /*0550*/  @!P0 LDC.64 R14, c[0x0][0x228] ;  /* 0x00008a00ff0e8b82 */ /* 0x000eb00000000a00 */
[----:B------:R-:W3:Y:S01]  /*0560*/  @!P0 LDC.64 R8, c[0x0][0x230] ;  /* 0x00008c00ff088b82 */ /* 0x000ee20000000a00 */
[----:B0-----:R-:W-:-:S05]  /*0570*/  @!P0 IMAD.WIDE.U32 R16, R25, 0x8, R16 ;  /* 0x0000000819108825 */ /* 0x001fca00078e0010 */
[----:B------:R-:W4:Y:S02]  /*0580*/  @!P0 LDG.E.64 R6, desc[UR4][R16.64] ;  /* 0x0000000410068981 */ /* 0x000f24000c1e1b00 */
[----:B------:R-:W0:Y:S01]  /*0590*/  @!P0 LDC.64 R4, c[0x0][0x240] ;  /* 0x00009000ff048b82 */ /* 0x000e220000000a00 */
[----:B-1----:R-:W-:-:S05]  /*05a0*/  @!P0 IMAD.WIDE.U32 R18, R25, 0x8, R18 ;  /* 0x0000000819128825 */ /* 0x002fca00078e0012 */
[----:B------:R1:W4:Y:S01]  /*05b0*/  @!P0 LDG.E.64 R12, desc[UR4][R18.64] ;  /* 0x00000004120c8981 */ /* 0x000322000c1e1b00 */
[----:B------:R-:W-:Y:S01]  /*05c0*/  CS2R R10, SRZ ;  /* 0x00000000000a7805 */ /* 0x000fe2000001ff00 */
[----:B--2---:R-:W-:Y:S01]  /*05d0*/  @!P0 IMAD.WIDE.U32 R20, R25, 0x8, R14 ;  /* 0x0000000819148825 */ /* 0x004fe200078e000e */
[----:B------:R-:W-:-:S04]  /*05e0*/  CS2R R14, SRZ ;  /* 0x00000000000e7805 */ /* 0x000fc8000001ff00 */
[----:B------:R-:W2:Y:S01]  /*05f0*/  @!P0 LDG.E.64 R10, desc[UR4][R20.64] ;  /* 0x00000004140a8981 */ /* 0x000ea2000c1e1b00 */
[----:B---3--:R-:W-:Y:S01]  /*0600*/  @!P0 IMAD.WIDE.U32 R22, R25, 0x8, R8 ;  /* 0x0000000819168825 */ /* 0x008fe200078e0008 */
[----:B------:R-:W-:-:S04]  /*0610*/  CS2R R8, SRZ ;  /* 0x0000000000087805 */ /* 0x000fc8000001ff00 */
[----:B------:R3:W5:Y:S01]  /*0620*/  @!P0 LDG.E.64 R14, desc[UR4][R22.64] ;  /* 0x00000004160e8981 */ /* 0x000762000c1e1b00 */
[----:B0-----:R-:W-:-:S05]  /*0630*/  @!P0 IMAD.WIDE.U32 R24, R25, 0x8, R4 ;  /* 0x0000000819188825 */ /* 0x001fca00078e0004 */
[----:B------:R-:W5:Y:S01]  /*0640*/  @!P0 LDG.E.64 R8, desc[UR4][R24.64] ;  /* 0x0000000418088981 */ /* 0x000f62000c1e1b00 */
[----:B------:R-:W-:-:S05]  /*0650*/  @!P0 VIADD R29, R29, 0x80 ;  /* 0x000000801d1d8836 */ /* 0x000fca0000000000 */
[----:B------:R-:W-:-:S13]  /*0660*/  ISETP.GE.AND P2, PT, R29, R2, PT ;  /* 0x000000021d00720c */ /* 0x000fda0003f46270 */
[----:B------:R-:W0:Y:S08]  /*0670*/  @!P2 LDC.64 R4, c[0x0][0x220] ;  /* 0x00008800ff04ab82 */ /* 0x000e300000000a00 */
[----:B-1----:R-:W1:Y:S08]  /*0680*/  @!P2 LDC.64 R18, c[0x0][0x238] ;  /* 0x00008e00ff12ab82 */ /* 0x002e700000000a00 */
[----:B------:R-:W5:Y:S01]  /*0690*/  @!P2 LDC.64 R32, c[0x0][0x240] ;  /* 0x00009000ff20ab82 */ /* 0x000f620000000a00 */
[----:B---3--:R-:W-:Y:S01]  /*06a0*/  CS2R R22, SRZ ;  /* 0x0000000000167805 */ /* 0x008fe2000001ff00 */
[----:B----4-:R-:W-:Y:S01]  /*06b0*/  DADD R16, -R12, R6 ;  /* 0x000000000c107229 */ /* 0x010fe20000000106 */
[----:B------:R-:W-:Y:S01]  /*06c0*/  @!P2 IADD3 R13, R0, R29, RZ ;  /* 0x0000001d000da210 */ /* 0x000fe20007ffe0ff */
[----:B------:R-:W-:-:S04]  /*06d0*/  @!P2 VIADD R29, R29, 0x80 ;  /* 0x000000801d1da836 */ /* 0x000fc80000000000 */
[----:B------:R-:W3:Y:S01]  /*06e0*/  @!P2 LDC.64 R6, c[0x0][0x228] ;  /* 0x00008a00ff06ab82 */ /* 0x000ee20000000a00 */
[----:B------:R-:W-:Y:S01]  /*06f0*/  ISETP.GE.AND P1, PT, R29, R2, PT ;  /* 0x000000021d00720c */ /* 0x000fe20003f26270 */
[----:B--2---:R-:W-:-:S06]  /*0700*/  DMUL R10, R16, R10 ;  /* 0x0000000a100a7228 */ /* 0x004fcc0000000000 */
[----:B------:R-:W2:Y:S01]  /*0710*/  @!P2 LDC.64 R16, c[0x0][0x230] ;  /* 0x00008c00ff10ab82 */ /* 0x000ea20000000a00 */
[----:B0-----:R-:W-:-:S04]  /*0720*/  @!P2 IMAD.WIDE.U32 R20, R13, 0x8, R4 ;  /* 0x000000080d14a825 */ /* 0x001fc800078e0004 */
[----:B-1----:R-:W-:-:S03]  /*0730*/  @!P2 IMAD.WIDE.U32 R34, R13, 0x8, R18 ;  /* 0x000000080d22a825 */ /* 0x002fc600078e0012 */
[----:B------:R-:W0:Y:S01]  /*0740*/  @!P1 LDC.64 R30, c[0x0][0x220] ;  /* 0x00008800ff1e9b82 */ /* 0x000e220000000a00 */
[----:B-----5:R-:W-:Y:S01]  /*0750*/  DFMA R14, R10, R8, R14 ;  /* 0x000000080a0e722b */ /* 0x020fe2000000000e */
[----:B------:R-:W-:Y:S02]  /*0760*/  CS2R R10, SRZ ;  /* 0x00000000000a7805 */ /* 0x000fe4000001ff00 */
[----:B------:R-:W-:-:S04]  /*0770*/  CS2R R8, SRZ ;  /* 0x0000000000087805 */ /* 0x000fc8000001ff00 */
[----:B------:R-:W1:Y:S01]  /*0780*/  @!P1 LDC.64 R24, c[0x0][0x238] ;  /* 0x00008e00ff189b82 */ /* 0x000e620000000a00 */
[----:B------:R4:W5:Y:S04]  /*0790*/  @!P2 LDG.E.64 R10, desc[UR4][R20.64] ;  /* 0x00000004140aa981 */ /* 0x000968000c1e1b00 */
[----:B------:R-:W5:Y:S03]  /*07a0*/  @!P2 LDG.E.64 R8, desc[UR4][R34.64] ;  /* 0x000000042208a981 */ /* 0x000f66000c1e1b00 */
[----:B------:R-:W1:Y:S01]  /*07b0*/  @!P1 LDC.64 R26, c[0x0][0x228] ;  /* 0x00008a00ff1a9b82 */ /* 0x000e620000000a00 */
[----:B---3--:R-:W-:Y:S01]  /*07c0*/  @!P2 IMAD.WIDE.U32 R6, R13, 0x8, R6 ;  /* 0x000000080d06a825 */ /* 0x008fe200078e0006 */
[----:B------:R-:W-:-:S03]  /*07d0*/  CS2R R4, SRZ ;  /* 0x0000000000047805 */ /* 0x000fc6000001ff00 */
[C---:B--2---:R-:W-:Y:S01]  /*07e0*/  @!P2 IMAD.WIDE.U32 R16, R13.reuse, 0x8, R16 ;  /* 0x000000080d10a825 */ /* 0x044fe200078e0010 */
[----:B------:R-:W2:Y:S01]  /*07f0*/  @!P2 LDG.E.64 R22, desc[UR4][R6.64] ;  /* 0x000000040616a981 */ /* 0x000ea2000c1e1b00 */
[----:B----4-:R-:W-:Y:S02]  /*0800*/  @!P1 IADD3 R20, R0, R29, RZ ;  /* 0x0000001d00149210 */ /* 0x010fe40007ffe0ff */
[----:B------:R-:W-:Y:S01]  /*0810*/  @!P2 IMAD.WIDE.U32 R32, R13, 0x8, R32 ;  /* 0x000000080d20a825 */ /* 0x000fe200078e0020 */
[----:B------:R3:W4:Y:S01]  /*0820*/  @!P2 LDG.E.64 R4, desc[UR4][R16.64] ;  /* 0x000000041004a981 */ /* 0x000722000c1e1b00 */
[----:B------:R-:W-:Y:S02]  /*0830*/  CS2R R12, SRZ ;  /* 0x00000000000c7805 */ /* 0x000fe4000001ff00 */
[----:B0-----:R-:W-:-:S04]  /*0840*/  @!P1 IMAD.WIDE.U32 R30, R20, 0x8, R30 ;  /* 0x00000008141e9825 */ /* 0x001fc800078e001e */
[----:B-1----:R-:W-:Y:S01]  /*0850*/  @!P1 IMAD.WIDE.U32 R24, R20, 0x8, R24 ;  /* 0x0000000814189825 */ /* 0x002fe200078e0018 */
[----:B------:R-:W4:Y:S01]  /*0860*/  @!P1 LDG.E.64 R12, desc[UR4][R30.64] ;  /* 0x000000041e0c9981 */ /* 0x000f22000c1e1b00 */
[----:B---3--:R-:W-:Y:S02]  /*0870*/  CS2R R16, SRZ ;  /* 0x0000000000107805 */ /* 0x008fe4000001ff00 */
[----:B------:R-:W-:-:S04]  /*0880*/  CS2R R6, SRZ ;  /* 0x0000000000067805 */ /* 0x000fc8000001ff00 */
[----:B------:R-:W4:Y:S01]  /*0890*/  @!P1 LDG.E.64 R16, desc[UR4][R24.64] ;  /* 0x0000000418109981 */ /* 0x000f22000c1e1b00 */
[----:B------:R-:W-:Y:S01]  /*08a0*/  @!P1 IMAD.WIDE.U32 R26, R20, 0x8, R26 ;  /* 0x00000008141a9825 */ /* 0x000fe200078e001a */
[----:B------:R-:W-:-:S04]  /*08b0*/  CS2R R18, SRZ ;  /* 0x0000000000127805 */ /* 0x000fc8000001ff00 */
[----:B------:R0:W3:Y:S04]  /*08c0*/  @!P1 LDG.E.64 R6, desc[UR4][R26.64] ;  /* 0x000000041a069981 */ /* 0x0000e8000c1e1b00 */
[----:B------:R1:W3:Y:S01]  /*08d0*/  @!P2 LDG.E.64 R18, desc[UR4][R32.64] ;  /* 0x000000042012a981 */ /* 0x0002e2000c1e1b00 */
[----:B------:R-:W-:-:S05]  /*08e0*/  @!P1 VIADD R29, R29, 0x80 ;  /* 0x000000801d1d9836 */ /* 0x000fca0000000000 */
[----:B------:R-:W-:-:S13]  /*08f0*/  ISETP.GE.AND P2, PT, R29, R2, PT ;  /* 0x000000021d00720c */ /* 0x000fda0003f46270 */
[----:B0-----:R-:W0:Y:S08]  /*0900*/  @!P2 LDC.64 R26, c[0x0][0x238] ;  /* 0x00008e00ff1aab82 */ /* 0x001e300000000a00 */
[----:B-1----:R-:W1:Y:S08]  /*0910*/  @!P2 LDC.64 R32, c[0x0][0x228] ;  /* 0x00008a00ff20ab82 */ /* 0x002e700000000a00 */
[----:B------:R-:W1:Y:S08]  /*0920*/  @!P2 LDC.64 R30, c[0x0][0x230] ;  /* 0x00008c00ff1eab82 */ /* 0x000e700000000a00 */
[----:B------:R-:W1:Y:S01]  /*0930*/  @!P2 LDC.64 R24, c[0x0][0x240] ;  /* 0x00009000ff18ab82 */ /* 0x000e620000000a00 */
[----:B-----5:R-:W-:-:S07]  /*0940*/  DADD R34, -R8, R10 ;  /* 0x0000000008227229 */ /* 0x020fce000000010a */
[----:B------:R-:W5:Y:S08]  /*0950*/  @!P1 LDC.64 R10, c[0x0][0x230] ;  /* 0x00008c00ff0a9b82 */ /* 0x000f700000000a00 */
[----:B------:R-:W0:Y:S01]  /*0960*/  @!P1 LDC.64 R8, c[0x0][0x240] ;  /* 0x00009000ff089b82 */ /* 0x000e220000000a00 */
[----:B--2---:R-:W-:-:S07]  /*0970*/  DMUL R22, R34, R22 ;  /* 0x0000001622167228 */ /* 0x004fce0000000000 */
[----:B------:R-:W2:Y:S01]  /*0980*/  @!P2 LDC.64 R34, c[0x0][0x220] ;  /* 0x00008800ff22ab82 */ /* 0x000ea20000000a00 */
[----:B----4-:R-:W-:Y:S01]  /*0990*/  DADD R12, -R16, R12 ;  /* 0x00000000100c7229 */ /* 0x010fe2000000010c */
[----:B-----5:R-:W-:Y:S01]  /*09a0*/  @!P1 IMAD.WIDE.U32 R16, R20, 0x8, R10 ;  /* 0x0000000814109825 */ /* 0x020fe200078e000a */
[----:B------:R-:W-:-:S03]  /*09b0*/  CS2R R10, SRZ ;  /* 0x00000000000a7805 */ /* 0x000fc6000001ff00 */
[----:B0-----:R-:W-:-:S03]  /*09c0*/  @!P1 IMAD.WIDE.U32 R20, R20, 0x8, R8 ;  /* 0x0000000814149825 */ /* 0x001fc600078e0008 */
[----:B---3--:R-:W-:Y:S01]  /*09d0*/  DMUL R6, R12, R6 ;  /* 0x000000060c067228 */ /* 0x008fe20000000000 */
[----:B------:R-:W-:Y:S01]  /*09e0*/  @!P2 IADD3 R13, R0, R29, RZ ;  /* 0x0000001d000da210 */ /* 0x000fe20007ffe0ff */
[----:B------:R-:W-:Y:S01]  /*09f0*/  DFMA R4, R22, R18, R4 ;  /* 0x000000121604722b */ /* 0x000fe20000000004 */
[----:B------:R0:W3:Y:S01]  /*0a00*/  @!P1 LDG.E.64 R10, desc[UR4][R20.64] ;  /* 0x00000004140a9981 */ /* 0x0000e2000c1e1b00 */
[----:B------:R-:W-:Y:S02]  /*0a10*/  CS2R R22, SRZ ;  /* 0x0000000000167805 */ /* 0x000fe4000001ff00 */
[----:B------:R-:W-:Y:S01]  /*0a20*/  CS2R R18, SRZ ;  /* 0x0000000000127805 */ /* 0x000fe2000001ff00 */
[----:B--2---:R-:W-:-:S04]  /*0a30*/  @!P2 IMAD.WIDE.U32 R34, R13, 0x8, R34 ;  /* 0x000000080d22a825 */ /* 0x004fc800078e0022 */
[----:B------:R-:W-:Y:S01]  /*0a40*/  @!P2 IMAD.WIDE.U32 R26, R13, 0x8, R26 ;  /* 0x000000080d1aa825 */ /* 0x000fe200078e001a */
[----:B------:R-:W2:Y:S01]  /*0a50*/  @!P2 LDG.E.64 R22, desc[UR4][R34.64] ;  /* 0x000000042216a981 */ /* 0x000ea2000c1e1b00 */
[----:B0-----:R-:W-:-:S03]  /*0a60*/  CS2R R20, SRZ ;  /* 0x0000000000147805 */ /* 0x001fc6000001ff00 */
[----:B------:R0:W3:Y:S04]  /*0a70*/  @!P1 LDG.E.64 R18, desc[UR4][R16.64] ;  /* 0x0000000410129981 */ /* 0x0000e8000c1e1b00 */
[----:B------:R-:W2:Y:S01]  /*0a80*/  @!P2 LDG.E.64 R20, desc[UR4][R26.64] ;  /* 0x000000041a14a981 */ /* 0x000ea2000c1e1b00 */
[----:B-1----:R-:W-:Y:S01]  /*0a90*/  @!P2 IMAD.WIDE.U32 R32, R13, 0x8, R32 ;  /* 0x000000080d20a825 */ /* 0x002fe200078e0020 */
[----:B0-----:R-:W-:-:S03]  /*0aa0*/  CS2R R16, SRZ ;  /* 0x0000000000107805 */ /* 0x001fc6000001ff00 */
[----:B------:R-:W-:Y:S01]  /*0ab0*/  @!P2 IMAD.WIDE.U32 R30, R13, 0x8, R30 ;  /* 0x000000080d1ea825 */ /* 0x000fe200078e001e */
[----:B------:R-:W-:-:S03]  /*0ac0*/  CS2R R8, SRZ ;  /* 0x0000000000087805 */ /* 0x000fc6000001ff00 */
[----:B------:R-:W-:Y:S01]  /*0ad0*/  @!P2 IMAD.WIDE.U32 R24, R13, 0x8, R24 ;  /* 0x000000080d18a825 */ /* 0x000fe200078e0018 */
[----:B------:R0:W4:Y:S01]  /*0ae0*/  @!P2 LDG.E.64 R16, desc[UR4][R32.64] ;  /* 0x000000042010a981 */ /* 0x000122000c1e1b00 */
[----:B------:R-:W-:-:S03]  /*0af0*/  CS2R R12, SRZ ;  /* 0x00000000000c7805 */ /* 0x000fc6000001ff00 */
[----:B------:R1:W5:Y:S04]  /*0b00*/  @!P2 LDG.E.64 R8, desc[UR4][R30.64] ;  /* 0x000000041e08a981 */ /* 0x000368000c1e1b00 */
[----:B------:R1:W5:Y:S01]  /*0b10*/  @!P2 LDG.E.64 R12, desc[UR4][R24.64] ;  /* 0x00000004180ca981 */ /* 0x000362000c1e1b00 */
[----:B------:R-:W-:-:S05]  /*0b20*/  @!P2 VIADD R29, R29, 0x80 ;  /* 0x000000801d1da836 */ /* 0x000fca0000000000 */
[----:B------:R-:W-:-:S13]  /*0b30*/  ISETP.GE.AND P1, PT, R29, R2, PT ;  /* 0x000000021d00720c */ /* 0x000fda0003f26270 */
[----:B0-----:R-:W0:Y:S08]  /*0b40*/  @!P1 LDC.64 R32, c[0x0][0x220] ;  /* 0x00008800ff209b82 */ /* 0x001e300000000a00 */
[----:B-1----:R-:W1:Y:S08]  /*0b50*/  @!P1 LDC.64 R30, c[0x0][0x238] ;  /* 0x00008e00ff1e9b82 */ /* 0x002e700000000a00 */
[----:B------:R-:W5:Y:S08]  /*0b60*/  @!P1 LDC.64 R26, c[0x0][0x228] ;  /* 0x00008a00ff1a9b82 */ /* 0x000f700000000a00 */
[----:B------:R-:W5:Y:S01]  /*0b70*/  @!P1 LDC.64 R24, c[0x0][0x230] ;  /* 0x00008c00ff189b82 */ /* 0x000f620000000a00 */
[----:B--2---:R-:W-:-:S07]  /*0b80*/  DADD R20, -R20, R22 ;  /* 0x0000000014147229 */ /* 0x004fce0000000116 */
[----:B------:R-:W2:Y:S01]  /*0b90*/  @!P1 LDC.64 R22, c[0x0][0x240] ;  /* 0x00009000ff169b82 */ /* 0x000ea20000000a00 */
[----:B---3--:R-:W-:Y:S01]  /*0ba0*/  DFMA R6, R6, R10, R18 ;  /* 0x0000000a0606722b */ /* 0x008fe20000000012 */
[----:B------:R-:W-:Y:S02]  /*0bb0*/  @!P1 IADD3 R11, R0, R29, RZ ;  /* 0x0000001d000b9210 */ /* 0x000fe40007ffe0ff */
[----:B------:R-:W-:-:S03]  /*0bc0*/  CS2R R18, SRZ ;  /* 0x0000000000127805 */ /* 0x000fc6000001ff00 */
[C---:B0-----:R-:W-:Y:S01]  /*0bd0*/  @!P1 IMAD.WIDE.U32 R32, R11.reuse, 0x8, R32 ;  /* 0x000000080b209825 */ /* 0x041fe200078e0020 */
[----:B----4-:R-:W-:Y:S01]  /*0be0*/  DMUL R16, R20, R16 ;  /* 0x0000001014107228 */ /* 0x010fe20000000000 */
[----:B------:R-:W-:Y:S02]  /*0bf0*/  CS2R R20, SRZ ;  /* 0x0000000000147805 */ /* 0x000fe4000001ff00 */
[C---:B-1----:R-:W-:Y:S01]  /*0c00*/  @!P1 IMAD.WIDE.U32 R30, R11.reuse, 0x8, R30 ;  /* 0x000000080b1e9825 */ /* 0x042fe200078e001e */
[----:B------:R-:W3:Y:S04]  /*0c10*/  @!P1 LDG.E.64 R18, desc[UR4][R32.64] ;  /* 0x0000000420129981 */ /* 0x000ee8000c1e1b00 */
[----:B------:R-:W3:Y:S01]  /*0c20*/  @!P1 LDG.E.64 R20, desc[UR4][R30.64] ;  /* 0x000000041e149981 */ /* 0x000ee2000c1e1b00 */
[----:B-----5:R-:W-:Y:S01]  /*0c30*/  DFMA R8, R16, R12, R8 ;  /* 0x0000000c1008722b */ /* 0x020fe20000000008 */
[----:B------:R-:W-:Y:S01]  /*0c40*/  @!P1 IMAD.WIDE.U32 R26, R11, 0x8, R26 ;  /* 0x000000080b1a9825 */ /* 0x000fe200078e001a */
[----:B------:R-:W-:-:S02]  /*0c50*/  CS2R R16, SRZ ;  /* 0x0000000000107805 */ /* 0x000fc4000001ff00 */
[----:B------:R-:W-:Y:S01]  /*0c60*/  CS2R R12, SRZ ;  /* 0x00000000000c7805 */ /* 0x000fe2000001ff00 */
[----:B------:R-:W-:-:S03]  /*0c70*/  @!P1 IMAD.WIDE.U32 R24, R11, 0x8, R24 ;  /* 0x000000080b189825 */ /* 0x000fc600078e0018 */
[----:B------:R0:W4:Y:S01]  /*0c80*/  @!P1 LDG.E.64 R16, desc[UR4][R26.64] ;  /* 0x000000041a109981 */ /* 0x000122000c1e1b00 */
[----:B--2---:R-:W-:Y:S01]  /*0c90*/  @!P1 IMAD.WIDE.U32 R22, R11, 0x8, R22 ;  /* 0x000000080b169825 */ /* 0x004fe200078e0016 */
[----:B------:R-:W-:-:S04]  /*0ca0*/  CS2R R10, SRZ ;  /* 0x00000000000a7805 */ /* 0x000fc8000001ff00 */
[----:B------:R-:W2:Y:S04]  /*0cb0*/  @!P1 LDG.E.64 R12, desc[UR4][R22.64] ;  /* 0x00000004160c9981 */ /* 0x000ea8000c1e1b00 */
[----:B------:R1:W2:Y:S01]  /*0cc0*/  @!P1 LDG.E.64 R10, desc[UR4][R24.64] ;  /* 0x00000004180a9981 */ /* 0x0002a2000c1e1b00 */
[----:B------:R-:W-:-:S05]  /*0cd0*/  @!P1 VIADD R29, R29, 0x80 ;  /* 0x000000801d1d9836 */ /* 0x000fca0000000000 */
[----:B------:R-:W-:-:S13]  /*0ce0*/  ISETP.GE.AND P1, PT, R29, R2, PT ;  /* 0x000000021d00720c */ /* 0x000fda0003f26270 */
[----:B------:R-:W5:Y:S08]  /*0cf0*/  @!P1 LDC.64 R34, c[0x0][0x220] ;  /* 0x00008800ff229b82 */ /* 0x000f700000000a00 */
[----:B0-----:R-:W0:Y:S08]  /*0d00*/  @!P1 LDC.64 R26, c[0x0][0x238] ;  /* 0x00008e00ff1a9b82 */ /* 0x001e300000000a00 */
[----:B------:R-:W0:Y:S01]  /*0d10*/  @!P1 LDC.64 R32, c[0x0][0x228] ;  /* 0x00008a00ff209b82 */ /* 0x000e220000000a00 */
[----:B-1----:R-:W-:-:S07]  /*0d20*/  CS2R R24, SRZ ;  /* 0x0000000000187805 */ /* 0x002fce000001ff00 */
[----:B------:R-:W1:Y:S08]  /*0d30*/  @!P1 LDC.64 R30, c[0x0][0x230] ;  /* 0x00008c00ff1e9b82 */ /* 0x000e700000000a00 */
[----:B------:R-:W1:Y:S01]  /*0d40*/  @!P1 LDC.64 R22, c[0x0][0x240] ;  /* 0x00009000ff169b82 */ /* 0x000e620000000a00 */
[----:B---3--:R-:W-:-:S08]  /*0d50*/  DADD R18, -R20, R18 ;  /* 0x0000000014127229 */ /* 0x008fd00000000112 */
[----:B----4-:R-:W-:Y:S01]  /*0d60*/  DMUL R16, R18, R16 ;  /* 0x0000001012107228 */ /* 0x010fe20000000000 */
[----:B------:R-:W-:-:S07]  /*0d70*/  CS2R R20, SRZ ;  /* 0x0000000000147805 */ /* 0x000fce000001ff00 */
[----:B--2---:R-:W-:Y:S01]  /*0d80*/  DFMA R10, R16, R12, R10 ;  /* 0x0000000c100a722b */ /* 0x004fe2000000000a */
[----:B------:R-:W-:-:S05]  /*0d90*/  @!P1 IADD3 R17, R0, R29, RZ ;  /* 0x0000001d00119210 */ /* 0x000fca0007ffe0ff */
[----:B-----5:R-:W-:-:S04]  /*0da0*/  @!P1 IMAD.WIDE.U32 R34, R17, 0x8, R34 ;  /* 0x0000000811229825 */ /* 0x020fc800078e0022 */
[C---:B0-----:R-:W-:Y:S01]  /*0db0*/  @!P1 IMAD.WIDE.U32 R26, R17.reuse, 0x8, R26 ;  /* 0x00000008111a9825 */ /* 0x041fe200078e001a */
[----:B------:R-:W2:Y:S04]  /*0dc0*/  @!P1 LDG.E.64 R24, desc[UR4][R34.64] ;  /* 0x0000000422189981 */ /* 0x000ea8000c1e1b00 */
[----:B------:R-:W2:Y:S01]  /*0dd0*/  @!P1 LDG.E.64 R20, desc[UR4][R26.64] ;  /* 0x000000041a149981 */ /* 0x000ea2000c1e1b00 */
[----:B------:R-:W-:Y:S01]  /*0de0*/  CS2R R18, SRZ ;  /* 0x0000000000127805 */ /* 0x000fe2000001ff00 */
[----:B------:R-:W-:Y:S01]  /*0df0*/  @!P1 IMAD.WIDE.U32 R32, R17, 0x8, R32 ;  /* 0x0000000811209825 */ /* 0x000fe200078e0020 */
[----:B------:R-:W-:-:S03]  /*0e00*/  CS2R R12, SRZ ;  /* 0x00000000000c7805 */ /* 0x000fc6000001ff00 */
[C---:B-1----:R-:W-:Y:S01]  /*0e10*/  @!P1 IMAD.WIDE.U32 R30, R17.reuse, 0x8, R30 ;  /* 0x00000008111e9825 */ /* 0x042fe200078e001e */
[----:B------:R-:W3:Y:S03]  /*0e20*/  @!P1 LDG.E.64 R18, desc[UR4][R32.64] ;  /* 0x0000000420129981 */ /* 0x000ee6000c1e1b00 */
[----:B------:R-:W-:Y:S01]  /*0e30*/  @!P1 IMAD.WIDE.U32 R22, R17, 0x8, R22 ;  /* 0x0000000811169825 */ /* 0x000fe200078e0016 */
[----:B------:R-:W-:Y:S01]  /*0e40*/  CS2R R16, SRZ ;  /* 0x0000000000107805 */ /* 0x000fe2000001ff00 */
[----:B------:R0:W4:Y:S05]  /*0e50*/  @!P1 LDG.E.64 R12, desc[UR4][R30.64] ;  /* 0x000000041e0c9981 */ /* 0x00012a000c1e1b00 */
[----:B------:R1:W4:Y:S01]  /*0e60*/  @!P1 LDG.E.64 R16, desc[UR4][R22.64] ;  /* 0x0000000416109981 */ /* 0x000322000c1e1b00 */
[----:B------:R-:W-:-:S05]  /*0e70*/  @!P1 VIADD R29, R29, 0x80 ;  /* 0x000000801d1d9836 */ /* 0x000fca0000000000 */
[----:B------:R-:W-:-:S13]  /*0e80*/  ISETP.GE.AND P1, PT, R29, R2, PT ;  /* 0x000000021d00720c */ /* 0x000fda0003f26270 */
[----:B0-----:R-:W0:Y:S01]  /*0e90*/  @!P1 LDC.64 R30, c[0x0][0x238] ;  /* 0x00008e00ff1e9b82 */ /* 0x001e220000000a00 */
[----:B------:R-:W-:-:S07]  /*0ea0*/  @!P1 IADD3 R27, R0, R29, RZ ;  /* 0x0000001d001b9210 */ /* 0x000fce0007ffe0ff */
[----:B------:R-:W5:Y:S01]  /*0eb0*/  @!P1 LDC.64 R34, c[0x0][0x228] ;  /* 0x00008a00ff229b82 */ /* 0x000f620000000a00 */
[----:B-1----:R-:W-:-:S07]  /*0ec0*/  CS2R R22, SRZ ;  /* 0x0000000000167805 */ /* 0x002fce000001ff00 */
[----:B------:R-:W1:Y:S01]  /*0ed0*/  @!P1 LDC.64 R32, c[0x0][0x230] ;  /* 0x00008c00ff209b82 */ /* 0x000e620000000a00 */
[----:B0-----:R-:W-:-:S05]  /*0ee0*/  @!P1 IMAD.WIDE.U32 R30, R27, 0x8, R30 ;  /* 0x000000081b1e9825 */ /* 0x001fca00078e001e */
[----:B------:R-:W4:Y:S01]  /*0ef0*/  @!P1 LDG.E.64 R22, desc[UR4][R30.64] ;  /* 0x000000041e169981 */ /* 0x000f22000c1e1b00 */
[----:B-----5:R-:W-:-:S04]  /*0f00*/  @!P1 IMAD.WIDE.U32 R34, R27, 0x8, R34 ;  /* 0x000000081b229825 */ /* 0x020fc800078e0022 */
[----:B-1----:R-:W-:Y:S01]  /*0f10*/  @!P1 IMAD.WIDE.U32 R32, R27, 0x8, R32 ;  /* 0x000000081b209825 */ /* 0x002fe200078e0020 */
[----:B--2---:R-:W-:Y:S01]  /*0f20*/  DADD R20, -R20, R24 ;  /* 0x0000000014147229 */ /* 0x004fe20000000118 */
[----:B------:R-:W0:Y:S07]  /*0f30*/  @!P1 LDC.64 R24, c[0x0][0x220] ;  /* 0x00008800ff189b82 */ /* 0x000e2e0000000a00 */
[----:B---3--:R-:W-:-:S08]  /*0f40*/  DMUL R18, R20, R18 ;  /* 0x0000001214127228 */ /* 0x008fd00000000000 */
[----:B----4-:R-:W-:Y:S01]  /*0f50*/  DFMA R12, R18, R16, R12 ;  /* 0x00000010120c722b */ /* 0x010fe2000000000c */
[----:B------:R-:W-:Y:S01]  /*0f60*/  CS2R R16, SRZ ;  /* 0x0000000000107805 */ /* 0x000fe2000001ff00 */
[----:B0-----:R-:W-:-:S05]  /*0f70*/  @!P1 IMAD.WIDE.U32 R24, R27, 0x8, R24 ;  /* 0x000000081b189825 */ /* 0x001fca00078e0018 */
[----:B------:R0:W2:Y:S01]  /*0f80*/  @!P1 LDG.E.64 R16, desc[UR4][R24.64] ;  /* 0x0000000418109981 */ /* 0x0000a2000c1e1b00 */
[----:B------:R-:W-:-:S06]  /*0f90*/  CS2R R18, SRZ ;  /* 0x0000000000127805 */ /* 0x000fcc000001ff00 */
[----:B------:R-:W3:Y:S01]  /*0fa0*/  @!P1 LDG.E.64 R18, desc[UR4][R34.64] ;  /* 0x0000000422129981 */ /* 0x000ee2000c1e1b00 */
[----:B0-----:R-:W0:Y:S01]  /*0fb0*/  @!P1 LDC.64 R24, c[0x0][0x240] ;  /* 0x00009000ff189b82 */ /* 0x001e220000000a00 */
[----:B------:R-:W-:-:S06]  /*0fc0*/  CS2R R20, SRZ ;  /* 0x0000000000147805 */ /* 0x000fcc000001ff00 */
[----:B------:R-:W4:Y:S01]  /*0fd0*/  @!P1 LDG.E.64 R20, desc[UR4][R32.64] ;  /* 0x0000000420149981 */ /* 0x000f22000c1e1b00 */
[----:B0-----:R-:W-:Y:S01]  /*0fe0*/  @!P1 IMAD.WIDE.U32 R24, R27, 0x8, R24 ;  /* 0x000000081b189825 */ /* 0x001fe200078e0018 */
[----:B------:R-:W-:-:S06]  /*0ff0*/  CS2R R26, SRZ ;  /* 0x00000000001a7805 */ /* 0x000fcc000001ff00 */
[----:B------:R0:W4:Y:S01]  /*1000*/  @!P1 LDG.E.64 R26, desc[UR4][R24.64] ;  /* 0x00000004181a9981 */ /* 0x000122000c1e1b00 */
[----:B------:R-:W-:-:S05]  /*1010*/  @!P1 VIADD R29, R29, 0x80 ;  /* 0x000000801d1d9836 */ /* 0x000fca0000000000 */
[----:B------:R-:W-:Y:S02]  /*1020*/  ISETP.GE.AND P1, PT, R29, R2, PT ;  /* 0x000000021d00720c */ /* 0x000fe40003f26270 */
[----:B0-----:R-:W-:Y:S01]  /*1030*/  CS2R R24, SRZ ;  /* 0x0000000000187805 */ /* 0x001fe2000001ff00 */
[----:B--2---:R-:W-:-:S10]  /*1040*/  DADD R22, -R22, R16 ;  /* 0x0000000016167229 */ /* 0x004fd40000000110 */
[----:B------:R-:W0:Y:S01]  /*1050*/  @!P1 LDC.64 R16, c[0x0][0x220] ;  /* 0x00008800ff109b82 */ /* 0x000e220000000a00 */
[----:B---3--:R-:W-:-:S07]  /*1060*/  DMUL R22, R22, R18 ;  /* 0x0000001216167228 */ /* 0x008fce0000000000 */
[----:B------:R-:W1:Y:S01]  /*1070*/  @!P1 LDC.64 R18, c[0x0][0x238] ;  /* 0x00008e00ff129b82 */ /* 0x000e620000000a00 */
[----:B----4-:R-:W-:Y:S01]  /*1080*/  DFMA R26, R22, R26, R20 ;  /* 0x0000001a161a722b */ /* 0x010fe20000000014 */
[----:B------:R-:W-:-:S06]  /*1090*/  @!P1 IADD3 R21, R0, R29, RZ ;  /* 0x0000001d00159210 */ /* 0x000fcc0007ffe0ff */
[----:B------:R-:W2:Y:S01]  /*10a0*/  @!P1 LDC.64 R22, c[0x0][0x228] ;  /* 0x00008a00ff169b82 */ /* 0x000ea20000000a00 */
[----:B0-----:R-:W-:Y:S01]  /*10b0*/  @!P1 IMAD.WIDE.U32 R32, R21, 0x8, R16 ;  /* 0x0000000815209825 */ /* 0x001fe200078e0010 */
[----:B------:R-:W-:-:S03]  /*10c0*/  CS2R R16, SRZ ;  /* 0x0000000000107805 */ /* 0x000fc6000001ff00 */
[C---:B-1----:R-:W-:Y:S01]  /*10d0*/  @!P1 IMAD.WIDE.U32 R28, R21.reuse, 0x8, R18 ;  /* 0x00000008151c9825 */ /* 0x042fe200078e0012 */
[----:B------:R-:W-:Y:S02]  /*10e0*/  CS2R R18, SRZ ;  /* 0x0000000000127805 */ /* 0x000fe4000001ff00 */
[----:B------:R-:W3:Y:S04]  /*10f0*/  @!P1 LDG.E.64 R16, desc[UR4][R32.64] ;  /* 0x0000000420109981 */ /* 0x000ee8000c1e1b00 */
[----:B------:R-:W3:Y:S01]  /*1100*/  @!P1 LDG.E.64 R18, desc[UR4][R28.64] ;  /* 0x000000041c129981 */ /* 0x000ee2000c1e1b00 */
[C---:B--2---:R-:W-:Y:S02]  /*1110*/  @!P1 IMAD.WIDE.U32 R30, R21.reuse, 0x8, R22 ;  /* 0x00000008151e9825 */ /* 0x044fe400078e0016 */
[----:B------:R-:W0:Y:S03]  /*1120*/  @!P1 LDC.64 R22, c[0x0][0x230] ;  /* 0x00008c00ff169b82 */ /* 0x000e260000000a00 */
[----:B------:R-:W2:Y:S01]  /*1130*/  @!P1 LDG.E.64 R24, desc[UR4][R30.64] ;  /* 0x000000041e189981 */ /* 0x000ea2000c1e1b00 */
[----:B0-----:R-:W-:Y:S01]  /*1140*/  @!P1 IMAD.WIDE.U32 R22, R21, 0x8, R22 ;  /* 0x0000000815169825 */ /* 0x001fe200078e0016 */
[----:B---3--:R-:W-:-:S03]  /*1150*/  DADD R18, -R18, R16 ;  /* 0x0000000012127229 */ /* 0x008fc60000000110 */
[----:B------:R-:W0:Y:S05]  /*1160*/  @!P1 LDC.64 R16, c[0x0][0x240] ;  /* 0x00009000ff109b82 */ /* 0x000e2a0000000a00 */
[----:B--2---:R-:W-:Y:S01]  /*1170*/  DMUL R18, R18, R24 ;  /* 0x0000001812127228 */ /* 0x004fe20000000000 */
[----:B------:R-:W-:-:S06]  /*1180*/  CS2R R24, SRZ ;  /* 0x0000000000187805 */ /* 0x000fcc000001ff00 */
[----:B------:R-:W2:Y:S01]  /*1190*/  @!P1 LDG.E.64 R24, desc[UR4][R22.64] ;  /* 0x0000000416189981 */ /* 0x000ea2000c1e1b00 */
[----:B0-----:R-:W-:Y:S01]  /*11a0*/  @!P1 IMAD.WIDE.U32 R28, R21, 0x8, R16 ;  /* 0x00000008151c9825 */ /* 0x001fe200078e0010 */
[----:B------:R-:W-:Y:S01]  /*11b0*/  CS2R R16, SRZ ;  /* 0x0000000000107805 */ /* 0x000fe2000001ff00 */
[----:B------:R-:W0:Y:S05]  /*11c0*/  @!P0 LDC.64 R20, c[0x0][0x218] ;  /* 0x00008600ff148b82 */ /* 0x000e2a0000000a00 */
[----:B------:R-:W2:Y:S01]  /*11d0*/  @!P1 LDG.E.64 R16, desc[UR4][R28.64] ;  /* 0x000000041c109981 */ /* 0x000ea2000c1e1b00 */
[----:B------:R-:W-:Y:S01]  /*11e0*/  @!P0 IMAD.IADD R31, R0, 0x1, R3 ;  /* 0x00000001001f8824 */ /* 0x000fe200078e0203 */
[----:B------:R-:W-:-:S03]  /*11f0*/  @!P0 IADD3 R3, R3, 0x80, RZ ;  /* 0x0000008003038810 */ /* 0x000fc60007ffe0ff */
[----:B0-----:R-:W-:-:S05]  /*1200*/  @!P0 IMAD.WIDE.U32 R20, R31, 0x8, R20 ;  /* 0x000000081f148825 */ /* 0x001fca00078e0014 */
[----:B------:R0:W-:Y:S01]  /*1210*/  @!P0 STG.E.64 desc[UR4][R20.64], R14 ;  /* 0x0000000e14008986 */ /* 0x0001e2000c101b04 */
[----:B------:R-:W-:Y:S01]  /*1220*/  ISETP.GE.AND P0, PT, R3, R2, PT ;  /* 0x000000020300720c */ /* 0x000fe20003f06270 */
[----:B------:R-:W-:Y:S04]  /*1230*/  BSSY B0, `(.L_x_27869) ;  /* 0x000002d000007945 */ /* 0x000fe80003800000 */
[----:B------:R-:W-:Y:S01]  /*1240*/  BSSY B1, `(.L_x_27870) ;  /* 0x0000025000017945 */ /* 0x000fe20003800000 */
[----:B--2---:R-:W-:-:S07]  /*1250*/  DFMA R16, R18, R16, R24 ;  /* 0x000000101210722b */ /* 0x004fce0000000018 */
        /* <DEDUP_REMOVED lines=13> */
.L_x_27871:
[----:B------:R-:W-:-:S13]  /*1330*/  ISETP.GE.AND P0, PT, R3, R2, PT ;  /* 0x000000020300720c */ /* 0x000fda0003f06270 */
[----:B------:R-:W-:Y:S05]  /*1340*/  @P0 BRA `(.L_x_27873) ;  /* 0x0000000000300947 */ /* 0x000fea0003800000 */
[----:B0-----:R-:W0:Y:S01]  /*1350*/  LDC.64 R4, c[0x0][0x218] ;  /* 0x00008600ff047b82 */ /* 0x001e220000000a00 */
[----:B------:R-:W-:Y:S01]  /*1360*/  IMAD.IADD R7, R0, 0x1, R3 ;  /* 0x0000000100077824 */ /* 0x000fe200078e0203 */
[----:B------:R-:W-:-:S03]  /*1370*/  IADD3 R3, R3, 0x80, RZ ;  /* 0x0000008003037810 */ /* 0x000fc60007ffe0ff */
[----:B0-----:R-:W-:-:S05]  /*1380*/  IMAD.WIDE.U32 R4, R7, 0x8, R4 ;  /* 0x0000000807047825 */ /* 0x001fca00078e0004 */
[----:B------:R1:W-:Y:S02]  /*1390*/  STG.E.64 desc[UR4][R4.64], R8 ;  /* 0x0000000804007986 */ /* 0x0003e4000c101b04 */
.L_x_27872:
[----:B------:R-:W-:-:S13]  /*13a0*/  ISETP.GE.AND P0, PT, R3, R2, PT ;  /* 0x000000020300720c */ /* 0x000fda0003f06270 */
[----:B------:R-:W-:Y:S05]  /*13b0*/  @P0 BRA `(.L_x_27874) ;  /* 0x0000000000340947 */ /* 0x000fea0003800000 */
[----:B01----:R-:W0:Y:S01]  /*13c0*/  LDC.64 R4, c[0x0][0x218] ;  /* 0x00008600ff047b82 */ /* 0x003e220000000a00 */
[----:B------:R-:W-:Y:S01]  /*13d0*/  IADD3 R7, R0, R3, RZ ;  /* 0x0000000300077210 */ /* 0x000fe20007ffe0ff */
[----:B------:R-:W-:-:S04]  /*13e0*/  VIADD R3, R3, 0x80 ;  /* 0x0000008003037836 */ /* 0x000fc80000000000 */
[----:B0-----:R-:W-:-:S05]  /*13f0*/  IMAD.WIDE.U32 R4, R7, 0x8, R4 ;  /* 0x0000000807047825 */ /* 0x001fca00078e0004 */
[----:B------:R1:W-:Y:S02]  /*1400*/  STG.E.64 desc[UR4][R4.64], R10 ;  /* 0x0000000a04007986 */ /* 0x0003e4000c101b04 */
.L_x_27873:
[----:B------:R-:W-:-:S13]  /*1410*/  ISETP.GE.AND P0, PT, R3, R2, PT ;  /* 0x000000020300720c */ /* 0x000fda0003f06270 */
[----:B------:R-:W-:Y:S05]  /*1420*/  @P0 BREAK B1 ;  /* 0x0000000000010942 */ /* 0x000fea0003800000 */
[----:B------:R-:W-:Y:S05]  /*1430*/  @P0 BRA `(.L_x_27875) ;  /* 0x0000000000300947 */ /* 0x000fea0003800000 */
[----:B01----:R-:W0:Y:S01]  /*1440*/  LDC.64 R4, c[0x0][0x218] ;  /* 0x00008600ff047b82 */ /* 0x003e220000000a00 */
[----:B------:R-:W-:Y:S02]  /*1450*/  IADD3 R7, R0, R3, RZ ;  /* 0x0000000300077210 */ /* 0x000fe40007ffe0ff */
[----:B------:R-:W-:-:S03]  /*1460*/  IADD3 R3, R3, 0x80, RZ ;  /* 0x0000008003037810 */ /* 0x000fc60007ffe0ff */
[----:B0-----:R-:W-:-:S05]  /*1470*/  IMAD.WIDE.U32 R4, R7, 0x8, R4 ;  /* 0x0000000807047825 */ /* 0x001fca00078e0004 */
[----:B------:R2:W-:Y:S02]  /*1480*/  STG.E.64 desc[UR4][R4.64], R12 ;  /* 0x0000000c04007986 */ /* 0x0005e4000c101b04 */
.L_x_27874:
[----:B------:R-:W-:Y:S05]  /*1490*/  BSYNC B1 ;  /* 0x0000000000017941 */ /* 0x000fea0003800000 */
.L_x_27870:
[----:B------:R-:W-:-:S13]  /*14a0*/  ISETP.GE.AND P0, PT, R3, R2, PT ;  /* 0x000000020300720c */ /* 0x000fda0003f06270 */
[----:B012---:R-:W0:Y:S01]  /*14b0*/  @!P0 LDC.64 R4, c[0x0][0x218] ;  /* 0x00008600ff048b82 */ /* 0x007e220000000a00 */
[----:B------:R-:W-:Y:S01]  /*14c0*/  @!P0 IMAD.IADD R7, R0, 0x1, R3 ;  /* 0x0000000100078824 */ /* 0x000fe200078e0203 */
[----:B------:R-:W-:-:S03]  /*14d0*/  @!P0 IADD3 R3, R3, 0x80, RZ ;  /* 0x0000008003038810 */ /* 0x000fc60007ffe0ff */
[----:B0-----:R-:W-:-:S05]  /*14e0*/  @!P0 IMAD.WIDE.U32 R4, R7, 0x8, R4 ;  /* 0x0000000807048825 */ /* 0x001fca00078e0004 */
[----:B------:R2:W-:Y:S02]  /*14f0*/  @!P0 STG.E.64 desc[UR4][R4.64], R26 ;  /* 0x0000001a04008986 */ /* 0x0005e4000c101b04 */
.L_x_27875:
[----:B------:R-:W-:Y:S05]  /*1500*/  BSYNC B0 ;  /* 0x0000000000007941 */ /* 0x000fea0003800000 */
.L_x_27869:
        /* <DEDUP_REMOVED lines=8> */
.L_x_27876:
        /* <DEDUP_REMOVED lines=15> */
.L_x_28477:


//--------------------- .text._ZN2at6native29vectorized_elementwise_kernelILi4EZZZNS0_49_GLOBAL__N__b919a28f_16_Normalization_cu_5c38458722batch_norm_elementwiseERKNS_6TensorES5_RKSt8optionalIS3_ES9_S5_S5_ENKUlvE0_clEvENKUlvE_clEvEUldddddE_St5arrayIPcLm6EEEEviT0_T1_ --------------------------
	.section	.text._ZN2at6native29vectorized_elementwise_kernelILi4EZZZNS0_49_GLOBAL__N__b919a28f_16_Normalization_cu_5c38458722batch_norm_elementwiseERKNS_6TensorES5_RKSt8optionalIS3_ES9_S5_S5_ENKUlvE0_clEvENKUlvE_clEvEUldddddE_St5arrayIPcLm6EEEEviT0_T1_,"ax",@progbits
	.align	128
        .global         _ZN2at6native29vectorized_elementwise_kernelILi4EZZZNS0_49_GLOBAL__N__b919a28f_16_Normalization_cu_5c38458722batch_norm_elementwiseERKNS_6TensorES5_RKSt8optionalIS3_ES9_S5_S5_ENKUlvE0_clEvENKUlvE_clEvEUldddddE_St5arrayIPcLm6EEEEviT0_T1_
        .type           _ZN2at6native29vectorized_elementwise_kernelILi4EZZZNS0_49_GLOBAL__N__b919a28f_16_Normalization_cu_5c38458722batch_norm_elementwiseERKNS_6TensorES5_RKSt8optionalIS3_ES9_S5_S5_ENKUlvE0_clEvENKUlvE_clEvEUldddddE_St5arrayIPcLm6EEEEviT0_T1_,@function
        .size           _ZN2at6native29vectorized_elementwise_kernelILi4EZZZNS0_49_GLOBAL__N__b919a28f_16_Normalization_cu_5c38458722batch_norm_elementwiseERKNS_6TensorES5_RKSt8optionalIS3_ES9_S5_S5_ENKUlvE0_clEvENKUlvE_clEvEUldddddE_St5arrayIPcLm6EEEEviT0_T1_,(.L_x_28478 - _ZN2at6native29vectorized_elementwise_kernelILi4EZZZNS0_49_GLOBAL__N__b919a28f_16_Normalization_cu_5c38458722batch_norm_elementwiseERKNS_6TensorES5_RKSt8optionalIS3_ES9_S5_S5_ENKUlvE0_clEvENKUlvE_clEvEUldddddE_St5arrayIPcLm6EEEEviT0_T1_)
        .other          _ZN2at6native29vectorized_elementwise_kernelILi4EZZZNS0_49_GLOBAL__N__b919a28f_16_Normalization_cu_5c38458722batch_norm_elementwiseERKNS_6TensorES5_RKSt8optionalIS3_ES9_S5_S5_ENKUlvE0_clEvENKUlvE_clEvEUldddddE_St5arrayIPcLm6EEEEviT0_T1_,@"STO_CUDA_ENTRY STV_DEFAULT"
_ZN2at6native29vectorized_elementwise_kernelILi4EZZZNS0_49_GLOBAL__N__b919a28f_16_Normalization_cu_5c38458722batch_norm_elementwiseERKNS_6TensorES5_RKSt8optionalIS3_ES9_S5_S5_ENKUlvE0_clEvENKUlvE_clEvEUldddddE_St5arrayIPcLm6EEEEviT0_T1_:
.text._ZN2at6native29vectorized_elementwise_kernelILi4EZZZNS0_49_GLOBAL__N__b919a28f_16_Normalization_cu_5c38458722batch_norm_elementwiseERKNS_6TensorES5_RKSt8optionalIS3_ES9_S5_S5_ENKUlvE0_clEvENKUlvE_clEvEUldddddE_St5arrayIPcLm6EEEEviT0_T1_:
        /* <DEDUP_REMOVED lines=77> */
.L_x_27877:
        /* <DEDUP_REMOVED lines=230> */
.L_x_27880:
[----:B------:R-:W-:-:S13]  /*1330*/  ISETP.GE.AND P0, PT, R3, R2, PT ;  /* 0x000000020300720c */ /* 0x000fda0003f06270 */
[----:B------:R-:W-:Y:S05]  /*1340*/  @P0 BRA `(.L_x_27882) ;  /* 0x0000000000300947 */ /* 0x000fea0003800000 */
[----:B0-----:R-:W0:Y:S01]  /*1350*/  LDC.64 R4, c[0x0][0x218] ;  /* 0x00008600ff047b82 */ /* 0x001e220000000a00 */
[----:B------:R-:W-:Y:S01]  /*1360*/  IMAD.IADD R7, R0, 0x1, R3 ;  /* 0x0000000100077824 */ /* 0x000fe200078e0203 */
[----:B------:R-:W-:-:S03]  /*1370*/  IADD3 R3, R3, 0x80, RZ ;  /* 0x0000008003037810 */ /* 0x000fc60007ffe0ff */
[----:B0-----:R-:W-:-:S05]  /*1380*/  IMAD.WIDE.U32 R4, R7, 0x8, R4 ;  /* 0x0000000807047825 */ /* 0x001fca00078e0004 */
[----:B------:R1:W-:Y:S02]  /*1390*/  STG.E.64 desc[UR4][R4.64], R8 ;  /* 0x0000000804007986 */ /* 0x0003e4000c101b04 */
.L_x_27881:
[----:B------:R-:W-:-:S13]  /*13a0*/  ISETP.GE.AND P0, PT, R3, R2, PT ;  /* 0x000000020300720c */ /* 0x000fda0003f06270 */
[----:B------:R-:W-:Y:S05]  /*13b0*/  @P0 BRA `(.L_x_27883) ;  /* 0x0000000000340947 */ /* 0x000fea0003800000 */
[----:B01----:R-:W0:Y:S01]  /*13c0*/  LDC.64 R4, c[0x0][0x218] ;  /* 0x00008600ff047b82 */ /* 0x003e220000000a00 */
[----:B------:R-:W-:Y:S01]  /*13d0*/  IADD3 R7, R0, R3, RZ ;  /* 0x0000000300077210 */ /* 0x000fe20007ffe0ff */
[----:B------:R-:W-:-:S04]  /*13e0*/  VIADD R3, R3, 0x80 ;  /* 0x0000008003037836 */ /* 0x000fc80000000000 */
[----:B0-----:R-:W-:-:S05]  /*13f0*/  IMAD.WIDE.U32 R4, R7, 0x8, R4 ;  /* 0x0000000807047825 */ /* 0x001fca00078e0004 */
[----:B------:R1:W-:Y:S02]  /*1400*/  STG.E.64 desc[UR4][R4.64], R10 ;  /* 0x0000000a04007986 */ /* 0x0003e4000c101b04 */
.L_x_27882:
        /* <DEDUP_REMOVED lines=8> */
.L_x_27883:
[----:B------:R-:W-:Y:S05]  /*1490*/  BSYNC B1 ;  /* 0x0000000000017941 */ /* 0x000fea0003800000 */
.L_x_27879:
[----:B------:R-:W-:-:S13]  /*14a0*/  ISETP.GE.AND P0, PT, R3, R2, PT ;  /* 0x000000020300720c */ /* 0x000fda0003f06270 */
[----:B012---:R-:W0:Y:S01]  /*14b0*/  @!P0 LDC.64 R4, c[0x0][0x218] ;  /* 0x00008600ff048b82 */ /* 0x007e220000000a00 */
[----:B------:R-:W-:Y:S01]  /*14c0*/  @!P0 IMAD.IADD R7, R0, 0x1, R3 ;  /* 0x0000000100078824 */ /* 0x000fe200078e0203 */
[----:B------:R-:W-:-:S03]  /*14d0*/  @!P0 IADD3 R3, R3, 0x80, RZ ;  /* 0x0000008003038810 */ /* 0x000fc60007ffe0ff */
[----:B0-----:R-:W-:-:S05]  /*14e0*/  @!P0 IMAD.WIDE.U32 R4, R7, 0x8, R4 ;  /* 0x0000000807048825 */ /* 0x001fca00078e0004 */
[----:B------:R2:W-:Y:S02]  /*14f0*/  @!P0 STG.E.64 desc[UR4][R4.64], R26 ;  /* 0x0000001a04008986 */ /* 0x0005e4000c101b04 */
.L_x_27884:
[----:B------:R-:W-:Y:S05]  /*1500*/  BSYNC B0 ;  /* 0x0000000000007941 */ /* 0x000fea0003800000 */
.L_x_27878:
        /* <DEDUP_REMOVED lines=8> */
.L_x_27885:
        /* <DEDUP_REMOVED lines=15> */
.L_x_28478:


//--------------------- .text._ZN2at6native29vectorized_elementwise_kernelILi8EZZZNS0_49_GLOBAL__N__b919a28f_16_Normalization_cu_5c38458722batch_norm_elementwiseERKNS_6TensorES5_RKSt8optionalIS3_ES9_S5_S5_ENKUlvE0_clEvENKUlvE_clEvEUldddddE_St5arrayIPcLm6EEEEviT0_T1_ --------------------------
	.section	.text._ZN2at6native29vectorized_elementwise_kernelILi8EZZZNS0_49_GLOBAL__N__b919a28f_16_Normalization_cu_5c38458722batch_norm_elementwiseERKNS_6TensorES5_RKSt8optionalIS3_ES9_S5_S5_ENKUlvE0_clEvENKUlvE_clEvEUldddddE_St5arrayIPcLm6EEEEviT0_T1_,"ax",@progbits
	.align	128
        .global         _ZN2at6native29vectorized_elementwise_kernelILi8EZZZNS0_49_GLOBAL__N__b919a28f_16_Normalization_cu_5c38458722batch_norm_elementwiseERKNS_6TensorES5_RKSt8optionalIS3_ES9_S5_S5_ENKUlvE0_clEvENKUlvE_clEvEUldddddE_St5arrayIPcLm6EEEEviT0_T1_
        .type           _ZN2at6native29vectorized_elementwise_kernelILi8EZZZNS0_49_GLOBAL__N__b919a28f_16_Normalization_cu_5c38458722batch_norm_elementwiseERKNS_6TensorES5_RKSt8optionalIS3_ES9_S5_S5_ENKUlvE0_clEvENKUlvE_clEvEUldddddE_St5arrayIPcLm6EEEEviT0_T1_,@function
        .size           _ZN2at6native29vectorized_elementwise_kernelILi8EZZZNS0_49_GLOBAL__N__b919a28f_16_Normalization_cu_5c38458722batch_norm_elementwiseERKNS_6TensorES5_RKSt8optionalIS3_ES9_S5_S5_ENKUlvE0_clEvENKUlvE_clEvEUldddddE_St5arrayIPcLm6EEEEviT0_T1_,(.L_x_28479 - _ZN2at6native29vectorized_elementwise_kernelILi8EZZZNS0_49_GLOBAL__N__b919a28f_16_Normalization_cu_5c38458722batch_norm_elementwiseERKNS_6TensorES5_RKSt8optionalIS3_ES9_S5_S5_ENKUlvE0_clEvENKUlvE_clEvEUldddddE_St5arrayIPcLm6EEEEviT0_T1_)
        .other          _ZN2at6native29vectorized_elementwise_kernelILi8EZZZNS0_49_GLOBAL__N__b919a28f_16_Normalization_cu_5c38458722batch_norm_elementwiseERKNS_6TensorES5_RKSt8optionalIS3_ES9_S5_S5_ENKUlvE0_clEvENKUlvE_clEvEUldddddE_St5arrayIPcLm6EEEEviT0_T1_,@"STO_CUDA_ENTRY STV_DEFAULT"
_ZN2at6native29vectorized_elementwise_kernelILi8EZZZNS0_49_GLOBAL__N__b919a28f_16_Normalization_cu_5c38458722batch_norm_elementwiseERKNS_6TensorES5_RKSt8optionalIS3_ES9_S5_S5_ENKUlvE0_clEvENKUlvE_clEvEUldddddE_St5arrayIPcLm6EEEEviT0_T1_:
.text._ZN2at6native29vectorized_elementwise_kernelILi8EZZZNS0_49_GLOBAL__N__b919a28f_16_Normalization_cu_5c38458722batch_norm_elementwiseERKNS_6TensorES5_RKSt8optionalIS3_ES9_S5_S5_ENKUlvE0_clEvENKUlvE_clEvEUldddddE_St5arrayIPcLm6EEEEviT0_T1_:
        /* <DEDUP_REMOVED lines=77> */
.L_x_27886:
        /* <DEDUP_REMOVED lines=230> */
.L_x_27889:
[----:B------:R-:W-:-:S13]  /*1330*/  ISETP.GE.AND P0, PT, R3, R2, PT ;  /* 0x000000020300720c */ /* 0x000fda0003f06270 */
[----:B------:R-:W-:Y:S05]  /*1340*/  @P0 BRA `(.L_x_27891) ;  /* 0x0000000000300947 */ /* 0x000fea0003800000 */
[----:B0-----:R-:W0:Y:S01]  /*1350*/  LDC.64 R4, c[0x0][0x218] ;  /* 0x00008600ff047b82 */ /* 0x001e220000000a00 */
[----:B------:R-:W-:Y:S01]  /*1360*/  IMAD.IADD R7, R0, 0x1, R3 ;  /* 0x0000000100077824 */ /* 0x000fe200078e0203 */
[----:B------:R-:W-:-:S03]  /*1370*/  IADD3 R3, R3, 0x80, RZ ;  /* 0x0000008003037810 */ /* 0x000fc60007ffe0ff */
[----:B0-----:R-:W-:-:S05]  /*1380*/  IMAD.WIDE.U32 R4, R7, 0x8, R4 ;  /* 0x0000000807047825 */ /* 0x001fca00078e0004 */
[----:B------:R1:W-:Y:S02]  /*1390*/  STG.E.64 desc[UR4][R4.64], R8 ;  /* 0x0000000804007986 */ /* 0x0003e4000c101b04 */
.L_x_27890:
[----:B------:R-:W-:-:S13]  /*13a0*/  ISETP.GE.AND P0, PT, R3, R2, PT ;  /* 0x000000020300720c */ /* 0x000fda0003f06270 */
[----:B------:R-:W-:Y:S05]  /*13b0*/  @P0 BRA `(.L_x_27892) ;  /* 0x0000000000340947 */ /* 0x000fea0003800000 */
[----:B01----:R-:W0:Y:S01]  /*13c0*/  LDC.64 R4, c[0x0][0x218] ;  /* 0x00008600ff047b82 */ /* 0x003e220000000a00 */
[----:B------:R-:W-:Y:S01]  /*13d0*/  IADD3 R7, R0, R3, RZ ;  /* 0x0000000300077210 */ /* 0x000fe20007ffe0ff */
[----:B------:R-:W-:-:S04]  /*13e0*/  VIADD R3, R3, 0x80 ;  /* 0x0000008003037836 */ /* 0x000fc80000000000 */
[----:B0-----:R-:W-:-:S05]  /*13f0*/  IMAD.WIDE.U32 R4, R7, 0x8, R4 ;  /* 0x0000000807047825 */ /* 0x001fca00078e0004 */
[----:B------:R1:W-:Y:S02]  /*1400*/  STG.E.64 desc[UR4][R4.64], R10 ;  /* 0x0000000a04007986 */ /* 0x0003e4000c101b04 */
.L_x_27891:
        /* <DEDUP_REMOVED lines=8> */
.L_x_27892:
[----:B------:R-:W-:Y:S05]  /*1490*/  BSYNC B1 ;  /* 0x0000000000017941 */ /* 0x000fea0003800000 */
.L_x_27888:
[----:B------:R-:W-:-:S13]  /*14a0*/  ISETP.GE.AND P0, PT, R3, R2, PT ;  /* 0x000000020300720c */ /* 0x000fda0003f06270 */
[----:B012---:R-:W0:Y:S01]  /*14b0*/  @!P0 LDC.64 R4, c[0x0][0x218] ;  /* 0x00008600ff048b82 */ /* 0x007e220000000a00 */
[----:B------:R-:W-:Y:S01]  /*14c0*/  @!P0 IMAD.IADD R7, R0, 0x1, R3 ;  /* 0x0000000100078824 */ /* 0x000fe200078e0203 */
[----:B------:R-:W-:-:S03]  /*14d0*/  @!P0 IADD3 R3, R3, 0x80, RZ ;  /* 0x0000008003038810 */ /* 0x000fc60007ffe0ff */
[----:B0-----:R-:W-:-:S05]  /*14e0*/  @!P0 IMAD.WIDE.U32 R4, R7, 0x8, R4 ;  /* 0x0000000807048825 */ /* 0x001fca00078e0004 */
[----:B------:R2:W-:Y:S02]  /*14f0*/  @!P0 STG.E.64 desc[UR4][R4.64], R26 ;  /* 0x0000001a04008986 */ /* 0x0005e4000c101b04 */
.L_x_27893:
[----:B------:R-:W-:Y:S05]  /*1500*/  BSYNC B0 ;  /* 0x0000000000007941 */ /* 0x000fea0003800000 */
.L_x_27887:
        /* <DEDUP_REMOVED lines=8> */
.L_x_27894:
        /* <DEDUP_REMOVED lines=15> */
.L_x_28479:


//--------------------- .text._ZN2at6native33batch_norm_transform_input_kernelIN3c104HalfES3_fLb1EiEEvNS_27GenericPackedTensorAccessorIKT_Lm3ENS_17RestrictPtrTraitsET3_EENS4_IS5_Lm3ES7_S8_EENS4_INSt11conditionalIXT2_ET1_T0_E4typeELm1ES7_S8_EESG_NS4_IKSD_Lm1ES7_S8_EESI_SC_ --------------------------
	.section	.text._ZN2at6native33batch_norm_transform_input_kernelIN3c104HalfES3_fLb1EiEEvNS_27GenericPackedTensorAccessorIKT_Lm3ENS_17RestrictPtrTraitsET3_EENS4_IS5_Lm3ES7_S8_EENS4_INSt11conditionalIXT2_ET1_T0_E4typeELm1ES7_S8_EESG_NS4_IKSD_Lm1ES7_S8_EESI_SC_,"ax",@progbits
	.align	128
        .global         _ZN2at6native33batch_norm_transform_input_kernelIN3c104HalfES3_fLb1EiEEvNS_27GenericPackedTensorAccessorIKT_Lm3ENS_17RestrictPtrTraitsET3_EENS4_IS5_Lm3ES7_S8_EENS4_INSt11conditionalIXT2_ET1_T0_E4typeELm1ES7_S8_EESG_NS4_IKSD_Lm1ES7_S8_EESI_SC_
        .type           _ZN2at6native33batch_norm_transform_input_kernelIN3c104HalfES3_fLb1EiEEvNS_27GenericPackedTensorAccessorIKT_Lm3ENS_17RestrictPtrTraitsET3_EENS4_IS5_Lm3ES7_S8_EENS4_INSt11conditionalIXT2_ET1_T0_E4typeELm1ES7_S8_EESG_NS4_IKSD_Lm1ES7_S8_EESI_SC_,@function
        .size           _ZN2at6native33batch_norm_transform_input_kernelIN3c104HalfES3_fLb1EiEEvNS_27GenericPackedTensorAccessorIKT_Lm3ENS_17RestrictPtrTraitsET3_EENS4_IS5_Lm3ES7_S8_EENS4_INSt11conditionalIXT2_ET1_T0_E4typeELm1ES7_S8_EESG_NS4_IKSD_Lm1ES7_S8_EESI_SC_,(.L_x_28480 - _ZN2at6native33batch_norm_transform_input_kernelIN3c104HalfES3_fLb1EiEEvNS_27GenericPackedTensorAccessorIKT_Lm3ENS_17RestrictPtrTraitsET3_EENS4_IS5_Lm3ES7_S8_EENS4_INSt11conditionalIXT2_ET1_T0_E4typeELm1ES7_S8_EESG_NS4_IKSD_Lm1ES7_S8_EESI_SC_)
        .other          _ZN2at6native33batch_norm_transform_input_kernelIN3c104HalfES3_fLb1EiEEvNS_27GenericPackedTensorAccessorIKT_Lm3ENS_17RestrictPtrTraitsET3_EENS4_IS5_Lm3ES7_S8_EENS4_INSt11conditionalIXT2_ET1_T0_E4typeELm1ES7_S8_EESG_NS4_IKSD_Lm1ES7_S8_EESI_SC_,@"STO_CUDA_ENTRY STV_DEFAULT"
_ZN2at6native33batch_norm_transform_input_kernelIN3c104HalfES3_fLb1EiEEvNS_27GenericPackedTensorAccessorIKT_Lm3ENS_17RestrictPtrTraitsET3_EENS4_IS5_Lm3ES7_S8_EENS4_INSt11conditionalIXT2_ET1_T0_E4typeELm1ES7_S8_EESG_NS4_IKSD_Lm1ES7_S8_EESI_SC_:
.text._ZN2at6native33batch_norm_transform_input_kernelIN3c104HalfES3_fLb1EiEEvNS_27GenericPackedTensorAccessorIKT_Lm3ENS_17RestrictPtrTraitsET3_EENS4_IS5_Lm3ES7_S8_EENS4_INSt11conditionalIXT2_ET1_T0_E4typeELm1ES7_S8_EESG_NS4_IKSD_Lm1ES7_S8_EESI_SC_:
[----:B------:R-:W-:Y:S08]  /*0000*/  LDC R1, c[0x0][0x28] ;  /* 0x00000a00ff017b82 */ /* 0x000ff00000000800 */
[----:B------:R-:W0:Y:S08]  /*0010*/  S2UR UR6, SR_CTAID.X ;  /* 0x00000000000679c3 */ /* 0x000e300000002500 */
[----:B------:R-:W0:Y:S02]  /*0020*/  LDC R0, c[0x0][0x21c] ;  /* 0x00008700ff007b82 */ /* 0x000e240000000800 */
[----:B0-----:R-:W-:-:S13]  /*0030*/  ISETP.LE.AND P0, PT, R0, UR6, PT ;  /* 0x0000000600007c0c */ /* 0x001fda000bf03270 */
[----:B------:R-:W-:Y:S05]  /*0040*/  @P0 EXIT ;  /* 0x000000000000094d */ /* 0x000fea0003800000 */
[----:B------:R-:W0:Y:S01]  /*0050*/  LDC R0, c[0x0][0x278] ;  /* 0x00009e00ff007b82 */ /* 0x000e220000000800 */
[----:B------:R-:W1:Y:S01]  /*0060*/  S2R R10, SR_CTAID.Y ;  /* 0x00000000000a7919 */ /* 0x000e620000002600 */
[----:B------:R-:W-:Y:S01]  /*0070*/  ULDC UR4, c[0x0][0x4] ;  /* 0x0000010000047ab9 */ /* 0x000fe20000000800 */
[----:B------:R-:W-:Y:S01]  /*0080*/  ULDC.64 UR8, c[0x0][0x208] ;  /* 0x0000820000087ab9 */ /* 0x000fe20000000a00 */
[----:B------:R-:W-:Y:S01]  /*0090*/  ULDC UR5, c[0x0][0x218] ;  /* 0x0000860000057ab9 */ /* 0x000fe20000000800 */
[----:B------:R-:W1:Y:S03]  /*00a0*/  S2R R7, SR_TID.Y ;  /* 0x0000000000077919 */ /* 0x000e660000002200 */
[----:B------:R-:W2:Y:S01]  /*00b0*/  LDC R2, c[0x0][0x288] ;  /* 0x0000a200ff027b82 */ /* 0x000ea20000000800 */
[----:B0-----:R-:W-:Y:S02]  /*00c0*/  ISETP.GE.AND P0, PT, R0, 0x1, PT ;  /* 0x000000010000780c */ /* 0x001fe40003f06270 */
[----:B--2---:R-:W-:-:S11]  /*00d0*/  ISETP.GE.AND P1, PT, R2, 0x1, PT ;  /* 0x000000010200780c */ /* 0x004fd60003f26270 */
[----:B------:R-:W0:Y:S01]  /*00e0*/  @P0 LDC R0, c[0x0][0x27c] ;  /* 0x00009f00ff000b82 */ /* 0x000e220000000800 */
[----:B-1----:R-:W-:-:S05]  /*00f0*/  IMAD R10, R10, UR4, R7 ;  /* 0x000000040a0a7c24 */ /* 0x002fca000f8e0207 */
[----:B------:R-:W-:Y:S02]  /*0100*/  ISETP.GE.AND P2, PT, R10, UR5, PT ;  /* 0x000000050a007c0c */ /* 0x000fe4000bf46270 */
[----:B------:R-:W1:Y:S08]  /*0110*/  @P1 LDC R9, c[0x0][0x28c] ;  /* 0x0000a300ff091b82 */ /* 0x000e700000000800 */
[----:B------:R-:W2:Y:S08]  /*0120*/  @P0 LDC.64 R2, c[0x0][0x270] ;  /* 0x00009c00ff020b82 */ /* 0x000eb00000000a00 */
[----:B------:R-:W3:Y:S01]  /*0130*/  @P1 LDC.64 R4, c[0x0][0x280] ;  /* 0x0000a000ff041b82 */ /* 0x000ee20000000a00 */
[----:B0-----:R-:W-:-:S02]  /*0140*/  @P0 IMAD R7, R0, UR6, RZ ;  /* 0x0000000600070c24 */ /* 0x001fc4000f8e02ff */
[----:B-1----:R-:W-:Y:S02]  /*0150*/  @P1 IMAD R9, R9, UR6, RZ ;  /* 0x0000000609091c24 */ /* 0x002fe4000f8e02ff */
[----:B--2---:R-:W-:-:S05]  /*0160*/  @P0 IMAD.WIDE R2, R7, 0x2, R2 ;  /* 0x0000000207020825 */ /* 0x004fca00078e0202 */
[----:B------:R0:W5:Y:S01]  /*0170*/  @P0 LDG.E.U16 R11, desc[UR8][R2.64] ;  /* 0x00000008020b0981 */ /* 0x000162000c1e1500 */
[----:B---3--:R-:W-:-:S05]  /*0180*/  @P1 IMAD.WIDE R4, R9, 0x2, R4 ;  /* 0x0000000209041825 */ /* 0x008fca00078e0204 */
[----:B------:R0:W5:Y:S01]  /*0190*/  @P1 LDG.E.U16 R12, desc[UR8][R4.64] ;  /* 0x00000008040c1981 */ /* 0x000162000c1e1500 */
[----:B------:R-:W-:Y:S05]  /*01a0*/  @P2 EXIT ;  /* 0x000000000000294d */ /* 0x000fea0003800000 */
[----:B------:R-:W1:Y:S08]  /*01b0*/  LDC R7, c[0x0][0x25c] ;  /* 0x00009700ff077b82 */ /* 0x000e700000000800 */
[----:B------:R-:W2:Y:S08]  /*01c0*/  LDC R9, c[0x0][0x26c] ;  /* 0x00009b00ff097b82 */ /* 0x000eb00000000800 */
[----:B0-----:R-:W0:Y:S08]  /*01d0*/  LDC.64 R2, c[0x0][0x250] ;  /* 0x00009400ff027b82 */ /* 0x001e300000000a00 */
[----:B------:R-:W3:Y:S01]  /*01e0*/  LDC.64 R4, c[0x0][0x260] ;  /* 0x00009800ff047b82 */ /* 0x000ee20000000a00 */
[----:B-1----:R-:W-:-:S07]  /*01f0*/  IMAD R7, R7, UR6, RZ ;  /* 0x0000000607077c24 */ /* 0x002fce000f8e02ff */
[----:B------:R-:W1:Y:S01]  /*0200*/  LDC R13, c[0x0][0x248] ;  /* 0x00009200ff0d7b82 */ /* 0x000e620000000800 */
[----:B--2---:R-:W-:-:S07]  /*0210*/  IMAD R9, R9, UR6, RZ ;  /* 0x0000000609097c24 */ /* 0x004fce000f8e02ff */
[----:B------:R-:W2:Y:S01]  /*0220*/  LDC R14, c[0x0][0x228] ;  /* 0x00008a00ff0e7b82 */ /* 0x000ea20000000800 */
[----:B0-----:R-:W-:Y:S01]  /*0230*/  IMAD.WIDE R2, R7, 0x4, R2 ;  /* 0x0000000407027825 */ /* 0x001fe200078e0202 */
[----:B------:R-:W-:Y:S01]  /*0240*/  ULDC UR7, c[0x0][0x0] ;  /* 0x0000000000077ab9 */ /* 0x000fe20000000800 */
[----:B------:R-:W-:Y:S01]  /*0250*/  ULDC UR10, c[0x0][0x22c] ;  /* 0x00008b00000a7ab9 */ /* 0x000fe20000000800 */
[----:B------:R-:W-:Y:S01]  /*0260*/  ULDC UR11, c[0x0][0x24c] ;  /* 0x00009300000b7ab9 */ /* 0x000fe20000000800 */
[----:B------:R-:W-:Y:S01]  /*0270*/  IMAD.MOV.U32 R8, RZ, RZ, 0x3f800000 ;  /* 0x3f800000ff087424 */ /* 0x000fe200078e00ff */
[----:B------:R0:W5:Y:S01]  /*0280*/  LDG.E R0, desc[UR8][R2.64] ;  /* 0x0000000802007981 */ /* 0x000162000c1e1900 */
[----:B------:R-:W-:Y:S01]  /*0290*/  ULDC.64 UR12, c[0x0][0x210] ;  /* 0x00008400000c7ab9 */ /* 0x000fe20000000a00 */
[----:B---3--:R-:W-:Y:S01]  /*02a0*/  IMAD.WIDE R4, R9, 0x4, R4 ;  /* 0x0000000409047825 */ /* 0x008fe200078e0204 */
[----:B------:R-:W-:-:S04]  /*02b0*/  ULDC.64 UR14, c[0x0][0x230] ;  /* 0x00008c00000e7ab9 */ /* 0x000fc80000000a00 */
[----:B------:R0:W5:Y:S01]  /*02c0*/  LDG.E R6, desc[UR8][R4.64] ;  /* 0x0000000804067981 */ /* 0x000162000c1e1900 */
[----:B------:R-:W3:Y:S01]  /*02d0*/  S2R R7, SR_TID.X ;  /* 0x0000000000077919 */ /* 0x000ee20000002100 */
[----:B------:R-:W-:Y:S01]  /*02e0*/  HFMA2.MMA R9, -RZ, RZ, 0, 0 ;  /* 0x00000000ff097435 */ /* 0x000fe200000001ff */
[----:B-----5:R-:W-:Y:S01]  /*02f0*/  @P0 HADD2.F32 R8, -RZ, R11.H0_H0 ;  /* 0x2000000bff080230 */ /* 0x020fe20000004100 */
[----:B------:R-:W-:Y:S01]  /*0300*/  ULDC UR5, c[0x0][0x10] ;  /* 0x0000040000057ab9 */ /* 0x000fe20000000800 */
[----:B-1----:R-:W-:Y:S02]  /*0310*/  IMAD R11, R13, UR6, RZ ;  /* 0x000000060d0b7c24 */ /* 0x002fe4000f8e02ff */
[----:B------:R-:W-:Y:S02]  /*0320*/  @P1 HADD2.F32 R9, -RZ, R12.H0_H0 ;  /* 0x2000000cff091230 */ /* 0x000fe40000004100 */
[----:B--2---:R-:W-:Y:S01]  /*0330*/  IMAD R12, R14, UR6, RZ ;  /* 0x000000060e0c7c24 */ /* 0x004fe2000f8e02ff */
[----:B0--3--:R-:W-:-:S12]  /*0340*/  UIMAD UR4, UR4, UR5, URZ ;  /* 0x00000005040472a4 */ /* 0x009fd8000f8e023f */
.L_x_27898:
[----:B0-----:R-:W0:Y:S01]  /*0350*/  LDC R14, c[0x0][0x220] ;  /* 0x00008800ff0e7b82 */ /* 0x001e220000000800 */
        /* <DEDUP_REMOVED lines=14> */
.L_x_27897:
[----:B------:R-:W-:-:S05]  /*0440*/  IMAD R2, R17, UR10, RZ ;  /* 0x0000000a11027c24 */ /* 0x000fca000f8e02ff */
[----:B0-----:R-:W-:-:S04]  /*0450*/  IADD3 R3, P0, R2, R13, RZ ;  /* 0x0000000d02037210 */ /* 0x001fc80007f1e0ff */
[----:B------:R-:W-:Y:S02]  /*0460*/  LEA.HI.X.SX32 R4, R2, R16, 0x1, P0 ;  /* 0x0000001002047211 */ /* 0x000fe400000f0eff */
[----:B------:R-:W-:-:S04]  /*0470*/  LEA R2, P0, R3, UR12, 0x1 ;  /* 0x0000000c03027c11 */ /* 0x000fc8000f8008ff */
[----:B------:R-:W-:-:S05]  /*0480*/  LEA.HI.X R3, R3, UR13, R4, 0x1, P0 ;  /* 0x0000000d03037c11 */ /* 0x000fca00080f0c04 */
[----:B------:R-:W2:Y:S01]  /*0490*/  LDG.E.U16 R2, desc[UR8][R2.64] ;  /* 0x0000000802027981 */ /* 0x000ea2000c1e1500 */
[C---:B------:R-:W-:Y:S01]  /*04a0*/  IMAD R4, R17.reuse, UR11, RZ ;  /* 0x0000000b11047c24 */ /* 0x040fe2000f8e02ff */
[----:B------:R-:W-:-:S04]  /*04b0*/  IADD3 R17, R17, UR7, RZ ;  /* 0x0000000711117c10 */ /* 0x000fc8000fffe0ff */
[----:B------:R-:W-:-:S04]  /*04c0*/  IADD3 R19, P0, R4, R15, RZ ;  /* 0x0000000f04137210 */ /* 0x000fc80007f1e0ff */
[----:B------:R-:W-:Y:S02]  /*04d0*/  LEA.HI.X.SX32 R20, R4, R18, 0x1, P0 ;  /* 0x0000001204147211 */ /* 0x000fe400000f0eff */
[----:B------:R-:W-:Y:S01]  /*04e0*/  LEA R4, P0, R19, UR14, 0x1 ;  /* 0x0000000e13047c11 */ /* 0x000fe2000f8008ff */
[----:B--2---:R-:W-:-:S05]  /*04f0*/  HADD2.F32 R5, -RZ, R2.H0_H0 ;  /* 0x20000002ff057230 */ /* 0x004fca0000004100 */
[----:B------:R-:W-:-:S04]  /*0500*/  FADD.FTZ R5, -R0, R5 ;  /* 0x0000000500057221 */ /* 0x000fc80000010100 */
[----:B------:R-:W-:-:S04]  /*0510*/  FMUL.FTZ R5, R5, R8 ;  /* 0x0000000805057220 */ /* 0x000fc80000410000 */
[----:B------:R-:W-:-:S05]  /*0520*/  FFMA.FTZ R5, R6, R5, R9 ;  /* 0x0000000506057223 */ /* 0x000fca0000010009 */
[----:B------:R-:W-:Y:S02]  /*0530*/  F2FP.F16.F32.PACK_AB R3, RZ, R5 ;  /* 0x00000005ff03723e */ /* 0x000fe400000000ff */
[----:B------:R-:W-:Y:S02]  /*0540*/  LEA.HI.X R5, R19, UR15, R20, 0x1, P0 ;  /* 0x0000000f13057c11 */ /* 0x000fe400080f0c14 */
[----:B------:R-:W-:-:S03]  /*0550*/  ISETP.GE.AND P0, PT, R17, R14, PT ;  /* 0x0000000e1100720c */ /* 0x000fc60003f06270 */
[----:B------:R0:W-:Y:S10]  /*0560*/  STG.E.U16 desc[UR8][R4.64], R3 ;  /* 0x0000000304007986 */ /* 0x0001f4000c101508 */
[----:B------:R-:W-:Y:S05]  /*0570*/  @!P0 BRA `(.L_x_27897) ;  /* 0xfffffffc00b08947 */ /* 0x000fea000383ffff */
.L_x_27896:
[----:B------:R-:W-:Y:S05]  /*0580*/  BSYNC B0 ;  /* 0x0000000000007941 */ /* 0x000fea0003800000 */
.L_x_27895:
[----:B------:R-:W-:Y:S01]  /*0590*/  VIADD R10, R10, UR4 ;  /* 0x000000040a0a7c36 */ /* 0x000fe20008000000 */
[----:B------:R-:W-:-:S04]  /*05a0*/  ULDC UR5, c[0x0][0x218] ;  /* 0x0000860000057ab9 */ /* 0x000fc80000000800 */
[----:B------:R-:W-:-:S13]  /*05b0*/  ISETP.GE.AND P0, PT, R10, UR5, PT ;  /* 0x000000050a007c0c */ /* 0x000fda000bf06270 */
[----:B------:R-:W-:Y:S05]  /*05c0*/  @!P0 BRA `(.L_x_27898) ;  /* 0xfffffffc00608947 */ /* 0x000fea000383ffff */
[----:B------:R-:W-:Y:S05]  /*05d0*/  EXIT ;  /* 0x000000000000794d */ /* 0x000fea0003800000 */
.L_x_27899:
        /* <DEDUP_REMOVED lines=10> */
.L_x_28480:


//--------------------- .text._ZN2at6native33batch_norm_transform_input_kernelIN3c104HalfEffLb1EiEEvNS_27GenericPackedTensorAccessorIKT_Lm3ENS_17RestrictPtrTraitsET3_EENS4_IS5_Lm3ES7_S8_EENS4_INSt11conditionalIXT2_ET1_T0_E4typeELm1ES7_S8_EESG_NS4_IKSD_Lm1ES7_S8_EESI_SC_ --------------------------
	.section	.text._ZN2at6native33batch_norm_transform_input_kernelIN3c104HalfEffLb1EiEEvNS_27GenericPackedTensorAccessorIKT_Lm3ENS_17RestrictPtrTraitsET3_EENS4_IS5_Lm3ES7_S8_EENS4_INSt11conditionalIXT2_ET1_T0_E4typeELm1ES7_S8_EESG_NS4_IKSD_Lm1ES7_S8_EESI_SC_,"ax",@progbits
	.align	128
        .global         _ZN2at6native33batch_norm_transform_input_kernelIN3c104HalfEffLb1EiEEvNS_27GenericPackedTensorAccessorIKT_Lm3ENS_17RestrictPtrTraitsET3_EENS4_IS5_Lm3ES7_S8_EENS4_INSt11conditionalIXT2_ET1_T0_E4typeELm1ES7_S8_EESG_NS4_IKSD_Lm1ES7_S8_EESI_SC_
        .type           _ZN2at6native33batch_norm_transform_input_kernelIN3c104HalfEffLb1EiEEvNS_27GenericPackedTensorAccessorIKT_Lm3ENS_17RestrictPtrTraitsET3_EENS4_IS5_Lm3ES7_S8_EENS4_INSt11conditionalIXT2_ET1_T0_E4typeELm1ES7_S8_EESG_NS4_IKSD_Lm1ES7_S8_EESI_SC_,@function
        .size           _ZN2at6native33batch_norm_transform_input_kernelIN3c104HalfEffLb1EiEEvNS_27GenericPackedTensorAccessorIKT_Lm3ENS_17RestrictPtrTraitsET3_EENS4_IS5_Lm3ES7_S8_EENS4_INSt11conditionalIXT2_ET1_T0_E4typeELm1ES7_S8_EESG_NS4_IKSD_Lm1ES7_S8_EESI_SC_,(.L_x_28481 - _ZN2at6native33batch_norm_transform_input_kernelIN3c104HalfEffLb1EiEEvNS_27GenericPackedTensorAccessorIKT_Lm3ENS_17RestrictPtrTraitsET3_EENS4_IS5_Lm3ES7_S8_EENS4_INSt11conditionalIXT2_ET1_T0_E4typeELm1ES7_S8_EESG_NS4_IKSD_Lm1ES7_S8_EESI_SC_)
        .other          _ZN2at6native33batch_norm_transform_input_kernelIN3c104HalfEffLb1EiEEvNS_27GenericPackedTensorAccessorIKT_Lm3ENS_17RestrictPtrTraitsET3_EENS4_IS5_Lm3ES7_S8_EENS4_INSt11conditionalIXT2_ET1_T0_E4typeELm1ES7_S8_EESG_NS4_IKSD_Lm1ES7_S8_EESI_SC_,@"STO_CUDA_ENTRY STV_DEFAULT"
_ZN2at6native33batch_norm_transform_input_kernelIN3c104HalfEffLb1EiEEvNS_27GenericPackedTensorAccessorIKT_Lm3ENS_17RestrictPtrTraitsET3_EENS4_IS5_Lm3ES7_S8_EENS4_INSt11conditionalIXT2_ET1_T0_E4typeELm1ES7_S8_EESG_NS4_IKSD_Lm1ES7_S8_EESI_SC_:
.text._ZN2at6native33batch_norm_transform_input_kernelIN3c104HalfEffLb1EiEEvNS_27GenericPackedTensorAccessorIKT_Lm3ENS_17RestrictPtrTraitsET3_EENS4_IS5_Lm3ES7_S8_EENS4_INSt11conditionalIXT2_ET1_T0_E4typeELm1ES7_S8_EESG_NS4_IKSD_Lm1ES7_S8_EESI_SC_:
        /* <DEDUP_REMOVED lines=8> */
[----:B------:R-:W-:Y:S01]  /*0080*/  IMAD.MOV.U32 R6, RZ, RZ, RZ ;  /* 0x000000ffff067224 */ /* 0x000fe200078e00ff */
[----:B------:R-:W-:Y:S01]  /*0090*/  ULDC.64 UR8, c[0x0][0x208] ;  /* 0x0000820000087ab9 */ /* 0x000fe20000000a00 */
[----:B------:R-:W1:Y:S01]  /*00a0*/  S2R R7, SR_TID.Y ;  /* 0x0000000000077919 */ /* 0x000e620000002200 */
[----:B------:R-:W-:Y:S02]  /*00b0*/  ULDC UR5, c[0x0][0x218] ;  /* 0x0000860000057ab9 */ /* 0x000fe40000000800 */
        /* <DEDUP_REMOVED lines=10> */
[----:B------:R-:W-:Y:S02]  /*0160*/  IMAD.MOV.U32 R0, RZ, RZ, 0x3f800000 ;  /* 0x3f800000ff007424 */ /* 0x000fe400078e00ff */
[----:B-1----:R-:W-:Y:S02]  /*0170*/  @P1 IMAD R9, R9, UR6, RZ ;  /* 0x0000000609091c24 */ /* 0x002fe4000f8e02ff */
[----:B--2---:R-:W-:-:S05]  /*0180*/  @P0 IMAD.WIDE R2, R7, 0x4, R2 ;  /* 0x0000000407020825 */ /* 0x004fca00078e0202 */
[----:B------:R0:W5:Y:S01]  /*0190*/  @P0 LDG.E R0, desc[UR8][R2.64] ;  /* 0x0000000802000981 */ /* 0x000162000c1e1900 */
[----:B---3--:R-:W-:-:S05]  /*01a0*/  @P1 IMAD.WIDE R4, R9, 0x4, R4 ;  /* 0x0000000409041825 */ /* 0x008fca00078e0204 */
[----:B------:R0:W5:Y:S01]  /*01b0*/  @P1 LDG.E R6, desc[UR8][R4.64] ;  /* 0x0000000804061981 */ /* 0x000162000c1e1900 */
[----:B------:R-:W-:Y:S05]  /*01c0*/  @P2 EXIT ;  /* 0x000000000000294d */ /* 0x000fea0003800000 */
[----:B------:R-:W1:Y:S08]  /*01d0*/  LDC R7, c[0x0][0x25c] ;  /* 0x00009700ff077b82 */ /* 0x000e700000000800 */
[----:B------:R-:W2:Y:S08]  /*01e0*/  LDC R9, c[0x0][0x26c] ;  /* 0x00009b00ff097b82 */ /* 0x000eb00000000800 */
[----:B0-----:R-:W0:Y:S08]  /*01f0*/  LDC.64 R2, c[0x0][0x250] ;  /* 0x00009400ff027b82 */ /* 0x001e300000000a00 */
[----:B------:R-:W3:Y:S01]  /*0200*/  LDC.64 R4, c[0x0][0x260] ;  /* 0x00009800ff047b82 */ /* 0x000ee20000000a00 */
[----:B-1----:R-:W-:Y:S01]  /*0210*/  IMAD R7, R7, UR6, RZ ;  /* 0x0000000607077c24 */ /* 0x002fe2000f8e02ff */
[----:B------:R-:W1:Y:S06]  /*0220*/  S2R R8, SR_TID.X ;  /* 0x0000000000087919 */ /* 0x000e6c0000002100 */
[----:B------:R-:W4:Y:S01]  /*0230*/  LDC R11, c[0x0][0x248] ;  /* 0x00009200ff0b7b82 */ /* 0x000f220000000800 */
[----:B--2---:R-:W-:-:S07]  /*0240*/  IMAD R9, R9, UR6, RZ ;  /* 0x0000000609097c24 */ /* 0x004fce000f8e02ff */
[----:B------:R-:W2:Y:S01]  /*0250*/  LDC R12, c[0x0][0x228] ;  /* 0x00008a00ff0c7b82 */ /* 0x000ea20000000800 */
[----:B0-----:R-:W-:Y:S01]  /*0260*/  IMAD.WIDE R2, R7, 0x4, R2 ;  /* 0x0000000407027825 */ /* 0x001fe200078e0202 */
[----:B------:R-:W-:Y:S01]  /*0270*/  ULDC UR7, c[0x0][0x0] ;  /* 0x0000000000077ab9 */ /* 0x000fe20000000800 */
[----:B------:R-:W-:Y:S01]  /*0280*/  ULDC UR10, c[0x0][0x22c] ;  /* 0x00008b00000a7ab9 */ /* 0x000fe20000000800 */
[----:B------:R-:W-:Y:S01]  /*0290*/  ULDC UR11, c[0x0][0x24c] ;  /* 0x00009300000b7ab9 */ /* 0x000fe20000000800 */
[----:B------:R-:W-:Y:S01]  /*02a0*/  ULDC.64 UR12, c[0x0][0x210] ;  /* 0x00008400000c7ab9 */ /* 0x000fe20000000a00 */
[----:B------:R0:W5:Y:S01]  /*02b0*/  LDG.E R7, desc[UR8][R2.64] ;  /* 0x0000000802077981 */ /* 0x000162000c1e1900 */
[----:B------:R-:W-:Y:S01]  /*02c0*/  ULDC.64 UR14, c[0x0][0x230] ;  /* 0x00008c00000e7ab9 */ /* 0x000fe20000000a00 */
[----:B---3--:R-:W-:-:S05]  /*02d0*/  IMAD.WIDE R4, R9, 0x4, R4 ;  /* 0x0000000409047825 */ /* 0x008fca00078e0204 */
[----:B------:R0:W5:Y:S01]  /*02e0*/  LDG.E R9, desc[UR8][R4.64] ;  /* 0x0000000804097981 */ /* 0x000162000c1e1900 */
[----:B------:R-:W-:Y:S01]  /*02f0*/  ULDC UR5, c[0x0][0x10] ;  /* 0x0000040000057ab9 */ /* 0x000fe20000000800 */
[----:B----4-:R-:W-:Y:S01]  /*0300*/  IMAD R11, R11, UR6, RZ ;  /* 0x000000060b0b7c24 */ /* 0x010fe2000f8e02ff */
[----:B------:R-:W-:Y:S01]  /*0310*/  UIMAD UR4, UR4, UR5, URZ ;  /* 0x00000005040472a4 */ /* 0x000fe2000f8e023f */
[----:B012---:R-:W-:-:S11]  /*0320*/  IMAD R12, R12, UR6, RZ ;  /* 0x000000060c0c7c24 */ /* 0x007fd6000f8e02ff */
.L_x_27903:
[----:B0-----:R-:W0:Y:S01]  /*0330*/  LDC R13, c[0x0][0x220] ;  /* 0x00008800ff0d7b82 */ /* 0x001e220000000800 */
        /* <DEDUP_REMOVED lines=8> */
[C---:B------:R-:W-:Y:S02]  /*03c0*/  IADD3 R14, P0, R12.reuse, R3, RZ ;  /* 0x000000030c0e7210 */ /* 0x040fe40007f1e0ff */
[C---:B------:R-:W-:Y:S02]  /*03d0*/  IADD3 R15, P1, R11.reuse, R2, RZ ;  /* 0x000000020b0f7210 */ /* 0x040fe40007f3e0ff */
[----:B------:R-:W-:Y:S02]  /*03e0*/  SHF.R.S32.HI R17, RZ, 0x1f, R3 ;  /* 0x0000001fff117819 */ /* 0x000fe40000011403 */
[----:B------:R-:W-:Y:S02]  /*03f0*/  SHF.R.S32.HI R18, RZ, 0x1f, R2 ;  /* 0x0000001fff127819 */ /* 0x000fe40000011402 */
[----:B------:R-:W-:Y:S02]  /*0400*/  LEA.HI.X.SX32 R17, R12, R17, 0x1, P0 ;  /* 0x000000110c117211 */ /* 0x000fe400000f0eff */
[----:B------:R-:W-:-:S07]  /*0410*/  LEA.HI.X.SX32 R18, R11, R18, 0x1, P1 ;  /* 0x000000120b127211 */ /* 0x000fce00008f0eff */
.L_x_27902:
[----:B------:R-:W-:-:S05]  /*0420*/  IMAD R2, R16, UR10, RZ ;  /* 0x0000000a10027c24 */ /* 0x000fca000f8e02ff */
[----:B0-----:R-:W-:-:S04]  /*0430*/  IADD3 R3, P0, R2, R14, RZ ;  /* 0x0000000e02037210 */ /* 0x001fc80007f1e0ff */
[----:B------:R-:W-:Y:S02]  /*0440*/  LEA.HI.X.SX32 R4, R2, R17, 0x1, P0 ;  /* 0x0000001102047211 */ /* 0x000fe400000f0eff */
[----:B------:R-:W-:-:S04]  /*0450*/  LEA R2, P0, R3, UR12, 0x1 ;  /* 0x0000000c03027c11 */ /* 0x000fc8000f8008ff */
[----:B------:R-:W-:-:S05]  /*0460*/  LEA.HI.X R3, R3, UR13, R4, 0x1, P0 ;  /* 0x0000000d03037c11 */ /* 0x000fca00080f0c04 */
[----:B------:R-:W2:Y:S02]  /*0470*/  LDG.E.U16 R2, desc[UR8][R2.64] ;  /* 0x0000000802027981 */ /* 0x000ea4000c1e1500 */
[----:B--2---:R-:W-:-:S05]  /*0480*/  HADD2.F32 R4, -RZ, R2.H0_H0 ;  /* 0x20000002ff047230 */ /* 0x004fca0000004100 */
[----:B-----5:R-:W-:Y:S01]  /*0490*/  FADD.FTZ R5, -R7, R4 ;  /* 0x0000000407057221 */ /* 0x020fe20000010100 */
[C---:B------:R-:W-:Y:S02]  /*04a0*/  IMAD R4, R16.reuse, UR11, RZ ;  /* 0x0000000b10047c24 */ /* 0x040fe4000f8e02ff */
[----:B------:R-:W-:Y:S02]  /*04b0*/  VIADD R16, R16, UR7 ;  /* 0x0000000710107c36 */ /* 0x000fe40008000000 */
[----:B------:R-:W-:Y:S01]  /*04c0*/  FMUL.FTZ R5, R5, R0 ;  /* 0x0000000005057220 */ /* 0x000fe20000410000 */
[----:B------:R-:W-:-:S03]  /*04d0*/  IADD3 R19, P0, R4, R15, RZ ;  /* 0x0000000f04137210 */ /* 0x000fc60007f1e0ff */
[----:B------:R-:W-:Y:S01]  /*04e0*/  FFMA.FTZ R5, R9, R5, R6 ;  /* 0x0000000509057223 */ /* 0x000fe20000010006 */
[----:B------:R-:W-:Y:S02]  /*04f0*/  LEA.HI.X.SX32 R20, R4, R18, 0x1, P0 ;  /* 0x0000001204147211 */ /* 0x000fe400000f0eff */
[C---:B------:R-:W-:Y:S02]  /*0500*/  LEA R4, P0, R19.reuse, UR14, 0x1 ;  /* 0x0000000e13047c11 */ /* 0x040fe4000f8008ff */
[----:B------:R-:W-:Y:S02]  /*0510*/  F2FP.F16.F32.PACK_AB R3, RZ, R5 ;  /* 0x00000005ff03723e */ /* 0x000fe400000000ff */
[----:B------:R-:W-:Y:S02]  /*0520*/  LEA.HI.X R5, R19, UR15, R20, 0x1, P0 ;  /* 0x0000000f13057c11 */ /* 0x000fe400080f0c14 */
[----:B------:R-:W-:-:S03]  /*0530*/  ISETP.GE.AND P0, PT, R16, R13, PT ;  /* 0x0000000d1000720c */ /* 0x000fc60003f06270 */
[----:B------:R0:W-:Y:S10]  /*0540*/  STG.E.U16 desc[UR8][R4.64], R3 ;  /* 0x0000000304007986 */ /* 0x0001f4000c101508 */
[----:B------:R-:W-:Y:S05]  /*0550*/  @!P0 BRA `(.L_x_27902) ;  /* 0xfffffffc00b08947 */ /* 0x000fea000383ffff */
.L_x_27901:
[----:B------:R-:W-:Y:S05]  /*0560*/  BSYNC B0 ;  /* 0x0000000000007941 */ /* 0x000fea0003800000 */
.L_x_27900:
[----:B------:R-:W-:Y:S01]  /*0570*/  IADD3 R10, R10, UR4, RZ ;  /* 0x000000040a0a7c10 */ /* 0x000fe2000fffe0ff */
[----:B------:R-:W-:-:S03]  /*0580*/  ULDC UR5, c[0x0][0x218] ;  /* 0x0000860000057ab9 */ /* 0x000fc60000000800 */
[----:B------:R-:W-:-:S13]  /*0590*/  ISETP.GE.AND P0, PT, R10, UR5, PT ;  /* 0x000000050a007c0c */ /* 0x000fda000bf06270 */
[----:B------:R-:W-:Y:S05]  /*05a0*/  @!P0 BRA `(.L_x_27903) ;  /* 0xfffffffc00608947 */ /* 0x000fea000383ffff */
[----:B------:R-:W-:Y:S05]  /*05b0*/  EXIT ;  /* 0x000000000000794d */ /* 0x000fea0003800000 */
.L_x_27904:
        /* <DEDUP_REMOVED lines=12> */
.L_x_28481:


//--------------------- .text._ZN2at6native33batch_norm_transform_input_kernelIN3c108BFloat16ES3_fLb1EiEEvNS_27GenericPackedTensorAccessorIKT_Lm3ENS_17RestrictPtrTraitsET3_EENS4_IS5_Lm3ES7_S8_EENS4_INSt11conditionalIXT2_ET1_T0_E4typeELm1ES7_S8_EESG_NS4_IKSD_Lm1ES7_S8_EESI_SC_ --------------------------
	.section	.text._ZN2at6native33batch_norm_transform_input_kernelIN3c108BFloat16ES3_fLb1EiEEvNS_27GenericPackedTensorAccessorIKT_Lm3ENS_17RestrictPtrTraitsET3_EENS4_IS5_Lm3ES7_S8_EENS4_INSt11conditionalIXT2_ET1_T0_E4typeELm1ES7_S8_EESG_NS4_IKSD_Lm1ES7_S8_EESI_SC_,"ax",@progbits
	.align	128
        .global         _ZN2at6native33batch_norm_transform_input_kernelIN3c108BFloat16ES3_fLb1EiEEvNS_27GenericPackedTensorAccessorIKT_Lm3ENS_17RestrictPtrTraitsET3_EENS4_IS5_Lm3ES7_S8_EENS4_INSt11conditionalIXT2_ET1_T0_E4typeELm1ES7_S8_EESG_NS4_IKSD_Lm1ES7_S8_EESI_SC_
        .type           _ZN2at6native33batch_norm_transform_input_kernelIN3c108BFloat16ES3_fLb1EiEEvNS_27GenericPackedTensorAccessorIKT_Lm3ENS_17RestrictPtrTraitsET3_EENS4_IS5_Lm3ES7_S8_EENS4_INSt11conditionalIXT2_ET1_T0_E4typeELm1ES7_S8_EESG_NS4_IKSD_Lm1ES7_S8_EESI_SC_,@function
        .size           _ZN2at6native33batch_norm_transform_input_kernelIN3c108BFloat16ES3_fLb1EiEEvNS_27GenericPackedTensorAccessorIKT_Lm3ENS_17RestrictPtrTraitsET3_EENS4_IS5_Lm3ES7_S8_EENS4_INSt11conditionalIXT2_ET1_T0_E4typeELm1ES7_S8_EESG_NS4_IKSD_Lm1ES7_S8_EESI_SC_,(.L_x_28482 - _ZN2at6native33batch_norm_transform_input_kernelIN3c108BFloat16ES3_fLb1EiEEvNS_27GenericPackedTensorAccessorIKT_Lm3ENS_17RestrictPtrTraitsET3_EENS4_IS5_Lm3ES7_S8_EENS4_INSt11conditionalIXT2_ET1_T0_E4typeELm1ES7_S8_EESG_NS4_IKSD_Lm1ES7_S8_EESI_SC_)
        .other          _ZN2at6native33batch_norm_transform_input_kernelIN3c108BFloat16ES3_fLb1EiEEvNS_27GenericPackedTensorAccessorIKT_Lm3ENS_17RestrictPtrTraitsET3_EENS4_IS5_Lm3ES7_S8_EENS4_INSt11conditionalIXT2_ET1_T0_E4typeELm1ES7_S8_EESG_NS4_IKSD_Lm1ES7_S8_EESI_SC_,@"STO_CUDA_ENTRY STV_DEFAULT"
_ZN2at6native33batch_norm_transform_input_kernelIN3c108BFloat16ES3_fLb1EiEEvNS_27GenericPackedTensorAccessorIKT_Lm3ENS_17RestrictPtrTraitsET3_EENS4_IS5_Lm3ES7_S8_EENS4_INSt11conditionalIXT2_ET1_T0_E4typeELm1ES7_S8_EESG_NS4_IKSD_Lm1ES7_S8_EESI_SC_:
.text._ZN2at6native33batch_norm_transform_input_kernelIN3c108BFloat16ES3_fLb1EiEEvNS_27GenericPackedTensorAccessorIKT_Lm3ENS_17RestrictPtrTraitsET3_EENS4_IS5_Lm3ES7_S8_EENS4_INSt11conditionalIXT2_ET1_T0_E4typeELm1ES7_S8_EESG_NS4_IKSD_Lm1ES7_S8_EESI_SC_:
        /* <DEDUP_REMOVED lines=46> */
[----:B------:R-:W-:Y:S01]  /*02e0*/  IMAD.MOV.U32 R9, RZ, RZ, RZ ;  /* 0x000000ffff097224 */ /* 0x000fe200078e00ff */
[----:B-----5:R-:W-:Y:S01]  /*02f0*/  @P0 SHF.L.U32 R8, R11, 0x10, RZ ;  /* 0x000000100b080819 */ /* 0x020fe200000006ff */
[----:B------:R-:W-:Y:S01]  /*0300*/  @P1 IMAD.U32 R9, R12, 0x10000, RZ ;  /* 0x000100000c091824 */ /* 0x000fe200078e00ff */
[----:B------:R-:W-:Y:S01]  /*0310*/  ULDC UR5, c[0x0][0x10] ;  /* 0x0000040000057ab9 */ /* 0x000fe20000000800 */
[----:B-1----:R-:W-:Y:S02]  /*0320*/  IMAD R11, R13, UR6, RZ ;  /* 0x000000060d0b7c24 */ /* 0x002fe4000f8e02ff */
[----:B--2---:R-:W-:Y:S01]  /*0330*/  IMAD R12, R14, UR6, RZ ;  /* 0x000000060e0c7c24 */ /* 0x004fe2000f8e02ff */
[----:B0--3--:R-:W-:-:S12]  /*0340*/  UIMAD UR4, UR4, UR5, URZ ;  /* 0x00000005040472a4 */ /* 0x009fd8000f8e023f */
.L_x_27908:
        /* <DEDUP_REMOVED lines=15> */
.L_x_27907:
[----:B------:R-:W-:-:S05]  /*0440*/  IMAD R2, R17, UR10, RZ ;  /* 0x0000000a11027c24 */ /* 0x000fca000f8e02ff */
[----:B0-----:R-:W-:-:S04]  /*0450*/  IADD3 R3, P0, R2, R13, RZ ;  /* 0x0000000d02037210 */ /* 0x001fc80007f1e0ff */
        /* <DEDUP_REMOVED lines=10> */
[----:B------:R-:W-:-:S04]  /*0500*/  FADD.FTZ R5, -R0, R5 ;  /* 0x0000000500057221 */ /* 0x000fc80000010100 */
[----:B------:R-:W-:-:S04]  /*0510*/  FMUL.FTZ R5, R5, R8 ;  /* 0x0000000805057220 */ /* 0x000fc80000410000 */
[----:B------:R-:W-:-:S05]  /*0520*/  FFMA.FTZ R5, R6, R5, R9 ;  /* 0x0000000506057223 */ /* 0x000fca0000010009 */
[----:B------:R-:W-:Y:S02]  /*0530*/  F2FP.BF16.F32.PACK_AB R3, RZ, R5 ;  /* 0x00000005ff03723e */ /* 0x000fe400000010ff */
[----:B------:R-:W-:Y:S02]  /*0540*/  LEA.HI.X R5, R19, UR15, R20, 0x1, P0 ;  /* 0x0000000f13057c11 */ /* 0x000fe400080f0c14 */
[----:B------:R-:W-:-:S03]  /*0550*/  ISETP.GE.AND P0, PT, R17, R14, PT ;  /* 0x0000000e1100720c */ /* 0x000fc60003f06270 */
[----:B------:R0:W-:Y:S10]  /*0560*/  STG.E.U16 desc[UR8][R4.64], R3 ;  /* 0x0000000304007986 */ /* 0x0001f4000c101508 */
[----:B------:R-:W-:Y:S05]  /*0570*/  @!P0 BRA `(.L_x_27907) ;  /* 0xfffffffc00b08947 */ /* 0x000fea000383ffff */
.L_x_27906:
[----:B------:R-:W-:Y:S05]  /*0580*/  BSYNC B0 ;  /* 0x0000000000007941 */ /* 0x000fea0003800000 */
.L_x_27905:
[----:B------:R-:W-:Y:S01]  /*0590*/  IADD3 R10, R10, UR4, RZ ;  /* 0x000000040a0a7c10 */ /* 0x000fe2000fffe0ff */
[----:B------:R-:W-:-:S03]  /*05a0*/  ULDC UR5, c[0x0][0x218] ;  /* 0x0000860000057ab9 */ /* 0x000fc60000000800 */
[----:B------:R-:W-:-:S13]  /*05b0*/  ISETP.GE.AND P0, PT, R10, UR5, PT ;  /* 0x000000050a007c0c */ /* 0x000fda000bf06270 */
[----:B------:R-:W-:Y:S05]  /*05c0*/  @!P0 BRA `(.L_x_27908) ;  /* 0xfffffffc00608947 */ /* 0x000fea000383ffff */
[----:B------:R-:W-:Y:S05]  /*05d0*/  EXIT ;  /* 0x000000000000794d */ /* 0x000fea0003800000 */
.L_x_27909:
        /* <DEDUP_REMOVED lines=10> */
.L_x_28482:


//--------------------- .text._ZN2at6native33batch_norm_transform_input_kernelIN3c108BFloat16EffLb1EiEEvNS_27GenericPackedTensorAccessorIKT_Lm3ENS_17RestrictPtrTraitsET3_EENS4_IS5_Lm3ES7_S8_EENS4_INSt11conditionalIXT2_ET1_T0_E4typeELm1ES7_S8_EESG_NS4_IKSD_Lm1ES7_S8_EESI_SC_ --------------------------
	.section	.text._ZN2at6native33batch_norm_transform_input_kernelIN3c108BFloat16EffLb1EiEEvNS_27GenericPackedTensorAccessorIKT_Lm3ENS_17RestrictPtrTraitsET3_EENS4_IS5_Lm3ES7_S8_EENS4_INSt11conditionalIXT2_ET1_T0_E4typeELm1ES7_S8_EESG_NS4_IKSD_Lm1ES7_S8_EESI_SC_,"ax",@progbits
	.align	128
        .global         _ZN2at6native33batch_norm_transform_input_kernelIN3c108BFloat16EffLb1EiEEvNS_27GenericPackedTensorAccessorIKT_Lm3ENS_17RestrictPtrTraitsET3_EENS4_IS5_Lm3ES7_S8_EENS4_INSt11conditionalIXT2_ET1_T0_E4typeELm1ES7_S8_EESG_NS4_IKSD_Lm1ES7_S8_EESI_SC_
        .type           _ZN2at6native33batch_norm_transform_input_kernelIN3c108BFloat16EffLb1EiEEvNS_27GenericPackedTensorAccessorIKT_Lm3ENS_17RestrictPtrTraitsET3_EENS4_IS5_Lm3ES7_S8_EENS4_INSt11conditionalIXT2_ET1_T0_E4typeELm1ES7_S8_EESG_NS4_IKSD_Lm1ES7_S8_EESI_SC_,@function
        .size           _ZN2at6native33batch_norm_transform_input_kernelIN3c108BFloat16EffLb1EiEEvNS_27GenericPackedTensorAccessorIKT_Lm3ENS_17RestrictPtrTraitsET3_EENS4_IS5_Lm3ES7_S8_EENS4_INSt11conditionalIXT2_ET1_T0_E4typeELm1ES7_S8_EESG_NS4_IKSD_Lm1ES7_S8_EESI_SC_,(.L_x_28483 - _ZN2at6native33batch_norm_transform_input_kernelIN3c108BFloat16EffLb1EiEEvNS_27GenericPackedTensorAccessorIKT_Lm3ENS_17RestrictPtrTraitsET3_EENS4_IS5_Lm3ES7_S8_EENS4_INSt11conditionalIXT2_ET1_T0_E4typeELm1ES7_S8_EESG_NS4_IKSD_Lm1ES7_S8_EESI_SC_)
        .other          _ZN2at6native33batch_norm_transform_input_kernelIN3c108BFloat16EffLb1EiEEvNS_27GenericPackedTensorAccessorIKT_Lm3ENS_17RestrictPtrTraitsET3_EENS4_IS5_Lm3ES7_S8_EENS4_INSt11conditionalIXT2_ET1_T0_E4typeELm1ES7_S8_EESG_NS4_IKSD_Lm1ES7_S8_EESI_SC_,@"STO_CUDA_ENTRY STV_DEFAULT"
_ZN2at6native33batch_norm_transform_input_kernelIN3c108BFloat16EffLb1EiEEvNS_27GenericPackedTensorAccessorIKT_Lm3ENS_17RestrictPtrTraitsET3_EENS4_IS5_Lm3ES7_S8_EENS4_INSt11conditionalIXT2_ET1_T0_E4typeELm1ES7_S8_EESG_NS4_IKSD_Lm1ES7_S8_EESI_SC_:
.text._ZN2at6native33batch_norm_transform_input_kernelIN3c108BFloat16EffLb1EiEEvNS_27GenericPackedTensorAccessorIKT_Lm3ENS_17RestrictPtrTraitsET3_EENS4_IS5_Lm3ES7_S8_EENS4_INSt11conditionalIXT2_ET1_T0_E4typeELm1ES7_S8_EESG_NS4_IKSD_Lm1ES7_S8_EESI_SC_:
        /* <DEDUP_REMOVED lines=51> */
.L_x_27913:
        /* <DEDUP_REMOVED lines=15> */
.L_x_27912:
[----:B------:R-:W-:-:S05]  /*0420*/  IMAD R2, R16, UR10, RZ ;  /* 0x0000000a10027c24 */ /* 0x000fca000f8e02ff */
[----:B0-----:R-:W-:-:S04]  /*0430*/  IADD3 R3, P0, R2, R14, RZ ;  /* 0x0000000e02037210 */ /* 0x001fc80007f1e0ff */
[----:B------:R-:W-:Y:S02]  /*0440*/  LEA.HI.X.SX32 R4, R2, R17, 0x1, P0 ;  /* 0x0000001102047211 */ /* 0x000fe400000f0eff */
[----:B------:R-:W-:-:S04]  /*0450*/  LEA R2, P0, R3, UR12, 0x1 ;  /* 0x0000000c03027c11 */ /* 0x000fc8000f8008ff */
[----:B------:R-:W-:-:S05]  /*0460*/  LEA.HI.X R3, R3, UR13, R4, 0x1, P0 ;  /* 0x0000000d03037c11 */ /* 0x000fca00080f0c04 */
[----:B------:R-:W2:Y:S02]  /*0470*/  LDG.E.U16 R2, desc[UR8][R2.64] ;  /* 0x0000000802027981 */ /* 0x000ea4000c1e1500 */
[----:B--2---:R-:W-:-:S05]  /*0480*/  SHF.L.U32 R4, R2, 0x10, RZ ;  /* 0x0000001002047819 */ /* 0x004fca00000006ff */
        /* <DEDUP_REMOVED lines=8> */
[----:B------:R-:W-:Y:S02]  /*0510*/  F2FP.BF16.F32.PACK_AB R3, RZ, R5 ;  /* 0x00000005ff03723e */ /* 0x000fe400000010ff */
[----:B------:R-:W-:Y:S02]  /*0520*/  LEA.HI.X R5, R19, UR15, R20, 0x1, P0 ;  /* 0x0000000f13057c11 */ /* 0x000fe400080f0c14 */
[----:B------:R-:W-:-:S03]  /*0530*/  ISETP.GE.AND P0, PT, R16, R13, PT ;  /* 0x0000000d1000720c */ /* 0x000fc60003f06270 */
[----:B------:R0:W-:Y:S10]  /*0540*/  STG.E.U16 desc[UR8][R4.64], R3 ;  /* 0x0000000304007986 */ /* 0x0001f4000c101508 */
[----:B------:R-:W-:Y:S05]  /*0550*/  @!P0 BRA `(.L_x_27912) ;  /* 0xfffffffc00b08947 */ /* 0x000fea000383ffff */
.L_x_27911:
[----:B------:R-:W-:Y:S05]  /*0560*/  BSYNC B0 ;  /* 0x0000000000007941 */ /* 0x000fea0003800000 */
.L_x_27910:
[----:B------:R-:W-:Y:S01]  /*0570*/  IADD3 R10, R10, UR4, RZ ;  /* 0x000000040a0a7c10 */ /* 0x000fe2000fffe0ff */
[----:B------:R-:W-:-:S03]  /*0580*/  ULDC UR5, c[0x0][0x218] ;  /* 0x0000860000057ab9 */ /* 0x000fc60000000800 */
[----:B------:R-:W-:-:S13]  /*0590*/  ISETP.GE.AND P0, PT, R10, UR5, PT ;  /* 0x000000050a007c0c */ /* 0x000fda000bf06270 */
[----:B------:R-:W-:Y:S05]  /*05a0*/  @!P0 BRA `(.L_x_27913) ;  /* 0xfffffffc00608947 */ /* 0x000fea000383ffff */
[----:B------:R-:W-:Y:S05]  /*05b0*/  EXIT ;  /* 0x000000000000794d */ /* 0x000fea0003800000 */
.L_x_27914:
        /* <DEDUP_REMOVED lines=12> */
.L_x_28483:


//--------------------- .text._ZN2at6native33batch_norm_transform_input_kernelIfffLb1EiEEvNS_27GenericPackedTensorAccessorIKT_Lm3ENS_17RestrictPtrTraitsET3_EENS2_IS3_Lm3ES5_S6_EENS2_INSt11conditionalIXT2_ET1_T0_E4typeELm1ES5_S6_EESE_NS2_IKSB_Lm1ES5_S6_EESG_SA_ --------------------------
	.section	.text._ZN2at6native33batch_norm_transform_input_kernelIfffLb1EiEEvNS_27GenericPackedTensorAccessorIKT_Lm3ENS_17RestrictPtrTraitsET3_EENS2_IS3_Lm3ES5_S6_EENS2_INSt11conditionalIXT2_ET1_T0_E4typeELm1ES5_S6_EESE_NS2_IKSB_Lm1ES5_S6_EESG_SA_,"ax",@progbits
	.align	128
        .global         _ZN2at6native33batch_norm_transform_input_kernelIfffLb1EiEEvNS_27GenericPackedTensorAccessorIKT_Lm3ENS_17RestrictPtrTraitsET3_EENS2_IS3_Lm3ES5_S6_EENS2_INSt11conditionalIXT2_ET1_T0_E4typeELm1ES5_S6_EESE_NS2_IKSB_Lm1ES5_S6_EESG_SA_
        .type           _ZN2at6native33batch_norm_transform_input_kernelIfffLb1EiEEvNS_27GenericPackedTensorAccessorIKT_Lm3ENS_17RestrictPtrTraitsET3_EENS2_IS3_Lm3ES5_S6_EENS2_INSt11conditionalIXT2_ET1_T0_E4typeELm1ES5_S6_EESE_NS2_IKSB_Lm1ES5_S6_EESG_SA_,@function
        .size           _ZN2at6native33batch_norm_transform_input_kernelIfffLb1EiEEvNS_27GenericPackedTensorAccessorIKT_Lm3ENS_17RestrictPtrTraitsET3_EENS2_IS3_Lm3ES5_S6_EENS2_INSt11conditionalIXT2_ET1_T0_E4typeELm1ES5_S6_EESE_NS2_IKSB_Lm1ES5_S6_EESG_SA_,(.L_x_28484 - _ZN2at6native33batch_norm_transform_input_kernelIfffLb1EiEEvNS_27GenericPackedTensorAccessorIKT_Lm3ENS_17RestrictPtrTraitsET3_EENS2_IS3_Lm3ES5_S6_EENS2_INSt11conditionalIXT2_ET1_T0_E4typeELm1ES5_S6_EESE_NS2_IKSB_Lm1ES5_S6_EESG_SA_)
        .other          _ZN2at6native33batch_norm_transform_input_kernelIfffLb1EiEEvNS_27GenericPackedTensorAccessorIKT_Lm3ENS_17RestrictPtrTraitsET3_EENS2_IS3_Lm3ES5_S6_EENS2_INSt11conditionalIXT2_ET1_T0_E4typeELm1ES5_S6_EESE_NS2_IKSB_Lm1ES5_S6_EESG_SA_,@"STO_CUDA_ENTRY STV_DEFAULT"
_ZN2at6native33batch_norm_transform_input_kernelIfffLb1EiEEvNS_27GenericPackedTensorAccessorIKT_Lm3ENS_17RestrictPtrTraitsET3_EENS2_IS3_Lm3ES5_S6_EENS2_INSt11conditionalIXT2_ET1_T0_E4typeELm1ES5_S6_EESE_NS2_IKSB_Lm1ES5_S6_EESG_SA_:
.text._ZN2at6native33batch_norm_transform_input_kernelIfffLb1EiEEvNS_27GenericPackedTensorAccessorIKT_Lm3ENS_17RestrictPtrTraitsET3_EENS2_IS3_Lm3ES5_S6_EENS2_INSt11conditionalIXT2_ET1_T0_E4typeELm1ES5_S6_EESE_NS2_IKSB_Lm1ES5_S6_EESG_SA_:
        /* <DEDUP_REMOVED lines=13> */
[----:B--2---:R-:W-:Y:S01]  /*00d0*/  ISETP.GE.AND P1, PT, R2, 0x1, PT ;  /* 0x000000010200780c */ /* 0x004fe20003f26270 */
[----:B------:R-:W-:-:S10]  /*00e0*/  IMAD.MOV.U32 R2, RZ, RZ, RZ ;  /* 0x000000ffff027224 */ /* 0x000fd400078e00ff */
        /* <DEDUP_REMOVED lines=15> */
[----:B0-----:R-:W0:Y:S08]  /*01e0*/  LDC.64 R4, c[0x0][0x250] ;  /* 0x00009400ff047b82 */ /* 0x001e300000000a00 */
[----:B------:R-:W2:Y:S08]  /*01f0*/  LDC R7, c[0x0][0x26c] ;  /* 0x00009b00ff077b82 */ /* 0x000eb00000000800 */
[----:B------:R-:W3:Y:S01]  /*0200*/  LDC.64 R10, c[0x0][0x260] ;  /* 0x00009800ff0a7b82 */ /* 0x000ee20000000a00 */
[----:B-1----:R-:W-:Y:S01]  /*0210*/  IMAD R3, R3, UR6, RZ ;  /* 0x0000000603037c24 */ /* 0x002fe2000f8e02ff */
[----:B------:R-:W1:Y:S06]  /*0220*/  S2R R6, SR_TID.X ;  /* 0x0000000000067919 */ /* 0x000e6c0000002100 */
[----:B------:R-:W4:Y:S01]  /*0230*/  LDC R9, c[0x0][0x248] ;  /* 0x00009200ff097b82 */ /* 0x000f220000000800 */
[----:B0-----:R-:W-:-:S07]  /*0240*/  IMAD.WIDE R4, R3, 0x4, R4 ;  /* 0x0000000403047825 */ /* 0x001fce00078e0204 */
[----:B------:R-:W0:Y:S01]  /*0250*/  LDC R12, c[0x0][0x228] ;  /* 0x00008a00ff0c7b82 */ /* 0x000e220000000800 */
[----:B------:R-:W5:Y:S01]  /*0260*/  LDG.E R3, desc[UR8][R4.64] ;  /* 0x0000000804037981 */ /* 0x000f62000c1e1900 */
[----:B--2---:R-:W-:Y:S01]  /*0270*/  IMAD R7, R7, UR6, RZ ;  /* 0x0000000607077c24 */ /* 0x004fe2000f8e02ff */
[----:B------:R-:W-:Y:S01]  /*0280*/  ULDC UR7, c[0x0][0x0] ;  /* 0x0000000000077ab9 */ /* 0x000fe20000000800 */
[----:B------:R-:W-:Y:S01]  /*0290*/  ULDC UR10, c[0x0][0x22c] ;  /* 0x00008b00000a7ab9 */ /* 0x000fe20000000800 */
[----:B------:R-:W-:Y:S01]  /*02a0*/  ULDC UR11, c[0x0][0x24c] ;  /* 0x00009300000b7ab9 */ /* 0x000fe20000000800 */
[----:B------:R-:W-:Y:S01]  /*02b0*/  ULDC.64 UR12, c[0x0][0x210] ;  /* 0x00008400000c7ab9 */ /* 0x000fe20000000a00 */
[----:B------:R-:W-:Y:S01]  /*02c0*/  ULDC.64 UR14, c[0x0][0x230] ;  /* 0x00008c00000e7ab9 */ /* 0x000fe20000000a00 */
[----:B---3--:R-:W-:Y:S01]  /*02d0*/  IMAD.WIDE R10, R7, 0x4, R10 ;  /* 0x00000004070a7825 */ /* 0x008fe200078e020a */
[----:B------:R-:W-:-:S04]  /*02e0*/  ULDC UR5, c[0x0][0x10] ;  /* 0x0000040000057ab9 */ /* 0x000fc80000000800 */
[----:B------:R0:W5:Y:S01]  /*02f0*/  LDG.E R7, desc[UR8][R10.64] ;  /* 0x000000080a077981 */ /* 0x000162000c1e1900 */
[----:B----4-:R-:W-:Y:S01]  /*0300*/  IMAD R9, R9, UR6, RZ ;  /* 0x0000000609097c24 */ /* 0x010fe2000f8e02ff */
[----:B------:R-:W-:Y:S01]  /*0310*/  UIMAD UR4, UR4, UR5, URZ ;  /* 0x00000005040472a4 */ /* 0x000fe2000f8e023f */
[----:B01----:R-:W-:-:S11]  /*0320*/  IMAD R10, R12, UR6, RZ ;  /* 0x000000060c0a7c24 */ /* 0x003fd6000f8e02ff */
.L_x_27918:
        /* <DEDUP_REMOVED lines=15> */
.L_x_27917:
[----:B0-----:R-:W-:-:S05]  /*0420*/  IMAD R5, R16, UR10, RZ ;  /* 0x0000000a10057c24 */ /* 0x001fca000f8e02ff */
[----:B------:R-:W-:-:S04]  /*0430*/  IADD3 R4, P0, R5, R12, RZ ;  /* 0x0000000c05047210 */ /* 0x000fc80007f1e0ff */
[----:B------:R-:W-:Y:S02]  /*0440*/  LEA.HI.X.SX32 R5, R5, R20, 0x1, P0 ;  /* 0x0000001405057211 */ /* 0x000fe400000f0eff */
[----:B------:R-:W-:-:S04]  /*0450*/  LEA R14, P0, R4, UR12, 0x2 ;  /* 0x0000000c040e7c11 */ /* 0x000fc8000f8010ff */
[----:B------:R-:W-:-:S05]  /*0460*/  LEA.HI.X R15, R4, UR13, R5, 0x2, P0 ;  /* 0x0000000d040f7c11 */ /* 0x000fca00080f1405 */
[----:B------:R-:W2:Y:S01]  /*0470*/  LDG.E R14, desc[UR8][R14.64] ;  /* 0x000000080e0e7981 */ /* 0x000ea2000c1e1900 */
[C---:B------:R-:W-:Y:S02]  /*0480*/  IMAD R4, R16.reuse, UR11, RZ ;  /* 0x0000000b10047c24 */ /* 0x040fe4000f8e02ff */
[----:B------:R-:W-:-:S03]  /*0490*/  VIADD R16, R16, UR7 ;  /* 0x0000000710107c36 */ /* 0x000fc60008000000 */
[----:B------:R-:W-:-:S04]  /*04a0*/  IADD3 R18, P0, R4, R13, RZ ;  /* 0x0000000d04127210 */ /* 0x000fc80007f1e0ff */
[----:B------:R-:W-:Y:S02]  /*04b0*/  LEA.HI.X.SX32 R19, R4, R21, 0x1, P0 ;  /* 0x0000001504137211 */ /* 0x000fe400000f0eff */
[----:B------:R-:W-:Y:S01]  /*04c0*/  LEA R4, P0, R18, UR14, 0x2 ;  /* 0x0000000e12047c11 */ /* 0x000fe2000f8010ff */
[----:B--2--5:R-:W-:-:S04]  /*04d0*/  FADD.FTZ R5, -R3, R14 ;  /* 0x0000000e03057221 */ /* 0x024fc80000010100 */
[----:B------:R-:W-:Y:S01]  /*04e0*/  FMUL.FTZ R17, R5, R0 ;  /* 0x0000000005117220 */ /* 0x000fe20000410000 */
[----:B------:R-:W-:Y:S02]  /*04f0*/  LEA.HI.X R5, R18, UR15, R19, 0x2, P0 ;  /* 0x0000000f12057c11 */ /* 0x000fe400080f1413 */
[----:B------:R-:W-:Y:S01]  /*0500*/  ISETP.GE.AND P0, PT, R16, R11, PT ;  /* 0x0000000b1000720c */ /* 0x000fe20003f06270 */
[----:B------:R-:W-:-:S05]  /*0510*/  FFMA.FTZ R17, R7, R17, R2 ;  /* 0x0000001107117223 */ /* 0x000fca0000010002 */
[----:B------:R0:W-:Y:S07]  /*0520*/  STG.E desc[UR8][R4.64], R17 ;  /* 0x0000001104007986 */ /* 0x0001ee000c101908 */
[----:B------:R-:W-:Y:S05]  /*0530*/  @!P0 BRA `(.L_x_27917) ;  /* 0xfffffffc00b88947 */ /* 0x000fea000383ffff */
.L_x_27916:
[----:B------:R-:W-:Y:S05]  /*0540*/  BSYNC B0 ;  /* 0x0000000000007941 */ /* 0x000fea0003800000 */
.L_x_27915:
[----:B------:R-:W-:Y:S01]  /*0550*/  IADD3 R8, R8, UR4, RZ ;  /* 0x0000000408087c10 */ /* 0x000fe2000fffe0ff */
[----:B------:R-:W-:-:S03]  /*0560*/  ULDC UR5, c[0x0][0x218] ;  /* 0x0000860000057ab9 */ /* 0x000fc60000000800 */
[----:B------:R-:W-:-:S13]  /*0570*/  ISETP.GE.AND P0, PT, R8, UR5, PT ;  /* 0x0000000508007c0c */ /* 0x000fda000bf06270 */
[----:B------:R-:W-:Y:S05]  /*0580*/  @!P0 BRA `(.L_x_27918) ;  /* 0xfffffffc00688947 */ /* 0x000fea000383ffff */
[----:B------:R-:W-:Y:S05]  /*0590*/  EXIT ;  /* 0x000000000000794d */ /* 0x000fea0003800000 */
.L_x_27919:
        /* <DEDUP_REMOVED lines=14> */
.L_x_28484:


//--------------------- .text._ZN2at6native33batch_norm_transform_input_kernelIdddLb1EiEEvNS_27GenericPackedTensorAccessorIKT_Lm3ENS_17RestrictPtrTraitsET3_EENS2_IS3_Lm3ES5_S6_EENS2_INSt11conditionalIXT2_ET1_T0_E4typeELm1ES5_S6_EESE_NS2_IKSB_Lm1ES5_S6_EESG_SA_ --------------------------
	.section	.text._ZN2at6native33batch_norm_transform_input_kernelIdddLb1EiEEvNS_27GenericPackedTensorAccessorIKT_Lm3ENS_17RestrictPtrTraitsET3_EENS2_IS3_Lm3ES5_S6_EENS2_INSt11conditionalIXT2_ET1_T0_E4typeELm1ES5_S6_EESE_NS2_IKSB_Lm1ES5_S6_EESG_SA_,"ax",@progbits
	.align	128
        .global         _ZN2at6native33batch_norm_transform_input_kernelIdddLb1EiEEvNS_27GenericPackedTensorAccessorIKT_Lm3ENS_17RestrictPtrTraitsET3_EENS2_IS3_Lm3ES5_S6_EENS2_INSt11conditionalIXT2_ET1_T0_E4typeELm1ES5_S6_EESE_NS2_IKSB_Lm1ES5_S6_EESG_SA_
        .type           _ZN2at6native33batch_norm_transform_input_kernelIdddLb1EiEEvNS_27GenericPackedTensorAccessorIKT_Lm3ENS_17RestrictPtrTraitsET3_EENS2_IS3_Lm3ES5_S6_EENS2_INSt11conditionalIXT2_ET1_T0_E4typeELm1ES5_S6_EESE_NS2_IKSB_Lm1ES5_S6_EESG_SA_,@function
        .size           _ZN2at6native33batch_norm_transform_input_kernelIdddLb1EiEEvNS_27GenericPackedTensorAccessorIKT_Lm3ENS_17RestrictPtrTraitsET3_EENS2_IS3_Lm3ES5_S6_EENS2_INSt11conditionalIXT2_ET1_T0_E4typeELm1ES5_S6_EESE_NS2_IKSB_Lm1ES5_S6_EESG_SA_,(.L_x_28485 - _ZN2at6native33batch_norm_transform_input_kernelIdddLb1EiEEvNS_27GenericPackedTensorAccessorIKT_Lm3ENS_17RestrictPtrTraitsET3_EENS2_IS3_Lm3ES5_S6_EENS2_INSt11conditionalIXT2_ET1_T0_E4typeELm1ES5_S6_EESE_NS2_IKSB_Lm1ES5_S6_EESG_SA_)
        .other          _ZN2at6native33batch_norm_transform_input_kernelIdddLb1EiEEvNS_27GenericPackedTensorAccessorIKT_Lm3ENS_17RestrictPtrTraitsET3_EENS2_IS3_Lm3ES5_S6_EENS2_INSt11conditionalIXT2_ET1_T0_E4typeELm1ES5_S6_EESE_NS2_IKSB_Lm1ES5_S6_EESG_SA_,@"STO_CUDA_ENTRY STV_DEFAULT"
_ZN2at6native33batch_norm_transform_input_kernelIdddLb1EiEEvNS_27GenericPackedTensorAccessorIKT_Lm3ENS_17RestrictPtrTraitsET3_EENS2_IS3_Lm3ES5_S6_EENS2_INSt11conditionalIXT2_ET1_T0_E4typeELm1ES5_S6_EESE_NS2_IKSB_Lm1ES5_S6_EESG_SA_:
.text._ZN2at6native33batch_norm_transform_input_kernelIdddLb1EiEEvNS_27GenericPackedTensorAccessorIKT_Lm3ENS_17RestrictPtrTraitsET3_EENS2_IS3_Lm3ES5_S6_EENS2_INSt11conditionalIXT2_ET1_T0_E4typeELm1ES5_S6_EESE_NS2_IKSB_Lm1ES5_S6_EESG_SA_:
[----:B------:R-:W-:Y:S08]  /*0000*/  LDC R1, c[0x0][0x28] ;  /* 0x00000a00ff017b82 */ /* 0x000ff00000000800 */
[----:B------:R-:W0:Y:S08]  /*0010*/  S2UR UR6, SR_CTAID.X ;  /* 0x00000000000679c3 */ /* 0x000e300000002500 */
[----:B------:R-:W0:Y:S02]  /*0020*/  LDC R0, c[0x0][0x21c] ;  /* 0x00008700ff007b82 */ /* 0x000e240000000800 */
[----:B0-----:R-:W-:-:S13]  /*0030*/  ISETP.LE.AND P0, PT, R0, UR6, PT ;  /* 0x0000000600007c0c */ /* 0x001fda000bf03270 */
[----:B------:R-:W-:Y:S05]  /*0040*/  @P0 EXIT ;  /* 0x000000000000094d */ /* 0x000fea0003800000 */
[----:B------:R-:W0:Y:S01]  /*0050*/  LDC R0, c[0x0][0x278] ;  /* 0x00009e00ff007b82 */ /* 0x000e220000000800 */
[----:B------:R-:W1:Y:S01]  /*0060*/  S2R R3, SR_TID.Y ;  /* 0x0000000000037919 */ /* 0x000e620000002200 */
[----:B------:R-:W-:Y:S01]  /*0070*/  ULDC UR4, c[0x0][0x4] ;  /* 0x0000010000047ab9 */ /* 0x000fe20000000800 */
[----:B------:R-:W-:Y:S01]  /*0080*/  IMAD.MOV.U32 R12, RZ, RZ, 0x0 ;  /* 0x00000000ff0c7424 */ /* 0x000fe200078e00ff */
[----:B------:R-:W-:Y:S01]  /*0090*/  CS2R R14, SRZ ;  /* 0x00000000000e7805 */ /* 0x000fe2000001ff00 */
[----:B------:R-:W-:Y:S01]  /*00a0*/  IMAD.MOV.U32 R13, RZ, RZ, 0x3ff00000 ;  /* 0x3ff00000ff0d7424 */ /* 0x000fe200078e00ff */
[----:B------:R-:W-:Y:S01]  /*00b0*/  ULDC.64 UR8, c[0x0][0x208] ;  /* 0x0000820000087ab9 */ /* 0x000fe20000000a00 */
[----:B------:R-:W-:Y:S01]  /*00c0*/  ULDC UR5, c[0x0][0x218] ;  /* 0x0000860000057ab9 */ /* 0x000fe20000000800 */
[----:B------:R-:W2:Y:S01]  /*00d0*/  LDC R2, c[0x0][0x288] ;  /* 0x0000a200ff027b82 */ /* 0x000ea20000000800 */
[----:B0-----:R-:W-:Y:S02]  /*00e0*/  ISETP.GE.AND P0, PT, R0, 0x1, PT ;  /* 0x000000010000780c */ /* 0x001fe40003f06270 */
[----:B--2---:R-:W-:-:S02]  /*00f0*/  ISETP.GE.AND P1, PT, R2, 0x1, PT ;  /* 0x000000010200780c */ /* 0x004fc40003f26270 */
[----:B------:R-:W1:Y:S09]  /*0100*/  S2R R2, SR_CTAID.Y ;  /* 0x0000000000027919 */ /* 0x000e720000002600 */
[----:B------:R-:W0:Y:S08]  /*0110*/  @P0 LDC R0, c[0x0][0x27c] ;  /* 0x00009f00ff000b82 */ /* 0x000e300000000800 */
[----:B------:R-:W2:Y:S08]  /*0120*/  @P1 LDC R9, c[0x0][0x28c] ;  /* 0x0000a300ff091b82 */ /* 0x000eb00000000800 */
[----:B------:R-:W3:Y:S08]  /*0130*/  @P0 LDC.64 R4, c[0x0][0x270] ;  /* 0x00009c00ff040b82 */ /* 0x000ef00000000a00 */
[----:B------:R-:W4:Y:S01]  /*0140*/  @P1 LDC.64 R6, c[0x0][0x280] ;  /* 0x0000a000ff061b82 */ /* 0x000f220000000a00 */
[----:B-1----:R-:W-:-:S02]  /*0150*/  IMAD R2, R2, UR4, R3 ;  /* 0x0000000402027c24 */ /* 0x002fc4000f8e0203 */
[----:B0-----:R-:W-:Y:S02]  /*0160*/  @P0 IMAD R3, R0, UR6, RZ ;  /* 0x0000000600030c24 */ /* 0x001fe4000f8e02ff */
[----:B--2---:R-:W-:Y:S01]  /*0170*/  @P1 IMAD R9, R9, UR6, RZ ;  /* 0x0000000609091c24 */ /* 0x004fe2000f8e02ff */
[----:B------:R-:W-:Y:S01]  /*0180*/  ISETP.GE.AND P2, PT, R2, UR5, PT ;  /* 0x0000000502007c0c */ /* 0x000fe2000bf46270 */
[----:B---3--:R-:W-:-:S05]  /*0190*/  @P0 IMAD.WIDE R4, R3, 0x8, R4 ;  /* 0x0000000803040825 */ /* 0x008fca00078e0204 */
[----:B------:R0:W5:Y:S01]  /*01a0*/  @P0 LDG.E.64 R12, desc[UR8][R4.64] ;  /* 0x00000008040c0981 */ /* 0x000162000c1e1b00 */
[----:B----4-:R-:W-:-:S05]  /*01b0*/  @P1 IMAD.WIDE R6, R9, 0x8, R6 ;  /* 0x0000000809061825 */ /* 0x010fca00078e0206 */
[----:B------:R0:W5:Y:S01]  /*01c0*/  @P1 LDG.E.64 R14, desc[UR8][R6.64] ;  /* 0x00000008060e1981 */ /* 0x000162000c1e1b00 */
[----:B------:R-:W-:Y:S05]  /*01d0*/  @P2 EXIT ;  /* 0x000000000000294d */ /* 0x000fea0003800000 */
[----:B------:R-:W1:Y:S08]  /*01e0*/  LDC R3, c[0x0][0x25c] ;  /* 0x00009700ff037b82 */ /* 0x000e700000000800 */
[----:B0-----:R-:W0:Y:S08]  /*01f0*/  LDC R5, c[0x0][0x26c] ;  /* 0x00009b00ff057b82 */ /* 0x001e300000000800 */
[----:B------:R-:W2:Y:S08]  /*0200*/  LDC.64 R16, c[0x0][0x250] ;  /* 0x00009400ff107b82 */ /* 0x000eb00000000a00 */
[----:B------:R-:W3:Y:S01]  /*0210*/  LDC.64 R18, c[0x0][0x260] ;  /* 0x00009800ff127b82 */ /* 0x000ee20000000a00 */
[----:B-1----:R-:W-:Y:S01]  /*0220*/  IMAD R3, R3, UR6, RZ ;  /* 0x0000000603037c24 */ /* 0x002fe2000f8e02ff */
[----:B------:R-:W1:Y:S06]  /*0230*/  S2R R0, SR_TID.X ;  /* 0x0000000000007919 */ /* 0x000e6c0000002100 */
[----:B------:R-:W4:Y:S01]  /*0240*/  LDC R4, c[0x0][0x228] ;  /* 0x00008a00ff047b82 */ /* 0x000f220000000800 */
[----:B0-----:R-:W-:Y:S01]  /*0250*/  IMAD R5, R5, UR6, RZ ;  /* 0x0000000605057c24 */ /* 0x001fe2000f8e02ff */
[----:B------:R-:W-:Y:S01]  /*0260*/  ULDC UR7, c[0x0][0x0] ;  /* 0x0000000000077ab9 */ /* 0x000fe20000000800 */
[----:B------:R-:W-:Y:S01]  /*0270*/  ULDC UR10, c[0x0][0x22c] ;  /* 0x00008b00000a7ab9 */ /* 0x000fe20000000800 */
[----:B------:R-:W-:Y:S01]  /*0280*/  ULDC UR11, c[0x0][0x24c] ;  /* 0x00009300000b7ab9 */ /* 0x000fe20000000800 */
[----:B------:R-:W-:Y:S01]  /*0290*/  ULDC.64 UR12, c[0x0][0x210] ;  /* 0x00008400000c7ab9 */ /* 0x000fe20000000a00 */
[----:B------:R-:W-:Y:S01]  /*02a0*/  ULDC.64 UR14, c[0x0][0x230] ;  /* 0x00008c00000e7ab9 */ /* 0x000fe20000000a00 */
[----:B--2---:R-:W-:-:S02]  /*02b0*/  IMAD.WIDE R16, R3, 0x8, R16 ;  /* 0x0000000803107825 */ /* 0x004fc400078e0210 */
[----:B------:R-:W0:Y:S04]  /*02c0*/  LDC R3, c[0x0][0x248] ;  /* 0x00009200ff037b82 */ /* 0x000e280000000800 */
[----:B------:R-:W5:Y:S01]  /*02d0*/  LDG.E.64 R16, desc[UR8][R16.64] ;  /* 0x0000000810107981 */ /* 0x000f62000c1e1b00 */
[----:B---3--:R-:W-:-:S06]  /*02e0*/  IMAD.WIDE R18, R5, 0x8, R18 ;  /* 0x0000000805127825 */ /* 0x008fcc00078e0212 */
[----:B------:R-:W5:Y:S01]  /*02f0*/  LDG.E.64 R18, desc[UR8][R18.64] ;  /* 0x0000000812127981 */ /* 0x000f62000c1e1b00 */
[----:B------:R-:W-:Y:S01]  /*0300*/  ULDC UR5, c[0x0][0x10] ;  /* 0x0000040000057ab9 */ /* 0x000fe20000000800 */
[----:B----4-:R-:W-:Y:S01]  /*0310*/  IMAD R4, R4, UR6, RZ ;  /* 0x0000000604047c24 */ /* 0x010fe2000f8e02ff */
[----:B------:R-:W-:Y:S01]  /*0320*/  UIMAD UR4, UR4, UR5, URZ ;  /* 0x00000005040472a4 */ /* 0x000fe2000f8e023f */
[----:B01----:R-:W-:-:S11]  /*0330*/  IMAD R3, R3, UR6, RZ ;  /* 0x0000000603037c24 */ /* 0x003fd6000f8e02ff */
.L_x_27923:
        /* <DEDUP_REMOVED lines=15> */
.L_x_27922:
        /* <DEDUP_REMOVED lines=13> */
[----:B--2--5:R-:W-:-:S08]  /*0500*/  DADD R20, -R16, R20 ;  /* 0x0000000010147229 */ /* 0x024fd00000000114 */
[----:B------:R-:W-:-:S08]  /*0510*/  DMUL R20, R20, R12 ;  /* 0x0000000c14147228 */ /* 0x000fd00000000000 */
[----:B------:R-:W-:-:S07]  /*0520*/  DFMA R20, R18, R20, R14 ;  /* 0x000000141214722b */ /* 0x000fce000000000e */
[----:B------:R0:W-:Y:S01]  /*0530*/  STG.E.64 desc[UR8][R10.64], R20 ;  /* 0x000000140a007986 */ /* 0x0001e2000c101b08 */
[----:B------:R-:W-:Y:S05]  /*0540*/  @!P0 BRA `(.L_x_27922) ;  /* 0xfffffffc00b88947 */ /* 0x000fea000383ffff */
.L_x_27921:
[----:B------:R-:W-:Y:S05]  /*0550*/  BSYNC B0 ;  /* 0x0000000000007941 */ /* 0x000fea0003800000 */
.L_x_27920:
[----:B------:R-:W-:Y:S01]  /*0560*/  VIADD R2, R2, UR4 ;  /* 0x0000000402027c36 */ /* 0x000fe20008000000 */
[----:B------:R-:W-:-:S04]  /*0570*/  ULDC UR5, c[0x0][0x218] ;  /* 0x0000860000057ab9 */ /* 0x000fc80000000800 */
[----:B------:R-:W-:-:S13]  /*0580*/  ISETP.GE.AND P0, PT, R2, UR5, PT ;  /* 0x0000000502007c0c */ /* 0x000fda000bf06270 */
[----:B------:R-:W-:Y:S05]  /*0590*/  @!P0 BRA `(.L_x_27923) ;  /* 0xfffffffc00688947 */ /* 0x000fea000383ffff */
[----:B------:R-:W-:Y:S05]  /*05a0*/  EXIT ;  /* 0x000000000000794d */ /* 0x000fea0003800000 */
.L_x_27924:
        /* <DEDUP_REMOVED lines=13> */
.L_x_28485:


//--------------------- .text._ZN2at6native46batch_norm_backward_elemt_channels_last_kernelILi4EN3c108BFloat16EfS3_EEvPKT0_S6_PKT1_S9_PKT2_S9_S9_PS4_S7_ii --------------------------
	.section	.text._ZN2at6native46batch_norm_backward_elemt_channels_last_kernelILi4EN3c108BFloat16EfS3_EEvPKT0_S6_PKT1_S9_PKT2_S9_S9_PS4_S7_ii,"ax",@progbits
	.align	128
        .global         _ZN2at6native46batch_norm_backward_elemt_channels_last_kernelILi4EN3c108BFloat16EfS3_EEvPKT0_S6_PKT1_S9_PKT2_S9_S9_PS4_S7_ii
        .type           _ZN2at6native46batch_norm_backward_elemt_channels_last_kernelILi4EN3c108BFloat16EfS3_EEvPKT0_S6_PKT1_S9_PKT2_S9_S9_PS4_S7_ii,@function
        .size           _ZN2at6native46batch_norm_backward_elemt_channels_last_kernelILi4EN3c108BFloat16EfS3_EEvPKT0_S6_PKT1_S9_PKT2_S9_S9_PS4_S7_ii,(.L_x_28486 - _ZN2at6native46batch_norm_backward_elemt_channels_last_kernelILi4EN3c108BFloat16EfS3_EEvPKT0_S6_PKT1_S9_PKT2_S9_S9_PS4_S7_ii)
        .other          _ZN2at6native46batch_norm_backward_elemt_channels_last_kernelILi4EN3c108BFloat16EfS3_EEvPKT0_S6_PKT1_S9_PKT2_S9_S9_PS4_S7_ii,@"STO_CUDA_ENTRY STV_DEFAULT"
_ZN2at6native46batch_norm_backward_elemt_channels_last_kernelILi4EN3c108BFloat16EfS3_EEvPKT0_S6_PKT1_S9_PKT2_S9_S9_PS4_S7_ii:
.text._ZN2at6native46batch_norm_backward_elemt_channels_last_kernelILi4EN3c108BFloat16EfS3_EEvPKT0_S6_PKT1_S9_PKT2_S9_S9_PS4_S7_ii:
[----:B------:R-:W-:Y:S01]  /*0000*/  LDC R1, c[0x0][0x28] ;  /* 0x00000a00ff017b82 */ /* 0x000fe20000000800 */
[----:B------:R-:W0:Y:S01]  /*0010*/  S2R R26, SR_CTAID.X ;  /* 0x00000000001a7919 */ /* 0x000e220000002500 */
[----:B------:R-:W-:-:S06]  /*0020*/  ULDC UR11, c[0x0][0x10] ;  /* 0x00000400000b7ab9 */ /* 0x000fcc0000000800 */
[----:B------:R-:W1:Y:S01]  /*0030*/  S2UR UR14, SR_CTAID.Y ;  /* 0x00000000000e79c3 */ /* 0x000e620000002600 */
[----:B------:R-:W-:Y:S01]  /*0040*/  ULDC UR15, c[0x0][0x258] ;  /* 0x00009600000f7ab9 */ /* 0x000fe20000000800 */
[----:B------:R-:W0:Y:S01]  /*0050*/  S2R R3, SR_TID.X ;  /* 0x0000000000037919 */ /* 0x000e220000002100 */
[----:B------:R-:W1:Y:S05]  /*0060*/  S2R R10, SR_TID.Y ;  /* 0x00000000000a7919 */ /* 0x000e6a0000002200 */
[----:B------:R-:W1:Y:S01]  /*0070*/  LDC R11, c[0x0][0x4] ;  /* 0x00000100ff0b7b82 */ /* 0x000e620000000800 */
[----:B------:R-:W-:Y:S02]  /*0080*/  ULDC UR4, c[0x0][0x0] ;  /* 0x0000000000047ab9 */ /* 0x000fe40000000800 */
[----:B0-----:R-:W-:Y:S01]  /*0090*/  IMAD R26, R26, UR4, R3 ;  /* 0x000000041a1a7c24 */ /* 0x001fe2000f8e0203 */
[----:B------:R-:W-:-:S02]  /*00a0*/  ULDC UR4, c[0x0][0x254] ;  /* 0x0000950000047ab9 */ /* 0x000fc40000000800 */
[----:B------:R-:W-:Y:S01]  /*00b0*/  MOV R28, UR4 ;  /* 0x00000004001c7c02 */ /* 0x000fe20008000f00 */
[----:B-1----:R-:W-:Y:S01]  /*00c0*/  IMAD R3, R11, UR14, R10 ;  /* 0x0000000e0b037c24 */ /* 0x002fe2000f8e020a */
[----:B------:R-:W-:-:S04]  /*00d0*/  ISETP.GE.AND P0, PT, R26, UR15, PT ;  /* 0x0000000f1a007c0c */ /* 0x000fc8000bf06270 */
[----:B------:R-:W-:-:S13]  /*00e0*/  ISETP.GE.OR P0, PT, R3, R28, P0 ;  /* 0x0000001c0300720c */ /* 0x000fda0000706670 */
[----:B------:R-:W-:Y:S05]  /*00f0*/  @P0 EXIT ;  /* 0x000000000000094d */ /* 0x000fea0003800000 */
[----:B------:R-:W0:Y:S01]  /*0100*/  LDC.64 R12, c[0x0][0x228] ;  /* 0x00008a00ff0c7b82 */ /* 0x000e220000000a00 */
[----:B------:R-:W-:Y:S01]  /*0110*/  ULDC.64 UR4, c[0x0][0x240] ;  /* 0x0000900000047ab9 */ /* 0x000fe20000000a00 */
[----:B------:R-:W-:Y:S01]  /*0120*/  SHF.R.S32.HI R5, RZ, 0x1f, R26 ;  /* 0x0000001fff057819 */ /* 0x000fe2000001141a */
[----:B------:R-:W-:Y:S01]  /*0130*/  ULDC.64 UR12, c[0x0][0x208] ;  /* 0x00008200000c7ab9 */ /* 0x000fe20000000a00 */
[----:B------:R-:W-:-:S04]  /*0140*/  LEA R14, P0, R26, UR4, 0x2 ;  /* 0x000000041a0e7c11 */ /* 0x000fc8000f8010ff */
[----:B------:R-:W-:Y:S01]  /*0150*/  LEA.HI.X R15, R26, UR5, R5, 0x2, P0 ;  /* 0x000000051a0f7c11 */ /* 0x000fe200080f1405 */
[----:B------:R-:W-:Y:S01]  /*0160*/  IMAD R8, R11, UR11, RZ ;  /* 0x0000000b0b087c24 */ /* 0x000fe2000f8e02ff */
[----:B------:R-:W-:Y:S01]  /*0170*/  IADD3 R9, R28, -0x1, RZ ;  /* 0xffffffff1c097810 */ /* 0x000fe20007ffe0ff */
[----:B------:R-:W-:Y:S02]  /*0180*/  ULDC.64 UR4, c[0x0][0x230] ;  /* 0x00008c0000047ab9 */ /* 0x000fe40000000a00 */
[----:B------:R-:W2:Y:S01]  /*0190*/  LDG.E.CONSTANT R0, desc[UR12][R14.64] ;  /* 0x0000000c0e007981 */ /* 0x000ea2000c1e9900 */
[----:B0-----:R-:W-:-:S05]  /*01a0*/  IMAD.WIDE R12, R26, 0x4, R12 ;  /* 0x000000041a0c7825 */ /* 0x001fca00078e020c */
[----:B------:R0:W3:Y:S01]  /*01b0*/  LDG.E.CONSTANT R4, desc[UR12][R12.64] ;  /* 0x0000000c0c047981 */ /* 0x0000e2000c1e9900 */
[----:B------:R-:W-:-:S04]  /*01c0*/  SHF.L.U32 R2, R8, 0x2, RZ ;  /* 0x0000000208027819 */ /* 0x000fc800000006ff */
[----:B------:R-:W-:-:S04]  /*01d0*/  IABS R17, R2 ;  /* 0x0000000200117213 */ /* 0x000fc80000000000 */
[----:B------:R-:W1:Y:S08]  /*01e0*/  I2F.RP R16, R17 ;  /* 0x0000001100107306 */ /* 0x000e700000209400 */
[----:B-1----:R-:W1:Y:S02]  /*01f0*/  MUFU.RCP R16, R16 ;  /* 0x0000001000107308 */ /* 0x002e640000001000 */
[----:B-1----:R-:W-:-:S06]  /*0200*/  IADD3 R6, R16, 0xffffffe, RZ ;  /* 0x0ffffffe10067810 */ /* 0x002fcc0007ffe0ff */
[----:B------:R1:W0:Y:S02]  /*0210*/  F2I.FTZ.U32.TRUNC.NTZ R7, R6 ;  /* 0x0000000600077305 */ /* 0x000224000021f000 */
[----:B-1----:R-:W-:Y:S01]  /*0220*/  HFMA2.MMA R6, -RZ, RZ, 0, 0 ;  /* 0x00000000ff067435 */ /* 0x002fe200000001ff */
[----:B0-----:R-:W-:-:S05]  /*0230*/  IADD3 R12, RZ, -R7, RZ ;  /* 0x80000007ff0c7210 */ /* 0x001fca0007ffe0ff */
[----:B------:R-:W-:Y:S01]  /*0240*/  IMAD R13, R12, R17, RZ ;  /* 0x000000110c0d7224 */ /* 0x000fe200078e02ff */
[----:B------:R-:W-:Y:S02]  /*0250*/  IABS R12, R9 ;  /* 0x00000009000c7213 */ /* 0x000fe40000000000 */
[----:B------:R-:W-:Y:S01]  /*0260*/  IABS R14, R2 ;  /* 0x00000002000e7213 */ /* 0x000fe20000000000 */
[----:B------:R-:W-:-:S03]  /*0270*/  IMAD.HI.U32 R7, R7, R13, R6 ;  /* 0x0000000d07077227 */ /* 0x000fc600078e0006 */
[----:B------:R-:W-:-:S03]  /*0280*/  IADD3 R6, RZ, -R14, RZ ;  /* 0x8000000eff067210 */ /* 0x000fc60007ffe0ff */
[----:B------:R-:W-:-:S04]  /*0290*/  IMAD.HI.U32 R7, R7, R12, RZ ;  /* 0x0000000c07077227 */ /* 0x000fc800078e00ff */
[----:B------:R-:W-:-:S05]  /*02a0*/  IMAD R6, R7, R6, R12 ;  /* 0x0000000607067224 */ /* 0x000fca00078e020c */
[----:B------:R-:W-:Y:S02]  /*02b0*/  ISETP.GT.U32.AND P2, PT, R17, R6, PT ;  /* 0x000000061100720c */ /* 0x000fe40003f44070 */
[----:B------:R-:W-:-:S11]  /*02c0*/  LOP3.LUT R9, R9, R2, RZ, 0x3c, !PT ;  /* 0x0000000209097212 */ /* 0x000fd600078e3cff */
[----:B------:R-:W-:-:S04]  /*02d0*/  @!P2 IADD3 R6, R6, -R17, RZ ;  /* 0x800000110606a210 */ /* 0x000fc80007ffe0ff */
[----:B------:R-:W-:Y:S02]  /*02e0*/  ISETP.GE.U32.AND P0, PT, R6, R17, PT ;  /* 0x000000110600720c */ /* 0x000fe40003f06070 */
[----:B------:R-:W-:Y:S02]  /*02f0*/  ISETP.GE.AND P1, PT, R9, RZ, PT ;  /* 0x000000ff0900720c */ /* 0x000fe40003f26270 */
[----:B------:R-:W-:Y:S02]  /*0300*/  @!P2 IADD3 R7, R7, 0x1, RZ ;  /* 0x000000010707a810 */ /* 0x000fe40007ffe0ff */
[----:B------:R-:W-:-:S07]  /*0310*/  ISETP.NE.AND P2, PT, R2, RZ, PT ;  /* 0x000000ff0200720c */ /* 0x000fce0003f45270 */
[----:B------:R-:W-:Y:S02]  /*0320*/  @P0 IADD3 R7, R7, 0x1, RZ ;  /* 0x0000000107070810 */ /* 0x000fe40007ffe0ff */
[----:B------:R-:W-:Y:S02]  /*0330*/  ISETP.NE.U32.AND P0, PT, RZ, UR4, PT ;  /* 0x00000004ff007c0c */ /* 0x000fe4000bf05070 */
[----:B------:R-:W-:Y:S02]  /*0340*/  MOV R9, R7 ;  /* 0x0000000700097202 */ /* 0x000fe40000000f00 */
[----:B------:R-:W-:Y:S02]  /*0350*/  ISETP.NE.AND.EX P0, PT, RZ, UR5, PT, P0 ;  /* 0x00000005ff007c0c */ /* 0x000fe4000bf05300 */
[----:B------:R-:W-:Y:S02]  /*0360*/  @!P1 IADD3 R9, -R9, RZ, RZ ;  /* 0x000000ff09099210 */ /* 0x000fe40007ffe1ff */
[----:B------:R-:W-:-:S04]  /*0370*/  @!P2 LOP3.LUT R9, RZ, R2, RZ, 0x33, !PT ;  /* 0x00000002ff09a212 */ /* 0x000fc800078e33ff */
[----:B------:R-:W-:-:S05]  /*0380*/  ISETP.GE.AND P1, PT, R9, RZ, PT ;  /* 0x000000ff0900720c */ /* 0x000fca0003f26270 */
[----:B------:R-:W-:Y:S01]  /*0390*/  @P0 LEA R12, P2, R26, UR4, 0x1 ;  /* 0x000000041a0c0c11 */ /* 0x000fe2000f8408ff */
[----:B------:R-:W-:-:S03]  /*03a0*/  ULDC UR4, c[0x0][0x250] ;  /* 0x0000940000047ab9 */ /* 0x000fc60000000800 */
[----:B------:R-:W-:Y:S01]  /*03b0*/  @P0 LEA.HI.X R13, R26, UR5, R5, 0x1, P2 ;  /* 0x000000051a0d0c11 */ /* 0x000fe200090f0c05 */
[----:B---3--:R-:W-:-:S04]  /*03c0*/  FMUL.FTZ R7, R4, R4 ;  /* 0x0000000404077220 */ /* 0x008fc80000410000 */
[----:B--2---:R-:W-:-:S04]  /*03d0*/  FMUL.FTZ R7, R0, R7 ;  /* 0x0000000700077220 */ /* 0x004fc80000410000 */
[----:B------:R-:W-:Y:S01]  /*03e0*/  FMUL.FTZ R7, R7, UR4 ;  /* 0x0000000407077c20 */ /* 0x000fe20008410000 */
[----:B------:R-:W-:Y:S06]  /*03f0*/  @!P1 EXIT ;  /* 0x000000000000994d */ /* 0x000fec0003800000 */
[----:B------:R-:W0:Y:S01]  /*0400*/  LDC.64 R16, c[0x0][0x220] ;  /* 0x00008800ff107b82 */ /* 0x000e220000000a00 */
[----:B------:R-:W2:Y:S07]  /*0410*/  @P0 LDG.E.U16.CONSTANT R12, desc[UR12][R12.64] ;  /* 0x0000000c0c0c0981 */ /* 0x000eae000c1e9500 */
[----:B------:R-:W1:Y:S01]  /*0420*/  LDC.64 R18, c[0x0][0x238] ;  /* 0x00008e00ff127b82 */ /* 0x000e620000000a00 */
[----:B0-----:R-:W-:-:S05]  /*0430*/  IMAD.WIDE R16, R26, 0x4, R16 ;  /* 0x000000041a107825 */ /* 0x001fca00078e0210 */
[----:B------:R0:W5:Y:S01]  /*0440*/  LDG.E.CONSTANT R6, desc[UR12][R16.64] ;  /* 0x0000000c10067981 */ /* 0x000162000c1e9900 */
[----:B-1----:R-:W-:-:S05]  /*0450*/  IMAD.WIDE R18, R26, 0x4, R18 ;  /* 0x000000041a127825 */ /* 0x002fca00078e0212 */
[----:B------:R0:W5:Y:S01]  /*0460*/  LDG.E.CONSTANT R5, desc[UR12][R18.64] ;  /* 0x0000000c12057981 */ /* 0x000162000c1e9900 */
[----:B------:R-:W-:Y:S02]  /*0470*/  MOV R21, 0x3f800000 ;  /* 0x3f80000000157802 */ /* 0x000fe40000000f00 */
[----:B------:R-:W-:Y:S02]  /*0480*/  MOV R15, R3 ;  /* 0x00000003000f7202 */ /* 0x000fe40000000f00 */
[----:B------:R-:W-:Y:S01]  /*0490*/  IADD3 R2, R9, 0x1, RZ ;  /* 0x0000000109027810 */ /* 0x000fe20007ffe0ff */
[----:B------:R-:W-:Y:S02]  /*04a0*/  IMAD R3, R8, UR15, RZ ;  /* 0x0000000f08037c24 */ /* 0x000fe4000f8e02ff */
[----:B------:R-:W-:Y:S01]  /*04b0*/  IMAD R0, R15, UR15, R26 ;  /* 0x0000000f0f007c24 */ /* 0x000fe2000f8e021a */
[----:B------:R-:W-:Y:S02]  /*04c0*/  LOP3.LUT R2, R2, 0x1, RZ, 0xc0, !PT ;  /* 0x0000000102027812 */ /* 0x000fe400078ec0ff */
[----:B--2---:R-:W-:-:S02]  /*04d0*/  @P0 SHF.L.U32 R21, R12, 0x10, RZ ;  /* 0x000000100c150819 */ /* 0x004fc400000006ff */
[----:B------:R-:W-:-:S03]  /*04e0*/  ISETP.NE.AND P0, PT, R9, RZ, PT ;  /* 0x000000ff0900720c */ /* 0x000fc60003f05270 */
[----:B------:R-:W-:-:S10]  /*04f0*/  FMUL.FTZ R4, R4, R21 ;  /* 0x0000001504047220 */ /* 0x000fd40000410000 */
[----:B0-----:R-:W-:Y:S05]  /*0500*/  @!P0 BRA `(.L_x_27925) ;  /* 0x0000000c000c8947 */ /* 0x001fea0003800000 */
[----:B------:R-:W0:Y:S01]  /*0510*/  LDC R28, c[0x0][0x254] ;  /* 0x00009500ff1c7b82 */ /* 0x000e220000000800 */
[----:B------:R-:W-:Y:S01]  /*0520*/  ULEA UR4, UR11, UR14, 0x2 ;  /* 0x0000000e0b047291 */ /* 0x000fe2000f8e103f */
[----:B------:R-:W-:Y:S01]  /*0530*/  IADD3 R9, -R9, -0x1, R2 ;  /* 0xffffffff09097810 */ /* 0x000fe20007ffe102 */
[----:B------:R-:W-:Y:S02]  /*0540*/  UIMAD UR5, UR11, 0x7, UR14 ;  /* 0x000000070b0578a4 */ /* 0x000fe4000f8e020e */
[----:B------:R-:W-:Y:S02]  /*0550*/  UIMAD UR6, UR11, 0x6, UR14 ;  /* 0x000000060b0678a4 */ /* 0x000fe4000f8e020e */
[----:B------:R-:W-:Y:S01]  /*0560*/  UIMAD UR7, UR11, 0x5, UR14 ;  /* 0x000000050b0778a4 */ /* 0x000fe2000f8e020e */
[C-C-:B------:R-:W-:Y:S01]  /*0570*/  IMAD R13, R11.reuse, UR4, R10.reuse ;  /* 0x000000040b0d7c24 */ /* 0x140fe2000f8e020a */
[----:B------:R-:W-:Y:S01]  /*0580*/  UIMAD UR8, UR11, 0x3, UR14 ;  /* 0x000000030b0878a4 */ /* 0x000fe2000f8e020e */
[C-C-:B------:R-:W-:Y:S01]  /*0590*/  IMAD R17, R11.reuse, UR5, R10.reuse ;  /* 0x000000050b117c24 */ /* 0x140fe2000f8e020a */
[----:B------:R-:W-:Y:S01]  /*05a0*/  ULEA UR9, UR11, UR14, 0x1 ;  /* 0x0000000e0b097291 */ /* 0x000fe2000f8e083f */
[C-C-:B------:R-:W-:Y:S01]  /*05b0*/  IMAD R19, R11.reuse, UR6, R10.reuse ;  /* 0x000000060b137c24 */ /* 0x140fe2000f8e020a */
[----:B------:R-:W-:Y:S01]  /*05c0*/  UIADD3 UR10, UR11, UR14, URZ ;  /* 0x0000000e0b0a7290 */ /* 0x000fe2000fffe03f */
[----:B------:R-:W-:-:S02]  /*05d0*/  IMAD R21, R11, UR7, R10 ;  /* 0x000000070b157c24 */ /* 0x000fc4000f8e020a */
[C-C-:B------:R-:W-:Y:S02]  /*05e0*/  IMAD R23, R11.reuse, UR8, R10.reuse ;  /* 0x000000080b177c24 */ /* 0x140fe4000f8e020a */
[C-C-:B------:R-:W-:Y:S02]  /*05f0*/  IMAD R25, R11.reuse, UR9, R10.reuse ;  /* 0x000000090b197c24 */ /* 0x140fe4000f8e020a */
[----:B------:R-:W-:Y:S02]  /*0600*/  IMAD R11, R11, UR10, R10 ;  /* 0x0000000a0b0b7c24 */ /* 0x000fe4000f8e020a */
[--C-:B------:R-:W-:Y:S02]  /*0610*/  IMAD R10, R13, UR15, R26.reuse ;  /* 0x0000000f0d0a7c24 */ /* 0x100fe4000f8e021a */
[--C-:B------:R-:W-:Y:S02]  /*0620*/  IMAD R12, R17, UR15, R26.reuse ;  /* 0x0000000f110c7c24 */ /* 0x100fe4000f8e021a */
[----:B------:R-:W-:-:S02]  /*0630*/  IMAD R14, R19, UR15, R26 ;  /* 0x0000000f130e7c24 */ /* 0x000fc4000f8e021a */
[--C-:B------:R-:W-:Y:S02]  /*0640*/  IMAD R16, R21, UR15, R26.reuse ;  /* 0x0000000f15107c24 */ /* 0x100fe4000f8e021a */
[--C-:B------:R-:W-:Y:S02]  /*0650*/  IMAD R22, R23, UR15, R26.reuse ;  /* 0x0000000f17167c24 */ /* 0x100fe4000f8e021a */
[--C-:B------:R-:W-:Y:S02]  /*0660*/  IMAD R24, R25, UR15, R26.reuse ;  /* 0x0000000f19187c24 */ /* 0x100fe4000f8e021a */
[----:B------:R-:W-:Y:S01]  /*0670*/  IMAD R26, R11, UR15, R26 ;  /* 0x0000000f0b1a7c24 */ /* 0x000fe2000f8e021a */
[----:B------:R-:W-:-:S07]  /*0680*/  MOV R11, R15 ;  /* 0x0000000f000b7202 */ /* 0x000fce0000000f00 */
.L_x_27926:
[C---:B------:R-:W-:Y:S02]  /*0690*/  IADD3 R13, R11.reuse, R8, RZ ;  /* 0x000000080b0d7210 */ /* 0x040fe40007ffe0ff */
[-C--:B0-----:R-:W-:Y:S02]  /*06a0*/  ISETP.GE.AND P2, PT, R11, R28.reuse, PT ;  /* 0x0000001c0b00720c */ /* 0x081fe40003f46270 */
[----:B------:R-:W-:-:S11]  /*06b0*/  ISETP.GE.AND P3, PT, R13, R28, PT ;  /* 0x0000001c0d00720c */ /* 0x000fd60003f66270 */
[----:B------:R-:W0:Y:S08]  /*06c0*/  @!P2 LDC.64 R20, c[0x0][0x210] ;  /* 0x00008400ff14ab82 */ /* 0x000e300000000a00 */
[----:B------:R-:W1:Y:S08]  /*06d0*/  @!P3 LDC.64 R18, c[0x0][0x210] ;  /* 0x00008400ff12bb82 */ /* 0x000e700000000a00 */
[----:B------:R-:W2:Y:S01]  /*06e0*/  @!P2 LDC R27, c[0x0][0x250] ;  /* 0x00009400ff1bab82 */ /* 0x000ea20000000800 */
[----:B0-----:R-:W-:-:S05]  /*06f0*/  @!P2 IMAD.WIDE R20, R0, 0x2, R20 ;  /* 0x000000020014a825 */ /* 0x001fca00078e0214 */
[----:B------:R0:W3:Y:S01]  /*0700*/  @!P2 LDG.E.U16.CONSTANT R15, desc[UR12][R20.64] ;  /* 0x0000000c140fa981 */ /* 0x0000e2000c1e9500 */
[----:B-1----:R-:W-:-:S05]  /*0710*/  @!P3 IMAD.WIDE R18, R26, 0x2, R18 ;  /* 0x000000021a12b825 */ /* 0x002fca00078e0212 */
[----:B------:R1:W4:Y:S01]  /*0720*/  @!P3 LDG.E.U16.CONSTANT R17, desc[UR12][R18.64] ;  /* 0x0000000c1211b981 */ /* 0x000322000c1e9500 */
[----:B0-----:R-:W0:Y:S08]  /*0730*/  @!P2 LDC.64 R20, c[0x0][0x218] ;  /* 0x00008600ff14ab82 */ /* 0x001e300000000a00 */
[----:B-1----:R-:W1:Y:S01]  /*0740*/  @!P3 LDC.64 R18, c[0x0][0x218] ;  /* 0x00008600ff12bb82 */ /* 0x002e620000000a00 */
[----:B0-----:R-:W-:-:S05]  /*0750*/  @!P2 IMAD.WIDE R20, R0, 0x2, R20 ;  /* 0x000000020014a825 */ /* 0x001fca00078e0214 */
[----:B------:R-:W4:Y:S01]  /*0760*/  @!P2 LDG.E.U16.CONSTANT R23, desc[UR12][R20.64] ;  /* 0x0000000c1417a981 */ /* 0x000f22000c1e9500 */
[----:B-1----:R-:W-:-:S05]  /*0770*/  @!P3 IMAD.WIDE R18, R26, 0x2, R18 ;  /* 0x000000021a12b825 */ /* 0x002fca00078e0212 */
[----:B------:R0:W4:Y:S01]  /*0780*/  @!P3 LDG.E.U16.CONSTANT R25, desc[UR12][R18.64] ;  /* 0x0000000c1219b981 */ /* 0x000122000c1e9500 */
[----:B------:R-:W-:Y:S01]  /*0790*/  IADD3 R13, R13, R8, RZ ;  /* 0x000000080d0d7210 */ /* 0x000fe20007ffe0ff */
[----:B0-----:R-:W0:Y:S03]  /*07a0*/  @!P3 LDC.64 R18, c[0x0][0x248] ;  /* 0x00009200ff12bb82 */ /* 0x001e260000000a00 */
[C---:B------:R-:W-:Y:S02]  /*07b0*/  ISETP.GE.AND P0, PT, R13.reuse, R28, PT ;  /* 0x0000001c0d00720c */ /* 0x040fe40003f06270 */
[----:B------:R-:W-:-:S04]  /*07c0*/  IADD3 R13, R13, R8, RZ ;  /* 0x000000080d0d7210 */ /* 0x000fc80007ffe0ff */
[----:B------:R-:W-:Y:S01]  /*07d0*/  ISETP.GE.AND P1, PT, R13, R28, PT ;  /* 0x0000001c0d00720c */ /* 0x000fe20003f26270 */
[----:B0-----:R-:W-:Y:S01]  /*07e0*/  @!P3 IMAD.WIDE R18, R26, 0x2, R18 ;  /* 0x000000021a12b825 */ /* 0x001fe200078e0212 */
[----:B---3--:R-:W-:-:S05]  /*07f0*/  @!P2 SHF.L.U32 R15, R15, 0x10, RZ ;  /* 0x000000100f0fa819 */ /* 0x008fca00000006ff */
[----:B--2--5:R-:W-:Y:S02]  /*0800*/  @!P2 FFMA.FTZ R15, -R5, R27, R15 ;  /* 0x0000001b050fa223 */ /* 0x024fe4000001010f */
[----:B------:R-:W0:Y:S01]  /*0810*/  @!P3 LDC R27, c[0x0][0x250] ;  /* 0x00009400ff1bbb82 */ /* 0x000e220000000800 */
[----:B----4-:R-:W-:-:S05]  /*0820*/  @!P3 SHF.L.U32 R17, R17, 0x10, RZ ;  /* 0x000000101111b819 */ /* 0x010fca00000006ff */
[----:B0-----:R-:W-:Y:S02]  /*0830*/  @!P3 FFMA.FTZ R17, -R5, R27, R17 ;  /* 0x0000001b0511b223 */ /* 0x001fe40000010111 */
[----:B------:R-:W0:Y:S01]  /*0840*/  @!P0 LDC R27, c[0x0][0x250] ;  /* 0x00009400ff1b8b82 */ /* 0x000e220000000800 */
[----:B------:R-:W-:Y:S01]  /*0850*/  @!P2 IMAD.U32 R23, R23, 0x10000, RZ ;  /* 0x000100001717a824 */ /* 0x000fe200078e00ff */
[----:B------:R-:W-:-:S03]  /*0860*/  @!P3 SHF.L.U32 R25, R25, 0x10, RZ ;  /* 0x000000101919b819 */ /* 0x000fc600000006ff */
[C---:B------:R-:W-:Y:S02]  /*0870*/  @!P2 FADD.FTZ R23, -R6.reuse, R23 ;  /* 0x000000170617a221 */ /* 0x040fe40000010100 */
[----:B------:R-:W-:Y:S02]  /*0880*/  @!P3 FADD.FTZ R20, -R6, R25 ;  /* 0x000000190614b221 */ /* 0x000fe40000010100 */
[C---:B------:R-:W-:Y:S02]  /*0890*/  @!P2 FFMA.FTZ R15, -R7.reuse, R23, R15 ;  /* 0x00000017070fa223 */ /* 0x040fe4000001010f */
[----:B------:R-:W-:Y:S02]  /*08a0*/  @!P3 FFMA.FTZ R23, -R7, R20, R17 ;  /* 0x000000140717b223 */ /* 0x000fe40000010111 */
[----:B------:R-:W1:Y:S01]  /*08b0*/  @!P2 LDC.64 R20, c[0x0][0x248] ;  /* 0x00009200ff14ab82 */ /* 0x000e620000000a00 */
[C---:B------:R-:W-:Y:S01]  /*08c0*/  @!P2 FMUL.FTZ R17, R4.reuse, R15 ;  /* 0x0000000f0411a220 */ /* 0x040fe20000410000 */
[----:B------:R-:W-:-:S04]  /*08d0*/  @!P3 FMUL.FTZ R15, R4, R23 ;  /* 0x00000017040fb220 */ /* 0x000fc80000410000 */
[----:B------:R-:W-:Y:S02]  /*08e0*/  @!P2 F2FP.BF16.F32.PACK_AB R17, RZ, R17 ;  /* 0x00000011ff11a23e */ /* 0x000fe400000010ff */
[----:B------:R-:W-:Y:S02]  /*08f0*/  @!P3 F2FP.BF16.F32.PACK_AB R15, RZ, R15 ;  /* 0x0000000fff0fb23e */ /* 0x000fe400000010ff */
[----:B------:R-:W-:Y:S02]  /*0900*/  PRMT R23, R17, 0x7610, R23 ;  /* 0x0000761011177816 */ /* 0x000fe40000000017 */
[----:B------:R-:W-:Y:S01]  /*0910*/  PRMT R25, R15, 0x7610, R25 ;  /* 0x000076100f197816 */ /* 0x000fe20000000019 */
[----:B-1----:R-:W-:-:S05]  /*0920*/  @!P2 IMAD.WIDE R20, R0, 0x2, R20 ;  /* 0x000000020014a825 */ /* 0x002fca00078e0214 */
[----:B------:R1:W-:Y:S04]  /*0930*/  @!P2 STG.E.U16 desc[UR12][R20.64], R23 ;  /* 0x000000171400a986 */ /* 0x0003e8000c10150c */
[----:B------:R2:W-:Y:S01]  /*0940*/  @!P3 STG.E.U16 desc[UR12][R18.64], R25 ;  /* 0x000000191200b986 */ /* 0x0005e2000c10150c */
[----:B-1----:R-:W1:Y:S08]  /*0950*/  @!P0 LDC.64 R20, c[0x0][0x210] ;  /* 0x00008400ff148b82 */ /* 0x002e700000000a00 */
[----:B--2---:R-:W2:Y:S01]  /*0960*/  @!P1 LDC.64 R18, c[0x0][0x210] ;  /* 0x00008400ff129b82 */ /* 0x004ea20000000a00 */
[----:B-1----:R-:W-:-:S05]  /*0970*/  @!P0 IMAD.WIDE R20, R24, 0x2, R20 ;  /* 0x0000000218148825 */ /* 0x002fca00078e0214 */
[----:B------:R1:W3:Y:S01]  /*0980*/  @!P0 LDG.E.U16.CONSTANT R15, desc[UR12][R20.64] ;  /* 0x0000000c140f8981 */ /* 0x0002e2000c1e9500 */
[----:B--2---:R-:W-:-:S05]  /*0990*/  @!P1 IMAD.WIDE R18, R22, 0x2, R18 ;  /* 0x0000000216129825 */ /* 0x004fca00078e0212 */
[----:B------:R2:W4:Y:S01]  /*09a0*/  @!P1 LDG.E.U16.CONSTANT R17, desc[UR12][R18.64] ;  /* 0x0000000c12119981 */ /* 0x000522000c1e9500 */
[----:B-1----:R-:W1:Y:S08]  /*09b0*/  @!P0 LDC.64 R20, c[0x0][0x218] ;  /* 0x00008600ff148b82 */ /* 0x002e700000000a00 */
[----:B--2---:R-:W2:Y:S01]  /*09c0*/  @!P1 LDC.64 R18, c[0x0][0x218] ;  /* 0x00008600ff129b82 */ /* 0x004ea20000000a00 */
[----:B-1----:R-:W-:-:S05]  /*09d0*/  @!P0 IMAD.WIDE R20, R24, 0x2, R20 ;  /* 0x0000000218148825 */ /* 0x002fca00078e0214 */
[----:B------:R-:W4:Y:S01]  /*09e0*/  @!P0 LDG.E.U16.CONSTANT R23, desc[UR12][R20.64] ;  /* 0x0000000c14178981 */ /* 0x000f22000c1e9500 */
[----:B--2---:R-:W-:-:S05]  /*09f0*/  @!P1 IMAD.WIDE R18, R22, 0x2, R18 ;  /* 0x0000000216129825 */ /* 0x004fca00078e0212 */
[----:B------:R1:W2:Y:S01]  /*0a00*/  @!P1 LDG.E.U16.CONSTANT R25, desc[UR12][R18.64] ;  /* 0x0000000c12199981 */ /* 0x0002a2000c1e9500 */
[----:B------:R-:W-:Y:S01]  /*0a10*/  IADD3 R13, R13, R8, RZ ;  /* 0x000000080d0d7210 */ /* 0x000fe20007ffe0ff */
[----:B-1----:R-:W1:Y:S03]  /*0a20*/  @!P1 LDC.64 R18, c[0x0][0x248] ;  /* 0x00009200ff129b82 */ /* 0x002e660000000a00 */
[C---:B------:R-:W-:Y:S02]  /*0a30*/  ISETP.GE.AND P2, PT, R13.reuse, R28, PT ;  /* 0x0000001c0d00720c */ /* 0x040fe40003f46270 */
[----:B------:R-:W-:-:S04]  /*0a40*/  IADD3 R13, R13, R8, RZ ;  /* 0x000000080d0d7210 */ /* 0x000fc80007ffe0ff */
[----:B------:R-:W-:Y:S01]  /*0a50*/  ISETP.GE.AND P3, PT, R13, R28, PT ;  /* 0x0000001c0d00720c */ /* 0x000fe20003f66270 */
[----:B-1----:R-:W-:Y:S01]  /*0a60*/  @!P1 IMAD.WIDE R18, R22, 0x2, R18 ;  /* 0x0000000216129825 */ /* 0x002fe200078e0212 */
[----:B---3--:R-:W-:-:S05]  /*0a70*/  @!P0 SHF.L.U32 R15, R15, 0x10, RZ ;  /* 0x000000100f0f8819 */ /* 0x008fca00000006ff */
[----:B0-----:R-:W-:Y:S02]  /*0a80*/  @!P0 FFMA.FTZ R15, -R5, R27, R15 ;  /* 0x0000001b050f8223 */ /* 0x001fe4000001010f */
[----:B------:R-:W0:Y:S01]  /*0a90*/  @!P1 LDC R27, c[0x0][0x250] ;  /* 0x00009400ff1b9b82 */ /* 0x000e220000000800 */
[----:B----4-:R-:W-:-:S05]  /*0aa0*/  @!P1 SHF.L.U32 R17, R17, 0x10, RZ ;  /* 0x0000001011119819 */ /* 0x010fca00000006ff */
[----:B0-----:R-:W-:Y:S02]  /*0ab0*/  @!P1 FFMA.FTZ R17, -R5, R27, R17 ;  /* 0x0000001b05119223 */ /* 0x001fe40000010111 */
[----:B------:R-:W0:Y:S01]  /*0ac0*/  @!P2 LDC R27, c[0x0][0x250] ;  /* 0x00009400ff1bab82 */ /* 0x000e220000000800 */
[----:B------:R-:W-:Y:S02]  /*0ad0*/  @!P0 SHF.L.U32 R23, R23, 0x10, RZ ;  /* 0x0000001017178819 */ /* 0x000fe400000006ff */
[----:B--2---:R-:W-:-:S03]  /*0ae0*/  @!P1 SHF.L.U32 R25, R25, 0x10, RZ ;  /* 0x0000001019199819 */ /* 0x004fc600000006ff */
        /* <DEDUP_REMOVED lines=28> */
[C---:B------:R-:W-:Y:S01]  /*0cb0*/  ISETP.GE.AND P0, PT, R13.reuse, R28, PT ;  /* 0x0000001c0d00720c */ /* 0x040fe20003f06270 */
[----:B------:R-:W-:-:S05]  /*0cc0*/  IMAD.IADD R13, R13, 0x1, R8 ;  /* 0x000000010d0d7824 */ /* 0x000fca00078e0208 */
        /* <DEDUP_REMOVED lines=31> */
[----:B--2---:R-:W2:Y:S02]  /*0ec0*/  @!P1 LDC.64 R18, c[0x0][0x218] ;  /* 0x00008600ff129b82 */ /* 0x004ea40000000a00 */
[----:B--2---:R-:W-:-:S05]  /*0ed0*/  @!P1 IMAD.WIDE R18, R12, 0x2, R18 ;  /* 0x000000020c129825 */ /* 0x004fca00078e0212 */
[----:B------:R2:W4:Y:S01]  /*0ee0*/  @!P1 LDG.E.U16.CONSTANT R25, desc[UR12][R18.64] ;  /* 0x0000000c12199981 */ /* 0x000522000c1e9500 */
[----:B-1----:R-:W-:-:S05]  /*0ef0*/  @!P0 IMAD.WIDE R20, R14, 0x2, R20 ;  /* 0x000000020e148825 */ /* 0x002fca00078e0214 */
[----:B------:R1:W4:Y:S01]  /*0f00*/  @!P0 LDG.E.U16.CONSTANT R23, desc[UR12][R20.64] ;  /* 0x0000000c14178981 */ /* 0x000322000c1e9500 */
[----:B--2---:R-:W2:Y:S01]  /*0f10*/  @!P1 LDC.64 R18, c[0x0][0x248] ;  /* 0x00009200ff129b82 */ /* 0x004ea20000000a00 */
[----:B------:R-:W-:Y:S01]  /*0f20*/  IADD3 R9, R9, 0x2, RZ ;  /* 0x0000000209097810 */ /* 0x000fe20007ffe0ff */
[----:B--2---:R-:W-:Y:S01]  /*0f30*/  @!P1 IMAD.WIDE R18, R12, 0x2, R18 ;  /* 0x000000020c129825 */ /* 0x004fe200078e0212 */
[C---:B------:R-:W-:Y:S02]  /*0f40*/  LEA R0, R3.reuse, R0, 0x3 ;  /* 0x0000000003007211 */ /* 0x040fe400078e18ff */
[C---:B------:R-:W-:Y:S01]  /*0f50*/  LEA R26, R3.reuse, R26, 0x3 ;  /* 0x0000001a031a7211 */ /* 0x040fe200078e18ff */
[C---:B------:R-:W-:Y:S01]  /*0f60*/  IMAD R12, R3.reuse, 0x8, R12 ;  /* 0x00000008030c7824 */ /* 0x040fe200078e020c */
[C---:B------:R-:W-:Y:S02]  /*0f70*/  LEA R24, R3.reuse, R24, 0x3 ;  /* 0x0000001803187211 */ /* 0x040fe400078e18ff */
[----:B------:R-:W-:-:S02]  /*0f80*/  LEA R22, R3, R22, 0x3 ;  /* 0x0000001603167211 */ /* 0x000fc400078e18ff */
[C---:B------:R-:W-:Y:S02]  /*0f90*/  LEA R10, R3.reuse, R10, 0x3 ;  /* 0x0000000a030a7211 */ /* 0x040fe400078e18ff */
[----:B------:R-:W-:Y:S02]  /*0fa0*/  LEA R16, R3, R16, 0x3 ;  /* 0x0000001003107211 */ /* 0x000fe400078e18ff */
[----:B---3--:R-:W-:-:S05]  /*0fb0*/  @!P0 SHF.L.U32 R15, R15, 0x10, RZ ;  /* 0x000000100f0f8819 */ /* 0x008fca00000006ff */
[----:B0-----:R-:W-:Y:S02]  /*0fc0*/  @!P0 FFMA.FTZ R15, -R5, R27, R15 ;  /* 0x0000001b050f8223 */ /* 0x001fe4000001010f */
[----:B------:R-:W0:Y:S01]  /*0fd0*/  @!P1 LDC R27, c[0x0][0x250] ;  /* 0x00009400ff1b9b82 */ /* 0x000e220000000800 */
[----:B----4-:R-:W-:-:S05]  /*0fe0*/  @!P1 SHF.L.U32 R17, R17, 0x10, RZ ;  /* 0x0000001011119819 */ /* 0x010fca00000006ff */
[----:B0-----:R-:W-:Y:S01]  /*0ff0*/  @!P1 FFMA.FTZ R17, -R5, R27, R17 ;  /* 0x0000001b05119223 */ /* 0x001fe20000010111 */
[----:B------:R-:W-:-:S05]  /*1000*/  @!P1 SHF.L.U32 R25, R25, 0x10, RZ ;  /* 0x0000001019199819 */ /* 0x000fca00000006ff */
[----:B-1----:R-:W-:Y:S01]  /*1010*/  @!P1 FADD.FTZ R20, -R6, R25 ;  /* 0x0000001906149221 */ /* 0x002fe20000010100 */
[----:B------:R-:W-:-:S03]  /*1020*/  @!P0 SHF.L.U32 R23, R23, 0x10, RZ ;  /* 0x0000001017178819 */ /* 0x000fc600000006ff */
[----:B------:R-:W-:Y:S02]  /*1030*/  @!P1 FFMA.FTZ R17, -R7, R20, R17 ;  /* 0x0000001407119223 */ /* 0x000fe40000010111 */
[----:B------:R-:W0:Y:S01]  /*1040*/  @!P0 LDC.64 R20, c[0x0][0x248] ;  /* 0x00009200ff148b82 */ /* 0x000e220000000a00 */
[----:B------:R-:W-:-:S04]  /*1050*/  @!P0 FADD.FTZ R23, -R6, R23 ;  /* 0x0000001706178221 */ /* 0x000fc80000010100 */
[----:B------:R-:W-:-:S04]  /*1060*/  @!P0 FFMA.FTZ R15, -R7, R23, R15 ;  /* 0x00000017070f8223 */ /* 0x000fc8000001010f */
[C---:B------:R-:W-:Y:S01]  /*1070*/  @!P0 FMUL.FTZ R15, R4.reuse, R15 ;  /* 0x0000000f040f8220 */ /* 0x040fe20000410000 */
[----:B------:R-:W-:-:S04]  /*1080*/  @!P1 FMUL.FTZ R17, R4, R17 ;  /* 0x0000001104119220 */ /* 0x000fc80000410000 */
[----:B------:R-:W-:Y:S02]  /*1090*/  @!P0 F2FP.BF16.F32.PACK_AB R15, RZ, R15 ;  /* 0x0000000fff0f823e */ /* 0x000fe400000010ff */
[----:B------:R-:W-:Y:S02]  /*10a0*/  @!P1 F2FP.BF16.F32.PACK_AB R17, RZ, R17 ;  /* 0x00000011ff11923e */ /* 0x000fe400000010ff */
[----:B------:R-:W-:Y:S01]  /*10b0*/  PRMT R23, R15, 0x7610, R23 ;  /* 0x000076100f177816 */ /* 0x000fe20000000017 */
[----:B0-----:R-:W-:-:S05]  /*10c0*/  @!P0 IMAD.WIDE R20, R14, 0x2, R20 ;  /* 0x000000020e148825 */ /* 0x001fca00078e0214 */
[----:B------:R1:W-:Y:S04]  /*10d0*/  @!P0 STG.E.U16 desc[UR12][R20.64], R23 ;  /* 0x0000001714008986 */ /* 0x0003e8000c10150c */
[----:B------:R1:W-:Y:S01]  /*10e0*/  @!P1 STG.E.U16 desc[UR12][R18.64], R17 ;  /* 0x0000001112009986 */ /* 0x0003e2000c10150c */
[----:B------:R-:W-:Y:S02]  /*10f0*/  ISETP.NE.AND P0, PT, R9, RZ, PT ;  /* 0x000000ff0900720c */ /* 0x000fe40003f05270 */
[----:B------:R-:W-:Y:S02]  /*1100*/  LEA R15, R8, R11, 0x3 ;  /* 0x0000000b080f7211 */ /* 0x000fe400078e18ff */
[----:B------:R-:W-:Y:S02]  /*1110*/  IADD3 R11, R13, R8, RZ ;  /* 0x000000080d0b7210 */ /* 0x000fe40007ffe0ff */
[----:B------:R-:W-:-:S07]  /*1120*/  LEA R14, R3, R14, 0x3 ;  /* 0x0000000e030e7211 */ /* 0x000fce00078e18ff */
[----:B-1----:R-:W-:Y:S05]  /*1130*/  @P0 BRA `(.L_x_27926) ;  /* 0xfffffff400540947 */ /* 0x002fea000383ffff */
.L_x_27925:
[----:B------:R-:W-:-:S13]  /*1140*/  ISETP.NE.AND P0, PT, R2, RZ, PT ;  /* 0x000000ff0200720c */ /* 0x000fda0003f05270 */
[----:B------:R-:W-:Y:S05]  /*1150*/  @!P0 EXIT ;  /* 0x000000000000894d */ /* 0x000fea0003800000 */
[C---:B------:R-:W-:Y:S02]  /*1160*/  ISETP.GE.AND P0, PT, R15.reuse, R28, PT ;  /* 0x0000001c0f00720c */ /* 0x040fe40003f06270 */
[----:B------:R-:W-:Y:S02]  /*1170*/  IADD3 R15, R15, R8, RZ ;  /* 0x000000080f0f7210 */ /* 0x000fe40007ffe0ff */
[----:B------:R-:W-:Y:S02]  /*1180*/  IADD3 R23, R0, R3, RZ ;  /* 0x0000000300177210 */ /* 0x000fe40007ffe0ff */
[C---:B------:R-:W-:Y:S02]  /*1190*/  ISETP.GE.AND P1, PT, R15.reuse, R28, PT ;  /* 0x0000001c0f00720c */ /* 0x040fe40003f26270 */
[----:B------:R-:W-:-:S04]  /*11a0*/  IADD3 R9, R15, R8, RZ ;  /* 0x000000080f097210 */ /* 0x000fc80007ffe0ff */
[----:B------:R-:W-:Y:S01]  /*11b0*/  ISETP.GE.AND P2, PT, R9, R28, PT ;  /* 0x0000001c0900720c */ /* 0x000fe20003f46270 */
[----:B------:R-:W0:Y:S08]  /*11c0*/  @!P0 LDC.64 R18, c[0x0][0x210] ;  /* 0x00008400ff128b82 */ /* 0x000e300000000a00 */
[----:B------:R-:W1:Y:S08]  /*11d0*/  @!P0 LDC.64 R20, c[0x0][0x218] ;  /* 0x00008600ff148b82 */ /* 0x000e700000000a00 */
[----:B------:R-:W2:Y:S08]  /*11e0*/  @!P1 LDC.64 R10, c[0x0][0x210] ;  /* 0x00008400ff0a9b82 */ /* 0x000eb00000000a00 */
[----:B------:R-:W3:Y:S01]  /*11f0*/  @!P1 LDC.64 R14, c[0x0][0x218] ;  /* 0x00008600ff0e9b82 */ /* 0x000ee20000000a00 */
[----:B0-----:R-:W-:Y:S01]  /*1200*/  @!P0 IMAD.WIDE R18, R0, 0x2, R18 ;  /* 0x0000000200128825 */ /* 0x001fe200078e0212 */
[----:B------:R-:W-:-:S05]  /*1210*/  IADD3 R25, R23, R3, RZ ;  /* 0x0000000317197210 */ /* 0x000fca0007ffe0ff */
[----:B------:R-:W4:Y:S01]  /*1220*/  @!P0 LDG.E.U16.CONSTANT R18, desc[UR12][R18.64] ;  /* 0x0000000c12128981 */ /* 0x000f22000c1e9500 */
[----:B------:R-:W0:Y:S01]  /*1230*/  @!P2 LDC.64 R16, c[0x0][0x210] ;  /* 0x00008400ff10ab82 */ /* 0x000e220000000a00 */
[----:B-1----:R-:W-:-:S06]  /*1240*/  @!P0 IMAD.WIDE R20, R0, 0x2, R20 ;  /* 0x0000000200148825 */ /* 0x002fcc00078e0214 */
[----:B------:R-:W4:Y:S01]  /*1250*/  @!P0 LDG.E.U16.CONSTANT R20, desc[UR12][R20.64] ;  /* 0x0000000c14148981 */ /* 0x000f22000c1e9500 */
[----:B------:R-:W1:Y:S01]  /*1260*/  @!P2 LDC.64 R12, c[0x0][0x218] ;  /* 0x00008600ff0cab82 */ /* 0x000e620000000a00 */
[----:B--2---:R-:W-:-:S06]  /*1270*/  @!P1 IMAD.WIDE R10, R23, 0x2, R10 ;  /* 0x00000002170a9825 */ /* 0x004fcc00078e020a */
[----:B------:R-:W2:Y:S01]  /*1280*/  @!P1 LDG.E.U16.CONSTANT R10, desc[UR12][R10.64] ;  /* 0x0000000c0a0a9981 */ /* 0x000ea2000c1e9500 */
[----:B---3--:R-:W-:Y:S01]  /*1290*/  @!P1 IMAD.WIDE R14, R23, 0x2, R14 ;  /* 0x00000002170e9825 */ /* 0x008fe200078e020e */
[----:B------:R-:W3:Y:S05]  /*12a0*/  @!P0 LDC R29, c[0x0][0x250] ;  /* 0x00009400ff1d8b82 */ /* 0x000eea0000000800 */
[----:B------:R-:W3:Y:S01]  /*12b0*/  @!P1 LDG.E.U16.CONSTANT R14, desc[UR12][R14.64] ;  /* 0x0000000c0e0e9981 */ /* 0x000ee2000c1e9500 */
[C---:B0-----:R-:W-:Y:S02]  /*12c0*/  @!P2 IMAD.WIDE R16, R25.reuse, 0x2, R16 ;  /* 0x000000021910a825 */ /* 0x041fe400078e0210 */
[----:B------:R-:W0:Y:S04]  /*12d0*/  @!P1 LDC R24, c[0x0][0x250] ;  /* 0x00009400ff189b82 */ /* 0x000e280000000800 */
[----:B------:R-:W3:Y:S01]  /*12e0*/  @!P2 LDG.E.U16.CONSTANT R16, desc[UR12][R16.64] ;  /* 0x0000000c1010a981 */ /* 0x000ee2000c1e9500 */
[----:B-1----:R-:W-:-:S03]  /*12f0*/  @!P2 IMAD.WIDE R12, R25, 0x2, R12 ;  /* 0x00000002190ca825 */ /* 0x002fc600078e020c */
[----:B------:R-:W1:Y:S03]  /*1300*/  @!P2 LDC R2, c[0x0][0x250] ;  /* 0x00009400ff02ab82 */ /* 0x000e660000000800 */
[----:B------:R3:W3:Y:S05]  /*1310*/  @!P2 LDG.E.U16.CONSTANT R12, desc[UR12][R12.64] ;  /* 0x0000000c0c0ca981 */ /* 0x0006ea000c1e9500 */
[----:B------:R-:W0:Y:S01]  /*1320*/  @!P1 LDC.64 R26, c[0x0][0x248] ;  /* 0x00009200ff1a9b82 */ /* 0x000e220000000a00 */
[----:B------:R-:W-:-:S04]  /*1330*/  IADD3 R9, R9, R8, RZ ;  /* 0x0000000809097210 */ /* 0x000fc80007ffe0ff */
[----:B------:R-:W-:Y:S01]  /*1340*/  ISETP.GE.AND P3, PT, R9, R28, PT ;  /* 0x0000001c0900720c */ /* 0x000fe20003f66270 */
[----:B0-----:R-:W-:Y:S01]  /*1350*/  @!P1 IMAD.WIDE R26, R23, 0x2, R26 ;  /* 0x00000002171a9825 */ /* 0x001fe200078e021a */
[----:B----4-:R-:W-:Y:S02]  /*1360*/  @!P0 SHF.L.U32 R22, R18, 0x10, RZ ;  /* 0x0000001012168819 */ /* 0x010fe400000006ff */
[----:B------:R-:W0:Y:S01]  /*1370*/  @!P0 LDC.64 R18, c[0x0][0x248] ;  /* 0x00009200ff128b82 */ /* 0x000e220000000a00 */
[----:B------:R-:W-:Y:S02]  /*1380*/  @!P0 SHF.L.U32 R21, R20, 0x10, RZ ;  /* 0x0000001014158819 */ /* 0x000fe400000006ff */
[----:B--2---:R-:W-:-:S05]  /*1390*/  @!P1 SHF.L.U32 R20, R10, 0x10, RZ ;  /* 0x000000100a149819 */ /* 0x004fca00000006ff */
[----:B------:R-:W2:Y:S01]  /*13a0*/  @!P2 LDC.64 R10, c[0x0][0x248] ;  /* 0x00009200ff0aab82 */ /* 0x000ea20000000a00 */
[C---:B---3-5:R-:W-:Y:S01]  /*13b0*/  @!P0 FFMA.FTZ R22, -R5.reuse, R29, R22 ;  /* 0x0000001d05168223 */ /* 0x068fe20000010116 */
[----:B------:R-:W-:Y:S01]  /*13c0*/  @!P1 SHF.L.U32 R13, R14, 0x10, RZ ;  /* 0x000000100e0d9819 */ /* 0x000fe200000006ff */
[----:B------:R-:W-:Y:S01]  /*13d0*/  @!P0 FADD.FTZ R21, -R6, R21 ;  /* 0x0000001506158221 */ /* 0x000fe20000010100 */
[C---:B------:R-:W-:Y:S01]  /*13e0*/  @!P1 FFMA.FTZ R20, -R5.reuse, R24, R20 ;  /* 0x0000001805149223 */ /* 0x040fe20000010114 */
[----:B------:R-:W-:Y:S02]  /*13f0*/  @!P2 SHF.L.U32 R15, R16, 0x10, RZ ;  /* 0x00000010100fa819 */ /* 0x000fe400000006ff */
[----:B------:R-:W-:Y:S01]  /*1400*/  @!P1 FADD.FTZ R13, -R6, R13 ;  /* 0x0000000d060d9221 */ /* 0x000fe20000010100 */
[----:B------:R-:W-:Y:S02]  /*1410*/  @!P2 SHF.L.U32 R17, R12, 0x10, RZ ;  /* 0x000000100c11a819 */ /* 0x000fe400000006ff */
[----:B-1----:R-:W-:Y:S01]  /*1420*/  @!P2 FFMA.FTZ R2, -R5, R2, R15 ;  /* 0x000000020502a223 */ /* 0x002fe2000001010f */
[----:B------:R-:W-:-:S02]  /*1430*/  @!P0 FFMA.FTZ R21, -R7, R21, R22 ;  /* 0x0000001507158223 */ /* 0x000fc40000010116 */
[----:B------:R-:W-:Y:S01]  /*1440*/  @!P2 FADD.FTZ R17, -R6, R17 ;  /* 0x000000110611a221 */ /* 0x000fe20000010100 */
[C---:B------:R-:W-:Y:S01]  /*1450*/  @!P1 FFMA.FTZ R13, -R7.reuse, R13, R20 ;  /* 0x0000000d070d9223 */ /* 0x040fe20000010114 */
[C---:B------:R-:W-:Y:S02]  /*1460*/  @!P0 FMUL.FTZ R21, R4.reuse, R21 ;  /* 0x0000001504158220 */ /* 0x040fe40000410000 */
[----:B------:R-:W-:Y:S01]  /*1470*/  @!P2 FFMA.FTZ R17, -R7, R17, R2 ;  /* 0x000000110711a223 */ /* 0x000fe20000010102 */
[----:B------:R-:W-:-:S03]  /*1480*/  @!P1 FMUL.FTZ R13, R4, R13 ;  /* 0x0000000d040d9220 */ /* 0x000fc60000410000 */
[----:B------:R-:W-:Y:S01]  /*1490*/  @!P2 FMUL.FTZ R17, R4, R17 ;  /* 0x000000110411a220 */ /* 0x000fe20000410000 */
[----:B0-----:R-:W-:Y:S01]  /*14a0*/  @!P0 IMAD.WIDE R18, R0, 0x2, R18 ;  /* 0x0000000200128825 */ /* 0x001fe200078e0212 */
[----:B------:R-:W-:Y:S02]  /*14b0*/  @!P0 F2FP.BF16.F32.PACK_AB R21, RZ, R21 ;  /* 0x00000015ff15823e */ /* 0x000fe400000010ff */
[----:B------:R-:W-:Y:S01]  /*14c0*/  @!P1 F2FP.BF16.F32.PACK_AB R13, RZ, R13 ;  /* 0x0000000dff0d923e */ /* 0x000fe200000010ff */
[----:B--2---:R-:W-:Y:S01]  /*14d0*/  @!P2 IMAD.WIDE R10, R25, 0x2, R10 ;  /* 0x00000002190aa825 */ /* 0x004fe200078e020a */
[----:B------:R-:W-:Y:S01]  /*14e0*/  @!P2 F2FP.BF16.F32.PACK_AB R17, RZ, R17 ;  /* 0x00000011ff11a23e */ /* 0x000fe200000010ff */
[----:B------:R0:W-:Y:S04]  /*14f0*/  @!P0 STG.E.U16 desc[UR12][R18.64], R21 ;  /* 0x0000001512008986 */ /* 0x0001e8000c10150c */
[----:B------:R0:W-:Y:S04]  /*1500*/  @!P1 STG.E.U16 desc[UR12][R26.64], R13 ;  /* 0x0000000d1a009986 */ /* 0x0001e8000c10150c */
[----:B------:R0:W-:Y:S01]  /*1510*/  @!P2 STG.E.U16 desc[UR12][R10.64], R17 ;  /* 0x000000110a00a986 */ /* 0x0001e2000c10150c */
[----:B------:R-:W-:Y:S05]  /*1520*/  @P3 EXIT ;  /* 0x000000000000394d */ /* 0x000fea0003800000 */
[----:B------:R-:W1:Y:S01]  /*1530*/  LDC.64 R8, c[0x0][0x210] ;  /* 0x00008400ff087b82 */ /* 0x000e620000000a00 */
[----:B------:R-:W-:Y:S01]  /*1540*/  IADD3 R25, R25, R3, RZ ;  /* 0x0000000319197210 */ /* 0x000fe20007ffe0ff */
[----:B------:R-:W-:-:S06]  /*1550*/  ULDC UR4, c[0x0][0x250] ;  /* 0x0000940000047ab9 */ /* 0x000fcc0000000800 */
[----:B0-----:R-:W0:Y:S08]  /*1560*/  LDC.64 R10, c[0x0][0x218] ;  /* 0x00008600ff0a7b82 */ /* 0x001e300000000a00 */
[----:B------:R-:W2:Y:S01]  /*1570*/  LDC.64 R2, c[0x0][0x248] ;  /* 0x00009200ff027b82 */ /* 0x000ea20000000a00 */
[----:B-1----:R-:W-:-:S06]  /*1580*/  IMAD.WIDE R8, R25, 0x2, R8 ;  /* 0x0000000219087825 */ /* 0x002fcc00078e0208 */
[----:B------:R-:W3:Y:S01]  /*1590*/  LDG.E.U16.CONSTANT R8, desc[UR12][R8.64] ;  /* 0x0000000c08087981 */ /* 0x000ee2000c1e9500 */
[----:B0-----:R-:W-:-:S06]  /*15a0*/  IMAD.WIDE R10, R25, 0x2, R10 ;  /* 0x00000002190a7825 */ /* 0x001fcc00078e020a */
[----:B------:R-:W4:Y:S01]  /*15b0*/  LDG.E.U16.CONSTANT R10, desc[UR12][R10.64] ;  /* 0x0000000c0a0a7981 */ /* 0x000f22000c1e9500 */
[----:B--2---:R-:W-:Y:S01]  /*15c0*/  IMAD.WIDE R2, R25, 0x2, R2 ;  /* 0x0000000219027825 */ /* 0x004fe200078e0202 */
[----:B---3--:R-:W-:Y:S02]  /*15d0*/  SHF.L.U32 R0, R8, 0x10, RZ ;  /* 0x0000001008007819 */ /* 0x008fe400000006ff */
[----:B----4-:R-:W-:-:S03]  /*15e0*/  SHF.L.U32 R13, R10, 0x10, RZ ;  /* 0x000000100a0d7819 */ /* 0x010fc600000006ff */
[----:B------:R-:W-:Y:S02]  /*15f0*/  FFMA.FTZ R0, -R5, UR4, R0 ;  /* 0x0000000405007c23 */ /* 0x000fe40008010100 */
[----:B------:R-:W-:-:S04]  /*1600*/  FADD.FTZ R13, -R6, R13 ;  /* 0x0000000d060d7221 */ /* 0x000fc80000010100 */
[----:B------:R-:W-:-:S04]  /*1610*/  FFMA.FTZ R13, -R7, R13, R0 ;  /* 0x0000000d070d7223 */ /* 0x000fc80000010100 */
[----:B------:R-:W-:-:S05]  /*1620*/  FMUL.FTZ R13, R4, R13 ;  /* 0x0000000d040d7220 */ /* 0x000fca0000410000 */
[----:B------:R-:W-:-:S05]  /*1630*/  F2FP.BF16.F32.PACK_AB R13, RZ, R13 ;  /* 0x0000000dff0d723e */ /* 0x000fca00000010ff */
[----:B------:R-:W-:Y:S01]  /*1640*/  STG.E.U16 desc[UR12][R2.64], R13 ;  /* 0x0000000d02007986 */ /* 0x000fe2000c10150c */
[----:B------:R-:W-:Y:S05]  /*1650*/  EXIT ;  /* 0x000000000000794d */ /* 0x000fea0003800000 */
.L_x_27927:
        /* <DEDUP_REMOVED lines=10> */
.L_x_28486:


//--------------------- .text._ZN2at6native46batch_norm_backward_elemt_channels_last_kernelILi4EN3c108BFloat16EffEEvPKT0_S6_PKT1_S9_PKT2_S9_S9_PS4_S7_ii --------------------------
	.section	.text._ZN2at6native46batch_norm_backward_elemt_channels_last_kernelILi4EN3c108BFloat16EffEEvPKT0_S6_PKT1_S9_PKT2_S9_S9_PS4_S7_ii,"ax",@progbits
	.align	128
        .global         _ZN2at6native46batch_norm_backward_elemt_channels_last_kernelILi4EN3c108BFloat16EffEEvPKT0_S6_PKT1_S9_PKT2_S9_S9_PS4_S7_ii
        .type           _ZN2at6native46batch_norm_backward_elemt_channels_last_kernelILi4EN3c108BFloat16EffEEvPKT0_S6_PKT1_S9_PKT2_S9_S9_PS4_S7_ii,@function
        .size           _ZN2at6native46batch_norm_backward_elemt_channels_last_kernelILi4EN3c108BFloat16EffEEvPKT0_S6_PKT1_S9_PKT2_S9_S9_PS4_S7_ii,(.L_x_28487 - _ZN2at6native46batch_norm_backward_elemt_channels_last_kernelILi4EN3c108BFloat16EffEEvPKT0_S6_PKT1_S9_PKT2_S9_S9_PS4_S7_ii)
        .other          _ZN2at6native46batch_norm_backward_elemt_channels_last_kernelILi4EN3c108BFloat16EffEEvPKT0_S6_PKT1_S9_PKT2_S9_S9_PS4_S7_ii,@"STO_CUDA_ENTRY STV_DEFAULT"
_ZN2at6native46batch_norm_backward_elemt_channels_last_kernelILi4EN3c108BFloat16EffEEvPKT0_S6_PKT1_S9_PKT2_S9_S9_PS4_S7_ii:
.text._ZN2at6native46batch_norm_backward_elemt_channels_last_kernelILi4EN3c108BFloat16EffEEvPKT0_S6_PKT1_S9_PKT2_S9_S9_PS4_S7_ii:
        /* <DEDUP_REMOVED lines=65> */
[----:B------:R-:W-:-:S06]  /*0410*/  MOV R21, 0x3f800000 ;  /* 0x3f80000000157802 */ /* 0x000fcc0000000f00 */
[----:B------:R-:W2:Y:S01]  /*0420*/  @P0 LDG.E.CONSTANT R21, desc[UR12][R12.64] ;  /* 0x0000000c0c150981 */ /* 0x000ea2000c1e9900 */
[----:B------:R-:W1:Y:S01]  /*0430*/  LDC.64 R18, c[0x0][0x238] ;  /* 0x00008e00ff127b82 */ /* 0x000e620000000a00 */
[----:B0-----:R-:W-:-:S05]  /*0440*/  IMAD.WIDE R16, R26, 0x4, R16 ;  /* 0x000000041a107825 */ /* 0x001fca00078e0210 */
[----:B------:R0:W5:Y:S01]  /*0450*/  LDG.E.CONSTANT R6, desc[UR12][R16.64] ;  /* 0x0000000c10067981 */ /* 0x000162000c1e9900 */
[----:B-1----:R-:W-:-:S05]  /*0460*/  IMAD.WIDE R18, R26, 0x4, R18 ;  /* 0x000000041a127825 */ /* 0x002fca00078e0212 */
[----:B------:R0:W5:Y:S01]  /*0470*/  LDG.E.CONSTANT R5, desc[UR12][R18.64] ;  /* 0x0000000c12057981 */ /* 0x000162000c1e9900 */
[C---:B------:R-:W-:Y:S02]  /*0480*/  ISETP.NE.AND P0, PT, R9.reuse, RZ, PT ;  /* 0x000000ff0900720c */ /* 0x040fe40003f05270 */
[----:B------:R-:W-:Y:S02]  /*0490*/  MOV R15, R3 ;  /* 0x00000003000f7202 */ /* 0x000fe40000000f00 */
[----:B------:R-:W-:Y:S01]  /*04a0*/  IADD3 R2, R9, 0x1, RZ ;  /* 0x0000000109027810 */ /* 0x000fe20007ffe0ff */
[----:B------:R-:W-:Y:S02]  /*04b0*/  IMAD R3, R8, UR15, RZ ;  /* 0x0000000f08037c24 */ /* 0x000fe4000f8e02ff */
[----:B------:R-:W-:Y:S01]  /*04c0*/  IMAD R0, R15, UR15, R26 ;  /* 0x0000000f0f007c24 */ /* 0x000fe2000f8e021a */
[----:B------:R-:W-:Y:S01]  /*04d0*/  LOP3.LUT R2, R2, 0x1, RZ, 0xc0, !PT ;  /* 0x0000000102027812 */ /* 0x000fe200078ec0ff */
[----:B--2---:R-:W-:-:S04]  /*04e0*/  FMUL.FTZ R4, R4, R21 ;  /* 0x0000001504047220 */ /* 0x004fc80000410000 */
        /* <DEDUP_REMOVED lines=25> */
.L_x_27929:
        /* <DEDUP_REMOVED lines=28> */
[----:B------:R-:W-:Y:S02]  /*0840*/  @!P2 SHF.L.U32 R23, R23, 0x10, RZ ;  /* 0x000000101717a819 */ /* 0x000fe400000006ff */
        /* <DEDUP_REMOVED lines=79> */
[----:B------:R-:W-:Y:S01]  /*0d40*/  @!P2 IMAD.U32 R23, R23, 0x10000, RZ ;  /* 0x000100001717a824 */ /* 0x000fe200078e00ff */
        /* <DEDUP_REMOVED lines=62> */
.L_x_27928:
        /* <DEDUP_REMOVED lines=82> */
.L_x_27930:
        /* <DEDUP_REMOVED lines=11> */
.L_x_28487:


//--------------------- .text._ZN2at6native46batch_norm_backward_elemt_channels_last_kernelILi4EN3c104HalfEfS3_EEvPKT0_S6_PKT1_S9_PKT2_S9_S9_PS4_S7_ii --------------------------
	.section	.text._ZN2at6native46batch_norm_backward_elemt_channels_last_kernelILi4EN3c104HalfEfS3_EEvPKT0_S6_PKT1_S9_PKT2_S9_S9_PS4_S7_ii,"ax",@progbits
	.align	128
        .global         _ZN2at6native46batch_norm_backward_elemt_channels_last_kernelILi4EN3c104HalfEfS3_EEvPKT0_S6_PKT1_S9_PKT2_S9_S9_PS4_S7_ii
        .type           _ZN2at6native46batch_norm_backward_elemt_channels_last_kernelILi4EN3c104HalfEfS3_EEvPKT0_S6_PKT1_S9_PKT2_S9_S9_PS4_S7_ii,@function
        .size           _ZN2at6native46batch_norm_backward_elemt_channels_last_kernelILi4EN3c104HalfEfS3_EEvPKT0_S6_PKT1_S9_PKT2_S9_S9_PS4_S7_ii,(.L_x_28488 - _ZN2at6native46batch_norm_backward_elemt_channels_last_kernelILi4EN3c104HalfEfS3_EEvPKT0_S6_PKT1_S9_PKT2_S9_S9_PS4_S7_ii)
        .other          _ZN2at6native46batch_norm_backward_elemt_channels_last_kernelILi4EN3c104HalfEfS3_EEvPKT0_S6_PKT1_S9_PKT2_S9_S9_PS4_S7_ii,@"STO_CUDA_ENTRY STV_DEFAULT"
_ZN2at6native46batch_norm_backward_elemt_channels_last_kernelILi4EN3c104HalfEfS3_EEvPKT0_S6_PKT1_S9_PKT2_S9_S9_PS4_S7_ii:
.text._ZN2at6native46batch_norm_backward_elemt_channels_last_kernelILi4EN3c104HalfEfS3_EEvPKT0_S6_PKT1_S9_PKT2_S9_S9_PS4_S7_ii:
        /* <DEDUP_REMOVED lines=76> */
[----:B------:R-:W-:Y:S01]  /*04c0*/  LOP3.LUT R2, R2, 0x1, RZ, 0xc0, !PT ;  /* 0x0000000102027812 */ /* 0x000fe200078ec0ff */
[----:B--2---:R-:W-:Y:S01]  /*04d0*/  @P0 HADD2.F32 R21, -RZ, R12.H0_H0 ;  /* 0x2000000cff150230 */ /* 0x004fe20000004100 */
[----:B------:R-:W-:-:S04]  /*04e0*/  ISETP.NE.AND P0, PT, R9, RZ, PT ;  /* 0x000000ff0900720c */ /* 0x000fc80003f05270 */
[----:B------:R-:W-:-:S09]  /*04f0*/  FMUL.FTZ R4, R4, R21 ;  /* 0x0000001504047220 */ /* 0x000fd20000410000 */
        /* <DEDUP_REMOVED lines=25> */
.L_x_27932:
        /* <DEDUP_REMOVED lines=21> */
[----:B0-----:R-:W-:-:S04]  /*07e0*/  @!P3 IMAD.WIDE R18, R26, 0x2, R18 ;  /* 0x000000021a12b825 */ /* 0x001fc800078e0212 */
[----:B---3--:R-:W-:-:S05]  /*07f0*/  @!P2 HADD2.F32 R15, -RZ, R15.H0_H0 ;  /* 0x2000000fff0fa230 */ /* 0x008fca0000004100 */
[----:B--2--5:R-:W-:Y:S02]  /*0800*/  @!P2 FFMA.FTZ R15, -R5, R27, R15 ;  /* 0x0000001b050fa223 */ /* 0x024fe4000001010f */
[----:B------:R-:W0:Y:S01]  /*0810*/  @!P3 LDC R27, c[0x0][0x250] ;  /* 0x00009400ff1bbb82 */ /* 0x000e220000000800 */
[----:B----4-:R-:W-:-:S05]  /*0820*/  @!P3 HADD2.F32 R17, -RZ, R17.H0_H0 ;  /* 0x20000011ff11b230 */ /* 0x010fca0000004100 */
[----:B0-----:R-:W-:Y:S02]  /*0830*/  @!P3 FFMA.FTZ R17, -R5, R27, R17 ;  /* 0x0000001b0511b223 */ /* 0x001fe40000010111 */
[----:B------:R-:W0:Y:S01]  /*0840*/  @!P0 LDC R27, c[0x0][0x250] ;  /* 0x00009400ff1b8b82 */ /* 0x000e220000000800 */
[----:B------:R-:W-:Y:S02]  /*0850*/  @!P2 HADD2.F32 R23, -RZ, R23.H0_H0 ;  /* 0x20000017ff17a230 */ /* 0x000fe40000004100 */
[----:B------:R-:W-:-:S03]  /*0860*/  @!P3 HADD2.F32 R25, -RZ, R25.H0_H0 ;  /* 0x20000019ff19b230 */ /* 0x000fc60000004100 */
[C---:B------:R-:W-:Y:S02]  /*0870*/  @!P2 FADD.FTZ R23, -R6.reuse, R23 ;  /* 0x000000170617a221 */ /* 0x040fe40000010100 */
[----:B------:R-:W-:Y:S02]  /*0880*/  @!P3 FADD.FTZ R20, -R6, R25 ;  /* 0x000000190614b221 */ /* 0x000fe40000010100 */
[C---:B------:R-:W-:Y:S02]  /*0890*/  @!P2 FFMA.FTZ R15, -R7.reuse, R23, R15 ;  /* 0x00000017070fa223 */ /* 0x040fe4000001010f */
[----:B------:R-:W-:Y:S02]  /*08a0*/  @!P3 FFMA.FTZ R23, -R7, R20, R17 ;  /* 0x000000140717b223 */ /* 0x000fe40000010111 */
[----:B------:R-:W1:Y:S01]  /*08b0*/  @!P2 LDC.64 R20, c[0x0][0x248] ;  /* 0x00009200ff14ab82 */ /* 0x000e620000000a00 */
[C---:B------:R-:W-:Y:S01]  /*08c0*/  @!P2 FMUL.FTZ R17, R4.reuse, R15 ;  /* 0x0000000f0411a220 */ /* 0x040fe20000410000 */
[----:B------:R-:W-:-:S04]  /*08d0*/  @!P3 FMUL.FTZ R15, R4, R23 ;  /* 0x00000017040fb220 */ /* 0x000fc80000410000 */
[----:B------:R-:W-:Y:S02]  /*08e0*/  @!P2 F2FP.F16.F32.PACK_AB R17, RZ, R17 ;  /* 0x00000011ff11a23e */ /* 0x000fe400000000ff */
[----:B------:R-:W-:Y:S02]  /*08f0*/  @!P3 F2FP.F16.F32.PACK_AB R15, RZ, R15 ;  /* 0x0000000fff0fb23e */ /* 0x000fe400000000ff */
        /* <DEDUP_REMOVED lines=22> */
[----:B-1----:R-:W-:-:S04]  /*0a60*/  @!P1 IMAD.WIDE R18, R22, 0x2, R18 ;  /* 0x0000000216129825 */ /* 0x002fc800078e0212 */
[----:B---3--:R-:W-:-:S05]  /*0a70*/  @!P0 HADD2.F32 R15, -RZ, R15.H0_H0 ;  /* 0x2000000fff0f8230 */ /* 0x008fca0000004100 */
[----:B0-----:R-:W-:Y:S02]  /*0a80*/  @!P0 FFMA.FTZ R15, -R5, R27, R15 ;  /* 0x0000001b050f8223 */ /* 0x001fe4000001010f */
[----:B------:R-:W0:Y:S01]  /*0a90*/  @!P1 LDC R27, c[0x0][0x250] ;  /* 0x00009400ff1b9b82 */ /* 0x000e220000000800 */
[----:B----4-:R-:W-:-:S05]  /*0aa0*/  @!P1 HADD2.F32 R17, -RZ, R17.H0_H0 ;  /* 0x20000011ff119230 */ /* 0x010fca0000004100 */
[----:B0-----:R-:W-:Y:S02]  /*0ab0*/  @!P1 FFMA.FTZ R17, -R5, R27, R17 ;  /* 0x0000001b05119223 */ /* 0x001fe40000010111 */
[----:B------:R-:W0:Y:S01]  /*0ac0*/  @!P2 LDC R27, c[0x0][0x250] ;  /* 0x00009400ff1bab82 */ /* 0x000e220000000800 */
[----:B------:R-:W-:Y:S02]  /*0ad0*/  @!P0 HADD2.F32 R23, -RZ, R23.H0_H0 ;  /* 0x20000017ff178230 */ /* 0x000fe40000004100 */
[----:B--2---:R-:W-:-:S03]  /*0ae0*/  @!P1 HADD2.F32 R25, -RZ, R25.H0_H0 ;  /* 0x20000019ff199230 */ /* 0x004fc60000004100 */
        /* <DEDUP_REMOVED lines=70> */
[C---:B------:R-:W-:Y:S02]  /*0f50*/  LEA R26, R3.reuse, R26, 0x3 ;  /* 0x0000001a031a7211 */ /* 0x040fe400078e18ff */
[C---:B------:R-:W-:Y:S02]  /*0f60*/  LEA R24, R3.reuse, R24, 0x3 ;  /* 0x0000001803187211 */ /* 0x040fe400078e18ff */
[----:B------:R-:W-:-:S02]  /*0f70*/  LEA R22, R3, R22, 0x3 ;  /* 0x0000001603167211 */ /* 0x000fc400078e18ff */
[C---:B------:R-:W-:Y:S02]  /*0f80*/  LEA R10, R3.reuse, R10, 0x3 ;  /* 0x0000000a030a7211 */ /* 0x040fe400078e18ff */
[C---:B------:R-:W-:Y:S02]  /*0f90*/  LEA R16, R3.reuse, R16, 0x3 ;  /* 0x0000001003107211 */ /* 0x040fe400078e18ff */
[----:B------:R-:W-:Y:S01]  /*0fa0*/  LEA R12, R3, R12, 0x3 ;  /* 0x0000000c030c7211 */ /* 0x000fe200078e18ff */
[----:B---3--:R-:W-:-:S05]  /*0fb0*/  @!P0 HADD2.F32 R15, -RZ, R15.H0_H0 ;  /* 0x2000000fff0f8230 */ /* 0x008fca0000004100 */
[----:B0-----:R-:W-:Y:S02]  /*0fc0*/  @!P0 FFMA.FTZ R15, -R5, R27, R15 ;  /* 0x0000001b050f8223 */ /* 0x001fe4000001010f */
[----:B------:R-:W0:Y:S01]  /*0fd0*/  @!P1 LDC R27, c[0x0][0x250] ;  /* 0x00009400ff1b9b82 */ /* 0x000e220000000800 */
[----:B----4-:R-:W-:-:S05]  /*0fe0*/  @!P1 HADD2.F32 R17, -RZ, R17.H0_H0 ;  /* 0x20000011ff119230 */ /* 0x010fca0000004100 */
[----:B0-----:R-:W-:Y:S01]  /*0ff0*/  @!P1 FFMA.FTZ R17, -R5, R27, R17 ;  /* 0x0000001b05119223 */ /* 0x001fe20000010111 */
[----:B------:R-:W-:-:S05]  /*1000*/  @!P1 HADD2.F32 R25, -RZ, R25.H0_H0 ;  /* 0x20000019ff199230 */ /* 0x000fca0000004100 */
[----:B-1----:R-:W-:Y:S01]  /*1010*/  @!P1 FADD.FTZ R20, -R6, R25 ;  /* 0x0000001906149221 */ /* 0x002fe20000010100 */
[----:B------:R-:W-:-:S03]  /*1020*/  @!P0 HADD2.F32 R23, -RZ, R23.H0_H0 ;  /* 0x20000017ff178230 */ /* 0x000fc60000004100 */
[----:B------:R-:W-:Y:S02]  /*1030*/  @!P1 FFMA.FTZ R17, -R7, R20, R17 ;  /* 0x0000001407119223 */ /* 0x000fe40000010111 */
[----:B------:R-:W0:Y:S01]  /*1040*/  @!P0 LDC.64 R20, c[0x0][0x248] ;  /* 0x00009200ff148b82 */ /* 0x000e220000000a00 */
[----:B------:R-:W-:-:S04]  /*1050*/  @!P0 FADD.FTZ R23, -R6, R23 ;  /* 0x0000001706178221 */ /* 0x000fc80000010100 */
[----:B------:R-:W-:-:S04]  /*1060*/  @!P0 FFMA.FTZ R15, -R7, R23, R15 ;  /* 0x00000017070f8223 */ /* 0x000fc8000001010f */
[C---:B------:R-:W-:Y:S01]  /*1070*/  @!P0 FMUL.FTZ R15, R4.reuse, R15 ;  /* 0x0000000f040f8220 */ /* 0x040fe20000410000 */
[----:B------:R-:W-:-:S04]  /*1080*/  @!P1 FMUL.FTZ R17, R4, R17 ;  /* 0x0000001104119220 */ /* 0x000fc80000410000 */
[----:B------:R-:W-:Y:S02]  /*1090*/  @!P0 F2FP.F16.F32.PACK_AB R15, RZ, R15 ;  /* 0x0000000fff0f823e */ /* 0x000fe400000000ff */
[----:B------:R-:W-:Y:S02]  /*10a0*/  @!P1 F2FP.F16.F32.PACK_AB R17, RZ, R17 ;  /* 0x00000011ff11923e */ /* 0x000fe400000000ff */
        /* <DEDUP_REMOVED lines=9> */
.L_x_27931:
        /* <DEDUP_REMOVED lines=33> */
[----:B0-----:R-:W-:-:S04]  /*1350*/  @!P1 IMAD.WIDE R26, R23, 0x2, R26 ;  /* 0x00000002171a9825 */ /* 0x001fc800078e021a */
[----:B----4-:R-:W-:Y:S02]  /*1360*/  @!P0 HADD2.F32 R22, -RZ, R18.H0_H0 ;  /* 0x20000012ff168230 */ /* 0x010fe40000004100 */
[----:B------:R-:W0:Y:S01]  /*1370*/  @!P0 LDC.64 R18, c[0x0][0x248] ;  /* 0x00009200ff128b82 */ /* 0x000e220000000a00 */
[----:B------:R-:W-:Y:S02]  /*1380*/  @!P0 HADD2.F32 R21, -RZ, R20.H0_H0 ;  /* 0x20000014ff158230 */ /* 0x000fe40000004100 */
[----:B--2---:R-:W-:-:S05]  /*1390*/  @!P1 HADD2.F32 R20, -RZ, R10.H0_H0 ;  /* 0x2000000aff149230 */ /* 0x004fca0000004100 */
[----:B------:R-:W2:Y:S01]  /*13a0*/  @!P2 LDC.64 R10, c[0x0][0x248] ;  /* 0x00009200ff0aab82 */ /* 0x000ea20000000a00 */
[C---:B---3-5:R-:W-:Y:S01]  /*13b0*/  @!P0 FFMA.FTZ R22, -R5.reuse, R29, R22 ;  /* 0x0000001d05168223 */ /* 0x068fe20000010116 */
[----:B------:R-:W-:Y:S02]  /*13c0*/  @!P1 HADD2.F32 R13, -RZ, R14.H0_H0 ;  /* 0x2000000eff0d9230 */ /* 0x000fe40000004100 */
[C---:B------:R-:W-:Y:S01]  /*13d0*/  @!P0 FADD.FTZ R21, -R6.reuse, R21 ;  /* 0x0000001506158221 */ /* 0x040fe20000010100 */
[C---:B------:R-:W-:Y:S01]  /*13e0*/  @!P1 FFMA.FTZ R20, -R5.reuse, R24, R20 ;  /* 0x0000001805149223 */ /* 0x040fe20000010114 */
[----:B------:R-:W-:Y:S02]  /*13f0*/  @!P2 HADD2.F32 R15, -RZ, R16.H0_H0 ;  /* 0x20000010ff0fa230 */ /* 0x000fe40000004100 */
[----:B------:R-:W-:Y:S01]  /*1400*/  @!P1 FADD.FTZ R13, -R6, R13 ;  /* 0x0000000d060d9221 */ /* 0x000fe20000010100 */
[----:B------:R-:W-:Y:S02]  /*1410*/  @!P2 HADD2.F32 R17, -RZ, R12.H0_H0 ;  /* 0x2000000cff11a230 */ /* 0x000fe40000004100 */
        /* <DEDUP_REMOVED lines=9> */
[----:B------:R-:W-:Y:S02]  /*14b0*/  @!P0 F2FP.F16.F32.PACK_AB R21, RZ, R21 ;  /* 0x00000015ff15823e */ /* 0x000fe400000000ff */
[----:B------:R-:W-:Y:S01]  /*14c0*/  @!P1 F2FP.F16.F32.PACK_AB R13, RZ, R13 ;  /* 0x0000000dff0d923e */ /* 0x000fe200000000ff */
[----:B--2---:R-:W-:Y:S01]  /*14d0*/  @!P2 IMAD.WIDE R10, R25, 0x2, R10 ;  /* 0x00000002190aa825 */ /* 0x004fe200078e020a */
[----:B------:R-:W-:Y:S01]  /*14e0*/  @!P2 F2FP.F16.F32.PACK_AB R17, RZ, R17 ;  /* 0x00000011ff11a23e */ /* 0x000fe200000000ff */
        /* <DEDUP_REMOVED lines=13> */
[----:B--2---:R-:W-:-:S04]  /*15c0*/  IMAD.WIDE R2, R25, 0x2, R2 ;  /* 0x0000000219027825 */ /* 0x004fc800078e0202 */
[----:B---3--:R-:W-:Y:S02]  /*15d0*/  HADD2.F32 R0, -RZ, R8.H0_H0 ;  /* 0x20000008ff007230 */ /* 0x008fe40000004100 */
[----:B----4-:R-:W-:-:S03]  /*15e0*/  HADD2.F32 R13, -RZ, R10.H0_H0 ;  /* 0x2000000aff0d7230 */ /* 0x010fc60000004100 */
[----:B------:R-:W-:Y:S02]  /*15f0*/  FFMA.FTZ R0, -R5, UR4, R0 ;  /* 0x0000000405007c23 */ /* 0x000fe40008010100 */
[----:B------:R-:W-:-:S04]  /*1600*/  FADD.FTZ R13, -R6, R13 ;  /* 0x0000000d060d7221 */ /* 0x000fc80000010100 */
[----:B------:R-:W-:-:S04]  /*1610*/  FFMA.FTZ R13, -R7, R13, R0 ;  /* 0x0000000d070d7223 */ /* 0x000fc80000010100 */
[----:B------:R-:W-:-:S05]  /*1620*/  FMUL.FTZ R13, R4, R13 ;  /* 0x0000000d040d7220 */ /* 0x000fca0000410000 */
[----:B------:R-:W-:-:S05]  /*1630*/  F2FP.F16.F32.PACK_AB R13, RZ, R13 ;  /* 0x0000000dff0d723e */ /* 0x000fca00000000ff */
[----:B------:R-:W-:Y:S01]  /*1640*/  STG.E.U16 desc[UR12][R2.64], R13 ;  /* 0x0000000d02007986 */ /* 0x000fe2000c10150c */
[----:B------:R-:W-:Y:S05]  /*1650*/  EXIT ;  /* 0x000000000000794d */ /* 0x000fea0003800000 */
.L_x_27933:
        /* <DEDUP_REMOVED lines=10> */
.L_x_28488:


//--------------------- .text._ZN2at6native46batch_norm_backward_elemt_channels_last_kernelILi4EN3c104HalfEffEEvPKT0_S6_PKT1_S9_PKT2_S9_S9_PS4_S7_ii --------------------------
	.section	.text._ZN2at6native46batch_norm_backward_elemt_channels_last_kernelILi4EN3c104HalfEffEEvPKT0_S6_PKT1_S9_PKT2_S9_S9_PS4_S7_ii,"ax",@progbits
	.align	128
        .global         _ZN2at6native46batch_norm_backward_elemt_channels_last_kernelILi4EN3c104HalfEffEEvPKT0_S6_PKT1_S9_PKT2_S9_S9_PS4_S7_ii
        .type           _ZN2at6native46batch_norm_backward_elemt_channels_last_kernelILi4EN3c104HalfEffEEvPKT0_S6_PKT1_S9_PKT2_S9_S9_PS4_S7_ii,@function
        .size           _ZN2at6native46batch_norm_backward_elemt_channels_last_kernelILi4EN3c104HalfEffEEvPKT0_S6_PKT1_S9_PKT2_S9_S9_PS4_S7_ii,(.L_x_28489 - _ZN2at6native46batch_norm_backward_elemt_channels_last_kernelILi4EN3c104HalfEffEEvPKT0_S6_PKT1_S9_PKT2_S9_S9_PS4_S7_ii)
        .other          _ZN2at6native46batch_norm_backward_elemt_channels_last_kernelILi4EN3c104HalfEffEEvPKT0_S6_PKT1_S9_PKT2_S9_S9_PS4_S7_ii,@"STO_CUDA_ENTRY STV_DEFAULT"
_ZN2at6native46batch_norm_backward_elemt_channels_last_kernelILi4EN3c104HalfEffEEvPKT0_S6_PKT1_S9_PKT2_S9_S9_PS4_S7_ii:
.text._ZN2at6native46batch_norm_backward_elemt_channels_last_kernelILi4EN3c104HalfEffEEvPKT0_S6_PKT1_S9_PKT2_S9_S9_PS4_S7_ii:
        /* <DEDUP_REMOVED lines=104> */
.L_x_27935:
        /* <DEDUP_REMOVED lines=171> */
.L_x_27934:
        /* <DEDUP_REMOVED lines=82> */
.L_x_27936:
        /* <DEDUP_REMOVED lines=11> */
.L_x_28489:


//--------------------- .text._ZN2at6native46batch_norm_backward_elemt_channels_last_kernelILi4EfffEEvPKT0_S4_PKT1_S7_PKT2_S7_S7_PS2_S5_ii --------------------------
	.section	.text._ZN2at6native46batch_norm_backward_elemt_channels_last_kernelILi4EfffEEvPKT0_S4_PKT1_S7_PKT2_S7_S7_PS2_S5_ii,"ax",@progbits
	.align	128
        .global         _ZN2at6native46batch_norm_backward_elemt_channels_last_kernelILi4EfffEEvPKT0_S4_PKT1_S7_PKT2_S7_S7_PS2_S5_ii
        .type           _ZN2at6native46batch_norm_backward_elemt_channels_last_kernelILi4EfffEEvPKT0_S4_PKT1_S7_PKT2_S7_S7_PS2_S5_ii,@function
        .size           _ZN2at6native46batch_norm_backward_elemt_channels_last_kernelILi4EfffEEvPKT0_S4_PKT1_S7_PKT2_S7_S7_PS2_S5_ii,(.L_x_28490 - _ZN2at6native46batch_norm_backward_elemt_channels_last_kernelILi4EfffEEvPKT0_S4_PKT1_S7_PKT2_S7_S7_PS2_S5_ii)
        .other          _ZN2at6native46batch_norm_backward_elemt_channels_last_kernelILi4EfffEEvPKT0_S4_PKT1_S7_PKT2_S7_S7_PS2_S5_ii,@"STO_CUDA_ENTRY STV_DEFAULT"
_ZN2at6native46batch_norm_backward_elemt_channels_last_kernelILi4EfffEEvPKT0_S4_PKT1_S7_PKT2_S7_S7_PS2_S5_ii:
.text._ZN2at6native46batch_norm_backward_elemt_channels_last_kernelILi4EfffEEvPKT0_S4_PKT1_S7_PKT2_S7_S7_PS2_S5_ii:
        /* <DEDUP_REMOVED lines=104> */
.L_x_27938:
[C---:B------:R-:W-:Y:S02]  /*0680*/  IADD3 R13, R11.reuse, R8, RZ ;  /* 0x000000080b0d7210 */ /* 0x040fe40007ffe0ff */
[-C--:B0-----:R-:W-:Y:S02]  /*0690*/  ISETP.GE.AND P2, PT, R11, R28.reuse, PT ;  /* 0x0000001c0b00720c */ /* 0x081fe40003f46270 */
[----:B------:R-:W-:-:S11]  /*06a0*/  ISETP.GE.AND P3, PT, R13, R28, PT ;  /* 0x0000001c0d00720c */ /* 0x000fd60003f66270 */
[----:B------:R-:W0:Y:S08]  /*06b0*/  @!P2 LDC.64 R20, c[0x0][0x210] ;  /* 0x00008400ff14ab82 */ /* 0x000e300000000a00 */
[----:B------:R-:W1:Y:S08]  /*06c0*/  @!P3 LDC.64 R18, c[0x0][0x210] ;  /* 0x00008400ff12bb82 */ /* 0x000e700000000a00 */
[----:B------:R-:W2:Y:S01]  /*06d0*/  @!P2 LDC R27, c[0x0][0x250] ;  /* 0x00009400ff1bab82 */ /* 0x000ea20000000800 */
[----:B0-----:R-:W-:-:S05]  /*06e0*/  @!P2 IMAD.WIDE R20, R0, 0x4, R20 ;  /* 0x000000040014a825 */ /* 0x001fca00078e0214 */
[----:B------:R0:W2:Y:S01]  /*06f0*/  @!P2 LDG.E.CONSTANT R17, desc[UR12][R20.64] ;  /* 0x0000000c1411a981 */ /* 0x0000a2000c1e9900 */
[----:B-1----:R-:W-:-:S05]  /*0700*/  @!P3 IMAD.WIDE R18, R26, 0x4, R18 ;  /* 0x000000041a12b825 */ /* 0x002fca00078e0212 */
[----:B------:R1:W3:Y:S01]  /*0710*/  @!P3 LDG.E.CONSTANT R15, desc[UR12][R18.64] ;  /* 0x0000000c120fb981 */ /* 0x0002e2000c1e9900 */
[----:B0-----:R-:W0:Y:S08]  /*0720*/  @!P2 LDC.64 R20, c[0x0][0x218] ;  /* 0x00008600ff14ab82 */ /* 0x001e300000000a00 */
[----:B-1----:R-:W1:Y:S01]  /*0730*/  @!P3 LDC.64 R18, c[0x0][0x218] ;  /* 0x00008600ff12bb82 */ /* 0x002e620000000a00 */
[----:B0-----:R-:W-:-:S05]  /*0740*/  @!P2 IMAD.WIDE R20, R0, 0x4, R20 ;  /* 0x000000040014a825 */ /* 0x001fca00078e0214 */
[----:B------:R0:W4:Y:S01]  /*0750*/  @!P2 LDG.E.CONSTANT R23, desc[UR12][R20.64] ;  /* 0x0000000c1417a981 */ /* 0x000122000c1e9900 */
[----:B-1----:R-:W-:-:S05]  /*0760*/  @!P3 IMAD.WIDE R18, R26, 0x4, R18 ;  /* 0x000000041a12b825 */ /* 0x002fca00078e0212 */
[----:B------:R1:W4:Y:S01]  /*0770*/  @!P3 LDG.E.CONSTANT R25, desc[UR12][R18.64] ;  /* 0x0000000c1219b981 */ /* 0x000322000c1e9900 */
[----:B0-----:R-:W0:Y:S08]  /*0780*/  @!P2 LDC.64 R20, c[0x0][0x248] ;  /* 0x00009200ff14ab82 */ /* 0x001e300000000a00 */
[----:B-1----:R-:W1:Y:S01]  /*0790*/  @!P3 LDC.64 R18, c[0x0][0x248] ;  /* 0x00009200ff12bb82 */ /* 0x002e620000000a00 */
[----:B------:R-:W-:-:S04]  /*07a0*/  IADD3 R13, R13, R8, RZ ;  /* 0x000000080d0d7210 */ /* 0x000fc80007ffe0ff */
[C---:B------:R-:W-:Y:S02]  /*07b0*/  ISETP.GE.AND P0, PT, R13.reuse, R28, PT ;  /* 0x0000001c0d00720c */ /* 0x040fe40003f06270 */
[----:B------:R-:W-:-:S04]  /*07c0*/  IADD3 R13, R13, R8, RZ ;  /* 0x000000080d0d7210 */ /* 0x000fc80007ffe0ff */
[----:B------:R-:W-:Y:S01]  /*07d0*/  ISETP.GE.AND P1, PT, R13, R28, PT ;  /* 0x0000001c0d00720c */ /* 0x000fe20003f26270 */
[----:B0-----:R-:W-:-:S04]  /*07e0*/  @!P2 IMAD.WIDE R20, R0, 0x4, R20 ;  /* 0x000000040014a825 */ /* 0x001fc800078e0214 */
[----:B-1----:R-:W-:-:S04]  /*07f0*/  @!P3 IMAD.WIDE R18, R26, 0x4, R18 ;  /* 0x000000041a12b825 */ /* 0x002fc800078e0212 */
[C---:B--2--5:R-:W-:Y:S02]  /*0800*/  @!P2 FFMA.FTZ R17, -R5.reuse, R27, R17 ;  /* 0x0000001b0511a223 */ /* 0x064fe40000010111 */
[----:B------:R-:W3:Y:S02]  /*0810*/  @!P3 LDC R27, c[0x0][0x250] ;  /* 0x00009400ff1bbb82 */ /* 0x000ee40000000800 */
[----:B---3--:R-:W-:-:S06]  /*0820*/  @!P3 FFMA.FTZ R15, -R5, R27, R15 ;  /* 0x0000001b050fb223 */ /* 0x008fcc000001010f */
[----:B------:R-:W0:Y:S01]  /*0830*/  @!P0 LDC R27, c[0x0][0x250] ;  /* 0x00009400ff1b8b82 */ /* 0x000e220000000800 */
[----:B----4-:R-:W-:-:S04]  /*0840*/  @!P2 FADD.FTZ R23, -R6, R23 ;  /* 0x000000170617a221 */ /* 0x010fc80000010100 */
[----:B------:R-:W-:Y:S01]  /*0850*/  @!P2 FFMA.FTZ R17, -R7, R23, R17 ;  /* 0x000000170711a223 */ /* 0x000fe20000010111 */
[----:B------:R-:W-:-:S03]  /*0860*/  @!P3 FADD.FTZ R25, -R6, R25 ;  /* 0x000000190619b221 */ /* 0x000fc60000010100 */
[----:B------:R-:W-:Y:S01]  /*0870*/  @!P2 FMUL.FTZ R23, R4, R17 ;  /* 0x000000110417a220 */ /* 0x000fe20000410000 */
[----:B------:R-:W-:-:S04]  /*0880*/  @!P3 FFMA.FTZ R15, -R7, R25, R15 ;  /* 0x00000019070fb223 */ /* 0x000fc8000001010f */
[----:B------:R-:W-:Y:S01]  /*0890*/  @!P3 FMUL.FTZ R25, R4, R15 ;  /* 0x0000000f0419b220 */ /* 0x000fe20000410000 */
[----:B------:R1:W-:Y:S04]  /*08a0*/  @!P2 STG.E desc[UR12][R20.64], R23 ;  /* 0x000000171400a986 */ /* 0x0003e8000c10190c */
[----:B------:R2:W-:Y:S01]  /*08b0*/  @!P3 STG.E desc[UR12][R18.64], R25 ;  /* 0x000000191200b986 */ /* 0x0005e2000c10190c */
[----:B-1----:R-:W1:Y:S08]  /*08c0*/  @!P0 LDC.64 R20, c[0x0][0x210] ;  /* 0x00008400ff148b82 */ /* 0x002e700000000a00 */
[----:B--2---:R-:W2:Y:S01]  /*08d0*/  @!P1 LDC.64 R18, c[0x0][0x210] ;  /* 0x00008400ff129b82 */ /* 0x004ea20000000a00 */
[----:B-1----:R-:W-:-:S05]  /*08e0*/  @!P0 IMAD.WIDE R20, R24, 0x4, R20 ;  /* 0x0000000418148825 */ /* 0x002fca00078e0214 */
[----:B------:R1:W0:Y:S01]  /*08f0*/  @!P0 LDG.E.CONSTANT R17, desc[UR12][R20.64] ;  /* 0x0000000c14118981 */ /* 0x000222000c1e9900 */
[----:B--2---:R-:W-:-:S05]  /*0900*/  @!P1 IMAD.WIDE R18, R22, 0x4, R18 ;  /* 0x0000000416129825 */ /* 0x004fca00078e0212 */
[----:B------:R2:W3:Y:S01]  /*0910*/  @!P1 LDG.E.CONSTANT R15, desc[UR12][R18.64] ;  /* 0x0000000c120f9981 */ /* 0x0004e2000c1e9900 */
[----:B-1----:R-:W1:Y:S08]  /*0920*/  @!P0 LDC.64 R20, c[0x0][0x218] ;  /* 0x00008600ff148b82 */ /* 0x002e700000000a00 */
[----:B--2---:R-:W2:Y:S01]  /*0930*/  @!P1 LDC.64 R18, c[0x0][0x218] ;  /* 0x00008600ff129b82 */ /* 0x004ea20000000a00 */
[----:B-1----:R-:W-:-:S05]  /*0940*/  @!P0 IMAD.WIDE R20, R24, 0x4, R20 ;  /* 0x0000000418148825 */ /* 0x002fca00078e0214 */
[----:B------:R1:W4:Y:S01]  /*0950*/  @!P0 LDG.E.CONSTANT R23, desc[UR12][R20.64] ;  /* 0x0000000c14178981 */ /* 0x000322000c1e9900 */
[----:B--2---:R-:W-:-:S05]  /*0960*/  @!P1 IMAD.WIDE R18, R22, 0x4, R18 ;  /* 0x0000000416129825 */ /* 0x004fca00078e0212 */
[----:B------:R2:W4:Y:S01]  /*0970*/  @!P1 LDG.E.CONSTANT R25, desc[UR12][R18.64] ;  /* 0x0000000c12199981 */ /* 0x000522000c1e9900 */
[----:B-1----:R-:W1:Y:S08]  /*0980*/  @!P0 LDC.64 R20, c[0x0][0x248] ;  /* 0x00009200ff148b82 */ /* 0x002e700000000a00 */
[----:B--2---:R-:W2:Y:S01]  /*0990*/  @!P1 LDC.64 R18, c[0x0][0x248] ;  /* 0x00009200ff129b82 */ /* 0x004ea20000000a00 */
[----:B------:R-:W-:-:S04]  /*09a0*/  IADD3 R13, R13, R8, RZ ;  /* 0x000000080d0d7210 */ /* 0x000fc80007ffe0ff */
[C---:B------:R-:W-:Y:S02]  /*09b0*/  ISETP.GE.AND P2, PT, R13.reuse, R28, PT ;  /* 0x0000001c0d00720c */ /* 0x040fe40003f46270 */
[----:B------:R-:W-:-:S04]  /*09c0*/  IADD3 R13, R13, R8, RZ ;  /* 0x000000080d0d7210 */ /* 0x000fc80007ffe0ff */
[----:B------:R-:W-:Y:S01]  /*09d0*/  ISETP.GE.AND P3, PT, R13, R28, PT ;  /* 0x0000001c0d00720c */ /* 0x000fe20003f66270 */
[----:B-1----:R-:W-:-:S04]  /*09e0*/  @!P0 IMAD.WIDE R20, R24, 0x4, R20 ;  /* 0x0000000418148825 */ /* 0x002fc800078e0214 */
[----:B--2---:R-:W-:-:S04]  /*09f0*/  @!P1 IMAD.WIDE R18, R22, 0x4, R18 ;  /* 0x0000000416129825 */ /* 0x004fc800078e0212 */
[C---:B0-----:R-:W-:Y:S02]  /*0a00*/  @!P0 FFMA.FTZ R17, -R5.reuse, R27, R17 ;  /* 0x0000001b05118223 */ /* 0x041fe40000010111 */
        /* <DEDUP_REMOVED lines=33> */
[----:B---3--:R-:W-:Y:S01]  /*0c20*/  @!P3 FFMA.FTZ R15, -R5, R27, R15 ;  /* 0x0000001b050fb223 */ /* 0x008fe2000001010f */
        /* <DEDUP_REMOVED lines=8> */
[----:B0-----:R-:W0:Y:S08]  /*0cb0*/  @!P0 LDC.64 R20, c[0x0][0x210] ;  /* 0x00008400ff148b82 */ /* 0x001e300000000a00 */
[----:B-1----:R-:W1:Y:S08]  /*0cc0*/  @!P1 LDC.64 R18, c[0x0][0x210] ;  /* 0x00008400ff129b82 */ /* 0x002e700000000a00 */
        /* <DEDUP_REMOVED lines=13> */
[----:B------:R-:W-:Y:S01]  /*0da0*/  IADD3 R9, R9, 0x2, RZ ;  /* 0x0000000209097810 */ /* 0x000fe20007ffe0ff */
[----:B0-----:R-:W-:-:S04]  /*0db0*/  @!P0 IMAD.WIDE R20, R14, 0x4, R20 ;  /* 0x000000040e148825 */ /* 0x001fc800078e0214 */
[----:B-1----:R-:W-:Y:S01]  /*0dc0*/  @!P1 IMAD.WIDE R18, R12, 0x4, R18 ;  /* 0x000000040c129825 */ /* 0x002fe200078e0212 */
[C---:B------:R-:W-:Y:S02]  /*0dd0*/  LEA R0, R3.reuse, R0, 0x3 ;  /* 0x0000000003007211 */ /* 0x040fe400078e18ff */
[C---:B------:R-:W-:Y:S02]  /*0de0*/  LEA R26, R3.reuse, R26, 0x3 ;  /* 0x0000001a031a7211 */ /* 0x040fe400078e18ff */
[C---:B------:R-:W-:Y:S02]  /*0df0*/  LEA R24, R3.reuse, R24, 0x3 ;  /* 0x0000001803187211 */ /* 0x040fe400078e18ff */
[C---:B------:R-:W-:Y:S02]  /*0e00*/  LEA R22, R3.reuse, R22, 0x3 ;  /* 0x0000001603167211 */ /* 0x040fe400078e18ff */
[C---:B------:R-:W-:Y:S02]  /*0e10*/  LEA R10, R3.reuse, R10, 0x3 ;  /* 0x0000000a030a7211 */ /* 0x040fe400078e18ff */
[----:B------:R-:W-:-:S02]  /*0e20*/  LEA R16, R3, R16, 0x3 ;  /* 0x0000001003107211 */ /* 0x000fc400078e18ff */
[C---:B------:R-:W-:Y:S02]  /*0e30*/  LEA R14, R3.reuse, R14, 0x3 ;  /* 0x0000000e030e7211 */ /* 0x040fe400078e18ff */
[----:B------:R-:W-:Y:S01]  /*0e40*/  LEA R12, R3, R12, 0x3 ;  /* 0x0000000c030c7211 */ /* 0x000fe200078e18ff */
[C---:B--2---:R-:W-:Y:S02]  /*0e50*/  @!P0 FFMA.FTZ R17, -R5.reuse, R25, R17 ;  /* 0x0000001905118223 */ /* 0x044fe40000010111 */
        /* <DEDUP_REMOVED lines=10> */
[----:B------:R-:W-:Y:S02]  /*0f00*/  ISETP.NE.AND P0, PT, R9, RZ, PT ;  /* 0x000000ff0900720c */ /* 0x000fe40003f05270 */
[----:B------:R-:W-:Y:S02]  /*0f10*/  LEA R23, R8, R11, 0x3 ;  /* 0x0000000b08177211 */ /* 0x000fe400078e18ff */
[----:B------:R-:W-:-:S09]  /*0f20*/  IADD3 R11, R13, R8, RZ ;  /* 0x000000080d0b7210 */ /* 0x000fd20007ffe0ff */
[----:B-1----:R-:W-:Y:S05]  /*0f30*/  @P0 BRA `(.L_x_27938) ;  /* 0xfffffff400d00947 */ /* 0x002fea000383ffff */
[----:B------:R-:W-:-:S07]  /*0f40*/  MOV R15, R23 ;  /* 0x00000017000f7202 */ /* 0x000fce0000000f00 */
.L_x_27937:
[----:B------:R-:W-:-:S13]  /*0f50*/  ISETP.NE.AND P0, PT, R2, RZ, PT ;  /* 0x000000ff0200720c */ /* 0x000fda0003f05270 */
[----:B------:R-:W-:Y:S05]  /*0f60*/  @!P0 EXIT ;  /* 0x000000000000894d */ /* 0x000fea0003800000 */
[C---:B------:R-:W-:Y:S02]  /*0f70*/  ISETP.GE.AND P0, PT, R15.reuse, R28, PT ;  /* 0x0000001c0f00720c */ /* 0x040fe40003f06270 */
[-C--:B------:R-:W-:Y:S02]  /*0f80*/  IADD3 R15, R15, R8.reuse, RZ ;  /* 0x000000080f0f7210 */ /* 0x080fe40007ffe0ff */
[----:B------:R-:W-:Y:S02]  /*0f90*/  IADD3 R25, R0, R3, RZ ;  /* 0x0000000300197210 */ /* 0x000fe40007ffe0ff */
[C---:B------:R-:W-:Y:S02]  /*0fa0*/  IADD3 R23, R15.reuse, R8, RZ ;  /* 0x000000080f177210 */ /* 0x040fe40007ffe0ff */
[-C--:B------:R-:W-:Y:S02]  /*0fb0*/  ISETP.GE.AND P1, PT, R15, R28.reuse, PT ;  /* 0x0000001c0f00720c */ /* 0x080fe40003f26270 */
[----:B------:R-:W-:-:S02]  /*0fc0*/  ISETP.GE.AND P2, PT, R23, R28, PT ;  /* 0x0000001c1700720c */ /* 0x000fc40003f46270 */
[----:B------:R-:W-:Y:S01]  /*0fd0*/  IADD3 R9, R25, R3, RZ ;  /* 0x0000000319097210 */ /* 0x000fe20007ffe0ff */
[----:B------:R-:W0:Y:S08]  /*0fe0*/  @!P0 LDC.64 R18, c[0x0][0x210] ;  /* 0x00008400ff128b82 */ /* 0x000e300000000a00 */
[----:B------:R-:W1:Y:S08]  /*0ff0*/  @!P0 LDC.64 R20, c[0x0][0x218] ;  /* 0x00008600ff148b82 */ /* 0x000e700000000a00 */
[----:B------:R-:W2:Y:S08]  /*1000*/  @!P1 LDC.64 R10, c[0x0][0x210] ;  /* 0x00008400ff0a9b82 */ /* 0x000eb00000000a00 */
[----:B------:R-:W3:Y:S01]  /*1010*/  @!P1 LDC.64 R12, c[0x0][0x218] ;  /* 0x00008600ff0c9b82 */ /* 0x000ee20000000a00 */
[----:B0-----:R-:W-:-:S06]  /*1020*/  @!P0 IMAD.WIDE R18, R0, 0x4, R18 ;  /* 0x0000000400128825 */ /* 0x001fcc00078e0212 */
[----:B------:R0:W4:Y:S01]  /*1030*/  @!P0 LDG.E.CONSTANT R18, desc[UR12][R18.64] ;  /* 0x0000000c12128981 */ /* 0x000122000c1e9900 */
[----:B------:R-:W0:Y:S01]  /*1040*/  @!P2 LDC.64 R14, c[0x0][0x210] ;  /* 0x00008400ff0eab82 */ /* 0x000e220000000a00 */
[----:B-1----:R-:W-:-:S06]  /*1050*/  @!P0 IMAD.WIDE R20, R0, 0x4, R20 ;  /* 0x0000000400148825 */ /* 0x002fcc00078e0214 */
[----:B------:R-:W4:Y:S01]  /*1060*/  @!P0 LDG.E.CONSTANT R21, desc[UR12][R20.64] ;  /* 0x0000000c14158981 */ /* 0x000f22000c1e9900 */
[----:B------:R-:W1:Y:S01]  /*1070*/  @!P2 LDC.64 R16, c[0x0][0x218] ;  /* 0x00008600ff10ab82 */ /* 0x000e620000000a00 */
[----:B--2---:R-:W-:-:S05]  /*1080*/  @!P1 IMAD.WIDE R10, R25, 0x4, R10 ;  /* 0x00000004190a9825 */ /* 0x004fca00078e020a */
[----:B------:R-:W2:Y:S01]  /*1090*/  @!P1 LDG.E.CONSTANT R2, desc[UR12][R10.64] ;  /* 0x0000000c0a029981 */ /* 0x000ea2000c1e9900 */
[----:B---3--:R-:W-:Y:S01]  /*10a0*/  @!P1 IMAD.WIDE R12, R25, 0x4, R12 ;  /* 0x00000004190c9825 */ /* 0x008fe200078e020c */
[----:B------:R-:W4:Y:S04]  /*10b0*/  @!P0 LDC R24, c[0x0][0x250] ;  /* 0x00009400ff188b82 */ /* 0x000f280000000800 */
[----:B------:R3:W2:Y:S01]  /*10c0*/  @!P1 LDG.E.CONSTANT R29, desc[UR12][R12.64] ;  /* 0x0000000c0c1d9981 */ /* 0x0006a2000c1e9900 */
[----:B0-----:R-:W-:-:S03]  /*10d0*/  @!P2 IMAD.WIDE R14, R9, 0x4, R14 ;  /* 0x00000004090ea825 */ /* 0x001fc600078e020e */
[----:B------:R-:W2:Y:S03]  /*10e0*/  @!P1 LDC R22, c[0x0][0x250] ;  /* 0x00009400ff169b82 */ /* 0x000ea60000000800 */
[----:B------:R0:W2:Y:S01]  /*10f0*/  @!P2 LDG.E.CONSTANT R14, desc[UR12][R14.64] ;  /* 0x0000000c0e0ea981 */ /* 0x0000a2000c1e9900 */
[----:B-1----:R-:W-:-:S04]  /*1100*/  @!P2 IMAD.WIDE R16, R9, 0x4, R16 ;  /* 0x000000040910a825 */ /* 0x002fc800078e0210 */
[----:B------:R-:W1:Y:S02]  /*1110*/  @!P2 LDC R19, c[0x0][0x250] ;  /* 0x00009400ff13ab82 */ /* 0x000e640000000800 */
[----:B------:R-:W2:Y:S06]  /*1120*/  @!P2 LDG.E.CONSTANT R17, desc[UR12][R16.64] ;  /* 0x0000000c1011a981 */ /* 0x000eac000c1e9900 */
[----:B---3--:R-:W3:Y:S08]  /*1130*/  @!P0 LDC.64 R12, c[0x0][0x248] ;  /* 0x00009200ff0c8b82 */ /* 0x008ef00000000a00 */
[----:B------:R-:W0:Y:S08]  /*1140*/  @!P1 LDC.64 R10, c[0x0][0x248] ;  /* 0x00009200ff0a9b82 */ /* 0x000e300000000a00 */
[----:B------:R-:W1:Y:S01]  /*1150*/  @!P2 LDC.64 R26, c[0x0][0x248] ;  /* 0x00009200ff1aab82 */ /* 0x000e620000000a00 */
[----:B------:R-:W-:-:S04]  /*1160*/  IADD3 R23, R23, R8, RZ ;  /* 0x0000000817177210 */ /* 0x000fc80007ffe0ff */
[----:B------:R-:W-:Y:S01]  /*1170*/  ISETP.GE.AND P3, PT, R23, R28, PT ;  /* 0x0000001c1700720c */ /* 0x000fe20003f66270 */
[----:B---3--:R-:W-:-:S04]  /*1180*/  @!P0 IMAD.WIDE R12, R0, 0x4, R12 ;  /* 0x00000004000c8825 */ /* 0x008fc800078e020c */
[----:B0-----:R-:W-:-:S04]  /*1190*/  @!P1 IMAD.WIDE R10, R25, 0x4, R10 ;  /* 0x00000004190a9825 */ /* 0x001fc800078e020a */
[----:B-1----:R-:W-:-:S04]  /*11a0*/  @!P2 IMAD.WIDE R26, R9, 0x4, R26 ;  /* 0x00000004091aa825 */ /* 0x002fc800078e021a */
[----:B----45:R-:W-:Y:S01]  /*11b0*/  @!P0 FFMA.FTZ R18, -R5, R24, R18 ;  /* 0x0000001805128223 */ /* 0x030fe20000010112 */
[----:B------:R-:W-:-:S04]  /*11c0*/  @!P0 FADD.FTZ R21, -R6, R21 ;  /* 0x0000001506158221 */ /* 0x000fc80000010100 */
[----:B------:R-:W-:Y:S01]  /*11d0*/  @!P0 FFMA.FTZ R15, -R7, R21, R18 ;  /* 0x00000015070f8223 */ /* 0x000fe20000010112 */
[----:B--2---:R-:W-:Y:S01]  /*11e0*/  @!P1 FFMA.FTZ R2, -R5, R22, R2 ;  /* 0x0000001605029223 */ /* 0x004fe20000010102 */
[----:B------:R-:W-:Y:S02]  /*11f0*/  @!P1 FADD.FTZ R29, -R6, R29 ;  /* 0x0000001d061d9221 */ /* 0x000fe40000010100 */
[----:B------:R-:W-:Y:S02]  /*1200*/  @!P0 FMUL.FTZ R15, R4, R15 ;  /* 0x0000000f040f8220 */ /* 0x000fe40000410000 */
[----:B------:R-:W-:Y:S01]  /*1210*/  @!P1 FFMA.FTZ R29, -R7, R29, R2 ;  /* 0x0000001d071d9223 */ /* 0x000fe20000010102 */
[----:B------:R-:W-:-:S03]  /*1220*/  @!P2 FFMA.FTZ R14, -R5, R19, R14 ;  /* 0x00000013050ea223 */ /* 0x000fc6000001010e */
[----:B------:R-:W-:Y:S01]  /*1230*/  @!P1 FMUL.FTZ R29, R4, R29 ;  /* 0x0000001d041d9220 */ /* 0x000fe20000410000 */
[----:B------:R-:W-:-:S04]  /*1240*/  @!P2 FADD.FTZ R17, -R6, R17 ;  /* 0x000000110611a221 */ /* 0x000fc80000010100 */
[----:B------:R-:W-:Y:S01]  /*1250*/  @!P2 FFMA.FTZ R17, -R7, R17, R14 ;  /* 0x000000110711a223 */ /* 0x000fe2000001010e */
[----:B------:R0:W-:Y:S03]  /*1260*/  @!P0 STG.E desc[UR12][R12.64], R15 ;  /* 0x0000000f0c008986 */ /* 0x0001e6000c10190c */
[----:B------:R-:W-:Y:S01]  /*1270*/  @!P2 FMUL.FTZ R17, R4, R17 ;  /* 0x000000110411a220 */ /* 0x000fe20000410000 */
[----:B------:R0:W-:Y:S04]  /*1280*/  @!P1 STG.E desc[UR12][R10.64], R29 ;  /* 0x0000001d0a009986 */ /* 0x0001e8000c10190c */
[----:B------:R0:W-:Y:S01]  /*1290*/  @!P2 STG.E desc[UR12][R26.64], R17 ;  /* 0x000000111a00a986 */ /* 0x0001e2000c10190c */
[----:B------:R-:W-:Y:S05]  /*12a0*/  @P3 EXIT ;  /* 0x000000000000394d */ /* 0x000fea0003800000 */
[----:B0-----:R-:W0:Y:S01]  /*12b0*/  LDC.64 R10, c[0x0][0x210] ;  /* 0x00008400ff0a7b82 */ /* 0x001e220000000a00 */
[----:B------:R-:W-:Y:S01]  /*12c0*/  IADD3 R15, R9, R3, RZ ;  /* 0x00000003090f7210 */ /* 0x000fe20007ffe0ff */
[----:B------:R-:W-:-:S06]  /*12d0*/  ULDC UR4, c[0x0][0x250] ;  /* 0x0000940000047ab9 */ /* 0x000fcc0000000800 */
[----:B------:R-:W1:Y:S01]  /*12e0*/  LDC.64 R12, c[0x0][0x218] ;  /* 0x00008600ff0c7b82 */ /* 0x000e620000000a00 */
[----:B0-----:R-:W-:-:S07]  /*12f0*/  IMAD.WIDE R2, R15, 0x4, R10 ;  /* 0x000000040f027825 */ /* 0x001fce00078e020a */
[----:B------:R-:W0:Y:S01]  /*1300*/  LDC.64 R10, c[0x0][0x248] ;  /* 0x00009200ff0a7b82 */ /* 0x000e220000000a00 */
[----:B------:R-:W2:Y:S01]  /*1310*/  LDG.E.CONSTANT R2, desc[UR12][R2.64] ;  /* 0x0000000c02027981 */ /* 0x000ea2000c1e9900 */
[----:B-1----:R-:W-:-:S06]  /*1320*/  IMAD.WIDE R8, R15, 0x4, R12 ;  /* 0x000000040f087825 */ /* 0x002fcc00078e020c */
[----:B------:R-:W3:Y:S01]  /*1330*/  LDG.E.CONSTANT R9, desc[UR12][R8.64] ;  /* 0x0000000c08097981 */ /* 0x000ee2000c1e9900 */
[----:B--2---:R-:W-:Y:S01]  /*1340*/  FFMA.FTZ R0, -R5, UR4, R2 ;  /* 0x0000000405007c23 */ /* 0x004fe20008010102 */
[----:B---3--:R-:W-:-:S04]  /*1350*/  FADD.FTZ R6, -R6, R9 ;  /* 0x0000000906067221 */ /* 0x008fc80000010100 */
[----:B------:R-:W-:Y:S01]  /*1360*/  FFMA.FTZ R5, -R7, R6, R0 ;  /* 0x0000000607057223 */ /* 0x000fe20000010100 */
[----:B0-----:R-:W-:-:S04]  /*1370*/  IMAD.WIDE R6, R15, 0x4, R10 ;  /* 0x000000040f067825 */ /* 0x001fc800078e020a */
[----:B------:R-:W-:-:S05]  /*1380*/  FMUL.FTZ R5, R4, R5 ;  /* 0x0000000504057220 */ /* 0x000fca0000410000 */
[----:B------:R-:W-:Y:S01]  /*1390*/  STG.E desc[UR12][R6.64], R5 ;  /* 0x0000000506007986 */ /* 0x000fe2000c10190c */
[----:B------:R-:W-:Y:S05]  /*13a0*/  EXIT ;  /* 0x000000000000794d */ /* 0x000fea0003800000 */
.L_x_27939:
        /* <DEDUP_REMOVED lines=13> */
.L_x_28490:


//--------------------- .text._ZN2at6native46batch_norm_backward_elemt_channels_last_kernelILi4EdddEEvPKT0_S4_PKT1_S7_PKT2_S7_S7_PS2_S5_ii --------------------------
	.section	.text._ZN2at6native46batch_norm_backward_elemt_channels_last_kernelILi4EdddEEvPKT0_S4_PKT1_S7_PKT2_S7_S7_PS2_S5_ii,"ax",@progbits
	.align	128
        .global         _ZN2at6native46batch_norm_backward_elemt_channels_last_kernelILi4EdddEEvPKT0_S4_PKT1_S7_PKT2_S7_S7_PS2_S5_ii
        .type           _ZN2at6native46batch_norm_backward_elemt_channels_last_kernelILi4EdddEEvPKT0_S4_PKT1_S7_PKT2_S7_S7_PS2_S5_ii,@function
        .size           _ZN2at6native46batch_norm_backward_elemt_channels_last_kernelILi4EdddEEvPKT0_S4_PKT1_S7_PKT2_S7_S7_PS2_S5_ii,(.L_x_28491 - _ZN2at6native46batch_norm_backward_elemt_channels_last_kernelILi4EdddEEvPKT0_S4_PKT1_S7_PKT2_S7_S7_PS2_S5_ii)
        .other          _ZN2at6native46batch_norm_backward_elemt_channels_last_kernelILi4EdddEEvPKT0_S4_PKT1_S7_PKT2_S7_S7_PS2_S5_ii,@"STO_CUDA_ENTRY STV_DEFAULT"
_ZN2at6native46batch_norm_backward_elemt_channels_last_kernelILi4EdddEEvPKT0_S4_PKT1_S7_PKT2_S7_S7_PS2_S5_ii:
.text._ZN2at6native46batch_norm_backward_elemt_channels_last_kernelILi4EdddEEvPKT0_S4_PKT1_S7_PKT2_S7_S7_PS2_S5_ii:
[----:B------:R-:W-:Y:S01]  /*0000*/  LDC R1, c[0x0][0x28] ;  /* 0x00000a00ff017b82 */ /* 0x000fe20000000800 */
[----:B------:R-:W0:Y:S01]  /*0010*/  S2R R4, SR_CTAID.X ;  /* 0x0000000000047919 */ /* 0x000e220000002500 */
[----:B------:R-:W-:-:S06]  /*0020*/  ULDC UR14, c[0x0][0x10] ;  /* 0x00000400000e7ab9 */ /* 0x000fcc0000000800 */
[----:B------:R-:W1:Y:S01]  /*0030*/  S2UR UR15, SR_CTAID.Y ;  /* 0x00000000000f79c3 */ /* 0x000e620000002600 */
[----:B------:R-:W0:Y:S01]  /*0040*/  S2R R3, SR_TID.X ;  /* 0x0000000000037919 */ /* 0x000e220000002100 */
[----:B------:R-:W1:Y:S06]  /*0050*/  S2R R5, SR_TID.Y ;  /* 0x0000000000057919 */ /* 0x000e6c0000002200 */
[----:B------:R-:W1:Y:S01]  /*0060*/  LDC R8, c[0x0][0x4] ;  /* 0x00000100ff087b82 */ /* 0x000e620000000800 */
[----:B------:R-:W-:Y:S02]  /*0070*/  ULDC UR4, c[0x0][0x0] ;  /* 0x0000000000047ab9 */ /* 0x000fe40000000800 */
[----:B0-----:R-:W-:Y:S01]  /*0080*/  IMAD R4, R4, UR4, R3 ;  /* 0x0000000404047c24 */ /* 0x001fe2000f8e0203 */
[----:B------:R-:W-:Y:S01]  /*0090*/  ULDC.64 UR4, c[0x0][0x258] ;  /* 0x0000960000047ab9 */ /* 0x000fe20000000a00 */
[----:B-1----:R-:W-:-:S03]  /*00a0*/  IMAD R2, R8, UR15, R5 ;  /* 0x0000000f08027c24 */ /* 0x002fc6000f8e0205 */
[----:B------:R-:W-:-:S04]  /*00b0*/  ISETP.GE.AND P0, PT, R4, UR5, PT ;  /* 0x0000000504007c0c */ /* 0x000fc8000bf06270 */
[----:B------:R-:W-:-:S13]  /*00c0*/  ISETP.GE.OR P0, PT, R2, UR4, P0 ;  /* 0x0000000402007c0c */ /* 0x000fda0008706670 */
[----:B------:R-:W-:Y:S05]  /*00d0*/  @P0 EXIT ;  /* 0x000000000000094d */ /* 0x000fea0003800000 */
[----:B------:R-:W0:Y:S01]  /*00e0*/  LDC.64 R16, c[0x0][0x228] ;  /* 0x00008a00ff107b82 */ /* 0x000e220000000a00 */
[----:B------:R-:W-:Y:S01]  /*00f0*/  ULDC.64 UR6, c[0x0][0x240] ;  /* 0x0000900000067ab9 */ /* 0x000fe20000000a00 */
[----:B------:R-:W-:Y:S01]  /*0100*/  ULDC.64 UR12, c[0x0][0x208] ;  /* 0x00008200000c7ab9 */ /* 0x000fe20000000a00 */
[----:B------:R-:W-:Y:S01]  /*0110*/  SHF.R.S32.HI R3, RZ, 0x1f, R4 ;  /* 0x0000001fff037819 */ /* 0x000fe20000011404 */
[----:B------:R-:W-:Y:S01]  /*0120*/  IMAD R0, R8, UR14, RZ ;  /* 0x0000000e08007c24 */ /* 0x000fe2000f8e02ff */
[----:B------:R-:W-:Y:S01]  /*0130*/  LEA R6, P0, R4, UR6, 0x3 ;  /* 0x0000000604067c11 */ /* 0x000fe2000f8018ff */
[----:B------:R-:W-:-:S03]  /*0140*/  ULDC.64 UR8, c[0x0][0x250] ;  /* 0x0000940000087ab9 */ /* 0x000fc60000000a00 */
[----:B------:R-:W-:-:S06]  /*0150*/  LEA.HI.X R7, R4, UR7, R3, 0x3, P0 ;  /* 0x0000000704077c11 */ /* 0x000fcc00080f1c03 */
[----:B------:R-:W2:Y:S01]  /*0160*/  LDG.E.64.CONSTANT R6, desc[UR12][R6.64] ;  /* 0x0000000c06067981 */ /* 0x000ea2000c1e9b00 */
[----:B0-----:R-:W-:-:S06]  /*0170*/  IMAD.WIDE R16, R4, 0x8, R16 ;  /* 0x0000000804107825 */ /* 0x001fcc00078e0210 */
[----:B------:R-:W3:Y:S01]  /*0180*/  LDG.E.64.CONSTANT R16, desc[UR12][R16.64] ;  /* 0x0000000c10107981 */ /* 0x000ee2000c1e9b00 */
[----:B------:R-:W-:-:S04]  /*0190*/  SHF.L.U32 R9, R0, 0x2, RZ ;  /* 0x0000000200097819 */ /* 0x000fc800000006ff */
[----:B------:R-:W-:-:S04]  /*01a0*/  IABS R13, R9 ;  /* 0x00000009000d7213 */ /* 0x000fc80000000000 */
[----:B------:R-:W0:Y:S08]  /*01b0*/  I2F.RP R12, R13 ;  /* 0x0000000d000c7306 */ /* 0x000e300000209400 */
[----:B0-----:R-:W0:Y:S02]  /*01c0*/  MUFU.RCP R12, R12 ;  /* 0x0000000c000c7308 */ /* 0x001e240000001000 */
[----:B0-----:R-:W-:-:S06]  /*01d0*/  IADD3 R10, R12, 0xffffffe, RZ ;  /* 0x0ffffffe0c0a7810 */ /* 0x001fcc0007ffe0ff */
[----:B------:R0:W1:Y:S01]  /*01e0*/  F2I.FTZ.U32.TRUNC.NTZ R11, R10 ;  /* 0x0000000a000b7305 */ /* 0x000062000021f000 */
[----:B------:R-:W-:Y:S01]  /*01f0*/  UIADD3 UR6, UR4, -0x1, URZ ;  /* 0xffffffff04067890 */ /* 0x000fe2000fffe03f */
[----:B0-----:R-:W-:-:S05]  /*0200*/  HFMA2.MMA R10, -RZ, RZ, 0, 0 ;  /* 0x00000000ff0a7435 */ /* 0x001fca00000001ff */
[----:B------:R-:W-:Y:S02]  /*0210*/  MOV R14, UR6 ;  /* 0x00000006000e7c02 */ /* 0x000fe40008000f00 */
[----:B-1----:R-:W-:-:S05]  /*0220*/  IADD3 R18, RZ, -R11, RZ ;  /* 0x8000000bff127210 */ /* 0x002fca0007ffe0ff */
[----:B------:R-:W-:Y:S01]  /*0230*/  IMAD R15, R18, R13, RZ ;  /* 0x0000000d120f7224 */ /* 0x000fe200078e02ff */
[----:B------:R-:W-:Y:S02]  /*0240*/  IABS R12, R14 ;  /* 0x0000000e000c7213 */ /* 0x000fe40000000000 */
[----:B------:R-:W-:Y:S01]  /*0250*/  IABS R14, R9 ;  /* 0x00000009000e7213 */ /* 0x000fe20000000000 */
[----:B------:R-:W-:-:S04]  /*0260*/  IMAD.HI.U32 R11, R11, R15, R10 ;  /* 0x0000000f0b0b7227 */ /* 0x000fc800078e000a */
[----:B------:R-:W-:Y:S02]  /*0270*/  IMAD.MOV R15, RZ, RZ, -R14 ;  /* 0x000000ffff0f7224 */ /* 0x000fe400078e0a0e */
[----:B------:R-:W-:-:S04]  /*0280*/  IMAD.HI.U32 R18, R11, R12, RZ ;  /* 0x0000000c0b127227 */ /* 0x000fc800078e00ff */
[----:B------:R-:W-:-:S05]  /*0290*/  IMAD R10, R18, R15, R12 ;  /* 0x0000000f120a7224 */ /* 0x000fca00078e020c */
[----:B------:R-:W-:-:S13]  /*02a0*/  ISETP.GT.U32.AND P2, PT, R13, R10, PT ;  /* 0x0000000a0d00720c */ /* 0x000fda0003f44070 */
[----:B------:R-:W-:-:S04]  /*02b0*/  @!P2 IADD3 R10, R10, -R13, RZ ;  /* 0x8000000d0a0aa210 */ /* 0x000fc80007ffe0ff */
[----:B------:R-:W-:Y:S02]  /*02c0*/  ISETP.GE.U32.AND P0, PT, R10, R13, PT ;  /* 0x0000000d0a00720c */ /* 0x000fe40003f06070 */
[C---:B------:R-:W-:Y:S01]  /*02d0*/  LOP3.LUT R10, R9.reuse, UR6, RZ, 0x3c, !PT ;  /* 0x00000006090a7c12 */ /* 0x040fe2000f8e3cff */
[----:B------:R-:W-:Y:S01]  /*02e0*/  ULDC.64 UR6, c[0x0][0x230] ;  /* 0x00008c0000067ab9 */ /* 0x000fe20000000a00 */
[----:B------:R-:W-:Y:S02]  /*02f0*/  @!P2 IADD3 R18, R18, 0x1, RZ ;  /* 0x000000011212a810 */ /* 0x000fe40007ffe0ff */
[----:B------:R-:W-:Y:S02]  /*0300*/  ISETP.GE.AND P1, PT, R10, RZ, PT ;  /* 0x000000ff0a00720c */ /* 0x000fe40003f26270 */
[----:B------:R-:W-:-:S05]  /*0310*/  ISETP.NE.AND P2, PT, R9, RZ, PT ;  /* 0x000000ff0900720c */ /* 0x000fca0003f45270 */
[----:B------:R-:W-:Y:S02]  /*0320*/  @P0 IADD3 R18, R18, 0x1, RZ ;  /* 0x0000000112120810 */ /* 0x000fe40007ffe0ff */
[----:B------:R-:W-:-:S04]  /*0330*/  ISETP.NE.U32.AND P0, PT, RZ, UR6, PT ;  /* 0x00000006ff007c0c */ /* 0x000fc8000bf05070 */
[----:B------:R-:W-:Y:S02]  /*0340*/  ISETP.NE.AND.EX P0, PT, RZ, UR7, PT, P0 ;  /* 0x00000007ff007c0c */ /* 0x000fe4000bf05300 */
[----:B------:R-:W-:Y:S02]  /*0350*/  @!P1 IADD3 R18, -R18, RZ, RZ ;  /* 0x000000ff12129210 */ /* 0x000fe40007ffe1ff */
[----:B------:R-:W-:-:S04]  /*0360*/  @!P2 LOP3.LUT R18, RZ, R9, RZ, 0x33, !PT ;  /* 0x00000009ff12a212 */ /* 0x000fc800078e33ff */
[----:B------:R-:W-:-:S05]  /*0370*/  ISETP.GE.AND P1, PT, R18, RZ, PT ;  /* 0x000000ff1200720c */ /* 0x000fca0003f26270 */
[----:B------:R-:W-:-:S04]  /*0380*/  @P0 LEA R20, P2, R4, UR6, 0x3 ;  /* 0x0000000604140c11 */ /* 0x000fc8000f8418ff */
[----:B------:R-:W-:Y:S01]  /*0390*/  @P0 LEA.HI.X R21, R4, UR7, R3, 0x3, P2 ;  /* 0x0000000704150c11 */ /* 0x000fe200090f1c03 */
[----:B---3--:R-:W-:-:S08]  /*03a0*/  DMUL R10, R16, R16 ;  /* 0x00000010100a7228 */ /* 0x008fd00000000000 */
[----:B--2---:R-:W-:-:S08]  /*03b0*/  DMUL R10, R6, R10 ;  /* 0x0000000a060a7228 */ /* 0x004fd00000000000 */
[----:B------:R-:W-:Y:S01]  /*03c0*/  DMUL R10, R10, UR8 ;  /* 0x000000080a0a7c28 */ /* 0x000fe20008000000 */
[----:B------:R-:W-:Y:S10]  /*03d0*/  @!P1 EXIT ;  /* 0x000000000000994d */ /* 0x000ff40003800000 */
[----:B------:R-:W0:Y:S01]  /*03e0*/  LDC.64 R12, c[0x0][0x220] ;  /* 0x00008800ff0c7b82 */ /* 0x000e220000000a00 */
[----:B------:R-:W-:Y:S01]  /*03f0*/  IMAD.MOV.U32 R6, RZ, RZ, 0x0 ;  /* 0x00000000ff067424 */ /* 0x000fe200078e00ff */
[----:B------:R-:W-:-:S06]  /*0400*/  MOV R7, 0x3ff00000 ;  /* 0x3ff0000000077802 */ /* 0x000fcc0000000f00 */
[----:B------:R-:W1:Y:S01]  /*0410*/  LDC.64 R14, c[0x0][0x238] ;  /* 0x00008e00ff0e7b82 */ /* 0x000e620000000a00 */
[----:B------:R-:W2:Y:S01]  /*0420*/  @P0 LDG.E.64.CONSTANT R6, desc[UR12][R20.64] ;  /* 0x0000000c14060981 */ /* 0x000ea2000c1e9b00 */
[----:B0-----:R-:W-:-:S06]  /*0430*/  IMAD.WIDE R12, R4, 0x8, R12 ;  /* 0x00000008040c7825 */ /* 0x001fcc00078e020c */
[----:B------:R-:W5:Y:S01]  /*0440*/  LDG.E.64.CONSTANT R12, desc[UR12][R12.64] ;  /* 0x0000000c0c0c7981 */ /* 0x000f62000c1e9b00 */
[----:B-1----:R-:W-:-:S06]  /*0450*/  IMAD.WIDE R14, R4, 0x8, R14 ;  /* 0x00000008040e7825 */ /* 0x002fcc00078e020e */
[----:B------:R-:W5:Y:S01]  /*0460*/  LDG.E.64.CONSTANT R14, desc[UR12][R14.64] ;  /* 0x0000000c0e0e7981 */ /* 0x000f62000c1e9b00 */
[C---:B------:R-:W-:Y:S02]  /*0470*/  ISETP.NE.AND P0, PT, R18.reuse, RZ, PT ;  /* 0x000000ff1200720c */ /* 0x040fe40003f05270 */
[----:B------:R-:W-:Y:S02]  /*0480*/  MOV R31, R2 ;  /* 0x00000002001f7202 */ /* 0x000fe40000000f00 */
[----:B------:R-:W-:Y:S01]  /*0490*/  IADD3 R3, R18, 0x1, RZ ;  /* 0x0000000112037810 */ /* 0x000fe20007ffe0ff */
[----:B------:R-:W-:-:S03]  /*04a0*/  IMAD R2, R0, UR5, RZ ;  /* 0x0000000500027c24 */ /* 0x000fc6000f8e02ff */
[----:B------:R-:W-:Y:S01]  /*04b0*/  LOP3.LUT R3, R3, 0x1, RZ, 0xc0, !PT ;  /* 0x0000000103037812 */ /* 0x000fe200078ec0ff */
[----:B--2---:R-:W-:Y:S01]  /*04c0*/  DMUL R16, R16, R6 ;  /* 0x0000000610107228 */ /* 0x004fe20000000000 */
[----:B------:R-:W-:-:S03]  /*04d0*/  IMAD R6, R31, UR5, R4 ;  /* 0x000000051f067c24 */ /* 0x000fc6000f8e0204 */
[----:B------:R-:W-:Y:S07]  /*04e0*/  @!P0 BRA `(.L_x_27940) ;  /* 0x0000000800908947 */ /* 0x000fee0003800000 */
        /* <DEDUP_REMOVED lines=11> */
[C-C-:B------:R-:W-:Y:S01]  /*05a0*/  IMAD R21, R8.reuse, UR8, R5.reuse ;  /* 0x0000000808157c24 */ /* 0x140fe2000f8e0205 */
[----:B------:R-:W-:Y:S01]  /*05b0*/  ULDC UR4, c[0x0][0x258] ;  /* 0x0000960000047ab9 */ /* 0x000fe20000000800 */
[----:B------:R-:W-:-:S02]  /*05c0*/  IMAD R23, R8, UR9, R5 ;  /* 0x0000000908177c24 */ /* 0x000fc4000f8e0205 */
[C-C-:B------:R-:W-:Y:S02]  /*05d0*/  IMAD R25, R8.reuse, UR10, R5.reuse ;  /* 0x0000000a08197c24 */ /* 0x140fe4000f8e0205 */
[----:B------:R-:W-:Y:S02]  /*05e0*/  IMAD R27, R8, UR11, R5 ;  /* 0x0000000b081b7c24 */ /* 0x000fe4000f8e0205 */
[--C-:B------:R-:W-:Y:S02]  /*05f0*/  IMAD R32, R7, UR5, R4.reuse ;  /* 0x0000000507207c24 */ /* 0x100fe4000f8e0204 */
[--C-:B------:R-:W-:Y:S02]  /*0600*/  IMAD R7, R9, UR5, R4.reuse ;  /* 0x0000000509077c24 */ /* 0x100fe4000f8e0204 */
[--C-:B------:R-:W-:Y:S02]  /*0610*/  IMAD R8, R19, UR5, R4.reuse ;  /* 0x0000000513087c24 */ /* 0x100fe4000f8e0204 */
[----:B------:R-:W-:-:S02]  /*0620*/  IMAD R5, R21, UR5, R4 ;  /* 0x0000000515057c24 */ /* 0x000fc4000f8e0204 */
[--C-:B------:R-:W-:Y:S02]  /*0630*/  IMAD R9, R23, UR5, R4.reuse ;  /* 0x0000000517097c24 */ /* 0x100fe4000f8e0204 */
[--C-:B------:R-:W-:Y:S02]  /*0640*/  IMAD R30, R25, UR5, R4.reuse ;  /* 0x00000005191e7c24 */ /* 0x100fe4000f8e0204 */
[----:B------:R-:W-:-:S07]  /*0650*/  IMAD R4, R27, UR5, R4 ;  /* 0x000000051b047c24 */ /* 0x000fce000f8e0204 */
.L_x_27941:
[----:B------:R-:W-:-:S13]  /*0660*/  ISETP.GE.AND P1, PT, R31, UR4, PT ;  /* 0x000000041f007c0c */ /* 0x000fda000bf26270 */
[----:B------:R-:W0:Y:S08]  /*0670*/  @!P1 LDC.64 R26, c[0x0][0x210] ;  /* 0x00008400ff1a9b82 */ /* 0x000e300000000a00 */
[----:B------:R-:W1:Y:S01]  /*0680*/  @!P1 LDC.64 R18, c[0x0][0x218] ;  /* 0x00008600ff129b82 */ /* 0x000e620000000a00 */
[----:B------:R-:W-:-:S07]  /*0690*/  IADD3 R34, R31, R0, RZ ;  /* 0x000000001f227210 */ /* 0x000fce0007ffe0ff */
[----:B------:R-:W2:Y:S01]  /*06a0*/  @!P1 LDC.64 R24, c[0x0][0x250] ;  /* 0x00009400ff189b82 */ /* 0x000ea20000000a00 */
[----:B0-----:R-:W-:-:S06]  /*06b0*/  @!P1 IMAD.WIDE R26, R6, 0x8, R26 ;  /* 0x00000008061a9825 */ /* 0x001fcc00078e021a */
[----:B------:R-:W2:Y:S01]  /*06c0*/  @!P1 LDG.E.64.CONSTANT R26, desc[UR12][R26.64] ;  /* 0x0000000c1a1a9981 */ /* 0x000ea2000c1e9b00 */
[----:B-1----:R-:W-:-:S06]  /*06d0*/  @!P1 IMAD.WIDE R20, R6, 0x8, R18 ;  /* 0x0000000806149825 */ /* 0x002fcc00078e0212 */
[----:B------:R-:W3:Y:S01]  /*06e0*/  @!P1 LDG.E.64.CONSTANT R20, desc[UR12][R20.64] ;  /* 0x0000000c14149981 */ /* 0x000ee2000c1e9b00 */
[----:B------:R-:W-:-:S13]  /*06f0*/  ISETP.GE.AND P2, PT, R34, UR4, PT ;  /* 0x0000000422007c0c */ /* 0x000fda000bf46270 */
[----:B------:R-:W0:Y:S08]  /*0700*/  @!P2 LDC.64 R22, c[0x0][0x210] ;  /* 0x00008400ff16ab82 */ /* 0x000e300000000a00 */
[----:B------:R-:W1:Y:S01]  /*0710*/  @!P2 LDC.64 R18, c[0x0][0x218] ;  /* 0x00008600ff12ab82 */ /* 0x000e620000000a00 */
[----:B------:R-:W-:Y:S02]  /*0720*/  IMAD.IADD R34, R34, 0x1, R0 ;  /* 0x0000000122227824 */ /* 0x000fe400078e0200 */
[----:B0-----:R-:W-:-:S06]  /*0730*/  @!P2 IMAD.WIDE R22, R4, 0x8, R22 ;  /* 0x000000080416a825 */ /* 0x001fcc00078e0216 */
[----:B------:R-:W4:Y:S01]  /*0740*/  @!P2 LDG.E.64.CONSTANT R22, desc[UR12][R22.64] ;  /* 0x0000000c1616a981 */ /* 0x000f22000c1e9b00 */
[----:B-1----:R-:W-:-:S06]  /*0750*/  @!P2 IMAD.WIDE R18, R4, 0x8, R18 ;  /* 0x000000080412a825 */ /* 0x002fcc00078e0212 */
[----:B------:R-:W4:Y:S01]  /*0760*/  @!P2 LDG.E.64.CONSTANT R18, desc[UR12][R18.64] ;  /* 0x0000000c1212a981 */ /* 0x000f22000c1e9b00 */
[----:B------:R-:W-:-:S13]  /*0770*/  ISETP.GE.AND P0, PT, R34, UR4, PT ;  /* 0x0000000422007c0c */ /* 0x000fda000bf06270 */
[----:B------:R-:W0:Y:S02]  /*0780*/  @!P0 LDC.64 R28, c[0x0][0x210] ;  /* 0x00008400ff1c8b82 */ /* 0x000e240000000a00 */
[----:B0-----:R-:W-:-:S06]  /*0790*/  @!P0 IMAD.WIDE R28, R30, 0x8, R28 ;  /* 0x000000081e1c8825 */ /* 0x001fcc00078e021c */
[----:B------:R-:W4:Y:S01]  /*07a0*/  @!P0 LDG.E.64.CONSTANT R28, desc[UR12][R28.64] ;  /* 0x0000000c1c1c8981 */ /* 0x000f22000c1e9b00 */
[----:B--2--5:R-:W-:Y:S01]  /*07b0*/  @!P1 DFMA R24, -R14, R24, R26 ;  /* 0x000000180e18922b */ /* 0x024fe2000000011a */
[----:B------:R-:W0:Y:S02]  /*07c0*/  @!P0 LDC.64 R26, c[0x0][0x218] ;  /* 0x00008600ff1a8b82 */ /* 0x000e240000000a00 */
[----:B0-----:R-:W-:-:S06]  /*07d0*/  @!P0 IMAD.WIDE R26, R30, 0x8, R26 ;  /* 0x000000081e1a8825 */ /* 0x001fcc00078e021a */
[----:B------:R-:W2:Y:S01]  /*07e0*/  @!P0 LDG.E.64.CONSTANT R26, desc[UR12][R26.64] ;  /* 0x0000000c1a1a8981 */ /* 0x000ea2000c1e9b00 */
[----:B---3--:R-:W-:-:S08]  /*07f0*/  @!P1 DADD R20, -R12, R20 ;  /* 0x000000000c149229 */ /* 0x008fd00000000114 */
[----:B------:R-:W-:Y:S02]  /*0800*/  @!P1 DFMA R24, -R10, R20, R24 ;  /* 0x000000140a18922b */ /* 0x000fe40000000118 */
[----:B------:R-:W0:Y:S06]  /*0810*/  @!P1 LDC.64 R20, c[0x0][0x248] ;  /* 0x00009200ff149b82 */ /* 0x000e2c0000000a00 */
[----:B------:R-:W-:Y:S01]  /*0820*/  @!P1 DMUL R24, R16, R24 ;  /* 0x0000001810189228 */ /* 0x000fe20000000000 */
[----:B0-----:R-:W-:-:S06]  /*0830*/  @!P1 IMAD.WIDE R20, R6, 0x8, R20 ;  /* 0x0000000806149825 */ /* 0x001fcc00078e0214 */
[----:B------:R0:W-:Y:S02]  /*0840*/  @!P1 STG.E.64 desc[UR12][R20.64], R24 ;  /* 0x0000001814009986 */ /* 0x0001e4000c101b0c */
[----:B0-----:R-:W0:Y:S01]  /*0850*/  @!P2 LDC.64 R20, c[0x0][0x250] ;  /* 0x00009400ff14ab82 */ /* 0x001e220000000a00 */
[----:B------:R-:W-:-:S04]  /*0860*/  IADD3 R34, R34, R0, RZ ;  /* 0x0000000022227210 */ /* 0x000fc80007ffe0ff */
[----:B------:R-:W-:Y:S01]  /*0870*/  ISETP.GE.AND P1, PT, R34, UR4, PT ;  /* 0x0000000422007c0c */ /* 0x000fe2000bf26270 */
[----:B----4-:R-:W-:Y:S02]  /*0880*/  @!P2 DADD R18, -R12, R18 ;  /* 0x000000000c12a229 */ /* 0x010fe40000000112 */
[----:B0-----:R-:W-:Y:S01]  /*0890*/  @!P2 DFMA R22, -R14, R20, R22 ;  /* 0x000000140e16a22b */ /* 0x001fe20000000116 */
[----:B------:R-:W0:Y:S07]  /*08a0*/  @!P2 LDC.64 R20, c[0x0][0x248] ;  /* 0x00009200ff14ab82 */ /* 0x000e2e0000000a00 */
[----:B------:R-:W-:-:S02]  /*08b0*/  @!P2 DFMA R24, -R10, R18, R22 ;  /* 0x000000120a18a22b */ /* 0x000fc40000000116 */
[----:B------:R-:W1:Y:S08]  /*08c0*/  @!P1 LDC.64 R22, c[0x0][0x210] ;  /* 0x00008400ff169b82 */ /* 0x000e700000000a00 */
[----:B------:R-:W3:Y:S01]  /*08d0*/  @!P1 LDC.64 R18, c[0x0][0x218] ;  /* 0x00008600ff129b82 */ /* 0x000ee20000000a00 */
[----:B------:R-:W-:Y:S01]  /*08e0*/  @!P2 DMUL R24, R16, R24 ;  /* 0x000000181018a228 */ /* 0x000fe20000000000 */
[----:B------:R-:W-:Y:S01]  /*08f0*/  IADD3 R34, R34, R0, RZ ;  /* 0x0000000022227210 */ /* 0x000fe20007ffe0ff */
[----:B0-----:R-:W-:-:S03]  /*0900*/  @!P2 IMAD.WIDE R20, R4, 0x8, R20 ;  /* 0x000000080414a825 */ /* 0x001fc600078e0214 */
[----:B------:R-:W-:Y:S02]  /*0910*/  ISETP.GE.AND P3, PT, R34, UR4, PT ;  /* 0x0000000422007c0c */ /* 0x000fe4000bf66270 */
[----:B------:R0:W-:Y:S01]  /*0920*/  @!P2 STG.E.64 desc[UR12][R20.64], R24 ;  /* 0x000000181400a986 */ /* 0x0001e2000c101b0c */
[C---:B-1----:R-:W-:Y:S01]  /*0930*/  @!P1 IMAD.WIDE R22, R9.reuse, 0x8, R22 ;  /* 0x0000000809169825 */ /* 0x042fe200078e0216 */
[----:B0-----:R-:W0:Y:S03]  /*0940*/  @!P0 LDC.64 R20, c[0x0][0x250] ;  /* 0x00009400ff148b82 */ /* 0x001e260000000a00 */
[----:B---3--:R-:W-:Y:S01]  /*0950*/  @!P1 IMAD.WIDE R18, R9, 0x8, R18 ;  /* 0x0000000809129825 */ /* 0x008fe200078e0212 */
[----:B------:R-:W3:Y:S04]  /*0960*/  @!P1 LDG.E.64.CONSTANT R24, desc[UR12][R22.64] ;  /* 0x0000000c16189981 */ /* 0x000ee8000c1e9b00 */
[----:B------:R1:W4:Y:S02]  /*0970*/  @!P1 LDG.E.64.CONSTANT R22, desc[UR12][R18.64] ;  /* 0x0000000c12169981 */ /* 0x000324000c1e9b00 */
[----:B-1----:R-:W1:Y:S01]  /*0980*/  @!P3 LDC.64 R18, c[0x0][0x210] ;  /* 0x00008400ff12bb82 */ /* 0x002e620000000a00 */
[----:B0-----:R-:W-:-:S07]  /*0990*/  @!P0 DFMA R28, -R14, R20, R28 ;  /* 0x000000140e1c822b */ /* 0x001fce000000011c */
[----:B------:R-:W0:Y:S01]  /*09a0*/  @!P3 LDC.64 R20, c[0x0][0x218] ;  /* 0x00008600ff14bb82 */ /* 0x000e220000000a00 */
[----:B------:R-:W-:-:S04]  /*09b0*/  IADD3 R34, R34, R0, RZ ;  /* 0x0000000022227210 */ /* 0x000fc80007ffe0ff */
[----:B------:R-:W-:Y:S01]  /*09c0*/  ISETP.GE.AND P2, PT, R34, UR4, PT ;  /* 0x0000000422007c0c */ /* 0x000fe2000bf46270 */
[----:B0-----:R-:W-:-:S06]  /*09d0*/  @!P3 IMAD.WIDE R20, R32, 0x8, R20 ;  /* 0x000000082014b825 */ /* 0x001fcc00078e0214 */
[----:B------:R-:W4:Y:S01]  /*09e0*/  @!P3 LDG.E.64.CONSTANT R20, desc[UR12][R20.64] ;  /* 0x0000000c1414b981 */ /* 0x000f22000c1e9b00 */
[----:B--2---:R-:W-:-:S08]  /*09f0*/  @!P0 DADD R26, -R12, R26 ;  /* 0x000000000c1a8229 */ /* 0x004fd0000000011a */
[----:B------:R-:W-:Y:S01]  /*0a00*/  @!P0 DFMA R26, -R10, R26, R28 ;  /* 0x0000001a0a1a822b */ /* 0x000fe2000000011c */
[----:B-1----:R-:W-:Y:S02]  /*0a10*/  @!P3 IMAD.WIDE R28, R32, 0x8, R18 ;  /* 0x00000008201cb825 */ /* 0x002fe400078e0212 */
[----:B------:R-:W0:Y:S04]  /*0a20*/  @!P0 LDC.64 R18, c[0x0][0x248] ;  /* 0x00009200ff128b82 */ /* 0x000e280000000a00 */
[----:B------:R-:W2:Y:S01]  /*0a30*/  @!P3 LDG.E.64.CONSTANT R28, desc[UR12][R28.64] ;  /* 0x0000000c1c1cb981 */ /* 0x000ea2000c1e9b00 */
[----:B------:R-:W-:Y:S01]  /*0a40*/  @!P0 DMUL R26, R16, R26 ;  /* 0x0000001a101a8228 */ /* 0x000fe20000000000 */
[----:B0-----:R-:W-:-:S06]  /*0a50*/  @!P0 IMAD.WIDE R18, R30, 0x8, R18 ;  /* 0x000000081e128825 */ /* 0x001fcc00078e0212 */
[----:B------:R0:W-:Y:S02]  /*0a60*/  @!P0 STG.E.64 desc[UR12][R18.64], R26 ;  /* 0x0000001a12008986 */ /* 0x0001e4000c101b0c */
[----:B0-----:R-:W0:Y:S02]  /*0a70*/  @!P2 LDC.64 R18, c[0x0][0x210] ;  /* 0x00008400ff12ab82 */ /* 0x001e240000000a00 */
[----:B0-----:R-:W-:-:S05]  /*0a80*/  @!P2 IMAD.WIDE R18, R5, 0x8, R18 ;  /* 0x000000080512a825 */ /* 0x001fca00078e0212 */
[----:B------:R0:W2:Y:S02]  /*0a90*/  @!P2 LDG.E.64.CONSTANT R26, desc[UR12][R18.64] ;  /* 0x0000000c121aa981 */ /* 0x0000a4000c1e9b00 */
[----:B0-----:R-:W3:Y:S02]  /*0aa0*/  @!P1 LDC.64 R18, c[0x0][0x250] ;  /* 0x00009400ff129b82 */ /* 0x001ee40000000a00 */
[----:B---3--:R-:W-:-:S06]  /*0ab0*/  @!P1 DFMA R24, -R14, R18, R24 ;  /* 0x000000120e18922b */ /* 0x008fcc0000000118 */
[----:B------:R-:W0:Y:S01]  /*0ac0*/  @!P1 LDC.64 R18, c[0x0][0x248] ;  /* 0x00009200ff129b82 */ /* 0x000e220000000a00 */
[----:B----4-:R-:W-:-:S08]  /*0ad0*/  @!P1 DADD R22, -R12, R22 ;  /* 0x000000000c169229 */ /* 0x010fd00000000116 */
[----:B------:R-:W-:Y:S01]  /*0ae0*/  @!P1 DFMA R22, -R10, R22, R24 ;  /* 0x000000160a16922b */ /* 0x000fe20000000118 */
[----:B------:R-:W2:Y:S07]  /*0af0*/  @!P3 LDC.64 R24, c[0x0][0x250] ;  /* 0x00009400ff18bb82 */ /* 0x000eae0000000a00 */
[----:B------:R-:W-:Y:S01]  /*0b00*/  @!P1 DMUL R22, R16, R22 ;  /* 0x0000001610169228 */ /* 0x000fe20000000000 */
[----:B0-----:R-:W-:-:S06]  /*0b10*/  @!P1 IMAD.WIDE R18, R9, 0x8, R18 ;  /* 0x0000000809129825 */ /* 0x001fcc00078e0212 */
[----:B------:R0:W-:Y:S01]  /*0b20*/  @!P1 STG.E.64 desc[UR12][R18.64], R22 ;  /* 0x0000001612009986 */ /* 0x0001e2000c101b0c */
[----:B------:R-:W-:Y:S02]  /*0b30*/  IADD3 R34, R34, R0, RZ ;  /* 0x0000000022227210 */ /* 0x000fe40007ffe0ff */
[----:B0-----:R-:W0:Y:S02]  /*0b40*/  @!P2 LDC.64 R22, c[0x0][0x218] ;  /* 0x00008600ff16ab82 */ /* 0x001e240000000a00 */
[----:B------:R-:W-:-:S06]  /*0b50*/  ISETP.GE.AND P0, PT, R34, UR4, PT ;  /* 0x0000000422007c0c */ /* 0x000fcc000bf06270 */
[----:B------:R-:W1:Y:S01]  /*0b60*/  @!P3 LDC.64 R18, c[0x0][0x248] ;  /* 0x00009200ff12bb82 */ /* 0x000e620000000a00 */
[----:B------:R-:W-:Y:S01]  /*0b70*/  @!P3 DADD R20, -R12, R20 ;  /* 0x000000000c14b229 */ /* 0x000fe20000000114 */
[----:B------:R-:W-:-:S04]  /*0b80*/  IADD3 R34, R34, R0, RZ ;  /* 0x0000000022227210 */ /* 0x000fc80007ffe0ff */
[----:B------:R-:W-:Y:S01]  /*0b90*/  ISETP.GE.AND P1, PT, R34, UR4, PT ;  /* 0x0000000422007c0c */ /* 0x000fe2000bf26270 */
[----:B-1----:R-:W-:Y:S01]  /*0ba0*/  @!P3 IMAD.WIDE R18, R32, 0x8, R18 ;  /* 0x000000082012b825 */ /* 0x002fe200078e0212 */
[----:B--2---:R-:W-:Y:S01]  /*0bb0*/  @!P3 DFMA R24, -R14, R24, R28 ;  /* 0x000000180e18b22b */ /* 0x004fe2000000011c */
[----:B------:R-:W1:Y:S07]  /*0bc0*/  @!P2 LDC.64 R28, c[0x0][0x250] ;  /* 0x00009400ff1cab82 */ /* 0x000e6e0000000a00 */
[----:B------:R-:W-:Y:S01]  /*0bd0*/  @!P3 DFMA R24, -R10, R20, R24 ;  /* 0x000000140a18b22b */ /* 0x000fe20000000118 */
[----:B0-----:R-:W-:-:S02]  /*0be0*/  @!P2 IMAD.WIDE R20, R5, 0x8, R22 ;  /* 0x000000080514a825 */ /* 0x001fc400078e0216 */
[----:B------:R-:W0:Y:S04]  /*0bf0*/  @!P0 LDC.64 R22, c[0x0][0x210] ;  /* 0x00008400ff168b82 */ /* 0x000e280000000a00 */
[----:B------:R-:W2:Y:S01]  /*0c00*/  @!P2 LDG.E.64.CONSTANT R20, desc[UR12][R20.64] ;  /* 0x0000000c1414a981 */ /* 0x000ea2000c1e9b00 */
[----:B------:R-:W-:-:S07]  /*0c10*/  @!P3 DMUL R24, R16, R24 ;  /* 0x000000181018b228 */ /* 0x000fce0000000000 */
[----:B------:R3:W-:Y:S01]  /*0c20*/  @!P3 STG.E.64 desc[UR12][R18.64], R24 ;  /* 0x000000181200b986 */ /* 0x0007e2000c101b0c */
[C---:B0-----:R-:W-:Y:S01]  /*0c30*/  @!P0 IMAD.WIDE R22, R8.reuse, 0x8, R22 ;  /* 0x0000000808168825 */ /* 0x041fe200078e0216 */
[----:B---3--:R-:W0:Y:S08]  /*0c40*/  @!P0 LDC.64 R18, c[0x0][0x218] ;  /* 0x00008600ff128b82 */ /* 0x008e300000000a00 */
[----:B------:R-:W3:Y:S01]  /*0c50*/  @!P1 LDC.64 R24, c[0x0][0x210] ;  /* 0x00008400ff189b82 */ /* 0x000ee20000000a00 */
[----:B-1----:R-:W-:Y:S01]  /*0c60*/  @!P2 DFMA R28, -R14, R28, R26 ;  /* 0x0000001c0e1ca22b */ /* 0x002fe2000000011a */
[----:B------:R1:W4:Y:S06]  /*0c70*/  @!P0 LDG.E.64.CONSTANT R26, desc[UR12][R22.64] ;  /* 0x0000000c161a8981 */ /* 0x00032c000c1e9b00 */
[----:B-1----:R-:W1:Y:S01]  /*0c80*/  @!P1 LDC.64 R22, c[0x0][0x218] ;  /* 0x00008600ff169b82 */ /* 0x002e620000000a00 */
[----:B0-----:R-:W-:-:S04]  /*0c90*/  @!P0 IMAD.WIDE R18, R8, 0x8, R18 ;  /* 0x0000000808128825 */ /* 0x001fc800078e0212 */
[C---:B---3--:R-:W-:Y:S02]  /*0ca0*/  @!P1 IMAD.WIDE R24, R7.reuse, 0x8, R24 ;  /* 0x0000000807189825 */ /* 0x048fe400078e0218 */
[----:B------:R-:W3:Y:S04]  /*0cb0*/  @!P0 LDG.E.64.CONSTANT R18, desc[UR12][R18.64] ;  /* 0x0000000c12128981 */ /* 0x000ee8000c1e9b00 */
[----:B------:R-:W3:Y:S01]  /*0cc0*/  @!P1 LDG.E.64.CONSTANT R24, desc[UR12][R24.64] ;  /* 0x0000000c18189981 */ /* 0x000ee2000c1e9b00 */
[----:B-1----:R-:W-:-:S06]  /*0cd0*/  @!P1 IMAD.WIDE R22, R7, 0x8, R22 ;  /* 0x0000000807169825 */ /* 0x002fcc00078e0216 */
[----:B------:R-:W3:Y:S01]  /*0ce0*/  @!P1 LDG.E.64.CONSTANT R22, desc[UR12][R22.64] ;  /* 0x0000000c16169981 */ /* 0x000ee2000c1e9b00 */
[----:B------:R-:W-:Y:S01]  /*0cf0*/  VIADD R33, R33, 0x2 ;  /* 0x0000000221217836 */ /* 0x000fe20000000000 */
[----:B------:R-:W-:Y:S01]  /*0d00*/  LEA R35, R0, R31, 0x3 ;  /* 0x0000001f00237211 */ /* 0x000fe200078e18ff */
[----:B------:R-:W-:Y:S01]  /*0d10*/  IMAD.IADD R31, R34, 0x1, R0 ;  /* 0x00000001221f7824 */ /* 0x000fe200078e0200 */
[C---:B------:R-:W-:Y:S02]  /*0d20*/  LEA R6, R2.reuse, R6, 0x3 ;  /* 0x0000000602067211 */ /* 0x040fe400078e18ff */
[C---:B------:R-:W-:Y:S02]  /*0d30*/  LEA R4, R2.reuse, R4, 0x3 ;  /* 0x0000000402047211 */ /* 0x040fe400078e18ff */
[C---:B------:R-:W-:Y:S02]  /*0d40*/  LEA R30, R2.reuse, R30, 0x3 ;  /* 0x0000001e021e7211 */ /* 0x040fe400078e18ff */
[----:B------:R-:W-:-:S02]  /*0d50*/  LEA R9, R2, R9, 0x3 ;  /* 0x0000000902097211 */ /* 0x000fc400078e18ff */
[----:B------:R-:W-:Y:S01]  /*0d60*/  LEA R32, R2, R32, 0x3 ;  /* 0x0000002002207211 */ /* 0x000fe200078e18ff */
[----:B--2---:R-:W-:-:S08]  /*0d70*/  @!P2 DADD R20, -R12, R20 ;  /* 0x000000000c14a229 */ /* 0x004fd00000000114 */
[----:B------:R-:W-:Y:S02]  /*0d80*/  @!P2 DFMA R28, -R10, R20, R28 ;  /* 0x000000140a1ca22b */ /* 0x000fe4000000011c */
[----:B------:R-:W4:Y:S02]  /*0d90*/  @!P0 LDC.64 R20, c[0x0][0x250] ;  /* 0x00009400ff148b82 */ /* 0x000f240000000a00 */
[----:B----4-:R-:W-:-:S06]  /*0da0*/  @!P0 DFMA R26, -R14, R20, R26 ;  /* 0x000000140e1a822b */ /* 0x010fcc000000011a */
[----:B------:R-:W0:Y:S01]  /*0db0*/  @!P1 LDC.64 R20, c[0x0][0x250] ;  /* 0x00009400ff149b82 */ /* 0x000e220000000a00 */
[----:B---3--:R-:W-:Y:S02]  /*0dc0*/  @!P0 DADD R18, -R12, R18 ;  /* 0x000000000c128229 */ /* 0x008fe40000000112 */
[----:B0-----:R-:W-:-:S06]  /*0dd0*/  @!P1 DFMA R20, -R14, R20, R24 ;  /* 0x000000140e14922b */ /* 0x001fcc0000000118 */
[----:B------:R-:W-:Y:S01]  /*0de0*/  @!P0 DFMA R18, -R10, R18, R26 ;  /* 0x000000120a12822b */ /* 0x000fe2000000011a */
[----:B------:R-:W0:Y:S01]  /*0df0*/  @!P2 LDC.64 R24, c[0x0][0x248] ;  /* 0x00009200ff18ab82 */ /* 0x000e220000000a00 */
[----:B------:R-:W-:-:S08]  /*0e00*/  @!P1 DADD R22, -R12, R22 ;  /* 0x000000000c169229 */ /* 0x000fd00000000116 */
[----:B------:R-:W-:Y:S02]  /*0e10*/  @!P1 DFMA R26, -R10, R22, R20 ;  /* 0x000000160a1a922b */ /* 0x000fe40000000114 */
[----:B------:R-:W1:Y:S08]  /*0e20*/  @!P0 LDC.64 R22, c[0x0][0x248] ;  /* 0x00009200ff168b82 */ /* 0x000e700000000a00 */
[----:B------:R-:W2:Y:S01]  /*0e30*/  @!P1 LDC.64 R20, c[0x0][0x248] ;  /* 0x00009200ff149b82 */ /* 0x000ea20000000a00 */
[C---:B------:R-:W-:Y:S01]  /*0e40*/  @!P2 DMUL R28, R16.reuse, R28 ;  /* 0x0000001c101ca228 */ /* 0x040fe20000000000 */
[----:B0-----:R-:W-:Y:S01]  /*0e50*/  @!P2 IMAD.WIDE R24, R5, 0x8, R24 ;  /* 0x000000080518a825 */ /* 0x001fe200078e0218 */
[----:B------:R-:W-:-:S02]  /*0e60*/  @!P0 DMUL R18, R16, R18 ;  /* 0x0000001210128228 */ /* 0x000fc40000000000 */
[----:B------:R-:W-:-:S03]  /*0e70*/  @!P1 DMUL R26, R16, R26 ;  /* 0x0000001a101a9228 */ /* 0x000fc60000000000 */
[----:B------:R0:W-:Y:S01]  /*0e80*/  @!P2 STG.E.64 desc[UR12][R24.64], R28 ;  /* 0x0000001c1800a986 */ /* 0x0001e2000c101b0c */
[----:B-1----:R-:W-:-:S04]  /*0e90*/  @!P0 IMAD.WIDE R22, R8, 0x8, R22 ;  /* 0x0000000808168825 */ /* 0x002fc800078e0216 */
[----:B--2---:R-:W-:Y:S01]  /*0ea0*/  @!P1 IMAD.WIDE R20, R7, 0x8, R20 ;  /* 0x0000000807149825 */ /* 0x004fe200078e0214 */
[----:B------:R0:W-:Y:S04]  /*0eb0*/  @!P0 STG.E.64 desc[UR12][R22.64], R18 ;  /* 0x0000001216008986 */ /* 0x0001e8000c101b0c */
[----:B------:R0:W-:Y:S01]  /*0ec0*/  @!P1 STG.E.64 desc[UR12][R20.64], R26 ;  /* 0x0000001a14009986 */ /* 0x0001e2000c101b0c */
[----:B------:R-:W-:Y:S02]  /*0ed0*/  ISETP.NE.AND P0, PT, R33, RZ, PT ;  /* 0x000000ff2100720c */ /* 0x000fe40003f05270 */
[C---:B------:R-:W-:Y:S02]  /*0ee0*/  LEA R5, R2.reuse, R5, 0x3 ;  /* 0x0000000502057211 */ /* 0x040fe400078e18ff */
[----:B------:R-:W-:-:S02]  /*0ef0*/  LEA R8, R2, R8, 0x3 ;  /* 0x0000000802087211 */ /* 0x000fc400078e18ff */
[----:B------:R-:W-:-:S07]  /*0f00*/  LEA R7, R2, R7, 0x3 ;  /* 0x0000000702077211 */ /* 0x000fce00078e18ff */
[----:B0-----:R-:W-:Y:S05]  /*0f10*/  @P0 BRA `(.L_x_27941) ;  /* 0xfffffff400d00947 */ /* 0x001fea000383ffff */
[----:B------:R-:W-:-:S07]  /*0f20*/  MOV R31, R35 ;  /* 0x00000023001f7202 */ /* 0x000fce0000000f00 */
.L_x_27940:
[----:B------:R-:W-:-:S13]  /*0f30*/  ISETP.NE.AND P0, PT, R3, RZ, PT ;  /* 0x000000ff0300720c */ /* 0x000fda0003f05270 */
[----:B------:R-:W-:Y:S05]  /*0f40*/  @!P0 EXIT ;  /* 0x000000000000894d */ /* 0x000fea0003800000 */
[C---:B------:R-:W-:Y:S01]  /*0f50*/  IMAD.IADD R3, R31.reuse, 0x1, R0 ;  /* 0x000000011f037824 */ /* 0x040fe200078e0200 */
[----:B------:R-:W-:Y:S02]  /*0f60*/  ISETP.GE.AND P0, PT, R31, UR4, PT ;  /* 0x000000041f007c0c */ /* 0x000fe4000bf06270 */
[----:B------:R-:W-:Y:S02]  /*0f70*/  IADD3 R4, R6, R2, RZ ;  /* 0x0000000206047210 */ /* 0x000fe40007ffe0ff */
[C---:B------:R-:W-:Y:S02]  /*0f80*/  IADD3 R5, R3.reuse, R0, RZ ;  /* 0x0000000003057210 */ /* 0x040fe40007ffe0ff */
[----:B------:R-:W-:Y:S02]  /*0f90*/  ISETP.GE.AND P1, PT, R3, UR4, PT ;  /* 0x0000000403007c0c */ /* 0x000fe4000bf26270 */
[----:B------:R-:W-:Y:S02]  /*0fa0*/  ISETP.GE.AND P2, PT, R5, UR4, PT ;  /* 0x0000000405007c0c */ /* 0x000fe4000bf46270 */
[----:B------:R-:W-:-:S03]  /*0fb0*/  IADD3 R3, R4, R2, RZ ;  /* 0x0000000204037210 */ /* 0x000fc60007ffe0ff */
[----:B------:R-:W0:Y:S08]  /*0fc0*/  @!P0 LDC.64 R20, c[0x0][0x210] ;  /* 0x00008400ff148b82 */ /* 0x000e300000000a00 */
[----:B------:R-:W1:Y:S08]  /*0fd0*/  @!P1 LDC.64 R24, c[0x0][0x210] ;  /* 0x00008400ff189b82 */ /* 0x000e700000000a00 */
[----:B------:R-:W2:Y:S08]  /*0fe0*/  @!P2 LDC.64 R28, c[0x0][0x210] ;  /* 0x00008400ff1cab82 */ /* 0x000eb00000000a00 */
[----:B------:R-:W3:Y:S01]  /*0ff0*/  @!P0 LDC.64 R22, c[0x0][0x218] ;  /* 0x00008600ff168b82 */ /* 0x000ee20000000a00 */
[----:B0-----:R-:W-:-:S06]  /*1000*/  @!P0 IMAD.WIDE R20, R6, 0x8, R20 ;  /* 0x0000000806148825 */ /* 0x001fcc00078e0214 */
[----:B------:R-:W4:Y:S01]  /*1010*/  @!P0 LDG.E.64.CONSTANT R20, desc[UR12][R20.64] ;  /* 0x0000000c14148981 */ /* 0x000f22000c1e9b00 */
[----:B------:R-:W0:Y:S01]  /*1020*/  @!P1 LDC.64 R18, c[0x0][0x218] ;  /* 0x00008600ff129b82 */ /* 0x000e220000000a00 */
[----:B-1----:R-:W-:-:S06]  /*1030*/  @!P1 IMAD.WIDE R24, R4, 0x8, R24 ;  /* 0x0000000804189825 */ /* 0x002fcc00078e0218 */
[----:B------:R-:W4:Y:S01]  /*1040*/  @!P1 LDG.E.64.CONSTANT R24, desc[UR12][R24.64] ;  /* 0x0000000c18189981 */ /* 0x000f22000c1e9b00 */
[----:B------:R-:W1:Y:S01]  /*1050*/  @!P2 LDC.64 R8, c[0x0][0x218] ;  /* 0x00008600ff08ab82 */ /* 0x000e620000000a00 */
[----:B--2---:R-:W-:-:S06]  /*1060*/  @!P2 IMAD.WIDE R28, R3, 0x8, R28 ;  /* 0x00000008031ca825 */ /* 0x004fcc00078e021c */
[----:B------:R-:W2:Y:S01]  /*1070*/  @!P2 LDG.E.64.CONSTANT R28, desc[UR12][R28.64] ;  /* 0x0000000c1c1ca981 */ /* 0x000ea2000c1e9b00 */
[----:B---3--:R-:W-:Y:S01]  /*1080*/  @!P0 IMAD.WIDE R30, R6, 0x8, R22 ;  /* 0x00000008061e8825 */ /* 0x008fe200078e0216 */
[----:B------:R-:W2:Y:S05]  /*1090*/  @!P2 LDC.64 R26, c[0x0][0x250] ;  /* 0x00009400ff1aab82 */ /* 0x000eaa0000000a00 */
[----:B------:R-:W3:Y:S01]  /*10a0*/  @!P0 LDG.E.64.CONSTANT R30, desc[UR12][R30.64] ;  /* 0x0000000c1e1e8981 */ /* 0x000ee2000c1e9b00 */
[----:B0-----:R-:W-:Y:S02]  /*10b0*/  @!P1 IMAD.WIDE R32, R4, 0x8, R18 ;  /* 0x0000000804209825 */ /* 0x001fe400078e0212 */
[----:B------:R-:W0:Y:S04]  /*10c0*/  @!P1 LDC.64 R22, c[0x0][0x250] ;  /* 0x00009400ff169b82 */ /* 0x000e280000000a00 */
[----:B------:R-:W3:Y:S01]  /*10d0*/  @!P1 LDG.E.64.CONSTANT R32, desc[UR12][R32.64] ;  /* 0x0000000c20209981 */ /* 0x000ee2000c1e9b00 */
[----:B-1----:R-:W-:-:S03]  /*10e0*/  @!P2 IMAD.WIDE R8, R3, 0x8, R8 ;  /* 0x000000080308a825 */ /* 0x002fc600078e0208 */
[----:B------:R-:W4:Y:S03]  /*10f0*/  @!P0 LDC.64 R18, c[0x0][0x250] ;  /* 0x00009400ff128b82 */ /* 0x000f260000000a00 */
[----:B------:R-:W3:Y:S01]  /*1100*/  @!P2 LDG.E.64.CONSTANT R8, desc[UR12][R8.64] ;  /* 0x0000000c0808a981 */ /* 0x000ee2000c1e9b00 */
[----:B------:R-:W-:-:S04]  /*1110*/  IADD3 R0, R5, R0, RZ ;  /* 0x0000000005007210 */ /* 0x000fc80007ffe0ff */
[----:B------:R-:W-:Y:S01]  /*1120*/  ISETP.GE.AND P3, PT, R0, UR4, PT ;  /* 0x0000000400007c0c */ /* 0x000fe2000bf66270 */
[C---:B----45:R-:W-:Y:S01]  /*1130*/  @!P0 DFMA R18, -R14.reuse, R18, R20 ;  /* 0x000000120e12822b */ /* 0x070fe20000000114 */
[----:B------:R-:W1:Y:S01]  /*1140*/  @!P0 LDC.64 R20, c[0x0][0x248] ;  /* 0x00009200ff148b82 */ /* 0x000e620000000a00 */
[----:B0-----:R-:W-:-:S07]  /*1150*/  @!P1 DFMA R22, -R14, R22, R24 ;  /* 0x000000160e16922b */ /* 0x001fce0000000118 */
[----:B------:R-:W0:Y:S01]  /*1160*/  @!P1 LDC.64 R24, c[0x0][0x248] ;  /* 0x00009200ff189b82 */ /* 0x000e220000000a00 */
[----:B--2---:R-:W-:-:S07]  /*1170*/  @!P2 DFMA R26, -R14, R26, R28 ;  /* 0x0000001a0e1aa22b */ /* 0x004fce000000011c */
[----:B------:R-:W2:Y:S01]  /*1180*/  @!P2 LDC.64 R28, c[0x0][0x248] ;  /* 0x00009200ff1cab82 */ /* 0x000ea20000000a00 */
[C---:B---3--:R-:W-:Y:S02]  /*1190*/  @!P0 DADD R30, -R12.reuse, R30 ;  /* 0x000000000c1e8229 */ /* 0x048fe4000000011e */
[----:B------:R-:W-:-:S06]  /*11a0*/  @!P1 DADD R32, -R12, R32 ;  /* 0x000000000c209229 */ /* 0x000fcc0000000120 */
[----:B------:R-:W-:Y:S02]  /*11b0*/  @!P0 DFMA R18, -R10, R30, R18 ;  /* 0x0000001e0a12822b */ /* 0x000fe40000000112 */
[----:B------:R-:W-:Y:S02]  /*11c0*/  @!P2 DADD R8, -R12, R8 ;  /* 0x000000000c08a229 */ /* 0x000fe40000000108 */
[----:B------:R-:W-:-:S06]  /*11d0*/  @!P1 DFMA R22, -R10, R32, R22 ;  /* 0x000000200a16922b */ /* 0x000fcc0000000116 */
[----:B------:R-:W-:Y:S02]  /*11e0*/  @!P2 DFMA R8, -R10, R8, R26 ;  /* 0x000000080a08a22b */ /* 0x000fe4000000011a */
[C---:B------:R-:W-:Y:S01]  /*11f0*/  @!P0 DMUL R18, R16.reuse, R18 ;  /* 0x0000001210128228 */ /* 0x040fe20000000000 */
[----:B-1----:R-:W-:Y:S01]  /*1200*/  @!P0 IMAD.WIDE R20, R6, 0x8, R20 ;  /* 0x0000000806148825 */ /* 0x002fe200078e0214 */
[----:B------:R-:W-:-:S03]  /*1210*/  @!P1 DMUL R22, R16, R22 ;  /* 0x0000001610169228 */ /* 0x000fc60000000000 */
[----:B0-----:R-:W-:Y:S01]  /*1220*/  @!P1 IMAD.WIDE R24, R4, 0x8, R24 ;  /* 0x0000000804189825 */ /* 0x001fe200078e0218 */
[----:B------:R-:W-:-:S03]  /*1230*/  @!P2 DMUL R8, R16, R8 ;  /* 0x000000081008a228 */ /* 0x000fc60000000000 */
[----:B--2---:R-:W-:Y:S01]  /*1240*/  @!P2 IMAD.WIDE R28, R3, 0x8, R28 ;  /* 0x00000008031ca825 */ /* 0x004fe200078e021c */
[----:B------:R0:W-:Y:S04]  /*1250*/  @!P0 STG.E.64 desc[UR12][R20.64], R18 ;  /* 0x0000001214008986 */ /* 0x0001e8000c101b0c */
[----:B------:R0:W-:Y:S04]  /*1260*/  @!P1 STG.E.64 desc[UR12][R24.64], R22 ;  /* 0x0000001618009986 */ /* 0x0001e8000c101b0c */
[----:B------:R0:W-:Y:S01]  /*1270*/  @!P2 STG.E.64 desc[UR12][R28.64], R8 ;  /* 0x000000081c00a986 */ /* 0x0001e2000c101b0c */
[----:B------:R-:W-:Y:S05]  /*1280*/  @P3 EXIT ;  /* 0x000000000000394d */ /* 0x000fea0003800000 */
[----:B------:R-:W1:Y:S01]  /*1290*/  LDC.64 R4, c[0x0][0x210] ;  /* 0x00008400ff047b82 */ /* 0x000e620000000a00 */
[----:B0-----:R-:W-:Y:S01]  /*12a0*/  IADD3 R9, R3, R2, RZ ;  /* 0x0000000203097210 */ /* 0x001fe20007ffe0ff */
[----:B------:R-:W-:-:S06]  /*12b0*/  ULDC.64 UR4, c[0x0][0x250] ;  /* 0x0000940000047ab9 */ /* 0x000fcc0000000a00 */
[----:B------:R-:W0:Y:S01]  /*12c0*/  LDC.64 R6, c[0x0][0x218] ;  /* 0x00008600ff067b82 */ /* 0x000e220000000a00 */
[----:B-1----:R-:W-:-:S06]  /*12d0*/  IMAD.WIDE R2, R9, 0x8, R4 ;  /* 0x0000000809027825 */ /* 0x002fcc00078e0204 */
[----:B------:R-:W2:Y:S01]  /*12e0*/  LDG.E.64.CONSTANT R2, desc[UR12][R2.64] ;  /* 0x0000000c02027981 */ /* 0x000ea2000c1e9b00 */
[C---:B0-----:R-:W-:Y:S02]  /*12f0*/  IMAD.WIDE R4, R9.reuse, 0x8, R6 ;  /* 0x0000000809047825 */ /* 0x041fe400078e0206 */
[----:B------:R-:W0:Y:S04]  /*1300*/  LDC.64 R6, c[0x0][0x248] ;  /* 0x00009200ff067b82 */ /* 0x000e280000000a00 */
[----:B------:R-:W3:Y:S01]  /*1310*/  LDG.E.64.CONSTANT R4, desc[UR12][R4.64] ;  /* 0x0000000c04047981 */ /* 0x000ee2000c1e9b00 */
[----:B0-----:R-:W-:Y:S01]  /*1320*/  IMAD.WIDE R6, R9, 0x8, R6 ;  /* 0x0000000809067825 */ /* 0x001fe200078e0206 */
[----:B--2---:R-:W-:Y:S02]  /*1330*/  DFMA R14, -R14, UR4, R2 ;  /* 0x000000040e0e7c2b */ /* 0x004fe40008000102 */
[----:B---3--:R-:W-:-:S08]  /*1340*/  DADD R12, -R12, R4 ;  /* 0x000000000c0c7229 */ /* 0x008fd00000000104 */
[----:B------:R-:W-:-:S08]  /*1350*/  DFMA R12, -R10, R12, R14 ;  /* 0x0000000c0a0c722b */ /* 0x000fd0000000010e */
[----:B------:R-:W-:-:S07]  /*1360*/  DMUL R12, R16, R12 ;  /* 0x0000000c100c7228 */ /* 0x000fce0000000000 */
[----:B------:R-:W-:Y:S01]  /*1370*/  STG.E.64 desc[UR12][R6.64], R12 ;  /* 0x0000000c06007986 */ /* 0x000fe2000c101b0c */
[----:B------:R-:W-:Y:S05]  /*1380*/  EXIT ;  /* 0x000000000000794d */ /* 0x000fea0003800000 */
.L_x_27942:
        /* <DEDUP_REMOVED lines=15> */
.L_x_28491:


//--------------------- .text._ZN2at6native46batch_norm_backward_elemt_channels_last_kernelILi4EN3c108BFloat16EfS3_EEvPKT0_S6_PKT1_S9_PKT2_S9_S9_PKiPS4_lii --------------------------
	.section	.text._ZN2at6native46batch_norm_backward_elemt_channels_last_kernelILi4EN3c108BFloat16EfS3_EEvPKT0_S6_PKT1_S9_PKT2_S9_S9_PKiPS4_lii,"ax",@progbits
	.align	128
        .global         _ZN2at6native46batch_norm_backward_elemt_channels_last_kernelILi4EN3c108BFloat16EfS3_EEvPKT0_S6_PKT1_S9_PKT2_S9_S9_PKiPS4_lii
        .type           _ZN2at6native46batch_norm_backward_elemt_channels_last_kernelILi4EN3c108BFloat16EfS3_EEvPKT0_S6_PKT1_S9_PKT2_S9_S9_PKiPS4_lii,@function
        .size           _ZN2at6native46batch_norm_backward_elemt_channels_last_kernelILi4EN3c108BFloat16EfS3_EEvPKT0_S6_PKT1_S9_PKT2_S9_S9_PKiPS4_lii,(.L_x_28492 - _ZN2at6native46batch_norm_backward_elemt_channels_last_kernelILi4EN3c108BFloat16EfS3_EEvPKT0_S6_PKT1_S9_PKT2_S9_S9_PKiPS4_lii)
        .other          _ZN2at6native46batch_norm_backward_elemt_channels_last_kernelILi4EN3c108BFloat16EfS3_EEvPKT0_S6_PKT1_S9_PKT2_S9_S9_PKiPS4_lii,@"STO_CUDA_ENTRY STV_DEFAULT"
_ZN2at6native46batch_norm_backward_elemt_channels_last_kernelILi4EN3c108BFloat16EfS3_EEvPKT0_S6_PKT1_S9_PKT2_S9_S9_PKiPS4_lii:
.text._ZN2at6native46batch_norm_backward_elemt_channels_last_kernelILi4EN3c108BFloat16EfS3_EEvPKT0_S6_PKT1_S9_PKT2_S9_S9_PKiPS4_lii:
[----:B------:R-:W-:Y:S08]  /*0000*/  LDC R1, c[0x0][0x28] ;  /* 0x00000a00ff017b82 */ /* 0x000ff00000000800 */
[----:B------:R-:W0:Y:S01]  /*0010*/  LDC.64 R2, c[0x0][0x258] ;  /* 0x00009600ff027b82 */ /* 0x000e220000000a00 */
[----:B------:R-:W-:Y:S01]  /*0020*/  ULDC.64 UR12, c[0x0][0x208] ;  /* 0x00008200000c7ab9 */ /* 0x000fe20000000a00 */
[----:B------:R-:W-:Y:S01]  /*0030*/  IMAD.MOV.U32 R0, RZ, RZ, RZ ;  /* 0x000000ffff007224 */ /* 0x000fe200078e00ff */
[----:B0-----:R-:W-:-:S04]  /*0040*/  ISETP.GE.U32.AND P0, PT, R2, 0x1, PT ;  /* 0x000000010200780c */ /* 0x001fc80003f06070 */
[----:B------:R-:W-:-:S13]  /*0050*/  ISETP.GE.AND.EX P0, PT, R3, RZ, PT, P0 ;  /* 0x000000ff0300720c */ /* 0x000fda0003f06300 */
[----:B------:R-:W-:Y:S05]  /*0060*/  @!P0 BRA `(.L_x_27943) ;  /* 0x0000000800848947 */ /* 0x000fea0003800000 */
[C---:B------:R-:W-:Y:S01]  /*0070*/  IADD3 R0, P1, R2.reuse, -0x1, RZ ;  /* 0xffffffff02007810 */ /* 0x040fe20007f3e0ff */
[----:B------:R-:W-:Y:S01]  /*0080*/  UMOV UR4, URZ ;  /* 0x0000003f00047c82 */ /* 0x000fe20008000000 */
[----:B------:R-:W-:Y:S02]  /*0090*/  LOP3.LUT R7, R2, 0x3, RZ, 0xc0, !PT ;  /* 0x0000000302077812 */ /* 0x000fe400078ec0ff */
[----:B------:R-:W-:Y:S02]  /*00a0*/  CS2R R4, SRZ ;  /* 0x0000000000047805 */ /* 0x000fe4000001ff00 */
[----:B------:R-:W-:Y:S02]  /*00b0*/  ISETP.GE.U32.AND P0, PT, R0, 0x3, PT ;  /* 0x000000030000780c */ /* 0x000fe40003f06070 */
[----:B------:R-:W-:-:S04]  /*00c0*/  IADD3.X R0, R3, -0x1, RZ, P1, !PT ;  /* 0xffffffff03007810 */ /* 0x000fc80000ffe4ff */
[----:B------:R-:W-:-:S13]  /*00d0*/  ISETP.GE.U32.AND.EX P0, PT, R0, RZ, PT, P0 ;  /* 0x000000ff0000720c */ /* 0x000fda0003f06100 */
[----:B------:R-:W-:Y:S05]  /*00e0*/  @!P0 BRA `(.L_x_27944) ;  /* 0x0000000800148947 */ /* 0x000fea0003800000 */
[----:B------:R-:W-:Y:S01]  /*00f0*/  IADD3 R0, P0, R7, -R2, RZ ;  /* 0x8000000207007210 */ /* 0x000fe20007f1e0ff */
[----:B------:R-:W-:Y:S01]  /*0100*/  ULDC.64 UR4, c[0x0][0x248] ;  /* 0x0000920000047ab9 */ /* 0x000fe20000000a00 */
[----:B------:R-:W-:Y:S01]  /*0110*/  CS2R R4, SRZ ;  /* 0x0000000000047805 */ /* 0x000fe2000001ff00 */
[----:B------:R-:W-:Y:S01]  /*0120*/  IMAD.U32 R2, RZ, RZ, UR4 ;  /* 0x00000004ff027e24 */ /* 0x000fe2000f8e00ff */
[----:B------:R-:W-:Y:S01]  /*0130*/  UMOV UR4, URZ ;  /* 0x0000003f00047c82 */ /* 0x000fe20008000000 */
[----:B------:R-:W-:Y:S01]  /*0140*/  IMAD.X R6, RZ, RZ, ~R3, P0 ;  /* 0x000000ffff067224 */ /* 0x000fe200000e0e03 */
[----:B------:R-:W-:-:S04]  /*0150*/  MOV R3, UR5 ;  /* 0x0000000500037c02 */ /* 0x000fc80008000f00 */
[----:B------:R-:W-:-:S13]  /*0160*/  ISETP.GE.AND P0, PT, R6, RZ, PT ;  /* 0x000000ff0600720c */ /* 0x000fda0003f06270 */
[----:B------:R-:W-:Y:S05]  /*0170*/  @P0 BRA `(.L_x_27945) ;  /* 0x00000004009c0947 */ /* 0x000fea0003800000 */
[----:B------:R-:W-:-:S04]  /*0180*/  IADD3 R8, P0, RZ, -R0, RZ ;  /* 0x80000000ff087210 */ /* 0x000fc80007f1e0ff */
[----:B------:R-:W-:Y:S01]  /*0190*/  ISETP.GT.U32.AND P1, PT, R8, 0xc, PT ;  /* 0x0000000c0800780c */ /* 0x000fe20003f24070 */
[----:B------:R-:W-:Y:S01]  /*01a0*/  IMAD.X R8, RZ, RZ, ~R6, P0 ;  /* 0x000000ffff087224 */ /* 0x000fe200000e0e06 */
[----:B------:R-:W-:-:S04]  /*01b0*/  PLOP3.LUT P0, PT, PT, PT, PT, 0x80, 0x0 ;  /* 0x000000000000781c */ /* 0x000fc80003f0f070 */
[----:B------:R-:W-:-:S13]  /*01c0*/  ISETP.GT.AND.EX P1, PT, R8, RZ, PT, P1 ;  /* 0x000000ff0800720c */ /* 0x000fda0003f24310 */
[----:B------:R-:W-:Y:S05]  /*01d0*/  @!P1 BRA `(.L_x_27946) ;  /* 0x0000000000e89947 */ /* 0x000fea0003800000 */
[----:B------:R-:W-:-:S13]  /*01e0*/  PLOP3.LUT P0, PT, PT, PT, PT, 0x8, 0x0 ;  /* 0x000000000000781c */ /* 0x000fda0003f0e170 */
.L_x_27947:
        /* <DEDUP_REMOVED lines=42> */
[----:B------:R-:W-:Y:S02]  /*0490*/  IADD3 R0, P1, R0, 0x10, RZ ;  /* 0x0000001000007810 */ /* 0x000fe40007f3e0ff */
[--C-:B------:R-:W-:Y:S02]  /*04a0*/  IADD3 R4, P2, P3, R11, R4, R12.reuse ;  /* 0x000000040b047210 */ /* 0x100fe40007b5e00c */
[----:B------:R-:W-:Y:S01]  /*04b0*/  SHF.R.S32.HI R12, RZ, 0x1f, R12 ;  /* 0x0000001fff0c7819 */ /* 0x000fe2000001140c */
[----:B------:R-:W-:Y:S01]  /*04c0*/  IMAD.X R6, RZ, RZ, R6, P1 ;  /* 0x000000ffff067224 */ /* 0x000fe200008e0606 */
[----:B------:R-:W-:Y:S02]  /*04d0*/  ISETP.GE.U32.AND P1, PT, R0, -0xc, PT ;  /* 0xfffffff40000780c */ /* 0x000fe40003f26070 */
[----:B------:R-:W-:Y:S02]  /*04e0*/  SHF.R.S32.HI R11, RZ, 0x1f, R11 ;  /* 0x0000001fff0b7819 */ /* 0x000fe4000001140b */
[----:B------:R-:W-:-:S02]  /*04f0*/  ISETP.GE.AND.EX P1, PT, R6, -0x1, PT, P1 ;  /* 0xffffffff0600780c */ /* 0x000fc40003f26310 */
[----:B------:R-:W-:Y:S02]  /*0500*/  IADD3.X R11, R11, R10, R12, P2, P3 ;  /* 0x0000000a0b0b7210 */ /* 0x000fe400017e640c */
[----:B------:R-:W-:Y:S02]  /*0510*/  IADD3 R10, P2, R2, 0x40, RZ ;  /* 0x00000040020a7810 */ /* 0x000fe40007f5e0ff */
[----:B------:R-:W-:Y:S02]  /*0520*/  IADD3 R4, P3, P4, R9, R4, R8 ;  /* 0x0000000409047210 */ /* 0x000fe40007c7e008 */
[----:B------:R-:W-:Y:S01]  /*0530*/  SHF.R.S32.HI R2, RZ, 0x1f, R9 ;  /* 0x0000001fff027819 */ /* 0x000fe20000011409 */
[----:B------:R-:W-:-:S03]  /*0540*/  IMAD.X R3, RZ, RZ, R3, P2 ;  /* 0x000000ffff037224 */ /* 0x000fc600010e0603 */
[----:B------:R-:W-:Y:S02]  /*0550*/  IADD3.X R5, R2, R11, R5, P3, P4 ;  /* 0x0000000b02057210 */ /* 0x000fe40001fe8405 */
[----:B------:R-:W-:Y:S01]  /*0560*/  MOV R2, R10 ;  /* 0x0000000a00027202 */ /* 0x000fe20000000f00 */
[----:B------:R-:W-:Y:S06]  /*0570*/  @!P1 BRA `(.L_x_27947) ;  /* 0xfffffffc001c9947 */ /* 0x000fec000383ffff */
.L_x_27946:
[----:B------:R-:W-:-:S04]  /*0580*/  IADD3 R8, P2, RZ, -R0, RZ ;  /* 0x80000000ff087210 */ /* 0x000fc80007f5e0ff */
[----:B------:R-:W-:Y:S01]  /*0590*/  ISETP.GT.U32.AND P1, PT, R8, 0x4, PT ;  /* 0x000000040800780c */ /* 0x000fe20003f24070 */
[----:B------:R-:W-:-:S05]  /*05a0*/  IMAD.X R8, RZ, RZ, ~R6, P2 ;  /* 0x000000ffff087224 */ /* 0x000fca00010e0e06 */
[----:B------:R-:W-:-:S13]  /*05b0*/  ISETP.GT.AND.EX P1, PT, R8, RZ, PT, P1 ;  /* 0x000000ff0800720c */ /* 0x000fda0003f24310 */
        /* <DEDUP_REMOVED lines=8> */
[----:B------:R-:W5:Y:S01]  /*0640*/  LDG.E.CONSTANT R15, desc[UR12][R2.64+0x1c] ;  /* 0x00001c0c020f7981 */ /* 0x000f62000c1e9900 */
[----:B------:R-:W-:Y:S01]  /*0650*/  IADD3 R0, P4, R0, 0x8, RZ ;  /* 0x0000000800007810 */ /* 0x000fe20007f9e0ff */
[----:B------:R-:W-:-:S04]  /*0660*/  UIADD3 UR4, UR4, 0x8, URZ ;  /* 0x0000000804047890 */ /* 0x000fc8000fffe03f */
        /* <DEDUP_REMOVED lines=12> */
[----:B------:R-:W-:Y:S02]  /*0730*/  IADD3 R8, P3, R2, 0x20, RZ ;  /* 0x0000002002087810 */ /* 0x000fe40007f7e0ff */
[----:B------:R-:W-:-:S02]  /*0740*/  IADD3.X R12, R13, R10, R12, P0, P1 ;  /* 0x0000000a0d0c7210 */ /* 0x000fc400007e240c */
[--C-:B-----5:R-:W-:Y:S01]  /*0750*/  IADD3 R4, P1, P2, R15, R4, R14.reuse ;  /* 0x000000040f047210 */ /* 0x120fe20007a3e00e */
[----:B------:R-:W-:Y:S01]  /*0760*/  IMAD.X R3, RZ, RZ, R3, P3 ;  /* 0x000000ffff037224 */ /* 0x000fe200018e0603 */
[----:B------:R-:W-:Y:S02]  /*0770*/  SHF.R.S32.HI R5, RZ, 0x1f, R14 ;  /* 0x0000001fff057819 */ /* 0x000fe4000001140e */
[----:B------:R-:W-:Y:S02]  /*0780*/  SHF.R.S32.HI R2, RZ, 0x1f, R15 ;  /* 0x0000001fff027819 */ /* 0x000fe4000001140f */
[----:B------:R-:W-:Y:S02]  /*0790*/  PLOP3.LUT P0, PT, PT, PT, PT, 0x8, 0x0 ;  /* 0x000000000000781c */ /* 0x000fe40003f0e170 */
[----:B------:R-:W-:Y:S02]  /*07a0*/  IADD3.X R5, R2, R12, R5, P1, P2 ;  /* 0x0000000c02057210 */ /* 0x000fe40000fe4405 */
[----:B------:R-:W-:-:S09]  /*07b0*/  MOV R2, R8 ;  /* 0x0000000800027202 */ /* 0x000fd20000000f00 */
.L_x_27948:
[----:B------:R-:W-:-:S04]  /*07c0*/  ISETP.NE.U32.AND P1, PT, R0, RZ, PT ;  /* 0x000000ff0000720c */ /* 0x000fc80003f25070 */
[----:B------:R-:W-:-:S13]  /*07d0*/  ISETP.NE.OR.EX P0, PT, R6, RZ, P0, P1 ;  /* 0x000000ff0600720c */ /* 0x000fda0000705710 */
[----:B------:R-:W-:Y:S05]  /*07e0*/  @!P0 BRA `(.L_x_27944) ;  /* 0x0000000000548947 */ /* 0x000fea0003800000 */
.L_x_27945:
[----:B------:R-:W2:Y:S04]  /*07f0*/  LDG.E.CONSTANT R9, desc[UR12][R2.64] ;  /* 0x0000000c02097981 */ /* 0x000ea8000c1e9900 */
[----:B------:R-:W2:Y:S04]  /*0800*/  LDG.E.CONSTANT R8, desc[UR12][R2.64+0x4] ;  /* 0x0000040c02087981 */ /* 0x000ea8000c1e9900 */
[----:B------:R-:W3:Y:S04]  /*0810*/  LDG.E.CONSTANT R11, desc[UR12][R2.64+0x8] ;  /* 0x0000080c020b7981 */ /* 0x000ee8000c1e9900 */
[----:B------:R-:W3:Y:S01]  /*0820*/  LDG.E.CONSTANT R12, desc[UR12][R2.64+0xc] ;  /* 0x00000c0c020c7981 */ /* 0x000ee2000c1e9900 */
[----:B------:R-:W-:Y:S01]  /*0830*/  IADD3 R0, P0, R0, 0x4, RZ ;  /* 0x0000000400007810 */ /* 0x000fe20007f1e0ff */
[----:B------:R-:W-:-:S04]  /*0840*/  UIADD3 UR4, UR4, 0x4, URZ ;  /* 0x0000000404047890 */ /* 0x000fc8000fffe03f */
[----:B------:R-:W-:Y:S01]  /*0850*/  IMAD.X R6, RZ, RZ, R6, P0 ;  /* 0x000000ffff067224 */ /* 0x000fe200000e0606 */
[----:B------:R-:W-:-:S04]  /*0860*/  ISETP.NE.U32.AND P0, PT, R0, RZ, PT ;  /* 0x000000ff0000720c */ /* 0x000fc80003f05070 */
[----:B------:R-:W-:Y:S02]  /*0870*/  ISETP.NE.AND.EX P0, PT, R6, RZ, PT, P0 ;  /* 0x000000ff0600720c */ /* 0x000fe40003f05300 */
[--C-:B--2---:R-:W-:Y:S02]  /*0880*/  IADD3 R10, P1, P2, R8, R4, R9.reuse ;  /* 0x00000004080a7210 */ /* 0x104fe40007a3e009 */
[----:B------:R-:W-:Y:S02]  /*0890*/  SHF.R.S32.HI R4, RZ, 0x1f, R9 ;  /* 0x0000001fff047819 */ /* 0x000fe40000011409 */
[----:B------:R-:W-:-:S04]  /*08a0*/  SHF.R.S32.HI R8, RZ, 0x1f, R8 ;  /* 0x0000001fff087819 */ /* 0x000fc80000011408 */
[----:B------:R-:W-:Y:S02]  /*08b0*/  IADD3.X R5, R8, R5, R4, P1, P2 ;  /* 0x0000000508057210 */ /* 0x000fe40000fe4404 */
[----:B------:R-:W-:Y:S02]  /*08c0*/  IADD3 R8, P1, R2, 0x10, RZ ;  /* 0x0000001002087810 */ /* 0x000fe40007f3e0ff */
[--C-:B---3--:R-:W-:Y:S02]  /*08d0*/  IADD3 R4, P2, P3, R12, R10, R11.reuse ;  /* 0x0000000a0c047210 */ /* 0x108fe40007b5e00b */
[----:B------:R-:W-:Y:S01]  /*08e0*/  SHF.R.S32.HI R2, RZ, 0x1f, R11 ;  /* 0x0000001fff027819 */ /* 0x000fe2000001140b */
[----:B------:R-:W-:Y:S01]  /*08f0*/  IMAD.X R3, RZ, RZ, R3, P1 ;  /* 0x000000ffff037224 */ /* 0x000fe200008e0603 */
[----:B------:R-:W-:-:S04]  /*0900*/  SHF.R.S32.HI R12, RZ, 0x1f, R12 ;  /* 0x0000001fff0c7819 */ /* 0x000fc8000001140c */
[----:B------:R-:W-:Y:S01]  /*0910*/  IADD3.X R5, R12, R5, R2, P2, P3 ;  /* 0x000000050c057210 */ /* 0x000fe200017e6402 */
[----:B------:R-:W-:Y:S01]  /*0920*/  IMAD.MOV.U32 R2, RZ, RZ, R8 ;  /* 0x000000ffff027224 */ /* 0x000fe200078e0008 */
[----:B------:R-:W-:Y:S06]  /*0930*/  @P0 BRA `(.L_x_27945) ;  /* 0xfffffffc00ac0947 */ /* 0x000fec000383ffff */
.L_x_27944:
[----:B------:R-:W-:-:S04]  /*0940*/  ISETP.NE.U32.AND P0, PT, R7, RZ, PT ;  /* 0x000000ff0700720c */ /* 0x000fc80003f05070 */
[----:B------:R-:W-:-:S13]  /*0950*/  ISETP.NE.AND.EX P0, PT, RZ, RZ, PT, P0 ;  /* 0x000000ffff00720c */ /* 0x000fda0003f05300 */
[----:B------:R-:W-:Y:S05]  /*0960*/  @!P0 BRA `(.L_x_27949) ;  /* 0x0000000000408947 */ /* 0x000fea0003800000 */
[----:B------:R-:W-:Y:S01]  /*0970*/  IADD3 R7, P0, RZ, -R7, RZ ;  /* 0x80000007ff077210 */ /* 0x000fe20007f1e0ff */
[----:B------:R-:W-:Y:S02]  /*0980*/  ULDC.64 UR6, c[0x0][0x248] ;  /* 0x0000920000067ab9 */ /* 0x000fe40000000a00 */
[----:B------:R-:W-:Y:S01]  /*0990*/  UIMAD.WIDE UR4, UR4, 0x4, UR6 ;  /* 0x00000004040478a5 */ /* 0x000fe2000f8e0206 */
[----:B------:R-:W-:-:S11]  /*09a0*/  IADD3.X R0, RZ, -0x1, RZ, P0, !PT ;  /* 0xffffffffff007810 */ /* 0x000fd600007fe4ff */
.L_x_27950:
[----:B------:R-:W-:Y:S02]  /*09b0*/  IMAD.U32 R2, RZ, RZ, UR4 ;  /* 0x00000004ff027e24 */ /* 0x000fe4000f8e00ff */
[----:B------:R-:W-:-:S05]  /*09c0*/  IMAD.U32 R3, RZ, RZ, UR5 ;  /* 0x00000005ff037e24 */ /* 0x000fca000f8e00ff */
[----:B------:R-:W2:Y:S01]  /*09d0*/  LDG.E.CONSTANT R2, desc[UR12][R2.64] ;  /* 0x0000000c02027981 */ /* 0x000ea2000c1e9900 */
[----:B------:R-:W-:Y:S01]  /*09e0*/  IADD3 R7, P0, R7, 0x1, RZ ;  /* 0x0000000107077810 */ /* 0x000fe20007f1e0ff */
[----:B------:R-:W-:-:S04]  /*09f0*/  UIADD3 UR4, UP0, UR4, 0x4, URZ ;  /* 0x0000000404047890 */ /* 0x000fc8000ff1e03f */
[----:B------:R-:W-:Y:S01]  /*0a00*/  IMAD.X R0, RZ, RZ, R0, P0 ;  /* 0x000000ffff007224 */ /* 0x000fe200000e0600 */
[----:B------:R-:W-:Y:S01]  /*0a10*/  ISETP.NE.U32.AND P0, PT, R7, RZ, PT ;  /* 0x000000ff0700720c */ /* 0x000fe20003f05070 */
[----:B------:R-:W-:-:S03]  /*0a20*/  UIADD3.X UR5, URZ, UR5, URZ, UP0, !UPT ;  /* 0x000000053f057290 */ /* 0x000fc600087fe43f */
[----:B------:R-:W-:Y:S02]  /*0a30*/  ISETP.NE.AND.EX P0, PT, R0, RZ, PT, P0 ;  /* 0x000000ff0000720c */ /* 0x000fe40003f05300 */
[----:B--2---:R-:W-:-:S04]  /*0a40*/  IADD3 R4, P1, R2, R4, RZ ;  /* 0x0000000402047210 */ /* 0x004fc80007f3e0ff */
[----:B------:R-:W-:-:S07]  /*0a50*/  LEA.HI.X.SX32 R5, R2, R5, 0x1, P1 ;  /* 0x0000000502057211 */ /* 0x000fce00008f0eff */
[----:B------:R-:W-:Y:S05]  /*0a60*/  @P0 BRA `(.L_x_27950) ;  /* 0xfffffffc00d00947 */ /* 0x000fea000383ffff */
.L_x_27949:
[----:B------:R0:W1:Y:S02]  /*0a70*/  I2F.S64 R0, R4 ;  /* 0x0000000400007312 */ /* 0x0000640000301400 */
.L_x_27943:
[----:B------:R-:W2:Y:S01]  /*0a80*/  S2R R26, SR_CTAID.X ;  /* 0x00000000001a7919 */ /* 0x000ea20000002500 */
[----:B------:R-:W-:Y:S01]  /*0a90*/  ULDC UR11, c[0x0][0x10] ;  /* 0x00000400000b7ab9 */ /* 0x000fe20000000800 */
[----:B------:R-:W3:Y:S01]  /*0aa0*/  S2UR UR14, SR_CTAID.Y ;  /* 0x00000000000e79c3 */ /* 0x000ee20000002600 */
[----:B------:R-:W-:Y:S01]  /*0ab0*/  ULDC.64 UR16, c[0x0][0x260] ;  /* 0x0000980000107ab9 */ /* 0x000fe20000000a00 */
[----:B------:R-:W2:Y:S01]  /*0ac0*/  S2R R3, SR_TID.X ;  /* 0x0000000000037919 */ /* 0x000ea20000002100 */
[----:B------:R-:W-:Y:S01]  /*0ad0*/  MOV R28, UR16 ;  /* 0x00000010001c7c02 */ /* 0x000fe20008000f00 */
[----:B------:R-:W3:Y:S04]  /*0ae0*/  S2R R10, SR_TID.Y ;  /* 0x00000000000a7919 */ /* 0x000ee80000002200 */
[----:B------:R-:W3:Y:S01]  /*0af0*/  LDC R11, c[0x0][0x4] ;  /* 0x00000100ff0b7b82 */ /* 0x000ee20000000800 */
[----:B------:R-:W-:-:S02]  /*0b00*/  ULDC UR4, c[0x0][0x0] ;  /* 0x0000000000047ab9 */ /* 0x000fc40000000800 */
[----:B--2---:R-:W-:Y:S02]  /*0b10*/  IMAD R26, R26, UR4, R3 ;  /* 0x000000041a1a7c24 */ /* 0x004fe4000f8e0203 */
[----:B---3--:R-:W-:-:S03]  /*0b20*/  IMAD R3, R11, UR14, R10 ;  /* 0x0000000e0b037c24 */ /* 0x008fc6000f8e020a */
[----:B------:R-:W-:-:S04]  /*0b30*/  ISETP.GE.AND P0, PT, R26, UR17, PT ;  /* 0x000000111a007c0c */ /* 0x000fc8000bf06270 */
[----:B------:R-:W-:-:S13]  /*0b40*/  ISETP.GE.OR P0, PT, R3, R28, P0 ;  /* 0x0000001c0300720c */ /* 0x000fda0000706670 */
[----:B------:R-:W-:Y:S05]  /*0b50*/  @P0 EXIT ;  /* 0x000000000000094d */ /* 0x000fea0003800000 */
[----:B------:R-:W-:Y:S01]  /*0b60*/  IMAD R8, R11, UR11, RZ ;  /* 0x0000000b0b087c24 */ /* 0x000fe2000f8e02ff */
[----:B------:R-:W-:Y:S01]  /*0b70*/  IADD3 R7, R28, -0x1, RZ ;  /* 0xffffffff1c077810 */ /* 0x000fe20007ffe0ff */
[----:B------:R-:W-:Y:S01]  /*0b80*/  ULDC.64 UR4, c[0x0][0x230] ;  /* 0x00008c0000047ab9 */ /* 0x000fe20000000a00 */
[----:B------:R-:W-:Y:S01]  /*0b90*/  ULDC.64 UR6, c[0x0][0x240] ;  /* 0x0000900000067ab9 */ /* 0x000fe20000000a00 */
[----:B------:R-:W-:Y:S01]  /*0ba0*/  IMAD.SHL.U32 R2, R8, 0x4, RZ ;  /* 0x0000000408027824 */ /* 0x000fe200078e00ff */
[----:B------:R-:W-:-:S04]  /*0bb0*/  IABS R14, R7 ;  /* 0x00000007000e7213 */ /* 0x000fc80000000000 */
[-C--:B------:R-:W-:Y:S02]  /*0bc0*/  IABS R13, R2.reuse ;  /* 0x00000002000d7213 */ /* 0x080fe40000000000 */
[-C--:B------:R-:W-:Y:S02]  /*0bd0*/  IABS R15, R2.reuse ;  /* 0x00000002000f7213 */ /* 0x080fe40000000000 */
[----:B------:R-:W2:Y:S01]  /*0be0*/  I2F.RP R6, R13 ;  /* 0x0000000d00067306 */ /* 0x000ea20000209400 */
[----:B------:R-:W-:-:S04]  /*0bf0*/  LOP3.LUT R7, R7, R2, RZ, 0x3c, !PT ;  /* 0x0000000207077212 */ /* 0x000fc800078e3cff */
[----:B------:R-:W-:-:S03]  /*0c00*/  ISETP.GE.AND P1, PT, R7, RZ, PT ;  /* 0x000000ff0700720c */ /* 0x000fc60003f26270 */
[----:B--2---:R-:W0:Y:S02]  /*0c10*/  MUFU.RCP R6, R6 ;  /* 0x0000000600067308 */ /* 0x004e240000001000 */
[----:B0-----:R-:W-:Y:S02]  /*0c20*/  VIADD R4, R6, 0xffffffe ;  /* 0x0ffffffe06047836 */ /* 0x001fe40000000000 */
[----:B------:R-:W0:Y:S04]  /*0c30*/  LDC.64 R6, c[0x0][0x238] ;  /* 0x00008e00ff067b82 */ /* 0x000e280000000a00 */
[----:B------:R2:W3:Y:S02]  /*0c40*/  F2I.FTZ.U32.TRUNC.NTZ R5, R4 ;  /* 0x0000000400057305 */ /* 0x0004e4000021f000 */
[----:B--2---:R-:W-:-:S02]  /*0c50*/  IMAD.MOV.U32 R4, RZ, RZ, RZ ;  /* 0x000000ffff047224 */ /* 0x004fc400078e00ff */
[----:B---3--:R-:W-:-:S04]  /*0c60*/  IMAD.MOV R12, RZ, RZ, -R5 ;  /* 0x000000ffff0c7224 */ /* 0x008fc800078e0a05 */
[----:B------:R-:W-:Y:S02]  /*0c70*/  IMAD R9, R12, R13, RZ ;  /* 0x0000000d0c097224 */ /* 0x000fe400078e02ff */
[----:B------:R-:W-:Y:S02]  /*0c80*/  IMAD.MOV.U32 R12, RZ, RZ, R14 ;  /* 0x000000ffff0c7224 */ /* 0x000fe400078e000e */
[----:B------:R-:W-:Y:S01]  /*0c90*/  IMAD.HI.U32 R5, R5, R9, R4 ;  /* 0x0000000905057227 */ /* 0x000fe200078e0004 */
[----:B------:R-:W-:Y:S02]  /*0ca0*/  IADD3 R4, RZ, -R15, RZ ;  /* 0x8000000fff047210 */ /* 0x000fe40007ffe0ff */
[----:B------:R-:W-:-:S03]  /*0cb0*/  SHF.R.S32.HI R15, RZ, 0x1f, R26 ;  /* 0x0000001fff0f7819 */ /* 0x000fc6000001141a */
[----:B------:R-:W-:-:S04]  /*0cc0*/  IMAD.HI.U32 R9, R5, R12, RZ ;  /* 0x0000000c05097227 */ /* 0x000fc800078e00ff */
[----:B------:R-:W-:Y:S01]  /*0cd0*/  IMAD R4, R9, R4, R12 ;  /* 0x0000000409047224 */ /* 0x000fe200078e020c */
[----:B------:R-:W-:-:S04]  /*0ce0*/  LEA R12, P3, R26, UR6, 0x2 ;  /* 0x000000061a0c7c11 */ /* 0x000fc8000f8610ff */
[----:B------:R-:W-:-:S13]  /*0cf0*/  ISETP.GT.U32.AND P2, PT, R13, R4, PT ;  /* 0x000000040d00720c */ /* 0x000fda0003f44070 */
[----:B------:R-:W-:Y:S02]  /*0d00*/  @!P2 IMAD.IADD R4, R4, 0x1, -R13 ;  /* 0x000000010404a824 */ /* 0x000fe400078e0a0d */
[----:B------:R-:W-:Y:S01]  /*0d10*/  @!P2 VIADD R9, R9, 0x1 ;  /* 0x000000010909a836 */ /* 0x000fe20000000000 */
[----:B------:R-:W-:Y:S02]  /*0d20*/  ISETP.NE.AND P2, PT, R2, RZ, PT ;  /* 0x000000ff0200720c */ /* 0x000fe40003f45270 */
[----:B------:R-:W-:Y:S02]  /*0d30*/  ISETP.GE.U32.AND P0, PT, R4, R13, PT ;  /* 0x0000000d0400720c */ /* 0x000fe40003f06070 */
[----:B------:R-:W2:Y:S01]  /*0d40*/  LDC.64 R4, c[0x0][0x228] ;  /* 0x00008a00ff047b82 */ /* 0x000ea20000000a00 */
[----:B------:R-:W-:-:S10]  /*0d50*/  LEA.HI.X R13, R26, UR7, R15, 0x2, P3 ;  /* 0x000000071a0d7c11 */ /* 0x000fd400098f140f */
[----:B------:R-:W-:Y:S02]  /*0d60*/  @P0 IADD3 R9, R9, 0x1, RZ ;  /* 0x0000000109090810 */ /* 0x000fe40007ffe0ff */
[----:B------:R-:W-:-:S03]  /*0d70*/  ISETP.NE.U32.AND P0, PT, RZ, UR4, PT ;  /* 0x00000004ff007c0c */ /* 0x000fc6000bf05070 */
[----:B------:R-:W-:Y:S01]  /*0d80*/  @!P1 IMAD.MOV R9, RZ, RZ, -R9 ;  /* 0x000000ffff099224 */ /* 0x000fe200078e0a09 */
[----:B------:R-:W-:Y:S02]  /*0d90*/  ISETP.NE.AND.EX P0, PT, RZ, UR5, PT, P0 ;  /* 0x00000005ff007c0c */ /* 0x000fe4000bf05300 */
[----:B------:R-:W-:-:S04]  /*0da0*/  @!P2 LOP3.LUT R9, RZ, R2, RZ, 0x33, !PT ;  /* 0x00000002ff09a212 */ /* 0x000fc800078e33ff */
[----:B------:R-:W-:Y:S01]  /*0db0*/  ISETP.GE.AND P1, PT, R9, RZ, PT ;  /* 0x000000ff0900720c */ /* 0x000fe20003f26270 */
[----:B--2---:R-:W-:-:S06]  /*0dc0*/  IMAD.WIDE R20, R26, 0x4, R4 ;  /* 0x000000041a147825 */ /* 0x004fcc00078e0204 */
[----:B------:R-:W-:-:S04]  /*0dd0*/  @P0 LEA R14, P2, R26, UR4, 0x1 ;  /* 0x000000041a0e0c11 */ /* 0x000fc8000f8408ff */
[----:B------:R-:W-:Y:S02]  /*0de0*/  @P0 LEA.HI.X R15, R26, UR5, R15, 0x1, P2 ;  /* 0x000000051a0f0c11 */ /* 0x000fe400090f0c0f */
[----:B0-----:R-:W-:Y:S07]  /*0df0*/  @!P1 EXIT ;  /* 0x000000000000994d */ /* 0x001fee0003800000 */
[----:B------:R-:W0:Y:S01]  /*0e00*/  LDC.64 R4, c[0x0][0x220] ;  /* 0x00008800ff047b82 */ /* 0x000e220000000a00 */
[----:B------:R-:W2:Y:S01]  /*0e10*/  @P0 LDG.E.U16.CONSTANT R14, desc[UR12][R14.64] ;  /* 0x0000000c0e0e0981 */ /* 0x000ea2000c1e9500 */
[----:B------:R-:W-:-:S03]  /*0e20*/  IMAD.WIDE R18, R26, 0x4, R6 ;  /* 0x000000041a127825 */ /* 0x000fc600078e0206 */
[----:B------:R-:W3:Y:S04]  /*0e30*/  LDG.E.CONSTANT R20, desc[UR12][R20.64] ;  /* 0x0000000c14147981 */ /* 0x000ee8000c1e9900 */
[----:B------:R4:W3:Y:S04]  /*0e40*/  LDG.E.CONSTANT R12, desc[UR12][R12.64] ;  /* 0x0000000c0c0c7981 */ /* 0x0008e8000c1e9900 */
[----:B------:R-:W3:Y:S01]  /*0e50*/  LDG.E.CONSTANT R18, desc[UR12][R18.64] ;  /* 0x0000000c12127981 */ /* 0x000ee2000c1e9900 */
[----:B0-----:R-:W-:-:S05]  /*0e60*/  IMAD.WIDE R16, R26, 0x4, R4 ;  /* 0x000000041a107825 */ /* 0x001fca00078e0204 */
[----:B------:R0:W5:Y:S01]  /*0e70*/  LDG.E.CONSTANT R7, desc[UR12][R16.64] ;  /* 0x0000000c10077981 */ /* 0x000162000c1e9900 */
[----:B-1----:R-:W1:Y:S01]  /*0e80*/  MUFU.RCP R0, R0 ;  /* 0x0000000000007308 */ /* 0x002e620000001000 */
[----:B------:R-:W-:Y:S02]  /*0e90*/  IMAD.MOV.U32 R5, RZ, RZ, 0x3f800000 ;  /* 0x3f800000ff057424 */ /* 0x000fe400078e00ff */
[----:B------:R-:W-:Y:S02]  /*0ea0*/  VIADD R2, R9, 0x1 ;  /* 0x0000000109027836 */ /* 0x000fe40000000000 */
[----:B----4-:R-:W-:Y:S02]  /*0eb0*/  IMAD.MOV.U32 R13, RZ, RZ, R3 ;  /* 0x000000ffff0d7224 */ /* 0x010fe400078e0003 */
[----:B------:R-:W-:Y:S01]  /*0ec0*/  IMAD R3, R8, UR17, RZ ;  /* 0x0000001108037c24 */ /* 0x000fe2000f8e02ff */
[----:B------:R-:W-:Y:S02]  /*0ed0*/  LOP3.LUT R2, R2, 0x1, RZ, 0xc0, !PT ;  /* 0x0000000102027812 */ /* 0x000fe400078ec0ff */
[----:B--2---:R-:W-:-:S02]  /*0ee0*/  @P0 SHF.L.U32 R5, R14, 0x10, RZ ;  /* 0x000000100e050819 */ /* 0x004fc400000006ff */
[----:B------:R-:W-:Y:S01]  /*0ef0*/  ISETP.NE.AND P0, PT, R9, RZ, PT ;  /* 0x000000ff0900720c */ /* 0x000fe20003f05270 */
[C---:B---3--:R-:W-:Y:S02]  /*0f00*/  FMUL.FTZ R23, R20.reuse, R20 ;  /* 0x0000001414177220 */ /* 0x048fe40000410000 */
[----:B------:R-:W-:Y:S02]  /*0f10*/  FMUL.FTZ R6, R20, R5 ;  /* 0x0000000514067220 */ /* 0x000fe40000410000 */
[----:B------:R-:W-:-:S04]  /*0f20*/  FMUL.FTZ R23, R12, R23 ;  /* 0x000000170c177220 */ /* 0x000fc80000410000 */
[C---:B-1----:R-:W-:Y:S01]  /*0f30*/  FMUL.FTZ R5, R0.reuse, R23 ;  /* 0x0000001700057220 */ /* 0x042fe20000410000 */
[----:B------:R-:W-:Y:S01]  /*0f40*/  FMUL.FTZ R4, R0, R18 ;  /* 0x0000001200047220 */ /* 0x000fe20000410000 */
[----:B------:R-:W-:Y:S02]  /*0f50*/  IMAD R0, R13, UR17, R26 ;  /* 0x000000110d007c24 */ /* 0x000fe4000f8e021a */
        /* <DEDUP_REMOVED lines=25> */
.L_x_27952:
[C---:B0-----:R-:W-:Y:S01]  /*10f0*/  ISETP.GE.AND P0, PT, R11.reuse, R28, PT ;  /* 0x0000001c0b00720c */ /* 0x041fe20003f06270 */
[----:B------:R-:W-:-:S05]  /*1100*/  IMAD.IADD R13, R11, 0x1, R8 ;  /* 0x000000010b0d7824 */ /* 0x000fca00078e0208 */
[----:B------:R-:W-:-:S07]  /*1110*/  ISETP.GE.AND P1, PT, R13, R28, PT ;  /* 0x0000001c0d00720c */ /* 0x000fce0003f26270 */
[----:B------:R-:W0:Y:S08]  /*1120*/  @!P0 LDC.64 R20, c[0x0][0x210] ;  /* 0x00008400ff148b82 */ /* 0x000e300000000a00 */
[----:B------:R-:W1:Y:S01]  /*1130*/  @!P0 LDC.64 R18, c[0x0][0x218] ;  /* 0x00008600ff128b82 */ /* 0x000e620000000a00 */
[----:B0-----:R-:W-:-:S05]  /*1140*/  @!P0 IMAD.WIDE R20, R0, 0x2, R20 ;  /* 0x0000000200148825 */ /* 0x001fca00078e0214 */
[----:B------:R0:W2:Y:S01]  /*1150*/  @!P0 LDG.E.U16.CONSTANT R17, desc[UR12][R20.64] ;  /* 0x0000000c14118981 */ /* 0x0000a2000c1e9500 */
[----:B-1----:R-:W-:-:S05]  /*1160*/  @!P0 IMAD.WIDE R18, R0, 0x2, R18 ;  /* 0x0000000200128825 */ /* 0x002fca00078e0212 */
[----:B------:R1:W3:Y:S01]  /*1170*/  @!P0 LDG.E.U16.CONSTANT R15, desc[UR12][R18.64] ;  /* 0x0000000c120f8981 */ /* 0x0002e2000c1e9500 */
[----:B0-----:R-:W0:Y:S08]  /*1180*/  @!P1 LDC.64 R20, c[0x0][0x210] ;  /* 0x00008400ff149b82 */ /* 0x001e300000000a00 */
[----:B-1----:R-:W1:Y:S01]  /*1190*/  @!P1 LDC.64 R18, c[0x0][0x218] ;  /* 0x00008600ff129b82 */ /* 0x002e620000000a00 */
[----:B0-----:R-:W-:-:S05]  /*11a0*/  @!P1 IMAD.WIDE R20, R26, 0x2, R20 ;  /* 0x000000021a149825 */ /* 0x001fca00078e0214 */
[----:B------:R0:W4:Y:S01]  /*11b0*/  @!P1 LDG.E.U16.CONSTANT R23, desc[UR12][R20.64] ;  /* 0x0000000c14179981 */ /* 0x000122000c1e9500 */
[----:B-1----:R-:W-:-:S05]  /*11c0*/  @!P1 IMAD.WIDE R18, R26, 0x2, R18 ;  /* 0x000000021a129825 */ /* 0x002fca00078e0212 */
[----:B------:R1:W4:Y:S01]  /*11d0*/  @!P1 LDG.E.U16.CONSTANT R25, desc[UR12][R18.64] ;  /* 0x0000000c12199981 */ /* 0x000322000c1e9500 */
[----:B0-----:R-:W0:Y:S08]  /*11e0*/  @!P0 LDC.64 R20, c[0x0][0x250] ;  /* 0x00009400ff148b82 */ /* 0x001e300000000a00 */
[----:B-1----:R-:W1:Y:S01]  /*11f0*/  @!P1 LDC.64 R18, c[0x0][0x250] ;  /* 0x00009400ff129b82 */ /* 0x002e620000000a00 */
[----:B------:R-:W-:-:S04]  /*1200*/  IADD3 R13, R13, R8, RZ ;  /* 0x000000080d0d7210 */ /* 0x000fc80007ffe0ff */
[----:B------:R-:W-:Y:S01]  /*1210*/  ISETP.GE.AND P2, PT, R13, R28, PT ;  /* 0x0000001c0d00720c */ /* 0x000fe20003f46270 */
[----:B0-----:R-:W-:-:S04]  /*1220*/  @!P0 IMAD.WIDE R20, R0, 0x2, R20 ;  /* 0x0000000200148825 */ /* 0x001fc800078e0214 */
[----:B-1----:R-:W-:-:S04]  /*1230*/  @!P1 IMAD.WIDE R18, R26, 0x2, R18 ;  /* 0x000000021a129825 */ /* 0x002fc800078e0212 */
[----:B------:R-:W-:Y:S02]  /*1240*/  IMAD.IADD R13, R13, 0x1, R8 ;  /* 0x000000010d0d7824 */ /* 0x000fe400078e0208 */
[----:B--2---:R-:W-:Y:S01]  /*1250*/  @!P0 IMAD.U32 R17, R17, 0x10000, RZ ;  /* 0x0001000011118824 */ /* 0x004fe200078e00ff */
[----:B---3--:R-:W-:-:S03]  /*1260*/  @!P0 SHF.L.U32 R15, R15, 0x10, RZ ;  /* 0x000000100f0f8819 */ /* 0x008fc600000006ff */
[----:B------:R-:W-:Y:S02]  /*1270*/  @!P0 FADD.FTZ R17, -R4, R17 ;  /* 0x0000001104118221 */ /* 0x000fe40000010100 */
[----:B-----5:R-:W-:-:S04]  /*1280*/  @!P0 FADD.FTZ R15, -R7, R15 ;  /* 0x0000000f070f8221 */ /* 0x020fc80000010100 */
[----:B------:R-:W-:-:S04]  /*1290*/  @!P0 FFMA.FTZ R15, -R5, R15, R17 ;  /* 0x0000000f050f8223 */ /* 0x000fc80000010111 */
[----:B------:R-:W-:Y:S01]  /*12a0*/  @!P0 FMUL.FTZ R17, R6, R15 ;  /* 0x0000000f06118220 */ /* 0x000fe20000410000 */
[----:B----4-:R-:W-:-:S04]  /*12b0*/  @!P1 IMAD.U32 R23, R23, 0x10000, RZ ;  /* 0x0001000017179824 */ /* 0x010fc800078e00ff */
[----:B------:R-:W-:Y:S01]  /*12c0*/  @!P1 FADD.FTZ R23, -R4, R23 ;  /* 0x0000001704179221 */ /* 0x000fe20000010100 */
[----:B------:R-:W-:-:S04]  /*12d0*/  @!P1 IMAD.U32 R25, R25, 0x10000, RZ ;  /* 0x0001000019199824 */ /* 0x000fc800078e00ff */
[----:B------:R-:W-:-:S04]  /*12e0*/  @!P1 FADD.FTZ R25, -R7, R25 ;  /* 0x0000001907199221 */ /* 0x000fc80000010100 */
[----:B------:R-:W-:-:S04]  /*12f0*/  @!P1 FFMA.FTZ R23, -R5, R25, R23 ;  /* 0x0000001905179223 */ /* 0x000fc80000010117 */
[----:B------:R-:W-:Y:S01]  /*1300*/  @!P1 FMUL.FTZ R15, R6, R23 ;  /* 0x00000017060f9220 */ /* 0x000fe20000410000 */
[----:B------:R-:W-:-:S04]  /*1310*/  @!P0 F2FP.BF16.F32.PACK_AB R17, RZ, R17 ;  /* 0x00000011ff11823e */ /* 0x000fc800000010ff */
[----:B------:R-:W-:Y:S02]  /*1320*/  @!P1 F2FP.BF16.F32.PACK_AB R15, RZ, R15 ;  /* 0x0000000fff0f923e */ /* 0x000fe400000010ff */
[----:B------:R-:W-:Y:S02]  /*1330*/  PRMT R23, R17, 0x7610, R23 ;  /* 0x0000761011177816 */ /* 0x000fe40000000017 */
[----:B------:R-:W-:-:S03]  /*1340*/  PRMT R25, R15, 0x7610, R25 ;  /* 0x000076100f197816 */ /* 0x000fc60000000019 */
[----:B------:R0:W-:Y:S04]  /*1350*/  @!P0 STG.E.U16 desc[UR12][R20.64], R23 ;  /* 0x0000001714008986 */ /* 0x0001e8000c10150c */
[----:B------:R1:W-:Y:S01]  /*1360*/  @!P1 STG.E.U16 desc[UR12][R18.64], R25 ;  /* 0x0000001912009986 */ /* 0x0003e2000c10150c */
[----:B0-----:R-:W0:Y:S08]  /*1370*/  @!P2 LDC.64 R20, c[0x0][0x210] ;  /* 0x00008400ff14ab82 */ /* 0x001e300000000a00 */
[----:B-1----:R-:W1:Y:S01]  /*1380*/  @!P2 LDC.64 R18, c[0x0][0x218] ;  /* 0x00008600ff12ab82 */ /* 0x002e620000000a00 */
[----:B------:R-:W-:Y:S01]  /*1390*/  ISETP.GE.AND P0, PT, R13, R28, PT ;  /* 0x0000001c0d00720c */ /* 0x000fe20003f06270 */
        /* <DEDUP_REMOVED lines=20> */
[----:B------:R-:W-:-:S04]  /*14e0*/  @!P2 FADD.FTZ R15, -R7, R15 ;  /* 0x0000000f070fa221 */ /* 0x000fc80000010100 */
        /* <DEDUP_REMOVED lines=67> */
[----:B------:R-:W-:Y:S01]  /*1920*/  IADD3 R9, R9, 0x2, RZ ;  /* 0x0000000209097810 */ /* 0x000fe20007ffe0ff */
[----:B0-----:R-:W-:-:S04]  /*1930*/  @!P2 IMAD.WIDE R20, R14, 0x2, R20 ;  /* 0x000000020e14a825 */ /* 0x001fc800078e0214 */
[----:B-1----:R-:W-:Y:S01]  /*1940*/  @!P0 IMAD.WIDE R18, R12, 0x2, R18 ;  /* 0x000000020c128825 */ /* 0x002fe200078e0212 */
[C---:B------:R-:W-:Y:S02]  /*1950*/  LEA R26, R3.reuse, R26, 0x3 ;  /* 0x0000001a031a7211 */ /* 0x040fe400078e18ff */
[C---:B------:R-:W-:Y:S01]  /*1960*/  LEA R14, R3.reuse, R14, 0x3 ;  /* 0x0000000e030e7211 */ /* 0x040fe200078e18ff */
[C---:B------:R-:W-:Y:S02]  /*1970*/  IMAD R0, R3.reuse, 0x8, R0 ;  /* 0x0000000803007824 */ /* 0x040fe400078e0200 */
[C---:B------:R-:W-:Y:S02]  /*1980*/  IMAD R24, R3.reuse, 0x8, R24 ;  /* 0x0000000803187824 */ /* 0x040fe400078e0218 */
[C---:B------:R-:W-:Y:S02]  /*1990*/  IMAD R22, R3.reuse, 0x8, R22 ;  /* 0x0000000803167824 */ /* 0x040fe400078e0216 */
[----:B------:R-:W-:-:S02]  /*19a0*/  IMAD R10, R3, 0x8, R10 ;  /* 0x00000008030a7824 */ /* 0x000fc400078e020a */
[C---:B------:R-:W-:Y:S02]  /*19b0*/  IMAD R16, R3.reuse, 0x8, R16 ;  /* 0x0000000803107824 */ /* 0x040fe400078e0210 */
[----:B------:R-:W-:Y:S02]  /*19c0*/  IMAD R12, R3, 0x8, R12 ;  /* 0x00000008030c7824 */ /* 0x000fe400078e020c */
[----:B--2---:R-:W-:Y:S01]  /*19d0*/  @!P2 IMAD.U32 R17, R17, 0x10000, RZ ;  /* 0x000100001111a824 */ /* 0x004fe200078e00ff */
[----:B---3--:R-:W-:-:S03]  /*19e0*/  @!P2 SHF.L.U32 R15, R15, 0x10, RZ ;  /* 0x000000100f0fa819 */ /* 0x008fc600000006ff */
[----:B------:R-:W-:Y:S02]  /*19f0*/  @!P2 FADD.FTZ R17, -R4, R17 ;  /* 0x000000110411a221 */ /* 0x000fe40000010100 */
[----:B------:R-:W-:-:S04]  /*1a00*/  @!P2 FADD.FTZ R15, -R7, R15 ;  /* 0x0000000f070fa221 */ /* 0x000fc80000010100 */
[----:B------:R-:W-:-:S04]  /*1a10*/  @!P2 FFMA.FTZ R15, -R5, R15, R17 ;  /* 0x0000000f050fa223 */ /* 0x000fc80000010111 */
[----:B------:R-:W-:-:S05]  /*1a20*/  @!P2 FMUL.FTZ R15, R6, R15 ;  /* 0x0000000f060fa220 */ /* 0x000fca0000410000 */
[----:B------:R-:W-:Y:S01]  /*1a30*/  @!P2 F2FP.BF16.F32.PACK_AB R15, RZ, R15 ;  /* 0x0000000fff0fa23e */ /* 0x000fe200000010ff */
[----:B----4-:R-:W-:-:S04]  /*1a40*/  @!P0 IMAD.U32 R23, R23, 0x10000, RZ ;  /* 0x0001000017178824 */ /* 0x010fc800078e00ff */
[----:B------:R-:W-:Y:S01]  /*1a50*/  @!P0 FADD.FTZ R23, -R4, R23 ;  /* 0x0000001704178221 */ /* 0x000fe20000010100 */
[----:B------:R-:W-:-:S04]  /*1a60*/  @!P0 IMAD.U32 R25, R25, 0x10000, RZ ;  /* 0x0001000019198824 */ /* 0x000fc800078e00ff */
[----:B------:R-:W-:-:S04]  /*1a70*/  @!P0 FADD.FTZ R25, -R7, R25 ;  /* 0x0000001907198221 */ /* 0x000fc80000010100 */
[----:B------:R-:W-:-:S04]  /*1a80*/  @!P0 FFMA.FTZ R23, -R5, R25, R23 ;  /* 0x0000001905178223 */ /* 0x000fc80000010117 */
[----:B------:R-:W-:Y:S01]  /*1a90*/  @!P0 FMUL.FTZ R17, R6, R23 ;  /* 0x0000001706118220 */ /* 0x000fe20000410000 */
[----:B------:R-:W-:-:S04]  /*1aa0*/  PRMT R23, R15, 0x7610, R23 ;  /* 0x000076100f177816 */ /* 0x000fc80000000017 */
[----:B------:R-:W-:Y:S01]  /*1ab0*/  @!P0 F2FP.BF16.F32.PACK_AB R17, RZ, R17 ;  /* 0x00000011ff11823e */ /* 0x000fe200000010ff */
[----:B------:R1:W-:Y:S04]  /*1ac0*/  @!P2 STG.E.U16 desc[UR12][R20.64], R23 ;  /* 0x000000171400a986 */ /* 0x0003e8000c10150c */
[----:B------:R1:W-:Y:S01]  /*1ad0*/  @!P0 STG.E.U16 desc[UR12][R18.64], R17 ;  /* 0x0000001112008986 */ /* 0x0003e2000c10150c */
[----:B------:R-:W-:Y:S01]  /*1ae0*/  ISETP.NE.AND P0, PT, R9, RZ, PT ;  /* 0x000000ff0900720c */ /* 0x000fe20003f05270 */
[----:B------:R-:W-:Y:S01]  /*1af0*/  IMAD R15, R8, 0x8, R11 ;  /* 0x00000008080f7824 */ /* 0x000fe200078e020b */
[----:B------:R-:W-:-:S11]  /*1b00*/  IADD3 R11, R13, R8, RZ ;  /* 0x000000080d0b7210 */ /* 0x000fd60007ffe0ff */
[----:B-1----:R-:W-:Y:S05]  /*1b10*/  @P0 BRA `(.L_x_27952) ;  /* 0xfffffff400740947 */ /* 0x002fea000383ffff */
[----:B------:R-:W-:-:S07]  /*1b20*/  IMAD.MOV.U32 R13, RZ, RZ, R15 ;  /* 0x000000ffff0d7224 */ /* 0x000fce00078e000f */
.L_x_27951:
[----:B------:R-:W-:-:S13]  /*1b30*/  ISETP.NE.AND P0, PT, R2, RZ, PT ;  /* 0x000000ff0200720c */ /* 0x000fda0003f05270 */
[----:B------:R-:W-:Y:S05]  /*1b40*/  @!P0 EXIT ;  /* 0x000000000000894d */ /* 0x000fea0003800000 */
[C---:B------:R-:W-:Y:S01]  /*1b50*/  ISETP.GE.AND P0, PT, R13.reuse, R28, PT ;  /* 0x0000001c0d00720c */ /* 0x040fe20003f06270 */
[----:B------:R-:W-:Y:S01]  /*1b60*/  IMAD.IADD R9, R0, 0x1, R3 ;  /* 0x0000000100097824 */ /* 0x000fe200078e0203 */
[----:B------:R-:W-:-:S04]  /*1b70*/  IADD3 R13, R13, R8, RZ ;  /* 0x000000080d0d7210 */ /* 0x000fc80007ffe0ff */
[C---:B------:R-:W-:Y:S01]  /*1b80*/  ISETP.GE.AND P1, PT, R13.reuse, R28, PT ;  /* 0x0000001c0d00720c */ /* 0x040fe20003f26270 */
[----:B------:R-:W-:Y:S01]  /*1b90*/  IMAD.IADD R23, R13, 0x1, R8 ;  /* 0x000000010d177824 */ /* 0x000fe200078e0208 */
[----:B------:R-:W-:-:S04]  /*1ba0*/  IADD3 R25, R9, R3, RZ ;  /* 0x0000000309197210 */ /* 0x000fc80007ffe0ff */
[----:B------:R-:W-:Y:S01]  /*1bb0*/  ISETP.GE.AND P2, PT, R23, R28, PT ;  /* 0x0000001c1700720c */ /* 0x000fe20003f46270 */
[----:B------:R-:W0:Y:S08]  /*1bc0*/  @!P0 LDC.64 R20, c[0x0][0x210] ;  /* 0x00008400ff148b82 */ /* 0x000e300000000a00 */
[----:B------:R-:W1:Y:S08]  /*1bd0*/  @!P0 LDC.64 R10, c[0x0][0x218] ;  /* 0x00008600ff0a8b82 */ /* 0x000e700000000a00 */
[----:B------:R-:W2:Y:S08]  /*1be0*/  @!P2 LDC.64 R16, c[0x0][0x210] ;  /* 0x00008400ff10ab82 */ /* 0x000eb00000000a00 */
[----:B------:R-:W3:Y:S01]  /*1bf0*/  @!P1 LDC.64 R12, c[0x0][0x210] ;  /* 0x00008400ff0c9b82 */ /* 0x000ee20000000a00 */
[----:B0-----:R-:W-:-:S06]  /*1c00*/  @!P0 IMAD.WIDE R20, R0, 0x2, R20 ;  /* 0x0000000200148825 */ /* 0x001fcc00078e0214 */
[----:B------:R-:W4:Y:S01]  /*1c10*/  @!P0 LDG.E.U16.CONSTANT R20, desc[UR12][R20.64] ;  /* 0x0000000c14148981 */ /* 0x000f22000c1e9500 */
[----:B------:R-:W0:Y:S01]  /*1c20*/  @!P1 LDC.64 R14, c[0x0][0x218] ;  /* 0x00008600ff0e9b82 */ /* 0x000e220000000a00 */
[----:B-1----:R-:W-:-:S06]  /*1c30*/  @!P0 IMAD.WIDE R10, R0, 0x2, R10 ;  /* 0x00000002000a8825 */ /* 0x002fcc00078e020a */
[----:B------:R-:W4:Y:S01]  /*1c40*/  @!P0 LDG.E.U16.CONSTANT R10, desc[UR12][R10.64] ;  /* 0x0000000c0a0a8981 */ /* 0x000f22000c1e9500 */
[----:B------:R-:W1:Y:S01]  /*1c50*/  @!P2 LDC.64 R18, c[0x0][0x218] ;  /* 0x00008600ff12ab82 */ /* 0x000e620000000a00 */
[----:B--2---:R-:W-:-:S06]  /*1c60*/  @!P2 IMAD.WIDE R16, R25, 0x2, R16 ;  /* 0x000000021910a825 */ /* 0x004fcc00078e0210 */
[----:B------:R-:W2:Y:S01]  /*1c70*/  @!P2 LDG.E.U16.CONSTANT R16, desc[UR12][R16.64] ;  /* 0x0000000c1010a981 */ /* 0x000ea2000c1e9500 */
[C---:B---3--:R-:W-:Y:S01]  /*1c80*/  @!P1 IMAD.WIDE R12, R9.reuse, 0x2, R12 ;  /* 0x00000002090c9825 */ /* 0x048fe200078e020c */
[----:B------:R-:W3:Y:S04]  /*1c90*/  @!P0 LDC.64 R26, c[0x0][0x250] ;  /* 0x00009400ff1a8b82 */ /* 0x000ee80000000a00 */
[----:B------:R0:W2:Y:S02]  /*1ca0*/  @!P1 LDG.E.U16.CONSTANT R2, desc[UR12][R12.64] ;  /* 0x0000000c0c029981 */ /* 0x0000a4000c1e9500 */
[----:B0-----:R-:W-:-:S06]  /*1cb0*/  @!P1 IMAD.WIDE R14, R9, 0x2, R14 ;  /* 0x00000002090e9825 */ /* 0x001fcc00078e020e */
[----:B------:R-:W2:Y:S01]  /*1cc0*/  @!P1 LDG.E.U16.CONSTANT R14, desc[UR12][R14.64] ;  /* 0x0000000c0e0e9981 */ /* 0x000ea2000c1e9500 */
[----:B------:R-:W0:Y:S01]  /*1cd0*/  @!P1 LDC.64 R12, c[0x0][0x250] ;  /* 0x00009400ff0c9b82 */ /* 0x000e220000000a00 */
[----:B-1----:R-:W-:-:S06]  /*1ce0*/  @!P2 IMAD.WIDE R18, R25, 0x2, R18 ;  /* 0x000000021912a825 */ /* 0x002fcc00078e0212 */
[----:B------:R-:W2:Y:S01]  /*1cf0*/  @!P2 LDG.E.U16.CONSTANT R18, desc[UR12][R18.64] ;  /* 0x0000000c1212a981 */ /* 0x000ea2000c1e9500 */
[----:B------:R-:W-:-:S05]  /*1d00*/  IMAD.IADD R23, R23, 0x1, R8 ;  /* 0x0000000117177824 */ /* 0x000fca00078e0208 */
[----:B------:R-:W-:Y:S01]  /*1d10*/  ISETP.GE.AND P3, PT, R23, R28, PT ;  /* 0x0000001c1700720c */ /* 0x000fe20003f66270 */
[----:B---3--:R-:W-:-:S04]  /*1d20*/  @!P0 IMAD.WIDE R26, R0, 0x2, R26 ;  /* 0x00000002001a8825 */ /* 0x008fc800078e021a */
[----:B0-----:R-:W-:-:S04]  /*1d30*/  @!P1 IMAD.WIDE R12, R9, 0x2, R12 ;  /* 0x00000002090c9825 */ /* 0x001fc800078e020c */
[----:B----4-:R-:W-:Y:S02]  /*1d40*/  @!P0 IMAD.U32 R29, R20, 0x10000, RZ ;  /* 0x00010000141d8824 */ /* 0x010fe400078e00ff */
[----:B------:R-:W0:Y:S01]  /*1d50*/  @!P2 LDC.64 R20, c[0x0][0x250] ;  /* 0x00009400ff14ab82 */ /* 0x000e220000000a00 */
[----:B------:R-:W-:Y:S02]  /*1d60*/  @!P0 IMAD.U32 R22, R10, 0x10000, RZ ;  /* 0x000100000a168824 */ /* 0x000fe400078e00ff */
[----:B------:R-:W-:Y:S02]  /*1d70*/  @!P0 FADD.FTZ R10, -R4, R29 ;  /* 0x0000001d040a8221 */ /* 0x000fe40000010100 */
[----:B-----5:R-:W-:Y:S01]  /*1d80*/  @!P0 FADD.FTZ R22, -R7, R22 ;  /* 0x0000001607168221 */ /* 0x020fe20000010100 */
[----:B--2---:R-:W-:Y:S01]  /*1d90*/  @!P2 IMAD.U32 R29, R16, 0x10000, RZ ;  /* 0x00010000101da824 */ /* 0x004fe200078e00ff */
[----:B------:R-:W-:-:S05]  /*1da0*/  @!P1 SHF.L.U32 R11, R2, 0x10, RZ ;  /* 0x00000010020b9819 */ /* 0x000fca00000006ff */
[----:B------:R-:W-:Y:S01]  /*1db0*/  @!P1 FADD.FTZ R2, -R4, R11 ;  /* 0x0000000b04029221 */ /* 0x000fe20000010100 */
[----:B------:R-:W-:Y:S02]  /*1dc0*/  @!P1 IMAD.U32 R24, R14, 0x10000, RZ ;  /* 0x000100000e189824 */ /* 0x000fe400078e00ff */
[----:B------:R-:W-:Y:S02]  /*1dd0*/  @!P2 FADD.FTZ R14, -R4, R29 ;  /* 0x0000001d040ea221 */ /* 0x000fe40000010100 */
[----:B------:R-:W-:Y:S01]  /*1de0*/  @!P1 FADD.FTZ R15, -R7, R24 ;  /* 0x00000018070f9221 */ /* 0x000fe20000010100 */
[----:B------:R-:W-:Y:S01]  /*1df0*/  @!P2 SHF.L.U32 R16, R18, 0x10, RZ ;  /* 0x000000101210a819 */ /* 0x000fe200000006ff */
[C---:B------:R-:W-:Y:S02]  /*1e00*/  @!P0 FFMA.FTZ R11, -R5.reuse, R22, R10 ;  /* 0x00000016050b8223 */ /* 0x040fe4000001010a */
[----:B------:R-:W-:Y:S02]  /*1e10*/  @!P1 FFMA.FTZ R15, -R5, R15, R2 ;  /* 0x0000000f050f9223 */ /* 0x000fe40000010102 */
[----:B------:R-:W-:Y:S01]  /*1e20*/  @!P2 FADD.FTZ R17, -R7, R16 ;  /* 0x000000100711a221 */ /* 0x000fe20000010100 */
[----:B------:R-:W-:-:S03]  /*1e30*/  @!P0 FMUL.FTZ R11, R6, R11 ;  /* 0x0000000b060b8220 */ /* 0x000fc60000410000 */
[----:B------:R-:W-:Y:S01]  /*1e40*/  @!P2 FFMA.FTZ R17, -R5, R17, R14 ;  /* 0x000000110511a223 */ /* 0x000fe2000001010e */
[----:B------:R-:W-:-:S03]  /*1e50*/  @!P1 FMUL.FTZ R15, R6, R15 ;  /* 0x0000000f060f9220 */ /* 0x000fc60000410000 */
[----:B------:R-:W-:Y:S01]  /*1e60*/  @!P2 FMUL.FTZ R17, R6, R17 ;  /* 0x000000110611a220 */ /* 0x000fe20000410000 */
[----:B------:R-:W-:Y:S01]  /*1e70*/  @!P0 F2FP.BF16.F32.PACK_AB R11, RZ, R11 ;  /* 0x0000000bff0b823e */ /* 0x000fe200000010ff */
[----:B0-----:R-:W-:Y:S01]  /*1e80*/  @!P2 IMAD.WIDE R20, R25, 0x2, R20 ;  /* 0x000000021914a825 */ /* 0x001fe200078e0214 */
[----:B------:R-:W-:Y:S02]  /*1e90*/  @!P1 F2FP.BF16.F32.PACK_AB R15, RZ, R15 ;  /* 0x0000000fff0f923e */ /* 0x000fe400000010ff */
[----:B------:R-:W-:Y:S01]  /*1ea0*/  @!P2 F2FP.BF16.F32.PACK_AB R17, RZ, R17 ;  /* 0x00000011ff11a23e */ /* 0x000fe200000010ff */
[----:B------:R0:W-:Y:S04]  /*1eb0*/  @!P0 STG.E.U16 desc[UR12][R26.64], R11 ;  /* 0x0000000b1a008986 */ /* 0x0001e8000c10150c */
[----:B------:R0:W-:Y:S04]  /*1ec0*/  @!P1 STG.E.U16 desc[UR12][R12.64], R15 ;  /* 0x0000000f0c009986 */ /* 0x0001e8000c10150c */
[----:B------:R0:W-:Y:S01]  /*1ed0*/  @!P2 STG.E.U16 desc[UR12][R20.64], R17 ;  /* 0x000000111400a986 */ /* 0x0001e2000c10150c */
[----:B------:R-:W-:Y:S05]  /*1ee0*/  @P3 EXIT ;  /* 0x000000000000394d */ /* 0x000fea0003800000 */
[----:B------:R-:W1:Y:S01]  /*1ef0*/  LDC.64 R8, c[0x0][0x210] ;  /* 0x00008400ff087b82 */ /* 0x000e620000000a00 */
[----:B------:R-:W-:-:S07]  /*1f00*/  IMAD.IADD R25, R25, 0x1, R3 ;  /* 0x0000000119197824 */ /* 0x000fce00078e0203 */
[----:B0-----:R-:W0:Y:S08]  /*1f10*/  LDC.64 R10, c[0x0][0x218] ;  /* 0x00008600ff0a7b82 */ /* 0x001e300000000a00 */
[----:B------:R-:W2:Y:S01]  /*1f20*/  LDC.64 R2, c[0x0][0x250] ;  /* 0x00009400ff027b82 */ /* 0x000ea20000000a00 */
[----:B-1----:R-:W-:-:S06]  /*1f30*/  IMAD.WIDE R8, R25, 0x2, R8 ;  /* 0x0000000219087825 */ /* 0x002fcc00078e0208 */
[----:B------:R-:W3:Y:S01]  /*1f40*/  LDG.E.U16.CONSTANT R8, desc[UR12][R8.64] ;  /* 0x0000000c08087981 */ /* 0x000ee2000c1e9500 */
[----:B0-----:R-:W-:-:S06]  /*1f50*/  IMAD.WIDE R10, R25, 0x2, R10 ;  /* 0x00000002190a7825 */ /* 0x001fcc00078e020a */
[----:B------:R-:W4:Y:S01]  /*1f60*/  LDG.E.U16.CONSTANT R10, desc[UR12][R10.64] ;  /* 0x0000000c0a0a7981 */ /* 0x000f22000c1e9500 */
[----:B--2---:R-:W-:Y:S01]  /*1f70*/  IMAD.WIDE R2, R25, 0x2, R2 ;  /* 0x0000000219027825 */ /* 0x004fe200078e0202 */
[----:B---3--:R-:W-:-:S03]  /*1f80*/  SHF.L.U32 R13, R8, 0x10, RZ ;  /* 0x00000010080d7819 */ /* 0x008fc600000006ff */
[----:B----4-:R-:W-:Y:S02]  /*1f90*/  IMAD.U32 R0, R10, 0x10000, RZ ;  /* 0x000100000a007824 */ /* 0x010fe400078e00ff */
[----:B------:R-:W-:Y:S02]  /*1fa0*/  FADD.FTZ R4, -R4, R13 ;  /* 0x0000000d04047221 */ /* 0x000fe40000010100 */
[----:B------:R-:W-:-:S04]  /*1fb0*/  FADD.FTZ R0, -R7, R0 ;  /* 0x0000000007007221 */ /* 0x000fc80000010100 */
[----:B------:R-:W-:-:S04]  /*1fc0*/  FFMA.FTZ R5, -R5, R0, R4 ;  /* 0x0000000005057223 */ /* 0x000fc80000010104 */
[----:B------:R-:W-:-:S05]  /*1fd0*/  FMUL.FTZ R5, R6, R5 ;  /* 0x0000000506057220 */ /* 0x000fca0000410000 */
[----:B------:R-:W-:-:S05]  /*1fe0*/  F2FP.BF16.F32.PACK_AB R5, RZ, R5 ;  /* 0x00000005ff05723e */ /* 0x000fca00000010ff */
[----:B------:R-:W-:Y:S01]  /*1ff0*/  STG.E.U16 desc[UR12][R2.64], R5 ;  /* 0x0000000502007986 */ /* 0x000fe2000c10150c */
[----:B------:R-:W-:Y:S05]  /*2000*/  EXIT ;  /* 0x000000000000794d */ /* 0x000fea0003800000 */
.L_x_27953:
        /* <DEDUP_REMOVED lines=15> */
.L_x_28492:


//--------------------- .text._ZN2at6native46batch_norm_backward_elemt_channels_last_kernelILi4EN3c104HalfEfS3_EEvPKT0_S6_PKT1_S9_PKT2_S9_S9_PKiPS4_lii --------------------------
	.section	.text._ZN2at6native46batch_norm_backward_elemt_channels_last_kernelILi4EN3c104HalfEfS3_EEvPKT0_S6_PKT1_S9_PKT2_S9_S9_PKiPS4_lii,"ax",@progbits
	.align	128
        .global         _ZN2at6native46batch_norm_backward_elemt_channels_last_kernelILi4EN3c104HalfEfS3_EEvPKT0_S6_PKT1_S9_PKT2_S9_S9_PKiPS4_lii
        .type           _ZN2at6native46batch_norm_backward_elemt_channels_last_kernelILi4EN3c104HalfEfS3_EEvPKT0_S6_PKT1_S9_PKT2_S9_S9_PKiPS4_lii,@function
        .size           _ZN2at6native46batch_norm_backward_elemt_channels_last_kernelILi4EN3c104HalfEfS3_EEvPKT0_S6_PKT1_S9_PKT2_S9_S9_PKiPS4_lii,(.L_x_28493 - _ZN2at6native46batch_norm_backward_elemt_channels_last_kernelILi4EN3c104HalfEfS3_EEvPKT0_S6_PKT1_S9_PKT2_S9_S9_PKiPS4_lii)
        .other          _ZN2at6native46batch_norm_backward_elemt_channels_last_kernelILi4EN3c104HalfEfS3_EEvPKT0_S6_PKT1_S9_PKT2_S9_S9_PKiPS4_lii,@"STO_CUDA_ENTRY STV_DEFAULT"
_ZN2at6native46batch_norm_backward_elemt_channels_last_kernelILi4EN3c104HalfEfS3_EEvPKT0_S6_PKT1_S9_PKT2_S9_S9_PKiPS4_lii:
.text._ZN2at6native46batch_norm_backward_elemt_channels_last_kernelILi4EN3c104HalfEfS3_EEvPKT0_S6_PKT1_S9_PKT2_S9_S9_PKiPS4_lii:
        /* <DEDUP_REMOVED lines=17> */
[----:B------:R-:W-:Y:S02]  /*0110*/  CS2R R4, SRZ ;  /* 0x0000000000047805 */ /* 0x000fe4000001ff00 */
[----:B------:R-:W-:Y:S01]  /*0120*/  MOV R2, UR4 ;  /* 0x0000000400027c02 */ /* 0x000fe20008000f00 */
[----:B------:R-:W-:Y:S01]  /*0130*/  UMOV UR4, URZ ;  /* 0x0000003f00047c82 */ /* 0x000fe20008000000 */
[----:B------:R-:W-:Y:S02]  /*0140*/  IMAD.X R6, RZ, RZ, ~R3, P0 ;  /* 0x000000ffff067224 */ /* 0x000fe400000e0e03 */
[----:B------:R-:W-:-:S03]  /*0150*/  IMAD.U32 R3, RZ, RZ, UR5 ;  /* 0x00000005ff037e24 */ /* 0x000fc6000f8e00ff */
        /* <DEDUP_REMOVED lines=9> */
.L_x_27958:
        /* <DEDUP_REMOVED lines=44> */
[----:B------:R-:W-:Y:S02]  /*04b0*/  IADD3.X R6, RZ, R6, RZ, P1, !PT ;  /* 0x00000006ff067210 */ /* 0x000fe40000ffe4ff */
[----:B------:R-:W-:Y:S02]  /*04c0*/  ISETP.GE.U32.AND P1, PT, R0, -0xc, PT ;  /* 0xfffffff40000780c */ /* 0x000fe40003f26070 */
[----:B------:R-:W-:Y:S02]  /*04d0*/  SHF.R.S32.HI R12, RZ, 0x1f, R12 ;  /* 0x0000001fff0c7819 */ /* 0x000fe4000001140c */
[----:B------:R-:W-:-:S02]  /*04e0*/  ISETP.GE.AND.EX P1, PT, R6, -0x1, PT, P1 ;  /* 0xffffffff0600780c */ /* 0x000fc40003f26310 */
[----:B------:R-:W-:-:S04]  /*04f0*/  SHF.R.S32.HI R11, RZ, 0x1f, R11 ;  /* 0x0000001fff0b7819 */ /* 0x000fc8000001140b */
[----:B------:R-:W-:Y:S02]  /*0500*/  IADD3.X R11, R11, R10, R12, P2, P3 ;  /* 0x0000000a0b0b7210 */ /* 0x000fe400017e640c */
[----:B------:R-:W-:Y:S02]  /*0510*/  IADD3 R10, P2, R2, 0x40, RZ ;  /* 0x00000040020a7810 */ /* 0x000fe40007f5e0ff */
[----:B------:R-:W-:Y:S02]  /*0520*/  IADD3 R4, P3, P4, R9, R4, R8 ;  /* 0x0000000409047210 */ /* 0x000fe40007c7e008 */
[----:B------:R-:W-:Y:S01]  /*0530*/  SHF.R.S32.HI R2, RZ, 0x1f, R9 ;  /* 0x0000001fff027819 */ /* 0x000fe20000011409 */
[----:B------:R-:W-:-:S03]  /*0540*/  IMAD.X R3, RZ, RZ, R3, P2 ;  /* 0x000000ffff037224 */ /* 0x000fc600010e0603 */
[----:B------:R-:W-:Y:S01]  /*0550*/  IADD3.X R5, R2, R11, R5, P3, P4 ;  /* 0x0000000b02057210 */ /* 0x000fe20001fe8405 */
[----:B------:R-:W-:Y:S01]  /*0560*/  IMAD.MOV.U32 R2, RZ, RZ, R10 ;  /* 0x000000ffff027224 */ /* 0x000fe200078e000a */
[----:B------:R-:W-:Y:S06]  /*0570*/  @!P1 BRA `(.L_x_27958) ;  /* 0xfffffffc001c9947 */ /* 0x000fec000383ffff */
.L_x_27957:
[----:B------:R-:W-:-:S04]  /*0580*/  IADD3 R8, P2, RZ, -R0, RZ ;  /* 0x80000000ff087210 */ /* 0x000fc80007f5e0ff */
[----:B------:R-:W-:Y:S02]  /*0590*/  ISETP.GT.U32.AND P1, PT, R8, 0x4, PT ;  /* 0x000000040800780c */ /* 0x000fe40003f24070 */
[----:B------:R-:W-:-:S04]  /*05a0*/  IADD3.X R8, RZ, ~R6, RZ, P2, !PT ;  /* 0x80000006ff087210 */ /* 0x000fc800017fe4ff */
        /* <DEDUP_REMOVED lines=33> */
.L_x_27959:
[----:B------:R-:W-:-:S04]  /*07c0*/  ISETP.NE.U32.AND P1, PT, R0, RZ, PT ;  /* 0x000000ff0000720c */ /* 0x000fc80003f25070 */
[----:B------:R-:W-:-:S13]  /*07d0*/  ISETP.NE.OR.EX P0, PT, R6, RZ, P0, P1 ;  /* 0x000000ff0600720c */ /* 0x000fda0000705710 */
[----:B------:R-:W-:Y:S05]  /*07e0*/  @!P0 BRA `(.L_x_27955) ;  /* 0x0000000000548947 */ /* 0x000fea0003800000 */
.L_x_27956:
        /* <DEDUP_REMOVED lines=18> */
[----:B------:R-:W-:Y:S02]  /*0910*/  IADD3.X R5, R12, R5, R2, P2, P3 ;  /* 0x000000050c057210 */ /* 0x000fe400017e6402 */
[----:B------:R-:W-:Y:S01]  /*0920*/  MOV R2, R8 ;  /* 0x0000000800027202 */ /* 0x000fe20000000f00 */
[----:B------:R-:W-:Y:S06]  /*0930*/  @P0 BRA `(.L_x_27956) ;  /* 0xfffffffc00ac0947 */ /* 0x000fec000383ffff */
.L_x_27955:
[----:B------:R-:W-:-:S04]  /*0940*/  ISETP.NE.U32.AND P0, PT, R7, RZ, PT ;  /* 0x000000ff0700720c */ /* 0x000fc80003f05070 */
[----:B------:R-:W-:-:S13]  /*0950*/  ISETP.NE.AND.EX P0, PT, RZ, RZ, PT, P0 ;  /* 0x000000ffff00720c */ /* 0x000fda0003f05300 */
[----:B------:R-:W-:Y:S05]  /*0960*/  @!P0 BRA `(.L_x_27960) ;  /* 0x0000000000408947 */ /* 0x000fea0003800000 */
[----:B------:R-:W-:Y:S01]  /*0970*/  IADD3 R7, P0, RZ, -R7, RZ ;  /* 0x80000007ff077210 */ /* 0x000fe20007f1e0ff */
[----:B------:R-:W-:Y:S02]  /*0980*/  ULDC.64 UR6, c[0x0][0x248] ;  /* 0x0000920000067ab9 */ /* 0x000fe40000000a00 */
[----:B------:R-:W-:Y:S02]  /*0990*/  UIMAD.WIDE UR4, UR4, 0x4, UR6 ;  /* 0x00000004040478a5 */ /* 0x000fe4000f8e0206 */
[----:B------:R-:W-:-:S10]  /*09a0*/  IMAD.X R0, RZ, RZ, -0x1, P0 ;  /* 0xffffffffff007424 */ /* 0x000fd400000e06ff */
.L_x_27961:
[----:B------:R-:W-:Y:S01]  /*09b0*/  IMAD.U32 R2, RZ, RZ, UR4 ;  /* 0x00000004ff027e24 */ /* 0x000fe2000f8e00ff */
[----:B------:R-:W-:-:S05]  /*09c0*/  MOV R3, UR5 ;  /* 0x0000000500037c02 */ /* 0x000fca0008000f00 */
        /* <DEDUP_REMOVED lines=10> */
.L_x_27960:
[----:B------:R0:W1:Y:S02]  /*0a70*/  I2F.S64 R0, R4 ;  /* 0x0000000400007312 */ /* 0x0000640000301400 */
.L_x_27954:
[----:B------:R-:W2:Y:S01]  /*0a80*/  S2R R26, SR_CTAID.X ;  /* 0x00000000001a7919 */ /* 0x000ea20000002500 */
[----:B------:R-:W-:Y:S01]  /*0a90*/  ULDC UR11, c[0x0][0x10] ;  /* 0x00000400000b7ab9 */ /* 0x000fe20000000800 */
[----:B------:R-:W3:Y:S01]  /*0aa0*/  S2UR UR14, SR_CTAID.Y ;  /* 0x00000000000e79c3 */ /* 0x000ee20000002600 */
[----:B------:R-:W-:Y:S01]  /*0ab0*/  ULDC.64 UR16, c[0x0][0x260] ;  /* 0x0000980000107ab9 */ /* 0x000fe20000000a00 */
[----:B------:R-:W2:Y:S01]  /*0ac0*/  S2R R3, SR_TID.X ;  /* 0x0000000000037919 */ /* 0x000ea20000002100 */
[----:B------:R-:W-:Y:S01]  /*0ad0*/  IMAD.U32 R28, RZ, RZ, UR16 ;  /* 0x00000010ff1c7e24 */ /* 0x000fe2000f8e00ff */
        /* <DEDUP_REMOVED lines=11> */
[----:B------:R-:W-:Y:S02]  /*0b90*/  ULDC.64 UR6, c[0x0][0x240] ;  /* 0x0000900000067ab9 */ /* 0x000fe40000000a00 */
[----:B------:R-:W-:Y:S02]  /*0ba0*/  SHF.L.U32 R2, R8, 0x2, RZ ;  /* 0x0000000208027819 */ /* 0x000fe400000006ff */
[----:B------:R-:W-:Y:S02]  /*0bb0*/  IABS R14, R7 ;  /* 0x00000007000e7213 */ /* 0x000fe40000000000 */
[-C--:B------:R-:W-:Y:S02]  /*0bc0*/  IABS R13, R2.reuse ;  /* 0x00000002000d7213 */ /* 0x080fe40000000000 */
[----:B------:R-:W-:-:S02]  /*0bd0*/  IABS R15, R2 ;  /* 0x00000002000f7213 */ /* 0x000fc40000000000 */
[----:B------:R-:W2:Y:S01]  /*0be0*/  I2F.RP R6, R13 ;  /* 0x0000000d00067306 */ /* 0x000ea20000209400 */
[----:B------:R-:W-:-:S04]  /*0bf0*/  LOP3.LUT R7, R7, R2, RZ, 0x3c, !PT ;  /* 0x0000000207077212 */ /* 0x000fc800078e3cff */
[----:B------:R-:W-:-:S03]  /*0c00*/  ISETP.GE.AND P1, PT, R7, RZ, PT ;  /* 0x000000ff0700720c */ /* 0x000fc60003f26270 */
[----:B--2---:R-:W0:Y:S02]  /*0c10*/  MUFU.RCP R6, R6 ;  /* 0x0000000600067308 */ /* 0x004e240000001000 */
[----:B0-----:R-:W-:Y:S02]  /*0c20*/  VIADD R4, R6, 0xffffffe ;  /* 0x0ffffffe06047836 */ /* 0x001fe40000000000 */
[----:B------:R-:W0:Y:S04]  /*0c30*/  LDC.64 R6, c[0x0][0x238] ;  /* 0x00008e00ff067b82 */ /* 0x000e280000000a00 */
[----:B------:R2:W3:Y:S02]  /*0c40*/  F2I.FTZ.U32.TRUNC.NTZ R5, R4 ;  /* 0x0000000400057305 */ /* 0x0004e4000021f000 */
[----:B--2---:R-:W-:Y:S01]  /*0c50*/  HFMA2.MMA R4, -RZ, RZ, 0, 0 ;  /* 0x00000000ff047435 */ /* 0x004fe200000001ff */
[----:B---3--:R-:W-:-:S04]  /*0c60*/  IMAD.MOV R12, RZ, RZ, -R5 ;  /* 0x000000ffff0c7224 */ /* 0x008fc800078e0a05 */
[----:B------:R-:W-:Y:S02]  /*0c70*/  IMAD R9, R12, R13, RZ ;  /* 0x0000000d0c097224 */ /* 0x000fe400078e02ff */
[----:B------:R-:W-:-:S03]  /*0c80*/  IMAD.MOV.U32 R12, RZ, RZ, R14 ;  /* 0x000000ffff0c7224 */ /* 0x000fc600078e000e */
[----:B------:R-:W-:-:S04]  /*0c90*/  IMAD.HI.U32 R5, R5, R9, R4 ;  /* 0x0000000905057227 */ /* 0x000fc800078e0004 */
[----:B------:R-:W-:Y:S01]  /*0ca0*/  IMAD.MOV R4, RZ, RZ, -R15 ;  /* 0x000000ffff047224 */ /* 0x000fe200078e0a0f */
[----:B------:R-:W-:Y:S01]  /*0cb0*/  SHF.R.S32.HI R15, RZ, 0x1f, R26 ;  /* 0x0000001fff0f7819 */ /* 0x000fe2000001141a */
[----:B------:R-:W-:-:S04]  /*0cc0*/  IMAD.HI.U32 R9, R5, R12, RZ ;  /* 0x0000000c05097227 */ /* 0x000fc800078e00ff */
[----:B------:R-:W-:Y:S01]  /*0cd0*/  IMAD R4, R9, R4, R12 ;  /* 0x0000000409047224 */ /* 0x000fe200078e020c */
[----:B------:R-:W-:-:S04]  /*0ce0*/  LEA R12, P3, R26, UR6, 0x2 ;  /* 0x000000061a0c7c11 */ /* 0x000fc8000f8610ff */
[----:B------:R-:W-:-:S13]  /*0cf0*/  ISETP.GT.U32.AND P2, PT, R13, R4, PT ;  /* 0x000000040d00720c */ /* 0x000fda0003f44070 */
[-C--:B------:R-:W-:Y:S01]  /*0d00*/  @!P2 IADD3 R4, R4, -R13.reuse, RZ ;  /* 0x8000000d0404a210 */ /* 0x080fe20007ffe0ff */
        /* <DEDUP_REMOVED lines=24> */
[----:B------:R-:W-:Y:S01]  /*0e90*/  MOV R5, 0x3f800000 ;  /* 0x3f80000000057802 */ /* 0x000fe20000000f00 */
[----:B----4-:R-:W-:Y:S01]  /*0ea0*/  IMAD.MOV.U32 R13, RZ, RZ, R3 ;  /* 0x000000ffff0d7224 */ /* 0x010fe200078e0003 */
[----:B------:R-:W-:Y:S01]  /*0eb0*/  IADD3 R2, R9, 0x1, RZ ;  /* 0x0000000109027810 */ /* 0x000fe20007ffe0ff */
[----:B------:R-:W-:-:S03]  /*0ec0*/  IMAD R3, R8, UR17, RZ ;  /* 0x0000001108037c24 */ /* 0x000fc6000f8e02ff */
[----:B------:R-:W-:Y:S01]  /*0ed0*/  LOP3.LUT R2, R2, 0x1, RZ, 0xc0, !PT ;  /* 0x0000000102027812 */ /* 0x000fe200078ec0ff */
[----:B--2---:R-:W-:Y:S01]  /*0ee0*/  @P0 HADD2.F32 R5, -RZ, R14.H0_H0 ;  /* 0x2000000eff050230 */ /* 0x004fe20000004100 */
[----:B------:R-:W-:Y:S01]  /*0ef0*/  ISETP.NE.AND P0, PT, R9, RZ, PT ;  /* 0x000000ff0900720c */ /* 0x000fe20003f05270 */
[----:B---3--:R-:W-:-:S03]  /*0f00*/  FMUL.FTZ R23, R20, R20 ;  /* 0x0000001414177220 */ /* 0x008fc60000410000 */
[----:B------:R-:W-:Y:S01]  /*0f10*/  FMUL.FTZ R6, R20, R5 ;  /* 0x0000000514067220 */ /* 0x000fe20000410000 */
        /* <DEDUP_REMOVED lines=27> */
[----:B------:R-:W-:Y:S02]  /*10d0*/  IMAD R26, R11, UR17, R26 ;  /* 0x000000110b1a7c24 */ /* 0x000fe4000f8e021a */
[----:B------:R-:W-:-:S07]  /*10e0*/  IMAD.MOV.U32 R11, RZ, RZ, R13 ;  /* 0x000000ffff0b7224 */ /* 0x000fce00078e000d */
.L_x_27963:
[C---:B0-----:R-:W-:Y:S02]  /*10f0*/  ISETP.GE.AND P0, PT, R11.reuse, R28, PT ;  /* 0x0000001c0b00720c */ /* 0x041fe40003f06270 */
[----:B------:R-:W-:-:S04]  /*1100*/  IADD3 R13, R11, R8, RZ ;  /* 0x000000080b0d7210 */ /* 0x000fc80007ffe0ff */
        /* <DEDUP_REMOVED lines=15> */
[----:B------:R-:W-:-:S05]  /*1200*/  IMAD.IADD R13, R13, 0x1, R8 ;  /* 0x000000010d0d7824 */ /* 0x000fca00078e0208 */
[----:B------:R-:W-:Y:S01]  /*1210*/  ISETP.GE.AND P2, PT, R13, R28, PT ;  /* 0x0000001c0d00720c */ /* 0x000fe20003f46270 */
[----:B0-----:R-:W-:-:S04]  /*1220*/  @!P0 IMAD.WIDE R20, R0, 0x2, R20 ;  /* 0x0000000200148825 */ /* 0x001fc800078e0214 */
[----:B-1----:R-:W-:Y:S01]  /*1230*/  @!P1 IMAD.WIDE R18, R26, 0x2, R18 ;  /* 0x000000021a129825 */ /* 0x002fe200078e0212 */
[----:B------:R-:W-:-:S03]  /*1240*/  IADD3 R13, R13, R8, RZ ;  /* 0x000000080d0d7210 */ /* 0x000fc60007ffe0ff */
[----:B--2---:R-:W-:Y:S02]  /*1250*/  @!P0 HADD2.F32 R17, -RZ, R17.H0_H0 ;  /* 0x20000011ff118230 */ /* 0x004fe40000004100 */
[----:B---3--:R-:W-:-:S03]  /*1260*/  @!P0 HADD2.F32 R15, -RZ, R15.H0_H0 ;  /* 0x2000000fff0f8230 */ /* 0x008fc60000004100 */
[----:B------:R-:W-:Y:S02]  /*1270*/  @!P0 FADD.FTZ R17, -R4, R17 ;  /* 0x0000001104118221 */ /* 0x000fe40000010100 */
[----:B-----5:R-:W-:-:S04]  /*1280*/  @!P0 FADD.FTZ R15, -R7, R15 ;  /* 0x0000000f070f8221 */ /* 0x020fc80000010100 */
[----:B------:R-:W-:-:S04]  /*1290*/  @!P0 FFMA.FTZ R15, -R5, R15, R17 ;  /* 0x0000000f050f8223 */ /* 0x000fc80000010111 */
[----:B------:R-:W-:Y:S01]  /*12a0*/  @!P0 FMUL.FTZ R17, R6, R15 ;  /* 0x0000000f06118220 */ /* 0x000fe20000410000 */
[----:B----4-:R-:W-:Y:S02]  /*12b0*/  @!P1 HADD2.F32 R23, -RZ, R23.H0_H0 ;  /* 0x20000017ff179230 */ /* 0x010fe40000004100 */
[----:B------:R-:W-:-:S03]  /*12c0*/  @!P1 HADD2.F32 R25, -RZ, R25.H0_H0 ;  /* 0x20000019ff199230 */ /* 0x000fc60000004100 */
[----:B------:R-:W-:Y:S02]  /*12d0*/  @!P1 FADD.FTZ R23, -R4, R23 ;  /* 0x0000001704179221 */ /* 0x000fe40000010100 */
[----:B------:R-:W-:-:S04]  /*12e0*/  @!P1 FADD.FTZ R25, -R7, R25 ;  /* 0x0000001907199221 */ /* 0x000fc80000010100 */
[----:B------:R-:W-:-:S04]  /*12f0*/  @!P1 FFMA.FTZ R23, -R5, R25, R23 ;  /* 0x0000001905179223 */ /* 0x000fc80000010117 */
[----:B------:R-:W-:Y:S01]  /*1300*/  @!P1 FMUL.FTZ R15, R6, R23 ;  /* 0x00000017060f9220 */ /* 0x000fe20000410000 */
[----:B------:R-:W-:-:S04]  /*1310*/  @!P0 F2FP.F16.F32.PACK_AB R17, RZ, R17 ;  /* 0x00000011ff11823e */ /* 0x000fc800000000ff */
[----:B------:R-:W-:Y:S02]  /*1320*/  @!P1 F2FP.F16.F32.PACK_AB R15, RZ, R15 ;  /* 0x0000000fff0f923e */ /* 0x000fe400000000ff */
        /* <DEDUP_REMOVED lines=27> */
[----:B------:R-:W-:-:S04]  /*14e0*/  @!P2 FADD.FTZ R15, -R7, R15 ;  /* 0x0000000f070fa221 */ /* 0x000fc80000010100 */
        /* <DEDUP_REMOVED lines=67> */
[----:B------:R-:W-:-:S02]  /*1920*/  VIADD R9, R9, 0x2 ;  /* 0x0000000209097836 */ /* 0x000fc40000000000 */
[----:B0-----:R-:W-:-:S04]  /*1930*/  @!P2 IMAD.WIDE R20, R14, 0x2, R20 ;  /* 0x000000020e14a825 */ /* 0x001fc800078e0214 */
[----:B-1----:R-:W-:Y:S01]  /*1940*/  @!P0 IMAD.WIDE R18, R12, 0x2, R18 ;  /* 0x000000020c128825 */ /* 0x002fe200078e0212 */
[C---:B------:R-:W-:Y:S02]  /*1950*/  LEA R26, R3.reuse, R26, 0x3 ;  /* 0x0000001a031a7211 */ /* 0x040fe400078e18ff */
[C---:B------:R-:W-:Y:S01]  /*1960*/  LEA R22, R3.reuse, R22, 0x3 ;  /* 0x0000001603167211 */ /* 0x040fe200078e18ff */
[C---:B------:R-:W-:Y:S01]  /*1970*/  IMAD R0, R3.reuse, 0x8, R0 ;  /* 0x0000000803007824 */ /* 0x040fe200078e0200 */
[C---:B------:R-:W-:Y:S01]  /*1980*/  LEA R10, R3.reuse, R10, 0x3 ;  /* 0x0000000a030a7211 */ /* 0x040fe200078e18ff */
[C---:B------:R-:W-:Y:S01]  /*1990*/  IMAD R24, R3.reuse, 0x8, R24 ;  /* 0x0000000803187824 */ /* 0x040fe200078e0218 */
[C---:B------:R-:W-:Y:S01]  /*19a0*/  LEA R14, R3.reuse, R14, 0x3 ;  /* 0x0000000e030e7211 */ /* 0x040fe200078e18ff */
[C---:B------:R-:W-:Y:S02]  /*19b0*/  IMAD R16, R3.reuse, 0x8, R16 ;  /* 0x0000000803107824 */ /* 0x040fe400078e0210 */
[----:B------:R-:W-:-:S02]  /*19c0*/  IMAD R12, R3, 0x8, R12 ;  /* 0x00000008030c7824 */ /* 0x000fc400078e020c */
[----:B--2---:R-:W-:Y:S02]  /*19d0*/  @!P2 HADD2.F32 R17, -RZ, R17.H0_H0 ;  /* 0x20000011ff11a230 */ /* 0x004fe40000004100 */
[----:B---3--:R-:W-:-:S03]  /*19e0*/  @!P2 HADD2.F32 R15, -RZ, R15.H0_H0 ;  /* 0x2000000fff0fa230 */ /* 0x008fc60000004100 */
[----:B------:R-:W-:Y:S02]  /*19f0*/  @!P2 FADD.FTZ R17, -R4, R17 ;  /* 0x000000110411a221 */ /* 0x000fe40000010100 */
[----:B------:R-:W-:-:S04]  /*1a00*/  @!P2 FADD.FTZ R15, -R7, R15 ;  /* 0x0000000f070fa221 */ /* 0x000fc80000010100 */
[----:B------:R-:W-:-:S04]  /*1a10*/  @!P2 FFMA.FTZ R15, -R5, R15, R17 ;  /* 0x0000000f050fa223 */ /* 0x000fc80000010111 */
[----:B------:R-:W-:-:S05]  /*1a20*/  @!P2 FMUL.FTZ R15, R6, R15 ;  /* 0x0000000f060fa220 */ /* 0x000fca0000410000 */
[----:B------:R-:W-:Y:S01]  /*1a30*/  @!P2 F2FP.F16.F32.PACK_AB R15, RZ, R15 ;  /* 0x0000000fff0fa23e */ /* 0x000fe200000000ff */
[----:B----4-:R-:W-:Y:S02]  /*1a40*/  @!P0 HADD2.F32 R23, -RZ, R23.H0_H0 ;  /* 0x20000017ff178230 */ /* 0x010fe40000004100 */
[----:B------:R-:W-:-:S03]  /*1a50*/  @!P0 HADD2.F32 R25, -RZ, R25.H0_H0 ;  /* 0x20000019ff198230 */ /* 0x000fc60000004100 */
[----:B------:R-:W-:Y:S02]  /*1a60*/  @!P0 FADD.FTZ R23, -R4, R23 ;  /* 0x0000001704178221 */ /* 0x000fe40000010100 */
[----:B------:R-:W-:-:S04]  /*1a70*/  @!P0 FADD.FTZ R25, -R7, R25 ;  /* 0x0000001907198221 */ /* 0x000fc80000010100 */
[----:B------:R-:W-:-:S04]  /*1a80*/  @!P0 FFMA.FTZ R23, -R5, R25, R23 ;  /* 0x0000001905178223 */ /* 0x000fc80000010117 */
[----:B------:R-:W-:Y:S01]  /*1a90*/  @!P0 FMUL.FTZ R17, R6, R23 ;  /* 0x0000001706118220 */ /* 0x000fe20000410000 */
[----:B------:R-:W-:-:S04]  /*1aa0*/  PRMT R23, R15, 0x7610, R23 ;  /* 0x000076100f177816 */ /* 0x000fc80000000017 */
[----:B------:R-:W-:Y:S01]  /*1ab0*/  @!P0 F2FP.F16.F32.PACK_AB R17, RZ, R17 ;  /* 0x00000011ff11823e */ /* 0x000fe200000000ff */
[----:B------:R1:W-:Y:S04]  /*1ac0*/  @!P2 STG.E.U16 desc[UR12][R20.64], R23 ;  /* 0x000000171400a986 */ /* 0x0003e8000c10150c */
[----:B------:R1:W-:Y:S01]  /*1ad0*/  @!P0 STG.E.U16 desc[UR12][R18.64], R17 ;  /* 0x0000001112008986 */ /* 0x0003e2000c10150c */
[----:B------:R-:W-:Y:S02]  /*1ae0*/  ISETP.NE.AND P0, PT, R9, RZ, PT ;  /* 0x000000ff0900720c */ /* 0x000fe40003f05270 */
[----:B------:R-:W-:Y:S01]  /*1af0*/  LEA R15, R8, R11, 0x3 ;  /* 0x0000000b080f7211 */ /* 0x000fe200078e18ff */
[----:B------:R-:W-:-:S10]  /*1b00*/  IMAD.IADD R11, R13, 0x1, R8 ;  /* 0x000000010d0b7824 */ /* 0x000fd400078e0208 */
[----:B-1----:R-:W-:Y:S05]  /*1b10*/  @P0 BRA `(.L_x_27963) ;  /* 0xfffffff400740947 */ /* 0x002fea000383ffff */
[----:B------:R-:W-:-:S07]  /*1b20*/  MOV R13, R15 ;  /* 0x0000000f000d7202 */ /* 0x000fce0000000f00 */
.L_x_27962:
[----:B------:R-:W-:-:S13]  /*1b30*/  ISETP.NE.AND P0, PT, R2, RZ, PT ;  /* 0x000000ff0200720c */ /* 0x000fda0003f05270 */
[----:B------:R-:W-:Y:S05]  /*1b40*/  @!P0 EXIT ;  /* 0x000000000000894d */ /* 0x000fea0003800000 */
[C---:B------:R-:W-:Y:S01]  /*1b50*/  ISETP.GE.AND P0, PT, R13.reuse, R28, PT ;  /* 0x0000001c0d00720c */ /* 0x040fe20003f06270 */
[----:B------:R-:W-:Y:S02]  /*1b60*/  IMAD.IADD R13, R13, 0x1, R8 ;  /* 0x000000010d0d7824 */ /* 0x000fe400078e0208 */
[----:B------:R-:W-:-:S03]  /*1b70*/  IMAD.IADD R9, R0, 0x1, R3 ;  /* 0x0000000100097824 */ /* 0x000fc600078e0203 */
[C---:B------:R-:W-:Y:S02]  /*1b80*/  IADD3 R23, R13.reuse, R8, RZ ;  /* 0x000000080d177210 */ /* 0x040fe40007ffe0ff */
[-C--:B------:R-:W-:Y:S02]  /*1b90*/  ISETP.GE.AND P1, PT, R13, R28.reuse, PT ;  /* 0x0000001c0d00720c */ /* 0x080fe40003f26270 */
[----:B------:R-:W-:Y:S02]  /*1ba0*/  ISETP.GE.AND P2, PT, R23, R28, PT ;  /* 0x0000001c1700720c */ /* 0x000fe40003f46270 */
[----:B------:R-:W-:Y:S01]  /*1bb0*/  IADD3 R25, R9, R3, RZ ;  /* 0x0000000309197210 */ /* 0x000fe20007ffe0ff */
        /* <DEDUP_REMOVED lines=13> */
[----:B------:R-:W3:Y:S05]  /*1c90*/  @!P0 LDC.64 R26, c[0x0][0x250] ;  /* 0x00009400ff1a8b82 */ /* 0x000eea0000000a00 */
[----:B------:R-:W2:Y:S01]  /*1ca0*/  @!P2 LDG.E.U16.CONSTANT R16, desc[UR12][R16.64] ;  /* 0x0000000c1010a981 */ /* 0x000ea2000c1e9500 */
[----:B0-----:R-:W-:-:S05]  /*1cb0*/  @!P1 IMAD.WIDE R12, R9, 0x2, R12 ;  /* 0x00000002090c9825 */ /* 0x001fca00078e020c */
[----:B------:R0:W2:Y:S01]  /*1cc0*/  @!P1 LDG.E.U16.CONSTANT R2, desc[UR12][R12.64] ;  /* 0x0000000c0c029981 */ /* 0x0000a2000c1e9500 */
[----:B-1----:R-:W-:-:S06]  /*1cd0*/  @!P2 IMAD.WIDE R18, R25, 0x2, R18 ;  /* 0x000000021912a825 */ /* 0x002fcc00078e0212 */
[----:B------:R-:W2:Y:S01]  /*1ce0*/  @!P2 LDG.E.U16.CONSTANT R18, desc[UR12][R18.64] ;  /* 0x0000000c1212a981 */ /* 0x000ea2000c1e9500 */
[----:B0-----:R-:W0:Y:S01]  /*1cf0*/  @!P1 LDC.64 R12, c[0x0][0x250] ;  /* 0x00009400ff0c9b82 */ /* 0x001e220000000a00 */
[----:B------:R-:W-:-:S05]  /*1d00*/  IMAD.IADD R23, R23, 0x1, R8 ;  /* 0x0000000117177824 */ /* 0x000fca00078e0208 */
[----:B------:R-:W-:Y:S01]  /*1d10*/  ISETP.GE.AND P3, PT, R23, R28, PT ;  /* 0x0000001c1700720c */ /* 0x000fe20003f66270 */
[----:B---3--:R-:W-:-:S04]  /*1d20*/  @!P0 IMAD.WIDE R26, R0, 0x2, R26 ;  /* 0x00000002001a8825 */ /* 0x008fc800078e021a */
[----:B0-----:R-:W-:-:S04]  /*1d30*/  @!P1 IMAD.WIDE R12, R9, 0x2, R12 ;  /* 0x00000002090c9825 */ /* 0x001fc800078e020c */
[----:B----4-:R-:W-:Y:S02]  /*1d40*/  @!P0 HADD2.F32 R29, -RZ, R20.H0_H0 ;  /* 0x20000014ff1d8230 */ /* 0x010fe40000004100 */
[----:B------:R-:W0:Y:S01]  /*1d50*/  @!P2 LDC.64 R20, c[0x0][0x250] ;  /* 0x00009400ff14ab82 */ /* 0x000e220000000a00 */
[----:B------:R-:W-:Y:S02]  /*1d60*/  @!P0 HADD2.F32 R22, -RZ, R10.H0_H0 ;  /* 0x2000000aff168230 */ /* 0x000fe40000004100 */
[----:B------:R-:W-:Y:S01]  /*1d70*/  @!P0 FADD.FTZ R10, -R4, R29 ;  /* 0x0000001d040a8221 */ /* 0x000fe20000010100 */
[----:B--2---:R-:W-:Y:S02]  /*1d80*/  @!P1 HADD2.F32 R24, -RZ, R14.H0_H0 ;  /* 0x2000000eff189230 */ /* 0x004fe40000004100 */
[C---:B-----5:R-:W-:Y:S01]  /*1d90*/  @!P0 FADD.FTZ R22, -R7.reuse, R22 ;  /* 0x0000001607168221 */ /* 0x060fe20000010100 */
[----:B------:R-:W-:Y:S02]  /*1da0*/  @!P2 HADD2.F32 R29, -RZ, R16.H0_H0 ;  /* 0x20000010ff1da230 */ /* 0x000fe40000004100 */
[----:B------:R-:W-:Y:S01]  /*1db0*/  @!P1 FADD.FTZ R15, -R7, R24 ;  /* 0x00000018070f9221 */ /* 0x000fe20000010100 */
[----:B------:R-:W-:-:S02]  /*1dc0*/  @!P1 HADD2.F32 R11, -RZ, R2.H0_H0 ;  /* 0x20000002ff0b9230 */ /* 0x000fc40000004100 */
[----:B------:R-:W-:-:S03]  /*1dd0*/  @!P2 FADD.FTZ R14, -R4, R29 ;  /* 0x0000001d040ea221 */ /* 0x000fc60000010100 */
[----:B------:R-:W-:Y:S01]  /*1de0*/  @!P1 FADD.FTZ R2, -R4, R11 ;  /* 0x0000000b04029221 */ /* 0x000fe20000010100 */
[----:B------:R-:W-:Y:S02]  /*1df0*/  @!P2 HADD2.F32 R16, -RZ, R18.H0_H0 ;  /* 0x20000012ff10a230 */ /* 0x000fe40000004100 */
[C---:B------:R-:W-:Y:S01]  /*1e00*/  @!P0 FFMA.FTZ R11, -R5.reuse, R22, R10 ;  /* 0x00000016050b8223 */ /* 0x040fe2000001010a */
[----:B------:R-:W-:Y:S02]  /*1e10*/  @!P1 FFMA.FTZ R15, -R5, R15, R2 ;  /* 0x0000000f050f9223 */ /* 0x000fe40000010102 */
[----:B------:R-:W-:Y:S01]  /*1e20*/  @!P2 FADD.FTZ R17, -R7, R16 ;  /* 0x000000100711a221 */ /* 0x000fe20000010100 */
[----:B------:R-:W-:-:S03]  /*1e30*/  @!P0 FMUL.FTZ R11, R6, R11 ;  /* 0x0000000b060b8220 */ /* 0x000fc60000410000 */
[----:B------:R-:W-:Y:S01]  /*1e40*/  @!P2 FFMA.FTZ R17, -R5, R17, R14 ;  /* 0x000000110511a223 */ /* 0x000fe2000001010e */
[----:B------:R-:W-:-:S03]  /*1e50*/  @!P1 FMUL.FTZ R15, R6, R15 ;  /* 0x0000000f060f9220 */ /* 0x000fc60000410000 */
[----:B------:R-:W-:Y:S01]  /*1e60*/  @!P2 FMUL.FTZ R17, R6, R17 ;  /* 0x000000110611a220 */ /* 0x000fe20000410000 */
[----:B------:R-:W-:Y:S01]  /*1e70*/  @!P0 F2FP.F16.F32.PACK_AB R11, RZ, R11 ;  /* 0x0000000bff0b823e */ /* 0x000fe200000000ff */
[----:B0-----:R-:W-:Y:S01]  /*1e80*/  @!P2 IMAD.WIDE R20, R25, 0x2, R20 ;  /* 0x000000021914a825 */ /* 0x001fe200078e0214 */
[----:B------:R-:W-:Y:S02]  /*1e90*/  @!P1 F2FP.F16.F32.PACK_AB R15, RZ, R15 ;  /* 0x0000000fff0f923e */ /* 0x000fe400000000ff */
[----:B------:R-:W-:Y:S01]  /*1ea0*/  @!P2 F2FP.F16.F32.PACK_AB R17, RZ, R17 ;  /* 0x00000011ff11a23e */ /* 0x000fe200000000ff */
[----:B------:R0:W-:Y:S04]  /*1eb0*/  @!P0 STG.E.U16 desc[UR12][R26.64], R11 ;  /* 0x0000000b1a008986 */ /* 0x0001e8000c10150c */
[----:B------:R0:W-:Y:S04]  /*1ec0*/  @!P1 STG.E.U16 desc[UR12][R12.64], R15 ;  /* 0x0000000f0c009986 */ /* 0x0001e8000c10150c */
[----:B------:R0:W-:Y:S01]  /*1ed0*/  @!P2 STG.E.U16 desc[UR12][R20.64], R17 ;  /* 0x000000111400a986 */ /* 0x0001e2000c10150c */
[----:B------:R-:W-:Y:S05]  /*1ee0*/  @P3 EXIT ;  /* 0x000000000000394d */ /* 0x000fea0003800000 */
[----:B------:R-:W1:Y:S01]  /*1ef0*/  LDC.64 R8, c[0x0][0x210] ;  /* 0x00008400ff087b82 */ /* 0x000e620000000a00 */
[----:B------:R-:W-:-:S07]  /*1f00*/  IADD3 R25, R25, R3, RZ ;  /* 0x0000000319197210 */ /* 0x000fce0007ffe0ff */
        /* <DEDUP_REMOVED lines=9> */
[----:B------:R-:W-:Y:S02]  /*1fa0*/  FADD.FTZ R4, -R4, R13 ;  /* 0x0000000d04047221 */ /* 0x000fe40000010100 */
[----:B------:R-:W-:-:S04]  /*1fb0*/  FADD.FTZ R0, -R7, R0 ;  /* 0x0000000007007221 */ /* 0x000fc80000010100 */
[----:B------:R-:W-:-:S04]  /*1fc0*/  FFMA.FTZ R5, -R5, R0, R4 ;  /* 0x0000000005057223 */ /* 0x000fc80000010104 */
[----:B------:R-:W-:-:S05]  /*1fd0*/  FMUL.FTZ R5, R6, R5 ;  /* 0x0000000506057220 */ /* 0x000fca0000410000 */
[----:B------:R-:W-:-:S05]  /*1fe0*/  F2FP.F16.F32.PACK_AB R5, RZ, R5 ;  /* 0x00000005ff05723e */ /* 0x000fca00000000ff */
[----:B------:R-:W-:Y:S01]  /*1ff0*/  STG.E.U16 desc[UR12][R2.64], R5 ;  /* 0x0000000502007986 */ /* 0x000fe2000c10150c */
[----:B------:R-:W-:Y:S05]  /*2000*/  EXIT ;  /* 0x000000000000794d */ /* 0x000fea0003800000 */
.L_x_27964:
        /* <DEDUP_REMOVED lines=15> */
.L_x_28493:


//--------------------- .text._ZN2at6native46batch_norm_backward_elemt_channels_last_kernelILi4EN3c108BFloat16EffEEvPKT0_S6_PKT1_S9_PKT2_S9_S9_PKiPS4_lii --------------------------
	.section	.text._ZN2at6native46batch_norm_backward_elemt_channels_last_kernelILi4EN3c108BFloat16EffEEvPKT0_S6_PKT1_S9_PKT2_S9_S9_PKiPS4_lii,"ax",@progbits
	.align	128
        .global         _ZN2at6native46batch_norm_backward_elemt_channels_last_kernelILi4EN3c108BFloat16EffEEvPKT0_S6_PKT1_S9_PKT2_S9_S9_PKiPS4_lii
        .type           _ZN2at6native46batch_norm_backward_elemt_channels_last_kernelILi4EN3c108BFloat16EffEEvPKT0_S6_PKT1_S9_PKT2_S9_S9_PKiPS4_lii,@function
        .size           _ZN2at6native46batch_norm_backward_elemt_channels_last_kernelILi4EN3c108BFloat16EffEEvPKT0_S6_PKT1_S9_PKT2_S9_S9_PKiPS4_lii,(.L_x_28494 - _ZN2at6native46batch_norm_backward_elemt_channels_last_kernelILi4EN3c108BFloat16EffEEvPKT0_S6_PKT1_S9_PKT2_S9_S9_PKiPS4_lii)
        .other          _ZN2at6native46batch_norm_backward_elemt_channels_last_kernelILi4EN3c108BFloat16EffEEvPKT0_S6_PKT1_S9_PKT2_S9_S9_PKiPS4_lii,@"STO_CUDA_ENTRY STV_DEFAULT"
_ZN2at6native46batch_norm_backward_elemt_channels_last_kernelILi4EN3c108BFloat16EffEEvPKT0_S6_PKT1_S9_PKT2_S9_S9_PKiPS4_lii:
.text._ZN2at6native46batch_norm_backward_elemt_channels_last_kernelILi4EN3c108BFloat16EffEEvPKT0_S6_PKT1_S9_PKT2_S9_S9_PKiPS4_lii:
        /* <DEDUP_REMOVED lines=31> */
.L_x_27969:
        /* <DEDUP_REMOVED lines=57> */
.L_x_27968:
        /* <DEDUP_REMOVED lines=36> */
.L_x_27970:
[----:B------:R-:W-:-:S04]  /*07c0*/  ISETP.NE.U32.AND P1, PT, R0, RZ, PT ;  /* 0x000000ff0000720c */ /* 0x000fc80003f25070 */
[----:B------:R-:W-:-:S13]  /*07d0*/  ISETP.NE.OR.EX P0, PT, R6, RZ, P0, P1 ;  /* 0x000000ff0600720c */ /* 0x000fda0000705710 */
[----:B------:R-:W-:Y:S05]  /*07e0*/  @!P0 BRA `(.L_x_27966) ;  /* 0x0000000000548947 */ /* 0x000fea0003800000 */
.L_x_27967:
        /* <DEDUP_REMOVED lines=21> */
.L_x_27966:
[----:B------:R-:W-:-:S04]  /*0940*/  ISETP.NE.U32.AND P0, PT, R7, RZ, PT ;  /* 0x000000ff0700720c */ /* 0x000fc80003f05070 */
[----:B------:R-:W-:-:S13]  /*0950*/  ISETP.NE.AND.EX P0, PT, RZ, RZ, PT, P0 ;  /* 0x000000ffff00720c */ /* 0x000fda0003f05300 */
[----:B------:R-:W-:Y:S05]  /*0960*/  @!P0 BRA `(.L_x_27971) ;  /* 0x0000000000408947 */ /* 0x000fea0003800000 */
[----:B------:R-:W-:Y:S01]  /*0970*/  IADD3 R7, P0, RZ, -R7, RZ ;  /* 0x80000007ff077210 */ /* 0x000fe20007f1e0ff */
[----:B------:R-:W-:Y:S02]  /*0980*/  ULDC.64 UR6, c[0x0][0x248] ;  /* 0x0000920000067ab9 */ /* 0x000fe40000000a00 */
[----:B------:R-:W-:Y:S01]  /*0990*/  UIMAD.WIDE UR4, UR4, 0x4, UR6 ;  /* 0x00000004040478a5 */ /* 0x000fe2000f8e0206 */
[----:B------:R-:W-:-:S11]  /*09a0*/  IADD3.X R0, RZ, -0x1, RZ, P0, !PT ;  /* 0xffffffffff007810 */ /* 0x000fd600007fe4ff */
.L_x_27972:
        /* <DEDUP_REMOVED lines=12> */
.L_x_27971:
[----:B------:R0:W1:Y:S02]  /*0a70*/  I2F.S64 R0, R4 ;  /* 0x0000000400007312 */ /* 0x0000640000301400 */
.L_x_27965:
        /* <DEDUP_REMOVED lines=15> */
[----:B0-----:R-:W-:Y:S01]  /*0b70*/  IADD3 R5, R28, -0x1, RZ ;  /* 0xffffffff1c057810 */ /* 0x001fe20007ffe0ff */
[----:B------:R-:W-:Y:S01]  /*0b80*/  ULDC.64 UR4, c[0x0][0x230] ;  /* 0x00008c0000047ab9 */ /* 0x000fe20000000a00 */
[----:B------:R-:W-:Y:S01]  /*0b90*/  ULDC.64 UR6, c[0x0][0x240] ;  /* 0x0000900000067ab9 */ /* 0x000fe20000000a00 */
[----:B------:R-:W-:Y:S01]  /*0ba0*/  IMAD.SHL.U32 R6, R8, 0x4, RZ ;  /* 0x0000000408067824 */ /* 0x000fe200078e00ff */
[----:B------:R-:W-:-:S04]  /*0bb0*/  IABS R14, R5 ;  /* 0x00000005000e7213 */ /* 0x000fc80000000000 */
[-C--:B------:R-:W-:Y:S02]  /*0bc0*/  IABS R7, R6.reuse ;  /* 0x0000000600077213 */ /* 0x080fe40000000000 */
[-C--:B------:R-:W-:Y:S02]  /*0bd0*/  IABS R15, R6.reuse ;  /* 0x00000006000f7213 */ /* 0x080fe40000000000 */
[----:B------:R-:W0:Y:S01]  /*0be0*/  I2F.RP R4, R7 ;  /* 0x0000000700047306 */ /* 0x000e220000209400 */
[----:B------:R-:W-:-:S04]  /*0bf0*/  LOP3.LUT R5, R5, R6, RZ, 0x3c, !PT ;  /* 0x0000000605057212 */ /* 0x000fc800078e3cff */
[----:B------:R-:W-:-:S03]  /*0c00*/  ISETP.GE.AND P1, PT, R5, RZ, PT ;  /* 0x000000ff0500720c */ /* 0x000fc60003f26270 */
[----:B0-----:R-:W0:Y:S02]  /*0c10*/  MUFU.RCP R4, R4 ;  /* 0x0000000400047308 */ /* 0x001e240000001000 */
[----:B0-----:R-:W-:Y:S02]  /*0c20*/  VIADD R2, R4, 0xffffffe ;  /* 0x0ffffffe04027836 */ /* 0x001fe40000000000 */
[----:B------:R-:W0:Y:S04]  /*0c30*/  LDC.64 R4, c[0x0][0x228] ;  /* 0x00008a00ff047b82 */ /* 0x000e280000000a00 */
[----:B------:R2:W3:Y:S02]  /*0c40*/  F2I.FTZ.U32.TRUNC.NTZ R3, R2 ;  /* 0x0000000200037305 */ /* 0x0004e4000021f000 */
[----:B--2---:R-:W-:-:S02]  /*0c50*/  IMAD.MOV.U32 R2, RZ, RZ, RZ ;  /* 0x000000ffff027224 */ /* 0x004fc400078e00ff */
[----:B---3--:R-:W-:-:S04]  /*0c60*/  IMAD.MOV R12, RZ, RZ, -R3 ;  /* 0x000000ffff0c7224 */ /* 0x008fc800078e0a03 */
[----:B------:R-:W-:Y:S02]  /*0c70*/  IMAD R9, R12, R7, RZ ;  /* 0x000000070c097224 */ /* 0x000fe400078e02ff */
[----:B------:R-:W-:Y:S01]  /*0c80*/  IMAD.MOV.U32 R12, RZ, RZ, R14 ;  /* 0x000000ffff0c7224 */ /* 0x000fe200078e000e */
[----:B------:R-:W-:Y:S01]  /*0c90*/  LEA R14, P3, R26, UR6, 0x2 ;  /* 0x000000061a0e7c11 */ /* 0x000fe2000f8610ff */
[----:B------:R-:W-:-:S04]  /*0ca0*/  IMAD.HI.U32 R3, R3, R9, R2 ;  /* 0x0000000903037227 */ /* 0x000fc800078e0002 */
[----:B------:R-:W-:Y:S02]  /*0cb0*/  IMAD.MOV R2, RZ, RZ, -R15 ;  /* 0x000000ffff027224 */ /* 0x000fe400078e0a0f */
[----:B------:R-:W-:Y:S01]  /*0cc0*/  IMAD.HI.U32 R9, R3, R12, RZ ;  /* 0x0000000c03097227 */ /* 0x000fe200078e00ff */
[----:B------:R-:W-:-:S03]  /*0cd0*/  SHF.R.S32.HI R3, RZ, 0x1f, R26 ;  /* 0x0000001fff037819 */ /* 0x000fc6000001141a */
[----:B------:R-:W-:Y:S01]  /*0ce0*/  IMAD R2, R9, R2, R12 ;  /* 0x0000000209027224 */ /* 0x000fe200078e020c */
[C---:B------:R-:W-:Y:S01]  /*0cf0*/  LEA.HI.X R15, R26.reuse, UR7, R3, 0x2, P3 ;  /* 0x000000071a0f7c11 */ /* 0x040fe200098f1403 */
[----:B0-----:R-:W-:-:S03]  /*0d00*/  IMAD.WIDE R20, R26, 0x4, R4 ;  /* 0x000000041a147825 */ /* 0x001fc600078e0204 */
[----:B------:R-:W-:-:S13]  /*0d10*/  ISETP.GT.U32.AND P2, PT, R7, R2, PT ;  /* 0x000000020700720c */ /* 0x000fda0003f44070 */
[-C--:B------:R-:W-:Y:S01]  /*0d20*/  @!P2 IADD3 R2, R2, -R7.reuse, RZ ;  /* 0x800000070202a210 */ /* 0x080fe20007ffe0ff */
[----:B------:R-:W-:Y:S01]  /*0d30*/  @!P2 VIADD R9, R9, 0x1 ;  /* 0x000000010909a836 */ /* 0x000fe20000000000 */
[----:B------:R-:W-:Y:S02]  /*0d40*/  ISETP.NE.AND P2, PT, R6, RZ, PT ;  /* 0x000000ff0600720c */ /* 0x000fe40003f45270 */
[----:B------:R-:W-:-:S13]  /*0d50*/  ISETP.GE.U32.AND P0, PT, R2, R7, PT ;  /* 0x000000070200720c */ /* 0x000fda0003f06070 */
[----:B------:R-:W-:Y:S01]  /*0d60*/  @P0 VIADD R9, R9, 0x1 ;  /* 0x0000000109090836 */ /* 0x000fe20000000000 */
[----:B------:R-:W-:-:S04]  /*0d70*/  ISETP.NE.U32.AND P0, PT, RZ, UR4, PT ;  /* 0x00000004ff007c0c */ /* 0x000fc8000bf05070 */
[----:B------:R-:W-:Y:S02]  /*0d80*/  @!P1 IADD3 R9, -R9, RZ, RZ ;  /* 0x000000ff09099210 */ /* 0x000fe40007ffe1ff */
[----:B------:R-:W-:Y:S02]  /*0d90*/  @!P2 LOP3.LUT R9, RZ, R6, RZ, 0x33, !PT ;  /* 0x00000006ff09a212 */ /* 0x000fe400078e33ff */
[----:B------:R-:W-:Y:S01]  /*0da0*/  ISETP.NE.AND.EX P0, PT, RZ, UR5, PT, P0 ;  /* 0x00000005ff007c0c */ /* 0x000fe2000bf05300 */
[----:B------:R-:W0:Y:S01]  /*0db0*/  LDC.64 R6, c[0x0][0x238] ;  /* 0x00008e00ff067b82 */ /* 0x000e220000000a00 */
[----:B------:R-:W-:-:S11]  /*0dc0*/  ISETP.GE.AND P1, PT, R9, RZ, PT ;  /* 0x000000ff0900720c */ /* 0x000fd60003f26270 */
[----:B------:R-:W-:-:S04]  /*0dd0*/  @P0 LEA R2, P2, R26, UR4, 0x2 ;  /* 0x000000041a020c11 */ /* 0x000fc8000f8410ff */
[----:B------:R-:W-:Y:S01]  /*0de0*/  @P0 LEA.HI.X R3, R26, UR5, R3, 0x2, P2 ;  /* 0x000000051a030c11 */ /* 0x000fe200090f1403 */
[----:B------:R-:W-:Y:S08]  /*0df0*/  @!P1 EXIT ;  /* 0x000000000000994d */ /* 0x000ff00003800000 */
[----:B------:R-:W2:Y:S01]  /*0e00*/  LDC.64 R4, c[0x0][0x220] ;  /* 0x00008800ff047b82 */ /* 0x000ea20000000a00 */
[----:B------:R-:W3:Y:S01]  /*0e10*/  LDG.E.CONSTANT R20, desc[UR12][R20.64] ;  /* 0x0000000c14147981 */ /* 0x000ee2000c1e9900 */
[----:B0-----:R-:W-:-:S03]  /*0e20*/  IMAD.WIDE R18, R26, 0x4, R6 ;  /* 0x000000041a127825 */ /* 0x001fc600078e0206 */
[----:B------:R-:W4:Y:S01]  /*0e30*/  LDG.E.CONSTANT R14, desc[UR12][R14.64] ;  /* 0x0000000c0e0e7981 */ /* 0x000f22000c1e9900 */
[----:B------:R-:W-:-:S03]  /*0e40*/  IMAD.MOV.U32 R23, RZ, RZ, 0x3f800000 ;  /* 0x3f800000ff177424 */ /* 0x000fc600078e00ff */
[----:B------:R-:W4:Y:S04]  /*0e50*/  LDG.E.CONSTANT R18, desc[UR12][R18.64] ;  /* 0x0000000c12127981 */ /* 0x000f28000c1e9900 */
[----:B------:R0:W4:Y:S01]  /*0e60*/  @P0 LDG.E.CONSTANT R23, desc[UR12][R2.64] ;  /* 0x0000000c02170981 */ /* 0x000122000c1e9900 */
[----:B--2---:R-:W-:-:S05]  /*0e70*/  IMAD.WIDE R16, R26, 0x4, R4 ;  /* 0x000000041a107825 */ /* 0x004fca00078e0204 */
[----:B------:R2:W5:Y:S01]  /*0e80*/  LDG.E.CONSTANT R7, desc[UR12][R16.64] ;  /* 0x0000000c10077981 */ /* 0x000562000c1e9900 */
[----:B-1----:R-:W1:Y:S01]  /*0e90*/  MUFU.RCP R0, R0 ;  /* 0x0000000000007308 */ /* 0x002e620000001000 */
[C---:B------:R-:W-:Y:S01]  /*0ea0*/  ISETP.NE.AND P0, PT, R9.reuse, RZ, PT ;  /* 0x000000ff0900720c */ /* 0x040fe20003f05270 */
[----:B0-----:R-:W-:Y:S02]  /*0eb0*/  VIADD R2, R9, 0x1 ;  /* 0x0000000109027836 */ /* 0x001fe40000000000 */
[----:B------:R-:W-:-:S03]  /*0ec0*/  IMAD R3, R8, UR17, RZ ;  /* 0x0000001108037c24 */ /* 0x000fc6000f8e02ff */
[----:B------:R-:W-:Y:S01]  /*0ed0*/  LOP3.LUT R2, R2, 0x1, RZ, 0xc0, !PT ;  /* 0x0000000102027812 */ /* 0x000fe200078ec0ff */
[----:B---3--:R-:W-:-:S04]  /*0ee0*/  FMUL.FTZ R5, R20, R20 ;  /* 0x0000001414057220 */ /* 0x008fc80000410000 */
[----:B----4-:R-:W-:-:S04]  /*0ef0*/  FMUL.FTZ R5, R14, R5 ;  /* 0x000000050e057220 */ /* 0x010fc80000410000 */
[C---:B-1----:R-:W-:Y:S01]  /*0f00*/  FMUL.FTZ R5, R0.reuse, R5 ;  /* 0x0000000500057220 */ /* 0x042fe20000410000 */
[----:B------:R-:W-:Y:S01]  /*0f10*/  FMUL.FTZ R4, R0, R18 ;  /* 0x0000001200047220 */ /* 0x000fe20000410000 */
[----:B------:R-:W-:Y:S02]  /*0f20*/  IMAD R0, R13, UR17, R26 ;  /* 0x000000110d007c24 */ /* 0x000fe4000f8e021a */
[----:B------:R-:W-:Y:S01]  /*0f30*/  FMUL.FTZ R6, R20, R23 ;  /* 0x0000001714067220 */ /* 0x000fe20000410000 */
[----:B--2---:R-:W-:Y:S06]  /*0f40*/  @!P0 BRA `(.L_x_27973) ;  /* 0x0000000800f08947 */ /* 0x004fec0003800000 */
        /* <DEDUP_REMOVED lines=24> */
.L_x_27974:
        /* <DEDUP_REMOVED lines=164> */
.L_x_27973:
        /* <DEDUP_REMOVED lines=78> */
.L_x_27975:
        /* <DEDUP_REMOVED lines=9> */
.L_x_28494:


//--------------------- .text._ZN2at6native46batch_norm_backward_elemt_channels_last_kernelILi4EN3c104HalfEffEEvPKT0_S6_PKT1_S9_PKT2_S9_S9_PKiPS4_lii --------------------------
	.section	.text._ZN2at6native46batch_norm_backward_elemt_channels_last_kernelILi4EN3c104HalfEffEEvPKT0_S6_PKT1_S9_PKT2_S9_S9_PKiPS4_lii,"ax",@progbits
	.align	128
        .global         _ZN2at6native46batch_norm_backward_elemt_channels_last_kernelILi4EN3c104HalfEffEEvPKT0_S6_PKT1_S9_PKT2_S9_S9_PKiPS4_lii
        .type           _ZN2at6native46batch_norm_backward_elemt_channels_last_kernelILi4EN3c104HalfEffEEvPKT0_S6_PKT1_S9_PKT2_S9_S9_PKiPS4_lii,@function
        .size           _ZN2at6native46batch_norm_backward_elemt_channels_last_kernelILi4EN3c104HalfEffEEvPKT0_S6_PKT1_S9_PKT2_S9_S9_PKiPS4_lii,(.L_x_28495 - _ZN2at6native46batch_norm_backward_elemt_channels_last_kernelILi4EN3c104HalfEffEEvPKT0_S6_PKT1_S9_PKT2_S9_S9_PKiPS4_lii)
        .other          _ZN2at6native46batch_norm_backward_elemt_channels_last_kernelILi4EN3c104HalfEffEEvPKT0_S6_PKT1_S9_PKT2_S9_S9_PKiPS4_lii,@"STO_CUDA_ENTRY STV_DEFAULT"
_ZN2at6native46batch_norm_backward_elemt_channels_last_kernelILi4EN3c104HalfEffEEvPKT0_S6_PKT1_S9_PKT2_S9_S9_PKiPS4_lii:
.text._ZN2at6native46batch_norm_backward_elemt_channels_last_kernelILi4EN3c104HalfEffEEvPKT0_S6_PKT1_S9_PKT2_S9_S9_PKiPS4_lii:
        /* <DEDUP_REMOVED lines=31> */
.L_x_27980:
        /* <DEDUP_REMOVED lines=57> */
.L_x_27979:
        /* <DEDUP_REMOVED lines=36> */
.L_x_27981:
[----:B------:R-:W-:-:S04]  /*07c0*/  ISETP.NE.U32.AND P1, PT, R0, RZ, PT ;  /* 0x000000ff0000720c */ /* 0x000fc80003f25070 */
[----:B------:R-:W-:-:S13]  /*07d0*/  ISETP.NE.OR.EX P0, PT, R6, RZ, P0, P1 ;  /* 0x000000ff0600720c */ /* 0x000fda0000705710 */
[----:B------:R-:W-:Y:S05]  /*07e0*/  @!P0 BRA `(.L_x_27977) ;  /* 0x0000000000548947 */ /* 0x000fea0003800000 */
.L_x_27978:
        /* <DEDUP_REMOVED lines=21> */
.L_x_27977:
[----:B------:R-:W-:-:S04]  /*0940*/  ISETP.NE.U32.AND P0, PT, R7, RZ, PT ;  /* 0x000000ff0700720c */ /* 0x000fc80003f05070 */
[----:B------:R-:W-:-:S13]  /*0950*/  ISETP.NE.AND.EX P0, PT, RZ, RZ, PT, P0 ;  /* 0x000000ffff00720c */ /* 0x000fda0003f05300 */
[----:B------:R-:W-:Y:S05]  /*0960*/  @!P0 BRA `(.L_x_27982) ;  /* 0x0000000000408947 */ /* 0x000fea0003800000 */
[----:B------:R-:W-:Y:S01]  /*0970*/  IADD3 R7, P0, RZ, -R7, RZ ;  /* 0x80000007ff077210 */ /* 0x000fe20007f1e0ff */
[----:B------:R-:W-:Y:S02]  /*0980*/  ULDC.64 UR6, c[0x0][0x248] ;  /* 0x0000920000067ab9 */ /* 0x000fe40000000a00 */
[----:B------:R-:W-:Y:S02]  /*0990*/  UIMAD.WIDE UR4, UR4, 0x4, UR6 ;  /* 0x00000004040478a5 */ /* 0x000fe4000f8e0206 */
[----:B------:R-:W-:-:S10]  /*09a0*/  IMAD.X R0, RZ, RZ, -0x1, P0 ;  /* 0xffffffffff007424 */ /* 0x000fd400000e06ff */
.L_x_27983:
        /* <DEDUP_REMOVED lines=12> */
.L_x_27982:
[----:B------:R0:W1:Y:S02]  /*0a70*/  I2F.S64 R0, R4 ;  /* 0x0000000400007312 */ /* 0x0000640000301400 */
.L_x_27976:
        /* <DEDUP_REMOVED lines=17> */
[----:B------:R-:W-:Y:S02]  /*0b90*/  ULDC.64 UR6, c[0x0][0x240] ;  /* 0x0000900000067ab9 */ /* 0x000fe40000000a00 */
[----:B------:R-:W-:Y:S02]  /*0ba0*/  SHF.L.U32 R6, R8, 0x2, RZ ;  /* 0x0000000208067819 */ /* 0x000fe400000006ff */
[----:B------:R-:W-:Y:S02]  /*0bb0*/  IABS R14, R5 ;  /* 0x00000005000e7213 */ /* 0x000fe40000000000 */
[-C--:B------:R-:W-:Y:S02]  /*0bc0*/  IABS R7, R6.reuse ;  /* 0x0000000600077213 */ /* 0x080fe40000000000 */
[----:B------:R-:W-:-:S02]  /*0bd0*/  IABS R15, R6 ;  /* 0x00000006000f7213 */ /* 0x000fc40000000000 */
        /* <DEDUP_REMOVED lines=12> */
[----:B------:R-:W-:Y:S01]  /*0ca0*/  IMAD.HI.U32 R3, R3, R9, R2 ;  /* 0x0000000903037227 */ /* 0x000fe200078e0002 */
[----:B------:R-:W-:-:S03]  /*0cb0*/  IADD3 R2, RZ, -R15, RZ ;  /* 0x8000000fff027210 */ /* 0x000fc60007ffe0ff */
[----:B0-----:R-:W-:-:S04]  /*0cc0*/  IMAD.WIDE R20, R26, 0x4, R4 ;  /* 0x000000041a147825 */ /* 0x001fc800078e0204 */
[----:B------:R-:W-:Y:S01]  /*0cd0*/  IMAD.HI.U32 R9, R3, R12, RZ ;  /* 0x0000000c03097227 */ /* 0x000fe200078e00ff */
[----:B------:R-:W-:-:S03]  /*0ce0*/  SHF.R.S32.HI R3, RZ, 0x1f, R26 ;  /* 0x0000001fff037819 */ /* 0x000fc6000001141a */
[----:B------:R-:W-:Y:S01]  /*0cf0*/  IMAD R2, R9, R2, R12 ;  /* 0x0000000209027224 */ /* 0x000fe200078e020c */
[----:B------:R-:W-:-:S04]  /*0d00*/  LEA.HI.X R15, R26, UR7, R3, 0x2, P3 ;  /* 0x000000071a0f7c11 */ /* 0x000fc800098f1403 */
[----:B------:R-:W-:-:S13]  /*0d10*/  ISETP.GT.U32.AND P2, PT, R7, R2, PT ;  /* 0x000000020700720c */ /* 0x000fda0003f44070 */
[----:B------:R-:W-:Y:S01]  /*0d20*/  @!P2 IMAD.IADD R2, R2, 0x1, -R7 ;  /* 0x000000010202a824 */ /* 0x000fe200078e0a07 */
[----:B------:R-:W-:Y:S02]  /*0d30*/  @!P2 IADD3 R9, R9, 0x1, RZ ;  /* 0x000000010909a810 */ /* 0x000fe40007ffe0ff */
        /* <DEDUP_REMOVED lines=22> */
[C---:B------:R-:W-:Y:S02]  /*0ea0*/  ISETP.NE.AND P0, PT, R9.reuse, RZ, PT ;  /* 0x000000ff0900720c */ /* 0x040fe40003f05270 */
[----:B0-----:R-:W-:Y:S01]  /*0eb0*/  IADD3 R2, R9, 0x1, RZ ;  /* 0x0000000109027810 */ /* 0x001fe20007ffe0ff */
        /* <DEDUP_REMOVED lines=33> */
.L_x_27985:
        /* <DEDUP_REMOVED lines=164> */
.L_x_27984:
        /* <DEDUP_REMOVED lines=78> */
.L_x_27986:
        /* <DEDUP_REMOVED lines=9> */
.L_x_28495:


//--------------------- .text._ZN2at6native46batch_norm_backward_elemt_channels_last_kernelILi4EfffEEvPKT0_S4_PKT1_S7_PKT2_S7_S7_PKiPS2_lii --------------------------
	.section	.text._ZN2at6native46batch_norm_backward_elemt_channels_last_kernelILi4EfffEEvPKT0_S4_PKT1_S7_PKT2_S7_S7_PKiPS2_lii,"ax",@progbits
	.align	128
        .global         _ZN2at6native46batch_norm_backward_elemt_channels_last_kernelILi4EfffEEvPKT0_S4_PKT1_S7_PKT2_S7_S7_PKiPS2_lii
        .type           _ZN2at6native46batch_norm_backward_elemt_channels_last_kernelILi4EfffEEvPKT0_S4_PKT1_S7_PKT2_S7_S7_PKiPS2_lii,@function
        .size           _ZN2at6native46batch_norm_backward_elemt_channels_last_kernelILi4EfffEEvPKT0_S4_PKT1_S7_PKT2_S7_S7_PKiPS2_lii,(.L_x_28496 - _ZN2at6native46batch_norm_backward_elemt_channels_last_kernelILi4EfffEEvPKT0_S4_PKT1_S7_PKT2_S7_S7_PKiPS2_lii)
        .other          _ZN2at6native46batch_norm_backward_elemt_channels_last_kernelILi4EfffEEvPKT0_S4_PKT1_S7_PKT2_S7_S7_PKiPS2_lii,@"STO_CUDA_ENTRY STV_DEFAULT"
_ZN2at6native46batch_norm_backward_elemt_channels_last_kernelILi4EfffEEvPKT0_S4_PKT1_S7_PKT2_S7_S7_PKiPS2_lii:
.text._ZN2at6native46batch_norm_backward_elemt_channels_last_kernelILi4EfffEEvPKT0_S4_PKT1_S7_PKT2_S7_S7_PKiPS2_lii:
        /* <DEDUP_REMOVED lines=31> */
.L_x_27991:
        /* <DEDUP_REMOVED lines=57> */
.L_x_27990:
        /* <DEDUP_REMOVED lines=36> */
.L_x_27992:
[----:B------:R-:W-:-:S04]  /*07c0*/  ISETP.NE.U32.AND P1, PT, R0, RZ, PT ;  /* 0x000000ff0000720c */ /* 0x000fc80003f25070 */
[----:B------:R-:W-:-:S13]  /*07d0*/  ISETP.NE.OR.EX P0, PT, R6, RZ, P0, P1 ;  /* 0x000000ff0600720c */ /* 0x000fda0000705710 */
[----:B------:R-:W-:Y:S05]  /*07e0*/  @!P0 BRA `(.L_x_27988) ;  /* 0x0000000000548947 */ /* 0x000fea0003800000 */
.L_x_27989:
        /* <DEDUP_REMOVED lines=21> */
.L_x_27988:
[----:B------:R-:W-:-:S04]  /*0940*/  ISETP.NE.U32.AND P0, PT, R7, RZ, PT ;  /* 0x000000ff0700720c */ /* 0x000fc80003f05070 */
[----:B------:R-:W-:-:S13]  /*0950*/  ISETP.NE.AND.EX P0, PT, RZ, RZ, PT, P0 ;  /* 0x000000ffff00720c */ /* 0x000fda0003f05300 */
[----:B------:R-:W-:Y:S05]  /*0960*/  @!P0 BRA `(.L_x_27993) ;  /* 0x0000000000408947 */ /* 0x000fea0003800000 */
[----:B------:R-:W-:Y:S01]  /*0970*/  IADD3 R7, P0, RZ, -R7, RZ ;  /* 0x80000007ff077210 */ /* 0x000fe20007f1e0ff */
[----:B------:R-:W-:Y:S02]  /*0980*/  ULDC.64 UR6, c[0x0][0x248] ;  /* 0x0000920000067ab9 */ /* 0x000fe40000000a00 */
[----:B------:R-:W-:Y:S02]  /*0990*/  UIMAD.WIDE UR4, UR4, 0x4, UR6 ;  /* 0x00000004040478a5 */ /* 0x000fe4000f8e0206 */
[----:B------:R-:W-:-:S10]  /*09a0*/  IMAD.X R0, RZ, RZ, -0x1, P0 ;  /* 0xffffffffff007424 */ /* 0x000fd400000e06ff */
.L_x_27994:
        /* <DEDUP_REMOVED lines=12> */
.L_x_27993:
[----:B------:R0:W1:Y:S02]  /*0a70*/  I2F.S64 R0, R4 ;  /* 0x0000000400007312 */ /* 0x0000640000301400 */
.L_x_27987:
        /* <DEDUP_REMOVED lines=42> */
[----:B------:R-:W-:Y:S02]  /*0d20*/  @!P2 IMAD.IADD R2, R2, 0x1, -R7 ;  /* 0x000000010202a824 */ /* 0x000fe400078e0a07 */
[----:B------:R-:W-:Y:S01]  /*0d30*/  @!P2 VIADD R9, R9, 0x1 ;  /* 0x000000010909a836 */ /* 0x000fe20000000000 */
[----:B------:R-:W-:Y:S02]  /*0d40*/  ISETP.NE.AND P2, PT, R6, RZ, PT ;  /* 0x000000ff0600720c */ /* 0x000fe40003f45270 */
[----:B------:R-:W-:-:S13]  /*0d50*/  ISETP.GE.U32.AND P0, PT, R2, R7, PT ;  /* 0x000000070200720c */ /* 0x000fda0003f06070 */
[----:B------:R-:W-:Y:S02]  /*0d60*/  @P0 IADD3 R9, R9, 0x1, RZ ;  /* 0x0000000109090810 */ /* 0x000fe40007ffe0ff */
[----:B------:R-:W-:-:S03]  /*0d70*/  ISETP.NE.U32.AND P0, PT, RZ, UR4, PT ;  /* 0x00000004ff007c0c */ /* 0x000fc6000bf05070 */
[----:B------:R-:W-:Y:S01]  /*0d80*/  @!P1 IMAD.MOV R9, RZ, RZ, -R9 ;  /* 0x000000ffff099224 */ /* 0x000fe200078e0a09 */
        /* <DEDUP_REMOVED lines=52> */
.L_x_27996:
[C---:B0-----:R-:W-:Y:S01]  /*10d0*/  ISETP.GE.AND P0, PT, R11.reuse, R28, PT ;  /* 0x0000001c0b00720c */ /* 0x041fe20003f06270 */
[----:B------:R-:W-:-:S05]  /*10e0*/  IMAD.IADD R13, R11, 0x1, R8 ;  /* 0x000000010b0d7824 */ /* 0x000fca00078e0208 */
[----:B------:R-:W-:-:S07]  /*10f0*/  ISETP.GE.AND P1, PT, R13, R28, PT ;  /* 0x0000001c0d00720c */ /* 0x000fce0003f26270 */
[----:B------:R-:W0:Y:S08]  /*1100*/  @!P0 LDC.64 R20, c[0x0][0x210] ;  /* 0x00008400ff148b82 */ /* 0x000e300000000a00 */
[----:B------:R-:W1:Y:S01]  /*1110*/  @!P0 LDC.64 R18, c[0x0][0x218] ;  /* 0x00008600ff128b82 */ /* 0x000e620000000a00 */
        /* <DEDUP_REMOVED lines=13> */
[----:B------:R-:W-:Y:S01]  /*11f0*/  ISETP.GE.AND P2, PT, R13, R28, PT ;  /* 0x0000001c0d00720c */ /* 0x000fe20003f46270 */
[----:B0-----:R-:W-:-:S04]  /*1200*/  @!P0 IMAD.WIDE R20, R0, 0x4, R20 ;  /* 0x0000000400148825 */ /* 0x001fc800078e0214 */
[----:B-1----:R-:W-:-:S04]  /*1210*/  @!P1 IMAD.WIDE R18, R26, 0x4, R18 ;  /* 0x000000041a129825 */ /* 0x002fc800078e0212 */
[----:B------:R-:W-:Y:S02]  /*1220*/  IMAD.IADD R13, R13, 0x1, R8 ;  /* 0x000000010d0d7824 */ /* 0x000fe400078e0208 */
[----:B--2---:R-:W-:Y:S01]  /*1230*/  @!P0 FADD.FTZ R15, -R4, R15 ;  /* 0x0000000f040f8221 */ /* 0x004fe20000010100 */
[----:B---3-5:R-:W-:-:S04]  /*1240*/  @!P0 FADD.FTZ R17, -R7, R17 ;  /* 0x0000001107118221 */ /* 0x028fc80000010100 */
[----:B------:R-:W-:Y:S01]  /*1250*/  @!P0 FFMA.FTZ R17, -R5, R17, R15 ;  /* 0x0000001105118223 */ /* 0x000fe2000001010f */
[----:B----4-:R-:W-:Y:S01]  /*1260*/  @!P1 FADD.FTZ R23, -R4, R23 ;  /* 0x0000001704179221 */ /* 0x010fe20000010100 */
[----:B------:R-:W-:-:S04]  /*1270*/  @!P1 FADD.FTZ R25, -R7, R25 ;  /* 0x0000001907199221 */ /* 0x000fc80000010100 */
[----:B------:R-:W-:Y:S01]  /*1280*/  @!P1 FFMA.FTZ R15, -R5, R25, R23 ;  /* 0x00000019050f9223 */ /* 0x000fe20000010117 */
[----:B------:R-:W-:-:S03]  /*1290*/  @!P0 FMUL.FTZ R23, R6, R17 ;  /* 0x0000001106178220 */ /* 0x000fc60000410000 */
[----:B------:R-:W-:Y:S02]  /*12a0*/  @!P1 FMUL.FTZ R25, R6, R15 ;  /* 0x0000000f06199220 */ /* 0x000fe40000410000 */
[----:B------:R0:W-:Y:S04]  /*12b0*/  @!P0 STG.E desc[UR12][R20.64], R23 ;  /* 0x0000001714008986 */ /* 0x0001e8000c10190c */
[----:B------:R1:W-:Y:S01]  /*12c0*/  @!P1 STG.E desc[UR12][R18.64], R25 ;  /* 0x0000001912009986 */ /* 0x0003e2000c10190c */
[----:B0-----:R-:W0:Y:S08]  /*12d0*/  @!P2 LDC.64 R20, c[0x0][0x210] ;  /* 0x00008400ff14ab82 */ /* 0x001e300000000a00 */
[----:B-1----:R-:W1:Y:S01]  /*12e0*/  @!P2 LDC.64 R18, c[0x0][0x218] ;  /* 0x00008600ff12ab82 */ /* 0x002e620000000a00 */
[----:B------:R-:W-:Y:S01]  /*12f0*/  ISETP.GE.AND P0, PT, R13, R28, PT ;  /* 0x0000001c0d00720c */ /* 0x000fe20003f06270 */
        /* <DEDUP_REMOVED lines=12> */
[----:B------:R-:W-:-:S05]  /*13c0*/  IMAD.IADD R13, R13, 0x1, R8 ;  /* 0x000000010d0d7824 */ /* 0x000fca00078e0208 */
[----:B------:R-:W-:Y:S01]  /*13d0*/  ISETP.GE.AND P1, PT, R13, R28, PT ;  /* 0x0000001c0d00720c */ /* 0x000fe20003f26270 */
[----:B0-----:R-:W-:-:S04]  /*13e0*/  @!P2 IMAD.WIDE R20, R24, 0x4, R20 ;  /* 0x000000041814a825 */ /* 0x001fc800078e0214 */
[----:B-1----:R-:W-:Y:S01]  /*13f0*/  @!P0 IMAD.WIDE R18, R22, 0x4, R18 ;  /* 0x0000000416128825 */ /* 0x002fe200078e0212 */
[----:B------:R-:W-:-:S03]  /*1400*/  IADD3 R13, R13, R8, RZ ;  /* 0x000000080d0d7210 */ /* 0x000fc60007ffe0ff */
[----:B--2---:R-:W-:Y:S01]  /*1410*/  @!P2 FADD.FTZ R15, -R4, R15 ;  /* 0x0000000f040fa221 */ /* 0x004fe20000010100 */
[----:B---3--:R-:W-:-:S04]  /*1420*/  @!P2 FADD.FTZ R17, -R7, R17 ;  /* 0x000000110711a221 */ /* 0x008fc80000010100 */
        /* <DEDUP_REMOVED lines=26> */
[----:B-1----:R-:W-:-:S04]  /*15d0*/  @!P0 IMAD.WIDE R18, R16, 0x4, R18 ;  /* 0x0000000410128825 */ /* 0x002fc800078e0212 */
[----:B------:R-:W-:Y:S02]  /*15e0*/  IMAD.IADD R13, R13, 0x1, R8 ;  /* 0x000000010d0d7824 */ /* 0x000fe400078e0208 */
        /* <DEDUP_REMOVED lines=36> */
[----:B--2---:R-:W-:Y:S01]  /*1830*/  @!P2 FADD.FTZ R15, -R4, R15 ;  /* 0x0000000f040fa221 */ /* 0x004fe20000010100 */
[----:B---3--:R-:W-:-:S04]  /*1840*/  @!P2 FADD.FTZ R17, -R7, R17 ;  /* 0x000000110711a221 */ /* 0x008fc80000010100 */
[----:B------:R-:W-:-:S04]  /*1850*/  @!P2 FFMA.FTZ R15, -R5, R17, R15 ;  /* 0x00000011050fa223 */ /* 0x000fc8000001010f */
[----:B------:R-:W-:-:S05]  /*1860*/  @!P2 FMUL.FTZ R15, R6, R15 ;  /* 0x0000000f060fa220 */ /* 0x000fca0000410000 */
[----:B------:R1:W-:Y:S01]  /*1870*/  @!P2 STG.E desc[UR12][R20.64], R15 ;  /* 0x0000000f1400a986 */ /* 0x0003e2000c10190c */
[----:B----4-:R-:W-:Y:S01]  /*1880*/  @!P0 FADD.FTZ R23, -R4, R23 ;  /* 0x0000001704178221 */ /* 0x010fe20000010100 */
[----:B------:R-:W-:-:S04]  /*1890*/  @!P0 FADD.FTZ R25, -R7, R25 ;  /* 0x0000001907198221 */ /* 0x000fc80000010100 */
[----:B------:R-:W-:-:S04]  /*18a0*/  @!P0 FFMA.FTZ R17, -R5, R25, R23 ;  /* 0x0000001905118223 */ /* 0x000fc80000010117 */
[----:B------:R-:W-:-:S05]  /*18b0*/  @!P0 FMUL.FTZ R17, R6, R17 ;  /* 0x0000001106118220 */ /* 0x000fca0000410000 */
[----:B------:R1:W-:Y:S01]  /*18c0*/  @!P0 STG.E desc[UR12][R18.64], R17 ;  /* 0x0000001112008986 */ /* 0x0003e2000c10190c */
[----:B------:R-:W-:Y:S01]  /*18d0*/  ISETP.NE.AND P0, PT, R9, RZ, PT ;  /* 0x000000ff0900720c */ /* 0x000fe20003f05270 */
[----:B------:R-:W-:Y:S02]  /*18e0*/  IMAD R23, R8, 0x8, R11 ;  /* 0x0000000808177824 */ /* 0x000fe400078e020b */
[----:B------:R-:W-:-:S10]  /*18f0*/  IMAD.IADD R11, R13, 0x1, R8 ;  /* 0x000000010d0b7824 */ /* 0x000fd400078e0208 */
[----:B-1----:R-:W-:Y:S05]  /*1900*/  @P0 BRA `(.L_x_27996) ;  /* 0xfffffff400f00947 */ /* 0x002fea000383ffff */
[----:B------:R-:W-:-:S07]  /*1910*/  MOV R13, R23 ;  /* 0x00000017000d7202 */ /* 0x000fce0000000f00 */
.L_x_27995:
        /* <DEDUP_REMOVED lines=14> */
[----:B------:R-:W4:Y:S01]  /*1a00*/  @!P0 LDG.E.CONSTANT R19, desc[UR12][R18.64] ;  /* 0x0000000c12138981 */ /* 0x000f22000c1e9900 */
[----:B------:R-:W0:Y:S01]  /*1a10*/  @!P2 LDC.64 R14, c[0x0][0x210] ;  /* 0x00008400ff0eab82 */ /* 0x000e220000000a00 */
[----:B-1----:R-:W-:-:S06]  /*1a20*/  @!P0 IMAD.WIDE R20, R0, 0x4, R20 ;  /* 0x0000000400148825 */ /* 0x002fcc00078e0214 */
[----:B------:R-:W4:Y:S01]  /*1a30*/  @!P0 LDG.E.CONSTANT R20, desc[UR12][R20.64] ;  /* 0x0000000c14148981 */ /* 0x000f22000c1e9900 */
[----:B------:R-:W1:Y:S01]  /*1a40*/  @!P2 LDC.64 R16, c[0x0][0x218] ;  /* 0x00008600ff10ab82 */ /* 0x000e620000000a00 */
[----:B--2---:R-:W-:-:S05]  /*1a50*/  @!P1 IMAD.WIDE R10, R25, 0x4, R10 ;  /* 0x00000004190a9825 */ /* 0x004fca00078e020a */
[----:B------:R2:W4:Y:S01]  /*1a60*/  @!P1 LDG.E.CONSTANT R29, desc[UR12][R10.64] ;  /* 0x0000000c0a1d9981 */ /* 0x000522000c1e9900 */
[----:B---3--:R-:W-:Y:S01]  /*1a70*/  @!P1 IMAD.WIDE R12, R25, 0x4, R12 ;  /* 0x00000004190c9825 */ /* 0x008fe200078e020c */
[----:B------:R-:W3:Y:S04]  /*1a80*/  @!P2 LDC.64 R26, c[0x0][0x250] ;  /* 0x00009400ff1aab82 */ /* 0x000ee80000000a00 */
[----:B------:R1:W4:Y:S01]  /*1a90*/  @!P1 LDG.E.CONSTANT R2, desc[UR12][R12.64] ;  /* 0x0000000c0c029981 */ /* 0x000322000c1e9900 */
[----:B0-----:R-:W-:-:S03]  /*1aa0*/  @!P2 IMAD.WIDE R14, R9, 0x4, R14 ;  /* 0x00000004090ea825 */ /* 0x001fc600078e020e */
[----:B--2---:R-:W0:Y:S03]  /*1ab0*/  @!P1 LDC.64 R10, c[0x0][0x250] ;  /* 0x00009400ff0a9b82 */ /* 0x004e260000000a00 */
[----:B------:R-:W2:Y:S01]  /*1ac0*/  @!P2 LDG.E.CONSTANT R15, desc[UR12][R14.64] ;  /* 0x0000000c0e0fa981 */ /* 0x000ea2000c1e9900 */
[----:B-1----:R-:W-:-:S04]  /*1ad0*/  @!P2 IMAD.WIDE R16, R9, 0x4, R16 ;  /* 0x000000040910a825 */ /* 0x002fc800078e0210 */
[----:B------:R-:W1:Y:S02]  /*1ae0*/  @!P0 LDC.64 R12, c[0x0][0x250] ;  /* 0x00009400ff0c8b82 */ /* 0x000e640000000a00 */
[----:B------:R-:W2:Y:S01]  /*1af0*/  @!P2 LDG.E.CONSTANT R16, desc[UR12][R16.64] ;  /* 0x0000000c1010a981 */ /* 0x000ea2000c1e9900 */
[----:B------:R-:W-:-:S05]  /*1b00*/  IMAD.IADD R23, R23, 0x1, R8 ;  /* 0x0000000117177824 */ /* 0x000fca00078e0208 */
[----:B------:R-:W-:Y:S01]  /*1b10*/  ISETP.GE.AND P3, PT, R23, R28, PT ;  /* 0x0000001c1700720c */ /* 0x000fe20003f66270 */
[----:B---3--:R-:W-:-:S04]  /*1b20*/  @!P2 IMAD.WIDE R26, R9, 0x4, R26 ;  /* 0x00000004091aa825 */ /* 0x008fc800078e021a */
[----:B0-----:R-:W-:-:S04]  /*1b30*/  @!P1 IMAD.WIDE R10, R25, 0x4, R10 ;  /* 0x00000004190a9825 */ /* 0x001fc800078e020a */
[----:B-1----:R-:W-:-:S04]  /*1b40*/  @!P0 IMAD.WIDE R12, R0, 0x4, R12 ;  /* 0x00000004000c8825 */ /* 0x002fc800078e020c */
[----:B----4-:R-:W-:Y:S01]  /*1b50*/  @!P0 FADD.FTZ R8, -R4, R19 ;  /* 0x0000001304088221 */ /* 0x010fe20000010100 */
[----:B-----5:R-:W-:-:S04]  /*1b60*/  @!P0 FADD.FTZ R20, -R7, R20 ;  /* 0x0000001407148221 */ /* 0x020fc80000010100 */
[----:B------:R-:W-:Y:S01]  /*1b70*/  @!P0 FFMA.FTZ R19, -R5, R20, R8 ;  /* 0x0000001405138223 */ /* 0x000fe20000010108 */
[----:B------:R-:W-:Y:S01]  /*1b80*/  @!P1 FADD.FTZ R8, -R4, R29 ;  /* 0x0000001d04089221 */ /* 0x000fe20000010100 */
[----:B------:R-:W-:Y:S02]  /*1b90*/  @!P1 FADD.FTZ R2, -R7, R2 ;  /* 0x0000000207029221 */ /* 0x000fe40000010100 */
[----:B------:R-:W-:Y:S01]  /*1ba0*/  @!P0 FMUL.FTZ R19, R6, R19 ;  /* 0x0000001306138220 */ /* 0x000fe20000410000 */
[----:B--2---:R-:W-:Y:S01]  /*1bb0*/  @!P2 FADD.FTZ R14, -R4, R15 ;  /* 0x0000000f040ea221 */ /* 0x004fe20000010100 */
[----:B------:R-:W-:Y:S01]  /*1bc0*/  @!P1 FFMA.FTZ R15, -R5, R2, R8 ;  /* 0x00000002050f9223 */ /* 0x000fe20000010108 */
[----:B------:R-:W-:-:S03]  /*1bd0*/  @!P2 FADD.FTZ R17, -R7, R16 ;  /* 0x000000100711a221 */ /* 0x000fc60000010100 */
[C---:B------:R-:W-:Y:S01]  /*1be0*/  @!P1 FMUL.FTZ R15, R6.reuse, R15 ;  /* 0x0000000f060f9220 */ /* 0x040fe20000410000 */
[----:B------:R-:W-:Y:S01]  /*1bf0*/  @!P2 FFMA.FTZ R17, -R5, R17, R14 ;  /* 0x000000110511a223 */ /* 0x000fe2000001010e */
[----:B------:R0:W-:Y:S03]  /*1c00*/  @!P0 STG.E desc[UR12][R12.64], R19 ;  /* 0x000000130c008986 */ /* 0x0001e6000c10190c */
[----:B------:R-:W-:Y:S01]  /*1c10*/  @!P2 FMUL.FTZ R17, R6, R17 ;  /* 0x000000110611a220 */ /* 0x000fe20000410000 */
[----:B------:R0:W-:Y:S04]  /*1c20*/  @!P1 STG.E desc[UR12][R10.64], R15 ;  /* 0x0000000f0a009986 */ /* 0x0001e8000c10190c */
[----:B------:R0:W-:Y:S01]  /*1c30*/  @!P2 STG.E desc[UR12][R26.64], R17 ;  /* 0x000000111a00a986 */ /* 0x0001e2000c10190c */
[----:B------:R-:W-:Y:S05]  /*1c40*/  @P3 EXIT ;  /* 0x000000000000394d */ /* 0x000fea0003800000 */
[----:B0-----:R-:W0:Y:S01]  /*1c50*/  LDC.64 R10, c[0x0][0x210] ;  /* 0x00008400ff0a7b82 */ /* 0x001e220000000a00 */
[----:B------:R-:W-:-:S07]  /*1c60*/  IADD3 R15, R9, R3, RZ ;  /* 0x00000003090f7210 */ /* 0x000fce0007ffe0ff */
[----:B------:R-:W1:Y:S01]  /*1c70*/  LDC.64 R12, c[0x0][0x218] ;  /* 0x00008600ff0c7b82 */ /* 0x000e620000000a00 */
[----:B0-----:R-:W-:-:S07]  /*1c80*/  IMAD.WIDE R2, R15, 0x4, R10 ;  /* 0x000000040f027825 */ /* 0x001fce00078e020a */
[----:B------:R-:W0:Y:S01]  /*1c90*/  LDC.64 R10, c[0x0][0x250] ;  /* 0x00009400ff0a7b82 */ /* 0x000e220000000a00 */
[----:B------:R-:W2:Y:S01]  /*1ca0*/  LDG.E.CONSTANT R3, desc[UR12][R2.64] ;  /* 0x0000000c02037981 */ /* 0x000ea2000c1e9900 */
[----:B-1----:R-:W-:-:S06]  /*1cb0*/  IMAD.WIDE R8, R15, 0x4, R12 ;  /* 0x000000040f087825 */ /* 0x002fcc00078e020c */
[----:B------:R-:W3:Y:S01]  /*1cc0*/  LDG.E.CONSTANT R8, desc[UR12][R8.64] ;  /* 0x0000000c08087981 */ /* 0x000ee2000c1e9900 */
[----:B--2---:R-:W-:Y:S01]  /*1cd0*/  FADD.FTZ R4, -R4, R3 ;  /* 0x0000000304047221 */ /* 0x004fe20000010100 */
[----:B---3--:R-:W-:-:S04]  /*1ce0*/  FADD.FTZ R7, -R7, R8 ;  /* 0x0000000807077221 */ /* 0x008fc80000010100 */
[----:B------:R-:W-:Y:S01]  /*1cf0*/  FFMA.FTZ R7, -R5, R7, R4 ;  /* 0x0000000705077223 */ /* 0x000fe20000010104 */
[----:B0-----:R-:W-:-:S04]  /*1d00*/  IMAD.WIDE R4, R15, 0x4, R10 ;  /* 0x000000040f047825 */ /* 0x001fc800078e020a */
[----:B------:R-:W-:-:S05]  /*1d10*/  FMUL.FTZ R7, R6, R7 ;  /* 0x0000000706077220 */ /* 0x000fca0000410000 */
[----:B------:R-:W-:Y:S01]  /*1d20*/  STG.E desc[UR12][R4.64], R7 ;  /* 0x0000000704007986 */ /* 0x000fe2000c10190c */
[----:B------:R-:W-:Y:S05]  /*1d30*/  EXIT ;  /* 0x000000000000794d */ /* 0x000fea0003800000 */
.L_x_27997:
        /* <DEDUP_REMOVED lines=12> */
.L_x_28496:


//--------------------- .text._ZN2at6native46batch_norm_backward_elemt_channels_last_kernelILi4EdddEEvPKT0_S4_PKT1_S7_PKT2_S7_S7_PKiPS2_lii --------------------------
	.section	.text._ZN2at6native46batch_norm_backward_elemt_channels_last_kernelILi4EdddEEvPKT0_S4_PKT1_S7_PKT2_S7_S7_PKiPS2_lii,"ax",@progbits
	.align	128
        .global         _ZN2at6native46batch_norm_backward_elemt_channels_last_kernelILi4EdddEEvPKT0_S4_PKT1_S7_PKT2_S7_S7_PKiPS2_lii
        .type           _ZN2at6native46batch_norm_backward_elemt_channels_last_kernelILi4EdddEEvPKT0_S4_PKT1_S7_PKT2_S7_S7_PKiPS2_lii,@function
        .size           _ZN2at6native46batch_norm_backward_elemt_channels_last_kernelILi4EdddEEvPKT0_S4_PKT1_S7_PKT2_S7_S7_PKiPS2_lii,(.L_x_28275 - _ZN2at6native46batch_norm_backward_elemt_channels_last_kernelILi4EdddEEvPKT0_S4_PKT1_S7_PKT2_S7_S7_PKiPS2_lii)
        .other          _ZN2at6native46batch_norm_backward_elemt_channels_last_kernelILi4EdddEEvPKT0_S4_PKT1_S7_PKT2_S7_S7_PKiPS2_lii,@"STO_CUDA_ENTRY STV_DEFAULT"
_ZN2at6native46batch_norm_backward_elemt_channels_last_kernelILi4EdddEEvPKT0_S4_PKT1_S7_PKT2_S7_S7_PKiPS2_lii:
.text._ZN2at6native46batch_norm_backward_elemt_channels_last_kernelILi4EdddEEvPKT0_S4_PKT1_S7_PKT2_S7_S7_PKiPS2_lii:
[----:B------:R-:W-:Y:S08]  /*0000*/  LDC R1, c[0x0][0x28] ;  /* 0x00000a00ff017b82 */ /* 0x000ff00000000800 */
[----:B------:R-:W0:Y:S01]  /*0010*/  LDC.64 R10, c[0x0][0x258] ;  /* 0x00009600ff0a7b82 */ /* 0x000e220000000a00 */
[----:B------:R-:W-:Y:S01]  /*0020*/  ULDC.64 UR12, c[0x0][0x208] ;  /* 0x00008200000c7ab9 */ /* 0x000fe20000000a00 */
[----:B------:R-:W-:-:S02]  /*0030*/  CS2R R2, SRZ ;  /* 0x0000000000027805 */ /* 0x000fc4000001ff00 */
[----:B0-----:R-:W-:-:S04]  /*0040*/  ISETP.GE.U32.AND P0, PT, R10, 0x1, PT ;  /* 0x000000010a00780c */ /* 0x001fc80003f06070 */
[----:B------:R-:W-:-:S13]  /*0050*/  ISETP.GE.AND.EX P0, PT, R11, RZ, PT, P0 ;  /* 0x000000ff0b00720c */ /* 0x000fda0003f06300 */
[----:B------:R-:W-:Y:S05]  /*0060*/  @!P0 BRA `(.L_x_27998) ;  /* 0x00000008008c8947 */ /* 0x000fea0003800000 */
[C---:B------:R-:W-:Y:S01]  /*0070*/  IADD3 R0, P1, R10.reuse, -0x1, RZ ;  /* 0xffffffff0a007810 */ /* 0x040fe20007f3e0ff */
[----:B------:R-:W-:Y:S01]  /*0080*/  UMOV UR4, URZ ;  /* 0x0000003f00047c82 */ /* 0x000fe20008000000 */
[----:B------:R-:W-:Y:S01]  /*0090*/  LOP3.LUT R5, R10, 0x3, RZ, 0xc0, !PT ;  /* 0x000000030a057812 */ /* 0x000fe200078ec0ff */
[----:B------:R-:W-:Y:S01]  /*00a0*/  IMAD.MOV.U32 R8, RZ, RZ, RZ ;  /* 0x000000ffff087224 */ /* 0x000fe200078e00ff */
[----:B------:R-:W-:Y:S01]  /*00b0*/  ISETP.GE.U32.AND P0, PT, R0, 0x3, PT ;  /* 0x000000030000780c */ /* 0x000fe20003f06070 */
[----:B------:R-:W-:Y:S01]  /*00c0*/  IMAD.MOV.U32 R7, RZ, RZ, RZ ;  /* 0x000000ffff077224 */ /* 0x000fe200078e00ff */
[----:B------:R-:W-:-:S04]  /*00d0*/  IADD3.X R0, R11, -0x1, RZ, P1, !PT ;  /* 0xffffffff0b007810 */ /* 0x000fc80000ffe4ff */
[----:B------:R-:W-:-:S13]  /*00e0*/  ISETP.GE.U32.AND.EX P0, PT, R0, RZ, PT, P0 ;  /* 0x000000ff0000720c */ /* 0x000fda0003f06100 */
[----:B------:R-:W-:Y:S05]  /*00f0*/  @!P0 BRA `(.L_x_27999) ;  /* 0x0000000800148947 */ /* 0x000fea0003800000 */
[----:B------:R-:W-:Y:S01]  /*0100*/  IADD3 R4, P0, R5, -R10, RZ ;  /* 0x8000000a05047210 */ /* 0x000fe20007f1e0ff */
[----:B------:R-:W-:Y:S01]  /*0110*/  ULDC.64 UR4, c[0x0][0x248] ;  /* 0x0000920000047ab9 */ /* 0x000fe20000000a00 */
[----:B------:R-:W-:Y:S02]  /*0120*/  IMAD.MOV.U32 R8, RZ, RZ, RZ ;  /* 0x000000ffff087224 */ /* 0x000fe400078e00ff */
[----:B------:R-:W-:Y:S01]  /*0130*/  IMAD.U32 R2, RZ, RZ, UR4 ;  /* 0x00000004ff027e24 */ /* 0x000fe2000f8e00ff */
[----:B------:R-:W-:Y:S01]  /*0140*/  UMOV UR4, URZ ;  /* 0x0000003f00047c82 */ /* 0x000fe20008000000 */
[----:B------:R-:W-:Y:S02]  /*0150*/  IMAD.X R0, RZ, RZ, ~R11, P0 ;  /* 0x000000ffff007224 */ /* 0x000fe400000e0e0b */
[----:B------:R-:W-:Y:S02]  /*0160*/  IMAD.U32 R3, RZ, RZ, UR5 ;  /* 0x00000005ff037e24 */ /* 0x000fe4000f8e00ff */
[----:B------:R-:W-:Y:S01]  /*0170*/  IMAD.MOV.U32 R7, RZ, RZ, RZ ;  /* 0x000000ffff077224 */ /* 0x000fe200078e00ff */
        /* <DEDUP_REMOVED lines=9> */
.L_x_28002:
        /* <DEDUP_REMOVED lines=50> */
[----:B0-----:R-:W-:Y:S02]  /*0530*/  IADD3 R2, P2, R2, 0x40, RZ ;  /* 0x0000004002027810 */ /* 0x001fe40007f5e0ff */
[----:B------:R-:W-:Y:S02]  /*0540*/  IADD3 R8, P3, P4, R6, R8, R9 ;  /* 0x0000000806087210 */ /* 0x000fe40007c7e009 */
[----:B------:R-:W-:Y:S01]  /*0550*/  SHF.R.S32.HI R6, RZ, 0x1f, R6 ;  /* 0x0000001fff067819 */ /* 0x000fe20000011406 */
[----:B------:R-:W-:-:S03]  /*0560*/  IMAD.X R3, RZ, RZ, R3, P2 ;  /* 0x000000ffff037224 */ /* 0x000fc600010e0603 */
[----:B------:R-:W-:Y:S01]  /*0570*/  IADD3.X R7, R6, R10, R7, P3, P4 ;  /* 0x0000000a06077210 */ /* 0x000fe20001fe8407 */
[----:B------:R-:W-:Y:S06]  /*0580*/  @!P1 BRA `(.L_x_28002) ;  /* 0xfffffffc00209947 */ /* 0x000fec000383ffff */
.L_x_28001:
        /* <DEDUP_REMOVED lines=34> */
[----:B------:R-:W-:Y:S01]  /*07b0*/  IADD3.X R7, R2, R12, R7, P1, P2 ;  /* 0x0000000c02077210 */ /* 0x000fe20000fe4407 */
[----:B------:R-:W-:-:S10]  /*07c0*/  IMAD.MOV.U32 R2, RZ, RZ, R6 ;  /* 0x000000ffff027224 */ /* 0x000fd400078e0006 */
.L_x_28003:
[----:B------:R-:W-:-:S04]  /*07d0*/  ISETP.NE.U32.AND P1, PT, R4, RZ, PT ;  /* 0x000000ff0400720c */ /* 0x000fc80003f25070 */
[----:B------:R-:W-:-:S13]  /*07e0*/  ISETP.NE.OR.EX P0, PT, R0, RZ, P0, P1 ;  /* 0x000000ff0000720c */ /* 0x000fda0000705710 */
[----:B------:R-:W-:Y:S05]  /*07f0*/  @!P0 BRA `(.L_x_27999) ;  /* 0x0000000000548947 */ /* 0x000fea0003800000 */
.L_x_28000:
[----:B------:R-:W2:Y:S04]  /*0800*/  LDG.E.CONSTANT R9, desc[UR12][R2.64] ;  /* 0x0000000c02097981 */ /* 0x000ea8000c1e9900 */
[----:B------:R-:W3:Y:S04]  /*0810*/  LDG.E.CONSTANT R10, desc[UR12][R2.64+0x4] ;  /* 0x0000040c020a7981 */ /* 0x000ee8000c1e9900 */
[----:B------:R-:W4:Y:S04]  /*0820*/  LDG.E.CONSTANT R11, desc[UR12][R2.64+0x8] ;  /* 0x0000080c020b7981 */ /* 0x000f28000c1e9900 */
[----:B------:R-:W4:Y:S01]  /*0830*/  LDG.E.CONSTANT R12, desc[UR12][R2.64+0xc] ;  /* 0x00000c0c020c7981 */ /* 0x000f22000c1e9900 */
[----:B------:R-:W-:Y:S01]  /*0840*/  IADD3 R4, P0, R4, 0x4, RZ ;  /* 0x0000000404047810 */ /* 0x000fe20007f1e0ff */
[----:B------:R-:W-:-:S04]  /*0850*/  UIADD3 UR4, UR4, 0x4, URZ ;  /* 0x0000000404047890 */ /* 0x000fc8000fffe03f */
[----:B------:R-:W-:Y:S01]  /*0860*/  IMAD.X R0, RZ, RZ, R0, P0 ;  /* 0x000000ffff007224 */ /* 0x000fe200000e0600 */
[----:B------:R-:W-:-:S04]  /*0870*/  ISETP.NE.U32.AND P0, PT, R4, RZ, PT ;  /* 0x000000ff0400720c */ /* 0x000fc80003f05070 */
[----:B------:R-:W-:Y:S02]  /*0880*/  ISETP.NE.AND.EX P0, PT, R0, RZ, PT, P0 ;  /* 0x000000ff0000720c */ /* 0x000fe40003f05300 */
[--C-:B--2---:R-:W-:Y:S02]  /*0890*/  SHF.R.S32.HI R6, RZ, 0x1f, R9.reuse ;  /* 0x0000001fff067819 */ /* 0x104fe40000011409 */
[----:B---3--:R-:W-:Y:S02]  /*08a0*/  IADD3 R8, P1, P2, R10, R8, R9 ;  /* 0x000000080a087210 */ /* 0x008fe40007a3e009 */
[----:B------:R-:W-:-:S04]  /*08b0*/  SHF.R.S32.HI R10, RZ, 0x1f, R10 ;  /* 0x0000001fff0a7819 */ /* 0x000fc8000001140a */
[----:B------:R-:W-:Y:S02]  /*08c0*/  IADD3.X R7, R10, R7, R6, P1, P2 ;  /* 0x000000070a077210 */ /* 0x000fe40000fe4406 */
[----:B------:R-:W-:Y:S02]  /*08d0*/  IADD3 R6, P1, R2, 0x10, RZ ;  /* 0x0000001002067810 */ /* 0x000fe40007f3e0ff */
[--C-:B----4-:R-:W-:Y:S02]  /*08e0*/  IADD3 R8, P2, P3, R12, R8, R11.reuse ;  /* 0x000000080c087210 */ /* 0x110fe40007b5e00b */
[----:B------:R-:W-:Y:S01]  /*08f0*/  SHF.R.S32.HI R2, RZ, 0x1f, R11 ;  /* 0x0000001fff027819 */ /* 0x000fe2000001140b */
[----:B------:R-:W-:Y:S01]  /*0900*/  IMAD.X R3, RZ, RZ, R3, P1 ;  /* 0x000000ffff037224 */ /* 0x000fe200008e0603 */
[----:B------:R-:W-:-:S04]  /*0910*/  SHF.R.S32.HI R12, RZ, 0x1f, R12 ;  /* 0x0000001fff0c7819 */ /* 0x000fc8000001140c */
[----:B------:R-:W-:Y:S01]  /*0920*/  IADD3.X R7, R12, R7, R2, P2, P3 ;  /* 0x000000070c077210 */ /* 0x000fe200017e6402 */
[----:B------:R-:W-:Y:S01]  /*0930*/  IMAD.MOV.U32 R2, RZ, RZ, R6 ;  /* 0x000000ffff027224 */ /* 0x000fe200078e0006 */
[----:B------:R-:W-:Y:S06]  /*0940*/  @P0 BRA `(.L_x_28000) ;  /* 0xfffffffc00ac0947 */ /* 0x000fec000383ffff */
.L_x_27999:
[----:B------:R-:W-:-:S04]  /*0950*/  ISETP.NE.U32.AND P0, PT, R5, RZ, PT ;  /* 0x000000ff0500720c */ /* 0x000fc80003f05070 */
[----:B------:R-:W-:-:S13]  /*0960*/  ISETP.NE.AND.EX P0, PT, RZ, RZ, PT, P0 ;  /* 0x000000ffff00720c */ /* 0x000fda0003f05300 */
[----:B------:R-:W-:Y:S05]  /*0970*/  @!P0 BRA `(.L_x_28004) ;  /* 0x0000000000408947 */ /* 0x000fea0003800000 */
[----:B------:R-:W-:Y:S01]  /*0980*/  IADD3 R5, P0, RZ, -R5, RZ ;  /* 0x80000005ff057210 */ /* 0x000fe20007f1e0ff */
[----:B------:R-:W-:Y:S02]  /*0990*/  ULDC.64 UR6, c[0x0][0x248] ;  /* 0x0000920000067ab9 */ /* 0x000fe40000000a00 */
[----:B------:R-:W-:Y:S02]  /*09a0*/  UIMAD.WIDE UR4, UR4, 0x4, UR6 ;  /* 0x00000004040478a5 */ /* 0x000fe4000f8e0206 */
[----:B------:R-:W-:-:S10]  /*09b0*/  IMAD.X R0, RZ, RZ, -0x1, P0 ;  /* 0xffffffffff007424 */ /* 0x000fd400000e06ff */
.L_x_28005:
        /* <DEDUP_REMOVED lines=12> */
.L_x_28004:
[----:B------:R-:W-:-:S04]  /*0a80*/  IMAD.MOV.U32 R9, RZ, RZ, R7 ;  /* 0x000000ffff097224 */ /* 0x000fc800078e0007 */
[----:B------:R0:W1:Y:S03]  /*0a90*/  I2F.F64.S64 R2, R8 ;  /* 0x0000000800027312 */ /* 0x0000660000301c00 */
.L_x_27998:
[----:B-1----:R-:W1:Y:S01]  /*0aa0*/  MUFU.RCP64H R5, R3 ;  /* 0x0000000300057308 */ /* 0x002e620000001800 */
[----:B------:R-:W-:-:S05]  /*0ab0*/  VIADD R4, R3, 0x300402 ;  /* 0x0030040203047836 */ /* 0x000fca0000000000 */
[----:B------:R-:W-:Y:S01]  /*0ac0*/  FSETP.GEU.AND P0, PT, |R4|, 5.8789094863358348022e-39, PT ;  /* 0x004004020400780b */ /* 0x000fe20003f0e200 */
[----:B-1----:R-:W-:-:S08]  /*0ad0*/  DFMA R6, R4, -R2, 1 ;  /* 0x3ff000000406742b */ /* 0x002fd00000000802 */
[----:B------:R-:W-:-:S08]  /*0ae0*/  DFMA R6, R6, R6, R6 ;  /* 0x000000060606722b */ /* 0x000fd00000000006 */
[----:B------:R-:W-:-:S08]  /*0af0*/  DFMA R6, R4, R6, R4 ;  /* 0x000000060406722b */ /* 0x000fd00000000004 */
[----:B------:R-:W-:-:S08]  /*0b00*/  DFMA R22, R6, -R2, 1 ;  /* 0x3ff000000616742b */ /* 0x000fd00000000802 */
[----:B------:R-:W-:Y:S01]  /*0b10*/  DFMA R22, R6, R22, R6 ;  /* 0x000000160616722b */ /* 0x000fe20000000006 */
[----:B------:R-:W-:Y:S10]  /*0b20*/  @P0 BRA `(.L_x_28006) ;  /* 0x0000000000180947 */ /* 0x000ff40003800000 */
[----:B------:R-:W-:Y:S01]  /*0b30*/  LOP3.LUT R0, R3, 0x7fffffff, RZ, 0xc0, !PT ;  /* 0x7fffffff03007812 */ /* 0x000fe200078ec0ff */
[----:B0-----:R-:W-:Y:S02]  /*0b40*/  IMAD.MOV.U32 R8, RZ, RZ, R2 ;  /* 0x000000ffff087224 */ /* 0x001fe400078e0002 */
[----:B------:R-:W-:Y:S02]  /*0b50*/  IMAD.MOV.U32 R9, RZ, RZ, R3 ;  /* 0x000000ffff097224 */ /* 0x000fe400078e0003 */
[----:B------:R-:W-:Y:S01]  /*0b60*/  VIADD R7, R0, 0xfff00000 ;  /* 0xfff0000000077836 */ /* 0x000fe20000000000 */
[----:B------:R-:W-:-:S07]  /*0b70*/  MOV R0, 0xb90 ;  /* 0x00000b9000007802 */ /* 0x000fce0000000f00 */
[----:B------:R-:W-:Y:S05]  /*0b80*/  CALL.REL.NOINC `($__internal_64_$__cuda_sm20_dblrcp_rn_slowpath_v3) ;  /* 0x0000001000b47944 */ /* 0x000fea0003c00000 */
.L_x_28006:
[----:B------:R-:W1:Y:S01]  /*0b90*/  S2R R36, SR_CTAID.X ;  /* 0x0000000000247919 */ /* 0x000e620000002500 */
[----:B------:R-:W-:Y:S01]  /*0ba0*/  ULDC UR11, c[0x0][0x10] ;  /* 0x00000400000b7ab9 */ /* 0x000fe20000000800 */
[----:B------:R-:W2:Y:S01]  /*0bb0*/  S2UR UR14, SR_CTAID.Y ;  /* 0x00000000000e79c3 */ /* 0x000ea20000002600 */
[----:B------:R-:W-:Y:S01]  /*0bc0*/  ULDC.64 UR16, c[0x0][0x260] ;  /* 0x0000980000107ab9 */ /* 0x000fe20000000a00 */
[----:B------:R-:W1:Y:S01]  /*0bd0*/  S2R R3, SR_TID.X ;  /* 0x0000000000037919 */ /* 0x000e620000002100 */
[----:B------:R-:W-:Y:S01]  /*0be0*/  IMAD.U32 R11, RZ, RZ, UR16 ;  /* 0x00000010ff0b7e24 */ /* 0x000fe2000f8e00ff */
[----:B------:R-:W2:Y:S04]  /*0bf0*/  S2R R6, SR_TID.Y ;  /* 0x0000000000067919 */ /* 0x000ea80000002200 */
[----:B------:R-:W2:Y:S01]  /*0c00*/  LDC R7, c[0x0][0x4] ;  /* 0x00000100ff077b82 */ /* 0x000ea20000000800 */
[----:B------:R-:W-:-:S02]  /*0c10*/  ULDC UR4, c[0x0][0x0] ;  /* 0x0000000000047ab9 */ /* 0x000fc40000000800 */
[----:B-1----:R-:W-:Y:S02]  /*0c20*/  IMAD R36, R36, UR4, R3 ;  /* 0x0000000424247c24 */ /* 0x002fe4000f8e0203 */
[----:B--2---:R-:W-:-:S03]  /*0c30*/  IMAD R0, R7, UR14, R6 ;  /* 0x0000000e07007c24 */ /* 0x004fc6000f8e0206 */
[----:B------:R-:W-:-:S04]  /*0c40*/  ISETP.GE.AND P0, PT, R36, UR17, PT ;  /* 0x0000001124007c0c */ /* 0x000fc8000bf06270 */
[----:B------:R-:W-:-:S13]  /*0c50*/  ISETP.GE.OR P0, PT, R0, R11, P0 ;  /* 0x0000000b0000720c */ /* 0x000fda0000706670 */
[----:B------:R-:W-:Y:S05]  /*0c60*/  @P0 EXIT ;  /* 0x000000000000094d */ /* 0x000fea0003800000 */
[----:B------:R-:W1:Y:S01]  /*0c70*/  LDC.64 R18, c[0x0][0x228] ;  /* 0x00008a00ff127b82 */ /* 0x000e620000000a00 */
[----:B------:R-:W-:Y:S01]  /*0c80*/  IMAD R4, R7, UR11, RZ ;  /* 0x0000000b07047c24 */ /* 0x000fe2000f8e02ff */
[----:B------:R-:W-:Y:S01]  /*0c90*/  ULDC.64 UR4, c[0x0][0x230] ;  /* 0x00008c0000047ab9 */ /* 0x000fe20000000a00 */
[----:B------:R-:W-:Y:S01]  /*0ca0*/  VIADD R5, R11, 0xffffffff ;  /* 0xffffffff0b057836 */ /* 0x000fe20000000000 */
[----:B------:R-:W-:Y:S01]  /*0cb0*/  ULDC.64 UR6, c[0x0][0x240] ;  /* 0x0000900000067ab9 */ /* 0x000fe20000000a00 */
[----:B0-----:R-:W-:Y:S01]  /*0cc0*/  IMAD.SHL.U32 R8, R4, 0x4, RZ ;  /* 0x0000000404087824 */ /* 0x001fe200078e00ff */
[----:B------:R-:W-:Y:S02]  /*0cd0*/  LEA R26, P3, R36, UR6, 0x3 ;  /* 0x00000006241a7c11 */ /* 0x000fe4000f8618ff */
[----:B------:R-:W-:Y:S02]  /*0ce0*/  IABS R12, R5 ;  /* 0x00000005000c7213 */ /* 0x000fe40000000000 */
[----:B------:R-:W-:-:S02]  /*0cf0*/  IABS R13, R8 ;  /* 0x00000008000d7213 */ /* 0x000fc40000000000 */
[-C--:B------:R-:W-:Y:S02]  /*0d00*/  IABS R14, R8.reuse ;  /* 0x00000008000e7213 */ /* 0x080fe40000000000 */
[----:B------:R-:W0:Y:S01]  /*0d10*/  I2F.RP R9, R13 ;  /* 0x0000000d00097306 */ /* 0x000e220000209400 */
[----:B------:R-:W-:-:S04]  /*0d20*/  LOP3.LUT R5, R5, R8, RZ, 0x3c, !PT ;  /* 0x0000000805057212 */ /* 0x000fc800078e3cff */
[----:B------:R-:W-:Y:S01]  /*0d30*/  ISETP.GE.AND P1, PT, R5, RZ, PT ;  /* 0x000000ff0500720c */ /* 0x000fe20003f26270 */
[----:B-1----:R-:W-:Y:S02]  /*0d40*/  IMAD.WIDE R18, R36, 0x8, R18 ;  /* 0x0000000824127825 */ /* 0x002fe400078e0212 */
[----:B0-----:R-:W0:Y:S04]  /*0d50*/  MUFU.RCP R9, R9 ;  /* 0x0000000900097308 */ /* 0x001e280000001000 */
[----:B------:R-:W5:Y:S01]  /*0d60*/  LDG.E.64.CONSTANT R18, desc[UR12][R18.64] ;  /* 0x0000000c12127981 */ /* 0x000f62000c1e9b00 */
[----:B0-----:R-:W-:-:S04]  /*0d70*/  VIADD R2, R9, 0xffffffe ;  /* 0x0ffffffe09027836 */ /* 0x001fc80000000000 */
[----:B------:R0:W1:Y:S02]  /*0d80*/  F2I.FTZ.U32.TRUNC.NTZ R3, R2 ;  /* 0x0000000200037305 */ /* 0x000064000021f000 */
[----:B0-----:R-:W-:Y:S02]  /*0d90*/  IMAD.MOV.U32 R2, RZ, RZ, RZ ;  /* 0x000000ffff027224 */ /* 0x001fe400078e00ff */
[----:B-1----:R-:W-:-:S04]  /*0da0*/  IMAD.MOV R10, RZ, RZ, -R3 ;  /* 0x000000ffff0a7224 */ /* 0x002fc800078e0a03 */
[----:B------:R-:W-:Y:S02]  /*0db0*/  IMAD R15, R10, R13, RZ ;  /* 0x0000000d0a0f7224 */ /* 0x000fe400078e02ff */
[----:B------:R-:W-:Y:S02]  /*0dc0*/  IMAD.MOV.U32 R10, RZ, RZ, R12 ;  /* 0x000000ffff0a7224 */ /* 0x000fe400078e000c */
[----:B------:R-:W-:-:S04]  /*0dd0*/  IMAD.HI.U32 R3, R3, R15, R2 ;  /* 0x0000000f03037227 */ /* 0x000fc800078e0002 */
[----:B------:R-:W-:Y:S02]  /*0de0*/  IMAD.MOV R2, RZ, RZ, -R14 ;  /* 0x000000ffff027224 */ /* 0x000fe400078e0a0e */
[----:B------:R-:W-:-:S04]  /*0df0*/  IMAD.HI.U32 R3, R3, R10, RZ ;  /* 0x0000000a03037227 */ /* 0x000fc800078e00ff */
[----:B------:R-:W-:-:S05]  /*0e00*/  IMAD R2, R3, R2, R10 ;  /* 0x0000000203027224 */ /* 0x000fca00078e020a */
[----:B------:R-:W-:-:S13]  /*0e10*/  ISETP.GT.U32.AND P2, PT, R13, R2, PT ;  /* 0x000000020d00720c */ /* 0x000fda0003f44070 */
[----:B------:R-:W-:Y:S02]  /*0e20*/  @!P2 IMAD.IADD R2, R2, 0x1, -R13 ;  /* 0x000000010202a824 */ /* 0x000fe400078e0a0d */
[----:B------:R-:W-:Y:S01]  /*0e30*/  @!P2 VIADD R3, R3, 0x1 ;  /* 0x000000010303a836 */ /* 0x000fe20000000000 */
[----:B------:R-:W-:Y:S02]  /*0e40*/  ISETP.NE.AND P2, PT, R8, RZ, PT ;  /* 0x000000ff0800720c */ /* 0x000fe40003f45270 */
[----:B------:R-:W-:-:S13]  /*0e50*/  ISETP.GE.U32.AND P0, PT, R2, R13, PT ;  /* 0x0000000d0200720c */ /* 0x000fda0003f06070 */
[----:B------:R-:W-:Y:S01]  /*0e60*/  @P0 VIADD R3, R3, 0x1 ;  /* 0x0000000103030836 */ /* 0x000fe20000000000 */
[----:B------:R-:W-:-:S03]  /*0e70*/  ISETP.NE.U32.AND P0, PT, RZ, UR4, PT ;  /* 0x00000004ff007c0c */ /* 0x000fc6000bf05070 */
[----:B------:R-:W-:Y:S01]  /*0e80*/  IMAD.MOV.U32 R5, RZ, RZ, R3 ;  /* 0x000000ffff057224 */ /* 0x000fe200078e0003 */
[----:B------:R-:W-:Y:S02]  /*0e90*/  ISETP.NE.AND.EX P0, PT, RZ, UR5, PT, P0 ;  /* 0x00000005ff007c0c */ /* 0x000fe4000bf05300 */
[----:B------:R-:W-:Y:S01]  /*0ea0*/  SHF.R.S32.HI R3, RZ, 0x1f, R36 ;  /* 0x0000001fff037819 */ /* 0x000fe20000011424 */
[----:B------:R-:W-:Y:S01]  /*0eb0*/  @!P1 IMAD.MOV R5, RZ, RZ, -R5 ;  /* 0x000000ffff059224 */ /* 0x000fe200078e0a05 */
[----:B------:R-:W-:Y:S02]  /*0ec0*/  @!P2 LOP3.LUT R5, RZ, R8, RZ, 0x33, !PT ;  /* 0x00000008ff05a212 */ /* 0x000fe400078e33ff */
[----:B------:R-:W0:Y:S01]  /*0ed0*/  LDC.64 R8, c[0x0][0x238] ;  /* 0x00008e00ff087b82 */ /* 0x000e220000000a00 */
[----:B------:R-:W-:Y:S02]  /*0ee0*/  LEA.HI.X R27, R36, UR7, R3, 0x3, P3 ;  /* 0x00000007241b7c11 */ /* 0x000fe400098f1c03 */
[----:B------:R-:W-:-:S04]  /*0ef0*/  ISETP.GE.AND P1, PT, R5, RZ, PT ;  /* 0x000000ff0500720c */ /* 0x000fc80003f26270 */
[----:B------:R-:W-:-:S04]  /*0f00*/  @P0 LEA R24, P2, R36, UR4, 0x3 ;  /* 0x0000000424180c11 */ /* 0x000fc8000f8418ff */
[----:B------:R-:W-:-:S05]  /*0f10*/  @P0 LEA.HI.X R25, R36, UR5, R3, 0x3, P2 ;  /* 0x0000000524190c11 */ /* 0x000fca00090f1c03 */
[----:B------:R-:W-:Y:S05]  /*0f20*/  @!P1 EXIT ;  /* 0x000000000000994d */ /* 0x000fea0003800000 */
[----:B------:R-:W1:Y:S01]  /*0f30*/  LDC.64 R16, c[0x0][0x220] ;  /* 0x00008800ff107b82 */ /* 0x000e620000000a00 */
[----:B------:R-:W2:Y:S01]  /*0f40*/  LDG.E.64.CONSTANT R12, desc[UR12][R26.64] ;  /* 0x0000000c1a0c7981 */ /* 0x000ea2000c1e9b00 */
[----:B------:R-:W-:Y:S01]  /*0f50*/  MOV R2, 0x0 ;  /* 0x0000000000027802 */ /* 0x000fe20000000f00 */
[----:B------:R-:W-:Y:S02]  /*0f60*/  IMAD.MOV.U32 R3, RZ, RZ, 0x3ff00000 ;  /* 0x3ff00000ff037424 */ /* 0x000fe400078e00ff */
[----:B0-----:R-:W-:-:S04]  /*0f70*/  IMAD.WIDE R8, R36, 0x8, R8 ;  /* 0x0000000824087825 */ /* 0x001fc800078e0208 */
[----:B------:R-:W3:Y:S04]  /*0f80*/  @P0 LDG.E.64.CONSTANT R2, desc[UR12][R24.64] ;  /* 0x0000000c18020981 */ /* 0x000ee8000c1e9b00 */
[----:B------:R-:W4:Y:S01]  /*0f90*/  LDG.E.64.CONSTANT R8, desc[UR12][R8.64] ;  /* 0x0000000c08087981 */ /* 0x000f22000c1e9b00 */
[----:B-1----:R-:W-:-:S06]  /*0fa0*/  IMAD.WIDE R16, R36, 0x8, R16 ;  /* 0x0000000824107825 */ /* 0x002fcc00078e0210 */
[----:B------:R-:W5:Y:S02]  /*0fb0*/  LDG.E.64.CONSTANT R16, desc[UR12][R16.64] ;  /* 0x0000000c10107981 */ /* 0x000f64000c1e9b00 */
[----:B-----5:R-:W-:Y:S01]  /*0fc0*/  DMUL R14, R18, R18 ;  /* 0x00000012120e7228 */ /* 0x020fe20000000000 */
[----:B------:R-:W-:-:S07]  /*0fd0*/  ISETP.NE.AND P0, PT, R5, RZ, PT ;  /* 0x000000ff0500720c */ /* 0x000fce0003f05270 */
[----:B--2---:R-:W-:Y:S02]  /*0fe0*/  DMUL R12, R12, R14 ;  /* 0x0000000e0c0c7228 */ /* 0x004fe40000000000 */
[----:B---3--:R-:W-:-:S06]  /*0ff0*/  DMUL R18, R18, R2 ;  /* 0x0000000212127228 */ /* 0x008fcc0000000000 */
[-C--:B------:R-:W-:Y:S01]  /*1000*/  DMUL R20, R12, R22.reuse ;  /* 0x000000160c147228 */ /* 0x080fe20000000000 */
[----:B------:R-:W-:Y:S01]  /*1010*/  VIADD R2, R5, 0x1 ;  /* 0x0000000105027836 */ /* 0x000fe20000000000 */
[----:B----4-:R-:W-:Y:S01]  /*1020*/  DMUL R22, R8, R22 ;  /* 0x0000001608167228 */ /* 0x010fe20000000000 */
[----:B------:R-:W-:Y:S02]  /*1030*/  IMAD.MOV.U32 R13, RZ, RZ, R0 ;  /* 0x000000ffff0d7224 */ /* 0x000fe400078e0000 */
[----:B------:R-:W-:Y:S01]  /*1040*/  IMAD R3, R4, UR17, RZ ;  /* 0x0000001104037c24 */ /* 0x000fe2000f8e02ff */
[----:B------:R-:W-:Y:S01]  /*1050*/  LOP3.LUT R2, R2, 0x1, RZ, 0xc0, !PT ;  /* 0x0000000102027812 */ /* 0x000fe200078ec0ff */
[----:B------:R-:W-:Y:S01]  /*1060*/  IMAD R0, R13, UR17, R36 ;  /* 0x000000110d007c24 */ /* 0x000fe2000f8e0224 */
[----:B------:R-:W-:Y:S06]  /*1070*/  @!P0 BRA `(.L_x_28007) ;  /* 0x0000000800708947 */ /* 0x000fec0003800000 */
        /* <DEDUP_REMOVED lines=24> */
.L_x_28008:
[C---:B0-----:R-:W-:Y:S01]  /*1200*/  ISETP.GE.AND P0, PT, R7.reuse, R11, PT ;  /* 0x0000000b0700720c */ /* 0x041fe20003f06270 */
[----:B------:R-:W-:-:S05]  /*1210*/  IMAD.IADD R9, R7, 0x1, R4 ;  /* 0x0000000107097824 */ /* 0x000fca00078e0204 */
[----:B------:R-:W-:-:S07]  /*1220*/  ISETP.GE.AND P1, PT, R9, R11, PT ;  /* 0x0000000b0900720c */ /* 0x000fce0003f26270 */
[----:B------:R-:W0:Y:S08]  /*1230*/  @!P0 LDC.64 R26, c[0x0][0x210] ;  /* 0x00008400ff1a8b82 */ /* 0x000e300000000a00 */
[----:B------:R-:W1:Y:S08]  /*1240*/  @!P0 LDC.64 R24, c[0x0][0x218] ;  /* 0x00008600ff188b82 */ /* 0x000e700000000a00 */
[----:B------:R-:W2:Y:S08]  /*1250*/  @!P1 LDC.64 R28, c[0x0][0x210] ;  /* 0x00008400ff1c9b82 */ /* 0x000eb00000000a00 */
[----:B------:R-:W3:Y:S01]  /*1260*/  @!P1 LDC.64 R30, c[0x0][0x218] ;  /* 0x00008600ff1e9b82 */ /* 0x000ee20000000a00 */
[----:B0-----:R-:W-:-:S06]  /*1270*/  @!P0 IMAD.WIDE R26, R0, 0x8, R26 ;  /* 0x00000008001a8825 */ /* 0x001fcc00078e021a */
[----:B------:R-:W4:Y:S01]  /*1280*/  @!P0 LDG.E.64.CONSTANT R26, desc[UR12][R26.64] ;  /* 0x0000000c1a1a8981 */ /* 0x000f22000c1e9b00 */
[----:B-1----:R-:W-:-:S05]  /*1290*/  @!P0 IMAD.WIDE R24, R0, 0x8, R24 ;  /* 0x0000000800188825 */ /* 0x002fca00078e0218 */
[----:B------:R0:W5:Y:S01]  /*12a0*/  @!P0 LDG.E.64.CONSTANT R32, desc[UR12][R24.64] ;  /* 0x0000000c18208981 */ /* 0x000162000c1e9b00 */
[----:B--2---:R-:W-:-:S06]  /*12b0*/  @!P1 IMAD.WIDE R28, R36, 0x8, R28 ;  /* 0x00000008241c9825 */ /* 0x004fcc00078e021c */
[----:B------:R-:W2:Y:S01]  /*12c0*/  @!P1 LDG.E.64.CONSTANT R28, desc[UR12][R28.64] ;  /* 0x0000000c1c1c9981 */ /* 0x000ea2000c1e9b00 */
[----:B0-----:R-:W0:Y:S01]  /*12d0*/  @!P0 LDC.64 R24, c[0x0][0x250] ;  /* 0x00009400ff188b82 */ /* 0x001e220000000a00 */
[----:B---3--:R-:W-:-:S06]  /*12e0*/  @!P1 IMAD.WIDE R30, R36, 0x8, R30 ;  /* 0x00000008241e9825 */ /* 0x008fcc00078e021e */
[----:B------:R-:W3:Y:S01]  /*12f0*/  @!P1 LDG.E.64.CONSTANT R30, desc[UR12][R30.64] ;  /* 0x0000000c1e1e9981 */ /* 0x000ee2000c1e9b00 */
[----:B------:R-:W-:-:S05]  /*1300*/  IMAD.IADD R9, R9, 0x1, R4 ;  /* 0x0000000109097824 */ /* 0x000fca00078e0204 */
[C---:B------:R-:W-:Y:S01]  /*1310*/  ISETP.GE.AND P2, PT, R9.reuse, R11, PT ;  /* 0x0000000b0900720c */ /* 0x040fe20003f46270 */
[----:B------:R-:W-:Y:S02]  /*1320*/  IMAD.IADD R9, R9, 0x1, R4 ;  /* 0x0000000109097824 */ /* 0x000fe400078e0204 */
[----:B0-----:R-:W-:Y:S01]  /*1330*/  @!P0 IMAD.WIDE R24, R0, 0x8, R24 ;  /* 0x0000000800188825 */ /* 0x001fe200078e0218 */
[----:B----4-:R-:W-:Y:S02]  /*1340*/  @!P0 DADD R26, -R22, R26 ;  /* 0x00000000161a8229 */ /* 0x010fe4000000011a */
[----:B-----5:R-:W-:-:S08]  /*1350*/  @!P0 DADD R32, -R16, R32 ;  /* 0x0000000010208229 */ /* 0x020fd00000000120 */
[----:B------:R-:W-:Y:S01]  /*1360*/  @!P0 DFMA R32, -R20, R32, R26 ;  /* 0x000000201420822b */ /* 0x000fe2000000011a */
[----:B------:R-:W0:Y:S01]  /*1370*/  @!P1 LDC.64 R26, c[0x0][0x250] ;  /* 0x00009400ff1a9b82 */ /* 0x000e220000000a00 */
[----:B--2---:R-:W-:Y:S02]  /*1380*/  @!P1 DADD R28, -R22, R28 ;  /* 0x00000000161c9229 */ /* 0x004fe4000000011c */
[----:B---3--:R-:W-:-:S04]  /*1390*/  @!P1 DADD R30, -R16, R30 ;  /* 0x00000000101e9229 */ /* 0x008fc8000000011e */
[----:B------:R-:W-:-:S04]  /*13a0*/  @!P0 DMUL R32, R18, R32 ;  /* 0x0000002012208228 */ /* 0x000fc80000000000 */
[----:B------:R-:W-:-:S03]  /*13b0*/  @!P1 DFMA R30, -R20, R30, R28 ;  /* 0x0000001e141e922b */ /* 0x000fc6000000011c */
[----:B------:R1:W-:Y:S01]  /*13c0*/  @!P0 STG.E.64 desc[UR12][R24.64], R32 ;  /* 0x0000002018008986 */ /* 0x0003e2000c101b0c */
[----:B------:R-:W2:Y:S01]  /*13d0*/  @!P2 LDC.64 R28, c[0x0][0x210] ;  /* 0x00008400ff1cab82 */ /* 0x000ea20000000a00 */
[----:B------:R-:W-:-:S07]  /*13e0*/  ISETP.GE.AND P0, PT, R9, R11, PT ;  /* 0x0000000b0900720c */ /* 0x000fce0003f06270 */
[----:B-1----:R-:W1:Y:S01]  /*13f0*/  @!P2 LDC.64 R24, c[0x0][0x218] ;  /* 0x00008600ff18ab82 */ /* 0x002e620000000a00 */
[----:B------:R-:W-:Y:S01]  /*1400*/  @!P1 DMUL R32, R18, R30 ;  /* 0x0000001e12209228 */ /* 0x000fe20000000000 */
[----:B0-----:R-:W-:-:S06]  /*1410*/  @!P1 IMAD.WIDE R26, R36, 0x8, R26 ;  /* 0x00000008241a9825 */ /* 0x001fcc00078e021a */
[----:B------:R0:W-:Y:S01]  /*1420*/  @!P1 STG.E.64 desc[UR12][R26.64], R32 ;  /* 0x000000201a009986 */ /* 0x0001e2000c101b0c */
[----:B------:R-:W3:Y:S01]  /*1430*/  @!P0 LDC.64 R30, c[0x0][0x218] ;  /* 0x00008600ff1e8b82 */ /* 0x000ee20000000a00 */
[----:B--2---:R-:W-:-:S06]  /*1440*/  @!P2 IMAD.WIDE R28, R34, 0x8, R28 ;  /* 0x00000008221ca825 */ /* 0x004fcc00078e021c */
[----:B------:R-:W2:Y:S01]  /*1450*/  @!P2 LDG.E.64.CONSTANT R28, desc[UR12][R28.64] ;  /* 0x0000000c1c1ca981 */ /* 0x000ea2000c1e9b00 */
[----:B0-----:R-:W0:Y:S01]  /*1460*/  @!P0 LDC.64 R26, c[0x0][0x210] ;  /* 0x00008400ff1a8b82 */ /* 0x001e220000000a00 */
[----:B-1----:R-:W-:-:S05]  /*1470*/  @!P2 IMAD.WIDE R24, R34, 0x8, R24 ;  /* 0x000000082218a825 */ /* 0x002fca00078e0218 */
[----:B------:R1:W4:Y:S01]  /*1480*/  @!P2 LDG.E.64.CONSTANT R32, desc[UR12][R24.64] ;  /* 0x0000000c1820a981 */ /* 0x000322000c1e9b00 */
[----:B---3--:R-:W-:-:S06]  /*1490*/  @!P0 IMAD.WIDE R30, R14, 0x8, R30 ;  /* 0x000000080e1e8825 */ /* 0x008fcc00078e021e */
[----:B------:R-:W3:Y:S01]  /*14a0*/  @!P0 LDG.E.64.CONSTANT R30, desc[UR12][R30.64] ;  /* 0x0000000c1e1e8981 */ /* 0x000ee2000c1e9b00 */
[----:B-1----:R-:W1:Y:S01]  /*14b0*/  @!P2 LDC.64 R24, c[0x0][0x250] ;  /* 0x00009400ff18ab82 */ /* 0x002e620000000a00 */
[----:B0-----:R-:W-:-:S06]  /*14c0*/  @!P0 IMAD.WIDE R26, R14, 0x8, R26 ;  /* 0x000000080e1a8825 */ /* 0x001fcc00078e021a */
[----:B------:R-:W5:Y:S01]  /*14d0*/  @!P0 LDG.E.64.CONSTANT R26, desc[UR12][R26.64] ;  /* 0x0000000c1a1a8981 */ /* 0x000f62000c1e9b00 */
[----:B------:R-:W-:-:S05]  /*14e0*/  IMAD.IADD R9, R9, 0x1, R4 ;  /* 0x0000000109097824 */ /* 0x000fca00078e0204 */
[C---:B------:R-:W-:Y:S01]  /*14f0*/  ISETP.GE.AND P1, PT, R9.reuse, R11, PT ;  /* 0x0000000b0900720c */ /* 0x040fe20003f26270 */
[----:B------:R-:W-:Y:S02]  /*1500*/  IMAD.IADD R9, R9, 0x1, R4 ;  /* 0x0000000109097824 */ /* 0x000fe400078e0204 */
[----:B-1----:R-:W-:Y:S01]  /*1510*/  @!P2 IMAD.WIDE R24, R34, 0x8, R24 ;  /* 0x000000082218a825 */ /* 0x002fe200078e0218 */
[----:B--2---:R-:W-:Y:S02]  /*1520*/  @!P2 DADD R28, -R22, R28 ;  /* 0x00000000161ca229 */ /* 0x004fe4000000011c */
[----:B----4-:R-:W-:-:S08]  /*1530*/  @!P2 DADD R32, -R16, R32 ;  /* 0x000000001020a229 */ /* 0x010fd00000000120 */
[----:B------:R-:W-:Y:S01]  /*1540*/  @!P2 DFMA R32, -R20, R32, R28 ;  /* 0x000000201420a22b */ /* 0x000fe2000000011c */
[----:B------:R-:W0:Y:S01]  /*1550*/  @!P0 LDC.64 R28, c[0x0][0x250] ;  /* 0x00009400ff1c8b82 */ /* 0x000e220000000a00 */
[----:B---3--:R-:W-:-:S06]  /*1560*/  @!P0 DADD R30, -R16, R30 ;  /* 0x00000000101e8229 */ /* 0x008fcc000000011e */
[----:B------:R-:W-:Y:S02]  /*1570*/  @!P2 DMUL R32, R18, R32 ;  /* 0x000000201220a228 */ /* 0x000fe40000000000 */
[----:B-----5:R-:W-:-:S05]  /*1580*/  @!P0 DADD R26, -R22, R26 ;  /* 0x00000000161a8229 */ /* 0x020fca000000011a */
[----:B------:R1:W-:Y:S01]  /*1590*/  @!P2 STG.E.64 desc[UR12][R24.64], R32 ;  /* 0x000000201800a986 */ /* 0x0003e2000c101b0c */
[----:B------:R-:W-:Y:S02]  /*15a0*/  ISETP.GE.AND P2, PT, R9, R11, PT ;  /* 0x0000000b0900720c */ /* 0x000fe40003f46270 */
[----:B------:R-:W-:Y:S02]  /*15b0*/  @!P0 DFMA R30, -R20, R30, R26 ;  /* 0x0000001e141e822b */ /* 0x000fe4000000011a */
[----:B------:R-:W2:Y:S08]  /*15c0*/  @!P1 LDC.64 R26, c[0x0][0x218] ;  /* 0x00008600ff1a9b82 */ /* 0x000eb00000000a00 */
[----:B-1----:R-:W1:Y:S01]  /*15d0*/  @!P1 LDC.64 R24, c[0x0][0x210] ;  /* 0x00008400ff189b82 */ /* 0x002e620000000a00 */
[----:B------:R-:W-:Y:S01]  /*15e0*/  @!P0 DMUL R32, R18, R30 ;  /* 0x0000001e12208228 */ /* 0x000fe20000000000 */
[----:B0-----:R-:W-:-:S06]  /*15f0*/  @!P0 IMAD.WIDE R28, R14, 0x8, R28 ;  /* 0x000000080e1c8825 */ /* 0x001fcc00078e021c */
[----:B------:R0:W-:Y:S01]  /*1600*/  @!P0 STG.E.64 desc[UR12][R28.64], R32 ;  /* 0x000000201c008986 */ /* 0x0001e2000c101b0c */
[----:B------:R-:W3:Y:S08]  /*1610*/  @!P2 LDC.64 R30, c[0x0][0x218] ;  /* 0x00008600ff1eab82 */ /* 0x000ef00000000a00 */
[----:B0-----:R-:W0:Y:S01]  /*1620*/  @!P2 LDC.64 R28, c[0x0][0x210] ;  /* 0x00008400ff1cab82 */ /* 0x001e220000000a00 */
[----:B-1----:R-:W-:-:S04]  /*1630*/  @!P1 IMAD.WIDE R24, R6, 0x8, R24 ;  /* 0x0000000806189825 */ /* 0x002fc800078e0218 */
[----:B--2---:R-:W-:Y:S02]  /*1640*/  @!P1 IMAD.WIDE R26, R6, 0x8, R26 ;  /* 0x00000008061a9825 */ /* 0x004fe400078e021a */
[----:B------:R-:W2:Y:S04]  /*1650*/  @!P1 LDG.E.64.CONSTANT R24, desc[UR12][R24.64] ;  /* 0x0000000c18189981 */ /* 0x000ea8000c1e9b00 */
        /* <DEDUP_REMOVED lines=14> */
[----:B---3--:R-:W-:Y:S02]  /*1740*/  @!P2 DADD R30, -R16, R30 ;  /* 0x00000000101ea229 */ /* 0x008fe4000000011e */
[----:B-----5:R-:W-:-:S04]  /*1750*/  @!P2 DADD R28, -R22, R28 ;  /* 0x00000000161ca229 */ /* 0x020fc8000000011c */
[----:B------:R-:W-:-:S04]  /*1760*/  @!P1 DMUL R32, R18, R32 ;  /* 0x0000002012209228 */ /* 0x000fc80000000000 */
[----:B------:R-:W-:-:S03]  /*1770*/  @!P2 DFMA R30, -R20, R30, R28 ;  /* 0x0000001e141ea22b */ /* 0x000fc6000000011c */
[----:B------:R1:W-:Y:S01]  /*1780*/  @!P1 STG.E.64 desc[UR12][R26.64], R32 ;  /* 0x000000201a009986 */ /* 0x0003e2000c101b0c */
[----:B------:R-:W2:Y:S01]  /*1790*/  @!P0 LDC.64 R28, c[0x0][0x210] ;  /* 0x00008400ff1c8b82 */ /* 0x000ea20000000a00 */
[----:B------:R-:W-:-:S03]  /*17a0*/  ISETP.GE.AND P1, PT, R9, R11, PT ;  /* 0x0000000b0900720c */ /* 0x000fc60003f26270 */
[----:B------:R-:W-:-:S04]  /*17b0*/  @!P2 DMUL R30, R18, R30 ;  /* 0x0000001e121ea228 */ /* 0x000fc80000000000 */
[----:B-1----:R-:W1:Y:S01]  /*17c0*/  @!P0 LDC.64 R26, c[0x0][0x218] ;  /* 0x00008600ff1a8b82 */ /* 0x002e620000000a00 */
[----:B0-----:R-:W-:-:S05]  /*17d0*/  @!P2 IMAD.WIDE R24, R12, 0x8, R24 ;  /* 0x000000080c18a825 */ /* 0x001fca00078e0218 */
[----:B------:R0:W-:Y:S02]  /*17e0*/  @!P2 STG.E.64 desc[UR12][R24.64], R30 ;  /* 0x0000001e1800a986 */ /* 0x0001e4000c101b0c */
[----:B------:R-:W3:Y:S01]  /*17f0*/  @!P1 LDC.64 R32, c[0x0][0x210] ;  /* 0x00008400ff209b82 */ /* 0x000ee20000000a00 */
[----:B--2---:R-:W-:-:S06]  /*1800*/  @!P0 IMAD.WIDE R28, R10, 0x8, R28 ;  /* 0x000000080a1c8825 */ /* 0x004fcc00078e021c */
[----:B------:R-:W2:Y:S01]  /*1810*/  @!P0 LDG.E.64.CONSTANT R28, desc[UR12][R28.64] ;  /* 0x0000000c1c1c8981 */ /* 0x000ea2000c1e9b00 */
[----:B0-----:R-:W0:Y:S01]  /*1820*/  @!P1 LDC.64 R24, c[0x0][0x218] ;  /* 0x00008600ff189b82 */ /* 0x001e220000000a00 */
[----:B-1----:R-:W-:-:S06]  /*1830*/  @!P0 IMAD.WIDE R26, R10, 0x8, R26 ;  /* 0x000000080a1a8825 */ /* 0x002fcc00078e021a */
[----:B------:R-:W4:Y:S01]  /*1840*/  @!P0 LDG.E.64.CONSTANT R26, desc[UR12][R26.64] ;  /* 0x0000000c1a1a8981 */ /* 0x000f22000c1e9b00 */
[----:B---3--:R-:W-:-:S06]  /*1850*/  @!P1 IMAD.WIDE R32, R8, 0x8, R32 ;  /* 0x0000000808209825 */ /* 0x008fcc00078e0220 */
[----:B------:R-:W3:Y:S01]  /*1860*/  @!P1 LDG.E.64.CONSTANT R32, desc[UR12][R32.64] ;  /* 0x0000000c20209981 */ /* 0x000ee2000c1e9b00 */
[----:B0-----:R-:W-:-:S06]  /*1870*/  @!P1 IMAD.WIDE R24, R8, 0x8, R24 ;  /* 0x0000000808189825 */ /* 0x001fcc00078e0218 */
[----:B------:R-:W5:Y:S01]  /*1880*/  @!P1 LDG.E.64.CONSTANT R24, desc[UR12][R24.64] ;  /* 0x0000000c18189981 */ /* 0x000f62000c1e9b00 */
[----:B------:R-:W-:Y:S02]  /*1890*/  VIADD R5, R5, 0x2 ;  /* 0x0000000205057836 */ /* 0x000fe40000000000 */
[----:B------:R-:W-:Y:S02]  /*18a0*/  IMAD R13, R4, 0x8, R7 ;  /* 0x00000008040d7824 */ /* 0x000fe400078e0207 */
[C---:B------:R-:W-:Y:S02]  /*18b0*/  IMAD R0, R3.reuse, 0x8, R0 ;  /* 0x0000000803007824 */ /* 0x040fe400078e0200 */
[C---:B------:R-:W-:Y:S02]  /*18c0*/  IMAD R36, R3.reuse, 0x8, R36 ;  /* 0x0000000803247824 */ /* 0x040fe400078e0224 */
[C---:B------:R-:W-:Y:S02]  /*18d0*/  IMAD R34, R3.reuse, 0x8, R34 ;  /* 0x0000000803227824 */ /* 0x040fe400078e0222 */
[----:B------:R-:W-:-:S02]  /*18e0*/  IMAD R14, R3, 0x8, R14 ;  /* 0x00000008030e7824 */ /* 0x000fc400078e020e */
[----:B------:R-:W-:Y:S02]  /*18f0*/  IMAD.IADD R7, R9, 0x1, R4 ;  /* 0x0000000109077824 */ /* 0x000fe400078e0204 */
[C---:B------:R-:W-:Y:S02]  /*1900*/  IMAD R6, R3.reuse, 0x8, R6 ;  /* 0x0000000803067824 */ /* 0x040fe400078e0206 */
[----:B------:R-:W-:Y:S01]  /*1910*/  IMAD R12, R3, 0x8, R12 ;  /* 0x00000008030c7824 */ /* 0x000fe200078e020c */
[----:B--2---:R-:W-:Y:S01]  /*1920*/  @!P0 DADD R30, -R22, R28 ;  /* 0x00000000161e8229 */ /* 0x004fe2000000011c */
[----:B------:R-:W0:Y:S01]  /*1930*/  @!P0 LDC.64 R28, c[0x0][0x250] ;  /* 0x00009400ff1c8b82 */ /* 0x000e220000000a00 */
[----:B----4-:R-:W-:-:S08]  /*1940*/  @!P0 DADD R26, -R16, R26 ;  /* 0x00000000101a8229 */ /* 0x010fd0000000011a */
[----:B------:R-:W-:Y:S01]  /*1950*/  @!P0 DFMA R26, -R20, R26, R30 ;  /* 0x0000001a141a822b */ /* 0x000fe2000000011e */
[----:B------:R-:W1:Y:S01]  /*1960*/  @!P1 LDC.64 R30, c[0x0][0x250] ;  /* 0x00009400ff1e9b82 */ /* 0x000e620000000a00 */
[----:B---3--:R-:W-:Y:S02]  /*1970*/  @!P1 DADD R32, -R22, R32 ;  /* 0x0000000016209229 */ /* 0x008fe40000000120 */
[----:B-----5:R-:W-:-:S08]  /*1980*/  @!P1 DADD R24, -R16, R24 ;  /* 0x0000000010189229 */ /* 0x020fd00000000118 */
[----:B------:R-:W-:Y:S02]  /*1990*/  @!P1 DFMA R24, -R20, R24, R32 ;  /* 0x000000181418922b */ /* 0x000fe40000000120 */
[----:B------:R-:W-:Y:S01]  /*19a0*/  @!P0 DMUL R26, R18, R26 ;  /* 0x0000001a121a8228 */ /* 0x000fe20000000000 */
[----:B0-----:R-:W-:-:S05]  /*19b0*/  @!P0 IMAD.WIDE R28, R10, 0x8, R28 ;  /* 0x000000080a1c8825 */ /* 0x001fca00078e021c */
[----:B------:R-:W-:Y:S01]  /*19c0*/  @!P1 DMUL R32, R18, R24 ;  /* 0x0000001812209228 */ /* 0x000fe20000000000 */
[----:B-1----:R-:W-:Y:S01]  /*19d0*/  @!P1 IMAD.WIDE R30, R8, 0x8, R30 ;  /* 0x00000008081e9825 */ /* 0x002fe200078e021e */
[----:B------:R1:W-:Y:S05]  /*19e0*/  @!P0 STG.E.64 desc[UR12][R28.64], R26 ;  /* 0x0000001a1c008986 */ /* 0x0003ea000c101b0c */
[----:B------:R1:W-:Y:S01]  /*19f0*/  @!P1 STG.E.64 desc[UR12][R30.64], R32 ;  /* 0x000000201e009986 */ /* 0x0003e2000c101b0c */
[----:B------:R-:W-:Y:S01]  /*1a00*/  ISETP.NE.AND P0, PT, R5, RZ, PT ;  /* 0x000000ff0500720c */ /* 0x000fe20003f05270 */
[C---:B------:R-:W-:Y:S01]  /*1a10*/  IMAD R8, R3.reuse, 0x8, R8 ;  /* 0x0000000803087824 */ /* 0x040fe200078e0208 */
[----:B------:R-:W-:-:S11]  /*1a20*/  LEA R10, R3, R10, 0x3 ;  /* 0x0000000a030a7211 */ /* 0x000fd600078e18ff */
[----:B-1----:R-:W-:Y:S05]  /*1a30*/  @P0 BRA `(.L_x_28008) ;  /* 0xfffffff400f00947 */ /* 0x002fea000383ffff */
.L_x_28007:
[----:B------:R-:W-:-:S13]  /*1a40*/  ISETP.NE.AND P0, PT, R2, RZ, PT ;  /* 0x000000ff0200720c */ /* 0x000fda0003f05270 */
[----:B------:R-:W-:Y:S05]  /*1a50*/  @!P0 EXIT ;  /* 0x000000000000894d */ /* 0x000fea0003800000 */
[C---:B------:R-:W-:Y:S01]  /*1a60*/  IMAD.IADD R10, R13.reuse, 0x1, R4 ;  /* 0x000000010d0a7824 */ /* 0x040fe200078e0204 */
[----:B------:R-:W-:Y:S01]  /*1a70*/  ISETP.GE.AND P0, PT, R13, R11, PT ;  /* 0x0000000b0d00720c */ /* 0x000fe20003f06270 */
[----:B------:R-:W-:-:S03]  /*1a80*/  IMAD.IADD R5, R0, 0x1, R3 ;  /* 0x0000000100057824 */ /* 0x000fc600078e0203 */
[C---:B------:R-:W-:Y:S01]  /*1a90*/  ISETP.GE.AND P1, PT, R10.reuse, R11, PT ;  /* 0x0000000b0a00720c */ /* 0x040fe20003f26270 */
[----:B------:R-:W-:Y:S02]  /*1aa0*/  IMAD.IADD R10, R10, 0x1, R4 ;  /* 0x000000010a0a7824 */ /* 0x000fe400078e0204 */
[----:B------:R-:W-:-:S03]  /*1ab0*/  IMAD.IADD R2, R5, 0x1, R3 ;  /* 0x0000000105027824 */ /* 0x000fc600078e0203 */
[----:B------:R-:W-:-:S03]  /*1ac0*/  ISETP.GE.AND P2, PT, R10, R11, PT ;  /* 0x0000000b0a00720c */ /* 0x000fc60003f46270 */
[----:B------:R-:W0:Y:S08]  /*1ad0*/  @!P0 LDC.64 R24, c[0x0][0x218] ;  /* 0x00008600ff188b82 */ /* 0x000e300000000a00 */
[----:B------:R-:W1:Y:S08]  /*1ae0*/  @!P0 LDC.64 R14, c[0x0][0x210] ;  /* 0x00008400ff0e8b82 */ /* 0x000e700000000a00 */
[----:B------:R-:W2:Y:S08]  /*1af0*/  @!P1 LDC.64 R30, c[0x0][0x218] ;  /* 0x00008600ff1e9b82 */ /* 0x000eb00000000a00 */
[----:B------:R-:W3:Y:S01]  /*1b00*/  @!P1 LDC.64 R28, c[0x0][0x210] ;  /* 0x00008400ff1c9b82 */ /* 0x000ee20000000a00 */
[----:B0-----:R-:W-:-:S06]  /*1b10*/  @!P0 IMAD.WIDE R24, R0, 0x8, R24 ;  /* 0x0000000800188825 */ /* 0x001fcc00078e0218 */
[----:B------:R-:W4:Y:S01]  /*1b20*/  @!P0 LDG.E.64.CONSTANT R24, desc[UR12][R24.64] ;  /* 0x0000000c18188981 */ /* 0x000f22000c1e9b00 */
[----:B------:R-:W0:Y:S01]  /*1b30*/  @!P2 LDC.64 R36, c[0x0][0x210] ;  /* 0x00008400ff24ab82 */ /* 0x000e220000000a00 */
[----:B-1----:R-:W-:-:S05]  /*1b40*/  @!P0 IMAD.WIDE R14, R0, 0x8, R14 ;  /* 0x00000008000e8825 */ /* 0x002fca00078e020e */
[----:B------:R1:W5:Y:S02]  /*1b50*/  @!P0 LDG.E.64.CONSTANT R12, desc[UR12][R14.64] ;  /* 0x0000000c0e0c8981 */ /* 0x000364000c1e9b00 */
[----:B------:R-:W1:Y:S01]  /*1b60*/  @!P2 LDC.64 R34, c[0x0][0x218] ;  /* 0x00008600ff22ab82 */ /* 0x000e620000000a00 */
[----:B--2---:R-:W-:-:S06]  /*1b70*/  @!P1 IMAD.WIDE R30, R5, 0x8, R30 ;  /* 0x00000008051e9825 */ /* 0x004fcc00078e021e */
[----:B------:R-:W2:Y:S01]  /*1b80*/  @!P1 LDG.E.64.CONSTANT R30, desc[UR12][R30.64] ;  /* 0x0000000c1e1e9981 */ /* 0x000ea2000c1e9b00 */
[----:B---3--:R-:W-:Y:S01]  /*1b90*/  @!P1 IMAD.WIDE R28, R5, 0x8, R28 ;  /* 0x00000008051c9825 */ /* 0x008fe200078e021c */
[----:B------:R-:W3:Y:S04]  /*1ba0*/  @!P0 LDC.64 R8, c[0x0][0x250] ;  /* 0x00009400ff088b82 */ /* 0x000ee80000000a00 */
[----:B------:R1:W2:Y:S01]  /*1bb0*/  @!P1 LDG.E.64.CONSTANT R26, desc[UR12][R28.64] ;  /* 0x0000000c1c1a9981 */ /* 0x0002a2000c1e9b00 */
[----:B0-----:R-:W-:-:S03]  /*1bc0*/  @!P2 IMAD.WIDE R36, R2, 0x8, R36 ;  /* 0x000000080224a825 */ /* 0x001fc600078e0224 */
[----:B-1----:R-:W0:Y:S02]  /*1bd0*/  @!P1 LDC.64 R14, c[0x0][0x250] ;  /* 0x00009400ff0e9b82 */ /* 0x002e240000000a00 */
[----:B------:R-:W2:Y:S01]  /*1be0*/  @!P2 LDG.E.64.CONSTANT R32, desc[UR12][R36.64] ;  /* 0x0000000c2420a981 */ /* 0x000ea2000c1e9b00 */
[----:B------:R-:W-:-:S05]  /*1bf0*/  @!P2 IMAD.WIDE R34, R2, 0x8, R34 ;  /* 0x000000080222a825 */ /* 0x000fca00078e0222 */
[----:B------:R-:W1:Y:S01]  /*1c00*/  @!P2 LDC.64 R28, c[0x0][0x250] ;  /* 0x00009400ff1cab82 */ /* 0x000e620000000a00 */
[----:B------:R-:W2:Y:S01]  /*1c10*/  @!P2 LDG.E.64.CONSTANT R6, desc[UR12][R34.64] ;  /* 0x0000000c2206a981 */ /* 0x000ea2000c1e9b00 */
[----:B------:R-:W-:-:S05]  /*1c20*/  IMAD.IADD R4, R10, 0x1, R4 ;  /* 0x000000010a047824 */ /* 0x000fca00078e0204 */
[----:B------:R-:W-:Y:S01]  /*1c30*/  ISETP.GE.AND P3, PT, R4, R11, PT ;  /* 0x0000000b0400720c */ /* 0x000fe20003f66270 */
[----:B---3--:R-:W-:-:S04]  /*1c40*/  @!P0 IMAD.WIDE R8, R0, 0x8, R8 ;  /* 0x0000000800088825 */ /* 0x008fc800078e0208 */
[----:B0-----:R-:W-:-:S04]  /*1c50*/  @!P1 IMAD.WIDE R14, R5, 0x8, R14 ;  /* 0x00000008050e9825 */ /* 0x001fc800078e020e */
[----:B-1----:R-:W-:Y:S01]  /*1c60*/  @!P2 IMAD.WIDE R28, R2, 0x8, R28 ;  /* 0x00000008021ca825 */ /* 0x002fe200078e021c */
[----:B----4-:R-:W-:Y:S02]  /*1c70*/  @!P0 DADD R24, -R16, R24 ;  /* 0x0000000010188229 */ /* 0x010fe40000000118 */
[----:B-----5:R-:W-:Y:S02]  /*1c80*/  @!P0 DADD R12, -R22, R12 ;  /* 0x00000000160c8229 */ /* 0x020fe4000000010c */
[----:B--2---:R-:W-:Y:S02]  /*1c90*/  @!P1 DADD R30, -R16, R30 ;  /* 0x00000000101e9229 */ /* 0x004fe4000000011e */
[----:B------:R-:W-:-:S04]  /*1ca0*/  @!P1 DADD R26, -R22, R26 ;  /* 0x00000000161a9229 */ /* 0x000fc8000000011a */
[----:B------:R-:W-:Y:S02]  /*1cb0*/  @!P0 DFMA R12, -R20, R24, R12 ;  /* 0x00000018140c822b */ /* 0x000fe4000000010c */
[----:B------:R-:W-:Y:S02]  /*1cc0*/  @!P2 DADD R32, -R22, R32 ;  /* 0x000000001620a229 */ /* 0x000fe40000000120 */
[----:B------:R-:W-:Y:S02]  /*1cd0*/  @!P2 DADD R6, -R16, R6 ;  /* 0x000000001006a229 */ /* 0x000fe40000000106 */
[----:B------:R-:W-:-:S06]  /*1ce0*/  @!P1 DFMA R26, -R20, R30, R26 ;  /* 0x0000001e141a922b */ /* 0x000fcc000000011a */
[----:B------:R-:W-:Y:S02]  /*1cf0*/  @!P2 DFMA R6, -R20, R6, R32 ;  /* 0x000000061406a22b */ /* 0x000fe40000000120 */
[C---:B------:R-:W-:Y:S02]  /*1d00*/  @!P0 DMUL R12, R18.reuse, R12 ;  /* 0x0000000c120c8228 */ /* 0x040fe40000000000 */
[----:B------:R-:W-:-:S04]  /*1d10*/  @!P1 DMUL R26, R18, R26 ;  /* 0x0000001a121a9228 */ /* 0x000fc80000000000 */
[----:B------:R-:W-:Y:S01]  /*1d20*/  @!P2 DMUL R6, R18, R6 ;  /* 0x000000061206a228 */ /* 0x000fe20000000000 */
[----:B------:R0:W-:Y:S04]  /*1d30*/  @!P0 STG.E.64 desc[UR12][R8.64], R12 ;  /* 0x0000000c08008986 */ /* 0x0001e8000c101b0c */
[----:B------:R0:W-:Y:S04]  /*1d40*/  @!P1 STG.E.64 desc[UR12][R14.64], R26 ;  /* 0x0000001a0e009986 */ /* 0x0001e8000c101b0c */
[----:B------:R0:W-:Y:S01]  /*1d50*/  @!P2 STG.E.64 desc[UR12][R28.64], R6 ;  /* 0x000000061c00a986 */ /* 0x0001e2000c101b0c */
[----:B------:R-:W-:Y:S05]  /*1d60*/  @P3 EXIT ;  /* 0x000000000000394d */ /* 0x000fea0003800000 */
[----:B------:R-:W1:Y:S01]  /*1d70*/  LDC.64 R4, c[0x0][0x210] ;  /* 0x00008400ff047b82 */ /* 0x000e620000000a00 */
[----:B0-----:R-:W-:-:S07]  /*1d80*/  IMAD.IADD R9, R2, 0x1, R3 ;  /* 0x0000000102097824 */ /* 0x001fce00078e0203 */
[----:B------:R-:W0:Y:S01]  /*1d90*/  LDC.64 R6, c[0x0][0x218] ;  /* 0x00008600ff067b82 */ /* 0x000e220000000a00 */
[----:B-1----:R-:W-:-:S06]  /*1da0*/  IMAD.WIDE R2, R9, 0x8, R4 ;  /* 0x0000000809027825 */ /* 0x002fcc00078e0204 */
[----:B------:R-:W2:Y:S01]  /*1db0*/  LDG.E.64.CONSTANT R2, desc[UR12][R2.64] ;  /* 0x0000000c02027981 */ /* 0x000ea2000c1e9b00 */
[C---:B0-----:R-:W-:Y:S02]  /*1dc0*/  IMAD.WIDE R4, R9.reuse, 0x8, R6 ;  /* 0x0000000809047825 */ /* 0x041fe400078e0206 */
[----:B------:R-:W0:Y:S04]  /*1dd0*/  LDC.64 R6, c[0x0][0x250] ;  /* 0x00009400ff067b82 */ /* 0x000e280000000a00 */
[----:B------:R-:W3:Y:S01]  /*1de0*/  LDG.E.64.CONSTANT R4, desc[UR12][R4.64] ;  /* 0x0000000c04047981 */ /* 0x000ee2000c1e9b00 */
[----:B0-----:R-:W-:Y:S01]  /*1df0*/  IMAD.WIDE R6, R9, 0x8, R6 ;  /* 0x0000000809067825 */ /* 0x001fe200078e0206 */
[----:B--2---:R-:W-:Y:S02]  /*1e00*/  DADD R22, -R22, R2 ;  /* 0x0000000016167229 */ /* 0x004fe40000000102 */
[----:B---3--:R-:W-:-:S08]  /*1e10*/  DADD R16, -R16, R4 ;  /* 0x0000000010107229 */ /* 0x008fd00000000104 */
[----:B------:R-:W-:-:S08]  /*1e20*/  DFMA R16, -R20, R16, R22 ;  /* 0x000000101410722b */ /* 0x000fd00000000116 */
[----:B------:R-:W-:-:S07]  /*1e30*/  DMUL R16, R18, R16 ;  /* 0x0000001012107228 */ /* 0x000fce0000000000 */
[----:B------:R-:W-:Y:S01]  /*1e40*/  STG.E.64 desc[UR12][R6.64], R16 ;  /* 0x0000001006007986 */ /* 0x000fe2000c101b0c */
[----:B------:R-:W-:Y:S05]  /*1e50*/  EXIT ;  /* 0x000000000000794d */ /* 0x000fea0003800000 */
        .weak           $__internal_64_$__cuda_sm20_dblrcp_rn_slowpath_v3
        .type           $__internal_64_$__cuda_sm20_dblrcp_rn_slowpath_v3,@function
        .size           $__internal_64_$__cuda_sm20_dblrcp_rn_slowpath_v3,(.L_x_28275 - $__internal_64_$__cuda_sm20_dblrcp_rn_slowpath_v3)
$__internal_64_$__cuda_sm20_dblrcp_rn_slowpath_v3:
        /* <DEDUP_REMOVED lines=24> */
.L_x_28011:
        /* <DEDUP_REMOVED lines=10> */
.L_x_28009:
[----:B------:R-:W-:Y:S01]  /*2080*/  LOP3.LUT R3, R9, 0x80000, RZ, 0xfc, !PT ;  /* 0x0008000009037812 */ /* 0x000fe200078efcff */
[----:B------:R-:W-:-:S07]  /*2090*/  IMAD.MOV.U32 R2, RZ, RZ, R8 ;  /* 0x000000ffff027224 */ /* 0x000fce00078e0008 */
.L_x_28010:
[----:B------:R-:W-:Y:S02]  /*20a0*/  IMAD.MOV.U32 R22, RZ, RZ, R2 ;  /* 0x000000ffff167224 */ /* 0x000fe400078e0002 */
[----:B------:R-:W-:Y:S02]  /*20b0*/  IMAD.MOV.U32 R23, RZ, RZ, R3 ;  /* 0x000000ffff177224 */ /* 0x000fe400078e0003 */
[----:B------:R-:W-:Y:S02]  /*20c0*/  IMAD.MOV.U32 R2, RZ, RZ, R0 ;  /* 0x000000ffff027224 */ /* 0x000fe400078e0000 */
[----:B------:R-:W-:-:S04]  /*20d0*/  IMAD.MOV.U32 R3, RZ, RZ, 0x0 ;  /* 0x00000000ff037424 */ /* 0x000fc800078e00ff */
[----:B------:R-:W-:Y:S05]  /*20e0*/  RET.REL.NODEC R2 `(_ZN2at6native46batch_norm_backward_elemt_channels_last_kernelILi4EdddEEvPKT0_S4_PKT1_S7_PKT2_S7_S7_PKiPS2_lii) ;  /* 0xffffffdc02c47950 */ /* 0x000fea0003c3ffff */
.L_x_28012:
        /* <DEDUP_REMOVED lines=9> */
.L_x_28275:


//--------------------- .text._ZN2at6native47batch_norm_backward_reduce_channels_last_kernelILi4EN3c108BFloat16EfS3_EEvPKT0_S6_PKT1_S9_PS7_SA_PT2_SC_PVS7_Piii --------------------------
	.section	.text._ZN2at6native47batch_norm_backward_reduce_channels_last_kernelILi4EN3c108BFloat16EfS3_EEvPKT0_S6_PKT1_S9_PS7_SA_PT2_SC_PVS7_Piii,"ax",@progbits
	.align	128
        .global         _ZN2at6native47batch_norm_backward_reduce_channels_last_kernelILi4EN3c108BFloat16EfS3_EEvPKT0_S6_PKT1_S9_PS7_SA_PT2_SC_PVS7_Piii
        .type           _ZN2at6native47batch_norm_backward_reduce_channels_last_kernelILi4EN3c108BFloat16EfS3_EEvPKT0_S6_PKT1_S9_PS7_SA_PT2_SC_PVS7_Piii,@function
        .size           _ZN2at6native47batch_norm_backward_reduce_channels_last_kernelILi4EN3c108BFloat16EfS3_EEvPKT0_S6_PKT1_S9_PS7_SA_PT2_SC_PVS7_Piii,(.L_x_28498 - _ZN2at6native47batch_norm_backward_reduce_channels_last_kernelILi4EN3c108BFloat16EfS3_EEvPKT0_S6_PKT1_S9_PS7_SA_PT2_SC_PVS7_Piii)
        .other          _ZN2at6native47batch_norm_backward_reduce_channels_last_kernelILi4EN3c108BFloat16EfS3_EEvPKT0_S6_PKT1_S9_PS7_SA_PT2_SC_PVS7_Piii,@"STO_CUDA_ENTRY STV_DEFAULT"
_ZN2at6native47batch_norm_backward_reduce_channels_last_kernelILi4EN3c108BFloat16EfS3_EEvPKT0_S6_PKT1_S9_PS7_SA_PT2_SC_PVS7_Piii:
.text._ZN2at6native47batch_norm_backward_reduce_channels_last_kernelILi4EN3c108BFloat16EfS3_EEvPKT0_S6_PKT1_S9_PS7_SA_PT2_SC_PVS7_Piii:
[----:B------:R-:W-:Y:S01]  /*0000*/  LDC R1, c[0x0][0x28] ;  /* 0x00000a00ff017b82 */ /* 0x000fe20000000800 */
[----:B------:R-:W0:Y:S07]  /*0010*/  S2R R8, SR_CTAID.X ;  /* 0x0000000000087919 */ /* 0x000e2e0000002500 */
[----:B------:R-:W1:Y:S01]  /*0020*/  LDC R10, c[0x0][0x10] ;  /* 0x00000400ff0a7b82 */ /* 0x000e620000000800 */
[----:B------:R-:W-:Y:S01]  /*0030*/  ULDC.64 UR10, c[0x0][0x260] ;  /* 0x00009800000a7ab9 */ /* 0x000fe20000000a00 */
[----:B------:R-:W0:Y:S01]  /*0040*/  S2R R3, SR_TID.X ;  /* 0x0000000000037919 */ /* 0x000e220000002100 */
[----:B------:R-:W-:Y:S01]  /*0050*/  IMAD.U32 R34, RZ, RZ, UR10 ;  /* 0x0000000aff227e24 */ /* 0x000fe2000f8e00ff */
[----:B------:R-:W2:Y:S04]  /*0060*/  S2R R11, SR_TID.Y ;  /* 0x00000000000b7919 */ /* 0x000ea80000002200 */
[----:B------:R-:W2:Y:S08]  /*0070*/  S2UR UR4, SR_CTAID.Y ;  /* 0x00000000000479c3 */ /* 0x000eb00000002600 */
[----:B------:R-:W2:Y:S01]  /*0080*/  LDC R9, c[0x0][0x4] ;  /* 0x00000100ff097b82 */ /* 0x000ea20000000800 */
[----:B------:R-:W-:-:S02]  /*0090*/  ULDC UR7, c[0x0][0x0] ;  /* 0x0000000000077ab9 */ /* 0x000fc40000000800 */
[----:B0-----:R-:W-:Y:S02]  /*00a0*/  IMAD R8, R8, UR7, R3 ;  /* 0x0000000708087c24 */ /* 0x001fe4000f8e0203 */
[----:B--2---:R-:W-:-:S03]  /*00b0*/  IMAD R13, R9, UR4, R11 ;  /* 0x00000004090d7c24 */ /* 0x004fc6000f8e020b */
[----:B------:R-:W-:-:S04]  /*00c0*/  ISETP.GE.AND P0, PT, R8, UR11, PT ;  /* 0x0000000b08007c0c */ /* 0x000fc8000bf06270 */
[----:B------:R-:W-:-:S13]  /*00d0*/  ISETP.GE.OR P0, PT, R13, R34, P0 ;  /* 0x000000220d00720c */ /* 0x000fda0000706670 */
[----:B-1----:R-:W-:Y:S05]  /*00e0*/  @P0 EXIT ;  /* 0x000000000000094d */ /* 0x002fea0003800000 */
[----:B------:R-:W-:Y:S01]  /*00f0*/  IMAD R6, R10, R9, RZ ;  /* 0x000000090a067224 */ /* 0x000fe200078e02ff */
[----:B------:R-:W0:Y:S01]  /*0100*/  LDC.64 R2, c[0x0][0x228] ;  /* 0x00008a00ff027b82 */ /* 0x000e220000000a00 */
[----:B------:R-:W-:Y:S02]  /*0110*/  ULDC.64 UR8, c[0x0][0x208] ;  /* 0x0000820000087ab9 */ /* 0x000fe40000000a00 */
[----:B------:R-:W-:-:S05]  /*0120*/  IMAD.SHL.U32 R0, R6, 0x4, RZ ;  /* 0x0000000406007824 */ /* 0x000fca00078e00ff */
[----:B------:R-:W-:-:S04]  /*0130*/  IABS R15, R0 ;  /* 0x00000000000f7213 */ /* 0x000fc80000000000 */
[----:B------:R-:W1:Y:S01]  /*0140*/  I2F.RP R12, R15 ;  /* 0x0000000f000c7306 */ /* 0x000e620000209400 */
[----:B0-----:R-:W-:-:S07]  /*0150*/  IMAD.WIDE R2, R8, 0x4, R2 ;  /* 0x0000000408027825 */ /* 0x001fce00078e0202 */
[----:B-1----:R-:W0:Y:S01]  /*0160*/  MUFU.RCP R12, R12 ;  /* 0x0000000c000c7308 */ /* 0x002e220000001000 */
[----:B------:R1:W5:Y:S01]  /*0170*/  LDG.E.CONSTANT R7, desc[UR8][R2.64] ;  /* 0x0000000802077981 */ /* 0x000362000c1e9900 */
[----:B------:R-:W-:Y:S02]  /*0180*/  CS2R R24, SRZ ;  /* 0x0000000000187805 */ /* 0x000fe4000001ff00 */
[----:B------:R-:W-:Y:S02]  /*0190*/  CS2R R22, SRZ ;  /* 0x0000000000167805 */ /* 0x000fe4000001ff00 */
[----:B------:R-:W-:Y:S01]  /*01a0*/  MOV R28, RZ ;  /* 0x000000ff001c7202 */ /* 0x000fe20000000f00 */
[----:B-1----:R-:W-:Y:S01]  /*01b0*/  VIADD R3, R34, 0xffffffff ;  /* 0xffffffff22037836 */ /* 0x002fe20000000000 */
[----:B0-----:R-:W-:-:S04]  /*01c0*/  IADD3 R4, R12, 0xffffffe, RZ ;  /* 0x0ffffffe0c047810 */ /* 0x001fc80007ffe0ff */
[----:B------:R-:W-:Y:S01]  /*01d0*/  IABS R2, R3 ;  /* 0x0000000300027213 */ /* 0x000fe20000000000 */
[----:B------:R0:W1:Y:S01]  /*01e0*/  F2I.FTZ.U32.TRUNC.NTZ R5, R4 ;  /* 0x0000000400057305 */ /* 0x000062000021f000 */
[----:B------:R-:W-:-:S04]  /*01f0*/  LOP3.LUT R3, R3, R0, RZ, 0x3c, !PT ;  /* 0x0000000003037212 */ /* 0x000fc800078e3cff */
[----:B------:R-:W-:Y:S01]  /*0200*/  ISETP.GE.AND P2, PT, R3, RZ, PT ;  /* 0x000000ff0300720c */ /* 0x000fe20003f46270 */
[----:B------:R-:W-:Y:S01]  /*0210*/  IMAD.MOV.U32 R3, RZ, RZ, RZ ;  /* 0x000000ffff037224 */ /* 0x000fe200078e00ff */
[----:B0-----:R-:W-:Y:S01]  /*0220*/  HFMA2.MMA R4, -RZ, RZ, 0, 0 ;  /* 0x00000000ff047435 */ /* 0x001fe200000001ff */
[----:B-1----:R-:W-:-:S04]  /*0230*/  IMAD.MOV R14, RZ, RZ, -R5 ;  /* 0x000000ffff0e7224 */ /* 0x002fc800078e0a05 */
[----:B------:R-:W-:Y:S01]  /*0240*/  IMAD R17, R14, R15, RZ ;  /* 0x0000000f0e117224 */ /* 0x000fe200078e02ff */
[----:B------:R-:W-:-:S04]  /*0250*/  IABS R14, R0 ;  /* 0x00000000000e7213 */ /* 0x000fc80000000000 */
[----:B------:R-:W-:-:S04]  /*0260*/  IMAD.HI.U32 R5, R5, R17, R4 ;  /* 0x0000001105057227 */ /* 0x000fc800078e0004 */
[----:B------:R-:W-:Y:S02]  /*0270*/  IMAD.MOV R4, RZ, RZ, -R14 ;  /* 0x000000ffff047224 */ /* 0x000fe400078e0a0e */
[----:B------:R-:W-:-:S04]  /*0280*/  IMAD.HI.U32 R5, R5, R2, RZ ;  /* 0x0000000205057227 */ /* 0x000fc800078e00ff */
[----:B------:R-:W-:Y:S02]  /*0290*/  IMAD R2, R5, R4, R2 ;  /* 0x0000000405027224 */ /* 0x000fe400078e0202 */
[----:B------:R-:W-:-:S03]  /*02a0*/  IMAD.MOV.U32 R4, RZ, RZ, RZ ;  /* 0x000000ffff047224 */ /* 0x000fc600078e00ff */
[----:B------:R-:W-:-:S13]  /*02b0*/  ISETP.GT.U32.AND P1, PT, R15, R2, PT ;  /* 0x000000020f00720c */ /* 0x000fda0003f24070 */
[----:B------:R-:W-:Y:S01]  /*02c0*/  @!P1 IMAD.IADD R2, R2, 0x1, -R15 ;  /* 0x0000000102029824 */ /* 0x000fe200078e0a0f */
[----:B------:R-:W-:Y:S02]  /*02d0*/  @!P1 IADD3 R5, R5, 0x1, RZ ;  /* 0x0000000105059810 */ /* 0x000fe40007ffe0ff */
[----:B------:R-:W-:Y:S02]  /*02e0*/  ISETP.NE.AND P1, PT, R0, RZ, PT ;  /* 0x000000ff0000720c */ /* 0x000fe40003f25270 */
[----:B------:R-:W-:-:S13]  /*02f0*/  ISETP.GE.U32.AND P0, PT, R2, R15, PT ;  /* 0x0000000f0200720c */ /* 0x000fda0003f06070 */
[----:B------:R-:W-:-:S04]  /*0300*/  @P0 VIADD R5, R5, 0x1 ;  /* 0x0000000105050836 */ /* 0x000fc80000000000 */
[----:B------:R-:W-:Y:S02]  /*0310*/  IMAD.MOV.U32 R12, RZ, RZ, R5 ;  /* 0x000000ffff0c7224 */ /* 0x000fe400078e0005 */
[----:B------:R-:W-:-:S03]  /*0320*/  IMAD.MOV.U32 R5, RZ, RZ, RZ ;  /* 0x000000ffff057224 */ /* 0x000fc600078e00ff */
[----:B------:R-:W-:Y:S02]  /*0330*/  @!P2 IADD3 R12, -R12, RZ, RZ ;  /* 0x000000ff0c0ca210 */ /* 0x000fe40007ffe1ff */
[----:B------:R-:W-:-:S04]  /*0340*/  @!P1 LOP3.LUT R12, RZ, R0, RZ, 0x33, !PT ;  /* 0x00000000ff0c9212 */ /* 0x000fc800078e33ff */
[----:B------:R-:W-:-:S13]  /*0350*/  ISETP.GE.AND P0, PT, R12, RZ, PT ;  /* 0x000000ff0c00720c */ /* 0x000fda0003f06270 */
[----:B------:R-:W-:Y:S05]  /*0360*/  @!P0 BRA `(.L_x_28013) ;  /* 0x0000000c00588947 */ /* 0x000fea0003800000 */
[----:B------:R-:W0:Y:S02]  /*0370*/  LDC.64 R14, c[0x0][0x220] ;  /* 0x00008800ff0e7b82 */ /* 0x000e240000000a00 */
[----:B0-----:R-:W-:-:S05]  /*0380*/  IMAD.WIDE R14, R8, 0x4, R14 ;  /* 0x00000004080e7825 */ /* 0x001fca00078e020e */
[----:B------:R0:W5:Y:S01]  /*0390*/  LDG.E.CONSTANT R2, desc[UR8][R14.64] ;  /* 0x000000080e027981 */ /* 0x000162000c1e9900 */
[C---:B------:R-:W-:Y:S01]  /*03a0*/  ISETP.NE.AND P1, PT, R12.reuse, RZ, PT ;  /* 0x000000ff0c00720c */ /* 0x040fe20003f25270 */
[----:B------:R-:W-:Y:S01]  /*03b0*/  VIADD R0, R12, 0x1 ;  /* 0x000000010c007836 */ /* 0x000fe20000000000 */
[----:B------:R-:W-:Y:S01]  /*03c0*/  MOV R17, R13 ;  /* 0x0000000d00117202 */ /* 0x000fe20000000f00 */
[----:B------:R-:W-:-:S03]  /*03d0*/  IMAD.MOV.U32 R24, RZ, RZ, RZ ;  /* 0x000000ffff187224 */ /* 0x000fc600078e00ff */
[----:B------:R-:W-:Y:S01]  /*03e0*/  LOP3.LUT P0, RZ, R0, 0x1, RZ, 0xc0, !PT ;  /* 0x0000000100ff7812 */ /* 0x000fe2000780c0ff */
[----:B------:R-:W-:Y:S02]  /*03f0*/  IMAD R0, R6, UR11, RZ ;  /* 0x0000000b06007c24 */ /* 0x000fe4000f8e02ff */
[----:B------:R-:W-:-:S04]  /*0400*/  IMAD R29, R17, UR11, R8 ;  /* 0x0000000b111d7c24 */ /* 0x000fc8000f8e0208 */
[----:B0-----:R-:W-:Y:S06]  /*0410*/  @!P1 BRA `(.L_x_28014) ;  /* 0x0000000800349947 */ /* 0x001fec0003800000 */
[----:B------:R-:W0:Y:S01]  /*0420*/  LDC R34, c[0x0][0x260] ;  /* 0x00009800ff227b82 */ /* 0x000e220000000800 */
[----:B------:R-:W-:Y:S01]  /*0430*/  VIADD R3, R12, 0x1 ;  /* 0x000000010c037836 */ /* 0x000fe20000000000 */
[----:B------:R-:W-:Y:S02]  /*0440*/  CS2R R24, SRZ ;  /* 0x0000000000187805 */ /* 0x000fe4000001ff00 */
[----:B------:R-:W-:Y:S02]  /*0450*/  CS2R R4, SRZ ;  /* 0x0000000000047805 */ /* 0x000fe4000001ff00 */
[----:B------:R-:W-:Y:S01]  /*0460*/  CS2R R22, SRZ ;  /* 0x0000000000167805 */ /* 0x000fe2000001ff00 */
[----:B------:R-:W-:Y:S01]  /*0470*/  IMAD.MOV.U32 R28, RZ, RZ, RZ ;  /* 0x000000ffff1c7224 */ /* 0x000fe200078e00ff */
[----:B------:R-:W-:-:S04]  /*0480*/  LOP3.LUT R12, R3, 0x1, RZ, 0xc0, !PT ;  /* 0x00000001030c7812 */ /* 0x000fc800078ec0ff */
[----:B------:R-:W-:Y:S01]  /*0490*/  IADD3 R12, R3, -R12, RZ ;  /* 0x8000000c030c7210 */ /* 0x000fe20007ffe0ff */
[----:B------:R-:W-:-:S07]  /*04a0*/  IMAD.MOV.U32 R3, RZ, RZ, RZ ;  /* 0x000000ffff037224 */ /* 0x000fce00078e00ff */
.L_x_28015:
[----:B------:R-:W-:Y:S02]  /*04b0*/  IADD3 R13, R6, R17, RZ ;  /* 0x00000011060d7210 */ /* 0x000fe40007ffe0ff */
[----:B0-----:R-:W-:-:S03]  /*04c0*/  ISETP.GE.AND P2, PT, R17, R34, PT ;  /* 0x000000221100720c */ /* 0x001fc60003f46270 */
[----:B------:R-:W-:-:S05]  /*04d0*/  IMAD.IADD R15, R6, 0x1, R13 ;  /* 0x00000001060f7824 */ /* 0x000fca00078e020d */
[----:B------:R-:W-:Y:S01]  /*04e0*/  ISETP.GE.AND P5, PT, R15, R34, PT ;  /* 0x000000220f00720c */ /* 0x000fe20003fa6270 */
[----:B------:R-:W-:-:S04]  /*04f0*/  IMAD.IADD R15, R6, 0x1, R15 ;  /* 0x00000001060f7824 */ /* 0x000fc800078e020f */
[----:B------:R-:W0:Y:S01]  /*0500*/  @!P2 LDC.64 R20, c[0x0][0x210] ;  /* 0x00008400ff14ab82 */ /* 0x000e220000000a00 */
[----:B------:R-:W-:-:S07]  /*0510*/  ISETP.GE.AND P1, PT, R15, R34, PT ;  /* 0x000000220f00720c */ /* 0x000fce0003f26270 */
[----:B------:R-:W1:Y:S01]  /*0520*/  @!P5 LDC.64 R18, c[0x0][0x210] ;  /* 0x00008400ff12db82 */ /* 0x000e620000000a00 */
[----:B------:R-:W-:-:S07]  /*0530*/  @!P5 IADD3 R33, R0, R29, R0 ;  /* 0x0000001d0021d210 */ /* 0x000fce0007ffe000 */
[----:B------:R-:W2:Y:S08]  /*0540*/  @!P5 LDC.64 R26, c[0x0][0x218] ;  /* 0x00008600ff1adb82 */ /* 0x000eb00000000a00 */
[----:B------:R-:W3:Y:S08]  /*0550*/  @!P1 LDC.64 R14, c[0x0][0x210] ;  /* 0x00008400ff0e9b82 */ /* 0x000ef00000000a00 */
[----:B------:R-:W4:Y:S01]  /*0560*/  @!P1 LDC.64 R16, c[0x0][0x218] ;  /* 0x00008600ff109b82 */ /* 0x000f220000000a00 */
[----:B-1----:R-:W-:-:S06]  /*0570*/  @!P5 IMAD.WIDE R30, R33, 0x2, R18 ;  /* 0x00000002211ed825 */ /* 0x002fcc00078e0212 */
[----:B------:R-:W4:Y:S01]  /*0580*/  @!P5 LDG.E.U16.CONSTANT R30, desc[UR8][R30.64] ;  /* 0x000000081e1ed981 */ /* 0x000f22000c1e9500 */
[----:B------:R-:W1:Y:S01]  /*0590*/  @!P2 LDC.64 R18, c[0x0][0x218] ;  /* 0x00008600ff12ab82 */ /* 0x000e620000000a00 */
[----:B--2---:R-:W-:Y:S01]  /*05a0*/  @!P5 IMAD.WIDE R26, R33, 0x2, R26 ;  /* 0x00000002211ad825 */ /* 0x004fe200078e021a */
[----:B------:R-:W-:-:S04]  /*05b0*/  @!P1 IADD3 R33, R0, R29, R0 ;  /* 0x0000001d00219210 */ /* 0x000fc80007ffe000 */
[----:B------:R-:W-:Y:S01]  /*05c0*/  @!P1 IADD3 R33, R33, R0, RZ ;  /* 0x0000000021219210 */ /* 0x000fe20007ffe0ff */
[----:B------:R2:W2:Y:S04]  /*05d0*/  @!P5 LDG.E.U16.CONSTANT R26, desc[UR8][R26.64] ;  /* 0x000000081a1ad981 */ /* 0x0004a8000c1e9500 */
[----:B---3--:R-:W-:-:S04]  /*05e0*/  @!P1 IMAD.WIDE R14, R33, 0x2, R14 ;  /* 0x00000002210e9825 */ /* 0x008fc800078e020e */
[----:B----4-:R-:W-:Y:S02]  /*05f0*/  @!P1 IMAD.WIDE R16, R33, 0x2, R16 ;  /* 0x0000000221109825 */ /* 0x010fe400078e0210 */
[----:B------:R-:W3:Y:S02]  /*0600*/  @!P1 LDG.E.U16.CONSTANT R15, desc[UR8][R14.64] ;  /* 0x000000080e0f9981 */ /* 0x000ee4000c1e9500 */
[C---:B0-----:R-:W-:Y:S02]  /*0610*/  @!P2 IMAD.WIDE R20, R29.reuse, 0x2, R20 ;  /* 0x000000021d14a825 */ /* 0x041fe400078e0214 */
[----:B------:R0:W4:Y:S02]  /*0620*/  @!P1 LDG.E.U16.CONSTANT R16, desc[UR8][R16.64] ;  /* 0x0000000810109981 */ /* 0x000124000c1e9500 */
[----:B-1----:R-:W-:Y:S02]  /*0630*/  @!P2 IMAD.WIDE R18, R29, 0x2, R18 ;  /* 0x000000021d12a825 */ /* 0x002fe400078e0212 */
[----:B------:R1:W4:Y:S04]  /*0640*/  @!P2 LDG.E.U16.CONSTANT R20, desc[UR8][R20.64] ;  /* 0x000000081414a981 */ /* 0x000328000c1e9500 */
[----:B------:R1:W4:Y:S01]  /*0650*/  @!P2 LDG.E.U16.CONSTANT R31, desc[UR8][R18.64] ;  /* 0x00000008121fa981 */ /* 0x000322000c1e9500 */
[----:B------:R-:W-:Y:S01]  /*0660*/  HFMA2.MMA R32, -RZ, RZ, 0, 0 ;  /* 0x00000000ff207435 */ /* 0x000fe200000001ff */
[----:B--2---:R-:W-:Y:S01]  /*0670*/  IMAD.MOV.U32 R27, RZ, RZ, RZ ;  /* 0x000000ffff1b7224 */ /* 0x004fe200078e00ff */
[----:B------:R-:W-:Y:S01]  /*0680*/  ISETP.GE.AND P3, PT, R13, R34, PT ;  /* 0x000000220d00720c */ /* 0x000fe20003f66270 */
[----:B------:R-:W-:-:S02]  /*0690*/  IMAD R33, R6, 0x3, R13 ;  /* 0x0000000306217824 */ /* 0x000fc400078e020d */
[----:B0-----:R-:W-:Y:S02]  /*06a0*/  IMAD.MOV.U32 R17, RZ, RZ, RZ ;  /* 0x000000ffff117224 */ /* 0x001fe400078e00ff */
[C---:B------:R-:W-:Y:S01]  /*06b0*/  IMAD.IADD R13, R6.reuse, 0x1, R33 ;  /* 0x00000001060d7824 */ /* 0x040fe200078e0221 */
[----:B------:R-:W-:Y:S01]  /*06c0*/  ISETP.GE.AND P4, PT, R33, R34, PT ;  /* 0x000000222100720c */ /* 0x000fe20003f86270 */
[----:B------:R-:W-:Y:S02]  /*06d0*/  IMAD.IADD R29, R29, 0x1, R0 ;  /* 0x000000011d1d7824 */ /* 0x000fe400078e0200 */
[----:B------:R-:W-:-:S04]  /*06e0*/  IMAD.IADD R35, R6, 0x1, R13 ;  /* 0x0000000106237824 */ /* 0x000fc800078e020d */
[----:B-1----:R-:W-:Y:S01]  /*06f0*/  IMAD.IADD R21, R6, 0x1, R35 ;  /* 0x0000000106157824 */ /* 0x002fe200078e0223 */
[----:B------:R-:W-:-:S13]  /*0700*/  ISETP.GE.AND P6, PT, R35, R34, PT ;  /* 0x000000222300720c */ /* 0x000fda0003fc6270 */
[----:B------:R-:W0:Y:S01]  /*0710*/  @!P6 LDC.64 R36, c[0x0][0x210] ;  /* 0x00008400ff24eb82 */ /* 0x000e220000000a00 */
[----:B------:R-:W-:-:S04]  /*0720*/  @!P5 IMAD.U32 R27, R30, 0x10000, RZ ;  /* 0x000100001e1bd824 */ /* 0x000fc800078e00ff */
[----:B-----5:R-:W-:Y:S01]  /*0730*/  FADD.FTZ R19, -R2, R27 ;  /* 0x0000001b02137221 */ /* 0x020fe20000010100 */
[----:B------:R-:W-:Y:S02]  /*0740*/  @!P5 SHF.L.U32 R32, R26, 0x10, RZ ;  /* 0x000000101a20d819 */ /* 0x000fe400000006ff */
[----:B------:R-:W1:Y:S01]  /*0750*/  @!P3 LDC.64 R26, c[0x0][0x210] ;  /* 0x00008400ff1abb82 */ /* 0x000e620000000a00 */
[----:B------:R-:W-:Y:S02]  /*0760*/  ISETP.GE.AND P5, PT, R21, R34, PT ;  /* 0x000000221500720c */ /* 0x000fe40003fa6270 */
[----:B------:R-:W-:Y:S01]  /*0770*/  FFMA.FTZ R14, R19, R32, R28 ;  /* 0x00000020130e7223 */ /* 0x000fe2000001001c */
[----:B------:R-:W-:Y:S01]  /*0780*/  MOV R28, RZ ;  /* 0x000000ff001c7202 */ /* 0x000fe20000000f00 */
[----:B---3--:R-:W-:Y:S02]  /*0790*/  @!P1 IMAD.U32 R17, R15, 0x10000, RZ ;  /* 0x000100000f119824 */ /* 0x008fe400078e00ff */
[----:B------:R-:W-:Y:S01]  /*07a0*/  FADD.FTZ R15, R32, R25 ;  /* 0x00000019200f7221 */ /* 0x000fe20000010000 */
[----:B------:R-:W-:Y:S01]  /*07b0*/  HFMA2.MMA R25, -RZ, RZ, 0, 0 ;  /* 0x00000000ff197435 */ /* 0x000fe200000001ff */
[----:B------:R-:W2:Y:S01]  /*07c0*/  @!P3 LDC.64 R18, c[0x0][0x218] ;  /* 0x00008600ff12bb82 */ /* 0x000ea20000000a00 */
[----:B----4-:R-:W-:Y:S01]  /*07d0*/  @!P1 IMAD.U32 R28, R16, 0x10000, RZ ;  /* 0x00010000101c9824 */ /* 0x010fe200078e00ff */
[----:B------:R-:W-:Y:S01]  /*07e0*/  ISETP.GE.AND P1, PT, R13, R34, PT ;  /* 0x000000220d00720c */ /* 0x000fe20003f26270 */
[----:B------:R-:W-:Y:S01]  /*07f0*/  FADD.FTZ R16, -R2, R17 ;  /* 0x0000001102107221 */ /* 0x000fe20000010100 */
[----:B------:R-:W-:-:S02]  /*0800*/  IMAD.MOV.U32 R17, RZ, RZ, RZ ;  /* 0x000000ffff117224 */ /* 0x000fc400078e00ff */
[----:B------:R-:W-:Y:S01]  /*0810*/  FADD.FTZ R24, R28, R24 ;  /* 0x000000181c187221 */ /* 0x000fe20000010000 */
[----:B------:R-:W-:Y:S02]  /*0820*/  @!P2 IMAD.U32 R25, R20, 0x10000, RZ ;  /* 0x000100001419a824 */ /* 0x000fe400078e00ff */
[----:B------:R-:W-:Y:S01]  /*0830*/  FFMA.FTZ R16, R16, R28, R23 ;  /* 0x0000001c10107223 */ /* 0x000fe20000010017 */
[----:B------:R-:W3:Y:S01]  /*0840*/  @!P4 LDC.64 R20, c[0x0][0x210] ;  /* 0x00008400ff14cb82 */ /* 0x000ee20000000a00 */
[----:B------:R-:W-:Y:S01]  /*0850*/  @!P2 SHF.L.U32 R17, R31, 0x10, RZ ;  /* 0x000000101f11a819 */ /* 0x000fe200000006ff */
[----:B------:R-:W-:Y:S01]  /*0860*/  FADD.FTZ R25, -R2, R25 ;  /* 0x0000001902197221 */ /* 0x000fe20000010100 */
[----:B-1----:R-:W-:-:S04]  /*0870*/  @!P3 IMAD.WIDE R26, R29, 0x2, R26 ;  /* 0x000000021d1ab825 */ /* 0x002fc800078e021a */
[----:B------:R-:W-:Y:S01]  /*0880*/  FFMA.FTZ R25, R25, R17, R22 ;  /* 0x0000001119197223 */ /* 0x000fe20000010016 */
[----:B------:R-:W1:Y:S01]  /*0890*/  @!P4 LDC.64 R30, c[0x0][0x218] ;  /* 0x00008600ff1ecb82 */ /* 0x000e620000000a00 */
[----:B------:R-:W4:Y:S07]  /*08a0*/  @!P3 LDG.E.U16.CONSTANT R26, desc[UR8][R26.64] ;  /* 0x000000081a1ab981 */ /* 0x000f2e000c1e9500 */
[----:B------:R-:W0:Y:S01]  /*08b0*/  @!P1 LDC.64 R22, c[0x0][0x210] ;  /* 0x00008400ff169b82 */ /* 0x000e220000000a00 */
[----:B--2---:R-:W-:-:S04]  /*08c0*/  @!P3 IMAD.WIDE R18, R29, 0x2, R18 ;  /* 0x000000021d12b825 */ /* 0x004fc800078e0212 */
[----:B------:R-:W-:Y:S01]  /*08d0*/  IMAD R29, R0, 0x3, R29 ;  /* 0x00000003001d7824 */ /* 0x000fe200078e021d */
[----:B------:R2:W4:Y:S02]  /*08e0*/  @!P3 LDG.E.U16.CONSTANT R27, desc[UR8][R18.64] ;  /* 0x00000008121bb981 */ /* 0x000524000c1e9500 */
[----:B------:R-:W0:Y:S01]  /*08f0*/  @!P1 LDC.64 R32, c[0x0][0x218] ;  /* 0x00008600ff209b82 */ /* 0x000e220000000a00 */
[----:B---3--:R-:W-:-:S05]  /*0900*/  @!P4 IMAD.WIDE R20, R29, 0x2, R20 ;  /* 0x000000021d14c825 */ /* 0x008fca00078e0214 */
[----:B------:R3:W4:Y:S01]  /*0910*/  @!P4 LDG.E.U16.CONSTANT R28, desc[UR8][R20.64] ;  /* 0x00000008141cc981 */ /* 0x000722000c1e9500 */
[C---:B-1----:R-:W-:Y:S01]  /*0920*/  @!P4 IMAD.WIDE R30, R29.reuse, 0x2, R30 ;  /* 0x000000021d1ec825 */ /* 0x042fe200078e021e */
[----:B--2---:R-:W1:Y:S03]  /*0930*/  @!P6 LDC.64 R18, c[0x0][0x218] ;  /* 0x00008600ff12eb82 */ /* 0x004e660000000a00 */
[----:B------:R-:W-:Y:S02]  /*0940*/  IMAD.IADD R29, R29, 0x1, R0 ;  /* 0x000000011d1d7824 */ /* 0x000fe400078e0200 */
[----:B------:R-:W2:Y:S02]  /*0950*/  @!P4 LDG.E.U16.CONSTANT R30, desc[UR8][R30.64] ;  /* 0x000000081e1ec981 */ /* 0x000ea4000c1e9500 */
[C---:B0-----:R-:W-:Y:S01]  /*0960*/  @!P1 IMAD.WIDE R22, R29.reuse, 0x2, R22 ;  /* 0x000000021d169825 */ /* 0x041fe200078e0216 */
[----:B---3--:R-:W0:Y:S04]  /*0970*/  @!P5 LDC.64 R20, c[0x0][0x210] ;  /* 0x00008400ff14db82 */ /* 0x008e280000000a00 */
[----:B------:R3:W2:Y:S04]  /*0980*/  @!P1 LDG.E.U16.CONSTANT R31, desc[UR8][R22.64] ;  /* 0x00000008161f9981 */ /* 0x0006a8000c1e9500 */
[----:B---3--:R-:W3:Y:S01]  /*0990*/  @!P5 LDC.64 R22, c[0x0][0x218] ;  /* 0x00008600ff16db82 */ /* 0x008ee20000000a00 */
[C---:B------:R-:W-:Y:S01]  /*09a0*/  IADD3 R35, R29.reuse, R0, RZ ;  /* 0x000000001d237210 */ /* 0x040fe20007ffe0ff */
[----:B------:R-:W-:-:S04]  /*09b0*/  @!P1 IMAD.WIDE R32, R29, 0x2, R32 ;  /* 0x000000021d209825 */ /* 0x000fc800078e0220 */
[C---:B------:R-:W-:Y:S02]  /*09c0*/  @!P6 IMAD.WIDE R36, R35.reuse, 0x2, R36 ;  /* 0x000000022324e825 */ /* 0x040fe400078e0224 */
[----:B------:R-:W2:Y:S02]  /*09d0*/  @!P1 LDG.E.U16.CONSTANT R32, desc[UR8][R32.64] ;  /* 0x0000000820209981 */ /* 0x000ea4000c1e9500 */
[----:B-1----:R-:W-:-:S04]  /*09e0*/  @!P6 IMAD.WIDE R18, R35, 0x2, R18 ;  /* 0x000000022312e825 */ /* 0x002fc800078e0212 */
[----:B------:R-:W-:Y:S02]  /*09f0*/  @!P5 IMAD.IADD R35, R35, 0x1, R0 ;  /* 0x000000012323d824 */ /* 0x000fe400078e0200 */
[----:B------:R-:W2:Y:S02]  /*0a00*/  @!P6 LDG.E.U16.CONSTANT R18, desc[UR8][R18.64] ;  /* 0x000000081212e981 */ /* 0x000ea4000c1e9500 */
[C---:B0-----:R-:W-:Y:S02]  /*0a10*/  @!P5 IMAD.WIDE R20, R35.reuse, 0x2, R20 ;  /* 0x000000022314d825 */ /* 0x041fe400078e0214 */
[----:B------:R-:W2:Y:S02]  /*0a20*/  @!P6 LDG.E.U16.CONSTANT R33, desc[UR8][R36.64] ;  /* 0x000000082421e981 */ /* 0x000ea4000c1e9500 */
[----:B---3--:R-:W-:Y:S02]  /*0a30*/  @!P5 IMAD.WIDE R22, R35, 0x2, R22 ;  /* 0x000000022316d825 */ /* 0x008fe400078e0216 */
[----:B------:R0:W3:Y:S04]  /*0a40*/  @!P5 LDG.E.U16.CONSTANT R20, desc[UR8][R20.64] ;  /* 0x000000081414d981 */ /* 0x0000e8000c1e9500 */
[----:B------:R1:W3:Y:S01]  /*0a50*/  @!P5 LDG.E.U16.CONSTANT R23, desc[UR8][R22.64] ;  /* 0x000000081617d981 */ /* 0x0002e2000c1e9500 */
[----:B------:R-:W-:Y:S01]  /*0a60*/  FADD.FTZ R4, R17, R4 ;  /* 0x0000000411047221 */ /* 0x000fe20000010000 */
[----:B------:R-:W-:Y:S01]  /*0a70*/  IMAD.MOV.U32 R17, RZ, RZ, RZ ;  /* 0x000000ffff117224 */ /* 0x000fe200078e00ff */
[----:B0-----:R-:W-:Y:S01]  /*0a80*/  HFMA2.MMA R21, -RZ, RZ, 0, 0 ;  /* 0x00000000ff157435 */ /* 0x001fe200000001ff */
[----:B------:R-:W-:-:S02]  /*0a90*/  IMAD.MOV.U32 R19, RZ, RZ, RZ ;  /* 0x000000ffff137224 */ /* 0x000fc400078e00ff */
[----:B------:R-:W-:Y:S02]  /*0aa0*/  VIADD R12, R12, 0xfffffffe ;  /* 0xfffffffe0c0c7836 */ /* 0x000fe40000000000 */
[----:B------:R-:W-:Y:S01]  /*0ab0*/  IMAD R29, R0, 0x3, R29 ;  /* 0x00000003001d7824 */ /* 0x000fe200078e021d */
[----:B----4-:R-:W-:-:S05]  /*0ac0*/  @!P3 SHF.L.U32 R17, R26, 0x10, RZ ;  /* 0x000000101a11b819 */ /* 0x010fca00000006ff */
[----:B------:R-:W-:Y:S01]  /*0ad0*/  FADD.FTZ R36, -R2, R17 ;  /* 0x0000001102247221 */ /* 0x000fe20000010100 */
[----:B------:R-:W-:Y:S01]  /*0ae0*/  MOV R17, RZ ;  /* 0x000000ff00117202 */ /* 0x000fe20000000f00 */
[----:B------:R-:W-:Y:S02]  /*0af0*/  IMAD.MOV.U32 R26, RZ, RZ, RZ ;  /* 0x000000ffff1a7224 */ /* 0x000fe400078e00ff */
[----:B------:R-:W-:Y:S02]  /*0b00*/  @!P3 IMAD.U32 R26, R27, 0x10000, RZ ;  /* 0x000100001b1ab824 */ /* 0x000fe400078e00ff */
[----:B------:R-:W-:Y:S01]  /*0b10*/  @!P4 IMAD.U32 R17, R28, 0x10000, RZ ;  /* 0x000100001c11c824 */ /* 0x000fe200078e00ff */
[----:B------:R-:W-:-:S03]  /*0b20*/  MOV R28, RZ ;  /* 0x000000ff001c7202 */ /* 0x000fc60000000f00 */
[----:B-1----:R-:W-:Y:S01]  /*0b30*/  FADD.FTZ R22, -R2, R17 ;  /* 0x0000001102167221 */ /* 0x002fe20000010100 */
[----:B--2---:R-:W-:Y:S02]  /*0b40*/  @!P4 IMAD.U32 R19, R30, 0x10000, RZ ;  /* 0x000100001e13c824 */ /* 0x004fe400078e00ff */
[----:B------:R-:W-:Y:S01]  /*0b50*/  FFMA.FTZ R3, R36, R26, R3 ;  /* 0x0000001a24037223 */ /* 0x000fe20000010003 */
[----:B------:R-:W-:Y:S01]  /*0b60*/  FADD.FTZ R5, R26, R5 ;  /* 0x000000051a057221 */ /* 0x000fe20000010000 */
[----:B------:R-:W-:Y:S01]  /*0b70*/  FADD.FTZ R4, R4, R19 ;  /* 0x0000001304047221 */ /* 0x000fe20000010000 */
[----:B------:R-:W-:Y:S01]  /*0b80*/  FFMA.FTZ R22, R22, R19, R25 ;  /* 0x0000001316167223 */ /* 0x000fe20000010019 */
[----:B------:R-:W-:Y:S01]  /*0b90*/  HFMA2.MMA R19, -RZ, RZ, 0, 0 ;  /* 0x00000000ff137435 */ /* 0x000fe200000001ff */
[----:B------:R-:W-:-:S04]  /*0ba0*/  @!P1 IMAD.U32 R21, R31, 0x10000, RZ ;  /* 0x000100001f159824 */ /* 0x000fc800078e00ff */
[----:B------:R-:W-:Y:S01]  /*0bb0*/  FADD.FTZ R26, -R2, R21 ;  /* 0x00000015021a7221 */ /* 0x000fe20000010100 */
[----:B------:R-:W-:Y:S01]  /*0bc0*/  IMAD.MOV.U32 R17, RZ, RZ, RZ ;  /* 0x000000ffff117224 */ /* 0x000fe200078e00ff */
[----:B------:R-:W-:Y:S01]  /*0bd0*/  MOV R21, RZ ;  /* 0x000000ff00157202 */ /* 0x000fe20000000f00 */
[----:B------:R-:W-:Y:S01]  /*0be0*/  @!P1 IMAD.U32 R28, R32, 0x10000, RZ ;  /* 0x00010000201c9824 */ /* 0x000fe200078e00ff */
[----:B------:R-:W-:-:S03]  /*0bf0*/  ISETP.NE.AND P1, PT, R12, RZ, PT ;  /* 0x000000ff0c00720c */ /* 0x000fc60003f25270 */
[----:B------:R-:W-:Y:S01]  /*0c00*/  FADD.FTZ R5, R5, R28 ;  /* 0x0000001c05057221 */ /* 0x000fe20000010000 */
[----:B------:R-:W-:Y:S01]  /*0c10*/  FFMA.FTZ R3, R26, R28, R3 ;  /* 0x0000001c1a037223 */ /* 0x000fe20000010003 */
[----:B------:R-:W-:Y:S01]  /*0c20*/  IMAD.MOV.U32 R28, RZ, RZ, RZ ;  /* 0x000000ffff1c7224 */ /* 0x000fe200078e00ff */
[----:B------:R-:W-:Y:S01]  /*0c30*/  @!P6 SHF.L.U32 R28, R18, 0x10, RZ ;  /* 0x00000010121ce819 */ /* 0x000fe200000006ff */
[----:B------:R-:W-:Y:S02]  /*0c40*/  @!P6 IMAD.U32 R17, R33, 0x10000, RZ ;  /* 0x000100002111e824 */ /* 0x000fe400078e00ff */
[----:B---3--:R-:W-:Y:S02]  /*0c50*/  @!P5 IMAD.U32 R19, R20, 0x10000, RZ ;  /* 0x000100001413d824 */ /* 0x008fe400078e00ff */
[C---:B------:R-:W-:Y:S01]  /*0c60*/  FADD.FTZ R17, -R2.reuse, R17 ;  /* 0x0000001102117221 */ /* 0x040fe20000010100 */
[----:B------:R-:W-:Y:S01]  /*0c70*/  FADD.FTZ R25, R15, R28 ;  /* 0x0000001c0f197221 */ /* 0x000fe20000010000 */
[----:B------:R-:W-:Y:S01]  /*0c80*/  FADD.FTZ R19, -R2, R19 ;  /* 0x0000001302137221 */ /* 0x000fe20000010100 */
[----:B------:R-:W-:-:S02]  /*0c90*/  @!P5 IMAD.U32 R21, R23, 0x10000, RZ ;  /* 0x000100001715d824 */ /* 0x000fc400078e00ff */
[----:B------:R-:W-:Y:S01]  /*0ca0*/  FFMA.FTZ R28, R17, R28, R14 ;  /* 0x0000001c111c7223 */ /* 0x000fe2000001000e */
[----:B------:R-:W-:Y:S02]  /*0cb0*/  IMAD R17, R6, 0x3, R13 ;  /* 0x0000000306117824 */ /* 0x000fe400078e020d */
[----:B------:R-:W-:Y:S01]  /*0cc0*/  FADD.FTZ R24, R24, R21 ;  /* 0x0000001518187221 */ /* 0x000fe20000010000 */
[----:B------:R-:W-:Y:S01]  /*0cd0*/  FFMA.FTZ R23, R19, R21, R16 ;  /* 0x0000001513177223 */ /* 0x000fe20000010010 */
[----:B------:R-:W-:Y:S06]  /*0ce0*/  @P1 BRA `(.L_x_28015) ;  /* 0xfffffff400f01947 */ /* 0x000fec000383ffff */
.L_x_28014:
[----:B------:R-:W-:Y:S05]  /*0cf0*/  @!P0 BRA `(.L_x_28013) ;  /* 0x0000000000f48947 */ /* 0x000fea0003800000 */
[----:B------:R-:W-:Y:S01]  /*0d00*/  ISETP.GE.AND P0, PT, R17, R34, PT ;  /* 0x000000221100720c */ /* 0x000fe20003f06270 */
[----:B------:R-:W-:-:S05]  /*0d10*/  IMAD.IADD R17, R6, 0x1, R17 ;  /* 0x0000000106117824 */ /* 0x000fca00078e0211 */
[----:B------:R-:W-:Y:S02]  /*0d20*/  ISETP.GE.AND P1, PT, R17, R34, PT ;  /* 0x000000221100720c */ /* 0x000fe40003f26270 */
[----:B------:R-:W-:-:S04]  /*0d30*/  IADD3 R17, R6, R17, RZ ;  /* 0x0000001106117210 */ /* 0x000fc80007ffe0ff */
[-C--:B------:R-:W-:Y:S01]  /*0d40*/  ISETP.GE.AND P2, PT, R17, R34.reuse, PT ;  /* 0x000000221100720c */ /* 0x080fe20003f46270 */
[----:B------:R-:W-:Y:S01]  /*0d50*/  IMAD.IADD R17, R6, 0x1, R17 ;  /* 0x0000000106117824 */ /* 0x000fe200078e0211 */
[----:B------:R-:W0:Y:S04]  /*0d60*/  @!P0 LDC.64 R12, c[0x0][0x210] ;  /* 0x00008400ff0c8b82 */ /* 0x000e280000000a00 */
[----:B------:R-:W-:-:S04]  /*0d70*/  ISETP.GE.AND P3, PT, R17, R34, PT ;  /* 0x000000221100720c */ /* 0x000fc80003f66270 */
[----:B------:R-:W1:Y:S08]  /*0d80*/  @!P0 LDC.64 R14, c[0x0][0x218] ;  /* 0x00008600ff0e8b82 */ /* 0x000e700000000a00 */
[----:B------:R-:W2:Y:S08]  /*0d90*/  @!P1 LDC.64 R32, c[0x0][0x210] ;  /* 0x00008400ff209b82 */ /* 0x000eb00000000a00 */
[----:B------:R-:W3:Y:S01]  /*0da0*/  @!P1 LDC.64 R30, c[0x0][0x218] ;  /* 0x00008600ff1e9b82 */ /* 0x000ee20000000a00 */
[----:B------:R-:W-:-:S02]  /*0db0*/  IMAD.IADD R35, R29, 0x1, R0 ;  /* 0x000000011d237824 */ /* 0x000fc400078e0200 */
[----:B0-----:R-:W-:-:S05]  /*0dc0*/  @!P0 IMAD.WIDE R12, R29, 0x2, R12 ;  /* 0x000000021d0c8825 */ /* 0x001fca00078e020c */
[----:B------:R-:W0:Y:S08]  /*0dd0*/  @!P2 LDC.64 R26, c[0x0][0x210] ;  /* 0x00008400ff1aab82 */ /* 0x000e300000000a00 */
[----:B------:R-:W4:Y:S08]  /*0de0*/  @!P3 LDC.64 R18, c[0x0][0x210] ;  /* 0x00008400ff12bb82 */ /* 0x000f300000000a00 */
[----:B------:R-:W4:Y:S08]  /*0df0*/  @!P3 LDC.64 R16, c[0x0][0x218] ;  /* 0x00008600ff10bb82 */ /* 0x000f300000000a00 */
[----:B------:R-:W4:Y:S01]  /*0e00*/  @!P2 LDC.64 R20, c[0x0][0x218] ;  /* 0x00008600ff14ab82 */ /* 0x000f220000000a00 */
[----:B-1----:R-:W-:Y:S01]  /*0e10*/  @!P0 IMAD.WIDE R14, R29, 0x2, R14 ;  /* 0x000000021d0e8825 */ /* 0x002fe200078e020e */
[C---:B------:R-:W-:Y:S01]  /*0e20*/  IADD3 R29, R35.reuse, R0, RZ ;  /* 0x00000000231d7210 */ /* 0x040fe20007ffe0ff */
[----:B------:R-:W4:Y:S02]  /*0e30*/  @!P0 LDG.E.U16.CONSTANT R12, desc[UR8][R12.64] ;  /* 0x000000080c0c8981 */ /* 0x000f24000c1e9500 */
[----:B--2---:R-:W-:-:S02]  /*0e40*/  @!P1 IMAD.WIDE R32, R35, 0x2, R32 ;  /* 0x0000000223209825 */ /* 0x004fc400078e0220 */
[----:B------:R1:W2:Y:S02]  /*0e50*/  @!P0 LDG.E.U16.CONSTANT R14, desc[UR8][R14.64] ;  /* 0x000000080e0e8981 */ /* 0x0002a4000c1e9500 */
[----:B---3--:R-:W-:Y:S02]  /*0e60*/  @!P1 IMAD.WIDE R30, R35, 0x2, R30 ;  /* 0x00000002231e9825 */ /* 0x008fe400078e021e */
[----:B------:R-:W3:Y:S02]  /*0e70*/  @!P1 LDG.E.U16.CONSTANT R32, desc[UR8][R32.64] ;  /* 0x0000000820209981 */ /* 0x000ee4000c1e9500 */
[C---:B------:R-:W-:Y:S02]  /*0e80*/  IMAD.IADD R35, R29.reuse, 0x1, R0 ;  /* 0x000000011d237824 */ /* 0x040fe400078e0200 */
[----:B0-----:R-:W-:Y:S01]  /*0e90*/  @!P2 IMAD.WIDE R26, R29, 0x2, R26 ;  /* 0x000000021d1aa825 */ /* 0x001fe200078e021a */
[----:B------:R-:W3:Y:S03]  /*0ea0*/  @!P1 LDG.E.U16.CONSTANT R30, desc[UR8][R30.64] ;  /* 0x000000081e1e9981 */ /* 0x000ee6000c1e9500 */
[----:B----4-:R-:W-:-:S02]  /*0eb0*/  @!P3 IMAD.WIDE R18, R35, 0x2, R18 ;  /* 0x000000022312b825 */ /* 0x010fc400078e0212 */
[----:B------:R-:W4:Y:S02]  /*0ec0*/  @!P2 LDG.E.U16.CONSTANT R26, desc[UR8][R26.64] ;  /* 0x000000081a1aa981 */ /* 0x000f24000c1e9500 */
[----:B------:R-:W-:Y:S02]  /*0ed0*/  @!P3 IMAD.WIDE R16, R35, 0x2, R16 ;  /* 0x000000022310b825 */ /* 0x000fe400078e0210 */
[----:B------:R-:W4:Y:S02]  /*0ee0*/  @!P3 LDG.E.U16.CONSTANT R18, desc[UR8][R18.64] ;  /* 0x000000081212b981 */ /* 0x000f24000c1e9500 */
[----:B------:R-:W-:Y:S02]  /*0ef0*/  @!P2 IMAD.WIDE R20, R29, 0x2, R20 ;  /* 0x000000021d14a825 */ /* 0x000fe400078e0214 */
[----:B------:R0:W4:Y:S04]  /*0f00*/  @!P3 LDG.E.U16.CONSTANT R16, desc[UR8][R16.64] ;  /* 0x000000081010b981 */ /* 0x000128000c1e9500 */
[----:B------:R-:W4:Y:S01]  /*0f10*/  @!P2 LDG.E.U16.CONSTANT R20, desc[UR8][R20.64] ;  /* 0x000000081414a981 */ /* 0x000f22000c1e9500 */
[----:B-1----:R-:W-:Y:S01]  /*0f20*/  HFMA2.MMA R15, -RZ, RZ, 0, 0 ;  /* 0x00000000ff0f7435 */ /* 0x002fe200000001ff */
[----:B------:R-:W-:Y:S01]  /*0f30*/  IMAD.MOV.U32 R13, RZ, RZ, RZ ;  /* 0x000000ffff0d7224 */ /* 0x000fe200078e00ff */
[----:B------:R-:W-:Y:S01]  /*0f40*/  MOV R0, RZ ;  /* 0x000000ff00007202 */ /* 0x000fe20000000f00 */
[----:B0-----:R-:W-:-:S02]  /*0f50*/  IMAD.MOV.U32 R17, RZ, RZ, RZ ;  /* 0x000000ffff117224 */ /* 0x001fc400078e00ff */
[----:B------:R-:W-:Y:S02]  /*0f60*/  IMAD.MOV.U32 R6, RZ, RZ, RZ ;  /* 0x000000ffff067224 */ /* 0x000fe400078e00ff */
[----:B------:R-:W-:Y:S02]  /*0f70*/  @!P0 IMAD.U32 R13, R12, 0x10000, RZ ;  /* 0x000100000c0d8824 */ /* 0x000fe400078e00ff */
[----:B--2---:R-:W-:Y:S02]  /*0f80*/  @!P0 IMAD.U32 R15, R14, 0x10000, RZ ;  /* 0x000100000e0f8824 */ /* 0x004fe400078e00ff */
[----:B-----5:R-:W-:Y:S01]  /*0f90*/  FADD.FTZ R29, -R2, R13 ;  /* 0x0000000d021d7221 */ /* 0x020fe20000010100 */
[----:B------:R-:W-:Y:S01]  /*0fa0*/  CS2R R12, SRZ ;  /* 0x00000000000c7805 */ /* 0x000fe2000001ff00 */
[----:B------:R-:W-:Y:S02]  /*0fb0*/  FADD.FTZ R4, R4, R15 ;  /* 0x0000000f04047221 */ /* 0x000fe40000010000 */
[----:B------:R-:W-:Y:S01]  /*0fc0*/  FFMA.FTZ R22, R29, R15, R22 ;  /* 0x0000000f1d167223 */ /* 0x000fe20000010016 */
[----:B------:R-:W-:-:S02]  /*0fd0*/  IMAD.MOV.U32 R15, RZ, RZ, RZ ;  /* 0x000000ffff0f7224 */ /* 0x000fc400078e00ff */
[----:B---3--:R-:W-:Y:S01]  /*0fe0*/  @!P1 IMAD.U32 R13, R32, 0x10000, RZ ;  /* 0x00010000200d9824 */ /* 0x008fe200078e00ff */
[----:B------:R-:W-:Y:S02]  /*0ff0*/  @!P1 SHF.L.U32 R0, R30, 0x10, RZ ;  /* 0x000000101e009819 */ /* 0x000fe400000006ff */
[----:B----4-:R-:W-:Y:S01]  /*1000*/  @!P2 SHF.L.U32 R15, R26, 0x10, RZ ;  /* 0x000000101a0fa819 */ /* 0x010fe200000006ff */
[----:B------:R-:W-:Y:S01]  /*1010*/  FADD.FTZ R14, -R2, R13 ;  /* 0x0000000d020e7221 */ /* 0x000fe20000010100 */
[----:B------:R-:W-:-:S03]  /*1020*/  @!P3 IMAD.U32 R17, R18, 0x10000, RZ ;  /* 0x000100001211b824 */ /* 0x000fc600078e00ff */
[----:B------:R-:W-:Y:S01]  /*1030*/  FADD.FTZ R15, -R2, R15 ;  /* 0x0000000f020f7221 */ /* 0x000fe20000010100 */
[----:B------:R-:W-:Y:S01]  /*1040*/  @!P3 SHF.L.U32 R12, R16, 0x10, RZ ;  /* 0x00000010100cb819 */ /* 0x000fe200000006ff */
[----:B------:R-:W-:Y:S01]  /*1050*/  FADD.FTZ R2, -R2, R17 ;  /* 0x0000001102027221 */ /* 0x000fe20000010100 */
[----:B------:R-:W-:Y:S02]  /*1060*/  @!P2 IMAD.U32 R6, R20, 0x10000, RZ ;  /* 0x000100001406a824 */ /* 0x000fe400078e00ff */
[----:B------:R-:W-:Y:S01]  /*1070*/  FADD.FTZ R5, R5, R0 ;  /* 0x0000000005057221 */ /* 0x000fe20000010000 */
[----:B------:R-:W-:Y:S01]  /*1080*/  FFMA.FTZ R3, R14, R0, R3 ;  /* 0x000000000e037223 */ /* 0x000fe20000010003 */
[----:B------:R-:W-:Y:S01]  /*1090*/  FADD.FTZ R24, R24, R12 ;  /* 0x0000000c18187221 */ /* 0x000fe20000010000 */
[----:B------:R-:W-:Y:S01]  /*10a0*/  FADD.FTZ R25, R25, R6 ;  /* 0x0000000619197221 */ /* 0x000fe20000010000 */
[----:B------:R-:W-:Y:S01]  /*10b0*/  FFMA.FTZ R28, R15, R6, R28 ;  /* 0x000000060f1c7223 */ /* 0x000fe2000001001c */
[----:B------:R-:W-:-:S07]  /*10c0*/  FFMA.FTZ R23, R2, R12, R23 ;  /* 0x0000000c02177223 */ /* 0x000fce0000010017 */
.L_x_28013:
[----:B------:R-:W0:Y:S01]  /*10d0*/  S2R R16, SR_TID.X ;  /* 0x0000000000107919 */ /* 0x000e220000002100 */
[----:B------:R-:W-:Y:S01]  /*10e0*/  SHF.R.U32.HI R0, RZ, 0x1, R9 ;  /* 0x00000001ff007819 */ /* 0x000fe20000011609 */
[----:B------:R-:W-:Y:S01]  /*10f0*/  FADD.FTZ R4, R5, R4 ;  /* 0x0000000405047221 */ /* 0x000fe20000010000 */
[----:B------:R-:W-:Y:S02]  /*1100*/  FADD.FTZ R3, R3, R22 ;  /* 0x0000001603037221 */ /* 0x000fe40000010000 */
[----:B------:R-:W-:Y:S01]  /*1110*/  ISETP.NE.AND P1, PT, R0, RZ, PT ;  /* 0x000000ff0000720c */ /* 0x000fe20003f25270 */
[----:B------:R-:W-:Y:S01]  /*1120*/  FADD.FTZ R17, R4, R25 ;  /* 0x0000001904117221 */ /* 0x000fe20000010000 */
[----:B------:R-:W-:-:S03]  /*1130*/  FADD.FTZ R28, R3, R28 ;  /* 0x0000001c031c7221 */ /* 0x000fc60000010000 */
[----:B------:R-:W-:Y:S01]  /*1140*/  FADD.FTZ R17, R17, R24 ;  /* 0x0000001811117221 */ /* 0x000fe20000010000 */
[----:B------:R-:W-:Y:S01]  /*1150*/  FADD.FTZ R23, R28, R23 ;  /* 0x000000171c177221 */ /* 0x000fe20000010000 */
[----:B0-----:R-:W-:-:S06]  /*1160*/  IMAD R6, R11, UR7, R16 ;  /* 0x000000070b067c24 */ /* 0x001fcc000f8e0210 */
[----:B------:R-:W-:Y:S05]  /*1170*/  @!P1 BRA `(.L_x_28016) ;  /* 0x0000002000cc9947 */ /* 0x000fea0003800000 */
[----:B------:R-:W0:Y:S01]  /*1180*/  S2UR UR6, SR_CgaCtaId ;  /* 0x00000000000679c3 */ /* 0x000e220000008800 */
[----:B-----5:R-:W-:Y:S01]  /*1190*/  IMAD.IADD R2, R0, 0x1, R11 ;  /* 0x0000000100027824 */ /* 0x020fe200078e020b */
[----:B------:R-:W-:Y:S01]  /*11a0*/  UMOV UR4, 0x400 ;  /* 0x0000040000047882 */ /* 0x000fe20000000000 */
[----:B------:R-:W-:Y:S01]  /*11b0*/  SHF.R.U32.HI R18, RZ, 0x2, R9 ;  /* 0x00000002ff127819 */ /* 0x000fe20000011609 */
[----:B------:R-:W-:Y:S02]  /*11c0*/  UIADD3 UR5, UR4, 0x800, URZ ;  /* 0x0000080004057890 */ /* 0x000fe4000fffe03f */
[----:B------:R-:W-:Y:S02]  /*11d0*/  ISETP.GE.U32.AND P0, PT, R2, R9, PT ;  /* 0x000000090200720c */ /* 0x000fe40003f06070 */
[----:B------:R-:W-:Y:S02]  /*11e0*/  LOP3.LUT R2, R9, 0xfffffffe, RZ, 0xc0, !PT ;  /* 0xfffffffe09027812 */ /* 0x000fe400078ec0ff */
[----:B------:R-:W-:-:S02]  /*11f0*/  ISETP.GE.U32.OR P0, PT, R11, R0, P0 ;  /* 0x000000000b00720c */ /* 0x000fc40000706470 */
[----:B------:R-:W-:-:S11]  /*1200*/  ISETP.GE.U32.AND P2, PT, R11, R2, PT ;  /* 0x000000020b00720c */ /* 0x000fd60003f46070 */
[----:B------:R-:W-:Y:S01]  /*1210*/  @!P0 IMAD R3, R0, UR7, RZ ;  /* 0x0000000700038c24 */ /* 0x000fe2000f8e02ff */
[----:B0-----:R-:W-:Y:S02]  /*1220*/  ULEA UR4, UR6, UR4, 0x18 ;  /* 0x0000000406047291 */ /* 0x001fe4000f8ec03f */
[----:B------:R-:W-:-:S04]  /*1230*/  ULEA UR5, UR6, UR5, 0x18 ;  /* 0x0000000506057291 */ /* 0x000fc8000f8ec03f */
[C---:B------:R-:W-:Y:S02]  /*1240*/  LEA R2, R6.reuse, UR4, 0x2 ;  /* 0x0000000406027c11 */ /* 0x040fe4000f8e10ff */
[----:B------:R-:W-:-:S03]  /*1250*/  LEA R4, R6, UR5, 0x2 ;  /* 0x0000000506047c11 */ /* 0x000fc6000f8e10ff */
[----:B------:R-:W-:Y:S01]  /*1260*/  @!P2 STS [R2], R17 ;  /* 0x000000110200a388 */ /* 0x000fe20000000800 */
[C---:B------:R-:W-:Y:S01]  /*1270*/  @!P0 IMAD R5, R3.reuse, 0x4, R2 ;  /* 0x0000000403058824 */ /* 0x040fe200078e0202 */
[----:B------:R-:W-:Y:S02]  /*1280*/  @!P0 LEA R3, R3, R4, 0x2 ;  /* 0x0000000403038211 */ /* 0x000fe400078e10ff */
[----:B------:R-:W-:Y:S01]  /*1290*/  @!P2 STS [R4], R23 ;  /* 0x000000170400a388 */ /* 0x000fe20000000800 */
[----:B------:R-:W-:Y:S01]  /*12a0*/  BAR.SYNC.DEFER_BLOCKING 0x0 ;  /* 0x0000000000007b1d */ /* 0x000fe20000010000 */
[----:B------:R-:W-:-:S05]  /*12b0*/  ISETP.NE.AND P2, PT, R18, RZ, PT ;  /* 0x000000ff1200720c */ /* 0x000fca0003f45270 */
[----:B------:R-:W0:Y:S04]  /*12c0*/  @!P0 LDS R12, [R5] ;  /* 0x00000000050c8984 */ /* 0x000e280000000800 */
[----:B------:R-:W1:Y:S01]  /*12d0*/  @!P0 LDS R14, [R3] ;  /* 0x00000000030e8984 */ /* 0x000e620000000800 */
[----:B0-----:R-:W-:Y:S01]  /*12e0*/  @!P0 FADD.FTZ R17, R17, R12 ;  /* 0x0000000c11118221 */ /* 0x001fe20000010000 */
[----:B-1----:R-:W-:Y:S02]  /*12f0*/  @!P0 FADD.FTZ R23, R23, R14 ;  /* 0x0000000e17178221 */ /* 0x002fe40000010000 */
[----:B------:R-:W-:Y:S05]  /*1300*/  @!P2 BRA `(.L_x_28016) ;  /* 0x000000200068a947 */ /* 0x000fea0003800000 */
[----:B------:R-:W-:-:S05]  /*1310*/  IMAD.IADD R12, R18, 0x1, R11 ;  /* 0x00000001120c7824 */ /* 0x000fca00078e020b */
[----:B------:R-:W-:Y:S01]  /*1320*/  ISETP.GE.U32.AND P0, PT, R12, R9, PT ;  /* 0x000000090c00720c */ /* 0x000fe20003f06070 */
[----:B------:R-:W-:-:S03]  /*1330*/  IMAD.SHL.U32 R12, R18, 0x2, RZ ;  /* 0x00000002120c7824 */ /* 0x000fc600078e00ff */
[C---:B------:R-:W-:Y:S02]  /*1340*/  ISETP.GE.U32.OR P0, PT, R11.reuse, R18, P0 ;  /* 0x000000120b00720c */ /* 0x040fe40000706470 */
[----:B------:R-:W-:-:S11]  /*1350*/  ISETP.GE.U32.AND P2, PT, R11, R12, PT ;  /* 0x0000000c0b00720c */ /* 0x000fd60003f46070 */
[----:B------:R-:W-:Y:S01]  /*1360*/  @!P0 IMAD R3, R18, UR7, RZ ;  /* 0x0000000712038c24 */ /* 0x000fe2000f8e02ff */
[----:B------:R-:W-:Y:S01]  /*1370*/  SHF.R.U32.HI R18, RZ, 0x3, R9 ;  /* 0x00000003ff127819 */ /* 0x000fe20000011609 */
[----:B------:R-:W-:Y:S03]  /*1380*/  @!P2 STS [R2], R17 ;  /* 0x000000110200a388 */ /* 0x000fe60000000800 */
[C---:B------:R-:W-:Y:S01]  /*1390*/  @!P0 LEA R5, R3.reuse, R2, 0x2 ;  /* 0x0000000203058211 */ /* 0x040fe200078e10ff */
[----:B------:R-:W-:Y:S01]  /*13a0*/  @!P2 STS [R4], R23 ;  /* 0x000000170400a388 */ /* 0x000fe20000000800 */
[----:B------:R-:W-:Y:S01]  /*13b0*/  @!P0 IMAD R3, R3, 0x4, R4 ;  /* 0x0000000403038824 */ /* 0x000fe200078e0204 */
        /* <DEDUP_REMOVED lines=8> */
[----:B------:R-:W-:Y:S02]  /*1440*/  ISETP.GE.U32.AND P0, PT, R12, R9, PT ;  /* 0x000000090c00720c */ /* 0x000fe40003f06070 */
[----:B------:R-:W-:Y:S02]  /*1450*/  SHF.L.U32 R12, R18, 0x1, RZ ;  /* 0x00000001120c7819 */ /* 0x000fe400000006ff */
[C---:B------:R-:W-:Y:S02]  /*1460*/  ISETP.GE.U32.OR P0, PT, R11.reuse, R18, P0 ;  /* 0x000000120b00720c */ /* 0x040fe40000706470 */
[----:B------:R-:W-:-:S11]  /*1470*/  ISETP.GE.U32.AND P2, PT, R11, R12, PT ;  /* 0x0000000c0b00720c */ /* 0x000fd60003f46070 */
[----:B------:R-:W-:Y:S01]  /*1480*/  @!P0 IMAD R3, R18, UR7, RZ ;  /* 0x0000000712038c24 */ /* 0x000fe2000f8e02ff */
[----:B------:R-:W-:Y:S01]  /*1490*/  SHF.R.U32.HI R18, RZ, 0x4, R9 ;  /* 0x00000004ff127819 */ /* 0x000fe20000011609 */
[----:B------:R-:W-:Y:S02]  /*14a0*/  @!P2 STS [R2], R17 ;  /* 0x000000110200a388 */ /* 0x000fe40000000800 */
[C---:B------:R-:W-:Y:S02]  /*14b0*/  @!P0 IMAD R5, R3.reuse, 0x4, R2 ;  /* 0x0000000403058824 */ /* 0x040fe400078e0202 */
        /* <DEDUP_REMOVED lines=9> */
[----:B------:R-:W-:-:S04]  /*1550*/  IADD3 R12, R18, R11, RZ ;  /* 0x0000000b120c7210 */ /* 0x000fc80007ffe0ff */
[----:B------:R-:W-:Y:S01]  /*1560*/  ISETP.GE.U32.AND P0, PT, R12, R9, PT ;  /* 0x000000090c00720c */ /* 0x000fe20003f06070 */
[----:B------:R-:W-:-:S03]  /*1570*/  IMAD.SHL.U32 R12, R18, 0x2, RZ ;  /* 0x00000002120c7824 */ /* 0x000fc600078e00ff */
[C---:B------:R-:W-:Y:S02]  /*1580*/  ISETP.GE.U32.OR P0, PT, R11.reuse, R18, P0 ;  /* 0x000000120b00720c */ /* 0x040fe40000706470 */
[----:B------:R-:W-:-:S11]  /*1590*/  ISETP.GE.U32.AND P2, PT, R11, R12, PT ;  /* 0x0000000c0b00720c */ /* 0x000fd60003f46070 */
[----:B------:R-:W-:Y:S01]  /*15a0*/  @!P0 IMAD R3, R18, UR7, RZ ;  /* 0x0000000712038c24 */ /* 0x000fe2000f8e02ff */
[----:B------:R-:W-:Y:S01]  /*15b0*/  SHF.R.U32.HI R18, RZ, 0x5, R9 ;  /* 0x00000005ff127819 */ /* 0x000fe20000011609 */
[----:B------:R-:W-:Y:S02]  /*15c0*/  @!P2 STS [R2], R17 ;  /* 0x000000110200a388 */ /* 0x000fe40000000800 */
[C---:B------:R-:W-:Y:S01]  /*15d0*/  @!P0 IMAD R5, R3.reuse, 0x4, R2 ;  /* 0x0000000403058824 */ /* 0x040fe200078e0202 */
[----:B------:R-:W-:Y:S01]  /*15e0*/  @!P0 LEA R3, R3, R4, 0x2 ;  /* 0x0000000403038211 */ /* 0x000fe200078e10ff */
        /* <DEDUP_REMOVED lines=477> */
[----:B------:R-:W-:-:S04]  /*33c0*/  ISETP.GE.U32.AND P0, PT, R12, R9, PT ;  /* 0x000000090c00720c */ /* 0x000fc80003f06070 */
[----:B------:R-:W-:Y:S01]  /*33d0*/  ISETP.GE.U32.OR P0, PT, R11, R18, P0 ;  /* 0x000000120b00720c */ /* 0x000fe20000706470 */
[----:B------:R-:W-:-:S05]  /*33e0*/  IMAD.SHL.U32 R18, R18, 0x2, RZ ;  /* 0x0000000212127824 */ /* 0x000fca00078e00ff */
[----:B------:R-:W-:-:S07]  /*33f0*/  ISETP.GE.U32.AND P2, PT, R11, R18, PT ;  /* 0x000000120b00720c */ /* 0x000fce0003f46070 */
[----:B------:R-:W-:-:S04]  /*3400*/  @!P0 SHF.R.S32.HI R3, RZ, 0x1f, R9 ;  /* 0x0000001fff038819 */ /* 0x000fc80000011409 */
[----:B------:R-:W-:Y:S02]  /*3410*/  @!P0 LOP3.LUT R3, R3, UR7, RZ, 0xc0, !PT ;  /* 0x0000000703038c12 */ /* 0x000fe4000f8ec0ff */
[----:B------:R-:W-:Y:S03]  /*3420*/  @!P2 STS [R2], R17 ;  /* 0x000000110200a388 */ /* 0x000fe60000000800 */
[C---:B------:R-:W-:Y:S01]  /*3430*/  @!P0 IMAD R5, R3.reuse, 0x4, R2 ;  /* 0x0000000403058824 */ /* 0x040fe200078e0202 */
[----:B------:R-:W-:Y:S01]  /*3440*/  @!P2 STS [R4], R23 ;  /* 0x000000170400a388 */ /* 0x000fe20000000800 */
[----:B------:R-:W-:Y:S01]  /*3450*/  @!P0 LEA R3, R3, R4, 0x2 ;  /* 0x0000000403038211 */ /* 0x000fe200078e10ff */
[----:B------:R-:W-:Y:S06]  /*3460*/  BAR.SYNC.DEFER_BLOCKING 0x0 ;  /* 0x0000000000007b1d */ /* 0x000fec0000010000 */
[----:B------:R-:W0:Y:S04]  /*3470*/  @!P0 LDS R12, [R5] ;  /* 0x00000000050c8984 */ /* 0x000e280000000800 */
[----:B------:R-:W1:Y:S01]  /*3480*/  @!P0 LDS R14, [R3] ;  /* 0x00000000030e8984 */ /* 0x000e620000000800 */
[----:B0-----:R-:W-:Y:S01]  /*3490*/  @!P0 FADD.FTZ R17, R17, R12 ;  /* 0x0000000c11118221 */ /* 0x001fe20000010000 */
[----:B-1----:R-:W-:-:S07]  /*34a0*/  @!P0 FADD.FTZ R23, R23, R14 ;  /* 0x0000000e17178221 */ /* 0x002fce0000010000 */
.L_x_28016:
[----:B------:R-:W-:Y:S01]  /*34b0*/  ISETP.GT.U32.AND P0, PT, R10, 0x1, PT ;  /* 0x000000010a00780c */ /* 0x000fe20003f04070 */
[C---:B------:R-:W-:Y:S01]  /*34c0*/  IMAD.SHL.U32 R12, R8.reuse, 0x2, RZ ;  /* 0x00000002080c7824 */ /* 0x040fe200078e00ff */
[----:B------:R-:W-:Y:S01]  /*34d0*/  SHF.R.S32.HI R3, RZ, 0x1f, R8 ;  /* 0x0000001fff037819 */ /* 0x000fe20000011408 */
[----:B-----5:R-:W-:Y:S01]  /*34e0*/  IMAD.SHL.U32 R2, R8, 0x4, RZ ;  /* 0x0000000408027824 */ /* 0x020fe200078e00ff */
[----:B------:R-:W-:Y:S01]  /*34f0*/  ULDC.64 UR10, c[0x0][0x248] ;  /* 0x00009200000a7ab9 */ /* 0x000fe20000000a00 */
[----:B------:R-:W-:Y:S01]  /*3500*/  ULDC.64 UR12, c[0x0][0x240] ;  /* 0x00009000000c7ab9 */ /* 0x000fe20000000a00 */
[----:B------:R-:W-:Y:S01]  /*3510*/  ULDC.64 UR4, c[0x0][0x230] ;  /* 0x00008c0000047ab9 */ /* 0x000fe20000000a00 */
[----:B------:R-:W-:Y:S01]  /*3520*/  IADD3 R14, P2, R12, UR10, RZ ;  /* 0x0000000a0c0e7c10 */ /* 0x000fe2000ff5e0ff */
[----:B------:R-:W-:Y:S01]  /*3530*/  ULDC.64 UR14, c[0x0][0x238] ;  /* 0x00008e00000e7ab9 */ /* 0x000fe20000000a00 */
[----:B------:R-:W-:Y:S02]  /*3540*/  SHF.L.U64.HI R5, R8, 0x1, R3 ;  /* 0x0000000108057819 */ /* 0x000fe40000010203 */
[----:B------:R-:W-:-:S02]  /*3550*/  IADD3 R12, P3, R12, UR12, RZ ;  /* 0x0000000c0c0c7c10 */ /* 0x000fc4000ff7e0ff */
[----:B------:R-:W-:Y:S02]  /*3560*/  SHF.L.U64.HI R3, R8, 0x2, R3 ;  /* 0x0000000208037819 */ /* 0x000fe40000010203 */
[C---:B------:R-:W-:Y:S02]  /*3570*/  IADD3 R4, P4, R2.reuse, UR4, RZ ;  /* 0x0000000402047c10 */ /* 0x040fe4000ff9e0ff */
[----:B------:R-:W-:Y:S02]  /*3580*/  IADD3 R2, P5, R2, UR14, RZ ;  /* 0x0000000e02027c10 */ /* 0x000fe4000ffbe0ff */
[C---:B------:R-:W-:Y:S02]  /*3590*/  IADD3.X R15, R5.reuse, UR11, RZ, P2, !PT ;  /* 0x0000000b050f7c10 */ /* 0x040fe400097fe4ff */
[----:B------:R-:W-:Y:S02]  /*35a0*/  IADD3.X R13, R5, UR13, RZ, P3, !PT ;  /* 0x0000000d050d7c10 */ /* 0x000fe40009ffe4ff */
[----:B------:R-:W-:-:S02]  /*35b0*/  IADD3.X R5, R3, UR5, RZ, P4, !PT ;  /* 0x0000000503057c10 */ /* 0x000fc4000a7fe4ff */
[----:B------:R-:W-:Y:S01]  /*35c0*/  IADD3.X R3, R3, UR15, RZ, P5, !PT ;  /* 0x0000000f03037c10 */ /* 0x000fe2000affe4ff */
[----:B------:R-:W-:Y:S06]  /*35d0*/  @P0 BRA `(.L_x_28017) ;  /* 0x00000000003c0947 */ /* 0x000fec0003800000 */
[----:B------:R-:W0:Y:S02]  /*35e0*/  S2UR UR4, SR_CTAID.Y ;  /* 0x00000000000479c3 */ /* 0x000e240000002600 */
[----:B0-----:R-:W-:-:S13]  /*35f0*/  LOP3.LUT P0, RZ, R11, UR4, RZ, 0xfc, !PT ;  /* 0x000000040bff7c12 */ /* 0x001fda000f80fcff */
[----:B------:R-:W-:Y:S05]  /*3600*/  @P0 EXIT ;  /* 0x000000000000094d */ /* 0x000fea0003800000 */
[----:B------:R-:W-:Y:S02]  /*3610*/  ISETP.NE.U32.AND P1, PT, RZ, UR12, PT ;  /* 0x0000000cff007c0c */ /* 0x000fe4000bf25070 */
[----:B------:R-:W-:Y:S02]  /*3620*/  ISETP.NE.U32.AND P0, PT, RZ, UR10, PT ;  /* 0x0000000aff007c0c */ /* 0x000fe4000bf05070 */
[----:B------:R-:W-:Y:S02]  /*3630*/  ISETP.NE.AND.EX P1, PT, RZ, UR13, PT, P1 ;  /* 0x0000000dff007c0c */ /* 0x000fe4000bf25310 */
[----:B------:R-:W-:-:S11]  /*3640*/  ISETP.NE.AND.EX P0, PT, RZ, UR11, PT, P0 ;  /* 0x0000000bff007c0c */ /* 0x000fd6000bf05300 */
[----:B------:R-:W-:Y:S02]  /*3650*/  @P1 FMUL.FTZ R7, R7, R23 ;  /* 0x0000001707071220 */ /* 0x000fe40000410000 */
[----:B------:R-:W-:-:S03]  /*3660*/  @P0 F2FP.BF16.F32.PACK_AB R0, RZ, R17 ;  /* 0x00000011ff00023e */ /* 0x000fc600000010ff */
[----:B------:R-:W-:Y:S02]  /*3670*/  @P1 F2FP.BF16.F32.PACK_AB R7, RZ, R7 ;  /* 0x00000007ff07123e */ /* 0x000fe400000010ff */
[----:B------:R-:W-:Y:S04]  /*3680*/  @P0 STG.E.U16 desc[UR8][R14.64], R0 ;  /* 0x000000000e000986 */ /* 0x000fe8000c101508 */
[----:B------:R-:W-:Y:S04]  /*3690*/  @P1 STG.E.U16 desc[UR8][R12.64], R7 ;  /* 0x000000070c001986 */ /* 0x000fe8000c101508 */
[----:B------:R-:W-:Y:S04]  /*36a0*/  STG.E desc[UR8][R4.64], R17 ;  /* 0x0000001104007986 */ /* 0x000fe8000c101908 */
[----:B------:R-:W-:Y:S01]  /*36b0*/  STG.E desc[UR8][R2.64], R23 ;  /* 0x0000001702007986 */ /* 0x000fe2000c101908 */
[----:B------:R-:W-:Y:S05]  /*36c0*/  EXIT ;  /* 0x000000000000794d */ /* 0x000fea0003800000 */
.L_x_28017:
[----:B------:R-:W0:Y:S01]  /*36d0*/  S2UR UR15, SR_CgaCtaId ;  /* 0x00000000000f79c3 */ /* 0x000e220000008800 */
[----:B------:R-:W-:Y:S01]  /*36e0*/  ISETP.NE.AND P2, PT, R11, RZ, PT ;  /* 0x000000ff0b00720c */ /* 0x000fe20003f45270 */
[----:B------:R-:W-:Y:S01]  /*36f0*/  UMOV UR14, 0x400 ;  /* 0x00000400000e7882 */ /* 0x000fe20000000000 */
[----:B------:R-:W-:Y:S01]  /*3700*/  ULDC UR6, c[0x0][0x264] ;  /* 0x0000990000067ab9 */ /* 0x000fe20000000800 */
[----:B------:R-:W-:Y:S01]  /*3710*/  BSSY B0, `(.L_x_28018) ;  /* 0x000000d000007945 */ /* 0x000fe20003800000 */
[----:B------:R-:W-:Y:S01]  /*3720*/  LOP3.LUT P0, RZ, R16, R11, RZ, 0xfc, !PT ;  /* 0x0000000b10ff7212 */ /* 0x000fe2000780fcff */
[----:B------:R-:W-:Y:S01]  /*3730*/  IMAD R16, R10, UR6, RZ ;  /* 0x000000060a107c24 */ /* 0x000fe2000f8e02ff */
[----:B0-----:R-:W-:-:S07]  /*3740*/  ULEA UR16, UR15, UR14, 0x18 ;  /* 0x0000000e0f107291 */ /* 0x001fce000f8ec03f */
[----:B------:R-:W-:Y:S05]  /*3750*/  @P2 BRA `(.L_x_28019) ;  /* 0x0000000000202947 */ /* 0x000fea0003800000 */
[----:B------:R-:W0:Y:S01]  /*3760*/  S2R R21, SR_CTAID.Y ;  /* 0x0000000000157919 */ /* 0x000e220000002600 */
[----:B------:R-:W1:Y:S01]  /*3770*/  LDC.64 R18, c[0x0][0x250] ;  /* 0x00009400ff127b82 */ /* 0x000e620000000a00 */
[----:B0-----:R-:W-:-:S04]  /*3780*/  IMAD R21, R21, UR6, R8 ;  /* 0x0000000615157c24 */ /* 0x001fc8000f8e0208 */
[----:B-1----:R-:W-:-:S03]  /*3790*/  IMAD.WIDE R18, R21, 0x4, R18 ;  /* 0x0000000415127825 */ /* 0x002fc600078e0212 */
[C---:B------:R-:W-:Y:S02]  /*37a0*/  LEA R20, P3, R16.reuse, R18, 0x2 ;  /* 0x0000001210147211 */ /* 0x040fe400078610ff */
[----:B------:R0:W-:Y:S02]  /*37b0*/  STG.E.STRONG.SYS desc[UR8][R18.64], R17 ;  /* 0x0000001112007986 */ /* 0x0001e4000c115908 */
[----:B------:R-:W-:-:S05]  /*37c0*/  LEA.HI.X R21, R16, R19, RZ, 0x2, P3 ;  /* 0x0000001310157211 */ /* 0x000fca00018f14ff */
[----:B------:R0:W-:Y:S04]  /*37d0*/  STG.E.STRONG.SYS desc[UR8][R20.64], R23 ;  /* 0x0000001714007986 */ /* 0x0001e8000c115908 */
.L_x_28019:
[----:B------:R-:W-:Y:S05]  /*37e0*/  BSYNC B0 ;  /* 0x0000000000007941 */ /* 0x000fea0003800000 */
.L_x_28018:
        /* <DEDUP_REMOVED lines=24> */
[----:B0-----:R-:W-:-:S05]  /*3970*/  IMAD.IADD R17, R17, 0x1, R24 ;  /* 0x0000000111117824 */ /* 0x001fca00078e0218 */
[----:B------:R-:W-:-:S04]  /*3980*/  ISETP.NE.AND P0, PT, R17, R20, PT ;  /* 0x000000141100720c */ /* 0x000fc80003f05270 */
[----:B------:R-:W-:-:S05]  /*3990*/  SEL R17, RZ, 0x1, P0 ;  /* 0x00000001ff117807 */ /* 0x000fca0000000000 */
[----:B------:R1:W-:Y:S04]  /*39a0*/  STS.U8 [UR4+0x1000], R17 ;  /* 0x00100011ff007988 */ /* 0x0003e80008000004 */
.L_x_28021:
[----:B------:R-:W-:Y:S05]  /*39b0*/  BSYNC B0 ;  /* 0x0000000000007941 */ /* 0x000fea0003800000 */
.L_x_28020:
[----:B------:R-:W-:Y:S06]  /*39c0*/  BAR.SYNC.DEFER_BLOCKING 0x0 ;  /* 0x0000000000007b1d */ /* 0x000fec0000010000 */
[----:B01----:R-:W0:Y:S02]  /*39d0*/  LDS.U8 R17, [UR16+0x1000] ;  /* 0x00100010ff117984 */ /* 0x003e240008000000 */
[----:B0-----:R-:W-:-:S13]  /*39e0*/  ISETP.NE.AND P0, PT, R17, RZ, PT ;  /* 0x000000ff1100720c */ /* 0x001fda0003f05270 */
[----:B------:R-:W-:Y:S05]  /*39f0*/  @!P0 EXIT ;  /* 0x000000000000894d */ /* 0x000fea0003800000 */
[----:B------:R-:W-:Y:S01]  /*3a00*/  ISETP.GE.U32.AND P0, PT, R11, R10, PT ;  /* 0x0000000a0b00720c */ /* 0x000fe20003f06070 */
[----:B------:R-:W-:Y:S01]  /*3a10*/  BSSY B0, `(.L_x_28022) ;  /* 0x0000013000007945 */ /* 0x000fe20003800000 */
[----:B------:R-:W-:Y:S01]  /*3a20*/  HFMA2.MMA R17, -RZ, RZ, 0, 0 ;  /* 0x00000000ff117435 */ /* 0x000fe200000001ff */
[----:B------:R-:W-:-:S10]  /*3a30*/  IMAD.MOV.U32 R18, RZ, RZ, RZ ;  /* 0x000000ffff127224 */ /* 0x000fd400078e00ff */
[----:B------:R-:W-:Y:S05]  /*3a40*/  @P0 BRA `(.L_x_28023) ;  /* 0x00000000003c0947 */ /* 0x000fea0003800000 */
[----:B------:R-:W-:Y:S01]  /*3a50*/  IMAD.MOV.U32 R17, RZ, RZ, RZ ;  /* 0x000000ffff117224 */ /* 0x000fe200078e00ff */
[----:B------:R-:W-:Y:S01]  /*3a60*/  MOV R18, RZ ;  /* 0x000000ff00127202 */ /* 0x000fe20000000f00 */
[----:B------:R-:W-:-:S07]  /*3a70*/  IMAD.MOV.U32 R19, RZ, RZ, R11 ;  /* 0x000000ffff137224 */ /* 0x000fce00078e000b */
.L_x_28024:
[----:B------:R-:W0:Y:S01]  /*3a80*/  LDC.64 R20, c[0x0][0x250] ;  /* 0x00009400ff147b82 */ /* 0x000e220000000a00 */
[----:B------:R-:W-:-:S04]  /*3a90*/  IMAD R23, R19, UR6, R8 ;  /* 0x0000000613177c24 */ /* 0x000fc8000f8e0208 */
[----:B0-----:R-:W-:-:S03]  /*3aa0*/  IMAD.WIDE R20, R23, 0x4, R20 ;  /* 0x0000000417147825 */ /* 0x001fc600078e0214 */
[----:B------:R-:W-:-:S03]  /*3ab0*/  LEA R22, P0, R16, R20, 0x2 ;  /* 0x0000001410167211 */ /* 0x000fc600078010ff */
[----:B------:R-:W2:Y:S01]  /*3ac0*/  LDG.E.STRONG.SYS R20, desc[UR8][R20.64] ;  /* 0x0000000814147981 */ /* 0x000ea2000c1f5900 */
[----:B------:R-:W-:-:S06]  /*3ad0*/  LEA.HI.X R23, R16, R21, RZ, 0x2, P0 ;  /* 0x0000001510177211 */ /* 0x000fcc00000f14ff */
[----:B------:R-:W3:Y:S01]  /*3ae0*/  LDG.E.STRONG.SYS R23, desc[UR8][R22.64] ;  /* 0x0000000816177981 */ /* 0x000ee2000c1f5900 */
[----:B------:R-:W-:-:S05]  /*3af0*/  IMAD.IADD R19, R9, 0x1, R19 ;  /* 0x0000000109137824 */ /* 0x000fca00078e0213 */
[----:B------:R-:W-:Y:S01]  /*3b00*/  ISETP.GE.U32.AND P0, PT, R19, R10, PT ;  /* 0x0000000a1300720c */ /* 0x000fe20003f06070 */
[----:B--2---:R-:W-:Y:S01]  /*3b10*/  FADD.FTZ R17, R20, R17 ;  /* 0x0000001114117221 */ /* 0x004fe20000010000 */
[----:B---3--:R-:W-:-:S11]  /*3b20*/  FADD.FTZ R18, R23, R18 ;  /* 0x0000001217127221 */ /* 0x008fd60000010000 */
[----:B------:R-:W-:Y:S05]  /*3b30*/  @!P0 BRA `(.L_x_28024) ;  /* 0xfffffffc00d08947 */ /* 0x000fea000383ffff */
.L_x_28023:
[----:B------:R-:W-:Y:S05]  /*3b40*/  BSYNC B0 ;  /* 0x0000000000007941 */ /* 0x000fea0003800000 */
.L_x_28022:
[----:B------:R-:W-:Y:S05]  /*3b50*/  @!P1 BRA `(.L_x_28025) ;  /* 0x0000002000c09947 */ /* 0x000fea0003800000 */
[----:B------:R-:W-:Y:S01]  /*3b60*/  IMAD.IADD R8, R0, 0x1, R11 ;  /* 0x0000000100087824 */ /* 0x000fe200078e020b */
[----:B------:R-:W-:-:S04]  /*3b70*/  UIADD3 UR4, UR14, 0x800, URZ ;  /* 0x000008000e047890 */ /* 0x000fc8000fffe03f */
[----:B------:R-:W-:Y:S01]  /*3b80*/  ISETP.GE.U32.AND P0, PT, R8, R9, PT ;  /* 0x000000090800720c */ /* 0x000fe20003f06070 */
[----:B------:R-:W-:Y:S01]  /*3b90*/  ULEA UR4, UR15, UR4, 0x18 ;  /* 0x000000040f047291 */ /* 0x000fe2000f8ec03f */
[----:B------:R-:W-:Y:S02]  /*3ba0*/  LOP3.LUT R8, R9, 0xfffffffe, RZ, 0xc0, !PT ;  /* 0xfffffffe09087812 */ /* 0x000fe400078ec0ff */
[C---:B------:R-:W-:Y:S02]  /*3bb0*/  ISETP.GE.U32.OR P0, PT, R11.reuse, R0, P0 ;  /* 0x000000000b00720c */ /* 0x040fe40000706470 */
[----:B------:R-:W-:Y:S02]  /*3bc0*/  ISETP.GE.U32.AND P1, PT, R11, R8, PT ;  /* 0x000000080b00720c */ /* 0x000fe40003f26070 */
[----:B------:R-:W-:-:S09]  /*3bd0*/  LEA R19, R6, UR4, 0x2 ;  /* 0x0000000406137c11 */ /* 0x000fd2000f8e10ff */
[----:B------:R-:W-:Y:S01]  /*3be0*/  @!P0 IMAD R8, R0, UR7, RZ ;  /* 0x0000000700088c24 */ /* 0x000fe2000f8e02ff */
[----:B------:R-:W-:-:S03]  /*3bf0*/  LEA R0, R6, UR16, 0x2 ;  /* 0x0000001006007c11 */ /* 0x000fc6000f8e10ff */
[C---:B------:R-:W-:Y:S01]  /*3c00*/  @!P0 IMAD R21, R8.reuse, 0x4, R19 ;  /* 0x0000000408158824 */ /* 0x040fe200078e0213 */
[----:B------:R-:W-:Y:S01]  /*3c10*/  @!P0 LEA R6, R8, R0, 0x2 ;  /* 0x0000000008068211 */ /* 0x000fe200078e10ff */
[----:B------:R-:W-:Y:S01]  /*3c20*/  @!P1 STS [R0], R17 ;  /* 0x0000001100009388 */ /* 0x000fe20000000800 */
[----:B------:R-:W-:-:S03]  /*3c30*/  SHF.R.U32.HI R8, RZ, 0x2, R9 ;  /* 0x00000002ff087819 */ /* 0x000fc60000011609 */
        /* <DEDUP_REMOVED lines=13> */
[----:B------:R-:W-:Y:S02]  /*3d10*/  @!P0 IMAD R8, R8, UR7, RZ ;  /* 0x0000000708088c24 */ /* 0x000fe4000f8e02ff */
[----:B------:R-:W-:Y:S02]  /*3d20*/  @!P1 STS [R0], R17 ;  /* 0x0000001100009388 */ /* 0x000fe40000000800 */
[C---:B------:R-:W-:Y:S02]  /*3d30*/  @!P0 IMAD R6, R8.reuse, 0x4, R0 ;  /* 0x0000000408068824 */ /* 0x040fe400078e0200 */
[----:B------:R-:W-:Y:S01]  /*3d40*/  @!P1 STS [R19], R18 ;  /* 0x0000001213009388 */ /* 0x000fe20000000800 */
[----:B------:R-:W-:Y:S01]  /*3d50*/  @!P0 IMAD R21, R8, 0x4, R19 ;  /* 0x0000000408158824 */ /* 0x000fe200078e0213 */
[----:B------:R-:W-:Y:S01]  /*3d60*/  SHF.R.U32.HI R8, RZ, 0x3, R9 ;  /* 0x00000003ff087819 */ /* 0x000fe20000011609 */
[----:B------:R-:W-:Y:S03]  /*3d70*/  BAR.SYNC.DEFER_BLOCKING 0x0 ;  /* 0x0000000000007b1d */ /* 0x000fe60000010000 */
[----:B------:R-:W-:-:S03]  /*3d80*/  ISETP.NE.AND P1, PT, R8, RZ, PT ;  /* 0x000000ff0800720c */ /* 0x000fc60003f25270 */
[----:B------:R-:W0:Y:S04]  /*3d90*/  @!P0 LDS R6, [R6] ;  /* 0x0000000006068984 */ /* 0x000e280000000800 */
[----:B------:R-:W1:Y:S01]  /*3da0*/  @!P0 LDS R21, [R21] ;  /* 0x0000000015158984 */ /* 0x000e620000000800 */
[----:B0-----:R-:W-:Y:S01]  /*3db0*/  @!P0 FADD.FTZ R17, R17, R6 ;  /* 0x0000000611118221 */ /* 0x001fe20000010000 */
[----:B-1----:R-:W-:-:S04]  /*3dc0*/  @!P0 FADD.FTZ R18, R18, R21 ;  /* 0x0000001512128221 */ /* 0x002fc80000010000 */
[----:B------:R-:W-:Y:S05]  /*3dd0*/  @!P1 BRA `(.L_x_28025) ;  /* 0x0000002000209947 */ /* 0x000fea0003800000 */
[----:B------:R-:W-:-:S04]  /*3de0*/  IADD3 R6, R8, R11, RZ ;  /* 0x0000000b08067210 */ /* 0x000fc80007ffe0ff */
[----:B------:R-:W-:Y:S01]  /*3df0*/  ISETP.GE.U32.AND P0, PT, R6, R9, PT ;  /* 0x000000090600720c */ /* 0x000fe20003f06070 */
[----:B------:R-:W-:-:S03]  /*3e00*/  IMAD.SHL.U32 R6, R8, 0x2, RZ ;  /* 0x0000000208067824 */ /* 0x000fc600078e00ff */
[C---:B------:R-:W-:Y:S02]  /*3e10*/  ISETP.GE.U32.OR P0, PT, R11.reuse, R8, P0 ;  /* 0x000000080b00720c */ /* 0x040fe40000706470 */
[----:B------:R-:W-:-:S11]  /*3e20*/  ISETP.GE.U32.AND P1, PT, R11, R6, PT ;  /* 0x000000060b00720c */ /* 0x000fd60003f26070 */
[----:B------:R-:W-:Y:S02]  /*3e30*/  @!P0 IMAD R8, R8, UR7, RZ ;  /* 0x0000000708088c24 */ /* 0x000fe4000f8e02ff */
[----:B------:R-:W-:Y:S02]  /*3e40*/  @!P1 STS [R0], R17 ;  /* 0x0000001100009388 */ /* 0x000fe40000000800 */
[C---:B------:R-:W-:Y:S01]  /*3e50*/  @!P0 IMAD R6, R8.reuse, 0x4, R0 ;  /* 0x0000000408068824 */ /* 0x040fe200078e0200 */
[----:B------:R-:W-:Y:S01]  /*3e60*/  @!P0 LEA R21, R8, R19, 0x2 ;  /* 0x0000001308158211 */ /* 0x000fe200078e10ff */
[----:B------:R-:W-:Y:S01]  /*3e70*/  @!P1 STS [R19], R18 ;  /* 0x0000001213009388 */ /* 0x000fe20000000800 */
        /* <DEDUP_REMOVED lines=8> */
[----:B------:R-:W-:-:S05]  /*3f00*/  IMAD.IADD R6, R8, 0x1, R11 ;  /* 0x0000000108067824 */ /* 0x000fca00078e020b */
        /* <DEDUP_REMOVED lines=486> */
[----:B------:R-:W-:-:S04]  /*5d70*/  ISETP.GE.U32.AND P0, PT, R6, R9, PT ;  /* 0x000000090600720c */ /* 0x000fc80003f06070 */
[----:B------:R-:W-:Y:S02]  /*5d80*/  ISETP.GE.U32.OR P0, PT, R11, R8, P0 ;  /* 0x000000080b00720c */ /* 0x000fe40000706470 */
[----:B------:R-:W-:-:S04]  /*5d90*/  SHF.L.U32 R8, R8, 0x1, RZ ;  /* 0x0000000108087819 */ /* 0x000fc800000006ff */
        /* <DEDUP_REMOVED lines=12> */
.L_x_28025:
        /* <DEDUP_REMOVED lines=13> */
.L_x_28026:
        /* <DEDUP_REMOVED lines=13> */
.L_x_28498:


//--------------------- .text._ZN2at6native47batch_norm_backward_reduce_channels_last_kernelILi4EN3c104HalfEfS3_EEvPKT0_S6_PKT1_S9_PS7_SA_PT2_SC_PVS7_Piii --------------------------
	.section	.text._ZN2at6native47batch_norm_backward_reduce_channels_last_kernelILi4EN3c104HalfEfS3_EEvPKT0_S6_PKT1_S9_PS7_SA_PT2_SC_PVS7_Piii,"ax",@progbits
	.align	128
        .global         _ZN2at6native47batch_norm_backward_reduce_channels_last_kernelILi4EN3c104HalfEfS3_EEvPKT0_S6_PKT1_S9_PS7_SA_PT2_SC_PVS7_Piii
        .type           _ZN2at6native47batch_norm_backward_reduce_channels_last_kernelILi4EN3c104HalfEfS3_EEvPKT0_S6_PKT1_S9_PS7_SA_PT2_SC_PVS7_Piii,@function
        .size           _ZN2at6native47batch_norm_backward_reduce_channels_last_kernelILi4EN3c104HalfEfS3_EEvPKT0_S6_PKT1_S9_PS7_SA_PT2_SC_PVS7_Piii,(.L_x_28499 - _ZN2at6native47batch_norm_backward_reduce_channels_last_kernelILi4EN3c104HalfEfS3_EEvPKT0_S6_PKT1_S9_PS7_SA_PT2_SC_PVS7_Piii)
        .other          _ZN2at6native47batch_norm_backward_reduce_channels_last_kernelILi4EN3c104HalfEfS3_EEvPKT0_S6_PKT1_S9_PS7_SA_PT2_SC_PVS7_Piii,@"STO_CUDA_ENTRY STV_DEFAULT"
_ZN2at6native47batch_norm_backward_reduce_channels_last_kernelILi4EN3c104HalfEfS3_EEvPKT0_S6_PKT1_S9_PS7_SA_PT2_SC_PVS7_Piii:
.text._ZN2at6native47batch_norm_backward_reduce_channels_last_kernelILi4EN3c104HalfEfS3_EEvPKT0_S6_PKT1_S9_PS7_SA_PT2_SC_PVS7_Piii:
        /* <DEDUP_REMOVED lines=24> */
[----:B------:R-:W-:Y:S01]  /*0180*/  CS2R R24, SRZ ;  /* 0x0000000000187805 */ /* 0x000fe2000001ff00 */
[----:B------:R-:W-:Y:S01]  /*0190*/  IMAD.MOV.U32 R28, RZ, RZ, RZ ;  /* 0x000000ffff1c7224 */ /* 0x000fe200078e00ff */
[----:B------:R-:W-:Y:S01]  /*01a0*/  CS2R R22, SRZ ;  /* 0x0000000000167805 */ /* 0x000fe2000001ff00 */
        /* <DEDUP_REMOVED lines=14> */
[----:B------:R-:W-:Y:S01]  /*0290*/  IMAD R2, R5, R4, R2 ;  /* 0x0000000405027224 */ /* 0x000fe200078e0202 */
[----:B------:R-:W-:-:S04]  /*02a0*/  MOV R4, RZ ;  /* 0x000000ff00047202 */ /* 0x000fc80000000f00 */
        /* <DEDUP_REMOVED lines=25> */
[----:B------:R-:W-:Y:S01]  /*0440*/  CS2R R24, SRZ ;  /* 0x0000000000187805 */ /* 0x000fe2000001ff00 */
[----:B------:R-:W-:Y:S01]  /*0450*/  IMAD.MOV.U32 R28, RZ, RZ, RZ ;  /* 0x000000ffff1c7224 */ /* 0x000fe200078e00ff */
[----:B------:R-:W-:Y:S02]  /*0460*/  CS2R R4, SRZ ;  /* 0x0000000000047805 */ /* 0x000fe4000001ff00 */
[----:B------:R-:W-:Y:S02]  /*0470*/  CS2R R22, SRZ ;  /* 0x0000000000167805 */ /* 0x000fe4000001ff00 */
[----:B------:R-:W-:-:S04]  /*0480*/  LOP3.LUT R12, R3, 0x1, RZ, 0xc0, !PT ;  /* 0x00000001030c7812 */ /* 0x000fc800078ec0ff */
[----:B------:R-:W-:Y:S01]  /*0490*/  IADD3 R12, R3, -R12, RZ ;  /* 0x8000000c030c7210 */ /* 0x000fe20007ffe0ff */
[----:B------:R-:W-:-:S07]  /*04a0*/  IMAD.MOV.U32 R3, RZ, RZ, RZ ;  /* 0x000000ffff037224 */ /* 0x000fce00078e00ff */
.L_x_28029:
        /* <DEDUP_REMOVED lines=12> */
[----:B-1----:R-:W-:-:S05]  /*0570*/  @!P5 IMAD.WIDE R32, R31, 0x2, R18 ;  /* 0x000000021f20d825 */ /* 0x002fca00078e0212 */
[----:B------:R-:W4:Y:S02]  /*0580*/  @!P5 LDG.E.U16.CONSTANT R30, desc[UR8][R32.64] ;  /* 0x00000008201ed981 */ /* 0x000f24000c1e9500 */
        /* <DEDUP_REMOVED lines=13> */
[----:B--2---:R-:W-:Y:S01]  /*0660*/  IMAD R27, R6, 0x3, R13 ;  /* 0x00000003061b7824 */ /* 0x004fe200078e020d */
[----:B------:R-:W-:-:S03]  /*0670*/  ISETP.GE.AND P3, PT, R13, R34, PT ;  /* 0x000000220d00720c */ /* 0x000fc60003f66270 */
[C---:B------:R-:W-:Y:S01]  /*0680*/  IMAD.IADD R13, R6.reuse, 0x1, R27 ;  /* 0x00000001060d7824 */ /* 0x040fe200078e021b */
[----:B------:R-:W-:Y:S01]  /*0690*/  HFMA2.MMA R35, -RZ, RZ, 0, 0 ;  /* 0x00000000ff237435 */ /* 0x000fe200000001ff */
[----:B------:R-:W-:Y:S02]  /*06a0*/  IMAD.MOV.U32 R37, RZ, RZ, RZ ;  /* 0x000000ffff257224 */ /* 0x000fe400078e00ff */
[----:B0-----:R-:W-:Y:S01]  /*06b0*/  IMAD.IADD R15, R6, 0x1, R13 ;  /* 0x00000001060f7824 */ /* 0x001fe200078e020d */
[----:B------:R-:W-:-:S04]  /*06c0*/  ISETP.GE.AND P4, PT, R27, R34, PT ;  /* 0x000000221b00720c */ /* 0x000fc80003f86270 */
[----:B------:R-:W-:Y:S01]  /*06d0*/  ISETP.GE.AND P6, PT, R15, R34, PT ;  /* 0x000000220f00720c */ /* 0x000fe20003fc6270 */
[----:B------:R-:W-:Y:S01]  /*06e0*/  IMAD.IADD R15, R6, 0x1, R15 ;  /* 0x00000001060f7824 */ /* 0x000fe200078e020f */
[----:B-1----:R-:W-:Y:S01]  /*06f0*/  MOV R21, RZ ;  /* 0x000000ff00157202 */ /* 0x002fe20000000f00 */
[----:B------:R-:W-:Y:S01]  /*0700*/  IMAD.MOV.U32 R32, RZ, RZ, RZ ;  /* 0x000000ffff207224 */ /* 0x000fe200078e00ff */
[----:B------:R-:W-:Y:S01]  /*0710*/  HFMA2.MMA R17, -RZ, RZ, 0, 0 ;  /* 0x00000000ff117435 */ /* 0x000fe200000001ff */
[----:B------:R-:W-:Y:S02]  /*0720*/  IMAD.IADD R29, R29, 0x1, R0 ;  /* 0x000000011d1d7824 */ /* 0x000fe400078e0200 */
[----:B------:R-:W-:-:S05]  /*0730*/  @!P5 HADD2.F32 R37, -RZ, R30.H0_H0 ;  /* 0x2000001eff25d230 */ /* 0x000fca0000004100 */
[----:B-----5:R-:W-:Y:S02]  /*0740*/  FADD.FTZ R18, -R2, R37 ;  /* 0x0000002502127221 */ /* 0x020fe40000010100 */
[----:B------:R-:W0:Y:S01]  /*0750*/  @!P6 LDC.64 R36, c[0x0][0x210] ;  /* 0x00008400ff24eb82 */ /* 0x000e220000000a00 */
[----:B------:R-:W-:Y:S01]  /*0760*/  @!P5 HADD2.F32 R35, -RZ, R26.H0_H0 ;  /* 0x2000001aff23d230 */ /* 0x000fe20000004100 */
[----:B------:R-:W-:-:S04]  /*0770*/  ISETP.GE.AND P5, PT, R15, R34, PT ;  /* 0x000000220f00720c */ /* 0x000fc80003fa6270 */
[----:B------:R-:W-:Y:S02]  /*0780*/  FFMA.FTZ R15, R18, R35, R25 ;  /* 0x00000023120f7223 */ /* 0x000fe40000010019 */
[----:B------:R-:W1:Y:S01]  /*0790*/  @!P3 LDC.64 R26, c[0x0][0x210] ;  /* 0x00008400ff1abb82 */ /* 0x000e620000000a00 */
[----:B------:R-:W-:Y:S02]  /*07a0*/  IMAD.MOV.U32 R25, RZ, RZ, RZ ;  /* 0x000000ffff197224 */ /* 0x000fe400078e00ff */
[----:B---3--:R-:W-:Y:S02]  /*07b0*/  @!P1 HADD2.F32 R32, -RZ, R16.H0_H0 ;  /* 0x20000010ff209230 */ /* 0x008fe40000004100 */
[----:B----4-:R-:W-:Y:S01]  /*07c0*/  @!P1 HADD2.F32 R21, -RZ, R31.H0_H0 ;  /* 0x2000001fff159230 */ /* 0x010fe20000004100 */
[----:B------:R-:W-:Y:S02]  /*07d0*/  ISETP.GE.AND P1, PT, R13, R34, PT ;  /* 0x000000220d00720c */ /* 0x000fe40003f26270 */
[----:B------:R-:W2:Y:S01]  /*07e0*/  @!P3 LDC.64 R18, c[0x0][0x218] ;  /* 0x00008600ff12bb82 */ /* 0x000ea20000000a00 */
[----:B------:R-:W-:-:S02]  /*07f0*/  @!P2 HADD2.F32 R25, -RZ, R20.H0_H0 ;  /* 0x20000014ff19a230 */ /* 0x000fc40000004100 */
[----:B------:R-:W-:Y:S01]  /*0800*/  FADD.FTZ R16, -R2, R21 ;  /* 0x0000001502107221 */ /* 0x000fe20000010100 */
[----:B------:R-:W-:-:S04]  /*0810*/  @!P2 HADD2.F32 R17, -RZ, R33.H0_H0 ;  /* 0x20000021ff11a230 */ /* 0x000fc80000004100 */
[----:B------:R-:W3:Y:S01]  /*0820*/  @!P4 LDC.64 R20, c[0x0][0x210] ;  /* 0x00008400ff14cb82 */ /* 0x000ee20000000a00 */
[----:B------:R-:W-:Y:S01]  /*0830*/  FADD.FTZ R25, -R2, R25 ;  /* 0x0000001902197221 */ /* 0x000fe20000010100 */
[----:B------:R-:W-:-:S06]  /*0840*/  FFMA.FTZ R16, R16, R32, R23 ;  /* 0x0000002010107223 */ /* 0x000fcc0000010017 */
[----:B------:R-:W4:Y:S01]  /*0850*/  @!P4 LDC.64 R30, c[0x0][0x218] ;  /* 0x00008600ff1ecb82 */ /* 0x000f220000000a00 */
[----:B------:R-:W-:-:S07]  /*0860*/  FFMA.FTZ R25, R25, R17, R22 ;  /* 0x0000001119197223 */ /* 0x000fce0000010016 */
[----:B------:R-:W0:Y:S01]  /*0870*/  @!P1 LDC.64 R22, c[0x0][0x210] ;  /* 0x00008400ff169b82 */ /* 0x000e220000000a00 */
[----:B-1----:R-:W-:-:S04]  /*0880*/  @!P3 IMAD.WIDE R26, R29, 0x2, R26 ;  /* 0x000000021d1ab825 */ /* 0x002fc800078e021a */
[----:B--2---:R-:W-:-:S04]  /*0890*/  @!P3 IMAD.WIDE R18, R29, 0x2, R18 ;  /* 0x000000021d12b825 */ /* 0x004fc800078e0212 */
[----:B------:R-:W-:Y:S01]  /*08a0*/  FADD.FTZ R24, R32, R24 ;  /* 0x0000001820187221 */ /* 0x000fe20000010000 */
[----:B------:R-:W2:Y:S01]  /*08b0*/  @!P3 LDG.E.U16.CONSTANT R26, desc[UR8][R26.64] ;  /* 0x000000081a1ab981 */ /* 0x000ea2000c1e9500 */
[----:B------:R-:W1:Y:S01]  /*08c0*/  @!P1 LDC.64 R32, c[0x0][0x218] ;  /* 0x00008600ff209b82 */ /* 0x000e620000000a00 */
[----:B------:R-:W-:-:S04]  /*08d0*/  IMAD R29, R0, 0x3, R29 ;  /* 0x00000003001d7824 */ /* 0x000fc800078e021d */
[----:B---3--:R-:W-:-:S04]  /*08e0*/  @!P4 IMAD.WIDE R20, R29, 0x2, R20 ;  /* 0x000000021d14c825 */ /* 0x008fc800078e0214 */
[C---:B----4-:R-:W-:Y:S01]  /*08f0*/  @!P4 IMAD.WIDE R30, R29.reuse, 0x2, R30 ;  /* 0x000000021d1ec825 */ /* 0x050fe200078e021e */
[----:B------:R3:W4:Y:S03]  /*0900*/  @!P3 LDG.E.U16.CONSTANT R27, desc[UR8][R18.64] ;  /* 0x00000008121bb981 */ /* 0x000726000c1e9500 */
[----:B------:R-:W-:Y:S02]  /*0910*/  IMAD.IADD R29, R29, 0x1, R0 ;  /* 0x000000011d1d7824 */ /* 0x000fe400078e0200 */
[----:B------:R-:W-:Y:S01]  /*0920*/  FADD.FTZ R14, R35, R28 ;  /* 0x0000001c230e7221 */ /* 0x000fe20000010000 */
[----:B------:R-:W4:Y:S01]  /*0930*/  @!P4 LDG.E.U16.CONSTANT R30, desc[UR8][R30.64] ;  /* 0x000000081e1ec981 */ /* 0x000f22000c1e9500 */
[----:B0-----:R-:W-:-:S03]  /*0940*/  @!P1 IMAD.WIDE R22, R29, 0x2, R22 ;  /* 0x000000021d169825 */ /* 0x001fc600078e0216 */
[----:B------:R0:W4:Y:S01]  /*0950*/  @!P4 LDG.E.U16.CONSTANT R28, desc[UR8][R20.64] ;  /* 0x00000008141cc981 */ /* 0x000122000c1e9500 */
[----:B---3--:R-:W3:Y:S03]  /*0960*/  @!P6 LDC.64 R18, c[0x0][0x218] ;  /* 0x00008600ff12eb82 */ /* 0x008ee60000000a00 */
[----:B------:R1:W4:Y:S05]  /*0970*/  @!P1 LDG.E.U16.CONSTANT R31, desc[UR8][R22.64] ;  /* 0x00000008161f9981 */ /* 0x00032a000c1e9500 */
[----:B0-----:R-:W0:Y:S08]  /*0980*/  @!P5 LDC.64 R20, c[0x0][0x210] ;  /* 0x00008400ff14db82 */ /* 0x001e300000000a00 */
[----:B-1----:R-:W1:Y:S01]  /*0990*/  @!P5 LDC.64 R22, c[0x0][0x218] ;  /* 0x00008600ff16db82 */ /* 0x002e620000000a00 */
[C---:B------:R-:W-:Y:S01]  /*09a0*/  IADD3 R35, R29.reuse, R0, RZ ;  /* 0x000000001d237210 */ /* 0x040fe20007ffe0ff */
[----:B------:R-:W-:-:S04]  /*09b0*/  @!P1 IMAD.WIDE R32, R29, 0x2, R32 ;  /* 0x000000021d209825 */ /* 0x000fc800078e0220 */
[C---:B------:R-:W-:Y:S02]  /*09c0*/  @!P6 IMAD.WIDE R36, R35.reuse, 0x2, R36 ;  /* 0x000000022324e825 */ /* 0x040fe400078e0224 */
[----:B------:R-:W4:Y:S02]  /*09d0*/  @!P1 LDG.E.U16.CONSTANT R32, desc[UR8][R32.64] ;  /* 0x0000000820209981 */ /* 0x000f24000c1e9500 */
[----:B---3--:R-:W-:-:S04]  /*09e0*/  @!P6 IMAD.WIDE R18, R35, 0x2, R18 ;  /* 0x000000022312e825 */ /* 0x008fc800078e0212 */
[----:B------:R-:W-:Y:S02]  /*09f0*/  @!P5 IMAD.IADD R35, R35, 0x1, R0 ;  /* 0x000000012323d824 */ /* 0x000fe400078e0200 */
[----:B------:R-:W3:Y:S02]  /*0a00*/  @!P6 LDG.E.U16.CONSTANT R18, desc[UR8][R18.64] ;  /* 0x000000081212e981 */ /* 0x000ee4000c1e9500 */
[C---:B0-----:R-:W-:Y:S02]  /*0a10*/  @!P5 IMAD.WIDE R20, R35.reuse, 0x2, R20 ;  /* 0x000000022314d825 */ /* 0x041fe400078e0214 */
[----:B------:R-:W3:Y:S02]  /*0a20*/  @!P6 LDG.E.U16.CONSTANT R33, desc[UR8][R36.64] ;  /* 0x000000082421e981 */ /* 0x000ee4000c1e9500 */
[----:B-1----:R-:W-:Y:S02]  /*0a30*/  @!P5 IMAD.WIDE R22, R35, 0x2, R22 ;  /* 0x000000022316d825 */ /* 0x002fe400078e0216 */
[----:B------:R0:W3:Y:S04]  /*0a40*/  @!P5 LDG.E.U16.CONSTANT R20, desc[UR8][R20.64] ;  /* 0x000000081414d981 */ /* 0x0000e8000c1e9500 */
[----:B------:R1:W3:Y:S01]  /*0a50*/  @!P5 LDG.E.U16.CONSTANT R23, desc[UR8][R22.64] ;  /* 0x000000081617d981 */ /* 0x0002e2000c1e9500 */
[----:B------:R-:W-:Y:S01]  /*0a60*/  FADD.FTZ R4, R17, R4 ;  /* 0x0000000411047221 */ /* 0x000fe20000010000 */
[----:B------:R-:W-:Y:S01]  /*0a70*/  IMAD.MOV.U32 R17, RZ, RZ, RZ ;  /* 0x000000ffff117224 */ /* 0x000fe200078e00ff */
[----:B------:R-:W-:Y:S01]  /*0a80*/  IADD3 R12, R12, -0x2, RZ ;  /* 0xfffffffe0c0c7810 */ /* 0x000fe20007ffe0ff */
[----:B0-----:R-:W-:Y:S01]  /*0a90*/  HFMA2.MMA R21, -RZ, RZ, 0, 0 ;  /* 0x00000000ff157435 */ /* 0x001fe200000001ff */
[----:B------:R-:W-:-:S02]  /*0aa0*/  IMAD.MOV.U32 R19, RZ, RZ, RZ ;  /* 0x000000ffff137224 */ /* 0x000fc400078e00ff */
[----:B------:R-:W-:Y:S02]  /*0ab0*/  IMAD R29, R0, 0x3, R29 ;  /* 0x00000003001d7824 */ /* 0x000fe400078e021d */
[----:B--2---:R-:W-:-:S05]  /*0ac0*/  @!P3 HADD2.F32 R17, -RZ, R26.H0_H0 ;  /* 0x2000001aff11b230 */ /* 0x004fca0000004100 */
[----:B------:R-:W-:Y:S01]  /*0ad0*/  FADD.FTZ R36, -R2, R17 ;  /* 0x0000001102247221 */ /* 0x000fe20000010100 */
[----:B------:R-:W-:Y:S01]  /*0ae0*/  IMAD.MOV.U32 R17, RZ, RZ, RZ ;  /* 0x000000ffff117224 */ /* 0x000fe200078e00ff */
[----:B------:R-:W-:Y:S01]  /*0af0*/  MOV R26, RZ ;  /* 0x000000ff001a7202 */ /* 0x000fe20000000f00 */
[----:B----4-:R-:W-:Y:S02]  /*0b00*/  @!P3 HADD2.F32 R26, -RZ, R27.H0_H0 ;  /* 0x2000001bff1ab230 */ /* 0x010fe40000004100 */
[----:B------:R-:W-:Y:S02]  /*0b10*/  @!P4 HADD2.F32 R19, -RZ, R30.H0_H0 ;  /* 0x2000001eff13c230 */ /* 0x000fe40000004100 */
[----:B------:R-:W-:Y:S02]  /*0b20*/  @!P4 HADD2.F32 R17, -RZ, R28.H0_H0 ;  /* 0x2000001cff11c230 */ /* 0x000fe40000004100 */
[----:B------:R-:W-:-:S03]  /*0b30*/  IMAD.MOV.U32 R28, RZ, RZ, RZ ;  /* 0x000000ffff1c7224 */ /* 0x000fc600078e00ff */
[----:B-1----:R-:W-:Y:S01]  /*0b40*/  FADD.FTZ R22, -R2, R17 ;  /* 0x0000001102167221 */ /* 0x002fe20000010100 */
[----:B------:R-:W-:Y:S02]  /*0b50*/  @!P1 HADD2.F32 R21, -RZ, R31.H0_H0 ;  /* 0x2000001fff159230 */ /* 0x000fe40000004100 */
[----:B------:R-:W-:Y:S01]  /*0b60*/  FADD.FTZ R4, R4, R19 ;  /* 0x0000001304047221 */ /* 0x000fe20000010000 */
[----:B------:R-:W-:Y:S02]  /*0b70*/  IMAD.MOV.U32 R17, RZ, RZ, RZ ;  /* 0x000000ffff117224 */ /* 0x000fe400078e00ff */
[----:B------:R-:W-:Y:S01]  /*0b80*/  FFMA.FTZ R22, R22, R19, R25 ;  /* 0x0000001316167223 */ /* 0x000fe20000010019 */
[----:B------:R-:W-:Y:S01]  /*0b90*/  MOV R19, RZ ;  /* 0x000000ff00137202 */ /* 0x000fe20000000f00 */
[----:B------:R-:W-:Y:S01]  /*0ba0*/  FFMA.FTZ R3, R36, R26, R3 ;  /* 0x0000001a24037223 */ /* 0x000fe20000010003 */
[----:B------:R-:W-:Y:S01]  /*0bb0*/  FADD.FTZ R5, R26, R5 ;  /* 0x000000051a057221 */ /* 0x000fe20000010000 */
[----:B------:R-:W-:Y:S01]  /*0bc0*/  FADD.FTZ R26, -R2, R21 ;  /* 0x00000015021a7221 */ /* 0x000fe20000010100 */
[----:B------:R-:W-:-:S02]  /*0bd0*/  IMAD.MOV.U32 R25, RZ, RZ, RZ ;  /* 0x000000ffff197224 */ /* 0x000fc400078e00ff */
[----:B------:R-:W-:Y:S02]  /*0be0*/  IMAD.MOV.U32 R21, RZ, RZ, RZ ;  /* 0x000000ffff157224 */ /* 0x000fe400078e00ff */
[----:B------:R-:W-:Y:S01]  /*0bf0*/  @!P1 HADD2.F32 R28, -RZ, R32.H0_H0 ;  /* 0x20000020ff1c9230 */ /* 0x000fe20000004100 */
[----:B------:R-:W-:Y:S01]  /*0c00*/  ISETP.NE.AND P1, PT, R12, RZ, PT ;  /* 0x000000ff0c00720c */ /* 0x000fe20003f25270 */
[----:B---3--:R-:W-:Y:S02]  /*0c10*/  @!P6 HADD2.F32 R25, -RZ, R18.H0_H0 ;  /* 0x20000012ff19e230 */ /* 0x008fe40000004100 */
[----:B------:R-:W-:Y:S02]  /*0c20*/  @!P6 HADD2.F32 R17, -RZ, R33.H0_H0 ;  /* 0x20000021ff11e230 */ /* 0x000fe40000004100 */
[----:B------:R-:W-:-:S03]  /*0c30*/  @!P5 HADD2.F32 R19, -RZ, R20.H0_H0 ;  /* 0x20000014ff13d230 */ /* 0x000fc60000004100 */
[C---:B------:R-:W-:Y:S01]  /*0c40*/  FADD.FTZ R18, -R2.reuse, R17 ;  /* 0x0000001102127221 */ /* 0x040fe20000010100 */
[----:B------:R-:W-:Y:S01]  /*0c50*/  FADD.FTZ R5, R5, R28 ;  /* 0x0000001c05057221 */ /* 0x000fe20000010000 */
[----:B------:R-:W-:Y:S02]  /*0c60*/  @!P5 HADD2.F32 R21, -RZ, R23.H0_H0 ;  /* 0x20000017ff15d230 */ /* 0x000fe40000004100 */
[----:B------:R-:W-:Y:S01]  /*0c70*/  FADD.FTZ R19, -R2, R19 ;  /* 0x0000001302137221 */ /* 0x000fe20000010100 */
[----:B------:R-:W-:Y:S01]  /*0c80*/  FFMA.FTZ R3, R26, R28, R3 ;  /* 0x0000001c1a037223 */ /* 0x000fe20000010003 */
[----:B------:R-:W-:Y:S01]  /*0c90*/  FADD.FTZ R28, R14, R25 ;  /* 0x000000190e1c7221 */ /* 0x000fe20000010000 */
[----:B------:R-:W-:Y:S01]  /*0ca0*/  FFMA.FTZ R25, R18, R25, R15 ;  /* 0x0000001912197223 */ /* 0x000fe2000001000f */
[----:B------:R-:W-:Y:S01]  /*0cb0*/  FADD.FTZ R24, R24, R21 ;  /* 0x0000001518187221 */ /* 0x000fe20000010000 */
[----:B------:R-:W-:Y:S01]  /*0cc0*/  FFMA.FTZ R23, R19, R21, R16 ;  /* 0x0000001513177223 */ /* 0x000fe20000010010 */
[----:B------:R-:W-:Y:S01]  /*0cd0*/  IMAD R17, R6, 0x3, R13 ;  /* 0x0000000306117824 */ /* 0x000fe200078e020d */
[----:B------:R-:W-:Y:S06]  /*0ce0*/  @P1 BRA `(.L_x_28029) ;  /* 0xfffffff400f01947 */ /* 0x000fec000383ffff */
.L_x_28028:
[----:B------:R-:W-:Y:S05]  /*0cf0*/  @!P0 BRA `(.L_x_28027) ;  /* 0x0000000000f48947 */ /* 0x000fea0003800000 */
[----:B------:R-:W-:Y:S01]  /*0d00*/  ISETP.GE.AND P0, PT, R17, R34, PT ;  /* 0x000000221100720c */ /* 0x000fe20003f06270 */
[----:B------:R-:W-:-:S04]  /*0d10*/  IMAD.IADD R17, R6, 0x1, R17 ;  /* 0x0000000106117824 */ /* 0x000fc800078e0211 */
[----:B------:R-:W-:Y:S01]  /*0d20*/  IMAD.IADD R19, R6, 0x1, R17 ;  /* 0x0000000106137824 */ /* 0x000fe200078e0211 */
[----:B------:R-:W-:-:S04]  /*0d30*/  ISETP.GE.AND P1, PT, R17, R34, PT ;  /* 0x000000221100720c */ /* 0x000fc80003f26270 */
[----:B------:R-:W-:Y:S02]  /*0d40*/  IADD3 R17, R6, R19, RZ ;  /* 0x0000001306117210 */ /* 0x000fe40007ffe0ff */
[-C--:B------:R-:W-:Y:S01]  /*0d50*/  ISETP.GE.AND P2, PT, R19, R34.reuse, PT ;  /* 0x000000221300720c */ /* 0x080fe20003f46270 */
[----:B------:R-:W0:Y:S01]  /*0d60*/  @!P0 LDC.64 R12, c[0x0][0x210] ;  /* 0x00008400ff0c8b82 */ /* 0x000e220000000a00 */
[----:B------:R-:W-:-:S07]  /*0d70*/  ISETP.GE.AND P3, PT, R17, R34, PT ;  /* 0x000000221100720c */ /* 0x000fce0003f66270 */
        /* <DEDUP_REMOVED lines=9> */
[----:B------:R-:W-:Y:S01]  /*0e10*/  IMAD.IADD R35, R37, 0x1, R0 ;  /* 0x0000000125237824 */ /* 0x000fe200078e0200 */
[----:B------:R4:W4:Y:S01]  /*0e20*/  @!P0 LDG.E.U16.CONSTANT R12, desc[UR8][R12.64] ;  /* 0x000000080c0c8981 */ /* 0x000922000c1e9500 */
[----:B-1----:R-:W-:-:S03]  /*0e30*/  @!P0 IMAD.WIDE R14, R29, 0x2, R14 ;  /* 0x000000021d0e8825 */ /* 0x002fc600078e020e */
[----:B------:R-:W-:Y:S01]  /*0e40*/  IADD3 R29, R35, R0, RZ ;  /* 0x00000000231d7210 */ /* 0x000fe20007ffe0ff */
[----:B--2---:R-:W-:Y:S02]  /*0e50*/  @!P1 IMAD.WIDE R32, R37, 0x2, R32 ;  /* 0x0000000225209825 */ /* 0x004fe400078e0220 */
[----:B------:R1:W2:Y:S02]  /*0e60*/  @!P0 LDG.E.U16.CONSTANT R14, desc[UR8][R14.64] ;  /* 0x000000080e0e8981 */ /* 0x0002a4000c1e9500 */
[----:B---3--:R-:W-:Y:S02]  /*0e70*/  @!P2 IMAD.WIDE R26, R35, 0x2, R26 ;  /* 0x00000002231aa825 */ /* 0x008fe400078e021a */
[----:B------:R-:W3:Y:S02]  /*0e80*/  @!P1 LDG.E.U16.CONSTANT R32, desc[UR8][R32.64] ;  /* 0x0000000820209981 */ /* 0x000ee4000c1e9500 */
[C---:B0-----:R-:W-:Y:S02]  /*0e90*/  @!P3 IMAD.WIDE R18, R29.reuse, 0x2, R18 ;  /* 0x000000021d12b825 */ /* 0x041fe400078e0212 */
[----:B------:R-:W3:Y:S02]  /*0ea0*/  @!P2 LDG.E.U16.CONSTANT R26, desc[UR8][R26.64] ;  /* 0x000000081a1aa981 */ /* 0x000ee4000c1e9500 */
[----:B----4-:R-:W-:-:S02]  /*0eb0*/  @!P3 IMAD.WIDE R16, R29, 0x2, R16 ;  /* 0x000000021d10b825 */ /* 0x010fc400078e0210 */
[----:B------:R-:W4:Y:S02]  /*0ec0*/  @!P3 LDG.E.U16.CONSTANT R18, desc[UR8][R18.64] ;  /* 0x000000081212b981 */ /* 0x000f24000c1e9500 */
[----:B------:R-:W-:Y:S02]  /*0ed0*/  @!P1 IMAD.WIDE R30, R37, 0x2, R30 ;  /* 0x00000002251e9825 */ /* 0x000fe400078e021e */
[----:B------:R0:W4:Y:S02]  /*0ee0*/  @!P3 LDG.E.U16.CONSTANT R16, desc[UR8][R16.64] ;  /* 0x000000081010b981 */ /* 0x000124000c1e9500 */
[----:B------:R-:W-:Y:S02]  /*0ef0*/  @!P2 IMAD.WIDE R20, R35, 0x2, R20 ;  /* 0x000000022314a825 */ /* 0x000fe400078e0214 */
[----:B------:R-:W4:Y:S04]  /*0f00*/  @!P1 LDG.E.U16.CONSTANT R30, desc[UR8][R30.64] ;  /* 0x000000081e1e9981 */ /* 0x000f28000c1e9500 */
[----:B------:R-:W4:Y:S01]  /*0f10*/  @!P2 LDG.E.U16.CONSTANT R20, desc[UR8][R20.64] ;  /* 0x000000081414a981 */ /* 0x000f22000c1e9500 */
[----:B------:R-:W-:-:S02]  /*0f20*/  IMAD.MOV.U32 R13, RZ, RZ, RZ ;  /* 0x000000ffff0d7224 */ /* 0x000fc400078e00ff */
[----:B-1----:R-:W-:Y:S01]  /*0f30*/  IMAD.MOV.U32 R15, RZ, RZ, RZ ;  /* 0x000000ffff0f7224 */ /* 0x002fe200078e00ff */
[----:B------:R-:W-:Y:S01]  /*0f40*/  HFMA2.MMA R0, -RZ, RZ, 0, 0 ;  /* 0x00000000ff007435 */ /* 0x000fe200000001ff */
[----:B0-----:R-:W-:Y:S01]  /*0f50*/  MOV R17, RZ ;  /* 0x000000ff00117202 */ /* 0x001fe20000000f00 */
[----:B------:R-:W-:Y:S02]  /*0f60*/  IMAD.MOV.U32 R6, RZ, RZ, RZ ;  /* 0x000000ffff067224 */ /* 0x000fe400078e00ff */
[----:B------:R-:W-:-:S05]  /*0f70*/  @!P0 HADD2.F32 R13, -RZ, R12.H0_H0 ;  /* 0x2000000cff0d8230 */ /* 0x000fca0000004100 */
[----:B-----5:R-:W-:Y:S01]  /*0f80*/  FADD.FTZ R29, -R2, R13 ;  /* 0x0000000d021d7221 */ /* 0x020fe20000010100 */
[----:B--2---:R-:W-:Y:S01]  /*0f90*/  @!P0 HADD2.F32 R15, -RZ, R14.H0_H0 ;  /* 0x2000000eff0f8230 */ /* 0x004fe20000004100 */
[----:B------:R-:W-:-:S04]  /*0fa0*/  CS2R R12, SRZ ;  /* 0x00000000000c7805 */ /* 0x000fc8000001ff00 */
[----:B------:R-:W-:Y:S01]  /*0fb0*/  FADD.FTZ R4, R4, R15 ;  /* 0x0000000f04047221 */ /* 0x000fe20000010000 */
[----:B------:R-:W-:Y:S01]  /*0fc0*/  FFMA.FTZ R22, R29, R15, R22 ;  /* 0x0000000f1d167223 */ /* 0x000fe20000010016 */
[----:B------:R-:W-:Y:S02]  /*0fd0*/  IMAD.MOV.U32 R15, RZ, RZ, RZ ;  /* 0x000000ffff0f7224 */ /* 0x000fe400078e00ff */
[----:B---3--:R-:W-:Y:S02]  /*0fe0*/  @!P1 HADD2.F32 R13, -RZ, R32.H0_H0 ;  /* 0x20000020ff0d9230 */ /* 0x008fe40000004100 */
[----:B------:R-:W-:Y:S02]  /*0ff0*/  @!P2 HADD2.F32 R15, -RZ, R26.H0_H0 ;  /* 0x2000001aff0fa230 */ /* 0x000fe40000004100 */
[----:B----4-:R-:W-:Y:S02]  /*1000*/  @!P3 HADD2.F32 R17, -RZ, R18.H0_H0 ;  /* 0x20000012ff11b230 */ /* 0x010fe40000004100 */
[----:B------:R-:W-:Y:S01]  /*1010*/  FADD.FTZ R14, -R2, R13 ;  /* 0x0000000d020e7221 */ /* 0x000fe20000010100 */
[----:B------:R-:W-:-:S02]  /*1020*/  @!P3 HADD2.F32 R12, -RZ, R16.H0_H0 ;  /* 0x20000010ff0cb230 */ /* 0x000fc40000004100 */
[C---:B------:R-:W-:Y:S01]  /*1030*/  FADD.FTZ R16, -R2.reuse, R15 ;  /* 0x0000000f02107221 */ /* 0x040fe20000010100 */
[----:B------:R-:W-:Y:S01]  /*1040*/  FADD.FTZ R2, -R2, R17 ;  /* 0x0000001102027221 */ /* 0x000fe20000010100 */
[----:B------:R-:W-:Y:S02]  /*1050*/  @!P1 HADD2.F32 R0, -RZ, R30.H0_H0 ;  /* 0x2000001eff009230 */ /* 0x000fe40000004100 */
[----:B------:R-:W-:-:S03]  /*1060*/  @!P2 HADD2.F32 R6, -RZ, R20.H0_H0 ;  /* 0x20000014ff06a230 */ /* 0x000fc60000004100 */
[----:B------:R-:W-:Y:S01]  /*1070*/  FADD.FTZ R5, R5, R0 ;  /* 0x0000000005057221 */ /* 0x000fe20000010000 */
[----:B------:R-:W-:Y:S01]  /*1080*/  FFMA.FTZ R3, R14, R0, R3 ;  /* 0x000000000e037223 */ /* 0x000fe20000010003 */
[----:B------:R-:W-:Y:S01]  /*1090*/  FADD.FTZ R24, R24, R12 ;  /* 0x0000000c18187221 */ /* 0x000fe20000010000 */
[----:B------:R-:W-:Y:S01]  /*10a0*/  FFMA.FTZ R23, R2, R12, R23 ;  /* 0x0000000c02177223 */ /* 0x000fe20000010017 */
[----:B------:R-:W-:Y:S01]  /*10b0*/  FADD.FTZ R28, R28, R6 ;  /* 0x000000061c1c7221 */ /* 0x000fe20000010000 */
[----:B------:R-:W-:-:S07]  /*10c0*/  FFMA.FTZ R25, R16, R6, R25 ;  /* 0x0000000610197223 */ /* 0x000fce0000010019 */
.L_x_28027:
        /* <DEDUP_REMOVED lines=574> */
.L_x_28030:
        /* <DEDUP_REMOVED lines=27> */
[----:B------:R-:W-:-:S03]  /*3660*/  @P0 F2FP.F16.F32.PACK_AB R0, RZ, R17 ;  /* 0x00000011ff00023e */ /* 0x000fc600000000ff */
[----:B------:R-:W-:Y:S02]  /*3670*/  @P1 F2FP.F16.F32.PACK_AB R7, RZ, R7 ;  /* 0x00000007ff07123e */ /* 0x000fe400000000ff */
[----:B------:R-:W-:Y:S04]  /*3680*/  @P0 STG.E.U16 desc[UR8][R14.64], R0 ;  /* 0x000000000e000986 */ /* 0x000fe8000c101508 */
[----:B------:R-:W-:Y:S04]  /*3690*/  @P1 STG.E.U16 desc[UR8][R12.64], R7 ;  /* 0x000000070c001986 */ /* 0x000fe8000c101508 */
[----:B------:R-:W-:Y:S04]  /*36a0*/  STG.E desc[UR8][R4.64], R17 ;  /* 0x0000001104007986 */ /* 0x000fe8000c101908 */
[----:B------:R-:W-:Y:S01]  /*36b0*/  STG.E desc[UR8][R2.64], R23 ;  /* 0x0000001702007986 */ /* 0x000fe2000c101908 */
[----:B------:R-:W-:Y:S05]  /*36c0*/  EXIT ;  /* 0x000000000000794d */ /* 0x000fea0003800000 */
.L_x_28031:
        /* <DEDUP_REMOVED lines=17> */
.L_x_28033:
[----:B------:R-:W-:Y:S05]  /*37e0*/  BSYNC B0 ;  /* 0x0000000000007941 */ /* 0x000fea0003800000 */
.L_x_28032:
        /* <DEDUP_REMOVED lines=28> */
.L_x_28035:
[----:B------:R-:W-:Y:S05]  /*39b0*/  BSYNC B0 ;  /* 0x0000000000007941 */ /* 0x000fea0003800000 */
.L_x_28034:
        /* <DEDUP_REMOVED lines=12> */
.L_x_28038:
        /* <DEDUP_REMOVED lines=12> */
.L_x_28037:
[----:B------:R-:W-:Y:S05]  /*3b40*/  BSYNC B0 ;  /* 0x0000000000007941 */ /* 0x000fea0003800000 */
.L_x_28036:
        /* <DEDUP_REMOVED lines=561> */
.L_x_28039:
        /* <DEDUP_REMOVED lines=13> */
.L_x_28040:
        /* <DEDUP_REMOVED lines=13> */
.L_x_28499:


//--------------------- .text._ZN2at6native47batch_norm_backward_reduce_channels_last_kernelILi4EN3c108BFloat16EffEEvPKT0_S6_PKT1_S9_PS7_SA_PT2_SC_PVS7_Piii --------------------------
	.section	.text._ZN2at6native47batch_norm_backward_reduce_channels_last_kernelILi4EN3c108BFloat16EffEEvPKT0_S6_PKT1_S9_PS7_SA_PT2_SC_PVS7_Piii,"ax",@progbits
	.align	128
        .global         _ZN2at6native47batch_norm_backward_reduce_channels_last_kernelILi4EN3c108BFloat16EffEEvPKT0_S6_PKT1_S9_PS7_SA_PT2_SC_PVS7_Piii
        .type           _ZN2at6native47batch_norm_backward_reduce_channels_last_kernelILi4EN3c108BFloat16EffEEvPKT0_S6_PKT1_S9_PS7_SA_PT2_SC_PVS7_Piii,@function
        .size           _ZN2at6native47batch_norm_backward_reduce_channels_last_kernelILi4EN3c108BFloat16EffEEvPKT0_S6_PKT1_S9_PS7_SA_PT2_SC_PVS7_Piii,(.L_x_28500 - _ZN2at6native47batch_norm_backward_reduce_channels_last_kernelILi4EN3c108BFloat16EffEEvPKT0_S6_PKT1_S9_PS7_SA_PT2_SC_PVS7_Piii)
        .other          _ZN2at6native47batch_norm_backward_reduce_channels_last_kernelILi4EN3c108BFloat16EffEEvPKT0_S6_PKT1_S9_PS7_SA_PT2_SC_PVS7_Piii,@"STO_CUDA_ENTRY STV_DEFAULT"
_ZN2at6native47batch_norm_backward_reduce_channels_last_kernelILi4EN3c108BFloat16EffEEvPKT0_S6_PKT1_S9_PS7_SA_PT2_SC_PVS7_Piii:
.text._ZN2at6native47batch_norm_backward_reduce_channels_last_kernelILi4EN3c108BFloat16EffEEvPKT0_S6_PKT1_S9_PS7_SA_PT2_SC_PVS7_Piii:
        /* <DEDUP_REMOVED lines=75> */
.L_x_28043:
        /* <DEDUP_REMOVED lines=132> */
.L_x_28042:
        /* <DEDUP_REMOVED lines=62> */
.L_x_28041:
        /* <DEDUP_REMOVED lines=574> */
.L_x_28044:
[----:B------:R-:W-:Y:S01]  /*34b0*/  ISETP.GT.U32.AND P0, PT, R10, 0x1, PT ;  /* 0x000000010a00780c */ /* 0x000fe20003f04070 */
[C---:B-----5:R-:W-:Y:S01]  /*34c0*/  IMAD.SHL.U32 R2, R8.reuse, 0x4, RZ ;  /* 0x0000000408027824 */ /* 0x060fe200078e00ff */
[----:B------:R-:W-:Y:S01]  /*34d0*/  SHF.R.S32.HI R3, RZ, 0x1f, R8 ;  /* 0x0000001fff037819 */ /* 0x000fe20000011408 */
[----:B------:R-:W-:Y:S01]  /*34e0*/  ULDC.64 UR10, c[0x0][0x248] ;  /* 0x00009200000a7ab9 */ /* 0x000fe20000000a00 */
[----:B------:R-:W-:Y:S01]  /*34f0*/  ULDC.64 UR12, c[0x0][0x240] ;  /* 0x00009000000c7ab9 */ /* 0x000fe20000000a00 */
[----:B------:R-:W-:Y:S01]  /*3500*/  ULDC.64 UR4, c[0x0][0x230] ;  /* 0x00008c0000047ab9 */ /* 0x000fe20000000a00 */
[----:B------:R-:W-:Y:S01]  /*3510*/  ULDC.64 UR14, c[0x0][0x238] ;  /* 0x00008e00000e7ab9 */ /* 0x000fe20000000a00 */
[----:B------:R-:W-:Y:S02]  /*3520*/  SHF.L.U64.HI R3, R8, 0x2, R3 ;  /* 0x0000000208037819 */ /* 0x000fe40000010203 */
[C---:B------:R-:W-:Y:S02]  /*3530*/  IADD3 R14, P2, R2.reuse, UR10, RZ ;  /* 0x0000000a020e7c10 */ /* 0x040fe4000ff5e0ff */
[----:B------:R-:W-:-:S02]  /*3540*/  IADD3 R12, P3, R2, UR12, RZ ;  /* 0x0000000c020c7c10 */ /* 0x000fc4000ff7e0ff */
[C---:B------:R-:W-:Y:S02]  /*3550*/  IADD3 R4, P4, R2.reuse, UR4, RZ ;  /* 0x0000000402047c10 */ /* 0x040fe4000ff9e0ff */
[----:B------:R-:W-:Y:S02]  /*3560*/  IADD3 R2, P5, R2, UR14, RZ ;  /* 0x0000000e02027c10 */ /* 0x000fe4000ffbe0ff */
[C---:B------:R-:W-:Y:S02]  /*3570*/  IADD3.X R15, R3.reuse, UR11, RZ, P2, !PT ;  /* 0x0000000b030f7c10 */ /* 0x040fe400097fe4ff */
[C---:B------:R-:W-:Y:S02]  /*3580*/  IADD3.X R13, R3.reuse, UR13, RZ, P3, !PT ;  /* 0x0000000d030d7c10 */ /* 0x040fe40009ffe4ff */
[C---:B------:R-:W-:Y:S02]  /*3590*/  IADD3.X R5, R3.reuse, UR5, RZ, P4, !PT ;  /* 0x0000000503057c10 */ /* 0x040fe4000a7fe4ff */
        /* <DEDUP_REMOVED lines=10> */
[----:B------:R-:W-:Y:S04]  /*3640*/  @P0 STG.E desc[UR8][R14.64], R17 ;  /* 0x000000110e000986 */ /* 0x000fe8000c101908 */
[----:B------:R-:W-:Y:S04]  /*3650*/  @P1 STG.E desc[UR8][R12.64], R7 ;  /* 0x000000070c001986 */ /* 0x000fe8000c101908 */
[----:B------:R-:W-:Y:S04]  /*3660*/  STG.E desc[UR8][R4.64], R17 ;  /* 0x0000001104007986 */ /* 0x000fe8000c101908 */
[----:B------:R-:W-:Y:S01]  /*3670*/  STG.E desc[UR8][R2.64], R23 ;  /* 0x0000001702007986 */ /* 0x000fe2000c101908 */
[----:B------:R-:W-:Y:S05]  /*3680*/  EXIT ;  /* 0x000000000000794d */ /* 0x000fea0003800000 */
.L_x_28045:
        /* <DEDUP_REMOVED lines=17> */
.L_x_28047:
[----:B------:R-:W-:Y:S05]  /*37a0*/  BSYNC B0 ;  /* 0x0000000000007941 */ /* 0x000fea0003800000 */
.L_x_28046:
        /* <DEDUP_REMOVED lines=28> */
.L_x_28049:
[----:B------:R-:W-:Y:S05]  /*3970*/  BSYNC B0 ;  /* 0x0000000000007941 */ /* 0x000fea0003800000 */
.L_x_28048:
[----:B------:R-:W-:Y:S06]  /*3980*/  BAR.SYNC.DEFER_BLOCKING 0x0 ;  /* 0x0000000000007b1d */ /* 0x000fec0000010000 */
[----:B01----:R-:W0:Y:S02]  /*3990*/  LDS.U8 R17, [UR16+0x1000] ;  /* 0x00100010ff117984 */ /* 0x003e240008000000 */
[----:B0-----:R-:W-:-:S13]  /*39a0*/  ISETP.NE.AND P0, PT, R17, RZ, PT ;  /* 0x000000ff1100720c */ /* 0x001fda0003f05270 */
[----:B------:R-:W-:Y:S05]  /*39b0*/  @!P0 EXIT ;  /* 0x000000000000894d */ /* 0x000fea0003800000 */
[----:B------:R-:W-:Y:S01]  /*39c0*/  ISETP.GE.U32.AND P0, PT, R11, R10, PT ;  /* 0x0000000a0b00720c */ /* 0x000fe20003f06070 */
[----:B------:R-:W-:Y:S01]  /*39d0*/  BSSY B0, `(.L_x_28050) ;  /* 0x0000013000007945 */ /* 0x000fe20003800000 */
[----:B------:R-:W-:Y:S02]  /*39e0*/  IMAD.MOV.U32 R17, RZ, RZ, RZ ;  /* 0x000000ffff117224 */ /* 0x000fe400078e00ff */
[----:B------:R-:W-:-:S09]  /*39f0*/  IMAD.MOV.U32 R18, RZ, RZ, RZ ;  /* 0x000000ffff127224 */ /* 0x000fd200078e00ff */
[----:B------:R-:W-:Y:S05]  /*3a00*/  @P0 BRA `(.L_x_28051) ;  /* 0x00000000003c0947 */ /* 0x000fea0003800000 */
[----:B------:R-:W-:Y:S01]  /*3a10*/  HFMA2.MMA R18, -RZ, RZ, 0, 0 ;  /* 0x00000000ff127435 */ /* 0x000fe200000001ff */
[----:B------:R-:W-:Y:S02]  /*3a20*/  IMAD.MOV.U32 R19, RZ, RZ, R11 ;  /* 0x000000ffff137224 */ /* 0x000fe400078e000b */
[----:B------:R-:W-:-:S08]  /*3a30*/  IMAD.MOV.U32 R17, RZ, RZ, RZ ;  /* 0x000000ffff117224 */ /* 0x000fd000078e00ff */
.L_x_28052:
[----:B------:R-:W0:Y:S01]  /*3a40*/  LDC.64 R20, c[0x0][0x250] ;  /* 0x00009400ff147b82 */ /* 0x000e220000000a00 */
[----:B------:R-:W-:-:S04]  /*3a50*/  IMAD R23, R19, UR6, R8 ;  /* 0x0000000613177c24 */ /* 0x000fc8000f8e0208 */
[----:B0-----:R-:W-:-:S03]  /*3a60*/  IMAD.WIDE R20, R23, 0x4, R20 ;  /* 0x0000000417147825 */ /* 0x001fc600078e0214 */
[----:B------:R-:W-:-:S03]  /*3a70*/  LEA R22, P0, R16, R20, 0x2 ;  /* 0x0000001410167211 */ /* 0x000fc600078010ff */
[----:B------:R-:W2:Y:S01]  /*3a80*/  LDG.E.STRONG.SYS R20, desc[UR8][R20.64] ;  /* 0x0000000814147981 */ /* 0x000ea2000c1f5900 */
[----:B------:R-:W-:-:S06]  /*3a90*/  LEA.HI.X R23, R16, R21, RZ, 0x2, P0 ;  /* 0x0000001510177211 */ /* 0x000fcc00000f14ff */
[----:B------:R-:W3:Y:S01]  /*3aa0*/  LDG.E.STRONG.SYS R23, desc[UR8][R22.64] ;  /* 0x0000000816177981 */ /* 0x000ee2000c1f5900 */
[----:B------:R-:W-:-:S04]  /*3ab0*/  IADD3 R19, R9, R19, RZ ;  /* 0x0000001309137210 */ /* 0x000fc80007ffe0ff */
[----:B------:R-:W-:Y:S01]  /*3ac0*/  ISETP.GE.U32.AND P0, PT, R19, R10, PT ;  /* 0x0000000a1300720c */ /* 0x000fe20003f06070 */
[----:B--2---:R-:W-:Y:S01]  /*3ad0*/  FADD.FTZ R17, R20, R17 ;  /* 0x0000001114117221 */ /* 0x004fe20000010000 */
[----:B---3--:R-:W-:-:S11]  /*3ae0*/  FADD.FTZ R18, R23, R18 ;  /* 0x0000001217127221 */ /* 0x008fd60000010000 */
[----:B------:R-:W-:Y:S05]  /*3af0*/  @!P0 BRA `(.L_x_28052) ;  /* 0xfffffffc00d08947 */ /* 0x000fea000383ffff */
.L_x_28051:
[----:B------:R-:W-:Y:S05]  /*3b00*/  BSYNC B0 ;  /* 0x0000000000007941 */ /* 0x000fea0003800000 */
.L_x_28050:
        /* <DEDUP_REMOVED lines=10> */
[----:B------:R-:W-:-:S04]  /*3bb0*/  LEA R0, R6, UR16, 0x2 ;  /* 0x0000001006007c11 */ /* 0x000fc8000f8e10ff */
[C---:B------:R-:W-:Y:S01]  /*3bc0*/  @!P0 LEA R21, R8.reuse, R19, 0x2 ;  /* 0x0000001308158211 */ /* 0x040fe200078e10ff */
[----:B------:R-:W-:Y:S01]  /*3bd0*/  @!P1 STS [R0], R17 ;  /* 0x0000001100009388 */ /* 0x000fe20000000800 */
[----:B------:R-:W-:Y:S01]  /*3be0*/  @!P0 IMAD R6, R8, 0x4, R0 ;  /* 0x0000000408068824 */ /* 0x000fe200078e0200 */
[----:B------:R-:W-:Y:S02]  /*3bf0*/  SHF.R.U32.HI R8, RZ, 0x2, R9 ;  /* 0x00000002ff087819 */ /* 0x000fe40000011609 */
        /* <DEDUP_REMOVED lines=546> */
.L_x_28053:
        /* <DEDUP_REMOVED lines=11> */
.L_x_28054:
        /* <DEDUP_REMOVED lines=11> */
.L_x_28500:


//--------------------- .text._ZN2at6native47batch_norm_backward_reduce_channels_last_kernelILi4EN3c104HalfEffEEvPKT0_S6_PKT1_S9_PS7_SA_PT2_SC_PVS7_Piii --------------------------
	.section	.text._ZN2at6native47batch_norm_backward_reduce_channels_last_kernelILi4EN3c104HalfEffEEvPKT0_S6_PKT1_S9_PS7_SA_PT2_SC_PVS7_Piii,"ax",@progbits
	.align	128
        .global         _ZN2at6native47batch_norm_backward_reduce_channels_last_kernelILi4EN3c104HalfEffEEvPKT0_S6_PKT1_S9_PS7_SA_PT2_SC_PVS7_Piii
        .type           _ZN2at6native47batch_norm_backward_reduce_channels_last_kernelILi4EN3c104HalfEffEEvPKT0_S6_PKT1_S9_PS7_SA_PT2_SC_PVS7_Piii,@function
        .size           _ZN2at6native47batch_norm_backward_reduce_channels_last_kernelILi4EN3c104HalfEffEEvPKT0_S6_PKT1_S9_PS7_SA_PT2_SC_PVS7_Piii,(.L_x_28501 - _ZN2at6native47batch_norm_backward_reduce_channels_last_kernelILi4EN3c104HalfEffEEvPKT0_S6_PKT1_S9_PS7_SA_PT2_SC_PVS7_Piii)
        .other          _ZN2at6native47batch_norm_backward_reduce_channels_last_kernelILi4EN3c104HalfEffEEvPKT0_S6_PKT1_S9_PS7_SA_PT2_SC_PVS7_Piii,@"STO_CUDA_ENTRY STV_DEFAULT"
_ZN2at6native47batch_norm_backward_reduce_channels_last_kernelILi4EN3c104HalfEffEEvPKT0_S6_PKT1_S9_PS7_SA_PT2_SC_PVS7_Piii:
.text._ZN2at6native47batch_norm_backward_reduce_channels_last_kernelILi4EN3c104HalfEffEEvPKT0_S6_PKT1_S9_PS7_SA_PT2_SC_PVS7_Piii:
        /* <DEDUP_REMOVED lines=75> */
.L_x_28057:
        /* <DEDUP_REMOVED lines=132> */
.L_x_28056:
        /* <DEDUP_REMOVED lines=62> */
.L_x_28055:
        /* <DEDUP_REMOVED lines=574> */
.L_x_28058:
        /* <DEDUP_REMOVED lines=30> */
.L_x_28059:
        /* <DEDUP_REMOVED lines=17> */
.L_x_28061:
[----:B------:R-:W-:Y:S05]  /*37a0*/  BSYNC B0 ;  /* 0x0000000000007941 */ /* 0x000fea0003800000 */
.L_x_28060:
        /* <DEDUP_REMOVED lines=28> */
.L_x_28063:
[----:B------:R-:W-:Y:S05]  /*3970*/  BSYNC B0 ;  /* 0x0000000000007941 */ /* 0x000fea0003800000 */
.L_x_28062:
        /* <DEDUP_REMOVED lines=12> */
.L_x_28066:
        /* <DEDUP_REMOVED lines=12> */
.L_x_28065:
[----:B------:R-:W-:Y:S05]  /*3b00*/  BSYNC B0 ;  /* 0x0000000000007941 */ /* 0x000fea0003800000 */
.L_x_28064:
        /* <DEDUP_REMOVED lines=561> */
.L_x_28067:
        /* <DEDUP_REMOVED lines=11> */
.L_x_28068:
        /* <DEDUP_REMOVED lines=11> */
.L_x_28501:


//--------------------- .text._ZN2at6native47batch_norm_backward_reduce_channels_last_kernelILi4EfffEEvPKT0_S4_PKT1_S7_PS5_S8_PT2_SA_PVS5_Piii --------------------------
	.section	.text._ZN2at6native47batch_norm_backward_reduce_channels_last_kernelILi4EfffEEvPKT0_S4_PKT1_S7_PS5_S8_PT2_SA_PVS5_Piii,"ax",@progbits
	.align	128
        .global         _ZN2at6native47batch_norm_backward_reduce_channels_last_kernelILi4EfffEEvPKT0_S4_PKT1_S7_PS5_S8_PT2_SA_PVS5_Piii
        .type           _ZN2at6native47batch_norm_backward_reduce_channels_last_kernelILi4EfffEEvPKT0_S4_PKT1_S7_PS5_S8_PT2_SA_PVS5_Piii,@function
        .size           _ZN2at6native47batch_norm_backward_reduce_channels_last_kernelILi4EfffEEvPKT0_S4_PKT1_S7_PS5_S8_PT2_SA_PVS5_Piii,(.L_x_28502 - _ZN2at6native47batch_norm_backward_reduce_channels_last_kernelILi4EfffEEvPKT0_S4_PKT1_S7_PS5_S8_PT2_SA_PVS5_Piii)
        .other          _ZN2at6native47batch_norm_backward_reduce_channels_last_kernelILi4EfffEEvPKT0_S4_PKT1_S7_PS5_S8_PT2_SA_PVS5_Piii,@"STO_CUDA_ENTRY STV_DEFAULT"
_ZN2at6native47batch_norm_backward_reduce_channels_last_kernelILi4EfffEEvPKT0_S4_PKT1_S7_PS5_S8_PT2_SA_PVS5_Piii:
.text._ZN2at6native47batch_norm_backward_reduce_channels_last_kernelILi4EfffEEvPKT0_S4_PKT1_S7_PS5_S8_PT2_SA_PVS5_Piii:
        /* <DEDUP_REMOVED lines=24> */
[----:B------:R-:W-:Y:S01]  /*0180*/  HFMA2.MMA R20, -RZ, RZ, 0, 0 ;  /* 0x00000000ff147435 */ /* 0x000fe200000001ff */
[----:B------:R-:W-:Y:S02]  /*0190*/  IMAD.MOV.U32 R16, RZ, RZ, RZ ;  /* 0x000000ffff107224 */ /* 0x000fe400078e00ff */
[----:B------:R-:W-:Y:S02]  /*01a0*/  IMAD.MOV.U32 R32, RZ, RZ, RZ ;  /* 0x000000ffff207224 */ /* 0x000fe400078e00ff */
[----:B------:R-:W-:Y:S02]  /*01b0*/  IMAD.MOV.U32 R26, RZ, RZ, RZ ;  /* 0x000000ffff1a7224 */ /* 0x000fe400078e00ff */
[----:B------:R-:W-:Y:S02]  /*01c0*/  IMAD.MOV.U32 R28, RZ, RZ, RZ ;  /* 0x000000ffff1c7224 */ /* 0x000fe400078e00ff */
        /* <DEDUP_REMOVED lines=22> */
[----:B------:R-:W-:-:S05]  /*0330*/  IMAD.MOV.U32 R2, RZ, RZ, R13 ;  /* 0x000000ffff027224 */ /* 0x000fca00078e000d */
[----:B------:R-:W-:Y:S02]  /*0340*/  @!P2 IADD3 R2, -R2, RZ, RZ ;  /* 0x000000ff0202a210 */ /* 0x000fe40007ffe1ff */
[----:B------:R-:W-:Y:S02]  /*0350*/  @!P1 LOP3.LUT R2, RZ, R0, RZ, 0x33, !PT ;  /* 0x00000000ff029212 */ /* 0x000fe400078e33ff */
[----:B------:R-:W-:Y:S02]  /*0360*/  MOV R0, RZ ;  /* 0x000000ff00007202 */ /* 0x000fe40000000f00 */
[----:B------:R-:W-:-:S13]  /*0370*/  ISETP.GE.AND P0, PT, R2, RZ, PT ;  /* 0x000000ff0200720c */ /* 0x000fda0003f06270 */
[----:B------:R-:W-:Y:S05]  /*0380*/  @!P0 BRA `(.L_x_28069) ;  /* 0x0000000800fc8947 */ /* 0x000fea0003800000 */
[----:B------:R-:W0:Y:S02]  /*0390*/  LDC.64 R12, c[0x0][0x220] ;  /* 0x00008800ff0c7b82 */ /* 0x000e240000000a00 */
[----:B0-----:R-:W-:-:S05]  /*03a0*/  IMAD.WIDE R12, R8, 0x4, R12 ;  /* 0x00000004080c7825 */ /* 0x001fca00078e020c */
[----:B------:R0:W5:Y:S01]  /*03b0*/  LDG.E.CONSTANT R22, desc[UR8][R12.64] ;  /* 0x000000080c167981 */ /* 0x000162000c1e9900 */
[----:B------:R-:W-:Y:S01]  /*03c0*/  ISETP.NE.AND P1, PT, R2, RZ, PT ;  /* 0x000000ff0200720c */ /* 0x000fe20003f25270 */
[----:B------:R-:W-:Y:S01]  /*03d0*/  IMAD R24, R10, UR11, RZ ;  /* 0x0000000b0a187c24 */ /* 0x000fe2000f8e02ff */
[----:B------:R-:W-:Y:S01]  /*03e0*/  IADD3 R11, R2, 0x1, RZ ;  /* 0x00000001020b7810 */ /* 0x000fe20007ffe0ff */
[----:B------:R-:W-:Y:S02]  /*03f0*/  IMAD R23, R25, UR11, R8 ;  /* 0x0000000b19177c24 */ /* 0x000fe4000f8e0208 */
[----:B------:R-:W-:Y:S01]  /*0400*/  IMAD.MOV.U32 R16, RZ, RZ, RZ ;  /* 0x000000ffff107224 */ /* 0x000fe200078e00ff */
[----:B------:R-:W-:-:S07]  /*0410*/  LOP3.LUT P0, RZ, R11, 0x1, RZ, 0xc0, !PT ;  /* 0x000000010bff7812 */ /* 0x000fce000780c0ff */
[----:B0-----:R-:W-:Y:S06]  /*0420*/  @!P1 BRA `(.L_x_28070) ;  /* 0x0000000400f89947 */ /* 0x001fec0003800000 */
[----:B------:R-:W0:Y:S01]  /*0430*/  LDC R34, c[0x0][0x260] ;  /* 0x00009800ff227b82 */ /* 0x000e220000000800 */
[----:B------:R-:W-:Y:S01]  /*0440*/  VIADD R3, R2, 0x1 ;  /* 0x0000000102037836 */ /* 0x000fe20000000000 */
[----:B------:R-:W-:Y:S01]  /*0450*/  HFMA2.MMA R0, -RZ, RZ, 0, 0 ;  /* 0x00000000ff007435 */ /* 0x000fe200000001ff */
[----:B------:R-:W-:Y:S01]  /*0460*/  MOV R16, RZ ;  /* 0x000000ff00107202 */ /* 0x000fe20000000f00 */
[----:B------:R-:W-:Y:S01]  /*0470*/  IMAD.MOV.U32 R32, RZ, RZ, RZ ;  /* 0x000000ffff207224 */ /* 0x000fe200078e00ff */
[----:B------:R-:W-:Y:S01]  /*0480*/  MOV R20, RZ ;  /* 0x000000ff00147202 */ /* 0x000fe20000000f00 */
[----:B------:R-:W-:Y:S01]  /*0490*/  IMAD.MOV.U32 R5, RZ, RZ, RZ ;  /* 0x000000ffff057224 */ /* 0x000fe200078e00ff */
[----:B------:R-:W-:Y:S01]  /*04a0*/  LOP3.LUT R2, R3, 0x1, RZ, 0xc0, !PT ;  /* 0x0000000103027812 */ /* 0x000fe200078ec0ff */
[----:B------:R-:W-:Y:S02]  /*04b0*/  IMAD.MOV.U32 R26, RZ, RZ, RZ ;  /* 0x000000ffff1a7224 */ /* 0x000fe400078e00ff */
[----:B------:R-:W-:-:S02]  /*04c0*/  IMAD.MOV.U32 R28, RZ, RZ, RZ ;  /* 0x000000ffff1c7224 */ /* 0x000fc400078e00ff */
[----:B------:R-:W-:Y:S02]  /*04d0*/  IMAD.IADD R2, R3, 0x1, -R2 ;  /* 0x0000000103027824 */ /* 0x000fe400078e0a02 */
[----:B------:R-:W-:-:S07]  /*04e0*/  IMAD.MOV.U32 R3, RZ, RZ, RZ ;  /* 0x000000ffff037224 */ /* 0x000fce00078e00ff */
.L_x_28071:
[C---:B------:R-:W-:Y:S01]  /*04f0*/  IADD3 R21, R10.reuse, R25, RZ ;  /* 0x000000190a157210 */ /* 0x040fe20007ffe0ff */
[----:B------:R-:W-:Y:S02]  /*0500*/  IMAD.MOV.U32 R11, RZ, RZ, RZ ;  /* 0x000000ffff0b7224 */ /* 0x000fe400078e00ff */
[----:B------:R-:W-:Y:S02]  /*0510*/  IMAD.MOV.U32 R33, RZ, RZ, RZ ;  /* 0x000000ffff217224 */ /* 0x000fe400078e00ff */
[----:B------:R-:W-:-:S05]  /*0520*/  IMAD.IADD R17, R10, 0x1, R21 ;  /* 0x000000010a117824 */ /* 0x000fca00078e0215 */
[----:B0-----:R-:W-:Y:S02]  /*0530*/  ISETP.GE.AND P1, PT, R17, R34, PT ;  /* 0x000000221100720c */ /* 0x001fe40003f26270 */
[----:B------:R-:W-:-:S11]  /*0540*/  IADD3 R17, R10, R17, RZ ;  /* 0x000000110a117210 */ /* 0x000fd60007ffe0ff */
[----:B------:R-:W0:Y:S01]  /*0550*/  @!P1 LDC.64 R30, c[0x0][0x210] ;  /* 0x00008400ff1e9b82 */ /* 0x000e220000000a00 */
[----:B------:R-:W-:-:S07]  /*0560*/  @!P1 IADD3 R15, R24, R23, R24 ;  /* 0x00000017180f9210 */ /* 0x000fce0007ffe018 */
[----:B------:R-:W1:Y:S01]  /*0570*/  @!P1 LDC.64 R12, c[0x0][0x218] ;  /* 0x00008600ff0c9b82 */ /* 0x000e620000000a00 */
[----:B------:R-:W-:-:S13]  /*0580*/  ISETP.GE.AND P2, PT, R17, R34, PT ;  /* 0x000000221100720c */ /* 0x000fda0003f46270 */
[----:B------:R-:W2:Y:S01]  /*0590*/  @!P2 LDC.64 R18, c[0x0][0x218] ;  /* 0x00008600ff12ab82 */ /* 0x000ea20000000a00 */
[----:B0-----:R-:W-:-:S04]  /*05a0*/  @!P1 IMAD.WIDE R30, R15, 0x4, R30 ;  /* 0x000000040f1e9825 */ /* 0x001fc800078e021e */
[----:B-1----:R-:W-:Y:S01]  /*05b0*/  @!P1 IMAD.WIDE R12, R15, 0x4, R12 ;  /* 0x000000040f0c9825 */ /* 0x002fe200078e020c */
[--C-:B------:R-:W-:Y:S02]  /*05c0*/  @!P2 IADD3 R17, R24, R23, R24.reuse ;  /* 0x000000171811a210 */ /* 0x100fe40007ffe018 */
[----:B------:R-:W0:Y:S01]  /*05d0*/  @!P2 LDC.64 R14, c[0x0][0x210] ;  /* 0x00008400ff0eab82 */ /* 0x000e220000000a00 */
[----:B------:R-:W3:Y:S02]  /*05e0*/  @!P1 LDG.E.CONSTANT R11, desc[UR8][R30.64] ;  /* 0x000000081e0b9981 */ /* 0x000ee4000c1e9900 */
[----:B------:R-:W-:Y:S01]  /*05f0*/  @!P2 IMAD.IADD R17, R17, 0x1, R24 ;  /* 0x000000011111a824 */ /* 0x000fe200078e0218 */
[----:B------:R-:W-:Y:S01]  /*0600*/  MOV R27, RZ ;  /* 0x000000ff001b7202 */ /* 0x000fe20000000f00 */
[----:B------:R1:W4:Y:S02]  /*0610*/  @!P1 LDG.E.CONSTANT R33, desc[UR8][R12.64] ;  /* 0x000000080c219981 */ /* 0x000324000c1e9900 */
[----:B--2---:R-:W-:-:S04]  /*0620*/  @!P2 IMAD.WIDE R18, R17, 0x4, R18 ;  /* 0x000000041112a825 */ /* 0x004fc800078e0212 */
[----:B0-----:R-:W-:-:S04]  /*0630*/  @!P2 IMAD.WIDE R14, R17, 0x4, R14 ;  /* 0x00000004110ea825 */ /* 0x001fc800078e020e */
[----:B------:R-:W-:Y:S01]  /*0640*/  IMAD.MOV.U32 R17, RZ, RZ, RZ ;  /* 0x000000ffff117224 */ /* 0x000fe200078e00ff */
[----:B------:R0:W2:Y:S05]  /*0650*/  @!P2 LDG.E.CONSTANT R27, desc[UR8][R14.64] ;  /* 0x000000080e1ba981 */ /* 0x0000aa000c1e9900 */
[----:B------:R0:W2:Y:S01]  /*0660*/  @!P2 LDG.E.CONSTANT R17, desc[UR8][R18.64] ;  /* 0x000000081211a981 */ /* 0x0000a2000c1e9900 */
[----:B------:R-:W-:Y:S01]  /*0670*/  ISETP.GE.AND P1, PT, R25, R34, PT ;  /* 0x000000221900720c */ /* 0x000fe20003f26270 */
[----:B------:R-:W-:-:S12]  /*0680*/  IMAD.MOV.U32 R29, RZ, RZ, RZ ;  /* 0x000000ffff1d7224 */ /* 0x000fd800078e00ff */
[----:B-1----:R-:W1:Y:S08]  /*0690*/  @!P1 LDC.64 R12, c[0x0][0x210] ;  /* 0x00008400ff0c9b82 */ /* 0x002e700000000a00 */
[----:B0-----:R-:W0:Y:S01]  /*06a0*/  @!P1 LDC.64 R14, c[0x0][0x218] ;  /* 0x00008600ff0e9b82 */ /* 0x001e220000000a00 */
[----:B-1----:R-:W-:Y:S01]  /*06b0*/  @!P1 IMAD.WIDE R36, R23, 0x4, R12 ;  /* 0x0000000417249825 */ /* 0x002fe200078e020c */
[----:B------:R-:W-:-:S04]  /*06c0*/  CS2R R12, SRZ ;  /* 0x00000000000c7805 */ /* 0x000fc8000001ff00 */
[----:B------:R-:W2:Y:S01]  /*06d0*/  @!P1 LDG.E.CONSTANT R29, desc[UR8][R36.64] ;  /* 0x00000008241d9981 */ /* 0x000ea2000c1e9900 */
[----:B0-----:R-:W-:-:S05]  /*06e0*/  @!P1 IMAD.WIDE R30, R23, 0x4, R14 ;  /* 0x00000004171e9825 */ /* 0x001fca00078e020e */
[----:B------:R0:W2:Y:S01]  /*06f0*/  @!P1 LDG.E.CONSTANT R12, desc[UR8][R30.64] ;  /* 0x000000081e0c9981 */ /* 0x0000a2000c1e9900 */
[----:B------:R-:W-:Y:S01]  /*0700*/  ISETP.GE.AND P1, PT, R21, R34, PT ;  /* 0x000000221500720c */ /* 0x000fe20003f26270 */
[----:B------:R-:W-:Y:S01]  /*0710*/  IMAD R21, R10, 0x3, R21 ;  /* 0x000000030a157824 */ /* 0x000fe200078e0215 */
[----:B------:R-:W-:-:S04]  /*0720*/  IADD3 R23, R23, R24, RZ ;  /* 0x0000001817177210 */ /* 0x000fc80007ffe0ff */
[----:B------:R-:W-:-:S07]  /*0730*/  ISETP.GE.AND P2, PT, R21, R34, PT ;  /* 0x000000221500720c */ /* 0x000fce0003f46270 */
[----:B------:R-:W1:Y:S08]  /*0740*/  @!P1 LDC.64 R18, c[0x0][0x210] ;  /* 0x00008400ff129b82 */ /* 0x000e700000000a00 */
[----:B------:R-:W1:Y:S01]  /*0750*/  @!P1 LDC.64 R14, c[0x0][0x218] ;  /* 0x00008600ff0e9b82 */ /* 0x000e620000000a00 */
[----:B0-----:R-:W-:-:S07]  /*0760*/  CS2R R30, SRZ ;  /* 0x00000000001e7805 */ /* 0x001fce000001ff00 */
[----:B------:R-:W0:Y:S01]  /*0770*/  @!P2 LDC.64 R36, c[0x0][0x210] ;  /* 0x00008400ff24ab82 */ /* 0x000e220000000a00 */
[----:B-1----:R-:W-:-:S05]  /*0780*/  @!P1 IMAD.WIDE R18, R23, 0x4, R18 ;  /* 0x0000000417129825 */ /* 0x002fca00078e0212 */
[----:B------:R1:W2:Y:S01]  /*0790*/  @!P1 LDG.E.CONSTANT R13, desc[UR8][R18.64] ;  /* 0x00000008120d9981 */ /* 0x0002a2000c1e9900 */
[----:B------:R-:W-:-:S05]  /*07a0*/  @!P1 IMAD.WIDE R14, R23, 0x4, R14 ;  /* 0x00000004170e9825 */ /* 0x000fca00078e020e */
[----:B------:R0:W2:Y:S01]  /*07b0*/  @!P1 LDG.E.CONSTANT R31, desc[UR8][R14.64] ;  /* 0x000000080e1f9981 */ /* 0x0000a2000c1e9900 */
[----:B------:R-:W-:Y:S01]  /*07c0*/  IMAD R23, R24, 0x3, R23 ;  /* 0x0000000318177824 */ /* 0x000fe200078e0217 */
[----:B-1----:R-:W1:Y:S01]  /*07d0*/  @!P2 LDC.64 R18, c[0x0][0x218] ;  /* 0x00008600ff12ab82 */ /* 0x002e620000000a00 */
[----:B------:R-:W-:Y:S02]  /*07e0*/  IMAD.MOV.U32 R25, RZ, RZ, RZ ;  /* 0x000000ffff197224 */ /* 0x000fe400078e00ff */
[----:B0-----:R-:W-:-:S04]  /*07f0*/  @!P2 IMAD.WIDE R36, R23, 0x4, R36 ;  /* 0x000000041724a825 */ /* 0x001fc800078e0224 */
[----:B------:R-:W-:Y:S01]  /*0800*/  IMAD.IADD R15, R10, 0x1, R21 ;  /* 0x000000010a0f7824 */ /* 0x000fe200078e0215 */
[----:B------:R0:W2:Y:S04]  /*0810*/  @!P2 LDG.E.CONSTANT R25, desc[UR8][R36.64] ;  /* 0x000000082419a981 */ /* 0x0000a8000c1e9900 */
[----:B------:R-:W-:Y:S01]  /*0820*/  ISETP.GE.AND P1, PT, R15, R34, PT ;  /* 0x000000220f00720c */ /* 0x000fe20003f26270 */
[----:B-1----:R-:W-:-:S12]  /*0830*/  @!P2 IMAD.WIDE R18, R23, 0x4, R18 ;  /* 0x000000041712a825 */ /* 0x002fd800078e0212 */
[----:B0-----:R-:W0:Y:S01]  /*0840*/  @!P1 LDC.64 R36, c[0x0][0x210] ;  /* 0x00008400ff249b82 */ /* 0x001e220000000a00 */
[----:B------:R1:W2:Y:S07]  /*0850*/  @!P2 LDG.E.CONSTANT R30, desc[UR8][R18.64] ;  /* 0x00000008121ea981 */ /* 0x0002ae000c1e9900 */
[----:B-1----:R-:W1:Y:S01]  /*0860*/  @!P1 LDC.64 R18, c[0x0][0x218] ;  /* 0x00008600ff129b82 */ /* 0x002e620000000a00 */
[----:B------:R-:W-:Y:S01]  /*0870*/  IADD3 R23, R23, R24, RZ ;  /* 0x0000001817177210 */ /* 0x000fe20007ffe0ff */
[----:B------:R-:W-:-:S02]  /*0880*/  IMAD.MOV.U32 R14, RZ, RZ, RZ ;  /* 0x000000ffff0e7224 */ /* 0x000fc400078e00ff */
[----:B------:R-:W-:Y:S01]  /*0890*/  IMAD.MOV.U32 R35, RZ, RZ, RZ ;  /* 0x000000ffff237224 */ /* 0x000fe200078e00ff */
[----:B------:R-:W-:Y:S01]  /*08a0*/  IADD3 R21, R10, R15, RZ ;  /* 0x0000000f0a157210 */ /* 0x000fe20007ffe0ff */
[----:B0-----:R-:W-:-:S05]  /*08b0*/  @!P1 IMAD.WIDE R36, R23, 0x4, R36 ;  /* 0x0000000417249825 */ /* 0x001fca00078e0224 */
[----:B------:R-:W2:Y:S01]  /*08c0*/  @!P1 LDG.E.CONSTANT R14, desc[UR8][R36.64] ;  /* 0x00000008240e9981 */ /* 0x000ea2000c1e9900 */
[----:B-1----:R-:W-:-:S05]  /*08d0*/  @!P1 IMAD.WIDE R18, R23, 0x4, R18 ;  /* 0x0000000417129825 */ /* 0x002fca00078e0212 */
[----:B------:R0:W2:Y:S01]  /*08e0*/  @!P1 LDG.E.CONSTANT R35, desc[UR8][R18.64] ;  /* 0x0000000812239981 */ /* 0x0000a2000c1e9900 */
[----:B------:R-:W-:Y:S01]  /*08f0*/  ISETP.GE.AND P1, PT, R21, R34, PT ;  /* 0x000000221500720c */ /* 0x000fe20003f26270 */
[----:B------:R-:W-:-:S05]  /*0900*/  IMAD.IADD R21, R10, 0x1, R21 ;  /* 0x000000010a157824 */ /* 0x000fca00078e0215 */
[----:B------:R-:W-:-:S07]  /*0910*/  ISETP.GE.AND P2, PT, R21, R34, PT ;  /* 0x000000221500720c */ /* 0x000fce0003f46270 */
[----:B0-----:R-:W0:Y:S01]  /*0920*/  @!P1 LDC.64 R18, c[0x0][0x218] ;  /* 0x00008600ff129b82 */ /* 0x001e220000000a00 */
[----:B------:R-:W-:Y:S02]  /*0930*/  IMAD.MOV.U32 R37, RZ, RZ, RZ ;  /* 0x000000ffff257224 */ /* 0x000fe400078e00ff */
[----:B---3-5:R-:W-:-:S04]  /*0940*/  FADD.FTZ R11, -R22, R11 ;  /* 0x0000000b160b7221 */ /* 0x028fc80000010100 */
[----:B----4-:R-:W-:Y:S02]  /*0950*/  FFMA.FTZ R11, R11, R33, R20 ;  /* 0x000000210b0b7223 */ /* 0x010fe40000010014 */
[----:B------:R-:W1:Y:S01]  /*0960*/  @!P1 LDC.64 R20, c[0x0][0x210] ;  /* 0x00008400ff149b82 */ /* 0x000e620000000a00 */
[----:B------:R-:W-:Y:S01]  /*0970*/  FADD.FTZ R32, R33, R32 ;  /* 0x0000002021207221 */ /* 0x000fe20000010000 */
[----:B--2---:R-:W-:-:S04]  /*0980*/  FADD.FTZ R27, -R22, R27 ;  /* 0x0000001b161b7221 */ /* 0x004fc80000010100 */
[----:B------:R-:W-:Y:S01]  /*0990*/  FFMA.FTZ R26, R27, R17, R26 ;  /* 0x000000111b1a7223 */ /* 0x000fe2000001001a */
[----:B------:R-:W-:Y:S02]  /*09a0*/  FADD.FTZ R36, R17, R16 ;  /* 0x0000001011247221 */ /* 0x000fe40000010000 */
[----:B------:R-:W2:Y:S01]  /*09b0*/  @!P2 LDC.64 R16, c[0x0][0x210] ;  /* 0x00008400ff10ab82 */ /* 0x000ea20000000a00 */
[----:B------:R-:W-:Y:S01]  /*09c0*/  IMAD.IADD R27, R23, 0x1, R24 ;  /* 0x00000001171b7824 */ /* 0x000fe200078e0218 */
[----:B------:R-:W-:-:S03]  /*09d0*/  MOV R33, RZ ;  /* 0x000000ff00217202 */ /* 0x000fc60000000f00 */
[----:B-1----:R-:W-:-:S04]  /*09e0*/  @!P1 IMAD.WIDE R20, R27, 0x4, R20 ;  /* 0x000000041b149825 */ /* 0x002fc800078e0214 */
[C---:B0-----:R-:W-:Y:S01]  /*09f0*/  @!P1 IMAD.WIDE R18, R27.reuse, 0x4, R18 ;  /* 0x000000041b129825 */ /* 0x041fe200078e0212 */
[----:B------:R0:W3:Y:S03]  /*0a00*/  @!P1 LDG.E.CONSTANT R33, desc[UR8][R20.64] ;  /* 0x0000000814219981 */ /* 0x0000e6000c1e9900 */
[----:B------:R-:W-:Y:S01]  /*0a10*/  @!P2 IMAD.IADD R27, R27, 0x1, R24 ;  /* 0x000000011b1ba824 */ /* 0x000fe200078e0218 */
[----:B------:R-:W4:Y:S01]  /*0a20*/  @!P1 LDG.E.CONSTANT R37, desc[UR8][R18.64] ;  /* 0x0000000812259981 */ /* 0x000f22000c1e9900 */
[----:B0-----:R-:W-:Y:S02]  /*0a30*/  MOV R21, RZ ;  /* 0x000000ff00157202 */ /* 0x001fe40000000f00 */
[----:B--2---:R-:W-:-:S05]  /*0a40*/  @!P2 IMAD.WIDE R16, R27, 0x4, R16 ;  /* 0x000000041b10a825 */ /* 0x004fca00078e0210 */
[----:B------:R0:W2:Y:S02]  /*0a50*/  @!P2 LDG.E.CONSTANT R21, desc[UR8][R16.64] ;  /* 0x000000081015a981 */ /* 0x0000a4000c1e9900 */
[----:B0-----:R-:W0:Y:S02]  /*0a60*/  @!P2 LDC.64 R16, c[0x0][0x218] ;  /* 0x00008600ff10ab82 */ /* 0x001e240000000a00 */
[----:B0-----:R-:W-:-:S04]  /*0a70*/  @!P2 IMAD.WIDE R16, R27, 0x4, R16 ;  /* 0x000000041b10a825 */ /* 0x001fc800078e0210 */
[----:B------:R-:W-:-:S06]  /*0a80*/  IMAD.MOV.U32 R27, RZ, RZ, RZ ;  /* 0x000000ffff1b7224 */ /* 0x000fcc00078e00ff */
[----:B------:R-:W2:Y:S01]  /*0a90*/  @!P2 LDG.E.CONSTANT R27, desc[UR8][R16.64] ;  /* 0x00000008101ba981 */ /* 0x000ea2000c1e9900 */
[----:B------:R-:W-:Y:S02]  /*0aa0*/  VIADD R2, R2, 0xfffffffe ;  /* 0xfffffffe02027836 */ /* 0x000fe40000000000 */
[----:B------:R-:W-:-:S03]  /*0ab0*/  FADD.FTZ R29, -R22, R29 ;  /* 0x0000001d161d7221 */ /* 0x000fc60000010100 */
[----:B------:R-:W-:Y:S01]  /*0ac0*/  ISETP.NE.AND P1, PT, R2, RZ, PT ;  /* 0x000000ff0200720c */ /* 0x000fe20003f25270 */
[----:B------:R-:W-:Y:S01]  /*0ad0*/  FFMA.FTZ R3, R29, R12, R3 ;  /* 0x0000000c1d037223 */ /* 0x000fe20000010003 */
[----:B------:R-:W-:Y:S01]  /*0ae0*/  FADD.FTZ R5, R12, R5 ;  /* 0x000000050c057221 */ /* 0x000fe20000010000 */
[----:B------:R-:W-:Y:S02]  /*0af0*/  IMAD R23, R24, 0x3, R23 ;  /* 0x0000000318177824 */ /* 0x000fe400078e0217 */
[----:B------:R-:W-:Y:S01]  /*0b00*/  FADD.FTZ R13, -R22, R13 ;  /* 0x0000000d160d7221 */ /* 0x000fe20000010100 */
[----:B------:R-:W-:-:S03]  /*0b10*/  FADD.FTZ R12, R31, R0 ;  /* 0x000000001f0c7221 */ /* 0x000fc60000010000 */
[----:B------:R-:W-:Y:S01]  /*0b20*/  FFMA.FTZ R13, R13, R31, R28 ;  /* 0x0000001f0d0d7223 */ /* 0x000fe2000001001c */
[----:B------:R-:W-:Y:S01]  /*0b30*/  FADD.FTZ R0, -R22, R25 ;  /* 0x0000001916007221 */ /* 0x000fe20000010100 */
[----:B------:R-:W-:-:S03]  /*0b40*/  IMAD R25, R10, 0x3, R15 ;  /* 0x000000030a197824 */ /* 0x000fc600078e020f */
[----:B------:R-:W-:Y:S01]  /*0b50*/  FFMA.FTZ R3, R0, R30, R3 ;  /* 0x0000001e00037223 */ /* 0x000fe20000010003 */
[----:B------:R-:W-:Y:S01]  /*0b60*/  FADD.FTZ R5, R5, R30 ;  /* 0x0000001e05057221 */ /* 0x000fe20000010000 */
[----:B------:R-:W-:Y:S01]  /*0b70*/  FADD.FTZ R14, -R22, R14 ;  /* 0x0000000e160e7221 */ /* 0x000fe20000010100 */
[----:B------:R-:W-:-:S03]  /*0b80*/  FADD.FTZ R0, R12, R35 ;  /* 0x000000230c007221 */ /* 0x000fc60000010000 */
[----:B------:R-:W-:Y:S01]  /*0b90*/  FFMA.FTZ R28, R14, R35, R13 ;  /* 0x000000230e1c7223 */ /* 0x000fe2000001000d */
[----:B---3--:R-:W-:Y:S01]  /*0ba0*/  FADD.FTZ R20, -R22, R33 ;  /* 0x0000002116147221 */ /* 0x008fe20000010100 */
[----:B----4-:R-:W-:-:S03]  /*0bb0*/  FADD.FTZ R32, R32, R37 ;  /* 0x0000002520207221 */ /* 0x010fc60000010000 */
[----:B------:R-:W-:Y:S01]  /*0bc0*/  FFMA.FTZ R20, R20, R37, R11 ;  /* 0x0000002514147223 */ /* 0x000fe2000001000b */
[----:B--2---:R-:W-:Y:S01]  /*0bd0*/  FADD.FTZ R21, -R22, R21 ;  /* 0x0000001516157221 */ /* 0x004fe20000010100 */
[----:B------:R-:W-:-:S03]  /*0be0*/  FADD.FTZ R16, R36, R27 ;  /* 0x0000001b24107221 */ /* 0x000fc60000010000 */
[----:B------:R-:W-:Y:S01]  /*0bf0*/  FFMA.FTZ R26, R21, R27, R26 ;  /* 0x0000001b151a7223 */ /* 0x000fe2000001001a */
[----:B------:R-:W-:Y:S06]  /*0c00*/  @P1 BRA `(.L_x_28071) ;  /* 0xfffffff800381947 */ /* 0x000fec000383ffff */
.L_x_28070:
[----:B------:R-:W-:Y:S05]  /*0c10*/  @!P0 BRA `(.L_x_28069) ;  /* 0x0000000000d88947 */ /* 0x000fea0003800000 */
[----:B------:R-:W-:Y:S01]  /*0c20*/  ISETP.GE.AND P0, PT, R25, R34, PT ;  /* 0x000000221900720c */ /* 0x000fe20003f06270 */
[----:B------:R-:W-:Y:S01]  /*0c30*/  HFMA2.MMA R17, -RZ, RZ, 0, 0 ;  /* 0x00000000ff117435 */ /* 0x000fe200000001ff */
[----:B------:R-:W-:Y:S01]  /*0c40*/  IADD3 R25, R10, R25, RZ ;  /* 0x000000190a197210 */ /* 0x000fe20007ffe0ff */
[----:B------:R-:W-:-:S03]  /*0c50*/  IMAD.IADD R21, R23, 0x1, R24 ;  /* 0x0000000117157824 */ /* 0x000fc600078e0218 */
[----:B------:R-:W-:Y:S01]  /*0c60*/  ISETP.GE.AND P1, PT, R25, R34, PT ;  /* 0x000000221900720c */ /* 0x000fe20003f26270 */
[----:B------:R-:W-:-:S05]  /*0c70*/  IMAD.IADD R11, R10, 0x1, R25 ;  /* 0x000000010a0b7824 */ /* 0x000fca00078e0219 */
[----:B------:R-:W-:Y:S01]  /*0c80*/  ISETP.GE.AND P2, PT, R11, R34, PT ;  /* 0x000000220b00720c */ /* 0x000fe20003f46270 */
[----:B------:R-:W0:Y:S01]  /*0c90*/  @!P0 LDC.64 R18, c[0x0][0x210] ;  /* 0x00008400ff128b82 */ /* 0x000e220000000a00 */
[----:B------:R-:W-:-:S05]  /*0ca0*/  IMAD.IADD R11, R10, 0x1, R11 ;  /* 0x000000010a0b7824 */ /* 0x000fca00078e020b */
[----:B------:R-:W-:Y:S02]  /*0cb0*/  ISETP.GE.AND P3, PT, R11, R34, PT ;  /* 0x000000220b00720c */ /* 0x000fe40003f66270 */
[----:B------:R-:W1:Y:S08]  /*0cc0*/  @!P0 LDC.64 R14, c[0x0][0x218] ;  /* 0x00008600ff0e8b82 */ /* 0x000e700000000a00 */
[----:B------:R-:W2:Y:S08]  /*0cd0*/  @!P1 LDC.64 R12, c[0x0][0x210] ;  /* 0x00008400ff0c9b82 */ /* 0x000eb00000000a00 */
[----:B------:R-:W3:Y:S01]  /*0ce0*/  @!P1 LDC.64 R30, c[0x0][0x218] ;  /* 0x00008600ff1e9b82 */ /* 0x000ee20000000a00 */
[----:B0-----:R-:W-:-:S05]  /*0cf0*/  @!P0 IMAD.WIDE R18, R23, 0x4, R18 ;  /* 0x0000000417128825 */ /* 0x001fca00078e0212 */
[----:B------:R0:W4:Y:S02]  /*0d00*/  @!P0 LDG.E.CONSTANT R17, desc[UR8][R18.64] ;  /* 0x0000000812118981 */ /* 0x000124000c1e9900 */
[----:B------:R-:W3:Y:S01]  /*0d10*/  @!P2 LDC.64 R10, c[0x0][0x210] ;  /* 0x00008400ff0aab82 */ /* 0x000ee20000000a00 */
[----:B-1----:R-:W-:-:S07]  /*0d20*/  @!P0 IMAD.WIDE R36, R23, 0x4, R14 ;  /* 0x0000000417248825 */ /* 0x002fce00078e020e */
[----:B------:R-:W1:Y:S08]  /*0d30*/  @!P2 LDC.64 R34, c[0x0][0x218] ;  /* 0x00008600ff22ab82 */ /* 0x000e700000000a00 */
[----:B0-----:R-:W0:Y:S08]  /*0d40*/  @!P3 LDC.64 R18, c[0x0][0x210] ;  /* 0x00008400ff12bb82 */ /* 0x001e300000000a00 */
[----:B------:R-:W0:Y:S01]  /*0d50*/  @!P3 LDC.64 R14, c[0x0][0x218] ;  /* 0x00008600ff0ebb82 */ /* 0x000e220000000a00 */
[----:B------:R-:W-:-:S02]  /*0d60*/  IMAD.IADD R27, R21, 0x1, R24 ;  /* 0x00000001151b7824 */ /* 0x000fc400078e0218 */
[----:B--2---:R-:W-:Y:S01]  /*0d70*/  @!P1 IMAD.WIDE R12, R21, 0x4, R12 ;  /* 0x00000004150c9825 */ /* 0x004fe200078e020c */
[----:B------:R-:W-:-:S03]  /*0d80*/  MOV R23, RZ ;  /* 0x000000ff00177202 */ /* 0x000fc60000000f00 */
[----:B---3--:R-:W-:Y:S01]  /*0d90*/  @!P1 IMAD.WIDE R30, R21, 0x4, R30 ;  /* 0x00000004151e9825 */ /* 0x008fe200078e021e */
[----:B------:R-:W-:Y:S02]  /*0da0*/  HFMA2.MMA R21, -RZ, RZ, 0, 0 ;  /* 0x00000000ff157435 */ /* 0x000fe400000001ff */
[----:B------:R2:W3:Y:S01]  /*0db0*/  @!P1 LDG.E.CONSTANT R23, desc[UR8][R12.64] ;  /* 0x000000080c179981 */ /* 0x0004e2000c1e9900 */
[C---:B------:R-:W-:Y:S02]  /*0dc0*/  IMAD.IADD R29, R27.reuse, 0x1, R24 ;  /* 0x000000011b1d7824 */ /* 0x040fe400078e0218 */
[----:B------:R-:W-:-:S04]  /*0dd0*/  @!P2 IMAD.WIDE R10, R27, 0x4, R10 ;  /* 0x000000041b0aa825 */ /* 0x000fc800078e020a */
[----:B-1----:R-:W-:Y:S01]  /*0de0*/  @!P2 IMAD.WIDE R34, R27, 0x4, R34 ;  /* 0x000000041b22a825 */ /* 0x002fe200078e0222 */
[----:B------:R-:W3:Y:S03]  /*0df0*/  @!P2 LDG.E.CONSTANT R21, desc[UR8][R10.64] ;  /* 0x000000080a15a981 */ /* 0x000ee6000c1e9900 */
[----:B------:R-:W-:Y:S02]  /*0e00*/  IMAD.MOV.U32 R27, RZ, RZ, RZ ;  /* 0x000000ffff1b7224 */ /* 0x000fe400078e00ff */
[----:B0-----:R-:W-:Y:S01]  /*0e10*/  @!P3 IMAD.WIDE R18, R29, 0x4, R18 ;  /* 0x000000041d12b825 */ /* 0x001fe200078e0212 */
[----:B--2---:R-:W-:-:S03]  /*0e20*/  MOV R13, RZ ;  /* 0x000000ff000d7202 */ /* 0x004fc60000000f00 */
[----:B------:R-:W-:Y:S01]  /*0e30*/  @!P3 IMAD.WIDE R14, R29, 0x4, R14 ;  /* 0x000000041d0eb825 */ /* 0x000fe200078e020e */
[----:B------:R-:W2:Y:S03]  /*0e40*/  @!P3 LDG.E.CONSTANT R27, desc[UR8][R18.64] ;  /* 0x00000008121bb981 */ /* 0x000ea6000c1e9900 */
[----:B------:R-:W-:Y:S01]  /*0e50*/  IMAD.MOV.U32 R2, RZ, RZ, RZ ;  /* 0x000000ffff027224 */ /* 0x000fe200078e00ff */
[----:B------:R-:W2:Y:S01]  /*0e60*/  @!P2 LDG.E.CONSTANT R13, desc[UR8][R34.64] ;  /* 0x00000008220da981 */ /* 0x000ea2000c1e9900 */
[----:B------:R-:W-:Y:S02]  /*0e70*/  IMAD.MOV.U32 R25, RZ, RZ, RZ ;  /* 0x000000ffff197224 */ /* 0x000fe400078e00ff */
[----:B------:R-:W-:Y:S02]  /*0e80*/  IMAD.MOV.U32 R29, RZ, RZ, RZ ;  /* 0x000000ffff1d7224 */ /* 0x000fe400078e00ff */
[----:B------:R-:W2:Y:S04]  /*0e90*/  @!P0 LDG.E.CONSTANT R2, desc[UR8][R36.64] ;  /* 0x0000000824028981 */ /* 0x000ea8000c1e9900 */
[----:B------:R-:W2:Y:S04]  /*0ea0*/  @!P1 LDG.E.CONSTANT R25, desc[UR8][R30.64] ;  /* 0x000000081e199981 */ /* 0x000ea8000c1e9900 */
[----:B------:R-:W2:Y:S01]  /*0eb0*/  @!P3 LDG.E.CONSTANT R29, desc[UR8][R14.64] ;  /* 0x000000080e1db981 */ /* 0x000ea2000c1e9900 */
[C---:B----45:R-:W-:Y:S01]  /*0ec0*/  FADD.FTZ R12, -R22.reuse, R17 ;  /* 0x00000011160c7221 */ /* 0x070fe20000010100 */
[C---:B---3--:R-:W-:Y:S01]  /*0ed0*/  FADD.FTZ R23, -R22.reuse, R23 ;  /* 0x0000001716177221 */ /* 0x048fe20000010100 */
[C---:B------:R-:W-:Y:S01]  /*0ee0*/  FADD.FTZ R21, -R22.reuse, R21 ;  /* 0x0000001516157221 */ /* 0x040fe20000010100 */
[----:B--2---:R-:W-:Y:S01]  /*0ef0*/  FADD.FTZ R27, -R22, R27 ;  /* 0x0000001b161b7221 */ /* 0x004fe20000010100 */
[----:B------:R-:W-:-:S02]  /*0f00*/  FADD.FTZ R32, R32, R13 ;  /* 0x0000000d20207221 */ /* 0x000fc40000010000 */
[----:B------:R-:W-:Y:S01]  /*0f10*/  FFMA.FTZ R20, R21, R13, R20 ;  /* 0x0000000d15147223 */ /* 0x000fe20000010014 */
[----:B------:R-:W-:Y:S01]  /*0f20*/  FADD.FTZ R5, R5, R2 ;  /* 0x0000000205057221 */ /* 0x000fe20000010000 */
[----:B------:R-:W-:Y:S01]  /*0f30*/  FFMA.FTZ R3, R12, R2, R3 ;  /* 0x000000020c037223 */ /* 0x000fe20000010003 */
[----:B------:R-:W-:Y:S01]  /*0f40*/  FADD.FTZ R0, R0, R25 ;  /* 0x0000001900007221 */ /* 0x000fe20000010000 */
[----:B------:R-:W-:Y:S01]  /*0f50*/  FFMA.FTZ R28, R23, R25, R28 ;  /* 0x00000019171c7223 */ /* 0x000fe2000001001c */
[----:B------:R-:W-:Y:S01]  /*0f60*/  FADD.FTZ R16, R16, R29 ;  /* 0x0000001d10107221 */ /* 0x000fe20000010000 */
[----:B------:R-:W-:-:S07]  /*0f70*/  FFMA.FTZ R26, R27, R29, R26 ;  /* 0x0000001d1b1a7223 */ /* 0x000fce000001001a */
.L_x_28069:
[----:B------:R-:W0:Y:S01]  /*0f80*/  S2R R17, SR_TID.X ;  /* 0x0000000000117919 */ /* 0x000e220000002100 */
[----:B------:R-:W-:Y:S01]  /*0f90*/  FADD.FTZ R11, R0, R5 ;  /* 0x00000005000b7221 */ /* 0x000fe20000010000 */
[----:B------:R-:W-:Y:S01]  /*0fa0*/  SHF.R.U32.HI R5, RZ, 0x1, R6 ;  /* 0x00000001ff057819 */ /* 0x000fe20000011606 */
[----:B------:R-:W-:Y:S02]  /*0fb0*/  FADD.FTZ R3, R28, R3 ;  /* 0x000000031c037221 */ /* 0x000fe40000010000 */
[----:B------:R-:W-:Y:S01]  /*0fc0*/  FADD.FTZ R11, R11, R32 ;  /* 0x000000200b0b7221 */ /* 0x000fe20000010000 */
[----:B------:R-:W-:Y:S01]  /*0fd0*/  ISETP.NE.AND P1, PT, R5, RZ, PT ;  /* 0x000000ff0500720c */ /* 0x000fe20003f25270 */
[----:B------:R-:W-:Y:S02]  /*0fe0*/  FADD.FTZ R3, R3, R20 ;  /* 0x0000001403037221 */ /* 0x000fe40000010000 */
[----:B------:R-:W-:Y:S02]  /*0ff0*/  FADD.FTZ R19, R11, R16 ;  /* 0x000000100b137221 */ /* 0x000fe40000010000 */
[----:B------:R-:W-:Y:S01]  /*1000*/  FADD.FTZ R26, R3, R26 ;  /* 0x0000001a031a7221 */ /* 0x000fe20000010000 */
[----:B0-----:R-:W-:-:S07]  /*1010*/  IMAD R0, R4, UR7, R17 ;  /* 0x0000000704007c24 */ /* 0x001fce000f8e0211 */
[----:B------:R-:W-:Y:S05]  /*1020*/  @!P1 BRA `(.L_x_28072) ;  /* 0x0000002000cc9947 */ /* 0x000fea0003800000 */
[----:B------:R-:W0:Y:S01]  /*1030*/  S2UR UR6, SR_CgaCtaId ;  /* 0x00000000000679c3 */ /* 0x000e220000008800 */
[----:B------:R-:W-:Y:S01]  /*1040*/  IMAD.IADD R3, R5, 0x1, R4 ;  /* 0x0000000105037824 */ /* 0x000fe200078e0204 */
        /* <DEDUP_REMOVED lines=11> */
[----:B------:R-:W-:Y:S02]  /*1100*/  LEA R3, R0, UR5, 0x2 ;  /* 0x0000000500037c11 */ /* 0x000fe4000f8e10ff */
[C---:B------:R-:W-:Y:S01]  /*1110*/  @!P0 LEA R11, R10.reuse, R2, 0x2 ;  /* 0x000000020a0b8211 */ /* 0x040fe200078e10ff */
[----:B------:R-:W-:Y:S02]  /*1120*/  @!P2 STS [R2], R19 ;  /* 0x000000130200a388 */ /* 0x000fe40000000800 */
[----:B------:R-:W-:Y:S02]  /*1130*/  @!P0 IMAD R12, R10, 0x4, R3 ;  /* 0x000000040a0c8824 */ /* 0x000fe400078e0203 */
        /* <DEDUP_REMOVED lines=12> */
[----:B------:R-:W-:Y:S02]  /*1200*/  ISETP.GE.U32.AND P2, PT, R4, R11, PT ;  /* 0x0000000b0400720c */ /* 0x000fe40003f46070 */
[----:B------:R-:W-:-:S09]  /*1210*/  SHF.R.U32.HI R11, RZ, 0x3, R6 ;  /* 0x00000003ff0b7819 */ /* 0x000fd20000011606 */
[----:B------:R-:W-:Y:S02]  /*1220*/  @!P0 IMAD R15, R15, UR7, RZ ;  /* 0x000000070f0f8c24 */ /* 0x000fe4000f8e02ff */
        /* <DEDUP_REMOVED lines=15> */
[----:B------:R-:W-:Y:S02]  /*1320*/  ISETP.GE.U32.AND P2, PT, R4, R13, PT ;  /* 0x0000000d0400720c */ /* 0x000fe40003f46070 */
[----:B------:R-:W-:-:S09]  /*1330*/  SHF.R.U32.HI R13, RZ, 0x4, R6 ;  /* 0x00000004ff0d7819 */ /* 0x000fd20000011606 */
[----:B------:R-:W-:Y:S02]  /*1340*/  @!P0 IMAD R11, R11, UR7, RZ ;  /* 0x000000070b0b8c24 */ /* 0x000fe4000f8e02ff */
        /* <DEDUP_REMOVED lines=15> */
[----:B------:R-:W-:Y:S02]  /*1440*/  ISETP.GE.U32.AND P2, PT, R4, R11, PT ;  /* 0x0000000b0400720c */ /* 0x000fe40003f46070 */
[----:B------:R-:W-:-:S09]  /*1450*/  SHF.R.U32.HI R11, RZ, 0x5, R6 ;  /* 0x00000005ff0b7819 */ /* 0x000fd20000011606 */
[----:B------:R-:W-:Y:S02]  /*1460*/  @!P0 IMAD R13, R13, UR7, RZ ;  /* 0x000000070d0d8c24 */ /* 0x000fe4000f8e02ff */
        /* <DEDUP_REMOVED lines=480> */
[----:B------:R-:W-:-:S04]  /*3270*/  ISETP.GE.U32.AND P0, PT, R13, R6, PT ;  /* 0x000000060d00720c */ /* 0x000fc80003f06070 */
[----:B------:R-:W-:Y:S01]  /*3280*/  ISETP.GE.U32.OR P0, PT, R4, R11, P0 ;  /* 0x0000000b0400720c */ /* 0x000fe20000706470 */
[----:B------:R-:W-:-:S05]  /*3290*/  IMAD.SHL.U32 R11, R11, 0x2, RZ ;  /* 0x000000020b0b7824 */ /* 0x000fca00078e00ff */
[----:B------:R-:W-:-:S07]  /*32a0*/  ISETP.GE.U32.AND P2, PT, R4, R11, PT ;  /* 0x0000000b0400720c */ /* 0x000fce0003f46070 */
[----:B------:R-:W-:-:S04]  /*32b0*/  @!P0 SHF.R.S32.HI R10, RZ, 0x1f, R6 ;  /* 0x0000001fff0a8819 */ /* 0x000fc80000011406 */
[----:B------:R-:W-:Y:S02]  /*32c0*/  @!P0 LOP3.LUT R10, R10, UR7, RZ, 0xc0, !PT ;  /* 0x000000070a0a8c12 */ /* 0x000fe4000f8ec0ff */
[----:B------:R-:W-:Y:S02]  /*32d0*/  @!P2 STS [R2], R19 ;  /* 0x000000130200a388 */ /* 0x000fe40000000800 */
[C---:B------:R-:W-:Y:S01]  /*32e0*/  @!P0 LEA R11, R10.reuse, R2, 0x2 ;  /* 0x000000020a0b8211 */ /* 0x040fe200078e10ff */
[----:B------:R-:W-:Y:S01]  /*32f0*/  @!P0 IMAD R12, R10, 0x4, R3 ;  /* 0x000000040a0c8824 */ /* 0x000fe200078e0203 */
[----:B------:R-:W-:Y:S01]  /*3300*/  @!P2 STS [R3], R26 ;  /* 0x0000001a0300a388 */ /* 0x000fe20000000800 */
[----:B------:R-:W-:Y:S06]  /*3310*/  BAR.SYNC.DEFER_BLOCKING 0x0 ;  /* 0x0000000000007b1d */ /* 0x000fec0000010000 */
[----:B------:R-:W0:Y:S04]  /*3320*/  @!P0 LDS R10, [R11] ;  /* 0x000000000b0a8984 */ /* 0x000e280000000800 */
[----:B------:R-:W1:Y:S01]  /*3330*/  @!P0 LDS R13, [R12] ;  /* 0x000000000c0d8984 */ /* 0x000e620000000800 */
[----:B0-----:R-:W-:Y:S01]  /*3340*/  @!P0 FADD.FTZ R19, R19, R10 ;  /* 0x0000000a13138221 */ /* 0x001fe20000010000 */
[----:B-1----:R-:W-:-:S07]  /*3350*/  @!P0 FADD.FTZ R26, R26, R13 ;  /* 0x0000000d1a1a8221 */ /* 0x002fce0000010000 */
.L_x_28072:
[----:B------:R-:W-:Y:S01]  /*3360*/  ISETP.GT.U32.AND P0, PT, R7, 0x1, PT ;  /* 0x000000010700780c */ /* 0x000fe20003f04070 */
[C---:B------:R-:W-:Y:S01]  /*3370*/  IMAD.SHL.U32 R2, R8.reuse, 0x4, RZ ;  /* 0x0000000408027824 */ /* 0x040fe200078e00ff */
        /* <DEDUP_REMOVED lines=22> */
[----:B-----5:R-:W-:Y:S02]  /*34e0*/  @P1 FMUL.FTZ R9, R9, R26 ;  /* 0x0000001a09091220 */ /* 0x020fe40000410000 */
[----:B------:R-:W-:Y:S04]  /*34f0*/  @P0 STG.E desc[UR8][R14.64], R19 ;  /* 0x000000130e000986 */ /* 0x000fe8000c101908 */
[----:B------:R-:W-:Y:S04]  /*3500*/  @P1 STG.E desc[UR8][R12.64], R9 ;  /* 0x000000090c001986 */ /* 0x000fe8000c101908 */
[----:B------:R-:W-:Y:S04]  /*3510*/  STG.E desc[UR8][R10.64], R19 ;  /* 0x000000130a007986 */ /* 0x000fe8000c101908 */
[----:B------:R-:W-:Y:S01]  /*3520*/  STG.E desc[UR8][R2.64], R26 ;  /* 0x0000001a02007986 */ /* 0x000fe2000c101908 */
[----:B------:R-:W-:Y:S05]  /*3530*/  EXIT ;  /* 0x000000000000794d */ /* 0x000fea0003800000 */
.L_x_28073:
        /* <DEDUP_REMOVED lines=13> */
[C---:B-----5:R-:W-:Y:S02]  /*3610*/  LEA R22, P3, R16.reuse, R20, 0x2 ;  /* 0x0000001410167211 */ /* 0x060fe400078610ff */
[----:B------:R0:W-:Y:S02]  /*3620*/  STG.E.STRONG.SYS desc[UR8][R20.64], R19 ;  /* 0x0000001314007986 */ /* 0x0001e4000c115908 */
[----:B------:R-:W-:-:S05]  /*3630*/  LEA.HI.X R23, R16, R21, RZ, 0x2, P3 ;  /* 0x0000001510177211 */ /* 0x000fca00018f14ff */
[----:B------:R0:W-:Y:S04]  /*3640*/  STG.E.STRONG.SYS desc[UR8][R22.64], R26 ;  /* 0x0000001a16007986 */ /* 0x0001e8000c115908 */
.L_x_28075:
[----:B------:R-:W-:Y:S05]  /*3650*/  BSYNC B0 ;  /* 0x0000000000007941 */ /* 0x000fea0003800000 */
.L_x_28074:
[----:B------:R-:W-:Y:S06]  /*3660*/  MEMBAR.SC.GPU ;  /* 0x0000000000007992 */ /* 0x000fec0000002000 */
[----:B------:R-:W-:-:S00]  /*3670*/  ERRBAR ;  /* 0x00000000000079ab */ /* 0x000fc00000000000 */
[----:B------:R-:W-:Y:S06]  /*3680*/  CGAERRBAR ;  /* 0x00000000000075ab */ /* 0x000fec0000000000 */
[----:B------:R-:W-:Y:S02]  /*3690*/  CCTL.IVALL ;  /* 0x00000000ff00798f */ /* 0x000fe40002000000 */
[----:B------:R-:W-:Y:S06]  /*36a0*/  BAR.SYNC.DEFER_BLOCKING 0x0 ;  /* 0x0000000000007b1d */ /* 0x000fec0000010000 */
[----:B------:R-:W-:Y:S04]  /*36b0*/  BSSY B0, `(.L_x_28076) ;  /* 0x0000017000007945 */ /* 0x000fe80003800000 */
[----:B------:R-:W-:Y:S05]  /*36c0*/  @P0 BRA `(.L_x_28077) ;  /* 0x0000000000540947 */ /* 0x000fea0003800000 */
[----:B------:R-:W1:Y:S01]  /*36d0*/  S2R R17, SR_LANEID ;  /* 0x0000000000117919 */ /* 0x000e620000000000 */
[----:B------:R-:W-:Y:S01]  /*36e0*/  VOTEU.ANY UR4, UPT, PT ;  /* 0x0000000000047886 */ /* 0x000fe200038e0100 */
[----:B0-----:R-:W0:Y:S01]  /*36f0*/  LDC.64 R18, c[0x0][0x258] ;  /* 0x00009600ff127b82 */ /* 0x001e220000000a00 */
[----:B-----5:R-:W1:Y:S01]  /*3700*/  FLO.U32 R22, UR4 ;  /* 0x0000000400167d00 */ /* 0x020e6200080e0000 */
[----:B------:R-:W0:Y:S07]  /*3710*/  S2R R23, SR_CTAID.X ;  /* 0x0000000000177919 */ /* 0x000e2e0000002500 */
[----:B------:R-:W2:Y:S01]  /*3720*/  POPC R21, UR4 ;  /* 0x0000000400157d09 */ /* 0x000ea20008000000 */
[----:B-1----:R-:W-:Y:S01]  /*3730*/  ISETP.EQ.U32.AND P0, PT, R22, R17, PT ;  /* 0x000000111600720c */ /* 0x002fe20003f02070 */
[----:B0-----:R-:W-:-:S12]  /*3740*/  IMAD.WIDE.U32 R18, R23, 0x4, R18 ;  /* 0x0000000417127825 */ /* 0x001fd800078e0012 */
        /* <DEDUP_REMOVED lines=13> */
.L_x_28077:
[----:B------:R-:W-:Y:S05]  /*3820*/  BSYNC B0 ;  /* 0x0000000000007941 */ /* 0x000fea0003800000 */
.L_x_28076:
[----:B------:R-:W-:Y:S06]  /*3830*/  BAR.SYNC.DEFER_BLOCKING 0x0 ;  /* 0x0000000000007b1d */ /* 0x000fec0000010000 */
[----:B-1----:R-:W1:Y:S02]  /*3840*/  LDS.U8 R17, [UR16+0x1000] ;  /* 0x00100010ff117984 */ /* 0x002e640008000000 */
[----:B-1----:R-:W-:-:S13]  /*3850*/  ISETP.NE.AND P0, PT, R17, RZ, PT ;  /* 0x000000ff1100720c */ /* 0x002fda0003f05270 */
        /* <DEDUP_REMOVED lines=8> */
[----:B0-----:R-:W-:-:S07]  /*38e0*/  IMAD.MOV.U32 R19, RZ, RZ, R4 ;  /* 0x000000ffff137224 */ /* 0x001fce00078e0004 */
.L_x_28080:
[----:B------:R-:W0:Y:S01]  /*38f0*/  LDC.64 R20, c[0x0][0x250] ;  /* 0x00009400ff147b82 */ /* 0x000e220000000a00 */
[----:B------:R-:W-:-:S04]  /*3900*/  IMAD R23, R19, UR6, R8 ;  /* 0x0000000613177c24 */ /* 0x000fc8000f8e0208 */
[----:B0-----:R-:W-:-:S03]  /*3910*/  IMAD.WIDE R20, R23, 0x4, R20 ;  /* 0x0000000417147825 */ /* 0x001fc600078e0214 */
[----:B-----5:R-:W-:-:S03]  /*3920*/  LEA R22, P0, R16, R20, 0x2 ;  /* 0x0000001410167211 */ /* 0x020fc600078010ff */
        /* <DEDUP_REMOVED lines=8> */
.L_x_28079:
[----:B------:R-:W-:Y:S05]  /*39b0*/  BSYNC B0 ;  /* 0x0000000000007941 */ /* 0x000fea0003800000 */
.L_x_28078:
[----:B------:R-:W-:Y:S05]  /*39c0*/  @!P1 BRA `(.L_x_28081) ;  /* 0x0000002000c09947 */ /* 0x000fea0003800000 */
[----:B------:R-:W-:Y:S01]  /*39d0*/  IMAD.IADD R7, R5, 0x1, R4 ;  /* 0x0000000105077824 */ /* 0x000fe200078e0204 */
[----:B------:R-:W-:Y:S01]  /*39e0*/  UIADD3 UR4, UR14, 0x800, URZ ;  /* 0x000008000e047890 */ /* 0x000fe2000fffe03f */
[----:B------:R-:W-:Y:S02]  /*39f0*/  LEA R8, R0, UR16, 0x2 ;  /* 0x0000001000087c11 */ /* 0x000fe4000f8e10ff */
[----:B0-----:R-:W-:Y:S01]  /*3a00*/  SHF.R.U32.HI R19, RZ, 0x2, R6 ;  /* 0x00000002ff137819 */ /* 0x001fe20000011606 */
[----:B------:R-:W-:Y:S01]  /*3a10*/  ULEA UR4, UR15, UR4, 0x18 ;  /* 0x000000040f047291 */ /* 0x000fe2000f8ec03f */
[----:B------:R-:W-:Y:S02]  /*3a20*/  ISETP.GE.U32.AND P0, PT, R7, R6, PT ;  /* 0x000000060700720c */ /* 0x000fe40003f06070 */
[----:B------:R-:W-:Y:S02]  /*3a30*/  LOP3.LUT R7, R6, 0xfffffffe, RZ, 0xc0, !PT ;  /* 0xfffffffe06077812 */ /* 0x000fe400078ec0ff */
[----:B------:R-:W-:-:S02]  /*3a40*/  ISETP.GE.U32.OR P0, PT, R4, R5, P0 ;  /* 0x000000050400720c */ /* 0x000fc40000706470 */
[----:B------:R-:W-:-:S11]  /*3a50*/  ISETP.GE.U32.AND P1, PT, R4, R7, PT ;  /* 0x000000070400720c */ /* 0x000fd60003f26070 */
[----:B------:R-:W-:Y:S01]  /*3a60*/  @!P0 IMAD R7, R5, UR7, RZ ;  /* 0x0000000705078c24 */ /* 0x000fe2000f8e02ff */
[----:B------:R-:W-:Y:S01]  /*3a70*/  LEA R5, R0, UR4, 0x2 ;  /* 0x0000000400057c11 */ /* 0x000fe2000f8e10ff */
        /* <DEDUP_REMOVED lines=549> */
.L_x_28081:
        /* <DEDUP_REMOVED lines=11> */
.L_x_28082:
        /* <DEDUP_REMOVED lines=16> */
.L_x_28502:


//--------------------- .text._ZN2at6native47batch_norm_backward_reduce_channels_last_kernelILi4EdddEEvPKT0_S4_PKT1_S7_PS5_S8_PT2_SA_PVS5_Piii --------------------------
	.section	.text._ZN2at6native47batch_norm_backward_reduce_channels_last_kernelILi4EdddEEvPKT0_S4_PKT1_S7_PS5_S8_PT2_SA_PVS5_Piii,"ax",@progbits
	.align	128
        .global         _ZN2at6native47batch_norm_backward_reduce_channels_last_kernelILi4EdddEEvPKT0_S4_PKT1_S7_PS5_S8_PT2_SA_PVS5_Piii
        .type           _ZN2at6native47batch_norm_backward_reduce_channels_last_kernelILi4EdddEEvPKT0_S4_PKT1_S7_PS5_S8_PT2_SA_PVS5_Piii,@function
        .size           _ZN2at6native47batch_norm_backward_reduce_channels_last_kernelILi4EdddEEvPKT0_S4_PKT1_S7_PS5_S8_PT2_SA_PVS5_Piii,(.L_x_28503 - _ZN2at6native47batch_norm_backward_reduce_channels_last_kernelILi4EdddEEvPKT0_S4_PKT1_S7_PS5_S8_PT2_SA_PVS5_Piii)
        .other          _ZN2at6native47batch_norm_backward_reduce_channels_last_kernelILi4EdddEEvPKT0_S4_PKT1_S7_PS5_S8_PT2_SA_PVS5_Piii,@"STO_CUDA_ENTRY STV_DEFAULT"
_ZN2at6native47batch_norm_backward_reduce_channels_last_kernelILi4EdddEEvPKT0_S4_PKT1_S7_PS5_S8_PT2_SA_PVS5_Piii:
.text._ZN2at6native47batch_norm_backward_reduce_channels_last_kernelILi4EdddEEvPKT0_S4_PKT1_S7_PS5_S8_PT2_SA_PVS5_Piii:
        /* <DEDUP_REMOVED lines=15> */
[----:B------:R-:W0:Y:S01]  /*00f0*/  LDC.64 R14, c[0x0][0x228] ;  /* 0x00008a00ff0e7b82 */ /* 0x000e220000000a00 */
[----:B------:R-:W-:Y:S01]  /*0100*/  ULDC.64 UR8, c[0x0][0x208] ;  /* 0x0000820000087ab9 */ /* 0x000fe20000000a00 */
[----:B0-----:R-:W-:-:S06]  /*0110*/  IMAD.WIDE R14, R3, 0x8, R14 ;  /* 0x00000008030e7825 */ /* 0x001fcc00078e020e */
[----:B------:R-:W5:Y:S01]  /*0120*/  LDG.E.64.CONSTANT R14, desc[UR8][R14.64] ;  /* 0x000000080e0e7981 */ /* 0x000f62000c1e9b00 */
[----:B------:R-:W-:Y:S01]  /*0130*/  IMAD R2, R5, R4, RZ ;  /* 0x0000000405027224 */ /* 0x000fe200078e02ff */
[----:B------:R-:W-:Y:S01]  /*0140*/  CS2R R22, SRZ ;  /* 0x0000000000167805 */ /* 0x000fe2000001ff00 */
[----:B------:R-:W-:Y:S01]  /*0150*/  VIADD R11, R46, 0xffffffff ;  /* 0xffffffff2e0b7836 */ /* 0x000fe20000000000 */
[----:B------:R-:W-:Y:S01]  /*0160*/  CS2R R26, SRZ ;  /* 0x00000000001a7805 */ /* 0x000fe2000001ff00 */
[----:B------:R-:W-:Y:S01]  /*0170*/  IMAD.SHL.U32 R0, R2, 0x4, RZ ;  /* 0x0000000402007824 */ /* 0x000fe200078e00ff */
[----:B------:R-:W-:Y:S02]  /*0180*/  CS2R R32, SRZ ;  /* 0x0000000000207805 */ /* 0x000fe4000001ff00 */
[----:B------:R-:W-:Y:S02]  /*0190*/  CS2R R18, SRZ ;  /* 0x0000000000127805 */ /* 0x000fe4000001ff00 */
[----:B------:R-:W-:-:S02]  /*01a0*/  CS2R R28, SRZ ;  /* 0x00000000001c7805 */ /* 0x000fc4000001ff00 */
[----:B------:R-:W-:Y:S02]  /*01b0*/  CS2R R20, SRZ ;  /* 0x0000000000147805 */ /* 0x000fe4000001ff00 */
[----:B------:R-:W-:-:S04]  /*01c0*/  IABS R13, R0 ;  /* 0x00000000000d7213 */ /* 0x000fc80000000000 */
[----:B------:R-:W0:Y:S08]  /*01d0*/  I2F.RP R6, R13 ;  /* 0x0000000d00067306 */ /* 0x000e300000209400 */
[----:B0-----:R-:W0:Y:S02]  /*01e0*/  MUFU.RCP R6, R6 ;  /* 0x0000000600067308 */ /* 0x001e240000001000 */
[----:B0-----:R-:W-:Y:S01]  /*01f0*/  VIADD R8, R6, 0xffffffe ;  /* 0x0ffffffe06087836 */ /* 0x001fe20000000000 */
[----:B------:R-:W-:-:S02]  /*0200*/  IABS R6, R11 ;  /* 0x0000000b00067213 */ /* 0x000fc40000000000 */
[----:B------:R-:W-:-:S03]  /*0210*/  LOP3.LUT R11, R11, R0, RZ, 0x3c, !PT ;  /* 0x000000000b0b7212 */ /* 0x000fc600078e3cff */
[----:B------:R0:W1:Y:S01]  /*0220*/  F2I.FTZ.U32.TRUNC.NTZ R9, R8 ;  /* 0x0000000800097305 */ /* 0x000062000021f000 */
[----:B------:R-:W-:Y:S01]  /*0230*/  ISETP.GE.AND P2, PT, R11, RZ, PT ;  /* 0x000000ff0b00720c */ /* 0x000fe20003f46270 */
[----:B0-----:R-:W-:Y:S02]  /*0240*/  IMAD.MOV.U32 R8, RZ, RZ, RZ ;  /* 0x000000ffff087224 */ /* 0x001fe400078e00ff */
[----:B-1----:R-:W-:-:S04]  /*0250*/  IMAD.MOV R10, RZ, RZ, -R9 ;  /* 0x000000ffff0a7224 */ /* 0x002fc800078e0a09 */
[----:B------:R-:W-:Y:S01]  /*0260*/  IMAD R17, R10, R13, RZ ;  /* 0x0000000d0a117224 */ /* 0x000fe200078e02ff */
[----:B------:R-:W-:-:S03]  /*0270*/  IABS R10, R0 ;  /* 0x00000000000a7213 */ /* 0x000fc60000000000 */
[----:B------:R-:W-:Y:S01]  /*0280*/  IMAD.HI.U32 R9, R9, R17, R8 ;  /* 0x0000001109097227 */ /* 0x000fe200078e0008 */
[----:B------:R-:W-:-:S03]  /*0290*/  CS2R R16, SRZ ;  /* 0x0000000000107805 */ /* 0x000fc6000001ff00 */
        /* <DEDUP_REMOVED lines=8> */
[----:B------:R-:W-:-:S04]  /*0320*/  @P0 VIADD R9, R9, 0x1 ;  /* 0x0000000109090836 */ /* 0x000fc80000000000 */
[----:B------:R-:W-:Y:S01]  /*0330*/  IMAD.MOV.U32 R6, RZ, RZ, R9 ;  /* 0x000000ffff067224 */ /* 0x000fe200078e0009 */
[----:B------:R-:W-:-:S03]  /*0340*/  CS2R R8, SRZ ;  /* 0x0000000000087805 */ /* 0x000fc6000001ff00 */
[----:B------:R-:W-:Y:S01]  /*0350*/  @!P2 IMAD.MOV R6, RZ, RZ, -R6 ;  /* 0x000000ffff06a224 */ /* 0x000fe200078e0a06 */
[----:B------:R-:W-:-:S04]  /*0360*/  @!P1 LOP3.LUT R6, RZ, R0, RZ, 0x33, !PT ;  /* 0x00000000ff069212 */ /* 0x000fc800078e33ff */
[----:B------:R-:W-:-:S13]  /*0370*/  ISETP.GE.AND P0, PT, R6, RZ, PT ;  /* 0x000000ff0600720c */ /* 0x000fda0003f06270 */
[----:B------:R-:W-:Y:S05]  /*0380*/  @!P0 BRA `(.L_x_28083) ;  /* 0x0000000c00088947 */ /* 0x000fea0003800000 */
[----:B------:R-:W0:Y:S02]  /*0390*/  LDC.64 R24, c[0x0][0x220] ;  /* 0x00008800ff187b82 */ /* 0x000e240000000a00 */
[----:B0-----:R-:W-:-:S06]  /*03a0*/  IMAD.WIDE R24, R3, 0x8, R24 ;  /* 0x0000000803187825 */ /* 0x001fcc00078e0218 */
[----:B------:R-:W5:Y:S01]  /*03b0*/  LDG.E.64.CONSTANT R24, desc[UR8][R24.64] ;  /* 0x0000000818187981 */ /* 0x000f62000c1e9b00 */
[C---:B------:R-:W-:Y:S01]  /*03c0*/  ISETP.NE.AND P1, PT, R6.reuse, RZ, PT ;  /* 0x000000ff0600720c */ /* 0x040fe20003f25270 */
[----:B------:R-:W-:Y:S01]  /*03d0*/  VIADD R0, R6, 0x1 ;  /* 0x0000000106007836 */ /* 0x000fe20000000000 */
[----:B------:R-:W-:Y:S01]  /*03e0*/  CS2R R22, SRZ ;  /* 0x0000000000167805 */ /* 0x000fe2000001ff00 */
[----:B------:R-:W-:-:S03]  /*03f0*/  IMAD.MOV.U32 R11, RZ, RZ, R7 ;  /* 0x000000ffff0b7224 */ /* 0x000fc600078e0007 */
[----:B------:R-:W-:Y:S01]  /*0400*/  LOP3.LUT P0, RZ, R0, 0x1, RZ, 0xc0, !PT ;  /* 0x0000000100ff7812 */ /* 0x000fe2000780c0ff */
[----:B------:R-:W-:Y:S02]  /*0410*/  IMAD R0, R2, UR11, RZ ;  /* 0x0000000b02007c24 */ /* 0x000fe4000f8e02ff */
[----:B------:R-:W-:-:S04]  /*0420*/  IMAD R47, R11, UR11, R3 ;  /* 0x0000000b0b2f7c24 */ /* 0x000fc8000f8e0203 */
[----:B------:R-:W-:Y:S06]  /*0430*/  @!P1 BRA `(.L_x_28084) ;  /* 0x0000000800009947 */ /* 0x000fec0003800000 */
[----:B------:R-:W0:Y:S01]  /*0440*/  LDC R46, c[0x0][0x260] ;  /* 0x00009800ff2e7b82 */ /* 0x000e220000000800 */
[----:B------:R-:W-:Y:S01]  /*0450*/  VIADD R6, R6, 0x1 ;  /* 0x0000000106067836 */ /* 0x000fe20000000000 */
[----:B------:R-:W-:Y:S02]  /*0460*/  CS2R R22, SRZ ;  /* 0x0000000000167805 */ /* 0x000fe4000001ff00 */
[----:B------:R-:W-:Y:S02]  /*0470*/  CS2R R26, SRZ ;  /* 0x00000000001a7805 */ /* 0x000fe4000001ff00 */
[----:B------:R-:W-:Y:S02]  /*0480*/  CS2R R8, SRZ ;  /* 0x0000000000087805 */ /* 0x000fe4000001ff00 */
[----:B------:R-:W-:Y:S02]  /*0490*/  CS2R R32, SRZ ;  /* 0x0000000000207805 */ /* 0x000fe4000001ff00 */
[----:B------:R-:W-:-:S02]  /*04a0*/  LOP3.LUT R7, R6, 0x1, RZ, 0xc0, !PT ;  /* 0x0000000106077812 */ /* 0x000fc400078ec0ff */
[----:B------:R-:W-:Y:S02]  /*04b0*/  CS2R R16, SRZ ;  /* 0x0000000000107805 */ /* 0x000fe4000001ff00 */
[----:B------:R-:W-:Y:S02]  /*04c0*/  CS2R R18, SRZ ;  /* 0x0000000000127805 */ /* 0x000fe4000001ff00 */
[----:B------:R-:W-:Y:S02]  /*04d0*/  CS2R R28, SRZ ;  /* 0x00000000001c7805 */ /* 0x000fe4000001ff00 */
[----:B------:R-:W-:Y:S01]  /*04e0*/  CS2R R20, SRZ ;  /* 0x0000000000147805 */ /* 0x000fe2000001ff00 */
[----:B------:R-:W-:-:S07]  /*04f0*/  IMAD.IADD R6, R6, 0x1, -R7 ;  /* 0x0000000106067824 */ /* 0x000fce00078e0a07 */
.L_x_28085:
[C---:B------:R-:W-:Y:S01]  /*0500*/  IMAD.IADD R7, R2.reuse, 0x1, R11 ;  /* 0x0000000102077824 */ /* 0x040fe200078e020b */
[-C--:B0-----:R-:W-:Y:S02]  /*0510*/  ISETP.GE.AND P1, PT, R11, R46.reuse, PT ;  /* 0x0000002e0b00720c */ /* 0x081fe40003f26270 */
[----:B------:R-:W-:Y:S01]  /*0520*/  CS2R R10, SRZ ;  /* 0x00000000000a7805 */ /* 0x000fe2000001ff00 */
[----:B------:R-:W-:Y:S01]  /*0530*/  IMAD.IADD R13, R2, 0x1, R7 ;  /* 0x00000001020d7824 */ /* 0x000fe200078e0207 */
[----:B------:R-:W-:-:S04]  /*0540*/  ISETP.GE.AND P2, PT, R7, R46, PT ;  /* 0x0000002e0700720c */ /* 0x000fc80003f46270 */
[----:B------:R-:W-:Y:S01]  /*0550*/  ISETP.GE.AND P3, PT, R13, R46, PT ;  /* 0x0000002e0d00720c */ /* 0x000fe20003f66270 */
[----:B------:R-:W-:-:S04]  /*0560*/  IMAD.IADD R13, R2, 0x1, R13 ;  /* 0x00000001020d7824 */ /* 0x000fc800078e020d */
[----:B------:R-:W0:Y:S01]  /*0570*/  @!P1 LDC.64 R44, c[0x0][0x210] ;  /* 0x00008400ff2c9b82 */ /* 0x000e220000000a00 */
[----:B------:R-:W-:-:S07]  /*0580*/  ISETP.GE.AND P4, PT, R13, R46, PT ;  /* 0x0000002e0d00720c */ /* 0x000fce0003f86270 */
[----:B------:R-:W1:Y:S01]  /*0590*/  @!P3 LDC.64 R40, c[0x0][0x210] ;  /* 0x00008400ff28bb82 */ /* 0x000e620000000a00 */
[----:B------:R-:W-:-:S05]  /*05a0*/  @!P3 IADD3 R35, R0, R47, R0 ;  /* 0x0000002f0023b210 */ /* 0x000fca0007ffe000 */
[--C-:B------:R-:W-:Y:S02]  /*05b0*/  @!P4 IADD3 R13, R0, R47, R0.reuse ;  /* 0x0000002f000dc210 */ /* 0x100fe40007ffe000 */
[----:B------:R-:W2:Y:S03]  /*05c0*/  @!P4 LDC.64 R38, c[0x0][0x210] ;  /* 0x00008400ff26cb82 */ /* 0x000ea60000000a00 */
[----:B------:R-:W-:-:S05]  /*05d0*/  @!P4 IMAD.IADD R13, R13, 0x1, R0 ;  /* 0x000000010d0dc824 */ /* 0x000fca00078e0200 */
[----:B------:R-:W3:Y:S08]  /*05e0*/  @!P4 LDC.64 R30, c[0x0][0x218] ;  /* 0x00008600ff1ecb82 */ /* 0x000ef00000000a00 */
[----:B------:R-:W4:Y:S01]  /*05f0*/  @!P3 LDC.64 R52, c[0x0][0x218] ;  /* 0x00008600ff34bb82 */ /* 0x000f220000000a00 */
[----:B-1----:R-:W-:Y:S01]  /*0600*/  @!P3 IMAD.WIDE R40, R35, 0x8, R40 ;  /* 0x000000082328b825 */ /* 0x002fe200078e0228 */
[----:B------:R-:W-:-:S04]  /*0610*/  CS2R R42, SRZ ;  /* 0x00000000002a7805 */ /* 0x000fc8000001ff00 */
[----:B------:R1:W4:Y:S01]  /*0620*/  @!P3 LDG.E.64.CONSTANT R10, desc[UR8][R40.64] ;  /* 0x00000008280ab981 */ /* 0x000322000c1e9b00 */
[----:B--2---:R-:W-:Y:S01]  /*0630*/  @!P4 IMAD.WIDE R38, R13, 0x8, R38 ;  /* 0x000000080d26c825 */ /* 0x004fe200078e0226 */
[----:B------:R-:W2:Y:S01]  /*0640*/  @!P2 LDC.64 R50, c[0x0][0x210] ;  /* 0x00008400ff32ab82 */ /* 0x000ea20000000a00 */
[----:B------:R-:W-:-:S03]  /*0650*/  CS2R R36, SRZ ;  /* 0x0000000000247805 */ /* 0x000fc6000001ff00 */
[----:B------:R0:W2:Y:S01]  /*0660*/  @!P4 LDG.E.64.CONSTANT R42, desc[UR8][R38.64] ;  /* 0x00000008262ac981 */ /* 0x0000a2000c1e9b00 */
[----:B---3--:R-:W-:-:S03]  /*0670*/  @!P4 IMAD.WIDE R30, R13, 0x8, R30 ;  /* 0x000000080d1ec825 */ /* 0x008fc600078e021e */
[----:B------:R-:W3:Y:S01]  /*0680*/  @!P2 LDC.64 R48, c[0x0][0x218] ;  /* 0x00008600ff30ab82 */ /* 0x000ee20000000a00 */
[----:B----4-:R-:W-:-:S07]  /*0690*/  @!P3 IMAD.WIDE R52, R35, 0x8, R52 ;  /* 0x000000082334b825 */ /* 0x010fce00078e0234 */
[----:B------:R-:W4:Y:S01]  /*06a0*/  @!P1 LDC.64 R12, c[0x0][0x218] ;  /* 0x00008600ff0c9b82 */ /* 0x000f220000000a00 */
[----:B------:R-:W-:Y:S01]  /*06b0*/  CS2R R34, SRZ ;  /* 0x0000000000227805 */ /* 0x000fe2000001ff00 */
[----:B------:R-:W3:Y:S01]  /*06c0*/  @!P4 LDG.E.64.CONSTANT R36, desc[UR8][R30.64] ;  /* 0x000000081e24c981 */ /* 0x000ee2000c1e9b00 */
[----:B-1----:R-:W-:Y:S01]  /*06d0*/  CS2R R40, SRZ ;  /* 0x0000000000287805 */ /* 0x002fe2000001ff00 */
[----:B0-----:R-:W-:-:S03]  /*06e0*/  @!P1 IMAD.WIDE R44, R47, 0x8, R44 ;  /* 0x000000082f2c9825 */ /* 0x001fc600078e022c */
[----:B------:R-:W3:Y:S04]  /*06f0*/  @!P3 LDG.E.64.CONSTANT R34, desc[UR8][R52.64] ;  /* 0x000000083422b981 */ /* 0x000ee8000c1e9b00 */
[----:B------:R0:W3:Y:S01]  /*0700*/  @!P1 LDG.E.64.CONSTANT R40, desc[UR8][R44.64] ;  /* 0x000000082c289981 */ /* 0x0000e2000c1e9b00 */
[----:B------:R-:W-:Y:S01]  /*0710*/  CS2R R38, SRZ ;  /* 0x0000000000267805 */ /* 0x000fe2000001ff00 */
[----:B0-----:R-:W-:-:S04]  /*0720*/  IMAD.IADD R45, R47, 0x1, R0 ;  /* 0x000000012f2d7824 */ /* 0x001fc800078e0200 */
[----:B--2---:R-:W-:-:S04]  /*0730*/  @!P2 IMAD.WIDE R50, R45, 0x8, R50 ;  /* 0x000000082d32a825 */ /* 0x004fc800078e0232 */
[----:B----4-:R-:W-:Y:S01]  /*0740*/  @!P1 IMAD.WIDE R52, R47, 0x8, R12 ;  /* 0x000000082f349825 */ /* 0x010fe200078e020c */
[----:B------:R-:W2:Y:S01]  /*0750*/  @!P2 LDG.E.64.CONSTANT R38, desc[UR8][R50.64] ;  /* 0x000000083226a981 */ /* 0x000ea2000c1e9b00 */
[----:B------:R-:W-:Y:S02]  /*0760*/  CS2R R12, SRZ ;  /* 0x00000000000c7805 */ /* 0x000fe4000001ff00 */
[----:B------:R-:W-:Y:S01]  /*0770*/  CS2R R30, SRZ ;  /* 0x00000000001e7805 */ /* 0x000fe2000001ff00 */
[----:B---3--:R-:W-:-:S03]  /*0780*/  @!P2 IMAD.WIDE R48, R45, 0x8, R48 ;  /* 0x000000082d30a825 */ /* 0x008fc600078e0230 */
[----:B------:R-:W3:Y:S04]  /*0790*/  @!P1 LDG.E.64.CONSTANT R12, desc[UR8][R52.64] ;  /* 0x00000008340c9981 */ /* 0x000ee8000c1e9b00 */
[----:B------:R0:W4:Y:S01]  /*07a0*/  @!P2 LDG.E.64.CONSTANT R30, desc[UR8][R48.64] ;  /* 0x00000008301ea981 */ /* 0x000122000c1e9b00 */
[----:B------:R-:W-:-:S05]  /*07b0*/  IMAD R7, R2, 0x3, R7 ;  /* 0x0000000302077824 */ /* 0x000fca00078e0207 */
[----:B------:R-:W-:Y:S01]  /*07c0*/  ISETP.GE.AND P1, PT, R7, R46, PT ;  /* 0x0000002e0700720c */ /* 0x000fe20003f26270 */
[----:B------:R-:W-:-:S05]  /*07d0*/  IMAD.IADD R7, R2, 0x1, R7 ;  /* 0x0000000102077824 */ /* 0x000fca00078e0207 */
[----:B------:R-:W-:Y:S01]  /*07e0*/  ISETP.GE.AND P2, PT, R7, R46, PT ;  /* 0x0000002e0700720c */ /* 0x000fe20003f46270 */
[----:B------:R-:W-:-:S05]  /*07f0*/  IMAD.IADD R47, R2, 0x1, R7 ;  /* 0x00000001022f7824 */ /* 0x000fca00078e0207 */
[----:B------:R-:W-:Y:S01]  /*0800*/  ISETP.GE.AND P3, PT, R47, R46, PT ;  /* 0x0000002e2f00720c */ /* 0x000fe20003f66270 */
[----:B------:R-:W-:Y:S02]  /*0810*/  IMAD.IADD R47, R2, 0x1, R47 ;  /* 0x00000001022f7824 */ /* 0x000fe400078e022f */
[----:B------:R-:W-:-:S03]  /*0820*/  IMAD R45, R0, 0x3, R45 ;  /* 0x00000003002d7824 */ /* 0x000fc600078e022d */
[----:B------:R-:W-:Y:S01]  /*0830*/  ISETP.GE.AND P4, PT, R47, R46, PT ;  /* 0x0000002e2f00720c */ /* 0x000fe20003f86270 */
[----:B------:R-:W-:Y:S01]  /*0840*/  IMAD.IADD R47, R45, 0x1, R0 ;  /* 0x000000012d2f7824 */ /* 0x000fe200078e0200 */
[C---:B-----5:R-:W-:Y:S02]  /*0850*/  DADD R10, -R24.reuse, R10 ;  /* 0x00000000180a7229 */ /* 0x060fe4000000010a */
[----:B------:R-:W-:-:S08]  /*0860*/  DADD R42, -R24, R42 ;  /* 0x00000000182a7229 */ /* 0x000fd0000000012a */
[----:B------:R-:W-:Y:S02]  /*0870*/  DFMA R16, R42, R36, R16 ;  /* 0x000000242a10722b */ /* 0x000fe40000000010 */
[----:B------:R-:W1:Y:S01]  /*0880*/  @!P2 LDC.64 R42, c[0x0][0x210] ;  /* 0x00008400ff2aab82 */ /* 0x000e620000000a00 */
[----:B------:R-:W-:Y:S02]  /*0890*/  DFMA R18, R10, R34, R18 ;  /* 0x000000220a12722b */ /* 0x000fe40000000012 */
[----:B------:R-:W-:-:S05]  /*08a0*/  DADD R26, R34, R26 ;  /* 0x00000000221a7229 */ /* 0x000fca000000001a */
[----:B------:R-:W0:Y:S01]  /*08b0*/  @!P1 LDC.64 R34, c[0x0][0x218] ;  /* 0x00008600ff229b82 */ /* 0x000e220000000a00 */
[----:B------:R-:W-:-:S07]  /*08c0*/  DADD R22, R36, R22 ;  /* 0x0000000024167229 */ /* 0x000fce0000000016 */
[----:B------:R-:W4:Y:S01]  /*08d0*/  @!P1 LDC.64 R10, c[0x0][0x210] ;  /* 0x00008400ff0a9b82 */ /* 0x000f220000000a00 */
[----:B------:R-:W-:-:S07]  /*08e0*/  DADD R40, -R24, R40 ;  /* 0x0000000018287229 */ /* 0x000fce0000000128 */
[----:B------:R-:W4:Y:S01]  /*08f0*/  @!P2 LDC.64 R36, c[0x0][0x218] ;  /* 0x00008600ff24ab82 */ /* 0x000f220000000a00 */
[----:B--2---:R-:W-:Y:S01]  /*0900*/  DADD R38, -R24, R38 ;  /* 0x0000000018267229 */ /* 0x004fe20000000126 */
[----:B-1----:R-:W-:-:S04]  /*0910*/  @!P2 IMAD.WIDE R42, R47, 0x8, R42 ;  /* 0x000000082f2aa825 */ /* 0x002fc800078e022a */
[----:B0-----:R-:W-:Y:S01]  /*0920*/  @!P1 IMAD.WIDE R48, R45, 0x8, R34 ;  /* 0x000000082d309825 */ /* 0x001fe200078e0222 */
[----:B---3--:R-:W-:Y:S01]  /*0930*/  DFMA R20, R40, R12, R20 ;  /* 0x0000000c2814722b */ /* 0x008fe20000000014 */
[----:B------:R-:W-:Y:S01]  /*0940*/  CS2R R34, SRZ ;  /* 0x0000000000227805 */ /* 0x000fe2000001ff00 */
[----:B------:R-:W0:Y:S01]  /*0950*/  @!P3 LDC.64 R40, c[0x0][0x218] ;  /* 0x00008600ff28bb82 */ /* 0x000e220000000a00 */
[----:B----4-:R-:W-:-:S04]  /*0960*/  DFMA R28, R38, R30, R28 ;  /* 0x0000001e261c722b */ /* 0x010fc8000000001c */
[----:B------:R1:W2:Y:S03]  /*0970*/  @!P2 LDG.E.64.CONSTANT R34, desc[UR8][R42.64] ;  /* 0x000000082a22a981 */ /* 0x0002a6000c1e9b00 */
[----:B------:R-:W3:Y:S01]  /*0980*/  @!P3 LDC.64 R38, c[0x0][0x210] ;  /* 0x00008400ff26bb82 */ /* 0x000ee20000000a00 */
[----:B------:R-:W-:Y:S01]  /*0990*/  @!P1 IMAD.WIDE R50, R45, 0x8, R10 ;  /* 0x000000082d329825 */ /* 0x000fe200078e020a */
[----:B------:R-:W-:-:S06]  /*09a0*/  CS2R R10, SRZ ;  /* 0x00000000000a7805 */ /* 0x000fcc000001ff00 */
[----:B-1----:R-:W1:Y:S01]  /*09b0*/  @!P4 LDC.64 R42, c[0x0][0x210] ;  /* 0x00008400ff2acb82 */ /* 0x002e620000000a00 */
[----:B------:R-:W-:Y:S01]  /*09c0*/  @!P2 IMAD.WIDE R44, R47, 0x8, R36 ;  /* 0x000000082f2ca825 */ /* 0x000fe200078e0224 */
[----:B------:R-:W-:Y:S01]  /*09d0*/  CS2R R36, SRZ ;  /* 0x0000000000247805 */ /* 0x000fe2000001ff00 */
[----:B------:R4:W2:Y:S01]  /*09e0*/  @!P1 LDG.E.64.CONSTANT R10, desc[UR8][R48.64] ;  /* 0x00000008300a9981 */ /* 0x0008a2000c1e9b00 */
[----:B------:R-:W-:Y:S01]  /*09f0*/  DADD R32, R12, R32 ;  /* 0x000000000c207229 */ /* 0x000fe20000000020 */
[----:B------:R-:W-:-:S03]  /*0a00*/  CS2R R12, SRZ ;  /* 0x00000000000c7805 */ /* 0x000fc6000001ff00 */
[----:B------:R4:W2:Y:S04]  /*0a10*/  @!P2 LDG.E.64.CONSTANT R36, desc[UR8][R44.64] ;  /* 0x000000082c24a981 */ /* 0x0008a8000c1e9b00 */
[----:B------:R0:W2:Y:S01]  /*0a20*/  @!P1 LDG.E.64.CONSTANT R12, desc[UR8][R50.64] ;  /* 0x00000008320c9981 */ /* 0x0000a2000c1e9b00 */
[----:B----4-:R-:W4:Y:S01]  /*0a30*/  @!P4 LDC.64 R48, c[0x0][0x218] ;  /* 0x00008600ff30cb82 */ /* 0x010f220000000a00 */
[----:B------:R-:W-:-:S04]  /*0a40*/  IMAD.IADD R45, R47, 0x1, R0 ;  /* 0x000000012f2d7824 */ /* 0x000fc800078e0200 */
[----:B0-----:R-:W-:Y:S01]  /*0a50*/  @!P3 IMAD.WIDE R50, R45, 0x8, R40 ;  /* 0x000000082d32b825 */ /* 0x001fe200078e0228 */
[----:B------:R-:W-:-:S03]  /*0a60*/  CS2R R40, SRZ ;  /* 0x0000000000287805 */ /* 0x000fc6000001ff00 */
[----:B---3--:R-:W-:-:S03]  /*0a70*/  @!P3 IMAD.WIDE R52, R45, 0x8, R38 ;  /* 0x000000082d34b825 */ /* 0x008fc600078e0226 */
[----:B------:R1:W3:Y:S01]  /*0a80*/  @!P3 LDG.E.64.CONSTANT R40, desc[UR8][R50.64] ;  /* 0x000000083228b981 */ /* 0x0002e2000c1e9b00 */
[----:B------:R-:W-:Y:S01]  /*0a90*/  @!P4 IMAD.IADD R45, R45, 0x1, R0 ;  /* 0x000000012d2dc824 */ /* 0x000fe200078e0200 */
[----:B------:R-:W-:-:S06]  /*0aa0*/  CS2R R38, SRZ ;  /* 0x0000000000267805 */ /* 0x000fcc000001ff00 */
[----:B------:R-:W3:Y:S01]  /*0ab0*/  @!P3 LDG.E.64.CONSTANT R38, desc[UR8][R52.64] ;  /* 0x000000083426b981 */ /* 0x000ee2000c1e9b00 */
[----:B-1----:R-:W-:Y:S01]  /*0ac0*/  @!P4 IMAD.WIDE R50, R45, 0x8, R42 ;  /* 0x000000082d32c825 */ /* 0x002fe200078e022a */
[----:B------:R-:W-:-:S03]  /*0ad0*/  CS2R R42, SRZ ;  /* 0x00000000002a7805 */ /* 0x000fc6000001ff00 */
[----:B----4-:R-:W-:Y:S01]  /*0ae0*/  @!P4 IMAD.WIDE R48, R45, 0x8, R48 ;  /* 0x000000082d30c825 */ /* 0x010fe200078e0230 */
[----:B------:R-:W-:Y:S02]  /*0af0*/  CS2R R44, SRZ ;  /* 0x00000000002c7805 */ /* 0x000fe4000001ff00 */
[----:B------:R-:W4:Y:S04]  /*0b00*/  @!P4 LDG.E.64.CONSTANT R42, desc[UR8][R50.64] ;  /* 0x00000008322ac981 */ /* 0x000f28000c1e9b00 */
[----:B------:R-:W4:Y:S01]  /*0b10*/  @!P4 LDG.E.64.CONSTANT R44, desc[UR8][R48.64] ;  /* 0x00000008302cc981 */ /* 0x000f22000c1e9b00 */
[----:B------:R-:W-:-:S05]  /*0b20*/  VIADD R6, R6, 0xfffffffe ;  /* 0xfffffffe06067836 */ /* 0x000fca0000000000 */
[----:B------:R-:W-:Y:S01]  /*0b30*/  ISETP.NE.AND P1, PT, R6, RZ, PT ;  /* 0x000000ff0600720c */ /* 0x000fe20003f25270 */
[----:B------:R-:W-:Y:S01]  /*0b40*/  DADD R8, R30, R8 ;  /* 0x000000001e087229 */ /* 0x000fe20000000008 */
[----:B------:R-:W-:Y:S01]  /*0b50*/  IMAD R47, R0, 0x3, R47 ;  /* 0x00000003002f7824 */ /* 0x000fe200078e022f */
[----:B--2---:R-:W-:Y:S02]  /*0b60*/  DADD R34, -R24, R34 ;  /* 0x0000000018227229 */ /* 0x004fe40000000122 */
[----:B------:R-:W-:Y:S02]  /*0b70*/  DADD R32, R32, R10 ;  /* 0x0000000020207229 */ /* 0x000fe4000000000a */
[----:B------:R-:W-:Y:S02]  /*0b80*/  DADD R12, -R24, R12 ;  /* 0x00000000180c7229 */ /* 0x000fe4000000010c */
[----:B------:R-:W-:Y:S02]  /*0b90*/  DADD R8, R8, R36 ;  /* 0x0000000008087229 */ /* 0x000fe40000000024 */
[----:B------:R-:W-:-:S04]  /*0ba0*/  DFMA R28, R34, R36, R28 ;  /* 0x00000024221c722b */ /* 0x000fc8000000001c */
[----:B------:R-:W-:Y:S01]  /*0bb0*/  DFMA R20, R12, R10, R20 ;  /* 0x0000000a0c14722b */ /* 0x000fe20000000014 */
[----:B------:R-:W-:Y:S01]  /*0bc0*/  IMAD R11, R2, 0x3, R7 ;  /* 0x00000003020b7824 */ /* 0x000fe200078e0207 */
[----:B---3--:R-:W-:Y:S02]  /*0bd0*/  DADD R26, R26, R40 ;  /* 0x000000001a1a7229 */ /* 0x008fe40000000028 */
[C---:B------:R-:W-:Y:S02]  /*0be0*/  DADD R38, -R24.reuse, R38 ;  /* 0x0000000018267229 */ /* 0x040fe40000000126 */
[----:B----4-:R-:W-:-:S06]  /*0bf0*/  DADD R42, -R24, R42 ;  /* 0x00000000182a7229 */ /* 0x010fcc000000012a */
[----:B------:R-:W-:Y:S02]  /*0c00*/  DFMA R18, R38, R40, R18 ;  /* 0x000000282612722b */ /* 0x000fe40000000012 */
[----:B------:R-:W-:Y:S02]  /*0c10*/  DADD R22, R22, R44 ;  /* 0x0000000016167229 */ /* 0x000fe4000000002c */
[----:B------:R-:W-:Y:S01]  /*0c20*/  DFMA R16, R42, R44, R16 ;  /* 0x0000002c2a10722b */ /* 0x000fe20000000010 */
[----:B------:R-:W-:Y:S10]  /*0c30*/  @P1 BRA `(.L_x_28085) ;  /* 0xfffffff800301947 */ /* 0x000ff4000383ffff */
.L_x_28084:
[----:B------:R-:W-:Y:S05]  /*0c40*/  @!P0 BRA `(.L_x_28083) ;  /* 0x0000000000d88947 */ /* 0x000fea0003800000 */
[-C--:B------:R-:W-:Y:S01]  /*0c50*/  ISETP.GE.AND P0, PT, R11, R46.reuse, PT ;  /* 0x0000002e0b00720c */ /* 0x080fe20003f06270 */
[C---:B------:R-:W-:Y:S01]  /*0c60*/  IMAD.IADD R11, R2.reuse, 0x1, R11 ;  /* 0x00000001020b7824 */ /* 0x040fe200078e020b */
[----:B------:R-:W-:Y:S01]  /*0c70*/  CS2R R38, SRZ ;  /* 0x0000000000267805 */ /* 0x000fe2000001ff00 */
[----:B------:R-:W-:Y:S02]  /*0c80*/  IMAD.IADD R51, R47, 0x1, R0 ;  /* 0x000000012f337824 */ /* 0x000fe400078e0200 */
[C---:B------:R-:W-:Y:S01]  /*0c90*/  IMAD.IADD R13, R2.reuse, 0x1, R11 ;  /* 0x00000001020d7824 */ /* 0x040fe200078e020b */
[-C--:B------:R-:W-:Y:S02]  /*0ca0*/  ISETP.GE.AND P1, PT, R11, R46.reuse, PT ;  /* 0x0000002e0b00720c */ /* 0x080fe40003f26270 */
[----:B------:R-:W-:Y:S01]  /*0cb0*/  CS2R R10, SRZ ;  /* 0x00000000000a7805 */ /* 0x000fe2000001ff00 */
[----:B------:R-:W-:Y:S01]  /*0cc0*/  IMAD.IADD R7, R2, 0x1, R13 ;  /* 0x0000000102077824 */ /* 0x000fe200078e020d */
[----:B------:R-:W-:-:S03]  /*0cd0*/  ISETP.GE.AND P2, PT, R13, R46, PT ;  /* 0x0000002e0d00720c */ /* 0x000fc60003f46270 */
[----:B------:R-:W0:Y:S01]  /*0ce0*/  @!P0 LDC.64 R48, c[0x0][0x210] ;  /* 0x00008400ff308b82 */ /* 0x000e220000000a00 */
[----:B------:R-:W-:-:S07]  /*0cf0*/  ISETP.GE.AND P3, PT, R7, R46, PT ;  /* 0x0000002e0700720c */ /* 0x000fce0003f66270 */
[----:B------:R-:W1:Y:S08]  /*0d00*/  @!P0 LDC.64 R44, c[0x0][0x218] ;  /* 0x00008600ff2c8b82 */ /* 0x000e700000000a00 */
[----:B------:R-:W2:Y:S08]  /*0d10*/  @!P1 LDC.64 R42, c[0x0][0x210] ;  /* 0x00008400ff2a9b82 */ /* 0x000eb00000000a00 */
[----:B------:R-:W3:Y:S01]  /*0d20*/  @!P2 LDC.64 R36, c[0x0][0x210] ;  /* 0x00008400ff24ab82 */ /* 0x000ee20000000a00 */
[----:B0-----:R-:W-:-:S05]  /*0d30*/  @!P0 IMAD.WIDE R48, R47, 0x8, R48 ;  /* 0x000000082f308825 */ /* 0x001fca00078e0230 */
[----:B------:R0:W4:Y:S02]  /*0d40*/  @!P0 LDG.E.64.CONSTANT R10, desc[UR8][R48.64] ;  /* 0x00000008300a8981 */ /* 0x000124000c1e9b00 */
[----:B------:R-:W3:Y:S01]  /*0d50*/  @!P3 LDC.64 R30, c[0x0][0x210] ;  /* 0x00008400ff1ebb82 */ /* 0x000ee20000000a00 */
[----:B-1----:R-:W-:-:S07]  /*0d60*/  @!P0 IMAD.WIDE R44, R47, 0x8, R44 ;  /* 0x000000082f2c8825 */ /* 0x002fce00078e022c */
[----:B------:R-:W1:Y:S08]  /*0d70*/  @!P1 LDC.64 R34, c[0x0][0x218] ;  /* 0x00008600ff229b82 */ /* 0x000e700000000a00 */
[----:B------:R-:W1:Y:S08]  /*0d80*/  @!P2 LDC.64 R12, c[0x0][0x218] ;  /* 0x00008600ff0cab82 */ /* 0x000e700000000a00 */
[----:B------:R-:W1:Y:S01]  /*0d90*/  @!P3 LDC.64 R6, c[0x0][0x218] ;  /* 0x00008600ff06bb82 */ /* 0x000e620000000a00 */
[----:B0-----:R-:W-:Y:S01]  /*0da0*/  IMAD.IADD R49, R51, 0x1, R0 ;  /* 0x0000000133317824 */ /* 0x001fe200078e0200 */
[----:B------:R-:W-:-:S02]  /*0db0*/  CS2R R40, SRZ ;  /* 0x0000000000287805 */ /* 0x000fc4000001ff00 */
[----:B------:R-:W-:Y:S02]  /*0dc0*/  CS2R R46, SRZ ;  /* 0x00000000002e7805 */ /* 0x000fe4000001ff00 */
[----:B------:R-:W-:Y:S01]  /*0dd0*/  CS2R R52, SRZ ;  /* 0x0000000000347805 */ /* 0x000fe2000001ff00 */
[----:B------:R-:W-:Y:S01]  /*0de0*/  IMAD.IADD R0, R49, 0x1, R0 ;  /* 0x0000000131007824 */ /* 0x000fe200078e0200 */
[----:B------:R0:W4:Y:S01]  /*0df0*/  @!P0 LDG.E.64.CONSTANT R38, desc[UR8][R44.64] ;  /* 0x000000082c268981 */ /* 0x000122000c1e9b00 */
[----:B--2---:R-:W-:-:S04]  /*0e00*/  @!P1 IMAD.WIDE R42, R51, 0x8, R42 ;  /* 0x00000008332a9825 */ /* 0x004fc800078e022a */
[----:B---3--:R-:W-:Y:S01]  /*0e10*/  @!P2 IMAD.WIDE R36, R49, 0x8, R36 ;  /* 0x000000083124a825 */ /* 0x008fe200078e0224 */
[----:B------:R-:W2:Y:S03]  /*0e20*/  @!P1 LDG.E.64.CONSTANT R40, desc[UR8][R42.64] ;  /* 0x000000082a289981 */ /* 0x000ea6000c1e9b00 */
[----:B------:R-:W-:Y:S01]  /*0e30*/  @!P3 IMAD.WIDE R30, R0, 0x8, R30 ;  /* 0x00000008001eb825 */ /* 0x000fe200078e021e */
[----:B------:R-:W3:Y:S01]  /*0e40*/  @!P2 LDG.E.64.CONSTANT R46, desc[UR8][R36.64] ;  /* 0x00000008242ea981 */ /* 0x000ee2000c1e9b00 */
[----:B0-----:R-:W-:Y:S02]  /*0e50*/  CS2R R44, SRZ ;  /* 0x00000000002c7805 */ /* 0x001fe4000001ff00 */
[----:B-1----:R-:W-:Y:S01]  /*0e60*/  @!P1 IMAD.WIDE R34, R51, 0x8, R34 ;  /* 0x0000000833229825 */ /* 0x002fe200078e0222 */
[----:B------:R-:W3:Y:S03]  /*0e70*/  @!P3 LDG.E.64.CONSTANT R52, desc[UR8][R30.64] ;  /* 0x000000081e34b981 */ /* 0x000ee6000c1e9b00 */
[----:B------:R-:W-:Y:S01]  /*0e80*/  @!P2 IMAD.WIDE R48, R49, 0x8, R12 ;  /* 0x000000083130a825 */ /* 0x000fe200078e020c */
[----:B------:R-:W-:-:S03]  /*0e90*/  CS2R R12, SRZ ;  /* 0x00000000000c7805 */ /* 0x000fc6000001ff00 */
[----:B------:R-:W-:Y:S01]  /*0ea0*/  @!P3 IMAD.WIDE R50, R0, 0x8, R6 ;  /* 0x000000080032b825 */ /* 0x000fe200078e0206 */
[----:B------:R-:W-:Y:S01]  /*0eb0*/  CS2R R6, SRZ ;  /* 0x0000000000067805 */ /* 0x000fe2000001ff00 */
[----:B------:R-:W3:Y:S04]  /*0ec0*/  @!P2 LDG.E.64.CONSTANT R44, desc[UR8][R48.64] ;  /* 0x00000008302ca981 */ /* 0x000ee8000c1e9b00 */
[----:B------:R-:W3:Y:S04]  /*0ed0*/  @!P1 LDG.E.64.CONSTANT R12, desc[UR8][R34.64] ;  /* 0x00000008220c9981 */ /* 0x000ee8000c1e9b00 */
[----:B------:R-:W3:Y:S01]  /*0ee0*/  @!P3 LDG.E.64.CONSTANT R6, desc[UR8][R50.64] ;  /* 0x000000083206b981 */ /* 0x000ee2000c1e9b00 */
[----:B----45:R-:W-:-:S02]  /*0ef0*/  DADD R10, -R24, R10 ;  /* 0x00000000180a7229 */ /* 0x030fc4000000010a */
[C---:B--2---:R-:W-:Y:S02]  /*0f00*/  DADD R40, -R24.reuse, R40 ;  /* 0x0000000018287229 */ /* 0x044fe40000000128 */
[C---:B---3--:R-:W-:Y:S02]  /*0f10*/  DADD R46, -R24.reuse, R46 ;  /* 0x00000000182e7229 */ /* 0x048fe4000000012e */
[----:B------:R-:W-:Y:S02]  /*0f20*/  DADD R52, -R24, R52 ;  /* 0x0000000018347229 */ /* 0x000fe40000000134 */
[----:B------:R-:W-:Y:S02]  /*0f30*/  DADD R32, R32, R38 ;  /* 0x0000000020207229 */ /* 0x000fe40000000026 */
[----:B------:R-:W-:Y:S02]  /*0f40*/  DFMA R20, R10, R38, R20 ;  /* 0x000000260a14722b */ /* 0x000fe40000000014 */
[----:B------:R-:W-:-:S02]  /*0f50*/  DADD R26, R26, R44 ;  /* 0x000000001a1a7229 */ /* 0x000fc4000000002c */
[----:B------:R-:W-:Y:S02]  /*0f60*/  DFMA R18, R46, R44, R18 ;  /* 0x0000002c2e12722b */ /* 0x000fe40000000012 */
[----:B------:R-:W-:Y:S02]  /*0f70*/  DADD R8, R8, R12 ;  /* 0x0000000008087229 */ /* 0x000fe4000000000c */
[----:B------:R-:W-:Y:S02]  /*0f80*/  DFMA R28, R40, R12, R28 ;  /* 0x0000000c281c722b */ /* 0x000fe4000000001c */
[----:B------:R-:W-:Y:S02]  /*0f90*/  DADD R22, R22, R6 ;  /* 0x0000000016167229 */ /* 0x000fe40000000006 */
[----:B------:R-:W-:-:S11]  /*0fa0*/  DFMA R16, R52, R6, R16 ;  /* 0x000000063410722b */ /* 0x000fd60000000010 */
.L_x_28083:
[----:B------:R-:W0:Y:S01]  /*0fb0*/  S2R R0, SR_TID.Y ;  /* 0x0000000000007919 */ /* 0x000e220000002200 */
[----:B------:R-:W-:Y:S02]  /*0fc0*/  DADD R8, R8, R32 ;  /* 0x0000000008087229 */ /* 0x000fe40000000020 */
[----:B------:R-:W-:Y:S01]  /*0fd0*/  DADD R20, R28, R20 ;  /* 0x000000001c147229 */ /* 0x000fe20000000014 */
[----:B------:R-:W0:Y:S05]  /*0fe0*/  S2R R7, SR_TID.X ;  /* 0x0000000000077919 */ /* 0x000e2a0000002100 */
[----:B------:R-:W-:Y:S01]  /*0ff0*/  DADD R26, R8, R26 ;  /* 0x00000000081a7229 */ /* 0x000fe2000000001a */
[----:B------:R-:W-:Y:S01]  /*1000*/  SHF.R.U32.HI R9, RZ, 0x1, R4 ;  /* 0x00000001ff097819 */ /* 0x000fe20000011604 */
[----:B------:R-:W-:-:S03]  /*1010*/  DADD R20, R20, R18 ;  /* 0x0000000014147229 */ /* 0x000fc60000000012 */
[----:B------:R-:W-:-:S03]  /*1020*/  ISETP.NE.AND P1, PT, R9, RZ, PT ;  /* 0x000000ff0900720c */ /* 0x000fc60003f25270 */
[----:B------:R-:W-:Y:S02]  /*1030*/  DADD R22, R26, R22 ;  /* 0x000000001a167229 */ /* 0x000fe40000000016 */
[----:B------:R-:W-:Y:S01]  /*1040*/  DADD R16, R20, R16 ;  /* 0x0000000014107229 */ /* 0x000fe20000000010 */
[----:B0-----:R-:W-:-:S07]  /*1050*/  IMAD R2, R0, UR7, R7 ;  /* 0x0000000700027c24 */ /* 0x001fce000f8e0207 */
[----:B------:R-:W-:Y:S05]  /*1060*/  @!P1 BRA `(.L_x_28086) ;  /* 0x0000002000cc9947 */ /* 0x000fea0003800000 */
[----:B------:R-:W0:Y:S01]  /*1070*/  S2UR UR6, SR_CgaCtaId ;  /* 0x00000000000679c3 */ /* 0x000e220000008800 */
[----:B------:R-:W-:Y:S01]  /*1080*/  IMAD.IADD R11, R9, 0x1, R0 ;  /* 0x00000001090b7824 */ /* 0x000fe200078e0200 */
[----:B------:R-:W-:Y:S01]  /*1090*/  UMOV UR4, 0x400 ;  /* 0x0000040000047882 */ /* 0x000fe20000000000 */
[----:B-----5:R-:W-:Y:S01]  /*10a0*/  SHF.R.U32.HI R25, RZ, 0x2, R4 ;  /* 0x00000002ff197819 */ /* 0x020fe20000011604 */
        /* <DEDUP_REMOVED lines=10> */
[----:B------:R-:W-:Y:S01]  /*1150*/  @!P2 STS.64 [R11], R22 ;  /* 0x000000160b00a388 */ /* 0x000fe20000000a00 */
[C---:B------:R-:W-:Y:S02]  /*1160*/  @!P0 IMAD R18, R6.reuse, 0x8, R11 ;  /* 0x0000000806128824 */ /* 0x040fe400078e020b */
[----:B------:R-:W-:Y:S01]  /*1170*/  @!P0 IMAD R20, R6, 0x8, R13 ;  /* 0x0000000806148824 */ /* 0x000fe200078e020d */
[----:B------:R-:W-:Y:S01]  /*1180*/  @!P2 STS.64 [R13], R16 ;  /* 0x000000100d00a388 */ /* 0x000fe20000000a00 */
[----:B------:R-:W-:Y:S01]  /*1190*/  BAR.SYNC.DEFER_BLOCKING 0x0 ;  /* 0x0000000000007b1d */ /* 0x000fe20000010000 */
[----:B------:R-:W-:-:S05]  /*11a0*/  ISETP.NE.AND P2, PT, R25, RZ, PT ;  /* 0x000000ff1900720c */ /* 0x000fca0003f45270 */
[----:B------:R-:W0:Y:S04]  /*11b0*/  @!P0 LDS.64 R18, [R18] ;  /* 0x0000000012128984 */ /* 0x000e280000000a00 */
[----:B------:R-:W1:Y:S01]  /*11c0*/  @!P0 LDS.64 R20, [R20] ;  /* 0x0000000014148984 */ /* 0x000e620000000a00 */
[----:B0-----:R-:W-:Y:S02]  /*11d0*/  @!P0 DADD R22, R22, R18 ;  /* 0x0000000016168229 */ /* 0x001fe40000000012 */
[----:B-1----:R-:W-:Y:S01]  /*11e0*/  @!P0 DADD R16, R16, R20 ;  /* 0x0000000010108229 */ /* 0x002fe20000000014 */
[----:B------:R-:W-:Y:S10]  /*11f0*/  @!P2 BRA `(.L_x_28086) ;  /* 0x000000200068a947 */ /* 0x000ff40003800000 */
[----:B------:R-:W-:-:S05]  /*1200*/  IMAD.IADD R19, R25, 0x1, R0 ;  /* 0x0000000119137824 */ /* 0x000fca00078e0200 */
[----:B------:R-:W-:Y:S01]  /*1210*/  ISETP.GE.U32.AND P0, PT, R19, R4, PT ;  /* 0x000000041300720c */ /* 0x000fe20003f06070 */
[----:B------:R-:W-:-:S03]  /*1220*/  IMAD.SHL.U32 R19, R25, 0x2, RZ ;  /* 0x0000000219137824 */ /* 0x000fc600078e00ff */
[C---:B------:R-:W-:Y:S02]  /*1230*/  ISETP.GE.U32.OR P0, PT, R0.reuse, R25, P0 ;  /* 0x000000190000720c */ /* 0x040fe40000706470 */
[----:B------:R-:W-:-:S11]  /*1240*/  ISETP.GE.U32.AND P2, PT, R0, R19, PT ;  /* 0x000000130000720c */ /* 0x000fd60003f46070 */
[----:B------:R-:W-:Y:S01]  /*1250*/  @!P0 IMAD R6, R25, UR7, RZ ;  /* 0x0000000719068c24 */ /* 0x000fe2000f8e02ff */
[----:B------:R-:W-:Y:S01]  /*1260*/  SHF.R.U32.HI R25, RZ, 0x3, R4 ;  /* 0x00000003ff197819 */ /* 0x000fe20000011604 */
[----:B------:R-:W-:Y:S02]  /*1270*/  @!P2 STS.64 [R11], R22 ;  /* 0x000000160b00a388 */ /* 0x000fe40000000a00 */
[C---:B------:R-:W-:Y:S02]  /*1280*/  @!P0 IMAD R18, R6.reuse, 0x8, R11 ;  /* 0x0000000806128824 */ /* 0x040fe400078e020b */
[----:B------:R-:W-:Y:S01]  /*1290*/  @!P2 STS.64 [R13], R16 ;  /* 0x000000100d00a388 */ /* 0x000fe20000000a00 */
[----:B------:R-:W-:Y:S01]  /*12a0*/  @!P0 IMAD R20, R6, 0x8, R13 ;  /* 0x0000000806148824 */ /* 0x000fe200078e020d */
        /* <DEDUP_REMOVED lines=512> */
[----:B------:R-:W-:-:S04]  /*32b0*/  ISETP.GE.U32.AND P0, PT, R19, R4, PT ;  /* 0x000000041300720c */ /* 0x000fc80003f06070 */
[----:B------:R-:W-:Y:S01]  /*32c0*/  ISETP.GE.U32.OR P0, PT, R0, R25, P0 ;  /* 0x000000190000720c */ /* 0x000fe20000706470 */
[----:B------:R-:W-:-:S05]  /*32d0*/  IMAD.SHL.U32 R25, R25, 0x2, RZ ;  /* 0x0000000219197824 */ /* 0x000fca00078e00ff */
[----:B------:R-:W-:-:S07]  /*32e0*/  ISETP.GE.U32.AND P2, PT, R0, R25, PT ;  /* 0x000000190000720c */ /* 0x000fce0003f46070 */
[----:B------:R-:W-:-:S04]  /*32f0*/  @!P0 SHF.R.S32.HI R6, RZ, 0x1f, R4 ;  /* 0x0000001fff068819 */ /* 0x000fc80000011404 */
[----:B------:R-:W-:Y:S02]  /*3300*/  @!P0 LOP3.LUT R6, R6, UR7, RZ, 0xc0, !PT ;  /* 0x0000000706068c12 */ /* 0x000fe4000f8ec0ff */
[----:B------:R-:W-:Y:S03]  /*3310*/  @!P2 STS.64 [R11], R22 ;  /* 0x000000160b00a388 */ /* 0x000fe60000000a00 */
[C---:B------:R-:W-:Y:S01]  /*3320*/  @!P0 IMAD R18, R6.reuse, 0x8, R11 ;  /* 0x0000000806128824 */ /* 0x040fe200078e020b */
[----:B------:R-:W-:Y:S01]  /*3330*/  @!P2 STS.64 [R13], R16 ;  /* 0x000000100d00a388 */ /* 0x000fe20000000a00 */
[----:B------:R-:W-:Y:S01]  /*3340*/  @!P0 IMAD R20, R6, 0x8, R13 ;  /* 0x0000000806148824 */ /* 0x000fe200078e020d */
[----:B------:R-:W-:Y:S06]  /*3350*/  BAR.SYNC.DEFER_BLOCKING 0x0 ;  /* 0x0000000000007b1d */ /* 0x000fec0000010000 */
[----:B------:R-:W0:Y:S04]  /*3360*/  @!P0 LDS.64 R18, [R18] ;  /* 0x0000000012128984 */ /* 0x000e280000000a00 */
[----:B------:R-:W1:Y:S01]  /*3370*/  @!P0 LDS.64 R20, [R20] ;  /* 0x0000000014148984 */ /* 0x000e620000000a00 */
[----:B0-----:R-:W-:-:S02]  /*3380*/  @!P0 DADD R22, R22, R18 ;  /* 0x0000000016168229 */ /* 0x001fc40000000012 */
[----:B-1----:R-:W-:-:S11]  /*3390*/  @!P0 DADD R16, R16, R20 ;  /* 0x0000000010108229 */ /* 0x002fd60000000014 */
.L_x_28086:
[----:B------:R-:W-:Y:S01]  /*33a0*/  ISETP.GT.U32.AND P0, PT, R5, 0x1, PT ;  /* 0x000000010500780c */ /* 0x000fe20003f04070 */
[----:B------:R-:W-:Y:S01]  /*33b0*/  IMAD.SHL.U32 R20, R3, 0x8, RZ ;  /* 0x0000000803147824 */ /* 0x000fe200078e00ff */
[----:B------:R-:W-:Y:S01]  /*33c0*/  SHF.R.S32.HI R6, RZ, 0x1f, R3 ;  /* 0x0000001fff067819 */ /* 0x000fe20000011403 */
[----:B------:R-:W-:Y:S01]  /*33d0*/  ULDC.64 UR10, c[0x0][0x248] ;  /* 0x00009200000a7ab9 */ /* 0x000fe20000000a00 */
[----:B------:R-:W-:Y:S01]  /*33e0*/  ULDC.64 UR12, c[0x0][0x240] ;  /* 0x00009000000c7ab9 */ /* 0x000fe20000000a00 */
[----:B------:R-:W-:Y:S01]  /*33f0*/  ULDC.64 UR4, c[0x0][0x230] ;  /* 0x00008c0000047ab9 */ /* 0x000fe20000000a00 */
[----:B------:R-:W-:Y:S01]  /*3400*/  ULDC.64 UR14, c[0x0][0x238] ;  /* 0x00008e00000e7ab9 */ /* 0x000fe20000000a00 */
[C---:B------:R-:W-:Y:S02]  /*3410*/  IADD3 R10, P2, R20.reuse, UR10, RZ ;  /* 0x0000000a140a7c10 */ /* 0x040fe4000ff5e0ff */
[C---:B------:R-:W-:Y:S02]  /*3420*/  IADD3 R12, P3, R20.reuse, UR12, RZ ;  /* 0x0000000c140c7c10 */ /* 0x040fe4000ff7e0ff */
[----:B------:R-:W-:-:S02]  /*3430*/  IADD3 R18, P4, R20, UR4, RZ ;  /* 0x0000000414127c10 */ /* 0x000fc4000ff9e0ff */
[----:B------:R-:W-:Y:S02]  /*3440*/  SHF.L.U64.HI R6, R3, 0x3, R6 ;  /* 0x0000000303067819 */ /* 0x000fe40000010206 */
        /* <DEDUP_REMOVED lines=13> */
[----:B-----5:R-:W-:Y:S02]  /*3520*/  @P1 DMUL R14, R14, R16 ;  /* 0x000000100e0e1228 */ /* 0x020fe40000000000 */
[----:B------:R-:W-:Y:S05]  /*3530*/  @P0 STG.E.64 desc[UR8][R10.64], R22 ;  /* 0x000000160a000986 */ /* 0x000fea000c101b08 */
[----:B------:R-:W-:Y:S04]  /*3540*/  @P1 STG.E.64 desc[UR8][R12.64], R14 ;  /* 0x0000000e0c001986 */ /* 0x000fe8000c101b08 */
[----:B------:R-:W-:Y:S04]  /*3550*/  STG.E.64 desc[UR8][R18.64], R22 ;  /* 0x0000001612007986 */ /* 0x000fe8000c101b08 */
[----:B------:R-:W-:Y:S01]  /*3560*/  STG.E.64 desc[UR8][R20.64], R16 ;  /* 0x0000001014007986 */ /* 0x000fe2000c101b08 */
[----:B------:R-:W-:Y:S05]  /*3570*/  EXIT ;  /* 0x000000000000794d */ /* 0x000fea0003800000 */
.L_x_28087:
        /* <DEDUP_REMOVED lines=9> */
[----:B-----5:R-:W0:Y:S01]  /*3610*/  S2R R24, SR_CTAID.Y ;  /* 0x0000000000187919 */ /* 0x020e220000002600 */
[----:B------:R-:W1:Y:S01]  /*3620*/  LDC.64 R6, c[0x0][0x250] ;  /* 0x00009400ff067b82 */ /* 0x000e620000000a00 */
[----:B0-----:R-:W-:-:S04]  /*3630*/  IMAD R25, R24, UR6, R3 ;  /* 0x0000000618197c24 */ /* 0x001fc8000f8e0203 */
[----:B-1----:R-:W-:-:S03]  /*3640*/  IMAD.WIDE R6, R25, 0x8, R6 ;  /* 0x0000000819067825 */ /* 0x002fc600078e0206 */
[C---:B------:R-:W-:Y:S02]  /*3650*/  LEA R24, P3, R8.reuse, R6, 0x3 ;  /* 0x0000000608187211 */ /* 0x040fe400078618ff */
[----:B------:R0:W-:Y:S02]  /*3660*/  STG.E.64.STRONG.SYS desc[UR8][R6.64], R22 ;  /* 0x0000001606007986 */ /* 0x0001e4000c115b08 */
[----:B------:R-:W-:-:S05]  /*3670*/  LEA.HI.X R25, R8, R7, RZ, 0x3, P3 ;  /* 0x0000000708197211 */ /* 0x000fca00018f1cff */
[----:B------:R0:W-:Y:S04]  /*3680*/  STG.E.64.STRONG.SYS desc[UR8][R24.64], R16 ;  /* 0x0000001018007986 */ /* 0x0001e8000c115b08 */
.L_x_28089:
[----:B------:R-:W-:Y:S05]  /*3690*/  BSYNC B0 ;  /* 0x0000000000007941 */ /* 0x000fea0003800000 */
.L_x_28088:
        /* <DEDUP_REMOVED lines=11> */
[----:B-----5:R-:W1:Y:S07]  /*3750*/  S2R R25, SR_CTAID.X ;  /* 0x0000000000197919 */ /* 0x020e6e0000002500 */
        /* <DEDUP_REMOVED lines=12> */
[----:B-1----:R-:W-:-:S05]  /*3820*/  IMAD.IADD R16, R16, 0x1, R25 ;  /* 0x0000000110107824 */ /* 0x002fca00078e0219 */
[----:B------:R-:W-:-:S04]  /*3830*/  ISETP.NE.AND P0, PT, R16, R17, PT ;  /* 0x000000111000720c */ /* 0x000fc80003f05270 */
[----:B------:R-:W-:-:S05]  /*3840*/  SEL R6, RZ, 0x1, P0 ;  /* 0x00000001ff067807 */ /* 0x000fca0000000000 */
[----:B------:R1:W-:Y:S04]  /*3850*/  STS.U8 [UR4+0x2000], R6 ;  /* 0x00200006ff007988 */ /* 0x0003e80008000004 */
.L_x_28091:
[----:B------:R-:W-:Y:S05]  /*3860*/  BSYNC B0 ;  /* 0x0000000000007941 */ /* 0x000fea0003800000 */
.L_x_28090:
[----:B------:R-:W-:Y:S06]  /*3870*/  BAR.SYNC.DEFER_BLOCKING 0x0 ;  /* 0x0000000000007b1d */ /* 0x000fec0000010000 */
[----:B01----:R-:W0:Y:S02]  /*3880*/  LDS.U8 R6, [UR16+0x2000] ;  /* 0x00200010ff067984 */ /* 0x003e240008000000 */
[----:B0-----:R-:W-:-:S13]  /*3890*/  ISETP.NE.AND P0, PT, R6, RZ, PT ;  /* 0x000000ff0600720c */ /* 0x001fda0003f05270 */
[----:B------:R-:W-:Y:S05]  /*38a0*/  @!P0 EXIT ;  /* 0x000000000000894d */ /* 0x000fea0003800000 */
[----:B------:R-:W-:Y:S01]  /*38b0*/  ISETP.GE.U32.AND P0, PT, R0, R5, PT ;  /* 0x000000050000720c */ /* 0x000fe20003f06070 */
[----:B------:R-:W-:Y:S01]  /*38c0*/  BSSY B0, `(.L_x_28092) ;  /* 0x0000013000007945 */ /* 0x000fe20003800000 */
[----:B------:R-:W-:Y:S02]  /*38d0*/  CS2R R6, SRZ ;  /* 0x0000000000067805 */ /* 0x000fe4000001ff00 */
[----:B------:R-:W-:-:S09]  /*38e0*/  CS2R R16, SRZ ;  /* 0x0000000000107805 */ /* 0x000fd2000001ff00 */
[----:B------:R-:W-:Y:S05]  /*38f0*/  @P0 BRA `(.L_x_28093) ;  /* 0x00000000003c0947 */ /* 0x000fea0003800000 */
[----:B------:R-:W-:Y:S01]  /*3900*/  IMAD.MOV.U32 R26, RZ, RZ, R0 ;  /* 0x000000ffff1a7224 */ /* 0x000fe200078e0000 */
[----:B------:R-:W-:Y:S02]  /*3910*/  CS2R R16, SRZ ;  /* 0x0000000000107805 */ /* 0x000fe4000001ff00 */
[----:B------:R-:W-:-:S07]  /*3920*/  CS2R R6, SRZ ;  /* 0x0000000000067805 */ /* 0x000fce000001ff00 */
.L_x_28094:
[----:B------:R-:W0:Y:S01]  /*3930*/  LDC.64 R22, c[0x0][0x250] ;  /* 0x00009400ff167b82 */ /* 0x000e220000000a00 */
[----:B-----5:R-:W-:-:S04]  /*3940*/  IMAD R25, R26, UR6, R3 ;  /* 0x000000061a197c24 */ /* 0x020fc8000f8e0203 */
[----:B0-----:R-:W-:-:S03]  /*3950*/  IMAD.WIDE R22, R25, 0x8, R22 ;  /* 0x0000000819167825 */ /* 0x001fc600078e0216 */
[----:B------:R-:W-:-:S04]  /*3960*/  LEA R24, P0, R8, R22, 0x3 ;  /* 0x0000001608187211 */ /* 0x000fc800078018ff */
[----:B------:R-:W-:Y:S02]  /*3970*/  LEA.HI.X R25, R8, R23, RZ, 0x3, P0 ;  /* 0x0000001708197211 */ /* 0x000fe400000f1cff */
[----:B------:R-:W2:Y:S04]  /*3980*/  LDG.E.64.STRONG.SYS R22, desc[UR8][R22.64] ;  /* 0x0000000816167981 */ /* 0x000ea8000c1f5b00 */
[----:B------:R-:W3:Y:S01]  /*3990*/  LDG.E.64.STRONG.SYS R24, desc[UR8][R24.64] ;  /* 0x0000000818187981 */ /* 0x000ee2000c1f5b00 */
[----:B------:R-:W-:-:S05]  /*39a0*/  IMAD.IADD R26, R4, 0x1, R26 ;  /* 0x00000001041a7824 */ /* 0x000fca00078e021a */
[----:B------:R-:W-:Y:S01]  /*39b0*/  ISETP.GE.U32.AND P0, PT, R26, R5, PT ;  /* 0x000000051a00720c */ /* 0x000fe20003f06070 */
[----:B--2---:R-:W-:Y:S02]  /*39c0*/  DADD R6, R22, R6 ;  /* 0x0000000016067229 */ /* 0x004fe40000000006 */
[----:B---3--:R-:W-:-:S10]  /*39d0*/  DADD R16, R24, R16 ;  /* 0x0000000018107229 */ /* 0x008fd40000000010 */
[----:B------:R-:W-:Y:S05]  /*39e0*/  @!P0 BRA `(.L_x_28094) ;  /* 0xfffffffc00d08947 */ /* 0x000fea000383ffff */
.L_x_28093:
[----:B------:R-:W-:Y:S05]  /*39f0*/  BSYNC B0 ;  /* 0x0000000000007941 */ /* 0x000fea0003800000 */
.L_x_28092:
[----:B------:R-:W-:Y:S05]  /*3a00*/  @!P1 BRA `(.L_x_28095) ;  /* 0x0000002000c09947 */ /* 0x000fea0003800000 */
[----:B------:R-:W-:Y:S01]  /*3a10*/  IMAD.IADD R3, R9, 0x1, R0 ;  /* 0x0000000109037824 */ /* 0x000fe200078e0200 */
[----:B------:R-:W-:Y:S01]  /*3a20*/  UIADD3 UR4, UR14, 0x1000, URZ ;  /* 0x000010000e047890 */ /* 0x000fe2000fffe03f */
[----:B-----5:R-:W-:-:S03]  /*3a30*/  SHF.R.U32.HI R25, RZ, 0x2, R4 ;  /* 0x00000002ff197819 */ /* 0x020fc60000011604 */
[----:B------:R-:W-:Y:S01]  /*3a40*/  ISETP.GE.U32.AND P0, PT, R3, R4, PT ;  /* 0x000000040300720c */ /* 0x000fe20003f06070 */
[----:B------:R-:W-:Y:S01]  /*3a50*/  ULEA UR4, UR15, UR4, 0x18 ;  /* 0x000000040f047291 */ /* 0x000fe2000f8ec03f */
[----:B------:R-:W-:Y:S02]  /*3a60*/  LOP3.LUT R3, R4, 0xfffffffe, RZ, 0xc0, !PT ;  /* 0xfffffffe04037812 */ /* 0x000fe400078ec0ff */
[C---:B------:R-:W-:Y:S02]  /*3a70*/  ISETP.GE.U32.OR P0, PT, R0.reuse, R9, P0 ;  /* 0x000000090000720c */ /* 0x040fe40000706470 */
[----:B------:R-:W-:Y:S02]  /*3a80*/  ISETP.GE.U32.AND P1, PT, R0, R3, PT ;  /* 0x000000030000720c */ /* 0x000fe40003f26070 */
[C---:B------:R-:W-:Y:S02]  /*3a90*/  LEA R3, R2.reuse, UR16, 0x3 ;  /* 0x0000001002037c11 */ /* 0x040fe4000f8e18ff */
[----:B------:R-:W-:-:S07]  /*3aa0*/  LEA R5, R2, UR4, 0x3 ;  /* 0x0000000402057c11 */ /* 0x000fce000f8e18ff */
[----:B------:R-:W-:Y:S02]  /*3ab0*/  @!P0 IMAD R8, R9, UR7, RZ ;  /* 0x0000000709088c24 */ /* 0x000fe4000f8e02ff */
        /* <DEDUP_REMOVED lines=549> */
.L_x_28095:
[----:B------:R-:W-:Y:S05]  /*5d10*/  @P2 EXIT ;  /* 0x000000000000294d */ /* 0x000fea0003800000 */
[----:B------:R-:W-:-:S04]  /*5d20*/  ISETP.NE.U32.AND P0, PT, RZ, UR12, PT ;  /* 0x0000000cff007c0c */ /* 0x000fc8000bf05070 */
[----:B------:R-:W-:Y:S02]  /*5d30*/  ISETP.NE.AND.EX P1, PT, RZ, UR13, PT, P0 ;  /* 0x0000000dff007c0c */ /* 0x000fe4000bf25300 */
[----:B------:R-:W-:-:S04]  /*5d40*/  ISETP.NE.U32.AND P0, PT, RZ, UR10, PT ;  /* 0x0000000aff007c0c */ /* 0x000fc8000bf05070 */
[----:B------:R-:W-:-:S07]  /*5d50*/  ISETP.NE.AND.EX P0, PT, RZ, UR11, PT, P0 ;  /* 0x0000000bff007c0c */ /* 0x000fce000bf05300 */
[----:B-----5:R-:W-:-:S06]  /*5d60*/  @P1 DMUL R14, R14, R16 ;  /* 0x000000100e0e1228 */ /* 0x020fcc0000000000 */
[----:B------:R-:W-:Y:S04]  /*5d70*/  @P0 STG.E.64 desc[UR8][R10.64], R6 ;  /* 0x000000060a000986 */ /* 0x000fe8000c101b08 */
[----:B------:R-:W-:Y:S04]  /*5d80*/  @P1 STG.E.64 desc[UR8][R12.64], R14 ;  /* 0x0000000e0c001986 */ /* 0x000fe8000c101b08 */
[----:B------:R-:W-:Y:S04]  /*5d90*/  STG.E.64 desc[UR8][R18.64], R6 ;  /* 0x0000000612007986 */ /* 0x000fe8000c101b08 */
[----:B------:R-:W-:Y:S01]  /*5da0*/  STG.E.64 desc[UR8][R20.64], R16 ;  /* 0x0000001014007986 */ /* 0x000fe2000c101b08 */
[----:B------:R-:W-:Y:S05]  /*5db0*/  EXIT ;  /* 0x000000000000794d */ /* 0x000fea0003800000 */
.L_x_28096:
        /* <DEDUP_REMOVED lines=12> */
.L_x_28503:


//--------------------- .text._ZN2at6native47batch_norm_transform_input_channels_last_kernelIN3c108BFloat16EfS3_Li4EEEvPKT_S6_PKT0_S9_PKT1_SC_PS4_iib --------------------------
	.section	.text._ZN2at6native47batch_norm_transform_input_channels_last_kernelIN3c108BFloat16EfS3_Li4EEEvPKT_S6_PKT0_S9_PKT1_SC_PS4_iib,"ax",@progbits
	.align	128
        .global         _ZN2at6native47batch_norm_transform_input_channels_last_kernelIN3c108BFloat16EfS3_Li4EEEvPKT_S6_PKT0_S9_PKT1_SC_PS4_iib
        .type           _ZN2at6native47batch_norm_transform_input_channels_last_kernelIN3c108BFloat16EfS3_Li4EEEvPKT_S6_PKT0_S9_PKT1_SC_PS4_iib,@function
        .size           _ZN2at6native47batch_norm_transform_input_channels_last_kernelIN3c108BFloat16EfS3_Li4EEEvPKT_S6_PKT0_S9_PKT1_SC_PS4_iib,(.L_x_28504 - _ZN2at6native47batch_norm_transform_input_channels_last_kernelIN3c108BFloat16EfS3_Li4EEEvPKT_S6_PKT0_S9_PKT1_SC_PS4_iib)
        .other          _ZN2at6native47batch_norm_transform_input_channels_last_kernelIN3c108BFloat16EfS3_Li4EEEvPKT_S6_PKT0_S9_PKT1_SC_PS4_iib,@"STO_CUDA_ENTRY STV_DEFAULT"
_ZN2at6native47batch_norm_transform_input_channels_last_kernelIN3c108BFloat16EfS3_Li4EEEvPKT_S6_PKT0_S9_PKT1_SC_PS4_iib:
.text._ZN2at6native47batch_norm_transform_input_channels_last_kernelIN3c108BFloat16EfS3_Li4EEEvPKT_S6_PKT0_S9_PKT1_SC_PS4_iib:
[----:B------:R-:W-:Y:S01]  /*0000*/  LDC R1, c[0x0][0x28] ;  /* 0x00000a00ff017b82 */ /* 0x000fe20000000800 */
[----:B------:R-:W0:Y:S01]  /*0010*/  S2R R18, SR_CTAID.X ;  /* 0x0000000000127919 */ /* 0x000e220000002500 */
[----:B------:R-:W-:-:S06]  /*0020*/  ULDC UR4, c[0x0][0x10] ;  /* 0x0000040000047ab9 */ /* 0x000fcc0000000800 */
[----:B------:R-:W1:Y:S01]  /*0030*/  S2UR UR5, SR_CTAID.Y ;  /* 0x00000000000579c3 */ /* 0x000e620000002600 */
[----:B------:R-:W0:Y:S01]  /*0040*/  S2R R3, SR_TID.X ;  /* 0x0000000000037919 */ /* 0x000e220000002100 */
[----:B------:R-:W1:Y:S06]  /*0050*/  S2R R5, SR_TID.Y ;  /* 0x0000000000057919 */ /* 0x000e6c0000002200 */
[----:B------:R-:W1:Y:S01]  /*0060*/  LDC R4, c[0x0][0x4] ;  /* 0x00000100ff047b82 */ /* 0x000e620000000800 */
[----:B------:R-:W-:-:S07]  /*0070*/  ULDC UR6, c[0x0][0x0] ;  /* 0x0000000000067ab9 */ /* 0x000fce0000000800 */
[----:B------:R-:W2:Y:S01]  /*0080*/  LDC.64 R16, c[0x0][0x248] ;  /* 0x00009200ff107b82 */ /* 0x000ea20000000a00 */
[----:B0-----:R-:W-:Y:S02]  /*0090*/  IMAD R18, R18, UR6, R3 ;  /* 0x0000000612127c24 */ /* 0x001fe4000f8e0203 */
[----:B-1----:R-:W-:-:S03]  /*00a0*/  IMAD R8, R4, UR5, R5 ;  /* 0x0000000504087c24 */ /* 0x002fc6000f8e0205 */
[----:B--2---:R-:W-:-:S04]  /*00b0*/  ISETP.GE.AND P0, PT, R18, R17, PT ;  /* 0x000000111200720c */ /* 0x004fc80003f06270 */
[----:B------:R-:W-:-:S13]  /*00c0*/  ISETP.GE.OR P0, PT, R8, R16, P0 ;  /* 0x000000100800720c */ /* 0x000fda0000706670 */
[----:B------:R-:W-:Y:S05]  /*00d0*/  @P0 EXIT ;  /* 0x000000000000094d */ /* 0x000fea0003800000 */
[----:B------:R-:W-:Y:S01]  /*00e0*/  IMAD R2, R4, UR4, RZ ;  /* 0x0000000404027c24 */ /* 0x000fe2000f8e02ff */
[----:B------:R-:W-:Y:S01]  /*00f0*/  ULDC.64 UR6, c[0x0][0x230] ;  /* 0x00008c0000067ab9 */ /* 0x000fe20000000a00 */
[----:B------:R-:W-:Y:S01]  /*0100*/  VIADD R3, R16, 0xffffffff ;  /* 0xffffffff10037836 */ /* 0x000fe20000000000 */
[----:B------:R-:W-:Y:S01]  /*0110*/  ULDC.64 UR8, c[0x0][0x238] ;  /* 0x00008e0000087ab9 */ /* 0x000fe20000000a00 */
[----:B------:R-:W-:-:S03]  /*0120*/  IMAD.SHL.U32 R0, R2, 0x4, RZ ;  /* 0x0000000402007824 */ /* 0x000fc600078e00ff */
[----:B------:R-:W-:Y:S02]  /*0130*/  IABS R12, R3 ;  /* 0x00000003000c7213 */ /* 0x000fe40000000000 */
[-C--:B------:R-:W-:Y:S02]  /*0140*/  IABS R11, R0.reuse ;  /* 0x00000000000b7213 */ /* 0x080fe40000000000 */
[-C--:B------:R-:W-:Y:S02]  /*0150*/  IABS R14, R0.reuse ;  /* 0x00000000000e7213 */ /* 0x080fe40000000000 */
[----:B------:R-:W0:Y:S01]  /*0160*/  I2F.RP R9, R11 ;  /* 0x0000000b00097306 */ /* 0x000e220000209400 */
[----:B------:R-:W-:Y:S02]  /*0170*/  LOP3.LUT R3, R3, R0, RZ, 0x3c, !PT ;  /* 0x0000000003037212 */ /* 0x000fe400078e3cff */
[----:B------:R-:W-:Y:S02]  /*0180*/  ISETP.NE.AND P3, PT, R0, RZ, PT ;  /* 0x000000ff0000720c */ /* 0x000fe40003f65270 */
[----:B------:R-:W-:-:S02]  /*0190*/  ISETP.GE.AND P2, PT, R3, RZ, PT ;  /* 0x000000ff0300720c */ /* 0x000fc40003f46270 */
[----:B------:R-:W-:Y:S01]  /*01a0*/  SHF.R.S32.HI R3, RZ, 0x1f, R18 ;  /* 0x0000001fff037819 */ /* 0x000fe20000011412 */
[----:B0-----:R-:W0:Y:S02]  /*01b0*/  MUFU.RCP R9, R9 ;  /* 0x0000000900097308 */ /* 0x001e240000001000 */
[----:B0-----:R-:W-:Y:S02]  /*01c0*/  VIADD R6, R9, 0xffffffe ;  /* 0x0ffffffe09067836 */ /* 0x001fe40000000000 */
[----:B------:R-:W-:-:S04]  /*01d0*/  IMAD.MOV R9, RZ, RZ, -R14 ;  /* 0x000000ffff097224 */ /* 0x000fc800078e0a0e */
[----:B------:R0:W1:Y:S02]  /*01e0*/  F2I.FTZ.U32.TRUNC.NTZ R7, R6 ;  /* 0x0000000600077305 */ /* 0x000064000021f000 */
[----:B0-----:R-:W-:Y:S01]  /*01f0*/  HFMA2.MMA R6, -RZ, RZ, 0, 0 ;  /* 0x00000000ff067435 */ /* 0x001fe200000001ff */
[----:B-1----:R-:W-:-:S05]  /*0200*/  IADD3 R10, RZ, -R7, RZ ;  /* 0x80000007ff0a7210 */ /* 0x002fca0007ffe0ff */
[----:B------:R-:W-:Y:S02]  /*0210*/  IMAD R13, R10, R11, RZ ;  /* 0x0000000b0a0d7224 */ /* 0x000fe400078e02ff */
[----:B------:R-:W-:Y:S02]  /*0220*/  IMAD.MOV.U32 R10, RZ, RZ, R12 ;  /* 0x000000ffff0a7224 */ /* 0x000fe400078e000c */
[----:B------:R-:W-:-:S06]  /*0230*/  IMAD.HI.U32 R7, R7, R13, R6 ;  /* 0x0000000d07077227 */ /* 0x000fcc00078e0006 */
[----:B------:R-:W-:-:S04]  /*0240*/  IMAD.HI.U32 R22, R7, R10, RZ ;  /* 0x0000000a07167227 */ /* 0x000fc800078e00ff */
[----:B------:R-:W-:-:S05]  /*0250*/  IMAD R6, R22, R9, R10 ;  /* 0x0000000916067224 */ /* 0x000fca00078e020a */
[----:B------:R-:W-:-:S13]  /*0260*/  ISETP.GT.U32.AND P1, PT, R11, R6, PT ;  /* 0x000000060b00720c */ /* 0x000fda0003f24070 */
[----:B------:R-:W-:Y:S01]  /*0270*/  @!P1 IMAD.IADD R6, R6, 0x1, -R11 ;  /* 0x0000000106069824 */ /* 0x000fe200078e0a0b */
[----:B------:R-:W-:Y:S02]  /*0280*/  @!P1 IADD3 R22, R22, 0x1, RZ ;  /* 0x0000000116169810 */ /* 0x000fe40007ffe0ff */
[----:B------:R-:W-:Y:S02]  /*0290*/  ISETP.NE.U32.AND P1, PT, RZ, UR8, PT ;  /* 0x00000008ff007c0c */ /* 0x000fe4000bf25070 */
[----:B------:R-:W-:Y:S02]  /*02a0*/  ISETP.GE.U32.AND P0, PT, R6, R11, PT ;  /* 0x0000000b0600720c */ /* 0x000fe40003f06070 */
[----:B------:R-:W-:-:S11]  /*02b0*/  ISETP.NE.AND.EX P1, PT, RZ, UR9, PT, P1 ;  /* 0x00000009ff007c0c */ /* 0x000fd6000bf25310 */
[----:B------:R-:W-:Y:S01]  /*02c0*/  @P0 VIADD R22, R22, 0x1 ;  /* 0x0000000116160836 */ /* 0x000fe20000000000 */
[----:B------:R-:W-:Y:S02]  /*02d0*/  ISETP.NE.U32.AND P0, PT, RZ, UR6, PT ;  /* 0x00000006ff007c0c */ /* 0x000fe4000bf05070 */
[C---:B------:R-:W-:Y:S01]  /*02e0*/  @P1 LEA R24, P4, R18.reuse, UR8, 0x1 ;  /* 0x0000000812181c11 */ /* 0x040fe2000f8808ff */
[----:B------:R-:W-:Y:S01]  /*02f0*/  @!P2 IMAD.MOV R22, RZ, RZ, -R22 ;  /* 0x000000ffff16a224 */ /* 0x000fe200078e0a16 */
[----:B------:R-:W-:Y:S02]  /*0300*/  ISETP.NE.AND.EX P0, PT, RZ, UR7, PT, P0 ;  /* 0x00000007ff007c0c */ /* 0x000fe4000bf05300 */
[----:B------:R-:W-:Y:S02]  /*0310*/  @!P3 LOP3.LUT R22, RZ, R0, RZ, 0x33, !PT ;  /* 0x00000000ff16b212 */ /* 0x000fe400078e33ff */
[----:B------:R-:W-:Y:S02]  /*0320*/  @P1 LEA.HI.X R25, R18, UR9, R3, 0x1, P4 ;  /* 0x0000000912191c11 */ /* 0x000fe4000a0f0c03 */
[----:B------:R-:W-:-:S07]  /*0330*/  ISETP.GE.AND P2, PT, R22, RZ, PT ;  /* 0x000000ff1600720c */ /* 0x000fce0003f46270 */
[----:B------:R-:W-:-:S04]  /*0340*/  @P0 LEA R14, P3, R18, UR6, 0x1 ;  /* 0x00000006120e0c11 */ /* 0x000fc8000f8608ff */
[----:B------:R-:W-:Y:S02]  /*0350*/  @P0 LEA.HI.X R15, R18, UR7, R3, 0x1, P3 ;  /* 0x00000007120f0c11 */ /* 0x000fe400098f0c03 */
[----:B------:R-:W-:Y:S07]  /*0360*/  @!P2 EXIT ;  /* 0x000000000000a94d */ /* 0x000fee0003800000 */
[----:B------:R-:W0:Y:S01]  /*0370*/  LDC.64 R12, c[0x0][0x220] ;  /* 0x00008800ff0c7b82 */ /* 0x000e220000000a00 */
[----:B------:R-:W-:Y:S01]  /*0380*/  ULDC.64 UR8, c[0x0][0x208] ;  /* 0x0000820000087ab9 */ /* 0x000fe20000000a00 */
[----:B------:R-:W-:Y:S01]  /*0390*/  ULDC.64 UR6, c[0x0][0x218] ;  /* 0x0000860000067ab9 */ /* 0x000fe20000000a00 */
[----:B------:R-:W2:Y:S04]  /*03a0*/  @P0 LDG.E.U16.CONSTANT R14, desc[UR8][R14.64] ;  /* 0x000000080e0e0981 */ /* 0x000ea8000c1e9500 */
[----:B------:R-:W3:Y:S01]  /*03b0*/  @P1 LDG.E.U16.CONSTANT R24, desc[UR8][R24.64] ;  /* 0x0000000818181981 */ /* 0x000ee2000c1e9500 */
[----:B------:R-:W1:Y:S01]  /*03c0*/  LDC.64 R6, c[0x0][0x228] ;  /* 0x00008a00ff067b82 */ /* 0x000e620000000a00 */
[----:B0-----:R-:W-:-:S05]  /*03d0*/  IMAD.WIDE R12, R18, 0x4, R12 ;  /* 0x00000004120c7825 */ /* 0x001fca00078e020c */
[----:B------:R0:W5:Y:S01]  /*03e0*/  LDG.E.CONSTANT R20, desc[UR8][R12.64] ;  /* 0x000000080c147981 */ /* 0x000162000c1e9900 */
[----:B-1----:R-:W-:-:S05]  /*03f0*/  IMAD.WIDE R6, R18, 0x4, R6 ;  /* 0x0000000412067825 */ /* 0x002fca00078e0206 */
[----:B------:R0:W5:Y:S01]  /*0400*/  LDG.E.CONSTANT R21, desc[UR8][R6.64] ;  /* 0x0000000806157981 */ /* 0x000162000c1e9900 */
[----:B------:R-:W-:-:S04]  /*0410*/  ISETP.NE.U32.AND P2, PT, RZ, UR6, PT ;  /* 0x00000006ff007c0c */ /* 0x000fc8000bf45070 */
[----:B------:R-:W-:Y:S01]  /*0420*/  ISETP.NE.AND.EX P2, PT, RZ, UR7, PT, P2 ;  /* 0x00000007ff007c0c */ /* 0x000fe2000bf45320 */
[----:B------:R-:W-:Y:S01]  /*0430*/  IMAD.MOV.U32 R10, RZ, RZ, RZ ;  /* 0x000000ffff0a7224 */ /* 0x000fe200078e00ff */
[----:B------:R-:W-:Y:S01]  /*0440*/  MOV R11, 0x3f800000 ;  /* 0x3f800000000b7802 */ /* 0x000fe20000000f00 */
[----:B------:R-:W-:Y:S02]  /*0450*/  IMAD R9, R2, R17, RZ ;  /* 0x0000001102097224 */ /* 0x000fe400078e02ff */
[----:B--2---:R-:W-:Y:S01]  /*0460*/  @P0 IMAD.U32 R11, R14, 0x10000, RZ ;  /* 0x000100000e0b0824 */ /* 0x004fe200078e00ff */
[----:B---3--:R-:W-:-:S07]  /*0470*/  @P1 SHF.L.U32 R10, R24, 0x10, RZ ;  /* 0x00000010180a1819 */ /* 0x008fce00000006ff */
[----:B0-----:R-:W-:Y:S05]  /*0480*/  @!P2 BRA `(.L_x_28097) ;  /* 0x0000000400e0a947 */ /* 0x001fea0003800000 */
[----:B------:R-:W0:Y:S01]  /*0490*/  LDC.64 R14, c[0x0][0x210] ;  /* 0x00008400ff0e7b82 */ /* 0x000e220000000a00 */
[----:B------:R-:W-:Y:S01]  /*04a0*/  UIMAD UR6, UR4, 0x3, UR5 ;  /* 0x00000003040678a4 */ /* 0x000fe2000f8e0205 */
[-CC-:B------:R-:W-:Y:S01]  /*04b0*/  IMAD R6, R8, R17.reuse, R18.reuse ;  /* 0x0000001108067224 */ /* 0x180fe200078e0212 */
[----:B------:R-:W-:Y:S02]  /*04c0*/  ULEA UR7, UR4, UR5, 0x1 ;  /* 0x0000000504077291 */ /* 0x000fe4000f8e083f */
[----:B------:R-:W-:Y:S02]  /*04d0*/  UIADD3 UR4, UR4, UR5, URZ ;  /* 0x0000000504047290 */ /* 0x000fe4000fffe03f */
[C-C-:B------:R-:W-:Y:S01]  /*04e0*/  IMAD R0, R4.reuse, UR6, R5.reuse ;  /* 0x0000000604007c24 */ /* 0x140fe2000f8e0205 */
[----:B------:R-:W1:Y:S01]  /*04f0*/  LDC.64 R12, c[0x0][0x218] ;  /* 0x00008600ff0c7b82 */ /* 0x000e620000000a00 */
[C-C-:B------:R-:W-:Y:S01]  /*0500*/  IMAD R3, R4.reuse, UR7, R5.reuse ;  /* 0x0000000704037c24 */ /* 0x140fe2000f8e0205 */
[----:B------:R-:W-:Y:S01]  /*0510*/  UMOV UR5, 0xffffffff ;  /* 0xffffffff00057882 */ /* 0x000fe20000000000 */
[----:B------:R-:W-:Y:S01]  /*0520*/  IMAD R5, R4, UR4, R5 ;  /* 0x0000000404057c24 */ /* 0x000fe2000f8e0205 */
[----:B------:R-:W-:Y:S01]  /*0530*/  ULDC.U8 UR6, c[0x0][0x250] ;  /* 0x0000940000067ab9 */ /* 0x000fe20000000000 */
[-CC-:B------:R-:W-:Y:S01]  /*0540*/  IMAD R4, R0, R17.reuse, R18.reuse ;  /* 0x0000001100047224 */ /* 0x180fe200078e0212 */
[----:B------:R-:W-:Y:S01]  /*0550*/  ULDC UR7, c[0x0][0x248] ;  /* 0x0000920000077ab9 */ /* 0x000fe20000000800 */
[-CC-:B------:R-:W-:Y:S01]  /*0560*/  IMAD R0, R3, R17.reuse, R18.reuse ;  /* 0x0000001103007224 */ /* 0x180fe200078e0212 */
[----:B------:R-:W-:Y:S01]  /*0570*/  ULDC.64 UR10, c[0x0][0x240] ;  /* 0x00009000000a7ab9 */ /* 0x000fe20000000a00 */
[----:B------:R-:W-:-:S07]  /*0580*/  IMAD R17, R5, R17, R18 ;  /* 0x0000001105117224 */ /* 0x000fce00078e0212 */
.L_x_28106:
[C---:B------:R-:W-:Y:S01]  /*0590*/  ISETP.GE.AND P0, PT, R8.reuse, UR7, PT ;  /* 0x0000000708007c0c */ /* 0x040fe2000bf06270 */
[--C-:B0-234-:R-:W-:Y:S01]  /*05a0*/  IMAD.IADD R5, R8, 0x1, R2.reuse ;  /* 0x0000000108057824 */ /* 0x11dfe200078e0202 */
[----:B------:R-:W-:Y:S03]  /*05b0*/  BSSY B0, `(.L_x_28098) ;  /* 0x000001a000007945 */ /* 0x000fe60003800000 */
[C---:B------:R-:W-:Y:S01]  /*05c0*/  IMAD.IADD R7, R5.reuse, 0x1, R2 ;  /* 0x0000000105077824 */ /* 0x040fe200078e0202 */
[----:B------:R-:W-:-:S04]  /*05d0*/  ISETP.GE.AND P3, PT, R5, UR7, PT ;  /* 0x0000000705007c0c */ /* 0x000fc8000bf66270 */
[C---:B------:R-:W-:Y:S02]  /*05e0*/  IADD3 R3, R7.reuse, R2, RZ ;  /* 0x0000000207037210 */ /* 0x040fe40007ffe0ff */
[----:B------:R-:W-:Y:S02]  /*05f0*/  ISETP.GE.AND P2, PT, R7, UR7, PT ;  /* 0x0000000707007c0c */ /* 0x000fe4000bf46270 */
[----:B------:R-:W-:Y:S01]  /*0600*/  ISETP.GE.AND P1, PT, R3, UR7, PT ;  /* 0x0000000703007c0c */ /* 0x000fe2000bf26270 */
[----:B------:R-:W-:-:S12]  /*0610*/  @P0 BRA `(.L_x_28099) ;  /* 0x00000000004c0947 */ /* 0x000fd80003800000 */
[----:B0-----:R-:W-:-:S06]  /*0620*/  IMAD.WIDE R24, R6, 0x2, R14 ;  /* 0x0000000206187825 */ /* 0x001fcc00078e020e */
[----:B------:R-:W2:Y:S01]  /*0630*/  LDG.E.U16.CONSTANT R24, desc[UR8][R24.64] ;  /* 0x0000000818187981 */ /* 0x000ea2000c1e9500 */
[----:B-1----:R-:W-:-:S06]  /*0640*/  IMAD.WIDE R18, R6, 0x2, R12 ;  /* 0x0000000206127825 */ /* 0x002fcc00078e020c */
[----:B------:R-:W3:Y:S01]  /*0650*/  LDG.E.U16.CONSTANT R18, desc[UR8][R18.64] ;  /* 0x0000000812127981 */ /* 0x000ee2000c1e9500 */
[----:B------:R-:W-:Y:S01]  /*0660*/  UPRMT UR4, UR6, 0x8880, URZ ;  /* 0x0000888006047896 */ /* 0x000fe2000800003f */
[----:B------:R-:W-:Y:S01]  /*0670*/  SHF.R.S32.HI R7, RZ, 0x1f, R6 ;  /* 0x0000001fff077819 */ /* 0x000fe20000011406 */
[----:B--2---:R-:W-:-:S04]  /*0680*/  IMAD.U32 R5, R24, 0x10000, RZ ;  /* 0x0001000018057824 */ /* 0x004fc800078e00ff */
[----:B-----5:R-:W-:Y:S01]  /*0690*/  FADD.FTZ R8, -R20, R5 ;  /* 0x0000000514087221 */ /* 0x020fe20000010100 */
[----:B---3--:R-:W-:-:S03]  /*06a0*/  IMAD.U32 R5, R18, 0x10000, RZ ;  /* 0x0001000012057824 */ /* 0x008fc600078e00ff */
[----:B------:R-:W-:Y:S01]  /*06b0*/  FMUL.FTZ R8, R8, R11 ;  /* 0x0000000b08087220 */ /* 0x000fe20000410000 */
[----:B------:R-:W-:-:S03]  /*06c0*/  LEA R18, P4, R6, UR10, 0x1 ;  /* 0x0000000a06127c11 */ /* 0x000fc6000f8808ff */
[----:B------:R-:W-:Y:S01]  /*06d0*/  FFMA.FTZ R8, R21, R8, R10 ;  /* 0x0000000815087223 */ /* 0x000fe2000001000a */
[----:B------:R-:W-:-:S03]  /*06e0*/  LEA.HI.X R19, R6, UR11, R7, 0x1, P4 ;  /* 0x0000000b06137c11 */ /* 0x000fc6000a0f0c07 */
[----:B------:R-:W-:-:S05]  /*06f0*/  FADD.FTZ R5, R8, R5 ;  /* 0x0000000508057221 */ /* 0x000fca0000010000 */
[----:B------:R-:W-:-:S04]  /*0700*/  FSETP.GTU.FTZ.AND P0, PT, R5, RZ, PT ;  /* 0x000000ff0500720b */ /* 0x000fc80003f1c000 */
[----:B------:R-:W-:-:S13]  /*0710*/  ISETP.NE.AND P0, PT, RZ, UR4, !P0 ;  /* 0x00000004ff007c0c */ /* 0x000fda000c705270 */
[----:B------:R-:W-:-:S04]  /*0720*/  @!P0 F2FP.BF16.F32.PACK_AB R5, RZ, R5 ;  /* 0x00000005ff05823e */ /* 0x000fc800000010ff */
[----:B------:R-:W-:-:S05]  /*0730*/  @P0 PRMT R5, RZ, 0x7610, R5 ;  /* 0x00007610ff050816 */ /* 0x000fca0000000005 */
[----:B------:R2:W-:Y:S02]  /*0740*/  STG.E.U16 desc[UR8][R18.64], R5 ;  /* 0x0000000512007986 */ /* 0x0005e4000c101508 */
.L_x_28099:
[----:B------:R-:W-:Y:S05]  /*0750*/  BSYNC B0 ;  /* 0x0000000000007941 */ /* 0x000fea0003800000 */
.L_x_28098:
[----:B------:R-:W-:Y:S04]  /*0760*/  BSSY B0, `(.L_x_28100) ;  /* 0x0000015000007945 */ /* 0x000fe80003800000 */
[----:B------:R-:W-:Y:S05]  /*0770*/  @P3 BRA `(.L_x_28101) ;  /* 0x00000000004c3947 */ /* 0x000fea0003800000 */
[----:B0-----:R-:W-:-:S06]  /*0780*/  IMAD.WIDE R24, R17, 0x2, R14 ;  /* 0x0000000211187825 */ /* 0x001fcc00078e020e */
[----:B------:R-:W3:Y:S01]  /*0790*/  LDG.E.U16.CONSTANT R24, desc[UR8][R24.64] ;  /* 0x0000000818187981 */ /* 0x000ee2000c1e9500 */
[----:B-12---:R-:W-:-:S06]  /*07a0*/  IMAD.WIDE R18, R17, 0x2, R12 ;  /* 0x0000000211127825 */ /* 0x006fcc00078e020c */
[----:B------:R-:W2:Y:S01]  /*07b0*/  LDG.E.U16.CONSTANT R18, desc[UR8][R18.64] ;  /* 0x0000000812127981 */ /* 0x000ea2000c1e9500 */
[----:B------:R-:W-:Y:S01]  /*07c0*/  UPRMT UR4, UR6, 0x8880, URZ ;  /* 0x0000888006047896 */ /* 0x000fe2000800003f */
[----:B---3--:R-:W-:-:S05]  /*07d0*/  SHF.L.U32 R5, R24, 0x10, RZ ;  /* 0x0000001018057819 */ /* 0x008fca00000006ff */
[----:B-----5:R-:W-:Y:S01]  /*07e0*/  FADD.FTZ R8, -R20, R5 ;  /* 0x0000000514087221 */ /* 0x020fe20000010100 */
[----:B--2---:R-:W-:Y:S01]  /*07f0*/  IMAD.U32 R5, R18, 0x10000, RZ ;  /* 0x0001000012057824 */ /* 0x004fe200078e00ff */
[----:B------:R-:W-:Y:S02]  /*0800*/  LEA R18, P3, R17, UR10, 0x1 ;  /* 0x0000000a11127c11 */ /* 0x000fe4000f8608ff */
[----:B------:R-:W-:-:S04]  /*0810*/  FMUL.FTZ R8, R8, R11 ;  /* 0x0000000b08087220 */ /* 0x000fc80000410000 */
[----:B------:R-:W-:-:S04]  /*0820*/  FFMA.FTZ R8, R21, R8, R10 ;  /* 0x0000000815087223 */ /* 0x000fc8000001000a */
[----:B------:R-:W-:Y:S01]  /*0830*/  FADD.FTZ R5, R8, R5 ;  /* 0x0000000508057221 */ /* 0x000fe20000010000 */
[----:B------:R-:W-:-:S04]  /*0840*/  SHF.R.S32.HI R8, RZ, 0x1f, R17 ;  /* 0x0000001fff087819 */ /* 0x000fc80000011411 */
[----:B------:R-:W-:Y:S02]  /*0850*/  FSETP.GTU.FTZ.AND P0, PT, R5, RZ, PT ;  /* 0x000000ff0500720b */ /* 0x000fe40003f1c000 */
[----:B------:R-:W-:Y:S02]  /*0860*/  LEA.HI.X R19, R17, UR11, R8, 0x1, P3 ;  /* 0x0000000b11137c11 */ /* 0x000fe400098f0c08 */
[----:B------:R-:W-:-:S13]  /*0870*/  ISETP.NE.AND P0, PT, RZ, UR4, !P0 ;  /* 0x00000004ff007c0c */ /* 0x000fda000c705270 */
[----:B------:R-:W-:-:S04]  /*0880*/  @!P0 F2FP.BF16.F32.PACK_AB R5, RZ, R5 ;  /* 0x00000005ff05823e */ /* 0x000fc800000010ff */
[----:B------:R-:W-:-:S05]  /*0890*/  @P0 PRMT R5, RZ, 0x7610, R5 ;  /* 0x00007610ff050816 */ /* 0x000fca0000000005 */
[----:B------:R3:W-:Y:S02]  /*08a0*/  STG.E.U16 desc[UR8][R18.64], R5 ;  /* 0x0000000512007986 */ /* 0x0007e4000c101508 */
.L_x_28101:
[----:B------:R-:W-:Y:S05]  /*08b0*/  BSYNC B0 ;  /* 0x0000000000007941 */ /* 0x000fea0003800000 */
.L_x_28100:
[----:B------:R-:W-:Y:S04]  /*08c0*/  BSSY B0, `(.L_x_28102) ;  /* 0x0000015000007945 */ /* 0x000fe80003800000 */
[----:B------:R-:W-:Y:S05]  /*08d0*/  @P2 BRA `(.L_x_28103) ;  /* 0x00000000004c2947 */ /* 0x000fea0003800000 */
[----:B0-----:R-:W-:-:S06]  /*08e0*/  IMAD.WIDE R24, R0, 0x2, R14 ;  /* 0x0000000200187825 */ /* 0x001fcc00078e020e */
[----:B------:R-:W4:Y:S01]  /*08f0*/  LDG.E.U16.CONSTANT R24, desc[UR8][R24.64] ;  /* 0x0000000818187981 */ /* 0x000f22000c1e9500 */
[----:B-123--:R-:W-:-:S06]  /*0900*/  IMAD.WIDE R18, R0, 0x2, R12 ;  /* 0x0000000200127825 */ /* 0x00efcc00078e020c */
[----:B------:R-:W2:Y:S01]  /*0910*/  LDG.E.U16.CONSTANT R18, desc[UR8][R18.64] ;  /* 0x0000000812127981 */ /* 0x000ea2000c1e9500 */
[----:B------:R-:W-:Y:S01]  /*0920*/  UPRMT UR4, UR6, 0x8880, URZ ;  /* 0x0000888006047896 */ /* 0x000fe2000800003f */
[----:B------:R-:W-:Y:S01]  /*0930*/  SHF.R.S32.HI R7, RZ, 0x1f, R0 ;  /* 0x0000001fff077819 */ /* 0x000fe20000011400 */
[----:B----4-:R-:W-:-:S04]  /*0940*/  IMAD.U32 R5, R24, 0x10000, RZ ;  /* 0x0001000018057824 */ /* 0x010fc800078e00ff */
[----:B-----5:R-:W-:Y:S01]  /*0950*/  FADD.FTZ R8, -R20, R5 ;  /* 0x0000000514087221 */ /* 0x020fe20000010100 */
[----:B--2---:R-:W-:-:S03]  /*0960*/  SHF.L.U32 R5, R18, 0x10, RZ ;  /* 0x0000001012057819 */ /* 0x004fc600000006ff */
        /* <DEDUP_REMOVED lines=10> */
.L_x_28103:
[----:B------:R-:W-:Y:S05]  /*0a10*/  BSYNC B0 ;  /* 0x0000000000007941 */ /* 0x000fea0003800000 */
.L_x_28102:
[----:B------:R-:W-:Y:S04]  /*0a20*/  BSSY B0, `(.L_x_28104) ;  /* 0x0000015000007945 */ /* 0x000fe80003800000 */
[----:B------:R-:W-:Y:S05]  /*0a30*/  @P1 BRA `(.L_x_28105) ;  /* 0x00000000004c1947 */ /* 0x000fea0003800000 */
[----:B0-234-:R-:W-:-:S06]  /*0a40*/  IMAD.WIDE R18, R4, 0x2, R14 ;  /* 0x0000000204127825 */ /* 0x01dfcc00078e020e */
[----:B------:R-:W2:Y:S01]  /*0a50*/  LDG.E.U16.CONSTANT R18, desc[UR8][R18.64] ;  /* 0x0000000812127981 */ /* 0x000ea2000c1e9500 */
[----:B-1----:R-:W-:-:S06]  /*0a60*/  IMAD.WIDE R24, R4, 0x2, R12 ;  /* 0x0000000204187825 */ /* 0x002fcc00078e020c */
[----:B------:R-:W3:Y:S01]  /*0a70*/  LDG.E.U16.CONSTANT R24, desc[UR8][R24.64] ;  /* 0x0000000818187981 */ /* 0x000ee2000c1e9500 */
[----:B------:R-:W-:Y:S01]  /*0a80*/  UPRMT UR4, UR6, 0x8880, URZ ;  /* 0x0000888006047896 */ /* 0x000fe2000800003f */
[----:B------:R-:W-:Y:S01]  /*0a90*/  SHF.R.S32.HI R7, RZ, 0x1f, R4 ;  /* 0x0000001fff077819 */ /* 0x000fe20000011404 */
[----:B--2---:R-:W-:Y:S01]  /*0aa0*/  IMAD.U32 R5, R18, 0x10000, RZ ;  /* 0x0001000012057824 */ /* 0x004fe200078e00ff */
[----:B------:R-:W-:-:S03]  /*0ab0*/  LEA R18, P1, R4, UR10, 0x1 ;  /* 0x0000000a04127c11 */ /* 0x000fc6000f8208ff */
[----:B-----5:R-:W-:Y:S01]  /*0ac0*/  FADD.FTZ R8, -R20, R5 ;  /* 0x0000000514087221 */ /* 0x020fe20000010100 */
[----:B------:R-:W-:Y:S01]  /*0ad0*/  LEA.HI.X R19, R4, UR11, R7, 0x1, P1 ;  /* 0x0000000b04137c11 */ /* 0x000fe200088f0c07 */
[----:B---3--:R-:W-:Y:S02]  /*0ae0*/  IMAD.U32 R5, R24, 0x10000, RZ ;  /* 0x0001000018057824 */ /* 0x008fe400078e00ff */
[----:B------:R-:W-:-:S04]  /*0af0*/  FMUL.FTZ R8, R8, R11 ;  /* 0x0000000b08087220 */ /* 0x000fc80000410000 */
[----:B------:R-:W-:-:S04]  /*0b00*/  FFMA.FTZ R8, R21, R8, R10 ;  /* 0x0000000815087223 */ /* 0x000fc8000001000a */
[----:B------:R-:W-:-:S05]  /*0b10*/  FADD.FTZ R5, R8, R5 ;  /* 0x0000000508057221 */ /* 0x000fca0000010000 */
[----:B------:R-:W-:-:S04]  /*0b20*/  FSETP.GTU.FTZ.AND P0, PT, R5, RZ, PT ;  /* 0x000000ff0500720b */ /* 0x000fc80003f1c000 */
[----:B------:R-:W-:-:S13]  /*0b30*/  ISETP.NE.AND P0, PT, RZ, UR4, !P0 ;  /* 0x00000004ff007c0c */ /* 0x000fda000c705270 */
[----:B------:R-:W-:-:S04]  /*0b40*/  @!P0 F2FP.BF16.F32.PACK_AB R5, RZ, R5 ;  /* 0x00000005ff05823e */ /* 0x000fc800000010ff */
[----:B------:R-:W-:-:S05]  /*0b50*/  @P0 PRMT R5, RZ, 0x7610, R5 ;  /* 0x00007610ff050816 */ /* 0x000fca0000000005 */
[----:B------:R0:W-:Y:S02]  /*0b60*/  STG.E.U16 desc[UR8][R18.64], R5 ;  /* 0x0000000512007986 */ /* 0x0001e4000c101508 */
.L_x_28105:
[----:B------:R-:W-:Y:S05]  /*0b70*/  BSYNC B0 ;  /* 0x0000000000007941 */ /* 0x000fea0003800000 */
.L_x_28104:
[----:B------:R-:W-:Y:S01]  /*0b80*/  UIADD3 UR5, UR5, 0x1, URZ ;  /* 0x0000000105057890 */ /* 0x000fe2000fffe03f */
[C---:B------:R-:W-:Y:S01]  /*0b90*/  LEA R4, R9.reuse, R4, 0x2 ;  /* 0x0000000409047211 */ /* 0x040fe200078e10ff */
[C---:B------:R-:W-:Y:S01]  /*0ba0*/  IMAD R0, R9.reuse, 0x4, R0 ;  /* 0x0000000409007824 */ /* 0x040fe200078e0200 */
[C---:B------:R-:W-:Y:S01]  /*0bb0*/  LEA R17, R9.reuse, R17, 0x2 ;  /* 0x0000001109117211 */ /* 0x040fe200078e10ff */
[----:B------:R-:W-:Y:S01]  /*0bc0*/  IMAD R6, R9, 0x4, R6 ;  /* 0x0000000409067824 */ /* 0x000fe200078e0206 */
[----:B------:R-:W-:Y:S02]  /*0bd0*/  IADD3 R8, R3, R2, RZ ;  /* 0x0000000203087210 */ /* 0x000fe40007ffe0ff */
[----:B------:R-:W-:-:S13]  /*0be0*/  ISETP.LE.AND P0, PT, R22, UR5, PT ;  /* 0x0000000516007c0c */ /* 0x000fda000bf03270 */
[----:B------:R-:W-:Y:S05]  /*0bf0*/  @!P0 BRA `(.L_x_28106) ;  /* 0xfffffff800648947 */ /* 0x000fea000383ffff */
[----:B------:R-:W-:Y:S05]  /*0c00*/  EXIT ;  /* 0x000000000000794d */ /* 0x000fea0003800000 */
.L_x_28097:
[----:B------:R-:W0:Y:S01]  /*0c10*/  LDC.64 R12, c[0x0][0x210] ;  /* 0x00008400ff0c7b82 */ /* 0x000e220000000a00 */
[----:B------:R-:W-:Y:S02]  /*0c20*/  UIMAD UR7, UR4, 0x3, UR5 ;  /* 0x00000003040778a4 */ /* 0x000fe4000f8e0205 */
[----:B------:R-:W-:Y:S02]  /*0c30*/  ULEA UR10, UR4, UR5, 0x1 ;  /* 0x00000005040a7291 */ /* 0x000fe4000f8e083f */
[----:B------:R-:W-:Y:S01]  /*0c40*/  UIADD3 UR4, UR4, UR5, URZ ;  /* 0x0000000504047290 */ /* 0x000fe2000fffe03f */
[----:B------:R-:W-:Y:S02]  /*0c50*/  ULDC.U8 UR6, c[0x0][0x250] ;  /* 0x0000940000067ab9 */ /* 0x000fe40000000000 */
[----:B------:R-:W1:Y:S01]  /*0c60*/  LDC.64 R14, c[0x0][0x240] ;  /* 0x00009000ff0e7b82 */ /* 0x000e620000000a00 */
[----:B------:R-:W-:Y:S01]  /*0c70*/  UPRMT UR6, UR6, 0x8880, URZ ;  /* 0x0000888006067896 */ /* 0x000fe2000800003f */
[----:B------:R-:W-:-:S02]  /*0c80*/  IMAD R7, R4, UR7, R5 ;  /* 0x0000000704077c24 */ /* 0x000fc4000f8e0205 */
[C-C-:B------:R-:W-:Y:S02]  /*0c90*/  IMAD R6, R4.reuse, UR10, R5.reuse ;  /* 0x0000000a04067c24 */ /* 0x140fe4000f8e0205 */
[----:B------:R-:W-:Y:S01]  /*0ca0*/  IMAD R5, R4, UR4, R5 ;  /* 0x0000000404057c24 */ /* 0x000fe2000f8e0205 */
[----:B------:R-:W-:Y:S01]  /*0cb0*/  UMOV UR4, 0xffffffff ;  /* 0xffffffff00047882 */ /* 0x000fe20000000000 */
[----:B------:R-:W-:Y:S01]  /*0cc0*/  UMOV UR5, UR6 ;  /* 0x0000000600057c82 */ /* 0x000fe20008000000 */
[-CC-:B------:R-:W-:Y:S01]  /*0cd0*/  IMAD R4, R8, R17.reuse, R18.reuse ;  /* 0x0000001108047224 */ /* 0x180fe200078e0212 */
[----:B------:R-:W-:Y:S01]  /*0ce0*/  ISETP.NE.AND P0, PT, RZ, UR5, PT ;  /* 0x00000005ff007c0c */ /* 0x000fe2000bf05270 */
[-CC-:B------:R-:W-:Y:S01]  /*0cf0*/  IMAD R3, R7, R17.reuse, R18.reuse ;  /* 0x0000001107037224 */ /* 0x180fe200078e0212 */
[----:B------:R-:W-:Y:S01]  /*0d00*/  ULDC UR5, c[0x0][0x248] ;  /* 0x0000920000057ab9 */ /* 0x000fe20000000800 */
[-CC-:B------:R-:W-:Y:S01]  /*0d10*/  IMAD R2, R6, R17.reuse, R18.reuse ;  /* 0x0000001106027224 */ /* 0x180fe200078e0212 */
[----:B------:R-:W-:Y:S01]  /*0d20*/  ULDC.64 UR6, c[0x0][0x240] ;  /* 0x0000900000067ab9 */ /* 0x000fe20000000a00 */
[----:B------:R-:W-:-:S08]  /*0d30*/  IMAD R23, R5, R17, R18 ;  /* 0x0000001105177224 */ /* 0x000fd000078e0212 */
.L_x_28116:
[----:B------:R-:W-:Y:S04]  /*0d40*/  BSSY B0, `(.L_x_28107) ;  /* 0x0000075000007945 */ /* 0x000fe80003800000 */
[----:B0-234-:R-:W-:Y:S05]  /*0d50*/  @P0 BRA `(.L_x_28108) ;  /* 0x0000000000c40947 */ /* 0x01dfea0003800000 */
[----:B------:R-:W-:Y:S02]  /*0d60*/  ISETP.GE.AND P1, PT, R8, UR5, PT ;  /* 0x0000000508007c0c */ /* 0x000fe4000bf26270 */
[----:B------:R-:W-:Y:S02]  /*0d70*/  ISETP.GE.AND P2, PT, R5, UR5, PT ;  /* 0x0000000505007c0c */ /* 0x000fe4000bf46270 */
[----:B------:R-:W-:-:S09]  /*0d80*/  ISETP.GE.AND P3, PT, R6, UR5, PT ;  /* 0x0000000506007c0c */ /* 0x000fd2000bf66270 */
[----:B------:R-:W2:Y:S08]  /*0d90*/  @!P1 LDC.64 R16, c[0x0][0x210] ;  /* 0x00008400ff109b82 */ /* 0x000eb00000000a00 */
[----:B------:R-:W3:Y:S01]  /*0da0*/  @!P2 LDC.64 R18, c[0x0][0x210] ;  /* 0x00008400ff12ab82 */ /* 0x000ee20000000a00 */
[----:B--2---:R-:W-:-:S07]  /*0db0*/  @!P1 IMAD.WIDE R28, R4, 0x2, R16 ;  /* 0x00000002041c9825 */ /* 0x004fce00078e0210 */
[----:B------:R-:W2:Y:S01]  /*0dc0*/  @!P3 LDC.64 R16, c[0x0][0x210] ;  /* 0x00008400ff10bb82 */ /* 0x000ea20000000a00 */
[----:B------:R-:W4:Y:S01]  /*0dd0*/  @!P1 LDG.E.U16.CONSTANT R26, desc[UR8][R28.64] ;  /* 0x000000081c1a9981 */ /* 0x000f22000c1e9500 */
[----:B---3--:R-:W-:-:S05]  /*0de0*/  @!P2 IMAD.WIDE R18, R23, 0x2, R18 ;  /* 0x000000021712a825 */ /* 0x008fca00078e0212 */
[----:B------:R3:W4:Y:S02]  /*0df0*/  @!P2 LDG.E.U16.CONSTANT R27, desc[UR8][R18.64] ;  /* 0x00000008121ba981 */ /* 0x000724000c1e9500 */
[----:B---3--:R-:W3:Y:S01]  /*0e00*/  @!P3 LDC.64 R18, c[0x0][0x240] ;  /* 0x00009000ff12bb82 */ /* 0x008ee20000000a00 */
[----:B--2---:R-:W-:-:S07]  /*0e10*/  @!P3 IMAD.WIDE R24, R2, 0x2, R16 ;  /* 0x000000020218b825 */ /* 0x004fce00078e0210 */
[----:B------:R-:W2:Y:S01]  /*0e20*/  @!P1 LDC.64 R16, c[0x0][0x240] ;  /* 0x00009000ff109b82 */ /* 0x000ea20000000a00 */
[----:B------:R-:W4:Y:S01]  /*0e30*/  @!P3 LDG.E.U16.CONSTANT R24, desc[UR8][R24.64] ;  /* 0x000000081818b981 */ /* 0x000f22000c1e9500 */
[----:B--2---:R-:W-:-:S04]  /*0e40*/  @!P1 IMAD.WIDE R28, R4, 0x2, R16 ;  /* 0x00000002041c9825 */ /* 0x004fc800078e0210 */
[----:B---3--:R-:W-:-:S04]  /*0e50*/  @!P3 IMAD.WIDE R18, R2, 0x2, R18 ;  /* 0x000000020212b825 */ /* 0x008fc800078e0212 */
[----:B----4-:R-:W-:-:S04]  /*0e60*/  @!P1 IMAD.U32 R26, R26, 0x10000, RZ ;  /* 0x000100001a1a9824 */ /* 0x010fc800078e00ff */
[----:B-----5:R-:W-:-:S04]  /*0e70*/  @!P1 FADD.FTZ R26, -R20, R26 ;  /* 0x0000001a141a9221 */ /* 0x020fc80000010100 */
[----:B------:R-:W-:-:S04]  /*0e80*/  @!P1 FMUL.FTZ R26, R26, R11 ;  /* 0x0000000b1a1a9220 */ /* 0x000fc80000410000 */
[----:B------:R-:W-:-:S05]  /*0e90*/  @!P1 FFMA.FTZ R26, R21, R26, R10 ;  /* 0x0000001a151a9223 */ /* 0x000fca000001000a */
[----:B------:R-:W-:-:S04]  /*0ea0*/  @!P1 F2FP.BF16.F32.PACK_AB R26, RZ, R26 ;  /* 0x0000001aff1a923e */ /* 0x000fc800000010ff */
[----:B------:R-:W-:-:S05]  /*0eb0*/  PRMT R17, R26, 0x7610, R17 ;  /* 0x000076101a117816 */ /* 0x000fca0000000011 */
[----:B------:R2:W-:Y:S01]  /*0ec0*/  @!P1 STG.E.U16 desc[UR8][R28.64], R17 ;  /* 0x000000111c009986 */ /* 0x0005e2000c101508 */
[----:B------:R-:W-:Y:S01]  /*0ed0*/  @!P2 SHF.L.U32 R27, R27, 0x10, RZ ;  /* 0x000000101b1ba819 */ /* 0x000fe200000006ff */
[----:B------:R-:W-:Y:S01]  /*0ee0*/  @!P3 IMAD.U32 R25, R24, 0x10000, RZ ;  /* 0x000100001819b824 */ /* 0x000fe200078e00ff */
[----:B--2---:R-:W2:Y:S03]  /*0ef0*/  @!P2 LDC.64 R16, c[0x0][0x240] ;  /* 0x00009000ff10ab82 */ /* 0x004ea60000000a00 */
[C---:B------:R-:W-:Y:S01]  /*0f00*/  @!P2 FADD.FTZ R24, -R20.reuse, R27 ;  /* 0x0000001b1418a221 */ /* 0x040fe20000010100 */
[----:B------:R-:W-:-:S03]  /*0f10*/  @!P3 FADD.FTZ R26, -R20, R25 ;  /* 0x00000019141ab221 */ /* 0x000fc60000010100 */
[-C--:B------:R-:W-:Y:S01]  /*0f20*/  @!P2 FMUL.FTZ R24, R24, R11.reuse ;  /* 0x0000000b1818a220 */ /* 0x080fe20000410000 */
[----:B------:R-:W-:-:S03]  /*0f30*/  @!P3 FMUL.FTZ R25, R26, R11 ;  /* 0x0000000b1a19b220 */ /* 0x000fc60000410000 */
[C-C-:B------:R-:W-:Y:S01]  /*0f40*/  @!P2 FFMA.FTZ R24, R21.reuse, R24, R10.reuse ;  /* 0x000000181518a223 */ /* 0x140fe2000001000a */
[----:B------:R-:W-:-:S04]  /*0f50*/  @!P3 FFMA.FTZ R25, R21, R25, R10 ;  /* 0x000000191519b223 */ /* 0x000fc8000001000a */
[----:B------:R-:W-:Y:S02]  /*0f60*/  @!P2 F2FP.BF16.F32.PACK_AB R24, RZ, R24 ;  /* 0x00000018ff18a23e */ /* 0x000fe400000010ff */
[----:B------:R-:W-:Y:S01]  /*0f70*/  @!P3 F2FP.BF16.F32.PACK_AB R25, RZ, R25 ;  /* 0x00000019ff19b23e */ /* 0x000fe200000010ff */
[----:B--2---:R-:W-:-:S05]  /*0f80*/  @!P2 IMAD.WIDE R16, R23, 0x2, R16 ;  /* 0x000000021710a825 */ /* 0x004fca00078e0210 */
[----:B------:R2:W-:Y:S04]  /*0f90*/  @!P2 STG.E.U16 desc[UR8][R16.64], R24 ;  /* 0x000000181000a986 */ /* 0x0005e8000c101508 */
[----:B------:R2:W-:Y:S01]  /*0fa0*/  @!P3 STG.E.U16 desc[UR8][R18.64], R25 ;  /* 0x000000191200b986 */ /* 0x0005e2000c101508 */
[----:B------:R-:W-:-:S13]  /*0fb0*/  ISETP.GE.AND P1, PT, R7, UR5, PT ;  /* 0x0000000507007c0c */ /* 0x000fda000bf26270 */
[----:B--2---:R-:W-:Y:S05]  /*0fc0*/  @P1 BRA `(.L_x_28109) ;  /* 0x0000000400301947 */ /* 0x004fea0003800000 */
[----:B0-----:R-:W-:-:S06]  /*0fd0*/  IMAD.WIDE R18, R3, 0x2, R12 ;  /* 0x0000000203127825 */ /* 0x001fcc00078e020c */
[----:B------:R-:W2:Y:S02]  /*0fe0*/  LDG.E.U16.CONSTANT R18, desc[UR8][R18.64] ;  /* 0x0000000812127981 */ /* 0x000ea4000c1e9500 */
[----:B--2---:R-:W-:-:S05]  /*0ff0*/  SHF.L.U32 R17, R18, 0x10, RZ ;  /* 0x0000001012117819 */ /* 0x004fca00000006ff */
[----:B------:R-:W-:-:S04]  /*1000*/  FADD.FTZ R16, -R20, R17 ;  /* 0x0000001114107221 */ /* 0x000fc80000010100 */
[----:B------:R-:W-:-:S04]  /*1010*/  FMUL.FTZ R16, R16, R11 ;  /* 0x0000000b10107220 */ /* 0x000fc80000410000 */
[----:B------:R-:W-:-:S05]  /*1020*/  FFMA.FTZ R16, R21, R16, R10 ;  /* 0x0000001015107223 */ /* 0x000fca000001000a */
[----:B------:R-:W-:Y:S01]  /*1030*/  F2FP.BF16.F32.PACK_AB R19, RZ, R16 ;  /* 0x00000010ff13723e */ /* 0x000fe200000010ff */
[----:B-1----:R-:W-:-:S05]  /*1040*/  IMAD.WIDE R16, R3, 0x2, R14 ;  /* 0x0000000203107825 */ /* 0x002fca00078e020e */
[----:B------:R0:W-:Y:S01]  /*1050*/  STG.E.U16 desc[UR8][R16.64], R19 ;  /* 0x0000001310007986 */ /* 0x0001e2000c101508 */
[----:B------:R-:W-:Y:S05]  /*1060*/  BRA `(.L_x_28109) ;  /* 0x0000000400087947 */ /* 0x000fea0003800000 */
.L_x_28108:
[----:B------:R-:W-:Y:S01]  /*1070*/  ISETP.GE.AND P4, PT, R8, UR5, PT ;  /* 0x0000000508007c0c */ /* 0x000fe2000bf86270 */
[----:B------:R-:W-:Y:S01]  /*1080*/  BSSY B1, `(.L_x_28110) ;  /* 0x0000012000017945 */ /* 0x000fe20003800000 */
[----:B------:R-:W-:Y:S02]  /*1090*/  ISETP.GE.AND P3, PT, R5, UR5, PT ;  /* 0x0000000505007c0c */ /* 0x000fe4000bf66270 */
[----:B------:R-:W-:Y:S02]  /*10a0*/  ISETP.GE.AND P2, PT, R6, UR5, PT ;  /* 0x0000000506007c0c */ /* 0x000fe4000bf46270 */
[----:B------:R-:W-:-:S07]  /*10b0*/  ISETP.GE.AND P1, PT, R7, UR5, PT ;  /* 0x0000000507007c0c */ /* 0x000fce000bf26270 */
[----:B------:R-:W-:Y:S06]  /*10c0*/  @P4 BRA `(.L_x_28111) ;  /* 0x0000000000344947 */ /* 0x000fec0003800000 */
[----:B0-----:R-:W-:-:S06]  /*10d0*/  IMAD.WIDE R16, R4, 0x2, R12 ;  /* 0x0000000204107825 */ /* 0x001fcc00078e020c */
[----:B------:R-:W2:Y:S02]  /*10e0*/  LDG.E.U16.CONSTANT R16, desc[UR8][R16.64] ;  /* 0x0000000810107981 */ /* 0x000ea4000c1e9500 */
[----:B--2---:R-:W-:-:S04]  /*10f0*/  IMAD.U32 R19, R16, 0x10000, RZ ;  /* 0x0001000010137824 */ /* 0x004fc800078e00ff */
[----:B-----5:R-:W-:Y:S01]  /*1100*/  FADD.FTZ R18, -R20, R19 ;  /* 0x0000001314127221 */ /* 0x020fe20000010100 */
[----:B------:R-:W-:-:S03]  /*1110*/  SHF.R.S32.HI R19, RZ, 0x1f, R4 ;  /* 0x0000001fff137819 */ /* 0x000fc60000011404 */
[----:B------:R-:W-:-:S04]  /*1120*/  FMUL.FTZ R18, R18, R11 ;  /* 0x0000000b12127220 */ /* 0x000fc80000410000 */
[----:B------:R-:W-:Y:S01]  /*1130*/  FFMA.FTZ R24, R21, R18, R10 ;  /* 0x0000001215187223 */ /* 0x000fe2000001000a */
[----:B------:R-:W-:-:S04]  /*1140*/  LEA R18, P5, R4, UR6, 0x1 ;  /* 0x0000000604127c11 */ /* 0x000fc8000f8a08ff */
[----:B------:R-:W-:Y:S02]  /*1150*/  FSETP.GTU.FTZ.AND P4, PT, R24, RZ, PT ;  /* 0x000000ff1800720b */ /* 0x000fe40003f9c000 */
[----:B------:R-:W-:-:S11]  /*1160*/  LEA.HI.X R19, R4, UR7, R19, 0x1, P5 ;  /* 0x0000000704137c11 */ /* 0x000fd6000a8f0c13 */
[----:B------:R-:W-:Y:S02]  /*1170*/  @!P4 PRMT R17, RZ, 0x7610, R17 ;  /* 0x00007610ff11c816 */ /* 0x000fe40000000011 */
[----:B------:R-:W-:-:S05]  /*1180*/  @P4 F2FP.BF16.F32.PACK_AB R17, RZ, R24 ;  /* 0x00000018ff11423e */ /* 0x000fca00000010ff */
[----:B------:R2:W-:Y:S02]  /*1190*/  STG.E.U16 desc[UR8][R18.64], R17 ;  /* 0x0000001112007986 */ /* 0x0005e4000c101508 */
.L_x_28111:
[----:B------:R-:W-:Y:S05]  /*11a0*/  BSYNC B1 ;  /* 0x0000000000017941 */ /* 0x000fea0003800000 */
.L_x_28110:
[----:B------:R-:W-:Y:S04]  /*11b0*/  BSSY B1, `(.L_x_28112) ;  /* 0x000000f000017945 */ /* 0x000fe80003800000 */
[----:B------:R-:W-:Y:S05]  /*11c0*/  @P3 BRA `(.L_x_28113) ;  /* 0x0000000000343947 */ /* 0x000fea0003800000 */
[----:B0-2---:R-:W-:-:S06]  /*11d0*/  IMAD.WIDE R16, R23, 0x2, R12 ;  /* 0x0000000217107825 */ /* 0x005fcc00078e020c */
[----:B------:R-:W2:Y:S01]  /*11e0*/  LDG.E.U16.CONSTANT R16, desc[UR8][R16.64] ;  /* 0x0000000810107981 */ /* 0x000ea2000c1e9500 */
[----:B------:R-:W-:Y:S02]  /*11f0*/  SHF.R.S32.HI R24, RZ, 0x1f, R23 ;  /* 0x0000001fff187819 */ /* 0x000fe40000011417 */
[----:B--2---:R-:W-:-:S05]  /*1200*/  SHF.L.U32 R19, R16, 0x10, RZ ;  /* 0x0000001010137819 */ /* 0x004fca00000006ff */
[----:B-----5:R-:W-:-:S04]  /*1210*/  FADD.FTZ R18, -R20, R19 ;  /* 0x0000001314127221 */ /* 0x020fc80000010100 */
[----:B------:R-:W-:-:S04]  /*1220*/  FMUL.FTZ R18, R18, R11 ;  /* 0x0000000b12127220 */ /* 0x000fc80000410000 */
[----:B------:R-:W-:Y:S01]  /*1230*/  FFMA.FTZ R19, R21, R18, R10 ;  /* 0x0000001215137223 */ /* 0x000fe2000001000a */
[----:B------:R-:W-:-:S04]  /*1240*/  LEA R18, P4, R23, UR6, 0x1 ;  /* 0x0000000617127c11 */ /* 0x000fc8000f8808ff */
[----:B------:R-:W-:-:S13]  /*1250*/  FSETP.GTU.FTZ.AND P3, PT, R19, RZ, PT ;  /* 0x000000ff1300720b */ /* 0x000fda0003f7c000 */
[----:B------:R-:W-:Y:S02]  /*1260*/  @!P3 PRMT R17, RZ, 0x7610, R17 ;  /* 0x00007610ff11b816 */ /* 0x000fe40000000011 */
[----:B------:R-:W-:Y:S02]  /*1270*/  @P3 F2FP.BF16.F32.PACK_AB R17, RZ, R19 ;  /* 0x00000013ff11323e */ /* 0x000fe400000010ff */
[----:B------:R-:W-:-:S05]  /*1280*/  LEA.HI.X R19, R23, UR7, R24, 0x1, P4 ;  /* 0x0000000717137c11 */ /* 0x000fca000a0f0c18 */
[----:B------:R3:W-:Y:S02]  /*1290*/  STG.E.U16 desc[UR8][R18.64], R17 ;  /* 0x0000001112007986 */ /* 0x0007e4000c101508 */
.L_x_28113:
[----:B------:R-:W-:Y:S05]  /*12a0*/  BSYNC B1 ;  /* 0x0000000000017941 */ /* 0x000fea0003800000 */
.L_x_28112:
[----:B------:R-:W-:Y:S04]  /*12b0*/  BSSY B1, `(.L_x_28114) ;  /* 0x000000f000017945 */ /* 0x000fe80003800000 */
[----:B------:R-:W-:Y:S05]  /*12c0*/  @P2 BRA `(.L_x_28115) ;  /* 0x0000000000342947 */ /* 0x000fea0003800000 */
[----:B0-23--:R-:W-:-:S06]  /*12d0*/  IMAD.WIDE R16, R2, 0x2, R12 ;  /* 0x0000000202107825 */ /* 0x00dfcc00078e020c */
        /* <DEDUP_REMOVED lines=12> */
.L_x_28115:
[----:B------:R-:W-:Y:S05]  /*13a0*/  BSYNC B1 ;  /* 0x0000000000017941 */ /* 0x000fea0003800000 */
.L_x_28114:
[----:B------:R-:W-:Y:S05]  /*13b0*/  @P1 BRA `(.L_x_28109) ;  /* 0x0000000000341947 */ /* 0x000fea0003800000 */
[----:B0-234-:R-:W-:-:S06]  /*13c0*/  IMAD.WIDE R16, R3, 0x2, R12 ;  /* 0x0000000203107825 */ /* 0x01dfcc00078e020c */
        /* <DEDUP_REMOVED lines=12> */
.L_x_28109:
[----:B------:R-:W-:Y:S05]  /*1490*/  BSYNC B0 ;  /* 0x0000000000007941 */ /* 0x000fea0003800000 */
.L_x_28107:
[----:B------:R-:W-:Y:S01]  /*14a0*/  UIADD3 UR4, UR4, 0x1, URZ ;  /* 0x0000000104047890 */ /* 0x000fe2000fffe03f */
[C---:B------:R-:W-:Y:S01]  /*14b0*/  IMAD R4, R9.reuse, 0x4, R4 ;  /* 0x0000000409047824 */ /* 0x040fe200078e0204 */
[C---:B------:R-:W-:Y:S01]  /*14c0*/  LEA R3, R9.reuse, R3, 0x2 ;  /* 0x0000000309037211 */ /* 0x040fe200078e10ff */
[C---:B------:R-:W-:Y:S01]  /*14d0*/  IMAD R2, R9.reuse, 0x4, R2 ;  /* 0x0000000409027824 */ /* 0x040fe200078e0202 */
[----:B------:R-:W-:Y:S01]  /*14e0*/  LEA R23, R9, R23, 0x2 ;  /* 0x0000001709177211 */ /* 0x000fe200078e10ff */
[----:B------:R-:W-:Y:S01]  /*14f0*/  IMAD.IADD R8, R0, 0x1, R8 ;  /* 0x0000000100087824 */ /* 0x000fe200078e0208 */
[----:B------:R-:W-:Y:S01]  /*1500*/  ISETP.LE.AND P1, PT, R22, UR4, PT ;  /* 0x0000000416007c0c */ /* 0x000fe2000bf23270 */
[C---:B------:R-:W-:Y:S01]  /*1510*/  IMAD.IADD R6, R0.reuse, 0x1, R6 ;  /* 0x0000000100067824 */ /* 0x040fe200078e0206 */
[C---:B------:R-:W-:Y:S02]  /*1520*/  IADD3 R7, R0.reuse, R7, RZ ;  /* 0x0000000700077210 */ /* 0x040fe40007ffe0ff */
[----:B------:R-:W-:-:S09]  /*1530*/  IADD3 R5, R0, R5, RZ ;  /* 0x0000000500057210 */ /* 0x000fd20007ffe0ff */
[----:B------:R-:W-:Y:S05]  /*1540*/  @!P1 BRA `(.L_x_28116) ;  /* 0xfffffff400fc9947 */ /* 0x000fea000383ffff */
[----:B------:R-:W-:Y:S05]  /*1550*/  EXIT ;  /* 0x000000000000794d */ /* 0x000fea0003800000 */
.L_x_28117:
        /* <DEDUP_REMOVED lines=10> */
.L_x_28504:


//--------------------- .text._ZN2at6native47batch_norm_transform_input_channels_last_kernelIN3c104HalfEfS3_Li4EEEvPKT_S6_PKT0_S9_PKT1_SC_PS4_iib --------------------------
	.section	.text._ZN2at6native47batch_norm_transform_input_channels_last_kernelIN3c104HalfEfS3_Li4EEEvPKT_S6_PKT0_S9_PKT1_SC_PS4_iib,"ax",@progbits
	.align	128
        .global         _ZN2at6native47batch_norm_transform_input_channels_last_kernelIN3c104HalfEfS3_Li4EEEvPKT_S6_PKT0_S9_PKT1_SC_PS4_iib
        .type           _ZN2at6native47batch_norm_transform_input_channels_last_kernelIN3c104HalfEfS3_Li4EEEvPKT_S6_PKT0_S9_PKT1_SC_PS4_iib,@function
        .size           _ZN2at6native47batch_norm_transform_input_channels_last_kernelIN3c104HalfEfS3_Li4EEEvPKT_S6_PKT0_S9_PKT1_SC_PS4_iib,(.L_x_28505 - _ZN2at6native47batch_norm_transform_input_channels_last_kernelIN3c104HalfEfS3_Li4EEEvPKT_S6_PKT0_S9_PKT1_SC_PS4_iib)
        .other          _ZN2at6native47batch_norm_transform_input_channels_last_kernelIN3c104HalfEfS3_Li4EEEvPKT_S6_PKT0_S9_PKT1_SC_PS4_iib,@"STO_CUDA_ENTRY STV_DEFAULT"
_ZN2at6native47batch_norm_transform_input_channels_last_kernelIN3c104HalfEfS3_Li4EEEvPKT_S6_PKT0_S9_PKT1_SC_PS4_iib:
.text._ZN2at6native47batch_norm_transform_input_channels_last_kernelIN3c104HalfEfS3_Li4EEEvPKT_S6_PKT0_S9_PKT1_SC_PS4_iib:
        /* <DEDUP_REMOVED lines=17> */
[----:B------:R-:W-:Y:S02]  /*0110*/  ULDC.64 UR8, c[0x0][0x238] ;  /* 0x00008e0000087ab9 */ /* 0x000fe40000000a00 */
[----:B------:R-:W-:Y:S02]  /*0120*/  SHF.L.U32 R0, R2, 0x2, RZ ;  /* 0x0000000202007819 */ /* 0x000fe400000006ff */
[----:B------:R-:W-:Y:S02]  /*0130*/  IABS R12, R3 ;  /* 0x00000003000c7213 */ /* 0x000fe40000000000 */
[-C--:B------:R-:W-:Y:S02]  /*0140*/  IABS R11, R0.reuse ;  /* 0x00000000000b7213 */ /* 0x080fe40000000000 */
[----:B------:R-:W-:-:S02]  /*0150*/  IABS R14, R0 ;  /* 0x00000000000e7213 */ /* 0x000fc40000000000 */
[----:B------:R-:W0:Y:S01]  /*0160*/  I2F.RP R9, R11 ;  /* 0x0000000b00097306 */ /* 0x000e220000209400 */
[----:B------:R-:W-:Y:S02]  /*0170*/  LOP3.LUT R3, R3, R0, RZ, 0x3c, !PT ;  /* 0x0000000003037212 */ /* 0x000fe400078e3cff */
[----:B------:R-:W-:Y:S02]  /*0180*/  ISETP.NE.AND P3, PT, R0, RZ, PT ;  /* 0x000000ff0000720c */ /* 0x000fe40003f65270 */
[----:B------:R-:W-:Y:S02]  /*0190*/  ISETP.GE.AND P2, PT, R3, RZ, PT ;  /* 0x000000ff0300720c */ /* 0x000fe40003f46270 */
[----:B------:R-:W-:Y:S01]  /*01a0*/  SHF.R.S32.HI R3, RZ, 0x1f, R18 ;  /* 0x0000001fff037819 */ /* 0x000fe20000011412 */
[----:B0-----:R-:W0:Y:S02]  /*01b0*/  MUFU.RCP R9, R9 ;  /* 0x0000000900097308 */ /* 0x001e240000001000 */
[----:B0-----:R-:W-:Y:S01]  /*01c0*/  VIADD R6, R9, 0xffffffe ;  /* 0x0ffffffe09067836 */ /* 0x001fe20000000000 */
[----:B------:R-:W-:-:S05]  /*01d0*/  IADD3 R9, RZ, -R14, RZ ;  /* 0x8000000eff097210 */ /* 0x000fca0007ffe0ff */
[----:B------:R0:W1:Y:S02]  /*01e0*/  F2I.FTZ.U32.TRUNC.NTZ R7, R6 ;  /* 0x0000000600077305 */ /* 0x000064000021f000 */
[----:B0-----:R-:W-:Y:S01]  /*01f0*/  IMAD.MOV.U32 R6, RZ, RZ, RZ ;  /* 0x000000ffff067224 */ /* 0x001fe200078e00ff */
[----:B-1----:R-:W-:-:S05]  /*0200*/  IADD3 R10, RZ, -R7, RZ ;  /* 0x80000007ff0a7210 */ /* 0x002fca0007ffe0ff */
[----:B------:R-:W-:Y:S01]  /*0210*/  IMAD R13, R10, R11, RZ ;  /* 0x0000000b0a0d7224 */ /* 0x000fe200078e02ff */
[----:B------:R-:W-:-:S03]  /*0220*/  MOV R10, R12 ;  /* 0x0000000c000a7202 */ /* 0x000fc60000000f00 */
        /* <DEDUP_REMOVED lines=11> */
[----:B------:R-:W-:Y:S02]  /*02e0*/  @P1 LEA R24, P4, R18, UR8, 0x1 ;  /* 0x0000000812181c11 */ /* 0x000fe4000f8808ff */
[----:B------:R-:W-:Y:S02]  /*02f0*/  ISETP.NE.AND.EX P0, PT, RZ, UR7, PT, P0 ;  /* 0x00000007ff007c0c */ /* 0x000fe4000bf05300 */
[----:B------:R-:W-:Y:S02]  /*0300*/  @!P2 IADD3 R22, -R22, RZ, RZ ;  /* 0x000000ff1616a210 */ /* 0x000fe40007ffe1ff */
[----:B------:R-:W-:Y:S02]  /*0310*/  @!P3 LOP3.LUT R22, RZ, R0, RZ, 0x33, !PT ;  /* 0x00000000ff16b212 */ /* 0x000fe400078e33ff */
[----:B------:R-:W-:-:S02]  /*0320*/  @P1 LEA.HI.X R25, R18, UR9, R3, 0x1, P4 ;  /* 0x0000000912191c11 */ /* 0x000fc4000a0f0c03 */
[----:B------:R-:W-:-:S05]  /*0330*/  ISETP.GE.AND P2, PT, R22, RZ, PT ;  /* 0x000000ff1600720c */ /* 0x000fca0003f46270 */
[----:B------:R-:W-:-:S04]  /*0340*/  @P0 LEA R14, P3, R18, UR6, 0x1 ;  /* 0x00000006120e0c11 */ /* 0x000fc8000f8608ff */
[----:B------:R-:W-:-:S04]  /*0350*/  @P0 LEA.HI.X R15, R18, UR7, R3, 0x1, P3 ;  /* 0x00000007120f0c11 */ /* 0x000fc800098f0c03 */
[----:B------:R-:W-:Y:S05]  /*0360*/  @!P2 EXIT ;  /* 0x000000000000a94d */ /* 0x000fea0003800000 */
        /* <DEDUP_REMOVED lines=12> */
[----:B------:R-:W-:Y:S01]  /*0430*/  HFMA2.MMA R10, -RZ, RZ, 0, 0 ;  /* 0x00000000ff0a7435 */ /* 0x000fe200000001ff */
[----:B------:R-:W-:Y:S02]  /*0440*/  IMAD.MOV.U32 R11, RZ, RZ, 0x3f800000 ;  /* 0x3f800000ff0b7424 */ /* 0x000fe400078e00ff */
[----:B------:R-:W-:Y:S02]  /*0450*/  IMAD R9, R2, R17, RZ ;  /* 0x0000001102097224 */ /* 0x000fe400078e02ff */
[----:B--2---:R-:W-:Y:S02]  /*0460*/  @P0 HADD2.F32 R11, -RZ, R14.H0_H0 ;  /* 0x2000000eff0b0230 */ /* 0x004fe40000004100 */
[----:B---3--:R-:W-:-:S05]  /*0470*/  @P1 HADD2.F32 R10, -RZ, R24.H0_H0 ;  /* 0x20000018ff0a1230 */ /* 0x008fca0000004100 */
        /* <DEDUP_REMOVED lines=17> */
.L_x_28127:
[C---:B------:R-:W-:Y:S01]  /*0590*/  ISETP.GE.AND P0, PT, R8.reuse, UR7, PT ;  /* 0x0000000708007c0c */ /* 0x040fe2000bf06270 */
[----:B------:R-:W-:Y:S01]  /*05a0*/  BSSY B0, `(.L_x_28119) ;  /* 0x000001b000007945 */ /* 0x000fe20003800000 */
[----:B0-234-:R-:W-:-:S04]  /*05b0*/  IADD3 R5, R8, R2, RZ ;  /* 0x0000000208057210 */ /* 0x01dfc80007ffe0ff */
[C---:B------:R-:W-:Y:S01]  /*05c0*/  ISETP.GE.AND P3, PT, R5.reuse, UR7, PT ;  /* 0x0000000705007c0c */ /* 0x040fe2000bf66270 */
[----:B------:R-:W-:-:S05]  /*05d0*/  IMAD.IADD R7, R5, 0x1, R2 ;  /* 0x0000000105077824 */ /* 0x000fca00078e0202 */
        /* <DEDUP_REMOVED lines=10> */
[----:B--2---:R-:W-:-:S05]  /*0680*/  HADD2.F32 R5, -RZ, R24.H0_H0 ;  /* 0x20000018ff057230 */ /* 0x004fca0000004100 */
[----:B-----5:R-:W-:Y:S01]  /*0690*/  FADD.FTZ R8, -R20, R5 ;  /* 0x0000000514087221 */ /* 0x020fe20000010100 */
[----:B---3--:R-:W-:Y:S01]  /*06a0*/  HADD2.F32 R5, -RZ, R18.H0_H0 ;  /* 0x20000012ff057230 */ /* 0x008fe20000004100 */
[----:B------:R-:W-:Y:S02]  /*06b0*/  LEA R18, P4, R6, UR10, 0x1 ;  /* 0x0000000a06127c11 */ /* 0x000fe4000f8808ff */
[----:B------:R-:W-:Y:S02]  /*06c0*/  FMUL.FTZ R8, R8, R11 ;  /* 0x0000000b08087220 */ /* 0x000fe40000410000 */
[----:B------:R-:W-:Y:S02]  /*06d0*/  LEA.HI.X R19, R6, UR11, R7, 0x1, P4 ;  /* 0x0000000b06137c11 */ /* 0x000fe4000a0f0c07 */
[----:B------:R-:W-:-:S04]  /*06e0*/  FFMA.FTZ R8, R21, R8, R10 ;  /* 0x0000000815087223 */ /* 0x000fc8000001000a */
[----:B------:R-:W-:-:S05]  /*06f0*/  FADD.FTZ R5, R8, R5 ;  /* 0x0000000508057221 */ /* 0x000fca0000010000 */
[----:B------:R-:W-:-:S04]  /*0700*/  FSETP.GTU.FTZ.AND P0, PT, R5, RZ, PT ;  /* 0x000000ff0500720b */ /* 0x000fc80003f1c000 */
[----:B------:R-:W-:-:S13]  /*0710*/  ISETP.NE.AND P0, PT, RZ, UR4, !P0 ;  /* 0x00000004ff007c0c */ /* 0x000fda000c705270 */
[----:B------:R-:W-:-:S04]  /*0720*/  @!P0 F2FP.F16.F32.PACK_AB R5, RZ, R5 ;  /* 0x00000005ff05823e */ /* 0x000fc800000000ff */
[----:B------:R-:W-:-:S05]  /*0730*/  @P0 PRMT R5, RZ, 0x7610, R5 ;  /* 0x00007610ff050816 */ /* 0x000fca0000000005 */
[----:B------:R2:W-:Y:S02]  /*0740*/  STG.E.U16 desc[UR8][R18.64], R5 ;  /* 0x0000000512007986 */ /* 0x0005e4000c101508 */
.L_x_28120:
[----:B------:R-:W-:Y:S05]  /*0750*/  BSYNC B0 ;  /* 0x0000000000007941 */ /* 0x000fea0003800000 */
.L_x_28119:
[----:B------:R-:W-:Y:S04]  /*0760*/  BSSY B0, `(.L_x_28121) ;  /* 0x0000015000007945 */ /* 0x000fe80003800000 */
[----:B------:R-:W-:Y:S05]  /*0770*/  @P3 BRA `(.L_x_28122) ;  /* 0x00000000004c3947 */ /* 0x000fea0003800000 */
[----:B0-----:R-:W-:-:S06]  /*0780*/  IMAD.WIDE R24, R17, 0x2, R14 ;  /* 0x0000000211187825 */ /* 0x001fcc00078e020e */
[----:B------:R-:W3:Y:S01]  /*0790*/  LDG.E.U16.CONSTANT R24, desc[UR8][R24.64] ;  /* 0x0000000818187981 */ /* 0x000ee2000c1e9500 */
[----:B-12---:R-:W-:-:S06]  /*07a0*/  IMAD.WIDE R18, R17, 0x2, R12 ;  /* 0x0000000211127825 */ /* 0x006fcc00078e020c */
[----:B------:R-:W2:Y:S01]  /*07b0*/  LDG.E.U16.CONSTANT R18, desc[UR8][R18.64] ;  /* 0x0000000812127981 */ /* 0x000ea2000c1e9500 */
[----:B------:R-:W-:Y:S01]  /*07c0*/  UPRMT UR4, UR6, 0x8880, URZ ;  /* 0x0000888006047896 */ /* 0x000fe2000800003f */
[----:B---3--:R-:W-:-:S05]  /*07d0*/  HADD2.F32 R5, -RZ, R24.H0_H0 ;  /* 0x20000018ff057230 */ /* 0x008fca0000004100 */
[----:B-----5:R-:W-:Y:S01]  /*07e0*/  FADD.FTZ R8, -R20, R5 ;  /* 0x0000000514087221 */ /* 0x020fe20000010100 */
[----:B--2---:R-:W-:Y:S01]  /*07f0*/  HADD2.F32 R5, -RZ, R18.H0_H0 ;  /* 0x20000012ff057230 */ /* 0x004fe20000004100 */
        /* <DEDUP_REMOVED lines=8> */
[----:B------:R-:W-:-:S04]  /*0880*/  @!P0 F2FP.F16.F32.PACK_AB R5, RZ, R5 ;  /* 0x00000005ff05823e */ /* 0x000fc800000000ff */
[----:B------:R-:W-:-:S05]  /*0890*/  @P0 PRMT R5, RZ, 0x7610, R5 ;  /* 0x00007610ff050816 */ /* 0x000fca0000000005 */
[----:B------:R3:W-:Y:S02]  /*08a0*/  STG.E.U16 desc[UR8][R18.64], R5 ;  /* 0x0000000512007986 */ /* 0x0007e4000c101508 */
.L_x_28122:
[----:B------:R-:W-:Y:S05]  /*08b0*/  BSYNC B0 ;  /* 0x0000000000007941 */ /* 0x000fea0003800000 */
.L_x_28121:
        /* <DEDUP_REMOVED lines=8> */
[----:B----4-:R-:W-:-:S05]  /*0940*/  HADD2.F32 R5, -RZ, R24.H0_H0 ;  /* 0x20000018ff057230 */ /* 0x010fca0000004100 */
[----:B-----5:R-:W-:Y:S01]  /*0950*/  FADD.FTZ R8, -R20, R5 ;  /* 0x0000000514087221 */ /* 0x020fe20000010100 */
[----:B--2---:R-:W-:Y:S01]  /*0960*/  HADD2.F32 R5, -RZ, R18.H0_H0 ;  /* 0x20000012ff057230 */ /* 0x004fe20000004100 */
        /* <DEDUP_REMOVED lines=10> */
.L_x_28124:
[----:B------:R-:W-:Y:S05]  /*0a10*/  BSYNC B0 ;  /* 0x0000000000007941 */ /* 0x000fea0003800000 */
.L_x_28123:
        /* <DEDUP_REMOVED lines=8> */
[----:B--2---:R-:W-:Y:S01]  /*0aa0*/  HADD2.F32 R5, -RZ, R18.H0_H0 ;  /* 0x20000012ff057230 */ /* 0x004fe20000004100 */
[----:B------:R-:W-:-:S04]  /*0ab0*/  LEA R18, P1, R4, UR10, 0x1 ;  /* 0x0000000a04127c11 */ /* 0x000fc8000f8208ff */
[----:B-----5:R-:W-:Y:S01]  /*0ac0*/  FADD.FTZ R8, -R20, R5 ;  /* 0x0000000514087221 */ /* 0x020fe20000010100 */
[----:B------:R-:W-:Y:S01]  /*0ad0*/  LEA.HI.X R19, R4, UR11, R7, 0x1, P1 ;  /* 0x0000000b04137c11 */ /* 0x000fe200088f0c07 */
[----:B---3--:R-:W-:Y:S02]  /*0ae0*/  HADD2.F32 R5, -RZ, R24.H0_H0 ;  /* 0x20000018ff057230 */ /* 0x008fe40000004100 */
[----:B------:R-:W-:-:S04]  /*0af0*/  FMUL.FTZ R8, R8, R11 ;  /* 0x0000000b08087220 */ /* 0x000fc80000410000 */
[----:B------:R-:W-:-:S04]  /*0b00*/  FFMA.FTZ R8, R21, R8, R10 ;  /* 0x0000000815087223 */ /* 0x000fc8000001000a */
[----:B------:R-:W-:-:S05]  /*0b10*/  FADD.FTZ R5, R8, R5 ;  /* 0x0000000508057221 */ /* 0x000fca0000010000 */
[----:B------:R-:W-:-:S04]  /*0b20*/  FSETP.GTU.FTZ.AND P0, PT, R5, RZ, PT ;  /* 0x000000ff0500720b */ /* 0x000fc80003f1c000 */
[----:B------:R-:W-:-:S13]  /*0b30*/  ISETP.NE.AND P0, PT, RZ, UR4, !P0 ;  /* 0x00000004ff007c0c */ /* 0x000fda000c705270 */
[----:B------:R-:W-:-:S04]  /*0b40*/  @!P0 F2FP.F16.F32.PACK_AB R5, RZ, R5 ;  /* 0x00000005ff05823e */ /* 0x000fc800000000ff */
[----:B------:R-:W-:-:S05]  /*0b50*/  @P0 PRMT R5, RZ, 0x7610, R5 ;  /* 0x00007610ff050816 */ /* 0x000fca0000000005 */
[----:B------:R0:W-:Y:S02]  /*0b60*/  STG.E.U16 desc[UR8][R18.64], R5 ;  /* 0x0000000512007986 */ /* 0x0001e4000c101508 */
.L_x_28126:
[----:B------:R-:W-:Y:S05]  /*0b70*/  BSYNC B0 ;  /* 0x0000000000007941 */ /* 0x000fea0003800000 */
.L_x_28125:
[----:B------:R-:W-:Y:S01]  /*0b80*/  UIADD3 UR5, UR5, 0x1, URZ ;  /* 0x0000000105057890 */ /* 0x000fe2000fffe03f */
[C---:B------:R-:W-:Y:S01]  /*0b90*/  LEA R4, R9.reuse, R4, 0x2 ;  /* 0x0000000409047211 */ /* 0x040fe200078e10ff */
[C---:B------:R-:W-:Y:S01]  /*0ba0*/  IMAD R0, R9.reuse, 0x4, R0 ;  /* 0x0000000409007824 */ /* 0x040fe200078e0200 */
[----:B------:R-:W-:Y:S01]  /*0bb0*/  LEA R17, R9, R17, 0x2 ;  /* 0x0000001109117211 */ /* 0x000fe200078e10ff */
[----:B------:R-:W-:Y:S01]  /*0bc0*/  IMAD.IADD R8, R3, 0x1, R2 ;  /* 0x0000000103087824 */ /* 0x000fe200078e0202 */
[----:B------:R-:W-:Y:S02]  /*0bd0*/  LEA R6, R9, R6, 0x2 ;  /* 0x0000000609067211 */ /* 0x000fe400078e10ff */
[----:B------:R-:W-:-:S13]  /*0be0*/  ISETP.LE.AND P0, PT, R22, UR5, PT ;  /* 0x0000000516007c0c */ /* 0x000fda000bf03270 */
[----:B------:R-:W-:Y:S05]  /*0bf0*/  @!P0 BRA `(.L_x_28127) ;  /* 0xfffffff800648947 */ /* 0x000fea000383ffff */
[----:B------:R-:W-:Y:S05]  /*0c00*/  EXIT ;  /* 0x000000000000794d */ /* 0x000fea0003800000 */
.L_x_28118:
        /* <DEDUP_REMOVED lines=19> */
.L_x_28137:
        /* <DEDUP_REMOVED lines=18> */
[----:B----4-:R-:W-:-:S05]  /*0e60*/  @!P1 HADD2.F32 R26, -RZ, R26.H0_H0 ;  /* 0x2000001aff1a9230 */ /* 0x010fca0000004100 */
[----:B-----5:R-:W-:-:S04]  /*0e70*/  @!P1 FADD.FTZ R26, -R20, R26 ;  /* 0x0000001a141a9221 */ /* 0x020fc80000010100 */
[----:B------:R-:W-:-:S04]  /*0e80*/  @!P1 FMUL.FTZ R26, R26, R11 ;  /* 0x0000000b1a1a9220 */ /* 0x000fc80000410000 */
[----:B------:R-:W-:-:S05]  /*0e90*/  @!P1 FFMA.FTZ R26, R21, R26, R10 ;  /* 0x0000001a151a9223 */ /* 0x000fca000001000a */
[----:B------:R-:W-:-:S04]  /*0ea0*/  @!P1 F2FP.F16.F32.PACK_AB R26, RZ, R26 ;  /* 0x0000001aff1a923e */ /* 0x000fc800000000ff */
[----:B------:R-:W-:-:S05]  /*0eb0*/  PRMT R17, R26, 0x7610, R17 ;  /* 0x000076101a117816 */ /* 0x000fca0000000011 */
[----:B------:R2:W-:Y:S01]  /*0ec0*/  @!P1 STG.E.U16 desc[UR8][R28.64], R17 ;  /* 0x000000111c009986 */ /* 0x0005e2000c101508 */
[----:B------:R-:W-:Y:S02]  /*0ed0*/  @!P2 HADD2.F32 R27, -RZ, R27.H0_H0 ;  /* 0x2000001bff1ba230 */ /* 0x000fe40000004100 */
[----:B------:R-:W-:Y:S01]  /*0ee0*/  @!P3 HADD2.F32 R25, -RZ, R24.H0_H0 ;  /* 0x20000018ff19b230 */ /* 0x000fe20000004100 */
[----:B--2---:R-:W2:Y:S02]  /*0ef0*/  @!P2 LDC.64 R16, c[0x0][0x240] ;  /* 0x00009000ff10ab82 */ /* 0x004ea40000000a00 */
[C---:B------:R-:W-:Y:S02]  /*0f00*/  @!P2 FADD.FTZ R24, -R20.reuse, R27 ;  /* 0x0000001b1418a221 */ /* 0x040fe40000010100 */
[----:B------:R-:W-:Y:S02]  /*0f10*/  @!P3 FADD.FTZ R26, -R20, R25 ;  /* 0x00000019141ab221 */ /* 0x000fe40000010100 */
[----:B------:R-:W-:-:S02]  /*0f20*/  @!P2 FMUL.FTZ R24, R24, R11 ;  /* 0x0000000b1818a220 */ /* 0x000fc40000410000 */
[----:B------:R-:W-:Y:S02]  /*0f30*/  @!P3 FMUL.FTZ R25, R26, R11 ;  /* 0x0000000b1a19b220 */ /* 0x000fe40000410000 */
[C-C-:B------:R-:W-:Y:S02]  /*0f40*/  @!P2 FFMA.FTZ R24, R21.reuse, R24, R10.reuse ;  /* 0x000000181518a223 */ /* 0x140fe4000001000a */
[----:B------:R-:W-:-:S03]  /*0f50*/  @!P3 FFMA.FTZ R25, R21, R25, R10 ;  /* 0x000000191519b223 */ /* 0x000fc6000001000a */
[----:B------:R-:W-:Y:S02]  /*0f60*/  @!P2 F2FP.F16.F32.PACK_AB R24, RZ, R24 ;  /* 0x00000018ff18a23e */ /* 0x000fe400000000ff */
[----:B------:R-:W-:Y:S01]  /*0f70*/  @!P3 F2FP.F16.F32.PACK_AB R25, RZ, R25 ;  /* 0x00000019ff19b23e */ /* 0x000fe200000000ff */
[----:B--2---:R-:W-:-:S05]  /*0f80*/  @!P2 IMAD.WIDE R16, R23, 0x2, R16 ;  /* 0x000000021710a825 */ /* 0x004fca00078e0210 */
[----:B------:R2:W-:Y:S04]  /*0f90*/  @!P2 STG.E.U16 desc[UR8][R16.64], R24 ;  /* 0x000000181000a986 */ /* 0x0005e8000c101508 */
[----:B------:R2:W-:Y:S01]  /*0fa0*/  @!P3 STG.E.U16 desc[UR8][R18.64], R25 ;  /* 0x000000191200b986 */ /* 0x0005e2000c101508 */
[----:B------:R-:W-:-:S13]  /*0fb0*/  ISETP.GE.AND P1, PT, R7, UR5, PT ;  /* 0x0000000507007c0c */ /* 0x000fda000bf26270 */
[----:B--2---:R-:W-:Y:S05]  /*0fc0*/  @P1 BRA `(.L_x_28130) ;  /* 0x0000000400301947 */ /* 0x004fea0003800000 */
[----:B0-----:R-:W-:-:S06]  /*0fd0*/  IMAD.WIDE R18, R3, 0x2, R12 ;  /* 0x0000000203127825 */ /* 0x001fcc00078e020c */
[----:B------:R-:W2:Y:S02]  /*0fe0*/  LDG.E.U16.CONSTANT R18, desc[UR8][R18.64] ;  /* 0x0000000812127981 */ /* 0x000ea4000c1e9500 */
[----:B--2---:R-:W-:-:S05]  /*0ff0*/  HADD2.F32 R17, -RZ, R18.H0_H0 ;  /* 0x20000012ff117230 */ /* 0x004fca0000004100 */
[----:B------:R-:W-:-:S04]  /*1000*/  FADD.FTZ R16, -R20, R17 ;  /* 0x0000001114107221 */ /* 0x000fc80000010100 */
[----:B------:R-:W-:-:S04]  /*1010*/  FMUL.FTZ R16, R16, R11 ;  /* 0x0000000b10107220 */ /* 0x000fc80000410000 */
[----:B------:R-:W-:-:S05]  /*1020*/  FFMA.FTZ R16, R21, R16, R10 ;  /* 0x0000001015107223 */ /* 0x000fca000001000a */
[----:B------:R-:W-:Y:S01]  /*1030*/  F2FP.F16.F32.PACK_AB R19, RZ, R16 ;  /* 0x00000010ff13723e */ /* 0x000fe200000000ff */
[----:B-1----:R-:W-:-:S05]  /*1040*/  IMAD.WIDE R16, R3, 0x2, R14 ;  /* 0x0000000203107825 */ /* 0x002fca00078e020e */
[----:B------:R0:W-:Y:S01]  /*1050*/  STG.E.U16 desc[UR8][R16.64], R19 ;  /* 0x0000001310007986 */ /* 0x0001e2000c101508 */
[----:B------:R-:W-:Y:S05]  /*1060*/  BRA `(.L_x_28130) ;  /* 0x0000000400087947 */ /* 0x000fea0003800000 */
.L_x_28129:
        /* <DEDUP_REMOVED lines=8> */
[----:B--2---:R-:W-:-:S05]  /*10f0*/  HADD2.F32 R19, -RZ, R16.H0_H0 ;  /* 0x20000010ff137230 */ /* 0x004fca0000004100 */
        /* <DEDUP_REMOVED lines=8> */
[----:B------:R-:W-:-:S05]  /*1180*/  @P4 F2FP.F16.F32.PACK_AB R17, RZ, R24 ;  /* 0x00000018ff11423e */ /* 0x000fca00000000ff */
[----:B------:R2:W-:Y:S02]  /*1190*/  STG.E.U16 desc[UR8][R18.64], R17 ;  /* 0x0000001112007986 */ /* 0x0005e4000c101508 */
.L_x_28132:
[----:B------:R-:W-:Y:S05]  /*11a0*/  BSYNC B1 ;  /* 0x0000000000017941 */ /* 0x000fea0003800000 */
.L_x_28131:
[----:B------:R-:W-:Y:S04]  /*11b0*/  BSSY B1, `(.L_x_28133) ;  /* 0x000000f000017945 */ /* 0x000fe80003800000 */
[----:B------:R-:W-:Y:S05]  /*11c0*/  @P3 BRA `(.L_x_28134) ;  /* 0x0000000000343947 */ /* 0x000fea0003800000 */
[----:B0-2---:R-:W-:-:S06]  /*11d0*/  IMAD.WIDE R16, R23, 0x2, R12 ;  /* 0x0000000217107825 */ /* 0x005fcc00078e020c */
[----:B------:R-:W2:Y:S01]  /*11e0*/  LDG.E.U16.CONSTANT R16, desc[UR8][R16.64] ;  /* 0x0000000810107981 */ /* 0x000ea2000c1e9500 */
[----:B------:R-:W-:Y:S01]  /*11f0*/  SHF.R.S32.HI R24, RZ, 0x1f, R23 ;  /* 0x0000001fff187819 */ /* 0x000fe20000011417 */
[----:B--2---:R-:W-:-:S05]  /*1200*/  HADD2.F32 R19, -RZ, R16.H0_H0 ;  /* 0x20000010ff137230 */ /* 0x004fca0000004100 */
[----:B-----5:R-:W-:-:S04]  /*1210*/  FADD.FTZ R18, -R20, R19 ;  /* 0x0000001314127221 */ /* 0x020fc80000010100 */
[----:B------:R-:W-:-:S04]  /*1220*/  FMUL.FTZ R18, R18, R11 ;  /* 0x0000000b12127220 */ /* 0x000fc80000410000 */
[----:B------:R-:W-:Y:S01]  /*1230*/  FFMA.FTZ R19, R21, R18, R10 ;  /* 0x0000001215137223 */ /* 0x000fe2000001000a */
[----:B------:R-:W-:-:S04]  /*1240*/  LEA R18, P4, R23, UR6, 0x1 ;  /* 0x0000000617127c11 */ /* 0x000fc8000f8808ff */
[----:B------:R-:W-:-:S13]  /*1250*/  FSETP.GTU.FTZ.AND P3, PT, R19, RZ, PT ;  /* 0x000000ff1300720b */ /* 0x000fda0003f7c000 */
[----:B------:R-:W-:Y:S02]  /*1260*/  @!P3 PRMT R17, RZ, 0x7610, R17 ;  /* 0x00007610ff11b816 */ /* 0x000fe40000000011 */
[----:B------:R-:W-:Y:S02]  /*1270*/  @P3 F2FP.F16.F32.PACK_AB R17, RZ, R19 ;  /* 0x00000013ff11323e */ /* 0x000fe400000000ff */
[----:B------:R-:W-:-:S05]  /*1280*/  LEA.HI.X R19, R23, UR7, R24, 0x1, P4 ;  /* 0x0000000717137c11 */ /* 0x000fca000a0f0c18 */
[----:B------:R3:W-:Y:S02]  /*1290*/  STG.E.U16 desc[UR8][R18.64], R17 ;  /* 0x0000001112007986 */ /* 0x0007e4000c101508 */
.L_x_28134:
[----:B------:R-:W-:Y:S05]  /*12a0*/  BSYNC B1 ;  /* 0x0000000000017941 */ /* 0x000fea0003800000 */
.L_x_28133:
[----:B------:R-:W-:Y:S04]  /*12b0*/  BSSY B1, `(.L_x_28135) ;  /* 0x000000f000017945 */ /* 0x000fe80003800000 */
[----:B------:R-:W-:Y:S05]  /*12c0*/  @P2 BRA `(.L_x_28136) ;  /* 0x0000000000342947 */ /* 0x000fea0003800000 */
[----:B0-23--:R-:W-:-:S06]  /*12d0*/  IMAD.WIDE R16, R2, 0x2, R12 ;  /* 0x0000000202107825 */ /* 0x00dfcc00078e020c */
        /* <DEDUP_REMOVED lines=12> */
.L_x_28136:
[----:B------:R-:W-:Y:S05]  /*13a0*/  BSYNC B1 ;  /* 0x0000000000017941 */ /* 0x000fea0003800000 */
.L_x_28135:
[----:B------:R-:W-:Y:S05]  /*13b0*/  @P1 BRA `(.L_x_28130) ;  /* 0x0000000000341947 */ /* 0x000fea0003800000 */
[----:B0-234-:R-:W-:-:S06]  /*13c0*/  IMAD.WIDE R16, R3, 0x2, R12 ;  /* 0x0000000203107825 */ /* 0x01dfcc00078e020c */
        /* <DEDUP_REMOVED lines=12> */
.L_x_28130:
[----:B------:R-:W-:Y:S05]  /*1490*/  BSYNC B0 ;  /* 0x0000000000007941 */ /* 0x000fea0003800000 */
.L_x_28128:
[----:B------:R-:W-:Y:S01]  /*14a0*/  UIADD3 UR4, UR4, 0x1, URZ ;  /* 0x0000000104047890 */ /* 0x000fe2000fffe03f */
[C---:B------:R-:W-:Y:S01]  /*14b0*/  LEA R4, R9.reuse, R4, 0x2 ;  /* 0x0000000409047211 */ /* 0x040fe200078e10ff */
[C---:B------:R-:W-:Y:S01]  /*14c0*/  IMAD R2, R9.reuse, 0x4, R2 ;  /* 0x0000000409027824 */ /* 0x040fe200078e0202 */
[C---:B------:R-:W-:Y:S01]  /*14d0*/  LEA R3, R9.reuse, R3, 0x2 ;  /* 0x0000000309037211 */ /* 0x040fe200078e10ff */
[----:B------:R-:W-:Y:S01]  /*14e0*/  IMAD.IADD R7, R0, 0x1, R7 ;  /* 0x0000000100077824 */ /* 0x000fe200078e0207 */
[----:B------:R-:W-:Y:S02]  /*14f0*/  LEA R23, R9, R23, 0x2 ;  /* 0x0000001709177211 */ /* 0x000fe400078e10ff */
[----:B------:R-:W-:Y:S02]  /*1500*/  ISETP.LE.AND P1, PT, R22, UR4, PT ;  /* 0x0000000416007c0c */ /* 0x000fe4000bf23270 */
[C---:B------:R-:W-:Y:S02]  /*1510*/  IADD3 R8, R0.reuse, R8, RZ ;  /* 0x0000000800087210 */ /* 0x040fe40007ffe0ff */
[----:B------:R-:W-:-:S02]  /*1520*/  IADD3 R6, R0, R6, RZ ;  /* 0x0000000600067210 */ /* 0x000fc40007ffe0ff */
[----:B------:R-:W-:-:S07]  /*1530*/  IADD3 R5, R0, R5, RZ ;  /* 0x0000000500057210 */ /* 0x000fce0007ffe0ff */
[----:B------:R-:W-:Y:S05]  /*1540*/  @!P1 BRA `(.L_x_28137) ;  /* 0xfffffff400fc9947 */ /* 0x000fea000383ffff */
[----:B------:R-:W-:Y:S05]  /*1550*/  EXIT ;  /* 0x000000000000794d */ /* 0x000fea0003800000 */
.L_x_28138:
        /* <DEDUP_REMOVED lines=10> */
.L_x_28505:


//--------------------- .text._ZN2at6native47batch_norm_transform_input_channels_last_kernelIN3c108BFloat16EffLi4EEEvPKT_S6_PKT0_S9_PKT1_SC_PS4_iib --------------------------
	.section	.text._ZN2at6native47batch_norm_transform_input_channels_last_kernelIN3c108BFloat16EffLi4EEEvPKT_S6_PKT0_S9_PKT1_SC_PS4_iib,"ax",@progbits
	.align	128
        .global         _ZN2at6native47batch_norm_transform_input_channels_last_kernelIN3c108BFloat16EffLi4EEEvPKT_S6_PKT0_S9_PKT1_SC_PS4_iib
        .type           _ZN2at6native47batch_norm_transform_input_channels_last_kernelIN3c108BFloat16EffLi4EEEvPKT_S6_PKT0_S9_PKT1_SC_PS4_iib,@function
        .size           _ZN2at6native47batch_norm_transform_input_channels_last_kernelIN3c108BFloat16EffLi4EEEvPKT_S6_PKT0_S9_PKT1_SC_PS4_iib,(.L_x_28506 - _ZN2at6native47batch_norm_transform_input_channels_last_kernelIN3c108BFloat16EffLi4EEEvPKT_S6_PKT0_S9_PKT1_SC_PS4_iib)
        .other          _ZN2at6native47batch_norm_transform_input_channels_last_kernelIN3c108BFloat16EffLi4EEEvPKT_S6_PKT0_S9_PKT1_SC_PS4_iib,@"STO_CUDA_ENTRY STV_DEFAULT"
_ZN2at6native47batch_norm_transform_input_channels_last_kernelIN3c108BFloat16EffLi4EEEvPKT_S6_PKT0_S9_PKT1_SC_PS4_iib:
.text._ZN2at6native47batch_norm_transform_input_channels_last_kernelIN3c108BFloat16EffLi4EEEvPKT_S6_PKT0_S9_PKT1_SC_PS4_iib:
        /* <DEDUP_REMOVED lines=56> */
[----:B------:R-:W-:Y:S01]  /*0380*/  IMAD.MOV.U32 R21, RZ, RZ, RZ ;  /* 0x000000ffff157224 */ /* 0x000fe200078e00ff */
[----:B------:R-:W-:Y:S01]  /*0390*/  ULDC.64 UR8, c[0x0][0x208] ;  /* 0x0000820000087ab9 */ /* 0x000fe20000000a00 */
[----:B------:R-:W-:Y:S01]  /*03a0*/  MOV R20, 0x3f800000 ;  /* 0x3f80000000147802 */ /* 0x000fe20000000f00 */
[----:B------:R-:W-:-:S03]  /*03b0*/  ULDC.64 UR6, c[0x0][0x218] ;  /* 0x0000860000067ab9 */ /* 0x000fc60000000a00 */
[----:B------:R1:W5:Y:S01]  /*03c0*/  @P1 LDG.E.CONSTANT R21, desc[UR8][R12.64] ;  /* 0x000000080c151981 */ /* 0x000362000c1e9900 */
[----:B------:R-:W2:Y:S03]  /*03d0*/  LDC.64 R24, c[0x0][0x228] ;  /* 0x00008a00ff187b82 */ /* 0x000ea60000000a00 */
[----:B------:R1:W5:Y:S01]  /*03e0*/  @P0 LDG.E.CONSTANT R20, desc[UR8][R6.64] ;  /* 0x0000000806140981 */ /* 0x000362000c1e9900 */
[----:B0-----:R-:W-:-:S05]  /*03f0*/  IMAD.WIDE R14, R18, 0x4, R14 ;  /* 0x00000004120e7825 */ /* 0x001fca00078e020e */
[----:B------:R1:W5:Y:S01]  /*0400*/  LDG.E.CONSTANT R11, desc[UR8][R14.64] ;  /* 0x000000080e0b7981 */ /* 0x000362000c1e9900 */
[----:B--2---:R-:W-:-:S05]  /*0410*/  IMAD.WIDE R24, R18, 0x4, R24 ;  /* 0x0000000412187825 */ /* 0x004fca00078e0218 */
[----:B------:R1:W5:Y:S01]  /*0420*/  LDG.E.CONSTANT R10, desc[UR8][R24.64] ;  /* 0x00000008180a7981 */ /* 0x000362000c1e9900 */
[----:B------:R-:W-:-:S04]  /*0430*/  ISETP.NE.U32.AND P0, PT, RZ, UR6, PT ;  /* 0x00000006ff007c0c */ /* 0x000fc8000bf05070 */
[----:B------:R-:W-:Y:S01]  /*0440*/  ISETP.NE.AND.EX P0, PT, RZ, UR7, PT, P0 ;  /* 0x00000007ff007c0c */ /* 0x000fe2000bf05300 */
[----:B------:R-:W-:-:S12]  /*0450*/  IMAD R9, R2, R17, RZ ;  /* 0x0000001102097224 */ /* 0x000fd800078e02ff */
[----:B-1----:R-:W-:Y:S05]  /*0460*/  @!P0 BRA `(.L_x_28139) ;  /* 0x0000000400e08947 */ /* 0x002fea0003800000 */
        /* <DEDUP_REMOVED lines=16> */
.L_x_28148:
[C-C-:B0-234-:R-:W-:Y:S01]  /*0570*/  IMAD.IADD R5, R8.reuse, 0x1, R2.reuse ;  /* 0x0000000108057824 */ /* 0x15dfe200078e0202 */
[----:B------:R-:W-:Y:S01]  /*0580*/  ISETP.GE.AND P0, PT, R8, UR7, PT ;  /* 0x0000000708007c0c */ /* 0x000fe2000bf06270 */
[----:B------:R-:W-:Y:S03]  /*0590*/  BSSY B0, `(.L_x_28140) ;  /* 0x000001a000007945 */ /* 0x000fe60003800000 */
[C---:B------:R-:W-:Y:S02]  /*05a0*/  IADD3 R7, R5.reuse, R2, RZ ;  /* 0x0000000205077210 */ /* 0x040fe40007ffe0ff */
[----:B------:R-:W-:Y:S02]  /*05b0*/  ISETP.GE.AND P3, PT, R5, UR7, PT ;  /* 0x0000000705007c0c */ /* 0x000fe4000bf66270 */
[C---:B------:R-:W-:Y:S01]  /*05c0*/  ISETP.GE.AND P2, PT, R7.reuse, UR7, PT ;  /* 0x0000000707007c0c */ /* 0x040fe2000bf46270 */
[----:B------:R-:W-:-:S05]  /*05d0*/  IMAD.IADD R3, R7, 0x1, R2 ;  /* 0x0000000107037824 */ /* 0x000fca00078e0202 */
        /* <DEDUP_REMOVED lines=10> */
[----:B---3--:R-:W-:-:S03]  /*0680*/  SHF.L.U32 R8, R18, 0x10, RZ ;  /* 0x0000001012087819 */ /* 0x008fc600000006ff */
        /* <DEDUP_REMOVED lines=10> */
.L_x_28141:
[----:B------:R-:W-:Y:S05]  /*0730*/  BSYNC B0 ;  /* 0x0000000000007941 */ /* 0x000fea0003800000 */
.L_x_28140:
[----:B------:R-:W-:Y:S04]  /*0740*/  BSSY B0, `(.L_x_28142) ;  /* 0x0000015000007945 */ /* 0x000fe80003800000 */
[----:B------:R-:W-:Y:S05]  /*0750*/  @P3 BRA `(.L_x_28143) ;  /* 0x00000000004c3947 */ /* 0x000fea0003800000 */
[----:B0-----:R-:W-:-:S06]  /*0760*/  IMAD.WIDE R24, R17, 0x2, R14 ;  /* 0x0000000211187825 */ /* 0x001fcc00078e020e */
[----:B------:R-:W3:Y:S01]  /*0770*/  LDG.E.U16.CONSTANT R24, desc[UR8][R24.64] ;  /* 0x0000000818187981 */ /* 0x000ee2000c1e9500 */
[----:B-12---:R-:W-:-:S06]  /*0780*/  IMAD.WIDE R18, R17, 0x2, R12 ;  /* 0x0000000211127825 */ /* 0x006fcc00078e020c */
[----:B------:R-:W2:Y:S01]  /*0790*/  LDG.E.U16.CONSTANT R18, desc[UR8][R18.64] ;  /* 0x0000000812127981 */ /* 0x000ea2000c1e9500 */
[----:B------:R-:W-:Y:S01]  /*07a0*/  UPRMT UR4, UR6, 0x8880, URZ ;  /* 0x0000888006047896 */ /* 0x000fe2000800003f */
[----:B---3--:R-:W-:-:S04]  /*07b0*/  IMAD.U32 R8, R24, 0x10000, RZ ;  /* 0x0001000018087824 */ /* 0x008fc800078e00ff */
[----:B-----5:R-:W-:Y:S01]  /*07c0*/  FADD.FTZ R5, -R11, R8 ;  /* 0x000000080b057221 */ /* 0x020fe20000010100 */
[----:B--2---:R-:W-:-:S03]  /*07d0*/  IMAD.U32 R8, R18, 0x10000, RZ ;  /* 0x0001000012087824 */ /* 0x004fc600078e00ff */
[----:B------:R-:W-:Y:S01]  /*07e0*/  FMUL.FTZ R5, R5, R20 ;  /* 0x0000001405057220 */ /* 0x000fe20000410000 */
[----:B------:R-:W-:-:S03]  /*07f0*/  LEA R18, P3, R17, UR10, 0x1 ;  /* 0x0000000a11127c11 */ /* 0x000fc6000f8608ff */
        /* <DEDUP_REMOVED lines=9> */
.L_x_28143:
[----:B------:R-:W-:Y:S05]  /*0890*/  BSYNC B0 ;  /* 0x0000000000007941 */ /* 0x000fea0003800000 */
.L_x_28142:
[----:B------:R-:W-:Y:S04]  /*08a0*/  BSSY B0, `(.L_x_28144) ;  /* 0x0000015000007945 */ /* 0x000fe80003800000 */
[----:B------:R-:W-:Y:S05]  /*08b0*/  @P2 BRA `(.L_x_28145) ;  /* 0x00000000004c2947 */ /* 0x000fea0003800000 */
[----:B0-----:R-:W-:-:S06]  /*08c0*/  IMAD.WIDE R24, R0, 0x2, R14 ;  /* 0x0000000200187825 */ /* 0x001fcc00078e020e */
[----:B------:R-:W4:Y:S01]  /*08d0*/  LDG.E.U16.CONSTANT R24, desc[UR8][R24.64] ;  /* 0x0000000818187981 */ /* 0x000f22000c1e9500 */
[----:B-123--:R-:W-:-:S06]  /*08e0*/  IMAD.WIDE R18, R0, 0x2, R12 ;  /* 0x0000000200127825 */ /* 0x00efcc00078e020c */
[----:B------:R-:W2:Y:S01]  /*08f0*/  LDG.E.U16.CONSTANT R18, desc[UR8][R18.64] ;  /* 0x0000000812127981 */ /* 0x000ea2000c1e9500 */
[----:B------:R-:W-:Y:S01]  /*0900*/  UPRMT UR4, UR6, 0x8880, URZ ;  /* 0x0000888006047896 */ /* 0x000fe2000800003f */
[----:B------:R-:W-:Y:S02]  /*0910*/  SHF.R.S32.HI R7, RZ, 0x1f, R0 ;  /* 0x0000001fff077819 */ /* 0x000fe40000011400 */
[----:B----4-:R-:W-:-:S05]  /*0920*/  SHF.L.U32 R8, R24, 0x10, RZ ;  /* 0x0000001018087819 */ /* 0x010fca00000006ff */
[----:B-----5:R-:W-:Y:S01]  /*0930*/  FADD.FTZ R5, -R11, R8 ;  /* 0x000000080b057221 */ /* 0x020fe20000010100 */
[----:B--2---:R-:W-:Y:S01]  /*0940*/  IMAD.U32 R8, R18, 0x10000, RZ ;  /* 0x0001000012087824 */ /* 0x004fe200078e00ff */
[C---:B------:R-:W-:Y:S02]  /*0950*/  LEA R18, P2, R0.reuse, UR10, 0x1 ;  /* 0x0000000a00127c11 */ /* 0x040fe4000f8408ff */
[----:B------:R-:W-:Y:S02]  /*0960*/  FMUL.FTZ R5, R5, R20 ;  /* 0x0000001405057220 */ /* 0x000fe40000410000 */
[----:B------:R-:W-:Y:S02]  /*0970*/  LEA.HI.X R19, R0, UR11, R7, 0x1, P2 ;  /* 0x0000000b00137c11 */ /* 0x000fe400090f0c07 */
[----:B------:R-:W-:-:S04]  /*0980*/  FFMA.FTZ R5, R10, R5, R21 ;  /* 0x000000050a057223 */ /* 0x000fc80000010015 */
[----:B------:R-:W-:-:S05]  /*0990*/  FADD.FTZ R5, R5, R8 ;  /* 0x0000000805057221 */ /* 0x000fca0000010000 */
[----:B------:R-:W-:-:S04]  /*09a0*/  FSETP.GTU.FTZ.AND P0, PT, R5, RZ, PT ;  /* 0x000000ff0500720b */ /* 0x000fc80003f1c000 */
[----:B------:R-:W-:-:S13]  /*09b0*/  ISETP.NE.AND P0, PT, RZ, UR4, !P0 ;  /* 0x00000004ff007c0c */ /* 0x000fda000c705270 */
[----:B------:R-:W-:-:S04]  /*09c0*/  @!P0 F2FP.BF16.F32.PACK_AB R5, RZ, R5 ;  /* 0x00000005ff05823e */ /* 0x000fc800000010ff */
[----:B------:R-:W-:-:S05]  /*09d0*/  @P0 PRMT R5, RZ, 0x7610, R5 ;  /* 0x00007610ff050816 */ /* 0x000fca0000000005 */
[----:B------:R4:W-:Y:S02]  /*09e0*/  STG.E.U16 desc[UR8][R18.64], R5 ;  /* 0x0000000512007986 */ /* 0x0009e4000c101508 */
.L_x_28145:
[----:B------:R-:W-:Y:S05]  /*09f0*/  BSYNC B0 ;  /* 0x0000000000007941 */ /* 0x000fea0003800000 */
.L_x_28144:
        /* <DEDUP_REMOVED lines=11> */
[----:B------:R-:W-:Y:S02]  /*0ab0*/  LEA.HI.X R19, R4, UR11, R7, 0x1, P1 ;  /* 0x0000000b04137c11 */ /* 0x000fe400088f0c07 */
[----:B---3--:R-:W-:Y:S01]  /*0ac0*/  SHF.L.U32 R8, R24, 0x10, RZ ;  /* 0x0000001018087819 */ /* 0x008fe200000006ff */
        /* <DEDUP_REMOVED lines=8> */
.L_x_28147:
[----:B------:R-:W-:Y:S05]  /*0b50*/  BSYNC B0 ;  /* 0x0000000000007941 */ /* 0x000fea0003800000 */
.L_x_28146:
[----:B------:R-:W-:Y:S01]  /*0b60*/  UIADD3 UR5, UR5, 0x1, URZ ;  /* 0x0000000105057890 */ /* 0x000fe2000fffe03f */
[C---:B------:R-:W-:Y:S01]  /*0b70*/  IMAD R4, R9.reuse, 0x4, R4 ;  /* 0x0000000409047824 */ /* 0x040fe200078e0204 */
[C---:B------:R-:W-:Y:S01]  /*0b80*/  LEA R17, R9.reuse, R17, 0x2 ;  /* 0x0000001109117211 */ /* 0x040fe200078e10ff */
[----:B------:R-:W-:Y:S01]  /*0b90*/  IMAD R0, R9, 0x4, R0 ;  /* 0x0000000409007824 */ /* 0x000fe200078e0200 */
[----:B------:R-:W-:Y:S01]  /*0ba0*/  IADD3 R8, R3, R2, RZ ;  /* 0x0000000203087210 */ /* 0x000fe20007ffe0ff */
[----:B------:R-:W-:Y:S01]  /*0bb0*/  IMAD R6, R9, 0x4, R6 ;  /* 0x0000000409067824 */ /* 0x000fe200078e0206 */
[----:B------:R-:W-:-:S13]  /*0bc0*/  ISETP.LE.AND P0, PT, R22, UR5, PT ;  /* 0x0000000516007c0c */ /* 0x000fda000bf03270 */
[----:B------:R-:W-:Y:S05]  /*0bd0*/  @!P0 BRA `(.L_x_28148) ;  /* 0xfffffff800648947 */ /* 0x000fea000383ffff */
[----:B------:R-:W-:Y:S05]  /*0be0*/  EXIT ;  /* 0x000000000000794d */ /* 0x000fea0003800000 */
.L_x_28139:
        /* <DEDUP_REMOVED lines=19> */
.L_x_28158:
        /* <DEDUP_REMOVED lines=51> */
.L_x_28150:
        /* <DEDUP_REMOVED lines=10> */
[----:B------:R-:W-:-:S03]  /*10f0*/  LEA R18, P5, R4, UR6, 0x1 ;  /* 0x0000000604127c11 */ /* 0x000fc6000f8a08ff */
[----:B------:R-:W-:-:S04]  /*1100*/  FMUL.FTZ R19, R19, R20 ;  /* 0x0000001413137220 */ /* 0x000fc80000410000 */
[----:B------:R-:W-:Y:S01]  /*1110*/  FFMA.FTZ R24, R10, R19, R21 ;  /* 0x000000130a187223 */ /* 0x000fe20000010015 */
[----:B------:R-:W-:-:S04]  /*1120*/  SHF.R.S32.HI R19, RZ, 0x1f, R4 ;  /* 0x0000001fff137819 */ /* 0x000fc80000011404 */
[----:B------:R-:W-:Y:S02]  /*1130*/  FSETP.GTU.FTZ.AND P4, PT, R24, RZ, PT ;  /* 0x000000ff1800720b */ /* 0x000fe40003f9c000 */
[----:B------:R-:W-:-:S11]  /*1140*/  LEA.HI.X R19, R4, UR7, R19, 0x1, P5 ;  /* 0x0000000704137c11 */ /* 0x000fd6000a8f0c13 */
[----:B------:R-:W-:Y:S02]  /*1150*/  @!P4 PRMT R17, RZ, 0x7610, R17 ;  /* 0x00007610ff11c816 */ /* 0x000fe40000000011 */
[----:B------:R-:W-:-:S05]  /*1160*/  @P4 F2FP.BF16.F32.PACK_AB R17, RZ, R24 ;  /* 0x00000018ff11423e */ /* 0x000fca00000010ff */
[----:B------:R2:W-:Y:S02]  /*1170*/  STG.E.U16 desc[UR8][R18.64], R17 ;  /* 0x0000001112007986 */ /* 0x0005e4000c101508 */
.L_x_28153:
[----:B------:R-:W-:Y:S05]  /*1180*/  BSYNC B1 ;  /* 0x0000000000017941 */ /* 0x000fea0003800000 */
.L_x_28152:
[----:B------:R-:W-:Y:S04]  /*1190*/  BSSY B1, `(.L_x_28154) ;  /* 0x000000f000017945 */ /* 0x000fe80003800000 */
[----:B------:R-:W-:Y:S05]  /*11a0*/  @P3 BRA `(.L_x_28155) ;  /* 0x0000000000343947 */ /* 0x000fea0003800000 */
[----:B0-2---:R-:W-:-:S06]  /*11b0*/  IMAD.WIDE R16, R23, 0x2, R12 ;  /* 0x0000000217107825 */ /* 0x005fcc00078e020c */
[----:B------:R-:W2:Y:S01]  /*11c0*/  LDG.E.U16.CONSTANT R16, desc[UR8][R16.64] ;  /* 0x0000000810107981 */ /* 0x000ea2000c1e9500 */
[----:B------:R-:W-:Y:S02]  /*11d0*/  SHF.R.S32.HI R24, RZ, 0x1f, R23 ;  /* 0x0000001fff187819 */ /* 0x000fe40000011417 */
[----:B--2---:R-:W-:-:S05]  /*11e0*/  SHF.L.U32 R18, R16, 0x10, RZ ;  /* 0x0000001010127819 */ /* 0x004fca00000006ff */
[----:B-----5:R-:W-:Y:S01]  /*11f0*/  FADD.FTZ R19, -R11, R18 ;  /* 0x000000120b137221 */ /* 0x020fe20000010100 */
[----:B------:R-:W-:-:S03]  /*1200*/  LEA R18, P4, R23, UR6, 0x1 ;  /* 0x0000000617127c11 */ /* 0x000fc6000f8808ff */
[----:B------:R-:W-:-:S04]  /*1210*/  FMUL.FTZ R19, R19, R20 ;  /* 0x0000001413137220 */ /* 0x000fc80000410000 */
[----:B------:R-:W-:-:S05]  /*1220*/  FFMA.FTZ R19, R10, R19, R21 ;  /* 0x000000130a137223 */ /* 0x000fca0000010015 */
[----:B------:R-:W-:-:S13]  /*1230*/  FSETP.GTU.FTZ.AND P3, PT, R19, RZ, PT ;  /* 0x000000ff1300720b */ /* 0x000fda0003f7c000 */
[----:B------:R-:W-:Y:S02]  /*1240*/  @!P3 PRMT R17, RZ, 0x7610, R17 ;  /* 0x00007610ff11b816 */ /* 0x000fe40000000011 */
[----:B------:R-:W-:Y:S02]  /*1250*/  @P3 F2FP.BF16.F32.PACK_AB R17, RZ, R19 ;  /* 0x00000013ff11323e */ /* 0x000fe400000010ff */
[----:B------:R-:W-:-:S05]  /*1260*/  LEA.HI.X R19, R23, UR7, R24, 0x1, P4 ;  /* 0x0000000717137c11 */ /* 0x000fca000a0f0c18 */
[----:B------:R3:W-:Y:S02]  /*1270*/  STG.E.U16 desc[UR8][R18.64], R17 ;  /* 0x0000001112007986 */ /* 0x0007e4000c101508 */
.L_x_28155:
[----:B------:R-:W-:Y:S05]  /*1280*/  BSYNC B1 ;  /* 0x0000000000017941 */ /* 0x000fea0003800000 */
.L_x_28154:
[----:B------:R-:W-:Y:S04]  /*1290*/  BSSY B1, `(.L_x_28156) ;  /* 0x000000f000017945 */ /* 0x000fe80003800000 */
[----:B------:R-:W-:Y:S05]  /*12a0*/  @P2 BRA `(.L_x_28157) ;  /* 0x0000000000342947 */ /* 0x000fea0003800000 */
[----:B0-23--:R-:W-:-:S06]  /*12b0*/  IMAD.WIDE R16, R2, 0x2, R12 ;  /* 0x0000000202107825 */ /* 0x00dfcc00078e020c */
        /* <DEDUP_REMOVED lines=12> */
.L_x_28157:
[----:B------:R-:W-:Y:S05]  /*1380*/  BSYNC B1 ;  /* 0x0000000000017941 */ /* 0x000fea0003800000 */
.L_x_28156:
[----:B------:R-:W-:Y:S05]  /*1390*/  @P1 BRA `(.L_x_28151) ;  /* 0x0000000000341947 */ /* 0x000fea0003800000 */
[----:B0-234-:R-:W-:-:S06]  /*13a0*/  IMAD.WIDE R16, R3, 0x2, R12 ;  /* 0x0000000203107825 */ /* 0x01dfcc00078e020c */
        /* <DEDUP_REMOVED lines=12> */
.L_x_28151:
[----:B------:R-:W-:Y:S05]  /*1470*/  BSYNC B0 ;  /* 0x0000000000007941 */ /* 0x000fea0003800000 */
.L_x_28149:
        /* <DEDUP_REMOVED lines=12> */
.L_x_28159:
        /* <DEDUP_REMOVED lines=12> */
.L_x_28506:


//--------------------- .text._ZN2at6native47batch_norm_transform_input_channels_last_kernelIN3c104HalfEffLi4EEEvPKT_S6_PKT0_S9_PKT1_SC_PS4_iib --------------------------
	.section	.text._ZN2at6native47batch_norm_transform_input_channels_last_kernelIN3c104HalfEffLi4EEEvPKT_S6_PKT0_S9_PKT1_SC_PS4_iib,"ax",@progbits
	.align	128
        .global         _ZN2at6native47batch_norm_transform_input_channels_last_kernelIN3c104HalfEffLi4EEEvPKT_S6_PKT0_S9_PKT1_SC_PS4_iib
        .type           _ZN2at6native47batch_norm_transform_input_channels_last_kernelIN3c104HalfEffLi4EEEvPKT_S6_PKT0_S9_PKT1_SC_PS4_iib,@function
        .size           _ZN2at6native47batch_norm_transform_input_channels_last_kernelIN3c104HalfEffLi4EEEvPKT_S6_PKT0_S9_PKT1_SC_PS4_iib,(.L_x_28507 - _ZN2at6native47batch_norm_transform_input_channels_last_kernelIN3c104HalfEffLi4EEEvPKT_S6_PKT0_S9_PKT1_SC_PS4_iib)
        .other          _ZN2at6native47batch_norm_transform_input_channels_last_kernelIN3c104HalfEffLi4EEEvPKT_S6_PKT0_S9_PKT1_SC_PS4_iib,@"STO_CUDA_ENTRY STV_DEFAULT"
_ZN2at6native47batch_norm_transform_input_channels_last_kernelIN3c104HalfEffLi4EEEvPKT_S6_PKT0_S9_PKT1_SC_PS4_iib:
.text._ZN2at6native47batch_norm_transform_input_channels_last_kernelIN3c104HalfEffLi4EEEvPKT_S6_PKT0_S9_PKT1_SC_PS4_iib:
        /* <DEDUP_REMOVED lines=56> */
[----:B------:R-:W-:Y:S01]  /*0380*/  HFMA2.MMA R21, -RZ, RZ, 0, 0 ;  /* 0x00000000ff157435 */ /* 0x000fe200000001ff */
[----:B------:R-:W-:Y:S01]  /*0390*/  ULDC.64 UR8, c[0x0][0x208] ;  /* 0x0000820000087ab9 */ /* 0x000fe20000000a00 */
[----:B------:R-:W-:Y:S01]  /*03a0*/  IMAD.MOV.U32 R20, RZ, RZ, 0x3f800000 ;  /* 0x3f800000ff147424 */ /* 0x000fe200078e00ff */
[----:B------:R-:W-:-:S04]  /*03b0*/  ULDC.64 UR6, c[0x0][0x218] ;  /* 0x0000860000067ab9 */ /* 0x000fc80000000a00 */
[----:B------:R-:W1:Y:S01]  /*03c0*/  LDC.64 R24, c[0x0][0x228] ;  /* 0x00008a00ff187b82 */ /* 0x000e620000000a00 */
[----:B------:R2:W5:Y:S04]  /*03d0*/  @P0 LDG.E.CONSTANT R20, desc[UR8][R6.64] ;  /* 0x0000000806140981 */ /* 0x000568000c1e9900 */
[----:B------:R2:W5:Y:S01]  /*03e0*/  @P1 LDG.E.CONSTANT R21, desc[UR8][R12.64] ;  /* 0x000000080c151981 */ /* 0x000562000c1e9900 */
[----:B0-----:R-:W-:-:S05]  /*03f0*/  IMAD.WIDE R14, R18, 0x4, R14 ;  /* 0x00000004120e7825 */ /* 0x001fca00078e020e */
[----:B------:R2:W5:Y:S01]  /*0400*/  LDG.E.CONSTANT R11, desc[UR8][R14.64] ;  /* 0x000000080e0b7981 */ /* 0x000562000c1e9900 */
[----:B-1----:R-:W-:-:S05]  /*0410*/  IMAD.WIDE R24, R18, 0x4, R24 ;  /* 0x0000000412187825 */ /* 0x002fca00078e0218 */
[----:B------:R2:W5:Y:S01]  /*0420*/  LDG.E.CONSTANT R10, desc[UR8][R24.64] ;  /* 0x00000008180a7981 */ /* 0x000562000c1e9900 */
[----:B------:R-:W-:-:S04]  /*0430*/  ISETP.NE.U32.AND P0, PT, RZ, UR6, PT ;  /* 0x00000006ff007c0c */ /* 0x000fc8000bf05070 */
[----:B------:R-:W-:Y:S01]  /*0440*/  ISETP.NE.AND.EX P0, PT, RZ, UR7, PT, P0 ;  /* 0x00000007ff007c0c */ /* 0x000fe2000bf05300 */
[----:B------:R-:W-:-:S12]  /*0450*/  IMAD R9, R2, R17, RZ ;  /* 0x0000001102097224 */ /* 0x000fd800078e02ff */
[----:B--2---:R-:W-:Y:S05]  /*0460*/  @!P0 BRA `(.L_x_28160) ;  /* 0x0000000400e08947 */ /* 0x004fea0003800000 */
        /* <DEDUP_REMOVED lines=16> */
.L_x_28169:
        /* <DEDUP_REMOVED lines=18> */
[C---:B------:R-:W-:Y:S02]  /*0690*/  LEA R18, P4, R6.reuse, UR10, 0x1 ;  /* 0x0000000a06127c11 */ /* 0x040fe4000f8808ff */
        /* <DEDUP_REMOVED lines=9> */
.L_x_28162:
[----:B------:R-:W-:Y:S05]  /*0730*/  BSYNC B0 ;  /* 0x0000000000007941 */ /* 0x000fea0003800000 */
.L_x_28161:
        /* <DEDUP_REMOVED lines=21> */
.L_x_28164:
[----:B------:R-:W-:Y:S05]  /*0890*/  BSYNC B0 ;  /* 0x0000000000007941 */ /* 0x000fea0003800000 */
.L_x_28163:
        /* <DEDUP_REMOVED lines=21> */
.L_x_28166:
[----:B------:R-:W-:Y:S05]  /*09f0*/  BSYNC B0 ;  /* 0x0000000000007941 */ /* 0x000fea0003800000 */
.L_x_28165:
        /* <DEDUP_REMOVED lines=21> */
.L_x_28168:
[----:B------:R-:W-:Y:S05]  /*0b50*/  BSYNC B0 ;  /* 0x0000000000007941 */ /* 0x000fea0003800000 */
.L_x_28167:
        /* <DEDUP_REMOVED lines=9> */
.L_x_28160:
        /* <DEDUP_REMOVED lines=19> */
.L_x_28179:
        /* <DEDUP_REMOVED lines=51> */
.L_x_28171:
        /* <DEDUP_REMOVED lines=17> */
[----:B------:R-:W-:-:S05]  /*1160*/  @P4 F2FP.F16.F32.PACK_AB R17, RZ, R24 ;  /* 0x00000018ff11423e */ /* 0x000fca00000000ff */
[----:B------:R2:W-:Y:S02]  /*1170*/  STG.E.U16 desc[UR8][R18.64], R17 ;  /* 0x0000001112007986 */ /* 0x0005e4000c101508 */
.L_x_28174:
[----:B------:R-:W-:Y:S05]  /*1180*/  BSYNC B1 ;  /* 0x0000000000017941 */ /* 0x000fea0003800000 */
.L_x_28173:
[----:B------:R-:W-:Y:S04]  /*1190*/  BSSY B1, `(.L_x_28175) ;  /* 0x000000f000017945 */ /* 0x000fe80003800000 */
[----:B------:R-:W-:Y:S05]  /*11a0*/  @P3 BRA `(.L_x_28176) ;  /* 0x0000000000343947 */ /* 0x000fea0003800000 */
[----:B0-2---:R-:W-:-:S06]  /*11b0*/  IMAD.WIDE R16, R23, 0x2, R12 ;  /* 0x0000000217107825 */ /* 0x005fcc00078e020c */
[----:B------:R-:W2:Y:S01]  /*11c0*/  LDG.E.U16.CONSTANT R16, desc[UR8][R16.64] ;  /* 0x0000000810107981 */ /* 0x000ea2000c1e9500 */
[----:B------:R-:W-:Y:S01]  /*11d0*/  SHF.R.S32.HI R24, RZ, 0x1f, R23 ;  /* 0x0000001fff187819 */ /* 0x000fe20000011417 */
[----:B--2---:R-:W-:-:S05]  /*11e0*/  HADD2.F32 R18, -RZ, R16.H0_H0 ;  /* 0x20000010ff127230 */ /* 0x004fca0000004100 */
[----:B-----5:R-:W-:Y:S01]  /*11f0*/  FADD.FTZ R19, -R11, R18 ;  /* 0x000000120b137221 */ /* 0x020fe20000010100 */
[----:B------:R-:W-:-:S03]  /*1200*/  LEA R18, P4, R23, UR6, 0x1 ;  /* 0x0000000617127c11 */ /* 0x000fc6000f8808ff */
[----:B------:R-:W-:-:S04]  /*1210*/  FMUL.FTZ R19, R19, R20 ;  /* 0x0000001413137220 */ /* 0x000fc80000410000 */
[----:B------:R-:W-:-:S05]  /*1220*/  FFMA.FTZ R19, R10, R19, R21 ;  /* 0x000000130a137223 */ /* 0x000fca0000010015 */
[----:B------:R-:W-:-:S13]  /*1230*/  FSETP.GTU.FTZ.AND P3, PT, R19, RZ, PT ;  /* 0x000000ff1300720b */ /* 0x000fda0003f7c000 */
[----:B------:R-:W-:Y:S02]  /*1240*/  @!P3 PRMT R17, RZ, 0x7610, R17 ;  /* 0x00007610ff11b816 */ /* 0x000fe40000000011 */
[----:B------:R-:W-:Y:S02]  /*1250*/  @P3 F2FP.F16.F32.PACK_AB R17, RZ, R19 ;  /* 0x00000013ff11323e */ /* 0x000fe400000000ff */
[----:B------:R-:W-:-:S05]  /*1260*/  LEA.HI.X R19, R23, UR7, R24, 0x1, P4 ;  /* 0x0000000717137c11 */ /* 0x000fca000a0f0c18 */
[----:B------:R3:W-:Y:S02]  /*1270*/  STG.E.U16 desc[UR8][R18.64], R17 ;  /* 0x0000001112007986 */ /* 0x0007e4000c101508 */
.L_x_28176:
[----:B------:R-:W-:Y:S05]  /*1280*/  BSYNC B1 ;  /* 0x0000000000017941 */ /* 0x000fea0003800000 */
.L_x_28175:
[----:B------:R-:W-:Y:S04]  /*1290*/  BSSY B1, `(.L_x_28177) ;  /* 0x000000f000017945 */ /* 0x000fe80003800000 */
[----:B------:R-:W-:Y:S05]  /*12a0*/  @P2 BRA `(.L_x_28178) ;  /* 0x0000000000342947 */ /* 0x000fea0003800000 */
[----:B0-23--:R-:W-:-:S06]  /*12b0*/  IMAD.WIDE R16, R2, 0x2, R12 ;  /* 0x0000000202107825 */ /* 0x00dfcc00078e020c */
        /* <DEDUP_REMOVED lines=12> */
.L_x_28178:
[----:B------:R-:W-:Y:S05]  /*1380*/  BSYNC B1 ;  /* 0x0000000000017941 */ /* 0x000fea0003800000 */
.L_x_28177:
[----:B------:R-:W-:Y:S05]  /*1390*/  @P1 BRA `(.L_x_28172) ;  /* 0x0000000000341947 */ /* 0x000fea0003800000 */
[----:B0-234-:R-:W-:-:S06]  /*13a0*/  IMAD.WIDE R16, R3, 0x2, R12 ;  /* 0x0000000203107825 */ /* 0x01dfcc00078e020c */
        /* <DEDUP_REMOVED lines=12> */
.L_x_28172:
[----:B------:R-:W-:Y:S05]  /*1470*/  BSYNC B0 ;  /* 0x0000000000007941 */ /* 0x000fea0003800000 */
.L_x_28170:
        /* <DEDUP_REMOVED lines=12> */
.L_x_28180:
        /* <DEDUP_REMOVED lines=12> */
.L_x_28507:


//--------------------- .text._ZN2at6native47batch_norm_transform_input_channels_last_kernelIfffLi4EEEvPKT_S4_PKT0_S7_PKT1_SA_PS2_iib --------------------------
	.section	.text._ZN2at6native47batch_norm_transform_input_channels_last_kernelIfffLi4EEEvPKT_S4_PKT0_S7_PKT1_SA_PS2_iib,"ax",@progbits
	.align	128
        .global         _ZN2at6native47batch_norm_transform_input_channels_last_kernelIfffLi4EEEvPKT_S4_PKT0_S7_PKT1_SA_PS2_iib
        .type           _ZN2at6native47batch_norm_transform_input_channels_last_kernelIfffLi4EEEvPKT_S4_PKT0_S7_PKT1_SA_PS2_iib,@function
        .size           _ZN2at6native47batch_norm_transform_input_channels_last_kernelIfffLi4EEEvPKT_S4_PKT0_S7_PKT1_SA_PS2_iib,(.L_x_28508 - _ZN2at6native47batch_norm_transform_input_channels_last_kernelIfffLi4EEEvPKT_S4_PKT0_S7_PKT1_SA_PS2_iib)
        .other          _ZN2at6native47batch_norm_transform_input_channels_last_kernelIfffLi4EEEvPKT_S4_PKT0_S7_PKT1_SA_PS2_iib,@"STO_CUDA_ENTRY STV_DEFAULT"
_ZN2at6native47batch_norm_transform_input_channels_last_kernelIfffLi4EEEvPKT_S4_PKT0_S7_PKT1_SA_PS2_iib:
.text._ZN2at6native47batch_norm_transform_input_channels_last_kernelIfffLi4EEEvPKT_S4_PKT0_S7_PKT1_SA_PS2_iib:
        /* <DEDUP_REMOVED lines=25> */
[----:B------:R-:W-:-:S03]  /*0190*/  ISETP.GE.AND P2, PT, R5, RZ, PT ;  /* 0x000000ff0500720c */ /* 0x000fc60003f46270 */
[----:B0-----:R-:W0:Y:S02]  /*01a0*/  MUFU.RCP R4, R4 ;  /* 0x0000000400047308 */ /* 0x001e240000001000 */
[----:B0-----:R-:W-:-:S06]  /*01b0*/  IADD3 R2, R4, 0xffffffe, RZ ;  /* 0x0ffffffe04027810 */ /* 0x001fcc0007ffe0ff */
[----:B------:R0:W1:Y:S02]  /*01c0*/  F2I.FTZ.U32.TRUNC.NTZ R3, R2 ;  /* 0x0000000200037305 */ /* 0x000064000021f000 */
[----:B0-----:R-:W-:Y:S01]  /*01d0*/  HFMA2.MMA R2, -RZ, RZ, 0, 0 ;  /* 0x00000000ff027435 */ /* 0x001fe200000001ff */
[----:B-1----:R-:W-:-:S05]  /*01e0*/  IADD3 R7, RZ, -R3, RZ ;  /* 0x80000003ff077210 */ /* 0x002fca0007ffe0ff */
[----:B------:R-:W-:-:S04]  /*01f0*/  IMAD R7, R7, R8, RZ ;  /* 0x0000000807077224 */ /* 0x000fc800078e02ff */
[----:B------:R-:W-:Y:S01]  /*0200*/  IMAD.HI.U32 R3, R3, R7, R2 ;  /* 0x0000000703037227 */ /* 0x000fe200078e0002 */
[----:B------:R-:W-:-:S05]  /*0210*/  IADD3 R7, RZ, -R12, RZ ;  /* 0x8000000cff077210 */ /* 0x000fca0007ffe0ff */
[----:B------:R-:W-:-:S04]  /*0220*/  IMAD.HI.U32 R2, R3, R10, RZ ;  /* 0x0000000a03027227 */ /* 0x000fc800078e00ff */
[----:B------:R-:W-:-:S05]  /*0230*/  IMAD R3, R2, R7, R10 ;  /* 0x0000000702037224 */ /* 0x000fca00078e020a */
[----:B------:R-:W-:-:S13]  /*0240*/  ISETP.GT.U32.AND P1, PT, R8, R3, PT ;  /* 0x000000030800720c */ /* 0x000fda0003f24070 */
[-C--:B------:R-:W-:Y:S02]  /*0250*/  @!P1 IADD3 R3, R3, -R8.reuse, RZ ;  /* 0x8000000803039210 */ /* 0x080fe40007ffe0ff */
[----:B------:R-:W-:Y:S02]  /*0260*/  @!P1 IADD3 R2, R2, 0x1, RZ ;  /* 0x0000000102029810 */ /* 0x000fe40007ffe0ff */
[----:B------:R-:W-:Y:S02]  /*0270*/  ISETP.GE.U32.AND P0, PT, R3, R8, PT ;  /* 0x000000080300720c */ /* 0x000fe40003f06070 */
[----:B------:R-:W-:Y:S02]  /*0280*/  ISETP.NE.U32.AND P1, PT, RZ, UR8, PT ;  /* 0x00000008ff007c0c */ /* 0x000fe4000bf25070 */
[----:B------:R-:W-:Y:S02]  /*0290*/  SHF.R.S32.HI R3, RZ, 0x1f, R18 ;  /* 0x0000001fff037819 */ /* 0x000fe40000011412 */
[----:B------:R-:W-:-:S07]  /*02a0*/  ISETP.NE.AND.EX P1, PT, RZ, UR9, PT, P1 ;  /* 0x00000009ff007c0c */ /* 0x000fce000bf25310 */
[----:B------:R-:W-:Y:S02]  /*02b0*/  @P0 IADD3 R2, R2, 0x1, RZ ;  /* 0x0000000102020810 */ /* 0x000fe40007ffe0ff */
[----:B------:R-:W-:Y:S02]  /*02c0*/  ISETP.NE.U32.AND P0, PT, RZ, UR6, PT ;  /* 0x00000006ff007c0c */ /* 0x000fe4000bf05070 */
[----:B------:R-:W-:Y:S02]  /*02d0*/  @!P2 IADD3 R2, -R2, RZ, RZ ;  /* 0x000000ff0202a210 */ /* 0x000fe40007ffe1ff */
[----:B------:R-:W-:Y:S02]  /*02e0*/  ISETP.NE.AND.EX P0, PT, RZ, UR7, PT, P0 ;  /* 0x00000007ff007c0c */ /* 0x000fe4000bf05300 */
[----:B------:R-:W-:Y:S02]  /*02f0*/  @!P3 LOP3.LUT R2, RZ, R0, RZ, 0x33, !PT ;  /* 0x00000000ff02b212 */ /* 0x000fe400078e33ff */
[----:B------:R-:W-:-:S02]  /*0300*/  @P1 LEA R14, P4, R18, UR8, 0x2 ;  /* 0x00000008120e1c11 */ /* 0x000fc4000f8810ff */
[----:B------:R-:W-:Y:S02]  /*0310*/  ISETP.GE.AND P2, PT, R2, RZ, PT ;  /* 0x000000ff0200720c */ /* 0x000fe40003f46270 */
[----:B------:R-:W-:-:S05]  /*0320*/  @P1 LEA.HI.X R15, R18, UR9, R3, 0x2, P4 ;  /* 0x00000009120f1c11 */ /* 0x000fca000a0f1403 */
[----:B------:R-:W-:-:S04]  /*0330*/  @P0 LEA R12, P3, R18, UR6, 0x2 ;  /* 0x00000006120c0c11 */ /* 0x000fc8000f8610ff */
[----:B------:R-:W-:Y:S02]  /*0340*/  @P0 LEA.HI.X R13, R18, UR7, R3, 0x2, P3 ;  /* 0x00000007120d0c11 */ /* 0x000fe400098f1403 */
[----:B------:R-:W-:Y:S07]  /*0350*/  @!P2 EXIT ;  /* 0x000000000000a94d */ /* 0x000fee0003800000 */
[----:B------:R-:W0:Y:S01]  /*0360*/  LDC.64 R22, c[0x0][0x220] ;  /* 0x00008800ff167b82 */ /* 0x000e220000000a00 */
[----:B------:R-:W-:Y:S01]  /*0370*/  MOV R4, RZ ;  /* 0x000000ff00047202 */ /* 0x000fe20000000f00 */
        /* <DEDUP_REMOVED lines=14> */
[----:B------:R-:W-:Y:S02]  /*0460*/  UIMAD UR6, UR4, 0x3, UR5 ;  /* 0x00000003040678a4 */ /* 0x000fe4000f8e0205 */
[----:B------:R-:W-:Y:S02]  /*0470*/  ULEA UR7, UR4, UR5, 0x1 ;  /* 0x0000000504077291 */ /* 0x000fe4000f8e083f */
[----:B------:R-:W-:Y:S02]  /*0480*/  UIADD3 UR4, UR4, UR5, URZ ;  /* 0x0000000504047290 */ /* 0x000fe4000fffe03f */
[C-C-:B------:R-:W-:Y:S01]  /*0490*/  IMAD R15, R20.reuse, UR6, R11.reuse ;  /* 0x00000006140f7c24 */ /* 0x140fe2000f8e020b */
[----:B------:R-:W-:Y:S01]  /*04a0*/  ULDC UR5, c[0x0][0x248] ;  /* 0x0000920000057ab9 */ /* 0x000fe20000000800 */
[C-C-:B------:R-:W-:Y:S02]  /*04b0*/  IMAD R13, R20.reuse, UR7, R11.reuse ;  /* 0x00000007140d7c24 */ /* 0x140fe4000f8e020b */
[----:B------:R-:W-:Y:S01]  /*04c0*/  IMAD R20, R20, UR4, R11 ;  /* 0x0000000414147c24 */ /* 0x000fe2000f8e020b */
[----:B------:R-:W-:Y:S01]  /*04d0*/  UMOV UR4, 0xffffffff ;  /* 0xffffffff00047882 */ /* 0x000fe20000000000 */
[----:B------:R-:W-:-:S02]  /*04e0*/  IMAD R11, R6, R17, R18 ;  /* 0x00000011060b7224 */ /* 0x000fc400078e0212 */
[-CC-:B------:R-:W-:Y:S02]  /*04f0*/  IMAD R15, R15, R17.reuse, R18.reuse ;  /* 0x000000110f0f7224 */ /* 0x180fe400078e0212 */
[-CC-:B------:R-:W-:Y:S02]  /*0500*/  IMAD R13, R13, R17.reuse, R18.reuse ;  /* 0x000000110d0d7224 */ /* 0x180fe400078e0212 */
[----:B------:R-:W-:-:S07]  /*0510*/  IMAD R25, R20, R17, R18 ;  /* 0x0000001114197224 */ /* 0x000fce00078e0212 */
.L_x_28182:
[CC--:B------:R-:W-:Y:S02]  /*0520*/  IADD3 R0, R6.reuse, R9.reuse, RZ ;  /* 0x0000000906007210 */ /* 0x0c0fe40007ffe0ff */
[----:B------:R-:W-:Y:S02]  /*0530*/  ISETP.GE.AND P6, PT, R6, UR5, PT ;  /* 0x0000000506007c0c */ /* 0x000fe4000bfc6270 */
[C---:B------:R-:W-:Y:S02]  /*0540*/  ISETP.GE.AND P5, PT, R0.reuse, UR5, PT ;  /* 0x0000000500007c0c */ /* 0x040fe4000bfa6270 */
[----:B------:R-:W-:-:S04]  /*0550*/  IADD3 R0, R0, R9, RZ ;  /* 0x0000000900007210 */ /* 0x000fc80007ffe0ff */
[C---:B------:R-:W-:Y:S02]  /*0560*/  IADD3 R6, R0.reuse, R9, RZ ;  /* 0x0000000900067210 */ /* 0x040fe40007ffe0ff */
[----:B------:R-:W-:Y:S02]  /*0570*/  ISETP.GE.AND P4, PT, R0, UR5, PT ;  /* 0x0000000500007c0c */ /* 0x000fe4000bf86270 */
[----:B------:R-:W-:Y:S01]  /*0580*/  ISETP.GE.AND P3, PT, R6, UR5, PT ;  /* 0x0000000506007c0c */ /* 0x000fe2000bf66270 */
[----:B------:R-:W0:Y:S08]  /*0590*/  @!P6 LDC.64 R20, c[0x0][0x210] ;  /* 0x00008400ff14eb82 */ /* 0x000e300000000a00 */
[----:B------:R-:W1:Y:S08]  /*05a0*/  @!P5 LDC.64 R18, c[0x0][0x210] ;  /* 0x00008400ff12db82 */ /* 0x000e700000000a00 */
[----:B------:R-:W2:Y:S08]  /*05b0*/  @!P4 LDC.64 R22, c[0x0][0x210] ;  /* 0x00008400ff16cb82 */ /* 0x000eb00000000a00 */
[----:B------:R-:W3:Y:S01]  /*05c0*/  @!P3 LDC.64 R16, c[0x0][0x210] ;  /* 0x00008400ff10bb82 */ /* 0x000ee20000000a00 */
[----:B0-----:R-:W-:-:S05]  /*05d0*/  @!P6 IMAD.WIDE R20, R11, 0x4, R20 ;  /* 0x000000040b14e825 */ /* 0x001fca00078e0214 */
[----:B------:R0:W4:Y:S02]  /*05e0*/  @!P6 LDG.E.CONSTANT R10, desc[UR8][R20.64] ;  /* 0x00000008140ae981 */ /* 0x000124000c1e9900 */
[----:B------:R-:W3:Y:S01]  /*05f0*/  @!P6 LDC.64 R28, c[0x0][0x218] ;  /* 0x00008600ff1ceb82 */ /* 0x000ee20000000a00 */
[----:B-1----:R-:W-:-:S05]  /*0600*/  @!P5 IMAD.WIDE R18, R25, 0x4, R18 ;  /* 0x000000041912d825 */ /* 0x002fca00078e0212 */
[----:B------:R1:W4:Y:S02]  /*0610*/  @!P5 LDG.E.CONSTANT R0, desc[UR8][R18.64] ;  /* 0x000000081200d981 */ /* 0x000324000c1e9900 */
[----:B------:R-:W3:Y:S08]  /*0620*/  @!P5 LDC.64 R26, c[0x0][0x218] ;  /* 0x00008600ff1adb82 */ /* 0x000ef00000000a00 */
[----:B0-----:R-:W0:Y:S08]  /*0630*/  @!P4 LDC.64 R20, c[0x0][0x218] ;  /* 0x00008600ff14cb82 */ /* 0x001e300000000a00 */
[----:B-1----:R-:W1:Y:S01]  /*0640*/  @!P3 LDC.64 R18, c[0x0][0x218] ;  /* 0x00008600ff12bb82 */ /* 0x002e620000000a00 */
[----:B--2---:R-:W-:-:S04]  /*0650*/  @!P4 IMAD.WIDE R22, R13, 0x4, R22 ;  /* 0x000000040d16c825 */ /* 0x004fc800078e0216 */
[----:B---3--:R-:W-:Y:S02]  /*0660*/  @!P3 IMAD.WIDE R16, R15, 0x4, R16 ;  /* 0x000000040f10b825 */ /* 0x008fe400078e0210 */
[----:B------:R-:W2:Y:S01]  /*0670*/  @!P4 LDG.E.CONSTANT R22, desc[UR8][R22.64] ;  /* 0x000000081616c981 */ /* 0x000ea2000c1e9900 */
[----:B------:R-:W3:Y:S01]  /*0680*/  @!P6 LDC.U8 R14, c[0x0][0x250] ;  /* 0x00009400ff0eeb82 */ /* 0x000ee20000000000 */
[----:B------:R-:W-:Y:S02]  /*0690*/  @!P6 IMAD.WIDE R28, R11, 0x4, R28 ;  /* 0x000000040b1ce825 */ /* 0x000fe400078e021c */
[----:B------:R-:W2:Y:S02]  /*06a0*/  @!P3 LDG.E.CONSTANT R16, desc[UR8][R16.64] ;  /* 0x000000081010b981 */ /* 0x000ea4000c1e9900 */
[----:B------:R-:W-:Y:S02]  /*06b0*/  @!P5 IMAD.WIDE R26, R25, 0x4, R26 ;  /* 0x00000004191ad825 */ /* 0x000fe400078e021a */
[----:B------:R-:W2:Y:S01]  /*06c0*/  @!P6 LDG.E.CONSTANT R28, desc[UR8][R28.64] ;  /* 0x000000081c1ce981 */ /* 0x000ea2000c1e9900 */
[----:B------:R-:W3:Y:S01]  /*06d0*/  @!P5 LDC.U8 R24, c[0x0][0x250] ;  /* 0x00009400ff18db82 */ /* 0x000ee20000000000 */
[----:B0-----:R-:W-:-:S02]  /*06e0*/  @!P4 IMAD.WIDE R20, R13, 0x4, R20 ;  /* 0x000000040d14c825 */ /* 0x001fc400078e0214 */
[----:B------:R-:W2:Y:S04]  /*06f0*/  @!P5 LDG.E.CONSTANT R26, desc[UR8][R26.64] ;  /* 0x000000081a1ad981 */ /* 0x000ea8000c1e9900 */
[----:B------:R3:W2:Y:S01]  /*0700*/  @!P4 LDG.E.CONSTANT R12, desc[UR8][R20.64] ;  /* 0x00000008140cc981 */ /* 0x0006a2000c1e9900 */
[----:B-1----:R-:W-:-:S06]  /*0710*/  @!P3 IMAD.WIDE R18, R15, 0x4, R18 ;  /* 0x000000040f12b825 */ /* 0x002fcc00078e0212 */
[----:B------:R0:W2:Y:S01]  /*0720*/  @!P3 LDG.E.CONSTANT R18, desc[UR8][R18.64] ;  /* 0x000000081212b981 */ /* 0x0000a2000c1e9900 */
[----:B---3--:R-:W-:Y:S02]  /*0730*/  @!P5 PRMT R20, R24, 0x8880, RZ ;  /* 0x000088801814d816 */ /* 0x008fe400000000ff */
[----:B------:R-:W1:Y:S01]  /*0740*/  @!P3 LDC.U8 R24, c[0x0][0x250] ;  /* 0x00009400ff18bb82 */ /* 0x000e620000000000 */
[----:B------:R-:W-:Y:S01]  /*0750*/  UIADD3 UR4, UR4, 0x1, URZ ;  /* 0x0000000104047890 */ /* 0x000fe2000fffe03f */
[----:B-1----:R-:W-:Y:S02]  /*0760*/  @!P3 PRMT R24, R24, 0x8880, RZ ;  /* 0x000088801818b816 */ /* 0x002fe400000000ff */
[----:B------:R-:W-:Y:S01]  /*0770*/  IADD3 R6, R6, R9, RZ ;  /* 0x0000000906067210 */ /* 0x000fe20007ffe0ff */
[----:B----45:R-:W-:-:S04]  /*0780*/  @!P6 FADD.FTZ R10, -R5, R10 ;  /* 0x0000000a050ae221 */ /* 0x030fc80000010100 */
[----:B------:R-:W-:Y:S01]  /*0790*/  @!P6 FMUL.FTZ R10, R10, R3 ;  /* 0x000000030a0ae220 */ /* 0x000fe20000410000 */
[----:B------:R-:W-:-:S03]  /*07a0*/  @!P5 FADD.FTZ R0, -R5, R0 ;  /* 0x000000000500d221 */ /* 0x000fc60000010100 */
[----:B------:R-:W-:Y:S01]  /*07b0*/  @!P6 FFMA.FTZ R17, R7, R10, R4 ;  /* 0x0000000a0711e223 */ /* 0x000fe20000010004 */
[----:B------:R-:W-:-:S04]  /*07c0*/  @!P5 FMUL.FTZ R23, R0, R3 ;  /* 0x000000030017d220 */ /* 0x000fc80000410000 */
[----:B------:R-:W-:Y:S01]  /*07d0*/  @!P5 FFMA.FTZ R23, R7, R23, R4 ;  /* 0x000000170717d223 */ /* 0x000fe20000010004 */
[----:B------:R-:W-:Y:S02]  /*07e0*/  @!P6 PRMT R10, R14, 0x8880, RZ ;  /* 0x000088800e0ae816 */ /* 0x000fe400000000ff */
[----:B------:R-:W1:Y:S01]  /*07f0*/  @!P4 LDC.U8 R14, c[0x0][0x250] ;  /* 0x00009400ff0ecb82 */ /* 0x000e620000000000 */
[C---:B--2---:R-:W-:Y:S01]  /*0800*/  @!P4 FADD.FTZ R22, -R5.reuse, R22 ;  /* 0x000000160516c221 */ /* 0x044fe20000010100 */
[----:B------:R-:W-:-:S03]  /*0810*/  @!P3 FADD.FTZ R16, -R5, R16 ;  /* 0x000000100510b221 */ /* 0x000fc60000010100 */
[-C--:B------:R-:W-:Y:S01]  /*0820*/  @!P4 FMUL.FTZ R22, R22, R3.reuse ;  /* 0x000000031616c220 */ /* 0x080fe20000410000 */
[----:B------:R-:W-:Y:S01]  /*0830*/  @!P6 FADD.FTZ R28, R17, R28 ;  /* 0x0000001c111ce221 */ /* 0x000fe20000010000 */
[----:B0-----:R-:W-:Y:S02]  /*0840*/  @!P3 FMUL.FTZ R19, R16, R3 ;  /* 0x000000031013b220 */ /* 0x001fe40000410000 */
[----:B------:R-:W-:Y:S01]  /*0850*/  @!P4 FFMA.FTZ R17, R7, R22, R4 ;  /* 0x000000160711c223 */ /* 0x000fe20000010004 */
[----:B------:R-:W-:Y:S01]  /*0860*/  @!P5 FADD.FTZ R0, R23, R26 ;  /* 0x0000001a1700d221 */ /* 0x000fe20000010000 */
[----:B------:R-:W-:Y:S01]  /*0870*/  @!P6 FSETP.GTU.FTZ.AND P1, PT, R28, RZ, PT ;  /* 0x000000ff1c00e20b */ /* 0x000fe20003f3c000 */
[----:B------:R-:W-:Y:S01]  /*0880*/  @!P3 FFMA.FTZ R19, R7, R19, R4 ;  /* 0x000000130713b223 */ /* 0x000fe20000010004 */
[----:B------:R-:W0:Y:S02]  /*0890*/  @!P6 LDC.64 R22, c[0x0][0x240] ;  /* 0x00009000ff16eb82 */ /* 0x000e240000000a00 */
[----:B------:R-:W-:Y:S01]  /*08a0*/  @!P5 FSETP.GTU.FTZ.AND P0, PT, R0, RZ, PT ;  /* 0x000000ff0000d20b */ /* 0x000fe20003f1c000 */
[----:B------:R-:W-:Y:S01]  /*08b0*/  @!P4 FADD.FTZ R12, R17, R12 ;  /* 0x0000000c110cc221 */ /* 0x000fe20000010000 */
[----:B------:R-:W-:-:S02]  /*08c0*/  @!P6 ISETP.NE.AND P1, PT, R10, RZ, !P1 ;  /* 0x000000ff0a00e20c */ /* 0x000fc40004f25270 */
[----:B------:R-:W-:Y:S01]  /*08d0*/  @!P5 ISETP.NE.AND P0, PT, R20, RZ, !P0 ;  /* 0x000000ff1400d20c */ /* 0x000fe20004705270 */
[----:B------:R-:W-:Y:S01]  /*08e0*/  @!P3 FADD.FTZ R10, R19, R18 ;  /* 0x00000012130ab221 */ /* 0x000fe20000010000 */
[----:B------:R-:W2:Y:S08]  /*08f0*/  @!P5 LDC.64 R16, c[0x0][0x240] ;  /* 0x00009000ff10db82 */ /* 0x000eb00000000a00 */
[----:B------:R-:W3:Y:S08]  /*0900*/  @!P4 LDC.64 R18, c[0x0][0x240] ;  /* 0x00009000ff12cb82 */ /* 0x000ef00000000a00 */
[----:B------:R-:W4:Y:S01]  /*0910*/  @!P3 LDC.64 R20, c[0x0][0x240] ;  /* 0x00009000ff14bb82 */ /* 0x000f220000000a00 */
[----:B------:R-:W-:-:S02]  /*0920*/  @!P6 FSEL R27, R28, RZ, !P1 ;  /* 0x000000ff1c1be208 */ /* 0x000fc40004800000 */
[----:B-1----:R-:W-:Y:S02]  /*0930*/  @!P4 PRMT R14, R14, 0x8880, RZ ;  /* 0x000088800e0ec816 */ /* 0x002fe400000000ff */
[----:B------:R-:W-:Y:S02]  /*0940*/  @!P4 FSETP.GTU.FTZ.AND P1, PT, R12, RZ, PT ;  /* 0x000000ff0c00c20b */ /* 0x000fe40003f3c000 */
[----:B------:R-:W-:Y:S02]  /*0950*/  @!P3 FSETP.GTU.FTZ.AND P2, PT, R10, RZ, PT ;  /* 0x000000ff0a00b20b */ /* 0x000fe40003f5c000 */
[----:B------:R-:W-:Y:S01]  /*0960*/  @!P4 ISETP.NE.AND P1, PT, R14, RZ, !P1 ;  /* 0x000000ff0e00c20c */ /* 0x000fe20004f25270 */
[----:B0-----:R-:W-:Y:S01]  /*0970*/  @!P6 IMAD.WIDE R22, R11, 0x4, R22 ;  /* 0x000000040b16e825 */ /* 0x001fe200078e0216 */
[----:B------:R-:W-:Y:S02]  /*0980*/  @!P3 ISETP.NE.AND P2, PT, R24, RZ, !P2 ;  /* 0x000000ff1800b20c */ /* 0x000fe40005745270 */
[----:B------:R-:W-:Y:S01]  /*0990*/  @!P5 FSEL R29, R0, RZ, !P0 ;  /* 0x000000ff001dd208 */ /* 0x000fe20004000000 */
[----:B--2---:R-:W-:Y:S01]  /*09a0*/  @!P5 IMAD.WIDE R16, R25, 0x4, R16 ;  /* 0x000000041910d825 */ /* 0x004fe200078e0210 */
[----:B------:R-:W-:-:S02]  /*09b0*/  @!P4 FSEL R12, R12, RZ, !P1 ;  /* 0x000000ff0c0cc208 */ /* 0x000fc40004800000 */
[----:B------:R-:W-:Y:S01]  /*09c0*/  @!P3 FSEL R10, R10, RZ, !P2 ;  /* 0x000000ff0a0ab208 */ /* 0x000fe20005000000 */
[----:B---3--:R-:W-:Y:S01]  /*09d0*/  @!P4 IMAD.WIDE R18, R13, 0x4, R18 ;  /* 0x000000040d12c825 */ /* 0x008fe200078e0212 */
[----:B------:R0:W-:Y:S03]  /*09e0*/  @!P6 STG.E desc[UR8][R22.64], R27 ;  /* 0x0000001b1600e986 */ /* 0x0001e6000c101908 */
[----:B----4-:R-:W-:Y:S01]  /*09f0*/  @!P3 IMAD.WIDE R20, R15, 0x4, R20 ;  /* 0x000000040f14b825 */ /* 0x010fe200078e0214 */
[----:B------:R0:W-:Y:S04]  /*0a00*/  @!P5 STG.E desc[UR8][R16.64], R29 ;  /* 0x0000001d1000d986 */ /* 0x0001e8000c101908 */
[----:B------:R0:W-:Y:S04]  /*0a10*/  @!P4 STG.E desc[UR8][R18.64], R12 ;  /* 0x0000000c1200c986 */ /* 0x0001e8000c101908 */
[----:B------:R0:W-:Y:S01]  /*0a20*/  @!P3 STG.E desc[UR8][R20.64], R10 ;  /* 0x0000000a1400b986 */ /* 0x0001e2000c101908 */
[----:B------:R-:W-:-:S02]  /*0a30*/  ISETP.LE.AND P0, PT, R2, UR4, PT ;  /* 0x0000000402007c0c */ /* 0x000fc4000bf03270 */
[C---:B------:R-:W-:Y:S02]  /*0a40*/  LEA R11, R8.reuse, R11, 0x2 ;  /* 0x0000000b080b7211 */ /* 0x040fe400078e10ff */
[C---:B------:R-:W-:Y:S02]  /*0a50*/  LEA R25, R8.reuse, R25, 0x2 ;  /* 0x0000001908197211 */ /* 0x040fe400078e10ff */
[C---:B------:R-:W-:Y:S02]  /*0a60*/  LEA R13, R8.reuse, R13, 0x2 ;  /* 0x0000000d080d7211 */ /* 0x040fe400078e10ff */
[----:B------:R-:W-:-:S05]  /*0a70*/  LEA R15, R8, R15, 0x2 ;  /* 0x0000000f080f7211 */ /* 0x000fca00078e10ff */
[----:B0-----:R-:W-:Y:S05]  /*0a80*/  @!P0 BRA `(.L_x_28182) ;  /* 0xfffffff800a48947 */ /* 0x001fea000383ffff */
[----:B------:R-:W-:Y:S05]  /*0a90*/  EXIT ;  /* 0x000000000000794d */ /* 0x000fea0003800000 */
.L_x_28181:
[----:B------:R-:W0:Y:S01]  /*0aa0*/  LDC.64 R12, c[0x0][0x210] ;  /* 0x00008400ff0c7b82 */ /* 0x000e220000000a00 */
[----:B------:R-:W-:Y:S01]  /*0ab0*/  UIMAD UR7, UR4, 0x3, UR5 ;  /* 0x00000003040778a4 */ /* 0x000fe2000f8e0205 */
[----:B------:R-:W-:Y:S01]  /*0ac0*/  IMAD R21, R6, R17, R18 ;  /* 0x0000001106157224 */ /* 0x000fe200078e0212 */
        /* <DEDUP_REMOVED lines=14> */
[----:B------:R-:W-:-:S10]  /*0bb0*/  IMAD R27, R11, R17, R18 ;  /* 0x000000110b1b7224 */ /* 0x000fd400078e0212 */
.L_x_28186:
[----:B------:R-:W-:Y:S04]  /*0bc0*/  BSSY B0, `(.L_x_28183) ;  /* 0x0000056000007945 */ /* 0x000fe80003800000 */
[----:B0-2---:R-:W-:Y:S05]  /*0bd0*/  @P0 BRA `(.L_x_28184) ;  /* 0x0000000000a00947 */ /* 0x005fea0003800000 */
[----:B------:R-:W-:Y:S02]  /*0be0*/  ISETP.GE.AND P1, PT, R6, UR5, PT ;  /* 0x0000000506007c0c */ /* 0x000fe4000bf26270 */
[----:B------:R-:W-:Y:S02]  /*0bf0*/  ISETP.GE.AND P2, PT, R11, UR5, PT ;  /* 0x000000050b007c0c */ /* 0x000fe4000bf46270 */
[----:B------:R-:W-:-:S09]  /*0c00*/  ISETP.GE.AND P3, PT, R10, UR5, PT ;  /* 0x000000050a007c0c */ /* 0x000fd2000bf66270 */
[----:B------:R-:W2:Y:S08]  /*0c10*/  @!P1 LDC.64 R16, c[0x0][0x210] ;  /* 0x00008400ff109b82 */ /* 0x000eb00000000a00 */
[----:B------:R-:W3:Y:S01]  /*0c20*/  @!P2 LDC.64 R18, c[0x0][0x210] ;  /* 0x00008400ff12ab82 */ /* 0x000ee20000000a00 */
[----:B--2---:R-:W-:-:S05]  /*0c30*/  @!P1 IMAD.WIDE R16, R21, 0x4, R16 ;  /* 0x0000000415109825 */ /* 0x004fca00078e0210 */
[----:B------:R2:W4:Y:S01]  /*0c40*/  @!P1 LDG.E.CONSTANT R20, desc[UR8][R16.64] ;  /* 0x0000000810149981 */ /* 0x000522000c1e9900 */
[----:B---3--:R-:W-:Y:S02]  /*0c50*/  @!P2 IMAD.WIDE R28, R27, 0x4, R18 ;  /* 0x000000041b1ca825 */ /* 0x008fe400078e0212 */
[----:B------:R-:W3:Y:S04]  /*0c60*/  @!P1 LDC.64 R18, c[0x0][0x240] ;  /* 0x00009000ff129b82 */ /* 0x000ee80000000a00 */
[----:B------:R-:W4:Y:S04]  /*0c70*/  @!P2 LDG.E.CONSTANT R28, desc[UR8][R28.64] ;  /* 0x000000081c1ca981 */ /* 0x000f28000c1e9900 */
[----:B--2---:R-:W2:Y:S02]  /*0c80*/  @!P3 LDC.64 R16, c[0x0][0x210] ;  /* 0x00008400ff10bb82 */ /* 0x004ea40000000a00 */
[----:B--2---:R-:W-:-:S05]  /*0c90*/  @!P3 IMAD.WIDE R16, R25, 0x4, R16 ;  /* 0x000000041910b825 */ /* 0x004fca00078e0210 */
[----:B------:R2:W4:Y:S01]  /*0ca0*/  @!P3 LDG.E.CONSTANT R22, desc[UR8][R16.64] ;  /* 0x000000081016b981 */ /* 0x000522000c1e9900 */
[----:B---3--:R-:W-:Y:S01]  /*0cb0*/  @!P1 IMAD.WIDE R18, R21, 0x4, R18 ;  /* 0x0000000415129825 */ /* 0x008fe200078e0212 */
[----:B--2---:R-:W2:Y:S03]  /*0cc0*/  @!P3 LDC.64 R16, c[0x0][0x240] ;  /* 0x00009000ff10bb82 */ /* 0x004ea60000000a00 */
[----:B--2---:R-:W-:-:S04]  /*0cd0*/  @!P3 IMAD.WIDE R16, R25, 0x4, R16 ;  /* 0x000000041910b825 */ /* 0x004fc800078e0210 */
[----:B----45:R-:W-:-:S04]  /*0ce0*/  @!P1 FADD.FTZ R20, -R5, R20 ;  /* 0x0000001405149221 */ /* 0x030fc80000010100 */
[----:B------:R-:W-:-:S04]  /*0cf0*/  @!P1 FMUL.FTZ R20, R20, R3 ;  /* 0x0000000314149220 */ /* 0x000fc80000410000 */
[----:B------:R-:W-:-:S05]  /*0d00*/  @!P1 FFMA.FTZ R24, R7, R20, R4 ;  /* 0x0000001407189223 */ /* 0x000fca0000010004 */
[----:B------:R2:W-:Y:S02]  /*0d10*/  @!P1 STG.E desc[UR8][R18.64], R24 ;  /* 0x0000001812009986 */ /* 0x0005e4000c101908 */
[----:B--2---:R-:W2:Y:S01]  /*0d20*/  @!P2 LDC.64 R18, c[0x0][0x240] ;  /* 0x00009000ff12ab82 */ /* 0x004ea20000000a00 */
[C---:B------:R-:W-:Y:S01]  /*0d30*/  @!P2 FADD.FTZ R20, -R5.reuse, R28 ;  /* 0x0000001c0514a221 */ /* 0x040fe20000010100 */
[----:B------:R-:W-:-:S03]  /*0d40*/  @!P3 FADD.FTZ R26, -R5, R22 ;  /* 0x00000016051ab221 */ /* 0x000fc60000010100 */
[-C--:B------:R-:W-:Y:S01]  /*0d50*/  @!P2 FMUL.FTZ R22, R20, R3.reuse ;  /* 0x000000031416a220 */ /* 0x080fe20000410000 */
[----:B------:R-:W-:-:S03]  /*0d60*/  @!P3 FMUL.FTZ R20, R26, R3 ;  /* 0x000000031a14b220 */ /* 0x000fc60000410000 */
[----:B------:R-:W-:Y:S01]  /*0d70*/  @!P2 FFMA.FTZ R22, R7, R22, R4 ;  /* 0x000000160716a223 */ /* 0x000fe20000010004 */
[----:B--2---:R-:W-:-:S04]  /*0d80*/  @!P2 IMAD.WIDE R28, R27, 0x4, R18 ;  /* 0x000000041b1ca825 */ /* 0x004fc800078e0212 */
[----:B------:R-:W-:Y:S01]  /*0d90*/  @!P3 FFMA.FTZ R20, R7, R20, R4 ;  /* 0x000000140714b223 */ /* 0x000fe20000010004 */
[----:B------:R2:W-:Y:S04]  /*0da0*/  @!P2 STG.E desc[UR8][R28.64], R22 ;  /* 0x000000161c00a986 */ /* 0x0005e8000c101908 */
[----:B------:R2:W-:Y:S01]  /*0db0*/  @!P3 STG.E desc[UR8][R16.64], R20 ;  /* 0x000000141000b986 */ /* 0x0005e2000c101908 */
[----:B------:R-:W-:-:S13]  /*0dc0*/  ISETP.GE.AND P1, PT, R9, UR5, PT ;  /* 0x0000000509007c0c */ /* 0x000fda000bf26270 */
[----:B--2---:R-:W-:Y:S05]  /*0dd0*/  @P1 BRA `(.L_x_28185) ;  /* 0x0000000000d01947 */ /* 0x004fea0003800000 */
[----:B0-----:R-:W-:-:S06]  /*0de0*/  IMAD.WIDE R18, R23, 0x4, R12 ;  /* 0x0000000417127825 */ /* 0x001fcc00078e020c */
[----:B------:R-:W2:Y:S02]  /*0df0*/  LDG.E.CONSTANT R18, desc[UR8][R18.64] ;  /* 0x0000000812127981 */ /* 0x000ea4000c1e9900 */
[----:B--2---:R-:W-:-:S04]  /*0e00*/  FADD.FTZ R16, -R5, R18 ;  /* 0x0000001205107221 */ /* 0x004fc80000010100 */
[----:B------:R-:W-:Y:S01]  /*0e10*/  FMUL.FTZ R20, R16, R3 ;  /* 0x0000000310147220 */ /* 0x000fe20000410000 */
[----:B-1----:R-:W-:-:S04]  /*0e20*/  IMAD.WIDE R16, R23, 0x4, R14 ;  /* 0x0000000417107825 */ /* 0x002fc800078e020e */
[----:B------:R-:W-:-:S05]  /*0e30*/  FFMA.FTZ R29, R7, R20, R4 ;  /* 0x00000014071d7223 */ /* 0x000fca0000010004 */
[----:B------:R2:W-:Y:S01]  /*0e40*/  STG.E desc[UR8][R16.64], R29 ;  /* 0x0000001d10007986 */ /* 0x0005e2000c101908 */
[----:B------:R-:W-:Y:S05]  /*0e50*/  BRA `(.L_x_28185) ;  /* 0x0000000000b07947 */ /* 0x000fea0003800000 */
.L_x_28184:
[----:B------:R-:W-:Y:S02]  /*0e60*/  ISETP.GE.AND P1, PT, R6, UR5, PT ;  /* 0x0000000506007c0c */ /* 0x000fe4000bf26270 */
[----:B------:R-:W-:-:S11]  /*0e70*/  ISETP.GE.AND P2, PT, R11, UR5, PT ;  /* 0x000000050b007c0c */ /* 0x000fd6000bf46270 */
[----:B------:R-:W2:Y:S08]  /*0e80*/  @!P1 LDC.64 R16, c[0x0][0x210] ;  /* 0x00008400ff109b82 */ /* 0x000eb00000000a00 */
[----:B------:R-:W3:Y:S01]  /*0e90*/  @!P2 LDC.64 R28, c[0x0][0x210] ;  /* 0x00008400ff1cab82 */ /* 0x000ee20000000a00 */
[----:B------:R-:W-:Y:S02]  /*0ea0*/  ISETP.GE.AND P3, PT, R10, UR5, PT ;  /* 0x000000050a007c0c */ /* 0x000fe4000bf66270 */
[----:B------:R-:W-:-:S11]  /*0eb0*/  ISETP.GE.AND P4, PT, R9, UR5, PT ;  /* 0x0000000509007c0c */ /* 0x000fd6000bf86270 */
[----:B------:R-:W4:Y:S01]  /*0ec0*/  @!P3 LDC.64 R18, c[0x0][0x210] ;  /* 0x00008400ff12bb82 */ /* 0x000f220000000a00 */
[----:B--2---:R-:W-:-:S05]  /*0ed0*/  @!P1 IMAD.WIDE R16, R21, 0x4, R16 ;  /* 0x0000000415109825 */ /* 0x004fca00078e0210 */
[----:B------:R2:W4:Y:S01]  /*0ee0*/  @!P1 LDG.E.CONSTANT R22, desc[UR8][R16.64] ;  /* 0x0000000810169981 */ /* 0x000522000c1e9900 */
[----:B---3--:R-:W-:-:S05]  /*0ef0*/  @!P2 IMAD.WIDE R28, R27, 0x4, R28 ;  /* 0x000000041b1ca825 */ /* 0x008fca00078e021c */
[----:B------:R3:W3:Y:S01]  /*0f00*/  @!P2 LDG.E.CONSTANT R20, desc[UR8][R28.64] ;  /* 0x000000081c14a981 */ /* 0x0006e2000c1e9900 */
[----:B--2---:R-:W2:Y:S01]  /*0f10*/  @!P4 LDC.64 R16, c[0x0][0x210] ;  /* 0x00008400ff10cb82 */ /* 0x004ea20000000a00 */
[----:B----4-:R-:W-:-:S07]  /*0f20*/  @!P3 IMAD.WIDE R18, R25, 0x4, R18 ;  /* 0x000000041912b825 */ /* 0x010fce00078e0212 */
[----:B---3--:R-:W3:Y:S01]  /*0f30*/  @!P1 LDC.64 R28, c[0x0][0x240] ;  /* 0x00009000ff1c9b82 */ /* 0x008ee20000000a00 */
[----:B------:R-:W4:Y:S01]  /*0f40*/  @!P3 LDG.E.CONSTANT R18, desc[UR8][R18.64] ;  /* 0x000000081212b981 */ /* 0x000f22000c1e9900 */
[----:B--2---:R-:W-:-:S05]  /*0f50*/  @!P4 IMAD.WIDE R16, R23, 0x4, R16 ;  /* 0x000000041710c825 */ /* 0x004fca00078e0210 */
[----:B------:R3:W2:Y:S02]  /*0f60*/  @!P4 LDG.E.CONSTANT R24, desc[UR8][R16.64] ;  /* 0x000000081018c981 */ /* 0x0006a4000c1e9900 */
[----:B---3--:R-:W-:Y:S02]  /*0f70*/  @!P1 IMAD.WIDE R16, R21, 0x4, R28 ;  /* 0x0000000415109825 */ /* 0x008fe400078e021c */
[----:B------:R-:W3:Y:S02]  /*0f80*/  @!P2 LDC.64 R28, c[0x0][0x240] ;  /* 0x00009000ff1cab82 */ /* 0x000ee40000000a00 */
[----:B---3--:R-:W-:-:S04]  /*0f90*/  @!P2 IMAD.WIDE R28, R27, 0x4, R28 ;  /* 0x000000041b1ca825 */ /* 0x008fc800078e021c */
[----:B-----5:R-:W-:-:S04]  /*0fa0*/  @!P1 FADD.FTZ R22, -R5, R22 ;  /* 0x0000001605169221 */ /* 0x020fc80000010100 */
[----:B------:R-:W-:Y:S01]  /*0fb0*/  @!P1 FMUL.FTZ R22, R22, R3 ;  /* 0x0000000316169220 */ /* 0x000fe20000410000 */
[----:B------:R-:W-:-:S03]  /*0fc0*/  @!P2 FADD.FTZ R20, -R5, R20 ;  /* 0x000000140514a221 */ /* 0x000fc60000010100 */
[----:B------:R-:W-:Y:S01]  /*0fd0*/  @!P1 FFMA.FTZ R22, R7, R22, R4 ;  /* 0x0000001607169223 */ /* 0x000fe20000010004 */
[----:B------:R-:W-:-:S04]  /*0fe0*/  @!P2 FMUL.FTZ R20, R20, R3 ;  /* 0x000000031414a220 */ /* 0x000fc80000410000 */
[----:B------:R-:W-:Y:S01]  /*0ff0*/  @!P2 FFMA.FTZ R20, R7, R20, R4 ;  /* 0x000000140714a223 */ /* 0x000fe20000010004 */
[----:B------:R-:W-:-:S04]  /*1000*/  @!P1 FMNMX.NAN R22, RZ, R22, !PT ;  /* 0x00000016ff169209 */ /* 0x000fc80007820000 */
[----:B------:R-:W-:Y:S01]  /*1010*/  @!P2 FMNMX.NAN R26, RZ, R20, !PT ;  /* 0x00000014ff1aa209 */ /* 0x000fe20007820000 */
[----:B------:R3:W-:Y:S04]  /*1020*/  @!P1 STG.E desc[UR8][R16.64], R22 ;  /* 0x0000001610009986 */ /* 0x0007e8000c101908 */
[----:B------:R0:W-:Y:S01]  /*1030*/  @!P2 STG.E desc[UR8][R28.64], R26 ;  /* 0x0000001a1c00a986 */ /* 0x0001e2000c101908 */
[----:B---3--:R-:W3:Y:S08]  /*1040*/  @!P4 LDC.64 R16, c[0x0][0x240] ;  /* 0x00009000ff10cb82 */ /* 0x008ef00000000a00 */
[----:B0-----:R-:W0:Y:S01]  /*1050*/  @!P3 LDC.64 R28, c[0x0][0x240] ;  /* 0x00009000ff1cbb82 */ /* 0x001e220000000a00 */
[C---:B----4-:R-:W-:Y:S01]  /*1060*/  @!P3 FADD.FTZ R18, -R5.reuse, R18 ;  /* 0x000000120512b221 */ /* 0x050fe20000010100 */
[----:B--2---:R-:W-:-:S03]  /*1070*/  @!P4 FADD.FTZ R24, -R5, R24 ;  /* 0x000000180518c221 */ /* 0x004fc60000010100 */
[-C--:B------:R-:W-:Y:S01]  /*1080*/  @!P3 FMUL.FTZ R18, R18, R3.reuse ;  /* 0x000000031212b220 */ /* 0x080fe20000410000 */
[----:B------:R-:W-:-:S03]  /*1090*/  @!P4 FMUL.FTZ R19, R24, R3 ;  /* 0x000000031813c220 */ /* 0x000fc60000410000 */
[C-C-:B------:R-:W-:Y:S01]  /*10a0*/  @!P3 FFMA.FTZ R22, R7.reuse, R18, R4.reuse ;  /* 0x000000120716b223 */ /* 0x140fe20000010004 */
[----:B------:R-:W-:-:S05]  /*10b0*/  @!P4 FFMA.FTZ R20, R7, R19, R4 ;  /* 0x000000130714c223 */ /* 0x000fca0000010004 */
[----:B------:R-:W-:Y:S01]  /*10c0*/  @!P4 FMNMX.NAN R20, RZ, R20, !PT ;  /* 0x00000014ff14c209 */ /* 0x000fe20007820000 */
[----:B---3--:R-:W-:-:S04]  /*10d0*/  @!P4 IMAD.WIDE R16, R23, 0x4, R16 ;  /* 0x000000041710c825 */ /* 0x008fc800078e0210 */
[----:B0-----:R-:W-:Y:S01]  /*10e0*/  @!P3 IMAD.WIDE R18, R25, 0x4, R28 ;  /* 0x000000041912b825 */ /* 0x001fe200078e021c */
[----:B------:R-:W-:-:S05]  /*10f0*/  @!P3 FMNMX.NAN R29, RZ, R22, !PT ;  /* 0x00000016ff1db209 */ /* 0x000fca0007820000 */
[----:B------:R0:W-:Y:S04]  /*1100*/  @!P3 STG.E desc[UR8][R18.64], R29 ;  /* 0x0000001d1200b986 */ /* 0x0001e8000c101908 */
[----:B------:R0:W-:Y:S02]  /*1110*/  @!P4 STG.E desc[UR8][R16.64], R20 ;  /* 0x000000141000c986 */ /* 0x0001e4000c101908 */
.L_x_28185:
[----:B------:R-:W-:Y:S05]  /*1120*/  BSYNC B0 ;  /* 0x0000000000007941 */ /* 0x000fea0003800000 */
.L_x_28183:
[----:B------:R-:W-:Y:S01]  /*1130*/  UIADD3 UR4, UR4, 0x1, URZ ;  /* 0x0000000104047890 */ /* 0x000fe2000fffe03f */
[C---:B------:R-:W-:Y:S02]  /*1140*/  LEA R21, R8.reuse, R21, 0x2 ;  /* 0x0000001508157211 */ /* 0x040fe400078e10ff */
[C---:B------:R-:W-:Y:S02]  /*1150*/  LEA R23, R8.reuse, R23, 0x2 ;  /* 0x0000001708177211 */ /* 0x040fe400078e10ff */
[----:B------:R-:W-:Y:S02]  /*1160*/  LEA R25, R8, R25, 0x2 ;  /* 0x0000001908197211 */ /* 0x000fe400078e10ff */
[----:B------:R-:W-:Y:S02]  /*1170*/  ISETP.LE.AND P1, PT, R2, UR4, PT ;  /* 0x0000000402007c0c */ /* 0x000fe4000bf23270 */
[----:B------:R-:W-:Y:S02]  /*1180*/  LEA R27, R8, R27, 0x2 ;  /* 0x0000001b081b7211 */ /* 0x000fe400078e10ff */
[----:B------:R-:W-:-:S02]  /*1190*/  IADD3 R6, R0, R6, RZ ;  /* 0x0000000600067210 */ /* 0x000fc40007ffe0ff */
[C---:B------:R-:W-:Y:S02]  /*11a0*/  IADD3 R9, R0.reuse, R9, RZ ;  /* 0x0000000900097210 */ /* 0x040fe40007ffe0ff */
[C---:B------:R-:W-:Y:S02]  /*11b0*/  IADD3 R10, R0.reuse, R10, RZ ;  /* 0x0000000a000a7210 */ /* 0x040fe40007ffe0ff */
[----:B------:R-:W-:-:S03]  /*11c0*/  IADD3 R11, R0, R11, RZ ;  /* 0x0000000b000b7210 */ /* 0x000fc60007ffe0ff */
[----:B------:R-:W-:Y:S05]  /*11d0*/  @!P1 BRA `(.L_x_28186) ;  /* 0xfffffff800789947 */ /* 0x000fea000383ffff */
[----:B------:R-:W-:Y:S05]  /*11e0*/  EXIT ;  /* 0x000000000000794d */ /* 0x000fea0003800000 */
.L_x_28187:
        /* <DEDUP_REMOVED lines=9> */
.L_x_28508:


//--------------------- .text._ZN2at6native47batch_norm_transform_input_channels_last_kernelIdddLi4EEEvPKT_S4_PKT0_S7_PKT1_SA_PS2_iib --------------------------
	.section	.text._ZN2at6native47batch_norm_transform_input_channels_last_kernelIdddLi4EEEvPKT_S4_PKT0_S7_PKT1_SA_PS2_iib,"ax",@progbits
	.align	128
        .global         _ZN2at6native47batch_norm_transform_input_channels_last_kernelIdddLi4EEEvPKT_S4_PKT0_S7_PKT1_SA_PS2_iib
        .type           _ZN2at6native47batch_norm_transform_input_channels_last_kernelIdddLi4EEEvPKT_S4_PKT0_S7_PKT1_SA_PS2_iib,@function
        .size           _ZN2at6native47batch_norm_transform_input_channels_last_kernelIdddLi4EEEvPKT_S4_PKT0_S7_PKT1_SA_PS2_iib,(.L_x_28509 - _ZN2at6native47batch_norm_transform_input_channels_last_kernelIdddLi4EEEvPKT_S4_PKT0_S7_PKT1_SA_PS2_iib)
        .other          _ZN2at6native47batch_norm_transform_input_channels_last_kernelIdddLi4EEEvPKT_S4_PKT0_S7_PKT1_SA_PS2_iib,@"STO_CUDA_ENTRY STV_DEFAULT"
_ZN2at6native47batch_norm_transform_input_channels_last_kernelIdddLi4EEEvPKT_S4_PKT0_S7_PKT1_SA_PS2_iib:
.text._ZN2at6native47batch_norm_transform_input_channels_last_kernelIdddLi4EEEvPKT_S4_PKT0_S7_PKT1_SA_PS2_iib:
        /* <DEDUP_REMOVED lines=28> */
[----:B0-----:R-:W-:-:S06]  /*01c0*/  VIADD R6, R8, 0xffffffe ;  /* 0x0ffffffe08067836 */ /* 0x001fcc0000000000 */
[----:B------:R0:W1:Y:S02]  /*01d0*/  F2I.FTZ.U32.TRUNC.NTZ R7, R6 ;  /* 0x0000000600077305 */ /* 0x000064000021f000 */
[----:B0-----:R-:W-:Y:S01]  /*01e0*/  HFMA2.MMA R6, -RZ, RZ, 0, 0 ;  /* 0x00000000ff067435 */ /* 0x001fe200000001ff */
[----:B-1----:R-:W-:-:S05]  /*01f0*/  IADD3 R10, RZ, -R7, RZ ;  /* 0x80000007ff0a7210 */ /* 0x002fca0007ffe0ff */
[----:B------:R-:W-:Y:S02]  /*0200*/  IMAD R11, R10, R9, RZ ;  /* 0x000000090a0b7224 */ /* 0x000fe400078e02ff */
[----:B------:R-:W-:Y:S02]  /*0210*/  IMAD.MOV.U32 R10, RZ, RZ, R12 ;  /* 0x000000ffff0a7224 */ /* 0x000fe400078e000c */
[----:B------:R-:W-:-:S04]  /*0220*/  IMAD.HI.U32 R7, R7, R11, R6 ;  /* 0x0000000b07077227 */ /* 0x000fc800078e0006 */
[----:B------:R-:W-:Y:S02]  /*0230*/  IMAD.MOV R11, RZ, RZ, -R13 ;  /* 0x000000ffff0b7224 */ /* 0x000fe400078e0a0d */
        /* <DEDUP_REMOVED lines=20> */
[----:B------:R-:W-:Y:S01]  /*0380*/  CS2R R10, SRZ ;  /* 0x00000000000a7805 */ /* 0x000fe2000001ff00 */
[----:B------:R-:W-:Y:S01]  /*0390*/  ULDC.64 UR8, c[0x0][0x208] ;  /* 0x0000820000087ab9 */ /* 0x000fe20000000a00 */
[----:B------:R-:W-:Y:S01]  /*03a0*/  MOV R8, 0x0 ;  /* 0x0000000000087802 */ /* 0x000fe20000000f00 */
[----:B------:R-:W-:Y:S01]  /*03b0*/  IMAD.MOV.U32 R9, RZ, RZ, 0x3ff00000 ;  /* 0x3ff00000ff097424 */ /* 0x000fe200078e00ff */
[----:B------:R-:W-:Y:S02]  /*03c0*/  ULDC.64 UR6, c[0x0][0x218] ;  /* 0x0000860000067ab9 */ /* 0x000fe40000000a00 */
[----:B------:R1:W5:Y:S01]  /*03d0*/  @P1 LDG.E.64.CONSTANT R10, desc[UR8][R6.64] ;  /* 0x00000008060a1981 */ /* 0x000362000c1e9b00 */
[----:B------:R-:W2:Y:S03]  /*03e0*/  LDC.64 R14, c[0x0][0x228] ;  /* 0x00008a00ff0e7b82 */ /* 0x000ea60000000a00 */
[----:B------:R1:W5:Y:S01]  /*03f0*/  @P0 LDG.E.64.CONSTANT R8, desc[UR8][R20.64] ;  /* 0x0000000814080981 */ /* 0x000362000c1e9b00 */
[----:B0-----:R-:W-:-:S06]  /*0400*/  IMAD.WIDE R12, R18, 0x8, R12 ;  /* 0x00000008120c7825 */ /* 0x001fcc00078e020c */
[----:B------:R-:W5:Y:S01]  /*0410*/  LDG.E.64.CONSTANT R12, desc[UR8][R12.64] ;  /* 0x000000080c0c7981 */ /* 0x000f62000c1e9b00 */
[----:B--2---:R-:W-:-:S06]  /*0420*/  IMAD.WIDE R14, R18, 0x8, R14 ;  /* 0x00000008120e7825 */ /* 0x004fcc00078e020e */
[----:B------:R-:W5:Y:S01]  /*0430*/  LDG.E.64.CONSTANT R14, desc[UR8][R14.64] ;  /* 0x000000080e0e7981 */ /* 0x000f62000c1e9b00 */
[----:B------:R-:W-:-:S04]  /*0440*/  ISETP.NE.U32.AND P0, PT, RZ, UR6, PT ;  /* 0x00000006ff007c0c */ /* 0x000fc8000bf05070 */
[----:B------:R-:W-:Y:S01]  /*0450*/  ISETP.NE.AND.EX P0, PT, RZ, UR7, PT, P0 ;  /* 0x00000007ff007c0c */ /* 0x000fe2000bf05300 */
[----:B------:R-:W-:-:S12]  /*0460*/  IMAD R22, R2, R17, RZ ;  /* 0x0000001102167224 */ /* 0x000fd800078e02ff */
[----:B-1----:R-:W-:Y:S05]  /*0470*/  @!P0 BRA `(.L_x_28188) ;  /* 0x0000000400a08947 */ /* 0x002fea0003800000 */
[----:B------:R-:W-:Y:S01]  /*0480*/  UIMAD UR6, UR4, 0x3, UR5 ;  /* 0x00000003040678a4 */ /* 0x000fe2000f8e0205 */
[-CC-:B------:R-:W-:Y:S01]  /*0490*/  IMAD R0, R23, R17.reuse, R18.reuse ;  /* 0x0000001117007224 */ /* 0x180fe200078e0212 */
        /* <DEDUP_REMOVED lines=9> */
[----:B------:R-:W-:-:S07]  /*0530*/  IMAD R5, R5, R17, R18 ;  /* 0x0000001105057224 */ /* 0x000fce00078e0212 */
.L_x_28189:
[C---:B------:R-:W-:Y:S01]  /*0540*/  ISETP.GE.AND P4, PT, R23.reuse, UR5, PT ;  /* 0x0000000517007c0c */ /* 0x040fe2000bf86270 */
[----:B------:R-:W-:-:S05]  /*0550*/  IMAD.IADD R23, R23, 0x1, R2 ;  /* 0x0000000117177824 */ /* 0x000fca00078e0202 */
[----:B------:R-:W-:-:S07]  /*0560*/  ISETP.GE.AND P1, PT, R23, UR5, PT ;  /* 0x0000000517007c0c */ /* 0x000fce000bf26270 */
[----:B------:R-:W0:Y:S08]  /*0570*/  @!P4 LDC.64 R18, c[0x0][0x210] ;  /* 0x00008400ff12cb82 */ /* 0x000e300000000a00 */
[----:B------:R-:W1:Y:S08]  /*0580*/  @!P4 LDC.64 R16, c[0x0][0x218] ;  /* 0x00008600ff10cb82 */ /* 0x000e700000000a00 */
[----:B------:R-:W2:Y:S01]  /*0590*/  @!P1 LDC.64 R6, c[0x0][0x210] ;  /* 0x00008400ff069b82 */ /* 0x000ea20000000a00 */
[----:B0-----:R-:W-:-:S07]  /*05a0*/  @!P4 IMAD.WIDE R26, R0, 0x8, R18 ;  /* 0x00000008001ac825 */ /* 0x001fce00078e0212 */
[----:B------:R-:W0:Y:S01]  /*05b0*/  @!P4 LDC.U8 R25, c[0x0][0x250] ;  /* 0x00009400ff19cb82 */ /* 0x000e220000000000 */
[----:B------:R0:W3:Y:S01]  /*05c0*/  @!P4 LDG.E.64.CONSTANT R18, desc[UR8][R26.64] ;  /* 0x000000081a12c981 */ /* 0x0000e2000c1e9b00 */
[----:B-1----:R-:W-:-:S06]  /*05d0*/  @!P4 IMAD.WIDE R16, R0, 0x8, R16 ;  /* 0x000000080010c825 */ /* 0x002fcc00078e0210 */
[----:B------:R-:W4:Y:S01]  /*05e0*/  @!P4 LDG.E.64.CONSTANT R16, desc[UR8][R16.64] ;  /* 0x000000081010c981 */ /* 0x000f22000c1e9b00 */
[C---:B--2---:R-:W-:Y:S02]  /*05f0*/  @!P1 IMAD.WIDE R20, R5.reuse, 0x8, R6 ;  /* 0x0000000805149825 */ /* 0x044fe400078e0206 */
[----:B------:R-:W1:Y:S04]  /*0600*/  @!P1 LDC.64 R6, c[0x0][0x218] ;  /* 0x00008600ff069b82 */ /* 0x000e680000000a00 */
[----:B------:R-:W2:Y:S01]  /*0610*/  @!P1 LDG.E.64.CONSTANT R20, desc[UR8][R20.64] ;  /* 0x0000000814149981 */ /* 0x000ea2000c1e9b00 */
[----:B-1----:R-:W-:-:S06]  /*0620*/  @!P1 IMAD.WIDE R6, R5, 0x8, R6 ;  /* 0x0000000805069825 */ /* 0x002fcc00078e0206 */
[----:B------:R-:W4:Y:S01]  /*0630*/  @!P1 LDG.E.64.CONSTANT R6, desc[UR8][R6.64] ;  /* 0x0000000806069981 */ /* 0x000f22000c1e9b00 */
[----:B------:R-:W-:Y:S02]  /*0640*/  IADD3 R23, R23, R2, RZ ;  /* 0x0000000217177210 */ /* 0x000fe40007ffe0ff */
[----:B0-----:R-:W-:Y:S02]  /*0650*/  @!P4 PRMT R26, R25, 0x8880, RZ ;  /* 0x00008880191ac816 */ /* 0x001fe400000000ff */
[C---:B------:R-:W-:Y:S01]  /*0660*/  ISETP.GE.AND P2, PT, R23.reuse, UR5, PT ;  /* 0x0000000517007c0c */ /* 0x040fe2000bf46270 */
[----:B------:R-:W-:Y:S01]  /*0670*/  IMAD.IADD R23, R23, 0x1, R2 ;  /* 0x0000000117177824 */ /* 0x000fe200078e0202 */
[----:B------:R-:W0:Y:S04]  /*0680*/  @!P1 LDC.U8 R25, c[0x0][0x250] ;  /* 0x00009400ff199b82 */ /* 0x000e280000000000 */
[----:B------:R-:W-:-:S02]  /*0690*/  ISETP.GE.AND P3, PT, R23, UR5, PT ;  /* 0x0000000517007c0c */ /* 0x000fc4000bf66270 */
[----:B0-----:R-:W-:Y:S01]  /*06a0*/  @!P1 PRMT R25, R25, 0x8880, RZ ;  /* 0x0000888019199816 */ /* 0x001fe200000000ff */
[----:B---3-5:R-:W-:-:S08]  /*06b0*/  @!P4 DADD R18, -R12, R18 ;  /* 0x000000000c12c229 */ /* 0x028fd00000000112 */
[----:B------:R-:W-:-:S08]  /*06c0*/  @!P4 DMUL R18, R18, R8 ;  /* 0x000000081212c228 */ /* 0x000fd00000000000 */
[----:B------:R-:W-:Y:S02]  /*06d0*/  @!P4 DFMA R18, R14, R18, R10 ;  /* 0x000000120e12c22b */ /* 0x000fe4000000000a */
[----:B--2---:R-:W-:-:S06]  /*06e0*/  @!P1 DADD R20, -R12, R20 ;  /* 0x000000000c149229 */ /* 0x004fcc0000000114 */
[----:B----4-:R-:W-:Y:S02]  /*06f0*/  @!P4 DADD R16, R18, R16 ;  /* 0x000000001210c229 */ /* 0x010fe40000000010 */
[----:B------:R-:W0:Y:S01]  /*0700*/  @!P4 LDC.64 R18, c[0x0][0x240] ;  /* 0x00009000ff12cb82 */ /* 0x000e220000000a00 */
[----:B------:R-:W-:-:S05]  /*0710*/  @!P1 DMUL R20, R20, R8 ;  /* 0x0000000814149228 */ /* 0x000fca0000000000 */
[----:B------:R-:W-:-:S03]  /*0720*/  @!P4 DSETP.GTU.AND P0, PT, R16, RZ, PT ;  /* 0x000000ff1000c22a */ /* 0x000fc60003f0c000 */
[----:B------:R-:W-:-:S03]  /*0730*/  @!P1 DFMA R20, R14, R20, R10 ;  /* 0x000000140e14922b */ /* 0x000fc6000000000a */
[----:B------:R-:W-:-:S04]  /*0740*/  @!P4 ISETP.NE.AND P0, PT, R26, RZ, !P0 ;  /* 0x000000ff1a00c20c */ /* 0x000fc80004705270 */
[----:B------:R-:W-:Y:S02]  /*0750*/  @!P4 FSEL R16, R16, RZ, !P0 ;  /* 0x000000ff1010c208 */ /* 0x000fe40004000000 */
[----:B------:R-:W-:Y:S01]  /*0760*/  @!P4 FSEL R17, R17, RZ, !P0 ;  /* 0x000000ff1111c208 */ /* 0x000fe20004000000 */
[----:B------:R-:W-:Y:S01]  /*0770*/  @!P1 DADD R6, R20, R6 ;  /* 0x0000000014069229 */ /* 0x000fe20000000006 */
[----:B------:R-:W1:Y:S01]  /*0780*/  @!P2 LDC.64 R20, c[0x0][0x210] ;  /* 0x00008400ff14ab82 */ /* 0x000e620000000a00 */
[----:B0-----:R-:W-:-:S05]  /*0790*/  @!P4 IMAD.WIDE R18, R0, 0x8, R18 ;  /* 0x000000080012c825 */ /* 0x001fca00078e0212 */
[----:B------:R0:W-:Y:S02]  /*07a0*/  @!P4 STG.E.64 desc[UR8][R18.64], R16 ;  /* 0x000000101200c986 */ /* 0x0001e4000c101b08 */
[----:B0-----:R-:W0:Y:S08]  /*07b0*/  @!P1 LDC.64 R16, c[0x0][0x240] ;  /* 0x00009000ff109b82 */ /* 0x001e300000000a00 */
[----:B------:R-:W2:Y:S01]  /*07c0*/  @!P3 LDC.64 R18, c[0x0][0x210] ;  /* 0x00008400ff12bb82 */ /* 0x000ea20000000a00 */
[----:B------:R-:W-:Y:S01]  /*07d0*/  @!P1 DSETP.GTU.AND P0, PT, R6, RZ, PT ;  /* 0x000000ff0600922a */ /* 0x000fe20003f0c000 */
[----:B-1----:R-:W-:-:S05]  /*07e0*/  @!P2 IMAD.WIDE R20, R3, 0x8, R20 ;  /* 0x000000080314a825 */ /* 0x002fca00078e0214 */
[----:B------:R-:W-:Y:S01]  /*07f0*/  @!P1 ISETP.NE.AND P0, PT, R25, RZ, !P0 ;  /* 0x000000ff1900920c */ /* 0x000fe20004705270 */
[----:B------:R-:W3:Y:S01]  /*0800*/  @!P2 LDG.E.64.CONSTANT R20, desc[UR8][R20.64] ;  /* 0x000000081414a981 */ /* 0x000ee2000c1e9b00 */
[----:B------:R-:W1:Y:S02]  /*0810*/  @!P3 LDC.U8 R25, c[0x0][0x250] ;  /* 0x00009400ff19bb82 */ /* 0x000e640000000000 */
[----:B------:R-:W-:Y:S02]  /*0820*/  @!P1 FSEL R26, R6, RZ, !P0 ;  /* 0x000000ff061a9208 */ /* 0x000fe40004000000 */
[----:B------:R-:W-:Y:S01]  /*0830*/  @!P1 FSEL R27, R7, RZ, !P0 ;  /* 0x000000ff071b9208 */ /* 0x000fe20004000000 */
[----:B0-----:R-:W-:-:S03]  /*0840*/  @!P1 IMAD.WIDE R16, R5, 0x8, R16 ;  /* 0x0000000805109825 */ /* 0x001fc600078e0210 */
[----:B------:R-:W0:Y:S02]  /*0850*/  @!P2 LDC.64 R6, c[0x0][0x218] ;  /* 0x00008600ff06ab82 */ /* 0x000e240000000a00 */
[----:B------:R4:W-:Y:S01]  /*0860*/  @!P1 STG.E.64 desc[UR8][R16.64], R26 ;  /* 0x0000001a10009986 */ /* 0x0009e2000c101b08 */
[----:B--2---:R-:W-:-:S06]  /*0870*/  @!P3 IMAD.WIDE R18, R4, 0x8, R18 ;  /* 0x000000080412b825 */ /* 0x004fcc00078e0212 */
[----:B------:R-:W2:Y:S01]  /*0880*/  @!P3 LDG.E.64.CONSTANT R18, desc[UR8][R18.64] ;  /* 0x000000081212b981 */ /* 0x000ea2000c1e9b00 */
[----:B----4-:R-:W4:Y:S01]  /*0890*/  @!P3 LDC.64 R16, c[0x0][0x218] ;  /* 0x00008600ff10bb82 */ /* 0x010f220000000a00 */
[----:B0-----:R-:W-:-:S06]  /*08a0*/  @!P2 IMAD.WIDE R6, R3, 0x8, R6 ;  /* 0x000000080306a825 */ /* 0x001fcc00078e0206 */
[----:B------:R-:W2:Y:S01]  /*08b0*/  @!P2 LDG.E.64.CONSTANT R6, desc[UR8][R6.64] ;  /* 0x000000080606a981 */ /* 0x000ea2000c1e9b00 */
[----:B----4-:R-:W-:-:S06]  /*08c0*/  @!P3 IMAD.WIDE R16, R4, 0x8, R16 ;  /* 0x000000080410b825 */ /* 0x010fcc00078e0210 */
[----:B------:R-:W4:Y:S01]  /*08d0*/  @!P3 LDG.E.64.CONSTANT R16, desc[UR8][R16.64] ;  /* 0x000000081010b981 */ /* 0x000f22000c1e9b00 */
[----:B-1----:R-:W-:Y:S01]  /*08e0*/  @!P3 PRMT R25, R25, 0x8880, RZ ;  /* 0x000088801919b816 */ /* 0x002fe200000000ff */
[----:B------:R-:W-:Y:S01]  /*08f0*/  UIADD3 UR4, UR4, 0x1, URZ ;  /* 0x0000000104047890 */ /* 0x000fe2000fffe03f */
[----:B------:R-:W-:Y:S01]  /*0900*/  IMAD.IADD R23, R23, 0x1, R2 ;  /* 0x0000000117177824 */ /* 0x000fe200078e0202 */
[C---:B------:R-:W-:Y:S01]  /*0910*/  LEA R0, R22.reuse, R0, 0x2 ;  /* 0x0000000016007211 */ /* 0x040fe200078e10ff */
[----:B------:R-:W-:Y:S01]  /*0920*/  IMAD R5, R22, 0x4, R5 ;  /* 0x0000000416057824 */ /* 0x000fe200078e0205 */
[----:B---3--:R-:W-:-:S08]  /*0930*/  @!P2 DADD R20, -R12, R20 ;  /* 0x000000000c14a229 */ /* 0x008fd00000000114 */
[----:B------:R-:W-:Y:S02]  /*0940*/  @!P2 DMUL R26, R20, R8 ;  /* 0x00000008141aa228 */ /* 0x000fe40000000000 */
[----:B------:R-:W0:Y:S01]  /*0950*/  @!P2 LDC.U8 R20, c[0x0][0x250] ;  /* 0x00009400ff14ab82 */ /* 0x000e220000000000 */
[----:B--2---:R-:W-:-:S08]  /*0960*/  @!P3 DADD R18, -R12, R18 ;  /* 0x000000000c12b229 */ /* 0x004fd00000000112 */
[----:B------:R-:W-:Y:S02]  /*0970*/  @!P3 DMUL R18, R18, R8 ;  /* 0x000000081212b228 */ /* 0x000fe40000000000 */
[----:B------:R-:W-:-:S06]  /*0980*/  @!P2 DFMA R26, R14, R26, R10 ;  /* 0x0000001a0e1aa22b */ /* 0x000fcc000000000a */
[----:B------:R-:W-:Y:S02]  /*0990*/  @!P3 DFMA R18, R14, R18, R10 ;  /* 0x000000120e12b22b */ /* 0x000fe4000000000a */
[----:B------:R-:W-:Y:S01]  /*09a0*/  @!P2 DADD R6, R26, R6 ;  /* 0x000000001a06a229 */ /* 0x000fe20000000006 */
[----:B0-----:R-:W-:Y:S02]  /*09b0*/  @!P2 PRMT R26, R20, 0x8880, RZ ;  /* 0x00008880141aa816 */ /* 0x001fe400000000ff */
[----:B------:R-:W0:Y:S03]  /*09c0*/  @!P3 LDC.64 R20, c[0x0][0x240] ;  /* 0x00009000ff14bb82 */ /* 0x000e260000000a00 */
[----:B----4-:R-:W-:-:S05]  /*09d0*/  @!P3 DADD R16, R18, R16 ;  /* 0x000000001210b229 */ /* 0x010fca0000000010 */
[----:B------:R-:W1:Y:S01]  /*09e0*/  @!P2 LDC.64 R18, c[0x0][0x240] ;  /* 0x00009000ff12ab82 */ /* 0x000e620000000a00 */
[----:B------:R-:W-:Y:S02]  /*09f0*/  @!P2 DSETP.GTU.AND P0, PT, R6, RZ, PT ;  /* 0x000000ff0600a22a */ /* 0x000fe40003f0c000 */
[----:B------:R-:W-:-:S04]  /*0a00*/  @!P3 DSETP.GTU.AND P1, PT, R16, RZ, PT ;  /* 0x000000ff1000b22a */ /* 0x000fc80003f2c000 */
[----:B------:R-:W-:Y:S02]  /*0a10*/  @!P2 ISETP.NE.AND P0, PT, R26, RZ, !P0 ;  /* 0x000000ff1a00a20c */ /* 0x000fe40004705270 */
[----:B------:R-:W-:Y:S01]  /*0a20*/  @!P3 ISETP.NE.AND P1, PT, R25, RZ, !P1 ;  /* 0x000000ff1900b20c */ /* 0x000fe20004f25270 */
[----:B0-----:R-:W-:Y:S01]  /*0a30*/  @!P3 IMAD.WIDE R20, R4, 0x8, R20 ;  /* 0x000000080414b825 */ /* 0x001fe200078e0214 */
[----:B------:R-:W-:Y:S02]  /*0a40*/  @!P2 FSEL R6, R6, RZ, !P0 ;  /* 0x000000ff0606a208 */ /* 0x000fe40004000000 */
[----:B------:R-:W-:Y:S02]  /*0a50*/  @!P2 FSEL R7, R7, RZ, !P0 ;  /* 0x000000ff0707a208 */ /* 0x000fe40004000000 */
[----:B------:R-:W-:Y:S02]  /*0a60*/  @!P3 FSEL R16, R16, RZ, !P1 ;  /* 0x000000ff1010b208 */ /* 0x000fe40004800000 */
[----:B------:R-:W-:Y:S01]  /*0a70*/  @!P3 FSEL R17, R17, RZ, !P1 ;  /* 0x000000ff1111b208 */ /* 0x000fe20004800000 */
[----:B-1----:R-:W-:-:S05]  /*0a80*/  @!P2 IMAD.WIDE R18, R3, 0x8, R18 ;  /* 0x000000080312a825 */ /* 0x002fca00078e0212 */
[----:B------:R0:W-:Y:S04]  /*0a90*/  @!P2 STG.E.64 desc[UR8][R18.64], R6 ;  /* 0x000000061200a986 */ /* 0x0001e8000c101b08 */
[----:B------:R0:W-:Y:S01]  /*0aa0*/  @!P3 STG.E.64 desc[UR8][R20.64], R16 ;  /* 0x000000101400b986 */ /* 0x0001e2000c101b08 */
[----:B------:R-:W-:Y:S01]  /*0ab0*/  ISETP.LE.AND P0, PT, R24, UR4, PT ;  /* 0x0000000418007c0c */ /* 0x000fe2000bf03270 */
[C---:B------:R-:W-:Y:S01]  /*0ac0*/  IMAD R3, R22.reuse, 0x4, R3 ;  /* 0x0000000416037824 */ /* 0x040fe200078e0203 */
[----:B------:R-:W-:-:S11]  /*0ad0*/  LEA R4, R22, R4, 0x2 ;  /* 0x0000000416047211 */ /* 0x000fd600078e10ff */
[----:B0-----:R-:W-:Y:S05]  /*0ae0*/  @!P0 BRA `(.L_x_28189) ;  /* 0xfffffff800948947 */ /* 0x001fea000383ffff */
[----:B------:R-:W-:Y:S05]  /*0af0*/  EXIT ;  /* 0x000000000000794d */ /* 0x000fea0003800000 */
.L_x_28188:
[----:B------:R-:W-:Y:S02]  /*0b00*/  UIMAD UR7, UR4, 0x3, UR5 ;  /* 0x00000003040778a4 */ /* 0x000fe4000f8e0205 */
[----:B------:R-:W-:Y:S02]  /*0b10*/  ULEA UR10, UR4, UR5, 0x1 ;  /* 0x00000005040a7291 */ /* 0x000fe4000f8e083f */
[----:B------:R-:W-:Y:S01]  /*0b20*/  UIADD3 UR4, UR4, UR5, URZ ;  /* 0x0000000504047290 */ /* 0x000fe2000fffe03f */
[----:B------:R-:W-:Y:S01]  /*0b30*/  ULDC.U8 UR6, c[0x0][0x250] ;  /* 0x0000940000067ab9 */ /* 0x000fe20000000000 */
[C-C-:B------:R-:W-:Y:S01]  /*0b40*/  IMAD R7, R4.reuse, UR7, R5.reuse ;  /* 0x0000000704077c24 */ /* 0x140fe2000f8e0205 */
[----:B------:R-:W-:Y:S01]  /*0b50*/  UPRMT UR6, UR6, 0x8880, URZ ;  /* 0x0000888006067896 */ /* 0x000fe2000800003f */
[C-C-:B------:R-:W-:Y:S02]  /*0b60*/  IMAD R6, R4.reuse, UR10, R5.reuse ;  /* 0x0000000a04067c24 */ /* 0x140fe4000f8e0205 */
[----:B------:R-:W-:Y:S01]  /*0b70*/  IMAD R5, R4, UR4, R5 ;  /* 0x0000000404057c24 */ /* 0x000fe2000f8e0205 */
[----:B------:R-:W-:Y:S01]  /*0b80*/  UMOV UR4, 0xffffffff ;  /* 0xffffffff00047882 */ /* 0x000fe20000000000 */
[----:B------:R-:W-:-:S02]  /*0b90*/  IMAD R4, R23, R17, R18 ;  /* 0x0000001117047224 */ /* 0x000fc400078e0212 */
[----:B------:R-:W-:Y:S01]  /*0ba0*/  UMOV UR5, UR6 ;  /* 0x0000000600057c82 */ /* 0x000fe20008000000 */
[-CC-:B------:R-:W-:Y:S01]  /*0bb0*/  IMAD R3, R7, R17.reuse, R18.reuse ;  /* 0x0000001107037224 */ /* 0x180fe200078e0212 */
[----:B------:R-:W-:Y:S01]  /*0bc0*/  ISETP.NE.AND P0, PT, RZ, UR5, PT ;  /* 0x00000005ff007c0c */ /* 0x000fe2000bf05270 */
[-CC-:B------:R-:W-:Y:S01]  /*0bd0*/  IMAD R2, R6, R17.reuse, R18.reuse ;  /* 0x0000001106027224 */ /* 0x180fe200078e0212 */
[----:B------:R-:W-:Y:S01]  /*0be0*/  ULDC UR5, c[0x0][0x248] ;  /* 0x0000920000057ab9 */ /* 0x000fe20000000800 */
[----:B------:R-:W-:-:S10]  /*0bf0*/  IMAD R25, R5, R17, R18 ;  /* 0x0000001105197224 */ /* 0x000fd400078e0212 */
.L_x_28193:
[----:B------:R-:W-:Y:S04]  /*0c00*/  BSSY B0, `(.L_x_28190) ;  /* 0x0000060000007945 */ /* 0x000fe80003800000 */
[----:B012---:R-:W-:Y:S05]  /*0c10*/  @P0 BRA `(.L_x_28191) ;  /* 0x0000000000a80947 */ /* 0x007fea0003800000 */
[----:B------:R-:W-:-:S13]  /*0c20*/  ISETP.GE.AND P1, PT, R23, UR5, PT ;  /* 0x0000000517007c0c */ /* 0x000fda000bf26270 */
[----:B------:R-:W0:Y:S01]  /*0c30*/  @!P1 LDC.64 R16, c[0x0][0x210] ;  /* 0x00008400ff109b82 */ /* 0x000e220000000a00 */
[----:B------:R-:W-:-:S07]  /*0c40*/  ISETP.GE.AND P2, PT, R5, UR5, PT ;  /* 0x0000000505007c0c */ /* 0x000fce000bf46270 */
[----:B------:R-:W1:Y:S01]  /*0c50*/  @!P1 LDC.64 R18, c[0x0][0x240] ;  /* 0x00009000ff129b82 */ /* 0x000e620000000a00 */
[----:B0-----:R-:W-:-:S05]  /*0c60*/  @!P1 IMAD.WIDE R16, R4, 0x8, R16 ;  /* 0x0000000804109825 */ /* 0x001fca00078e0210 */
[----:B------:R0:W2:Y:S01]  /*0c70*/  @!P1 LDG.E.64.CONSTANT R20, desc[UR8][R16.64] ;  /* 0x0000000810149981 */ /* 0x0000a2000c1e9b00 */
[----:B------:R-:W-:Y:S01]  /*0c80*/  ISETP.GE.AND P3, PT, R6, UR5, PT ;  /* 0x0000000506007c0c */ /* 0x000fe2000bf66270 */
[----:B-1----:R-:W-:Y:S01]  /*0c90*/  @!P1 IMAD.WIDE R18, R4, 0x8, R18 ;  /* 0x0000000804129825 */ /* 0x002fe200078e0212 */
[----:B0-----:R-:W0:Y:S03]  /*0ca0*/  @!P2 LDC.64 R16, c[0x0][0x210] ;  /* 0x00008400ff10ab82 */ /* 0x001e260000000a00 */
[----:B0-----:R-:W-:Y:S01]  /*0cb0*/  @!P2 IMAD.WIDE R16, R25, 0x8, R16 ;  /* 0x000000081910a825 */ /* 0x001fe200078e0210 */
[----:B--2--5:R-:W-:-:S08]  /*0cc0*/  @!P1 DADD R20, -R12, R20 ;  /* 0x000000000c149229 */ /* 0x024fd00000000114 */
[----:B------:R-:W-:-:S08]  /*0cd0*/  @!P1 DMUL R20, R20, R8 ;  /* 0x0000000814149228 */ /* 0x000fd00000000000 */
[----:B------:R-:W-:-:S07]  /*0ce0*/  @!P1 DFMA R20, R14, R20, R10 ;  /* 0x000000140e14922b */ /* 0x000fce000000000a */
[----:B------:R0:W-:Y:S04]  /*0cf0*/  @!P1 STG.E.64 desc[UR8][R18.64], R20 ;  /* 0x0000001412009986 */ /* 0x0001e8000c101b08 */
[----:B0-----:R0:W2:Y:S02]  /*0d00*/  @!P2 LDG.E.64.CONSTANT R20, desc[UR8][R16.64] ;  /* 0x000000081014a981 */ /* 0x0010a4000c1e9b00 */
[----:B0-----:R-:W0:Y:S02]  /*0d10*/  @!P3 LDC.64 R16, c[0x0][0x210] ;  /* 0x00008400ff10bb82 */ /* 0x001e240000000a00 */
[----:B0-----:R-:W-:-:S05]  /*0d20*/  @!P3 IMAD.WIDE R16, R2, 0x8, R16 ;  /* 0x000000080210b825 */ /* 0x001fca00078e0210 */
[----:B------:R0:W3:Y:S01]  /*0d30*/  @!P3 LDG.E.64.CONSTANT R18, desc[UR8][R16.64] ;  /* 0x000000081012b981 */ /* 0x0000e2000c1e9b00 */
[----:B------:R-:W-:Y:S01]  /*0d40*/  ISETP.GE.AND P1, PT, R7, UR5, PT ;  /* 0x0000000507007c0c */ /* 0x000fe2000bf26270 */
[----:B0-----:R-:W0:Y:S02]  /*0d50*/  @!P2 LDC.64 R16, c[0x0][0x240] ;  /* 0x00009000ff10ab82 */ /* 0x001e240000000a00 */
[----:B0-----:R-:W-:Y:S01]  /*0d60*/  @!P2 IMAD.WIDE R16, R25, 0x8, R16 ;  /* 0x000000081910a825 */ /* 0x001fe200078e0210 */
[----:B--2---:R-:W-:-:S08]  /*0d70*/  @!P2 DADD R20, -R12, R20 ;  /* 0x000000000c14a229 */ /* 0x004fd00000000114 */
[----:B------:R-:W-:-:S08]  /*0d80*/  @!P2 DMUL R20, R20, R8 ;  /* 0x000000081414a228 */ /* 0x000fd00000000000 */
[----:B------:R-:W-:-:S07]  /*0d90*/  @!P2 DFMA R20, R14, R20, R10 ;  /* 0x000000140e14a22b */ /* 0x000fce000000000a */
[----:B------:R0:W-:Y:S02]  /*0da0*/  @!P2 STG.E.64 desc[UR8][R16.64], R20 ;  /* 0x000000141000a986 */ /* 0x0001e4000c101b08 */
[----:B0-----:R-:W0:Y:S01]  /*0db0*/  @!P3 LDC.64 R16, c[0x0][0x240] ;  /* 0x00009000ff10bb82 */ /* 0x001e220000000a00 */
[----:B---3--:R-:W-:-:S08]  /*0dc0*/  @!P3 DADD R18, -R12, R18 ;  /* 0x000000000c12b229 */ /* 0x008fd00000000112 */
[----:B------:R-:W-:-:S08]  /*0dd0*/  @!P3 DMUL R18, R18, R8 ;  /* 0x000000081212b228 */ /* 0x000fd00000000000 */
[----:B------:R-:W-:Y:S01]  /*0de0*/  @!P3 DFMA R18, R14, R18, R10 ;  /* 0x000000120e12b22b */ /* 0x000fe2000000000a */
[----:B0-----:R-:W-:-:S06]  /*0df0*/  @!P3 IMAD.WIDE R16, R2, 0x8, R16 ;  /* 0x000000080210b825 */ /* 0x001fcc00078e0210 */
[----:B------:R1:W-:Y:S01]  /*0e00*/  @!P3 STG.E.64 desc[UR8][R16.64], R18 ;  /* 0x000000121000b986 */ /* 0x0003e2000c101b08 */
[----:B------:R-:W-:Y:S05]  /*0e10*/  @P1 BRA `(.L_x_28192) ;  /* 0x0000000000f81947 */ /* 0x000fea0003800000 */
[----:B-1----:R-:W0:Y:S02]  /*0e20*/  LDC.64 R16, c[0x0][0x210] ;  /* 0x00008400ff107b82 */ /* 0x002e240000000a00 */
[----:B0-----:R-:W-:-:S05]  /*0e30*/  IMAD.WIDE R16, R3, 0x8, R16 ;  /* 0x0000000803107825 */ /* 0x001fca00078e0210 */
[----:B------:R0:W2:Y:S02]  /*0e40*/  LDG.E.64.CONSTANT R18, desc[UR8][R16.64] ;  /* 0x0000000810127981 */ /* 0x0000a4000c1e9b00 */
[----:B0-----:R-:W0:Y:S02]  /*0e50*/  LDC.64 R16, c[0x0][0x240] ;  /* 0x00009000ff107b82 */ /* 0x001e240000000a00 */
[----:B0-----:R-:W-:Y:S01]  /*0e60*/  IMAD.WIDE R16, R3, 0x8, R16 ;  /* 0x0000000803107825 */ /* 0x001fe200078e0210 */
[----:B--2---:R-:W-:-:S08]  /*0e70*/  DADD R18, -R12, R18 ;  /* 0x000000000c127229 */ /* 0x004fd00000000112 */
[----:B------:R-:W-:-:S08]  /*0e80*/  DMUL R18, R18, R8 ;  /* 0x0000000812127228 */ /* 0x000fd00000000000 */
[----:B------:R-:W-:-:S07]  /*0e90*/  DFMA R18, R14, R18, R10 ;  /* 0x000000120e12722b */ /* 0x000fce000000000a */
[----:B------:R2:W-:Y:S01]  /*0ea0*/  STG.E.64 desc[UR8][R16.64], R18 ;  /* 0x0000001210007986 */ /* 0x0005e2000c101b08 */
[----:B------:R-:W-:Y:S05]  /*0eb0*/  BRA `(.L_x_28192) ;  /* 0x0000000000d07947 */ /* 0x000fea0003800000 */
.L_x_28191:
[----:B------:R-:W-:Y:S02]  /*0ec0*/  ISETP.GE.AND P4, PT, R23, UR5, PT ;  /* 0x0000000517007c0c */ /* 0x000fe4000bf86270 */
[----:B------:R-:W-:-:S11]  /*0ed0*/  ISETP.GE.AND P2, PT, R5, UR5, PT ;  /* 0x0000000505007c0c */ /* 0x000fd6000bf46270 */
[----:B------:R-:W0:Y:S08]  /*0ee0*/  @!P4 LDC.64 R16, c[0x0][0x210] ;  /* 0x00008400ff10cb82 */ /* 0x000e300000000a00 */
[----:B------:R-:W1:Y:S01]  /*0ef0*/  @!P2 LDC.64 R20, c[0x0][0x210] ;  /* 0x00008400ff14ab82 */ /* 0x000e620000000a00 */
[----:B0-----:R-:W-:-:S06]  /*0f00*/  @!P4 IMAD.WIDE R16, R4, 0x8, R16 ;  /* 0x000000080410c825 */ /* 0x001fcc00078e0210 */
[----:B------:R-:W2:Y:S01]  /*0f10*/  @!P4 LDG.E.64.CONSTANT R16, desc[UR8][R16.64] ;  /* 0x000000081010c981 */ /* 0x000ea2000c1e9b00 */
[----:B-1----:R-:W-:-:S06]  /*0f20*/  @!P2 IMAD.WIDE R20, R25, 0x8, R20 ;  /* 0x000000081914a825 */ /* 0x002fcc00078e0214 */
[----:B------:R-:W3:Y:S01]  /*0f30*/  @!P2 LDG.E.64.CONSTANT R20, desc[UR8][R20.64] ;  /* 0x000000081414a981 */ /* 0x000ee2000c1e9b00 */
[----:B------:R-:W-:Y:S01]  /*0f40*/  ISETP.GE.AND P1, PT, R6, UR5, PT ;  /* 0x0000000506007c0c */ /* 0x000fe2000bf26270 */
[----:B--2--5:R-:W-:-:S08]  /*0f50*/  @!P4 DADD R16, -R12, R16 ;  /* 0x000000000c10c229 */ /* 0x024fd00000000110 */
[----:B------:R-:W-:Y:S02]  /*0f60*/  @!P4 DMUL R18, R16, R8 ;  /* 0x000000081012c228 */ /* 0x000fe40000000000 */
[----:B------:R-:W0:Y:S01]  /*0f70*/  @!P4 LDC.64 R16, c[0x0][0x240] ;  /* 0x00009000ff10cb82 */ /* 0x000e220000000a00 */
[----:B---3--:R-:W-:-:S05]  /*0f80*/  @!P2 DADD R20, -R12, R20 ;  /* 0x000000000c14a229 */ /* 0x008fca0000000114 */
[----:B------:R-:W-:-:S03]  /*0f90*/  @!P4 DFMA R18, R14, R18, R10 ;  /* 0x000000120e12c22b */ /* 0x000fc6000000000a */
[----:B------:R-:W-:-:S05]  /*0fa0*/  @!P2 DMUL R20, R20, R8 ;  /* 0x000000081414a228 */ /* 0x000fca0000000000 */
[----:B------:R-:W-:-:S03]  /*0fb0*/  @!P4 DSETP.GTU.AND P3, PT, R18, RZ, PT ;  /* 0x000000ff1200c22a */ /* 0x000fc60003f6c000 */
[----:B------:R-:W-:-:S03]  /*0fc0*/  @!P2 DFMA R20, R14, R20, R10 ;  /* 0x000000140e14a22b */ /* 0x000fc6000000000a */
[----:B------:R-:W-:Y:S02]  /*0fd0*/  @!P4 FSEL R18, R18, RZ, P3 ;  /* 0x000000ff1212c208 */ /* 0x000fe40001800000 */
[----:B------:R-:W-:Y:S01]  /*0fe0*/  @!P4 FSEL R19, R19, RZ, P3 ;  /* 0x000000ff1313c208 */ /* 0x000fe20001800000 */
[----:B0-----:R-:W-:Y:S01]  /*0ff0*/  @!P4 IMAD.WIDE R16, R4, 0x8, R16 ;  /* 0x000000080410c825 */ /* 0x001fe200078e0210 */
[----:B------:R-:W-:-:S04]  /*1000*/  ISETP.GE.AND P3, PT, R7, UR5, PT ;  /* 0x0000000507007c0c */ /* 0x000fc8000bf66270 */
[----:B------:R0:W-:Y:S01]  /*1010*/  @!P4 STG.E.64 desc[UR8][R16.64], R18 ;  /* 0x000000121000c986 */ /* 0x0001e2000c101b08 */
[----:B------:R-:W-:-:S06]  /*1020*/  @!P2 DSETP.GTU.AND P4, PT, R20, RZ, PT ;  /* 0x000000ff1400a22a */ /* 0x000fcc0003f8c000 */
[----:B------:R-:W-:Y:S02]  /*1030*/  @!P2 FSEL R20, R20, RZ, P4 ;  /* 0x000000ff1414a208 */ /* 0x000fe40002000000 */
[----:B------:R-:W-:Y:S01]  /*1040*/  @!P2 FSEL R21, R21, RZ, P4 ;  /* 0x000000ff1515a208 */ /* 0x000fe20002000000 */
[----:B0-----:R-:W0:Y:S08]  /*1050*/  @!P1 LDC.64 R16, c[0x0][0x210] ;  /* 0x00008400ff109b82 */ /* 0x001e300000000a00 */
[----:B------:R-:W1:Y:S01]  /*1060*/  @!P2 LDC.64 R18, c[0x0][0x240] ;  /* 0x00009000ff12ab82 */ /* 0x000e620000000a00 */
[----:B0-----:R-:W-:-:S06]  /*1070*/  @!P1 IMAD.WIDE R16, R2, 0x8, R16 ;  /* 0x0000000802109825 */ /* 0x001fcc00078e0210 */
[----:B------:R-:W2:Y:S01]  /*1080*/  @!P1 LDG.E.64.CONSTANT R16, desc[UR8][R16.64] ;  /* 0x0000000810109981 */ /* 0x000ea2000c1e9b00 */
[----:B-1----:R-:W-:-:S05]  /*1090*/  @!P2 IMAD.WIDE R18, R25, 0x8, R18 ;  /* 0x000000081912a825 */ /* 0x002fca00078e0212 */
[----:B------:R0:W-:Y:S02]  /*10a0*/  @!P2 STG.E.64 desc[UR8][R18.64], R20 ;  /* 0x000000141200a986 */ /* 0x0001e4000c101b08 */
[----:B0-----:R-:W0:Y:S02]  /*10b0*/  @!P3 LDC.64 R20, c[0x0][0x210] ;  /* 0x00008400ff14bb82 */ /* 0x001e240000000a00 */
[----:B0-----:R-:W-:-:S06]  /*10c0*/  @!P3 IMAD.WIDE R20, R3, 0x8, R20 ;  /* 0x000000080314b825 */ /* 0x001fcc00078e0214 */
[----:B------:R-:W3:Y:S01]  /*10d0*/  @!P3 LDG.E.64.CONSTANT R20, desc[UR8][R20.64] ;  /* 0x000000081414b981 */ /* 0x000ee2000c1e9b00 */
[----:B--2---:R-:W-:-:S08]  /*10e0*/  @!P1 DADD R16, -R12, R16 ;  /* 0x000000000c109229 */ /* 0x004fd00000000110 */
[----:B------:R-:W-:Y:S02]  /*10f0*/  @!P1 DMUL R18, R16, R8 ;  /* 0x0000000810129228 */ /* 0x000fe40000000000 */
[----:B------:R-:W0:Y:S06]  /*1100*/  @!P1 LDC.64 R16, c[0x0][0x240] ;  /* 0x00009000ff109b82 */ /* 0x000e2c0000000a00 */
[----:B------:R-:W-:-:S08]  /*1110*/  @!P1 DFMA R18, R14, R18, R10 ;  /* 0x000000120e12922b */ /* 0x000fd0000000000a */
[----:B------:R-:W-:-:S06]  /*1120*/  @!P1 DSETP.GTU.AND P2, PT, R18, RZ, PT ;  /* 0x000000ff1200922a */ /* 0x000fcc0003f4c000 */
[----:B------:R-:W-:Y:S02]  /*1130*/  @!P1 FSEL R18, R18, RZ, P2 ;  /* 0x000000ff12129208 */ /* 0x000fe40001000000 */
[----:B------:R-:W-:Y:S01]  /*1140*/  @!P1 FSEL R19, R19, RZ, P2 ;  /* 0x000000ff13139208 */ /* 0x000fe20001000000 */
[----:B0-----:R-:W-:-:S05]  /*1150*/  @!P1 IMAD.WIDE R16, R2, 0x8, R16 ;  /* 0x0000000802109825 */ /* 0x001fca00078e0210 */
[----:B------:R0:W-:Y:S01]  /*1160*/  @!P1 STG.E.64 desc[UR8][R16.64], R18 ;  /* 0x0000001210009986 */ /* 0x0001e2000c101b08 */
[----:B---3--:R-:W-:Y:S01]  /*1170*/  @!P3 DADD R20, -R12, R20 ;  /* 0x000000000c14b229 */ /* 0x008fe20000000114 */
[----:B0-----:R-:W0:Y:S07]  /*1180*/  @!P3 LDC.64 R16, c[0x0][0x240] ;  /* 0x00009000ff10bb82 */ /* 0x001e2e0000000a00 */
[----:B------:R-:W-:-:S08]  /*1190*/  @!P3 DMUL R18, R20, R8 ;  /* 0x000000081412b228 */ /* 0x000fd00000000000 */
[----:B------:R-:W-:-:S08]  /*11a0*/  @!P3 DFMA R18, R14, R18, R10 ;  /* 0x000000120e12b22b */ /* 0x000fd0000000000a */
[----:B------:R-:W-:Y:S01]  /*11b0*/  @!P3 DSETP.GTU.AND P1, PT, R18, RZ, PT ;  /* 0x000000ff1200b22a */ /* 0x000fe20003f2c000 */
[----:B0-----:R-:W-:-:S05]  /*11c0*/  @!P3 IMAD.WIDE R16, R3, 0x8, R16 ;  /* 0x000000080310b825 */ /* 0x001fca00078e0210 */
[----:B------:R-:W-:Y:S02]  /*11d0*/  @!P3 FSEL R18, R18, RZ, P1 ;  /* 0x000000ff1212b208 */ /* 0x000fe40000800000 */
[----:B------:R-:W-:-:S05]  /*11e0*/  @!P3 FSEL R19, R19, RZ, P1 ;  /* 0x000000ff1313b208 */ /* 0x000fca0000800000 */
[----:B------:R0:W-:Y:S02]  /*11f0*/  @!P3 STG.E.64 desc[UR8][R16.64], R18 ;  /* 0x000000121000b986 */ /* 0x0001e4000c101b08 */
.L_x_28192:
[----:B------:R-:W-:Y:S05]  /*1200*/  BSYNC B0 ;  /* 0x0000000000007941 */ /* 0x000fea0003800000 */
.L_x_28190:
[----:B------:R-:W-:Y:S01]  /*1210*/  UIADD3 UR4, UR4, 0x1, URZ ;  /* 0x0000000104047890 */ /* 0x000fe2000fffe03f */
[C---:B------:R-:W-:Y:S01]  /*1220*/  IMAD R4, R22.reuse, 0x4, R4 ;  /* 0x0000000416047824 */ /* 0x040fe200078e0204 */
[C---:B------:R-:W-:Y:S01]  /*1230*/  LEA R2, R22.reuse, R2, 0x2 ;  /* 0x0000000216027211 */ /* 0x040fe200078e10ff */
[----:B------:R-:W-:Y:S01]  /*1240*/  IMAD R3, R22, 0x4, R3 ;  /* 0x0000000416037824 */ /* 0x000fe200078e0203 */
[----:B------:R-:W-:Y:S01]  /*1250*/  IADD3 R7, R0, R7, RZ ;  /* 0x0000000700077210 */ /* 0x000fe20007ffe0ff */
[----:B------:R-:W-:Y:S01]  /*1260*/  IMAD R25, R22, 0x4, R25 ;  /* 0x0000000416197824 */ /* 0x000fe200078e0219 */
[----:B------:R-:W-:Y:S01]  /*1270*/  ISETP.LE.AND P1, PT, R24, UR4, PT ;  /* 0x0000000418007c0c */ /* 0x000fe2000bf23270 */
[C---:B------:R-:W-:Y:S01]  /*1280*/  IMAD.IADD R23, R0.reuse, 0x1, R23 ;  /* 0x0000000100177824 */ /* 0x040fe200078e0217 */
[C---:B------:R-:W-:Y:S01]  /*1290*/  IADD3 R5, R0.reuse, R5, RZ ;  /* 0x0000000500057210 */ /* 0x040fe20007ffe0ff */
[----:B------:R-:W-:-:S10]  /*12a0*/  IMAD.IADD R6, R0, 0x1, R6 ;  /* 0x0000000100067824 */ /* 0x000fd400078e0206 */
[----:B------:R-:W-:Y:S05]  /*12b0*/  @!P1 BRA `(.L_x_28193) ;  /* 0xfffffff800509947 */ /* 0x000fea000383ffff */
[----:B------:R-:W-:Y:S05]  /*12c0*/  EXIT ;  /* 0x000000000000794d */ /* 0x000fea0003800000 */
.L_x_28194:
        /* <DEDUP_REMOVED lines=11> */
.L_x_28509:


//--------------------- .nv.global.init           --------------------------
	.section	.nv.global.init,"aw",@progbits
.nv.global.init:
	.type		$str$13,@object
	.size		$str$13,(__unnamed_1 - $str$13)
$str$13:
        /*0000*/ 	.byte	0x66, 0x61, 0x6c, 0x73, 0x65, 0x00
	.type		__unnamed_1,@object
	.size		__unnamed_1,(__unnamed_5 - __unnamed_1)
__unnamed_1:
        /*0006*/ 	.byte	0x66, 0x65, 0x74, 0x63, 0x68, 0x5f, 0x61, 0x6e, 0x64, 0x5f, 0x63, 0x61, 0x73, 0x74, 0x00
	.type		__unnamed_5,@object
	.size		__unnamed_5,(__unnamed_3 - __unnamed_5)
__unnamed_5:
        /*0015*/ 	.byte	0x66, 0x65, 0x74, 0x63, 0x68, 0x5f, 0x61, 0x6e, 0x64, 0x5f, 0x63, 0x61, 0x73, 0x74, 0x00
	.type		__unnamed_3,@object
	.size		__unnamed_3,(__unnamed_7 - __unnamed_3)
__unnamed_3:
        /*0024*/ 	.byte	0x66, 0x65, 0x74, 0x63, 0x68, 0x5f, 0x61, 0x6e, 0x64, 0x5f, 0x63, 0x61, 0x73, 0x74, 0x00
	.type		__unnamed_7,@object
	.size		__unnamed_7,(__unnamed_2 - __unnamed_7)
__unnamed_7:
        /*0033*/ 	.byte	0x66, 0x65, 0x74, 0x63, 0x68, 0x5f, 0x61, 0x6e, 0x64, 0x5f, 0x63, 0x61, 0x73, 0x74, 0x00
	.type		__unnamed_2,@object
	.size		__unnamed_2,(__unnamed_6 - __unnamed_2)
__unnamed_2:
        /*0042*/ 	.byte	0x63, 0x61, 0x73, 0x74, 0x5f, 0x61, 0x6e, 0x64, 0x5f, 0x73, 0x74, 0x6f, 0x72, 0x65, 0x00
	.type		__unnamed_6,@object
	.size		__unnamed_6,(__unnamed_4 - __unnamed_6)
__unnamed_6:
        /*0051*/ 	.byte	0x63, 0x61, 0x73, 0x74, 0x5f, 0x61, 0x6e, 0x64, 0x5f, 0x73, 0x74, 0x6f, 0x72, 0x65, 0x00
	.type		__unnamed_4,@object
	.size		__unnamed_4,(__unnamed_8 - __unnamed_4)
__unnamed_4:
        /*0060*/ 	.byte	0x63, 0x61, 0x73, 0x74, 0x5f, 0x61, 0x6e, 0x64, 0x5f, 0x73, 0x74, 0x6f, 0x72, 0x65, 0x00
	.type		__unnamed_8,@object
	.size		__unnamed_8,($str$14 - __unnamed_8)
__unnamed_8:
        /*006f*/ 	.byte	0x63, 0x61, 0x73, 0x74, 0x5f, 0x61, 0x6e, 0x64, 0x5f, 0x73, 0x74, 0x6f, 0x72, 0x65, 0x00
	.type		$str$14,@object
	.size		$str$14,(.L_37 - $str$14)
$str$14:
        /*007e*/ 	.byte	0x2f, 0x72, 0x6f, 0x6f, 0x74, 0x2f, 0x2e, 0x70, 0x79, 0x65, 0x6e, 0x76, 0x2f, 0x76, 0x65, 0x72
        /*008e*/ 	.byte	0x73, 0x69, 0x6f, 0x6e, 0x73, 0x2f, 0x33, 0x2e, 0x31, 0x33, 0x2e, 0x31, 0x32, 0x2f, 0x6c, 0x69
        /*009e*/ 	.byte	0x62, 0x2f, 0x70, 0x79, 0x74, 0x68, 0x6f, 0x6e, 0x33, 0x2e, 0x31, 0x33, 0x2f, 0x73, 0x69, 0x74
        /*00ae*/ 	.byte	0x65, 0x2d, 0x70, 0x61, 0x63, 0x6b, 0x61, 0x67, 0x65, 0x73, 0x2f, 0x74, 0x6f, 0x72, 0x63, 0x68
        /*00be*/ 	.byte	0x2f, 0x69, 0x6e, 0x63, 0x6c, 0x75, 0x64, 0x65, 0x2f, 0x63, 0x31, 0x30, 0x2f, 0x63, 0x6f, 0x72
        /*00ce*/ 	.byte	0x65, 0x2f, 0x44, 0x79, 0x6e, 0x61, 0x6d, 0x69, 0x63, 0x43, 0x61, 0x73, 0x74, 0x2e, 0x68, 0x00
.L_37:


//--------------------- .nv.shared.reserved.0     --------------------------
	.section	.nv.shared.reserved.0,"aw",@nobits
	.weak		__nv_reservedSMEM_offset_0_alias
	.size		__nv_reservedSMEM_offset_0_alias, 0, 0
	.other		__nv_reservedSMEM_offset_0_alias,@"STO_CUDA_RESERVED_SHARED STV_DEFAULT"
__nv_reservedSMEM_offset_0_alias:
	.zero		0


//--------------------- .nv.global                --------------------------
	.section	.nv.global,"aw",@nobits
.nv.global:
	.type		_ZN47_INTERNAL_b919a28f_16_Normalization_cu_5c3845874cuda3std3__48in_placeE,@object
	.size		_ZN47_INTERNAL_b919a28f_16_Normalization_cu_5c3845874cuda3std3__48in_placeE,(_ZN47_INTERNAL_b919a28f_16_Normalization_cu_5c3845874cuda3std6ranges3__45__cpo8distanceE - _ZN47_INTERNAL_b919a28f_16_Normalization_cu_5c3845874cuda3std3__48in_placeE)
_ZN47_INTERNAL_b919a28f_16_Normalization_cu_5c3845874cuda3std3__48in_placeE:
	.zero		1
	.type		_ZN47_INTERNAL_b919a28f_16_Normalization_cu_5c3845874cuda3std6ranges3__45__cpo8distanceE,@object
	.size		_ZN47_INTERNAL_b919a28f_16_Normalization_cu_5c3845874cuda3std6ranges3__45__cpo8distanceE,(_ZN47_INTERNAL_b919a28f_16_Normalization_cu_5c3845874cuda3std3__45__cpo6cbeginE - _ZN47_INTERNAL_b919a28f_16_Normalization_cu_5c3845874cuda3std6ranges3__45__cpo8distanceE)
_ZN47_INTERNAL_b919a28f_16_Normalization_cu_5c3845874cuda3std6ranges3__45__cpo8distanceE:
	.zero		1
	.type		_ZN47_INTERNAL_b919a28f_16_Normalization_cu_5c3845874cuda3std3__45__cpo6cbeginE,@object
	.size		_ZN47_INTERNAL_b919a28f_16_Normalization_cu_5c3845874cuda3std3__45__cpo6cbeginE,(_ZN47_INTERNAL_b919a28f_16_Normalization_cu_5c3845874cuda3std6ranges3__45__cpo7advanceE - _ZN47_INTERNAL_b919a28f_16_Normalization_cu_5c3845874cuda3std3__45__cpo6cbeginE)
_ZN47_INTERNAL_b919a28f_16_Normalization_cu_5c3845874cuda3std3__45__cpo6cbeginE:
	.zero		1
	.type		_ZN47_INTERNAL_b919a28f_16_Normalization_cu_5c3845874cuda3std6ranges3__45__cpo7advanceE,@object
	.size		_ZN47_INTERNAL_b919a28f_16_Normalization_cu_5c3845874cuda3std6ranges3__45__cpo7advanceE,(_ZN47_INTERNAL_b919a28f_16_Normalization_cu_5c3845874cuda3std3__45__cpo7crbeginE - _ZN47_INTERNAL_b919a28f_16_Normalization_cu_5c3845874cuda3std6ranges3__45__cpo7advanceE)
_ZN47_INTERNAL_b919a28f_16_Normalization_cu_5c3845874cuda3std6ranges3__45__cpo7advanceE:
	.zero		1
	.type		_ZN47_INTERNAL_b919a28f_16_Normalization_cu_5c3845874cuda3std3__45__cpo7crbeginE,@object
	.size		_ZN47_INTERNAL_b919a28f_16_Normalization_cu_5c3845874cuda3std3__45__cpo7crbeginE,(_ZN47_INTERNAL_b919a28f_16_Normalization_cu_5c3845874cuda3std6ranges3__45__cpo4dataE - _ZN47_INTERNAL_b919a28f_16_Normalization_cu_5c3845874cuda3std3__45__cpo7crbeginE)
_ZN47_INTERNAL_b919a28f_16_Normalization_cu_5c3845874cuda3std3__45__cpo7crbeginE:
	.zero		1
	.type		_ZN47_INTERNAL_b919a28f_16_Normalization_cu_5c3845874cuda3std6ranges3__45__cpo4dataE,@object
	.size		_ZN47_INTERNAL_b919a28f_16_Normalization_cu_5c3845874cuda3std6ranges3__45__cpo4dataE,(_ZN47_INTERNAL_b919a28f_16_Normalization_cu_5c3845874cuda3std6ranges3__45__cpo5beginE - _ZN47_INTERNAL_b919a28f_16_Normalization_cu_5c3845874cuda3std6ranges3__45__cpo4dataE)
_ZN47_INTERNAL_b919a28f_16_Normalization_cu_5c3845874cuda3std6ranges3__45__cpo4dataE:
	.zero		1
	.type		_ZN47_INTERNAL_b919a28f_16_Normalization_cu_5c3845874cuda3std6ranges3__45__cpo5beginE,@object
	.size		_ZN47_INTERNAL_b919a28f_16_Normalization_cu_5c3845874cuda3std6ranges3__45__cpo5beginE,(_ZN47_INTERNAL_b919a28f_16_Normalization_cu_5c3845874cuda3std3__449_GLOBAL__N__b919a28f_16_Normalization_cu_5c3845876ignoreE - _ZN47_INTERNAL_b919a28f_16_Normalization_cu_5c3845874cuda3std6ranges3__45__cpo5beginE)
_ZN47_INTERNAL_b919a28f_16_Normalization_cu_5c3845874cuda3std6ranges3__45__cpo5beginE:
	.zero		1
	.type		_ZN47_INTERNAL_b919a28f_16_Normalization_cu_5c3845874cuda3std3__449_GLOBAL__N__b919a28f_16_Normalization_cu_5c3845876ignoreE,@object
	.size		_ZN47_INTERNAL_b919a28f_16_Normalization_cu_5c3845874cuda3std3__449_GLOBAL__N__b919a28f_16_Normalization_cu_5c3845876ignoreE,(_ZN47_INTERNAL_b919a28f_16_Normalization_cu_5c3845874cuda3std6ranges3__45__cpo4sizeE - _ZN47_INTERNAL_b919a28f_16_Normalization_cu_5c3845874cuda3std3__449_GLOBAL__N__b919a28f_16_Normalization_cu_5c3845876ignoreE)
_ZN47_INTERNAL_b919a28f_16_Normalization_cu_5c3845874cuda3std3__449_GLOBAL__N__b919a28f_16_Normalization_cu_5c3845876ignoreE:
	.zero		1
	.type		_ZN47_INTERNAL_b919a28f_16_Normalization_cu_5c3845874cuda3std6ranges3__45__cpo4sizeE,@object
	.size		_ZN47_INTERNAL_b919a28f_16_Normalization_cu_5c3845874cuda3std6ranges3__45__cpo4sizeE,(_ZN47_INTERNAL_b919a28f_16_Normalization_cu_5c3845874cuda3std3__45__cpo5beginE - _ZN47_INTERNAL_b919a28f_16_Normalization_cu_5c3845874cuda3std6ranges3__45__cpo4sizeE)
_ZN47_INTERNAL_b919a28f_16_Normalization_cu_5c3845874cuda3std6ranges3__45__cpo4sizeE:
	.zero		1
	.type		_ZN47_INTERNAL_b919a28f_16_Normalization_cu_5c3845874cuda3std3__45__cpo5beginE,@object
	.size		_ZN47_INTERNAL_b919a28f_16_Normalization_cu_5c3845874cuda3std3__45__cpo5beginE,(_ZN47_INTERNAL_b919a28f_16_Normalization_cu_5c3845874cuda3std6ranges3__45__cpo6cbeginE - _ZN47_INTERNAL_b919a28f_16_Normalization_cu_5c3845874cuda3std3__45__cpo5beginE)
_ZN47_INTERNAL_b919a28f_16_Normalization_cu_5c3845874cuda3std3__45__cpo5beginE:
	.zero		1
	.type		_ZN47_INTERNAL_b919a28f_16_Normalization_cu_5c3845874cuda3std6ranges3__45__cpo6cbeginE,@object
	.size		_ZN47_INTERNAL_b919a28f_16_Normalization_cu_5c3845874cuda3std6ranges3__45__cpo6cbeginE,(_ZN47_INTERNAL_b919a28f_16_Normalization_cu_5c3845874cuda3std3__45__cpo6rbeginE - _ZN47_INTERNAL_b919a28f_16_Normalization_cu_5c3845874cuda3std6ranges3__45__cpo6cbeginE)
_ZN47_INTERNAL_b919a28f_16_Normalization_cu_5c3845874cuda3std6ranges3__45__cpo6cbeginE:
	.zero		1
	.type		_ZN47_INTERNAL_b919a28f_16_Normalization_cu_5c3845874cuda3std3__45__cpo6rbeginE,@object
	.size		_ZN47_INTERNAL_b919a28f_16_Normalization_cu_5c3845874cuda3std3__45__cpo6rbeginE,(_ZN47_INTERNAL_b919a28f_16_Normalization_cu_5c3845874cuda3std6ranges3__45__cpo4nextE - _ZN47_INTERNAL_b919a28f_16_Normalization_cu_5c3845874cuda3std3__45__cpo6rbeginE)
_ZN47_INTERNAL_b919a28f_16_Normalization_cu_5c3845874cuda3std3__45__cpo6rbeginE:
	.zero		1
	.type		_ZN47_INTERNAL_b919a28f_16_Normalization_cu_5c3845874cuda3std6ranges3__45__cpo4nextE,@object
	.size		_ZN47_INTERNAL_b919a28f_16_Normalization_cu_5c3845874cuda3std6ranges3__45__cpo4nextE,(_ZN47_INTERNAL_b919a28f_16_Normalization_cu_5c3845874cuda3std6ranges3__45__cpo4swapE - _ZN47_INTERNAL_b919a28f_16_Normalization_cu_5c3845874cuda3std6ranges3__45__cpo4nextE)
_ZN47_INTERNAL_b919a28f_16_Normalization_cu_5c3845874cuda3std6ranges3__45__cpo4nextE:
	.zero		1
	.type		_ZN47_INTERNAL_b919a28f_16_Normalization_cu_5c3845874cuda3std6ranges3__45__cpo4swapE,@object
	.size		_ZN47_INTERNAL_b919a28f_16_Normalization_cu_5c3845874cuda3std6ranges3__45__cpo4swapE,(_ZN47_INTERNAL_b919a28f_16_Normalization_cu_5c3845874cuda3std3__420unreachable_sentinelE - _ZN47_INTERNAL_b919a28f_16_Normalization_cu_5c3845874cuda3std6ranges3__45__cpo4swapE)
_ZN47_INTERNAL_b919a28f_16_Normalization_cu_5c3845874cuda3std6ranges3__45__cpo4swapE:
	.zero		1
	.type		_ZN47_INTERNAL_b919a28f_16_Normalization_cu_5c3845874cuda3std3__420unreachable_sentinelE,@object
	.size		_ZN47_INTERNAL_b919a28f_16_Normalization_cu_5c3845874cuda3std3__420unreachable_sentinelE,(_ZN47_INTERNAL_b919a28f_16_Normalization_cu_5c3845876thrust23THRUST_300001_SM_900_NS6system6detail10sequential3seqE - _ZN47_INTERNAL_b919a28f_16_Normalization_cu_5c3845874cuda3std3__420unreachable_sentinelE)
_ZN47_INTERNAL_b919a28f_16_Normalization_cu_5c3845874cuda3std3__420unreachable_sentinelE:
	.zero		1
	.type		_ZN47_INTERNAL_b919a28f_16_Normalization_cu_5c3845876thrust23THRUST_300001_SM_900_NS6system6detail10sequential3seqE,@object
	.size		_ZN47_INTERNAL_b919a28f_16_Normalization_cu_5c3845876thrust23THRUST_300001_SM_900_NS6system6detail10sequential3seqE,(_ZN47_INTERNAL_b919a28f_16_Normalization_cu_5c3845874cuda3std3__45__cpo4cendE - _ZN47_INTERNAL_b919a28f_16_Normalization_cu_5c3845876thrust23THRUST_300001_SM_900_NS6system6detail10sequential3seqE)
_ZN47_INTERNAL_b919a28f_16_Normalization_cu_5c3845876thrust23THRUST_300001_SM_900_NS6system6detail10sequential3seqE:
	.zero		1
	.type		_ZN47_INTERNAL_b919a28f_16_Normalization_cu_5c3845874cuda3std3__45__cpo4cendE,@object
	.size		_ZN47_INTERNAL_b919a28f_16_Normalization_cu_5c3845874cuda3std3__45__cpo4cendE,(_ZN47_INTERNAL_b919a28f_16_Normalization_cu_5c3845874cuda3std6ranges3__45__cpo9iter_swapE - _ZN47_INTERNAL_b919a28f_16_Normalization_cu_5c3845874cuda3std3__45__cpo4cendE)
_ZN47_INTERNAL_b919a28f_16_Normalization_cu_5c3845874cuda3std3__45__cpo4cendE:
	.zero		1
	.type		_ZN47_INTERNAL_b919a28f_16_Normalization_cu_5c3845874cuda3std6ranges3__45__cpo9iter_swapE,@object
	.size		_ZN47_INTERNAL_b919a28f_16_Normalization_cu_5c3845874cuda3std6ranges3__45__cpo9iter_swapE,(_ZN47_INTERNAL_b919a28f_16_Normalization_cu_5c3845874cuda3std3__45__cpo5crendE - _ZN47_INTERNAL_b919a28f_16_Normalization_cu_5c3845874cuda3std6ranges3__45__cpo9iter_swapE)
_ZN47_INTERNAL_b919a28f_16_Normalization_cu_5c3845874cuda3std6ranges3__45__cpo9iter_swapE:
	.zero		1
	.type		_ZN47_INTERNAL_b919a28f_16_Normalization_cu_5c3845874cuda3std3__45__cpo5crendE,@object
	.size		_ZN47_INTERNAL_b919a28f_16_Normalization_cu_5c3845874cuda3std3__45__cpo5crendE,(_ZN47_INTERNAL_b919a28f_16_Normalization_cu_5c3845874cuda3std6ranges3__45__cpo5cdataE - _ZN47_INTERNAL_b919a28f_16_Normalization_cu_5c3845874cuda3std3__45__cpo5crendE)
_ZN47_INTERNAL_b919a28f_16_Normalization_cu_5c3845874cuda3std3__45__cpo5crendE:
	.zero		1
	.type		_ZN47_INTERNAL_b919a28f_16_Normalization_cu_5c3845874cuda3std6ranges3__45__cpo5cdataE,@object
	.size		_ZN47_INTERNAL_b919a28f_16_Normalization_cu_5c3845874cuda3std6ranges3__45__cpo5cdataE,(_ZN47_INTERNAL_b919a28f_16_Normalization_cu_5c3845874cuda3std6ranges3__45__cpo3endE - _ZN47_INTERNAL_b919a28f_16_Normalization_cu_5c3845874cuda3std6ranges3__45__cpo5cdataE)
_ZN47_INTERNAL_b919a28f_16_Normalization_cu_5c3845874cuda3std6ranges3__45__cpo5cdataE:
	.zero		1
	.type		_ZN47_INTERNAL_b919a28f_16_Normalization_cu_5c3845874cuda3std6ranges3__45__cpo3endE,@object
	.size		_ZN47_INTERNAL_b919a28f_16_Normalization_cu_5c3845874cuda3std6ranges3__45__cpo3endE,(_ZN47_INTERNAL_b919a28f_16_Normalization_cu_5c3845874cuda3std3__419piecewise_constructE - _ZN47_INTERNAL_b919a28f_16_Normalization_cu_5c3845874cuda3std6ranges3__45__cpo3endE)
_ZN47_INTERNAL_b919a28f_16_Normalization_cu_5c3845874cuda3std6ranges3__45__cpo3endE:
	.zero		1
	.type		_ZN47_INTERNAL_b919a28f_16_Normalization_cu_5c3845874cuda3std3__419piecewise_constructE,@object
	.size		_ZN47_INTERNAL_b919a28f_16_Normalization_cu_5c3845874cuda3std3__419piecewise_constructE,(_ZN47_INTERNAL_b919a28f_16_Normalization_cu_5c3845874cuda3std6ranges3__45__cpo5ssizeE - _ZN47_INTERNAL_b919a28f_16_Normalization_cu_5c3845874cuda3std3__419piecewise_constructE)
_ZN47_INTERNAL_b919a28f_16_Normalization_cu_5c3845874cuda3std3__419piecewise_constructE:
	.zero		1
	.type		_ZN47_INTERNAL_b919a28f_16_Normalization_cu_5c3845874cuda3std6ranges3__45__cpo5ssizeE,@object
	.size		_ZN47_INTERNAL_b919a28f_16_Normalization_cu_5c3845874cuda3std6ranges3__45__cpo5ssizeE,(_ZN47_INTERNAL_b919a28f_16_Normalization_cu_5c3845874cuda3std3__45__cpo3endE - _ZN47_INTERNAL_b919a28f_16_Normalization_cu_5c3845874cuda3std6ranges3__45__cpo5ssizeE)
_ZN47_INTERNAL_b919a28f_16_Normalization_cu_5c3845874cuda3std6ranges3__45__cpo5ssizeE:
	.zero		1
	.type		_ZN47_INTERNAL_b919a28f_16_Normalization_cu_5c3845874cuda3std3__45__cpo3endE,@object
	.size		_ZN47_INTERNAL_b919a28f_16_Normalization_cu_5c3845874cuda3std3__45__cpo3endE,(_ZN47_INTERNAL_b919a28f_16_Normalization_cu_5c3845874cuda3std6ranges3__45__cpo4cendE - _ZN47_INTERNAL_b919a28f_16_Normalization_cu_5c3845874cuda3std3__45__cpo3endE)
_ZN47_INTERNAL_b919a28f_16_Normalization_cu_5c3845874cuda3std3__45__cpo3endE:
	.zero		1
	.type		_ZN47_INTERNAL_b919a28f_16_Normalization_cu_5c3845874cuda3std6ranges3__45__cpo4cendE,@object
	.size		_ZN47_INTERNAL_b919a28f_16_Normalization_cu_5c3845874cuda3std6ranges3__45__cpo4cendE,(_ZN47_INTERNAL_b919a28f_16_Normalization_cu_5c3845874cuda3std3__45__cpo4rendE - _ZN47_INTERNAL_b919a28f_16_Normalization_cu_5c3845874cuda3std6ranges3__45__cpo4cendE)
_ZN47_INTERNAL_b919a28f_16_Normalization_cu_5c3845874cuda3std6ranges3__45__cpo4cendE:
	.zero		1
	.type		_ZN47_INTERNAL_b919a28f_16_Normalization_cu_5c3845874cuda3std3__45__cpo4rendE,@object
	.size		_ZN47_INTERNAL_b919a28f_16_Normalization_cu_5c3845874cuda3std3__45__cpo4rendE,(_ZN47_INTERNAL_b919a28f_16_Normalization_cu_5c3845874cuda3std6ranges3__45__cpo4prevE - _ZN47_INTERNAL_b919a28f_16_Normalization_cu_5c3845874cuda3std3__45__cpo4rendE)
_ZN47_INTERNAL_b919a28f_16_Normalization_cu_5c3845874cuda3std3__45__cpo4rendE:
	.zero		1
	.type		_ZN47_INTERNAL_b919a28f_16_Normalization_cu_5c3845874cuda3std6ranges3__45__cpo4prevE,@object
	.size		_ZN47_INTERNAL_b919a28f_16_Normalization_cu_5c3845874cuda3std6ranges3__45__cpo4prevE,(_ZN47_INTERNAL_b919a28f_16_Normalization_cu_5c3845874cuda3std6ranges3__45__cpo9iter_moveE - _ZN47_INTERNAL_b919a28f_16_Normalization_cu_5c3845874cuda3std6ranges3__45__cpo4prevE)
_ZN47_INTERNAL_b919a28f_16_Normalization_cu_5c3845874cuda3std6ranges3__45__cpo4prevE:
	.zero		1
	.type		_ZN47_INTERNAL_b919a28f_16_Normalization_cu_5c3845874cuda3std6ranges3__45__cpo9iter_moveE,@object
	.size		_ZN47_INTERNAL_b919a28f_16_Normalization_cu_5c3845874cuda3std6ranges3__45__cpo9iter_moveE,(.L_21 - _ZN47_INTERNAL_b919a28f_16_Normalization_cu_5c3845874cuda3std6ranges3__45__cpo9iter_moveE)
_ZN47_INTERNAL_b919a28f_16_Normalization_cu_5c3845874cuda3std6ranges3__45__cpo9iter_moveE:
	.zero		1
.L_21:


//--------------------- .nv.shared._ZN2at6native33batch_norm_backward_reduce_kernelIN3c108BFloat16ES3_flEEvNS_27GenericPackedTensorAccessorIT_Lm3ENS_16DefaultPtrTraitsET2_EES8_NS4_IT1_Lm1ES6_S7_EESA_SA_SA_NS4_IT0_Lm1ES6_S7_EESC_ --------------------------
	.section	.nv.shared._ZN2at6native33batch_norm_backward_reduce_kernelIN3c108BFloat16ES3_flEEvNS_27GenericPackedTensorAccessorIT_Lm3ENS_16DefaultPtrTraitsET2_EES8_NS4_IT1_Lm1ES6_S7_EESA_SA_SA_NS4_IT0_Lm1ES6_S7_EESC_,"aw",@nobits
	.sectionflags	@""
	.align	4
.nv.shared._ZN2at6native33batch_norm_backward_reduce_kernelIN3c108BFloat16ES3_flEEvNS_27GenericPackedTensorAccessorIT_Lm3ENS_16DefaultPtrTraitsET2_EES8_NS4_IT1_Lm1ES6_S7_EESA_SA_SA_NS4_IT0_Lm1ES6_S7_EESC_:
	.zero		1280


//--------------------- .nv.shared._ZN2at6native33batch_norm_backward_reduce_kernelIN3c108BFloat16EfflEEvNS_27GenericPackedTensorAccessorIT_Lm3ENS_16DefaultPtrTraitsET2_EES8_NS4_IT1_Lm1ES6_S7_EESA_SA_SA_NS4_IT0_Lm1ES6_S7_EESC_ --------------------------
	.section	.nv.shared._ZN2at6native33batch_norm_backward_reduce_kernelIN3c108BFloat16EfflEEvNS_27GenericPackedTensorAccessorIT_Lm3ENS_16DefaultPtrTraitsET2_EES8_NS4_IT1_Lm1ES6_S7_EESA_SA_SA_NS4_IT0_Lm1ES6_S7_EESC_,"aw",@nobits
	.sectionflags	@""
	.align	4
.nv.shared._ZN2at6native33batch_norm_backward_reduce_kernelIN3c108BFloat16EfflEEvNS_27GenericPackedTensorAccessorIT_Lm3ENS_16DefaultPtrTraitsET2_EES8_NS4_IT1_Lm1ES6_S7_EESA_SA_SA_NS4_IT0_Lm1ES6_S7_EESC_:
	.zero		1280


//--------------------- .nv.shared._ZN2at6native33batch_norm_backward_reduce_kernelIN3c108BFloat16ES3_fiEEvNS_27GenericPackedTensorAccessorIT_Lm3ENS_16DefaultPtrTraitsET2_EES8_NS4_IT1_Lm1ES6_S7_EESA_SA_SA_NS4_IT0_Lm1ES6_S7_EESC_ --------------------------
	.section	.nv.shared._ZN2at6native33batch_norm_backward_reduce_kernelIN3c108BFloat16ES3_fiEEvNS_27GenericPackedTensorAccessorIT_Lm3ENS_16DefaultPtrTraitsET2_EES8_NS4_IT1_Lm1ES6_S7_EESA_SA_SA_NS4_IT0_Lm1ES6_S7_EESC_,"aw",@nobits
	.sectionflags	@""
	.align	4
.nv.shared._ZN2at6native33batch_norm_backward_reduce_kernelIN3c108BFloat16ES3_fiEEvNS_27GenericPackedTensorAccessorIT_Lm3ENS_16DefaultPtrTraitsET2_EES8_NS4_IT1_Lm1ES6_S7_EESA_SA_SA_NS4_IT0_Lm1ES6_S7_EESC_:
	.zero		1280


//--------------------- .nv.shared._ZN2at6native33batch_norm_backward_reduce_kernelIN3c108BFloat16EffiEEvNS_27GenericPackedTensorAccessorIT_Lm3ENS_16DefaultPtrTraitsET2_EES8_NS4_IT1_Lm1ES6_S7_EESA_SA_SA_NS4_IT0_Lm1ES6_S7_EESC_ --------------------------
	.section	.nv.shared._ZN2at6native33batch_norm_backward_reduce_kernelIN3c108BFloat16EffiEEvNS_27GenericPackedTensorAccessorIT_Lm3ENS_16DefaultPtrTraitsET2_EES8_NS4_IT1_Lm1ES6_S7_EESA_SA_SA_NS4_IT0_Lm1ES6_S7_EESC_,"aw",@nobits
	.sectionflags	@""
	.align	4
.nv.shared._ZN2at6native33batch_norm_backward_reduce_kernelIN3c108BFloat16EffiEEvNS_27GenericPackedTensorAccessorIT_Lm3ENS_16DefaultPtrTraitsET2_EES8_NS4_IT1_Lm1ES6_S7_EESA_SA_SA_NS4_IT0_Lm1ES6_S7_EESC_:
	.zero		1280


//--------------------- .nv.shared._ZN2at6native33batch_norm_backward_reduce_kernelIN3c104HalfES3_flEEvNS_27GenericPackedTensorAccessorIT_Lm3ENS_16DefaultPtrTraitsET2_EES8_NS4_IT1_Lm1ES6_S7_EESA_SA_SA_NS4_IT0_Lm1ES6_S7_EESC_ --------------------------
	.section	.nv.shared._ZN2at6native33batch_norm_backward_reduce_kernelIN3c104HalfES3_flEEvNS_27GenericPackedTensorAccessorIT_Lm3ENS_16DefaultPtrTraitsET2_EES8_NS4_IT1_Lm1ES6_S7_EESA_SA_SA_NS4_IT0_Lm1ES6_S7_EESC_,"aw",@nobits
	.sectionflags	@""
	.align	4
.nv.shared._ZN2at6native33batch_norm_backward_reduce_kernelIN3c104HalfES3_flEEvNS_27GenericPackedTensorAccessorIT_Lm3ENS_16DefaultPtrTraitsET2_EES8_NS4_IT1_Lm1ES6_S7_EESA_SA_SA_NS4_IT0_Lm1ES6_S7_EESC_:
	.zero		1280


//--------------------- .nv.shared._ZN2at6native33batch_norm_backward_reduce_kernelIN3c104HalfEfflEEvNS_27GenericPackedTensorAccessorIT_Lm3ENS_16DefaultPtrTraitsET2_EES8_NS4_IT1_Lm1ES6_S7_EESA_SA_SA_NS4_IT0_Lm1ES6_S7_EESC_ --------------------------
	.section	.nv.shared._ZN2at6native33batch_norm_backward_reduce_kernelIN3c104HalfEfflEEvNS_27GenericPackedTensorAccessorIT_Lm3ENS_16DefaultPtrTraitsET2_EES8_NS4_IT1_Lm1ES6_S7_EESA_SA_SA_NS4_IT0_Lm1ES6_S7_EESC_,"aw",@nobits
	.sectionflags	@""
	.align	4
.nv.shared._ZN2at6native33batch_norm_backward_reduce_kernelIN3c104HalfEfflEEvNS_27GenericPackedTensorAccessorIT_Lm3ENS_16DefaultPtrTraitsET2_EES8_NS4_IT1_Lm1ES6_S7_EESA_SA_SA_NS4_IT0_Lm1ES6_S7_EESC_:
	.zero		1280


//--------------------- .nv.shared._ZN2at6native33batch_norm_backward_reduce_kernelIN3c104HalfES3_fiEEvNS_27GenericPackedTensorAccessorIT_Lm3ENS_16DefaultPtrTraitsET2_EES8_NS4_IT1_Lm1ES6_S7_EESA_SA_SA_NS4_IT0_Lm1ES6_S7_EESC_ --------------------------
	.section	.nv.shared._ZN2at6native33batch_norm_backward_reduce_kernelIN3c104HalfES3_fiEEvNS_27GenericPackedTensorAccessorIT_Lm3ENS_16DefaultPtrTraitsET2_EES8_NS4_IT1_Lm1ES6_S7_EESA_SA_SA_NS4_IT0_Lm1ES6_S7_EESC_,"aw",@nobits
	.sectionflags	@""
	.align	4
.nv.shared._ZN2at6native33batch_norm_backward_reduce_kernelIN3c104HalfES3_fiEEvNS_27GenericPackedTensorAccessorIT_Lm3ENS_16DefaultPtrTraitsET2_EES8_NS4_IT1_Lm1ES6_S7_EESA_SA_SA_NS4_IT0_Lm1ES6_S7_EESC_:
	.zero		1280


//--------------------- .nv.shared._ZN2at6native33batch_norm_backward_reduce_kernelIN3c104HalfEffiEEvNS_27GenericPackedTensorAccessorIT_Lm3ENS_16DefaultPtrTraitsET2_EES8_NS4_IT1_Lm1ES6_S7_EESA_SA_SA_NS4_IT0_Lm1ES6_S7_EESC_ --------------------------
	.section	.nv.shared._ZN2at6native33batch_norm_backward_reduce_kernelIN3c104HalfEffiEEvNS_27GenericPackedTensorAccessorIT_Lm3ENS_16DefaultPtrTraitsET2_EES8_NS4_IT1_Lm1ES6_S7_EESA_SA_SA_NS4_IT0_Lm1ES6_S7_EESC_,"aw",@nobits
	.sectionflags	@""
	.align	4
.nv.shared._ZN2at6native33batch_norm_backward_reduce_kernelIN3c104HalfEffiEEvNS_27GenericPackedTensorAccessorIT_Lm3ENS_16DefaultPtrTraitsET2_EES8_NS4_IT1_Lm1ES6_S7_EESA_SA_SA_NS4_IT0_Lm1ES6_S7_EESC_:
	.zero		1280


//--------------------- .nv.shared._ZN2at6native33batch_norm_backward_reduce_kernelIffflEEvNS_27GenericPackedTensorAccessorIT_Lm3ENS_16DefaultPtrTraitsET2_EES6_NS2_IT1_Lm1ES4_S5_EES8_S8_S8_NS2_IT0_Lm1ES4_S5_EESA_ --------------------------
	.section	.nv.shared._ZN2at6native33batch_norm_backward_reduce_kernelIffflEEvNS_27GenericPackedTensorAccessorIT_Lm3ENS_16DefaultPtrTraitsET2_EES6_NS2_IT1_Lm1ES4_S5_EES8_S8_S8_NS2_IT0_Lm1ES4_S5_EESA_,"aw",@nobits
	.sectionflags	@""
	.align	4
.nv.shared._ZN2at6native33batch_norm_backward_reduce_kernelIffflEEvNS_27GenericPackedTensorAccessorIT_Lm3ENS_16DefaultPtrTraitsET2_EES6_NS2_IT1_Lm1ES4_S5_EES8_S8_S8_NS2_IT0_Lm1ES4_S5_EESA_:
	.zero		1280


//--------------------- .nv.shared._ZN2at6native33batch_norm_backward_reduce_kernelIfffiEEvNS_27GenericPackedTensorAccessorIT_Lm3ENS_16DefaultPtrTraitsET2_EES6_NS2_IT1_Lm1ES4_S5_EES8_S8_S8_NS2_IT0_Lm1ES4_S5_EESA_ --------------------------
	.section	.nv.shared._ZN2at6native33batch_norm_backward_reduce_kernelIfffiEEvNS_27GenericPackedTensorAccessorIT_Lm3ENS_16DefaultPtrTraitsET2_EES6_NS2_IT1_Lm1ES4_S5_EES8_S8_S8_NS2_IT0_Lm1ES4_S5_EESA_,"aw",@nobits
	.sectionflags	@""
	.align	4
.nv.shared._ZN2at6native33batch_norm_backward_reduce_kernelIfffiEEvNS_27GenericPackedTensorAccessorIT_Lm3ENS_16DefaultPtrTraitsET2_EES6_NS2_IT1_Lm1ES4_S5_EES8_S8_S8_NS2_IT0_Lm1ES4_S5_EESA_:
	.zero		1280


//--------------------- .nv.shared._ZN2at6native33batch_norm_backward_reduce_kernelIdddlEEvNS_27GenericPackedTensorAccessorIT_Lm3ENS_16DefaultPtrTraitsET2_EES6_NS2_IT1_Lm1ES4_S5_EES8_S8_S8_NS2_IT0_Lm1ES4_S5_EESA_ --------------------------
	.section	.nv.shared._ZN2at6native33batch_norm_backward_reduce_kernelIdddlEEvNS_27GenericPackedTensorAccessorIT_Lm3ENS_16DefaultPtrTraitsET2_EES6_NS2_IT1_Lm1ES4_S5_EES8_S8_S8_NS2_IT0_Lm1ES4_S5_EESA_,"aw",@nobits
	.sectionflags	@""
	.align	8
.nv.shared._ZN2at6native33batch_norm_backward_reduce_kernelIdddlEEvNS_27GenericPackedTensorAccessorIT_Lm3ENS_16DefaultPtrTraitsET2_EES6_NS2_IT1_Lm1ES4_S5_EES8_S8_S8_NS2_IT0_Lm1ES4_S5_EESA_:
	.zero		1536


//--------------------- .nv.shared._ZN2at6native33batch_norm_backward_reduce_kernelIdddiEEvNS_27GenericPackedTensorAccessorIT_Lm3ENS_16DefaultPtrTraitsET2_EES6_NS2_IT1_Lm1ES4_S5_EES8_S8_S8_NS2_IT0_Lm1ES4_S5_EESA_ --------------------------
	.section	.nv.shared._ZN2at6native33batch_norm_backward_reduce_kernelIdddiEEvNS_27GenericPackedTensorAccessorIT_Lm3ENS_16DefaultPtrTraitsET2_EES6_NS2_IT1_Lm1ES4_S5_EES8_S8_S8_NS2_IT0_Lm1ES4_S5_EESA_,"aw",@nobits
	.sectionflags	@""
	.align	8
.nv.shared._ZN2at6native33batch_norm_backward_reduce_kernelIdddiEEvNS_27GenericPackedTensorAccessorIT_Lm3ENS_16DefaultPtrTraitsET2_EES6_NS2_IT1_Lm1ES4_S5_EES8_S8_S8_NS2_IT0_Lm1ES4_S5_EESA_:
	.zero		1536


//--------------------- .nv.shared._ZN2at6native36batch_norm_collect_statistics_kernelINS0_6InvStdEN3c108BFloat16ES4_flEEvNS_27GenericPackedTensorAccessorIKT0_Lm3ENS_17RestrictPtrTraitsET3_EET2_SB_NS5_ISB_Lm1ES8_S9_EESC_ --------------------------
	.section	.nv.shared._ZN2at6native36batch_norm_collect_statistics_kernelINS0_6InvStdEN3c108BFloat16ES4_flEEvNS_27GenericPackedTensorAccessorIKT0_Lm3ENS_17RestrictPtrTraitsET3_EET2_SB_NS5_ISB_Lm1ES8_S9_EESC_,"aw",@nobits
	.sectionflags	@""
	.align	4
.nv.shared._ZN2at6native36batch_norm_collect_statistics_kernelINS0_6InvStdEN3c108BFloat16ES4_flEEvNS_27GenericPackedTensorAccessorIKT0_Lm3ENS_17RestrictPtrTraitsET3_EET2_SB_NS5_ISB_Lm1ES8_S9_EESC_:
	.zero		1664


//--------------------- .nv.shared._ZN2at6native36batch_norm_collect_statistics_kernelINS0_6InvStdEN3c108BFloat16ES4_fiEEvNS_27GenericPackedTensorAccessorIKT0_Lm3ENS_17RestrictPtrTraitsET3_EET2_SB_NS5_ISB_Lm1ES8_S9_EESC_ --------------------------
	.section	.nv.shared._ZN2at6native36batch_norm_collect_statistics_kernelINS0_6InvStdEN3c108BFloat16ES4_fiEEvNS_27GenericPackedTensorAccessorIKT0_Lm3ENS_17RestrictPtrTraitsET3_EET2_SB_NS5_ISB_Lm1ES8_S9_EESC_,"aw",@nobits
	.sectionflags	@""
	.align	4
.nv.shared._ZN2at6native36batch_norm_collect_statistics_kernelINS0_6InvStdEN3c108BFloat16ES4_fiEEvNS_27GenericPackedTensorAccessorIKT0_Lm3ENS_17RestrictPtrTraitsET3_EET2_SB_NS5_ISB_Lm1ES8_S9_EESC_:
	.zero		1664


//--------------------- .nv.shared._ZN2at6native50batch_norm_collect_statistics_channels_last_kernelINS0_6InvStdEN3c108BFloat16EfLi4EEEvPKT0_PT1_S9_PVS8_PiiiS8_ --------------------------
	.section	.nv.shared._ZN2at6native50batch_norm_collect_statistics_channels_last_kernelINS0_6InvStdEN3c108BFloat16EfLi4EEEvPKT0_PT1_S9_PVS8_PiiiS8_,"aw",@nobits
	.sectionflags	@""
	.align	4
.nv.shared._ZN2at6native50batch_norm_collect_statistics_channels_last_kernelINS0_6InvStdEN3c108BFloat16EfLi4EEEvPKT0_PT1_S9_PVS8_PiiiS8_:
	.zero		7169


//--------------------- .nv.shared._ZN2at6native36batch_norm_collect_statistics_kernelINS0_6InvStdEN3c104HalfES4_flEEvNS_27GenericPackedTensorAccessorIKT0_Lm3ENS_17RestrictPtrTraitsET3_EET2_SB_NS5_ISB_Lm1ES8_S9_EESC_ --------------------------
	.section	.nv.shared._ZN2at6native36batch_norm_collect_statistics_kernelINS0_6InvStdEN3c104HalfES4_flEEvNS_27GenericPackedTensorAccessorIKT0_Lm3ENS_17RestrictPtrTraitsET3_EET2_SB_NS5_ISB_Lm1ES8_S9_EESC_,"aw",@nobits
	.sectionflags	@""
	.align	4
.nv.shared._ZN2at6native36batch_norm_collect_statistics_kernelINS0_6InvStdEN3c104HalfES4_flEEvNS_27GenericPackedTensorAccessorIKT0_Lm3ENS_17RestrictPtrTraitsET3_EET2_SB_NS5_ISB_Lm1ES8_S9_EESC_:
	.zero		1664


//--------------------- .nv.shared._ZN2at6native36batch_norm_collect_statistics_kernelINS0_6InvStdEN3c104HalfES4_fiEEvNS_27GenericPackedTensorAccessorIKT0_Lm3ENS_17RestrictPtrTraitsET3_EET2_SB_NS5_ISB_Lm1ES8_S9_EESC_ --------------------------
	.section	.nv.shared._ZN2at6native36batch_norm_collect_statistics_kernelINS0_6InvStdEN3c104HalfES4_fiEEvNS_27GenericPackedTensorAccessorIKT0_Lm3ENS_17RestrictPtrTraitsET3_EET2_SB_NS5_ISB_Lm1ES8_S9_EESC_,"aw",@nobits
	.sectionflags	@""
	.align	4
.nv.shared._ZN2at6native36batch_norm_collect_statistics_kernelINS0_6InvStdEN3c104HalfES4_fiEEvNS_27GenericPackedTensorAccessorIKT0_Lm3ENS_17RestrictPtrTraitsET3_EET2_SB_NS5_ISB_Lm1ES8_S9_EESC_:
	.zero		1664


//--------------------- .nv.shared._ZN2at6native50batch_norm_collect_statistics_channels_last_kernelINS0_6InvStdEN3c104HalfEfLi4EEEvPKT0_PT1_S9_PVS8_PiiiS8_ --------------------------
	.section	.nv.shared._ZN2at6native50batch_norm_collect_statistics_channels_last_kernelINS0_6InvStdEN3c104HalfEfLi4EEEvPKT0_PT1_S9_PVS8_PiiiS8_,"aw",@nobits
	.sectionflags	@""
	.align	4
.nv.shared._ZN2at6native50batch_norm_collect_statistics_channels_last_kernelINS0_6InvStdEN3c104HalfEfLi4EEEvPKT0_PT1_S9_PVS8_PiiiS8_:
	.zero		7169


//--------------------- .nv.shared._ZN2at6native36batch_norm_collect_statistics_kernelINS0_6InvStdEffflEEvNS_27GenericPackedTensorAccessorIKT0_Lm3ENS_17RestrictPtrTraitsET3_EET2_S9_NS3_IS9_Lm1ES6_S7_EESA_ --------------------------
	.section	.nv.shared._ZN2at6native36batch_norm_collect_statistics_kernelINS0_6InvStdEffflEEvNS_27GenericPackedTensorAccessorIKT0_Lm3ENS_17RestrictPtrTraitsET3_EET2_S9_NS3_IS9_Lm1ES6_S7_EESA_,"aw",@nobits
	.sectionflags	@""
	.align	4
.nv.shared._ZN2at6native36batch_norm_collect_statistics_kernelINS0_6InvStdEffflEEvNS_27GenericPackedTensorAccessorIKT0_Lm3ENS_17RestrictPtrTraitsET3_EET2_S9_NS3_IS9_Lm1ES6_S7_EESA_:
	.zero		1664


//--------------------- .nv.shared._ZN2at6native36batch_norm_collect_statistics_kernelINS0_6InvStdEfffiEEvNS_27GenericPackedTensorAccessorIKT0_Lm3ENS_17RestrictPtrTraitsET3_EET2_S9_NS3_IS9_Lm1ES6_S7_EESA_ --------------------------
	.section	.nv.shared._ZN2at6native36batch_norm_collect_statistics_kernelINS0_6InvStdEfffiEEvNS_27GenericPackedTensorAccessorIKT0_Lm3ENS_17RestrictPtrTraitsET3_EET2_S9_NS3_IS9_Lm1ES6_S7_EESA_,"aw",@nobits
	.sectionflags	@""
	.align	4
.nv.shared._ZN2at6native36batch_norm_collect_statistics_kernelINS0_6InvStdEfffiEEvNS_27GenericPackedTensorAccessorIKT0_Lm3ENS_17RestrictPtrTraitsET3_EET2_S9_NS3_IS9_Lm1ES6_S7_EESA_:
	.zero		1664


//--------------------- .nv.shared._ZN2at6native50batch_norm_collect_statistics_channels_last_kernelINS0_6InvStdEffLi4EEEvPKT0_PT1_S7_PVS6_PiiiS6_ --------------------------
	.section	.nv.shared._ZN2at6native50batch_norm_collect_statistics_channels_last_kernelINS0_6InvStdEffLi4EEEvPKT0_PT1_S7_PVS6_PiiiS6_,"aw",@nobits
	.sectionflags	@""
	.align	4
.nv.shared._ZN2at6native50batch_norm_collect_statistics_channels_last_kernelINS0_6InvStdEffLi4EEEvPKT0_PT1_S7_PVS6_PiiiS6_:
	.zero		7169


//--------------------- .nv.shared._ZN2at6native36batch_norm_collect_statistics_kernelINS0_6InvStdEdddlEEvNS_27GenericPackedTensorAccessorIKT0_Lm3ENS_17RestrictPtrTraitsET3_EET2_S9_NS3_IS9_Lm1ES6_S7_EESA_ --------------------------
	.section	.nv.shared._ZN2at6native36batch_norm_collect_statistics_kernelINS0_6InvStdEdddlEEvNS_27GenericPackedTensorAccessorIKT0_Lm3ENS_17RestrictPtrTraitsET3_EET2_S9_NS3_IS9_Lm1ES6_S7_EESA_,"aw",@nobits
	.sectionflags	@""
	.align	4
.nv.shared._ZN2at6native36batch_norm_collect_statistics_kernelINS0_6InvStdEdddlEEvNS_27GenericPackedTensorAccessorIKT0_Lm3ENS_17RestrictPtrTraitsET3_EET2_S9_NS3_IS9_Lm1ES6_S7_EESA_:
	.zero		1664


//--------------------- .nv.shared._ZN2at6native36batch_norm_collect_statistics_kernelINS0_6InvStdEdddiEEvNS_27GenericPackedTensorAccessorIKT0_Lm3ENS_17RestrictPtrTraitsET3_EET2_S9_NS3_IS9_Lm1ES6_S7_EESA_ --------------------------
	.section	.nv.shared._ZN2at6native36batch_norm_collect_statistics_kernelINS0_6InvStdEdddiEEvNS_27GenericPackedTensorAccessorIKT0_Lm3ENS_17RestrictPtrTraitsET3_EET2_S9_NS3_IS9_Lm1ES6_S7_EESA_,"aw",@nobits
	.sectionflags	@""
	.align	4
.nv.shared._ZN2at6native36batch_norm_collect_statistics_kernelINS0_6InvStdEdddiEEvNS_27GenericPackedTensorAccessorIKT0_Lm3ENS_17RestrictPtrTraitsET3_EET2_S9_NS3_IS9_Lm1ES6_S7_EESA_:
	.zero		1664


//--------------------- .nv.shared._ZN2at6native50batch_norm_collect_statistics_channels_last_kernelINS0_6InvStdEddLi4EEEvPKT0_PT1_S7_PVS6_PiiiS6_ --------------------------
	.section	.nv.shared._ZN2at6native50batch_norm_collect_statistics_channels_last_kernelINS0_6InvStdEddLi4EEEvPKT0_PT1_S7_PVS6_PiiiS6_,"aw",@nobits
	.sectionflags	@""
	.align	8
.nv.shared._ZN2at6native50batch_norm_collect_statistics_channels_last_kernelINS0_6InvStdEddLi4EEEvPKT0_PT1_S7_PVS6_PiiiS6_:
	.zero		11265


//--------------------- .nv.shared._ZN2at6native26batch_norm_backward_kernelIN3c108BFloat16ES3_fiEEvNS_27GenericPackedTensorAccessorIKT_Lm3ENS_16DefaultPtrTraitsET2_EES9_NS4_IS5_Lm3ES7_S8_EENS4_IT0_Lm1ES7_S8_EESC_NS4_IKSB_Lm1ES7_S8_EESE_SE_NS4_IKT1_Lm1ES7_S8_EESH_bSF_ --------------------------
	.section	.nv.shared._ZN2at6native26batch_norm_backward_kernelIN3c108BFloat16ES3_fiEEvNS_27GenericPackedTensorAccessorIKT_Lm3ENS_16DefaultPtrTraitsET2_EES9_NS4_IS5_Lm3ES7_S8_EENS4_IT0_Lm1ES7_S8_EESC_NS4_IKSB_Lm1ES7_S8_EESE_SE_NS4_IKT1_Lm1ES7_S8_EESH_bSF_,"aw",@nobits
	.sectionflags	@""
	.align	4
.nv.shared._ZN2at6native26batch_norm_backward_kernelIN3c108BFloat16ES3_fiEEvNS_27GenericPackedTensorAccessorIKT_Lm3ENS_16DefaultPtrTraitsET2_EES9_NS4_IS5_Lm3ES7_S8_EENS4_IT0_Lm1ES7_S8_EESC_NS4_IKSB_Lm1ES7_S8_EESE_SE_NS4_IKT1_Lm1ES7_S8_EESH_bSF_:
	.zero		1280


//--------------------- .nv.shared._ZN2at6native26batch_norm_backward_kernelIN3c108BFloat16EffiEEvNS_27GenericPackedTensorAccessorIKT_Lm3ENS_16DefaultPtrTraitsET2_EES9_NS4_IS5_Lm3ES7_S8_EENS4_IT0_Lm1ES7_S8_EESC_NS4_IKSB_Lm1ES7_S8_EESE_SE_NS4_IKT1_Lm1ES7_S8_EESH_bSF_ --------------------------
	.section	.nv.shared._ZN2at6native26batch_norm_backward_kernelIN3c108BFloat16EffiEEvNS_27GenericPackedTensorAccessorIKT_Lm3ENS_16DefaultPtrTraitsET2_EES9_NS4_IS5_Lm3ES7_S8_EENS4_IT0_Lm1ES7_S8_EESC_NS4_IKSB_Lm1ES7_S8_EESE_SE_NS4_IKT1_Lm1ES7_S8_EESH_bSF_,"aw",@nobits
	.sectionflags	@""
	.align	4
.nv.shared._ZN2at6native26batch_norm_backward_kernelIN3c108BFloat16EffiEEvNS_27GenericPackedTensorAccessorIKT_Lm3ENS_16DefaultPtrTraitsET2_EES9_NS4_IS5_Lm3ES7_S8_EENS4_IT0_Lm1ES7_S8_EESC_NS4_IKSB_Lm1ES7_S8_EESE_SE_NS4_IKT1_Lm1ES7_S8_EESH_bSF_:
	.zero		1280


//--------------------- .nv.shared._ZN2at6native26batch_norm_backward_kernelIN3c104HalfES3_fiEEvNS_27GenericPackedTensorAccessorIKT_Lm3ENS_16DefaultPtrTraitsET2_EES9_NS4_IS5_Lm3ES7_S8_EENS4_IT0_Lm1ES7_S8_EESC_NS4_IKSB_Lm1ES7_S8_EESE_SE_NS4_IKT1_Lm1ES7_S8_EESH_bSF_ --------------------------
	.section	.nv.shared._ZN2at6native26batch_norm_backward_kernelIN3c104HalfES3_fiEEvNS_27GenericPackedTensorAccessorIKT_Lm3ENS_16DefaultPtrTraitsET2_EES9_NS4_IS5_Lm3ES7_S8_EENS4_IT0_Lm1ES7_S8_EESC_NS4_IKSB_Lm1ES7_S8_EESE_SE_NS4_IKT1_Lm1ES7_S8_EESH_bSF_,"aw",@nobits
	.sectionflags	@""
	.align	4
.nv.shared._ZN2at6native26batch_norm_backward_kernelIN3c104HalfES3_fiEEvNS_27GenericPackedTensorAccessorIKT_Lm3ENS_16DefaultPtrTraitsET2_EES9_NS4_IS5_Lm3ES7_S8_EENS4_IT0_Lm1ES7_S8_EESC_NS4_IKSB_Lm1ES7_S8_EESE_SE_NS4_IKT1_Lm1ES7_S8_EESH_bSF_:
	.zero		1280


//--------------------- .nv.shared._ZN2at6native26batch_norm_backward_kernelIN3c104HalfEffiEEvNS_27GenericPackedTensorAccessorIKT_Lm3ENS_16DefaultPtrTraitsET2_EES9_NS4_IS5_Lm3ES7_S8_EENS4_IT0_Lm1ES7_S8_EESC_NS4_IKSB_Lm1ES7_S8_EESE_SE_NS4_IKT1_Lm1ES7_S8_EESH_bSF_ --------------------------
	.section	.nv.shared._ZN2at6native26batch_norm_backward_kernelIN3c104HalfEffiEEvNS_27GenericPackedTensorAccessorIKT_Lm3ENS_16DefaultPtrTraitsET2_EES9_NS4_IS5_Lm3ES7_S8_EENS4_IT0_Lm1ES7_S8_EESC_NS4_IKSB_Lm1ES7_S8_EESE_SE_NS4_IKT1_Lm1ES7_S8_EESH_bSF_,"aw",@nobits
	.sectionflags	@""
	.align	4
.nv.shared._ZN2at6native26batch_norm_backward_kernelIN3c104HalfEffiEEvNS_27GenericPackedTensorAccessorIKT_Lm3ENS_16DefaultPtrTraitsET2_EES9_NS4_IS5_Lm3ES7_S8_EENS4_IT0_Lm1ES7_S8_EESC_NS4_IKSB_Lm1ES7_S8_EESE_SE_NS4_IKT1_Lm1ES7_S8_EESH_bSF_:
	.zero		1280


//--------------------- .nv.shared._ZN2at6native26batch_norm_backward_kernelIfffiEEvNS_27GenericPackedTensorAccessorIKT_Lm3ENS_16DefaultPtrTraitsET2_EES7_NS2_IS3_Lm3ES5_S6_EENS2_IT0_Lm1ES5_S6_EESA_NS2_IKS9_Lm1ES5_S6_EESC_SC_NS2_IKT1_Lm1ES5_S6_EESF_bSD_ --------------------------
	.section	.nv.shared._ZN2at6native26batch_norm_backward_kernelIfffiEEvNS_27GenericPackedTensorAccessorIKT_Lm3ENS_16DefaultPtrTraitsET2_EES7_NS2_IS3_Lm3ES5_S6_EENS2_IT0_Lm1ES5_S6_EESA_NS2_IKS9_Lm1ES5_S6_EESC_SC_NS2_IKT1_Lm1ES5_S6_EESF_bSD_,"aw",@nobits
	.sectionflags	@""
	.align	4
.nv.shared._ZN2at6native26batch_norm_backward_kernelIfffiEEvNS_27GenericPackedTensorAccessorIKT_Lm3ENS_16DefaultPtrTraitsET2_EES7_NS2_IS3_Lm3ES5_S6_EENS2_IT0_Lm1ES5_S6_EESA_NS2_IKS9_Lm1ES5_S6_EESC_SC_NS2_IKT1_Lm1ES5_S6_EESF_bSD_:
	.zero		1280


//--------------------- .nv.shared._ZN2at6native26batch_norm_backward_kernelIdddiEEvNS_27GenericPackedTensorAccessorIKT_Lm3ENS_16DefaultPtrTraitsET2_EES7_NS2_IS3_Lm3ES5_S6_EENS2_IT0_Lm1ES5_S6_EESA_NS2_IKS9_Lm1ES5_S6_EESC_SC_NS2_IKT1_Lm1ES5_S6_EESF_bSD_ --------------------------
	.section	.nv.shared._ZN2at6native26batch_norm_backward_kernelIdddiEEvNS_27GenericPackedTensorAccessorIKT_Lm3ENS_16DefaultPtrTraitsET2_EES7_NS2_IS3_Lm3ES5_S6_EENS2_IT0_Lm1ES5_S6_EESA_NS2_IKS9_Lm1ES5_S6_EESC_SC_NS2_IKT1_Lm1ES5_S6_EESF_bSD_,"aw",@nobits
	.sectionflags	@""
	.align	8
.nv.shared._ZN2at6native26batch_norm_backward_kernelIdddiEEvNS_27GenericPackedTensorAccessorIKT_Lm3ENS_16DefaultPtrTraitsET2_EES7_NS2_IS3_Lm3ES5_S6_EENS2_IT0_Lm1ES5_S6_EESA_NS2_IKS9_Lm1ES5_S6_EESC_SC_NS2_IKT1_Lm1ES5_S6_EESF_bSD_:
	.zero		1536


//--------------------- .nv.shared._ZN2at6native50batch_norm_collect_statistics_channels_last_kernelINS0_3VarEN3c108BFloat16EfLi4EEEvPKT0_PT1_S9_PVS8_PiiiS8_ --------------------------
	.section	.nv.shared._ZN2at6native50batch_norm_collect_statistics_channels_last_kernelINS0_3VarEN3c108BFloat16EfLi4EEEvPKT0_PT1_S9_PVS8_PiiiS8_,"aw",@nobits
	.sectionflags	@""
	.align	4
.nv.shared._ZN2at6native50batch_norm_collect_statistics_channels_last_kernelINS0_3VarEN3c108BFloat16EfLi4EEEvPKT0_PT1_S9_PVS8_PiiiS8_:
	.zero		7169


//--------------------- .nv.shared._ZN2at6native50batch_norm_collect_statistics_channels_last_kernelINS0_3VarEN3c104HalfEfLi4EEEvPKT0_PT1_S9_PVS8_PiiiS8_ --------------------------
	.section	.nv.shared._ZN2at6native50batch_norm_collect_statistics_channels_last_kernelINS0_3VarEN3c104HalfEfLi4EEEvPKT0_PT1_S9_PVS8_PiiiS8_,"aw",@nobits
	.sectionflags	@""
	.align	4
.nv.shared._ZN2at6native50batch_norm_collect_statistics_channels_last_kernelINS0_3VarEN3c104HalfEfLi4EEEvPKT0_PT1_S9_PVS8_PiiiS8_:
	.zero		7169


//--------------------- .nv.shared._ZN2at6native50batch_norm_collect_statistics_channels_last_kernelINS0_3VarEffLi4EEEvPKT0_PT1_S7_PVS6_PiiiS6_ --------------------------
	.section	.nv.shared._ZN2at6native50batch_norm_collect_statistics_channels_last_kernelINS0_3VarEffLi4EEEvPKT0_PT1_S7_PVS6_PiiiS6_,"aw",@nobits
	.sectionflags	@""
	.align	4
.nv.shared._ZN2at6native50batch_norm_collect_statistics_channels_last_kernelINS0_3VarEffLi4EEEvPKT0_PT1_S7_PVS6_PiiiS6_:
	.zero		7169


//--------------------- .nv.shared._ZN2at6native50batch_norm_collect_statistics_channels_last_kernelINS0_3VarEddLi4EEEvPKT0_PT1_S7_PVS6_PiiiS6_ --------------------------
	.section	.nv.shared._ZN2at6native50batch_norm_collect_statistics_channels_last_kernelINS0_3VarEddLi4EEEvPKT0_PT1_S7_PVS6_PiiiS6_,"aw",@nobits
	.sectionflags	@""
	.align	8
.nv.shared._ZN2at6native50batch_norm_collect_statistics_channels_last_kernelINS0_3VarEddLi4EEEvPKT0_PT1_S7_PVS6_PiiiS6_:
	.zero		11265


//--------------------- .nv.shared._ZN2at6native36batch_norm_collect_statistics_kernelINS0_3VarEN3c108BFloat16ES4_fiEEvNS_27GenericPackedTensorAccessorIKT0_Lm3ENS_17RestrictPtrTraitsET3_EET2_SB_NS5_ISB_Lm1ES8_S9_EESC_ --------------------------
	.section	.nv.shared._ZN2at6native36batch_norm_collect_statistics_kernelINS0_3VarEN3c108BFloat16ES4_fiEEvNS_27GenericPackedTensorAccessorIKT0_Lm3ENS_17RestrictPtrTraitsET3_EET2_SB_NS5_ISB_Lm1ES8_S9_EESC_,"aw",@nobits
	.sectionflags	@""
	.align	4
.nv.shared._ZN2at6native36batch_norm_collect_statistics_kernelINS0_3VarEN3c108BFloat16ES4_fiEEvNS_27GenericPackedTensorAccessorIKT0_Lm3ENS_17RestrictPtrTraitsET3_EET2_SB_NS5_ISB_Lm1ES8_S9_EESC_:
	.zero		1664


//--------------------- .nv.shared._ZN2at6native36batch_norm_collect_statistics_kernelINS0_3VarEN3c104HalfES4_fiEEvNS_27GenericPackedTensorAccessorIKT0_Lm3ENS_17RestrictPtrTraitsET3_EET2_SB_NS5_ISB_Lm1ES8_S9_EESC_ --------------------------
	.section	.nv.shared._ZN2at6native36batch_norm_collect_statistics_kernelINS0_3VarEN3c104HalfES4_fiEEvNS_27GenericPackedTensorAccessorIKT0_Lm3ENS_17RestrictPtrTraitsET3_EET2_SB_NS5_ISB_Lm1ES8_S9_EESC_,"aw",@nobits
	.sectionflags	@""
	.align	4
.nv.shared._ZN2at6native36batch_norm_collect_statistics_kernelINS0_3VarEN3c104HalfES4_fiEEvNS_27GenericPackedTensorAccessorIKT0_Lm3ENS_17RestrictPtrTraitsET3_EET2_SB_NS5_ISB_Lm1ES8_S9_EESC_:
	.zero		1664


//--------------------- .nv.shared._ZN2at6native36batch_norm_collect_statistics_kernelINS0_3VarEfffiEEvNS_27GenericPackedTensorAccessorIKT0_Lm3ENS_17RestrictPtrTraitsET3_EET2_S9_NS3_IS9_Lm1ES6_S7_EESA_ --------------------------
	.section	.nv.shared._ZN2at6native36batch_norm_collect_statistics_kernelINS0_3VarEfffiEEvNS_27GenericPackedTensorAccessorIKT0_Lm3ENS_17RestrictPtrTraitsET3_EET2_S9_NS3_IS9_Lm1ES6_S7_EESA_,"aw",@nobits
	.sectionflags	@""
	.align	4
.nv.shared._ZN2at6native36batch_norm_collect_statistics_kernelINS0_3VarEfffiEEvNS_27GenericPackedTensorAccessorIKT0_Lm3ENS_17RestrictPtrTraitsET3_EET2_S9_NS3_IS9_Lm1ES6_S7_EESA_:
	.zero		1664


//--------------------- .nv.shared._ZN2at6native36batch_norm_collect_statistics_kernelINS0_3VarEdddiEEvNS_27GenericPackedTensorAccessorIKT0_Lm3ENS_17RestrictPtrTraitsET3_EET2_S9_NS3_IS9_Lm1ES6_S7_EESA_ --------------------------
	.section	.nv.shared._ZN2at6native36batch_norm_collect_statistics_kernelINS0_3VarEdddiEEvNS_27GenericPackedTensorAccessorIKT0_Lm3ENS_17RestrictPtrTraitsET3_EET2_S9_NS3_IS9_Lm1ES6_S7_EESA_,"aw",@nobits
	.sectionflags	@""
	.align	4
.nv.shared._ZN2at6native36batch_norm_collect_statistics_kernelINS0_3VarEdddiEEvNS_27GenericPackedTensorAccessorIKT0_Lm3ENS_17RestrictPtrTraitsET3_EET2_S9_NS3_IS9_Lm1ES6_S7_EESA_:
	.zero		1664


//--------------------- .nv.shared._ZN2at6native47batch_norm_backward_reduce_channels_last_kernelILi4EN3c108BFloat16EfS3_EEvPKT0_S6_PKT1_S9_PS7_SA_PT2_SC_PVS7_Piii --------------------------
	.section	.nv.shared._ZN2at6native47batch_norm_backward_reduce_channels_last_kernelILi4EN3c108BFloat16EfS3_EEvPKT0_S6_PKT1_S9_PS7_SA_PT2_SC_PVS7_Piii,"aw",@nobits
	.sectionflags	@""
	.align	4
.nv.shared._ZN2at6native47batch_norm_backward_reduce_channels_last_kernelILi4EN3c108BFloat16EfS3_EEvPKT0_S6_PKT1_S9_PS7_SA_PT2_SC_PVS7_Piii:
	.zero		5121


//--------------------- .nv.shared._ZN2at6native47batch_norm_backward_reduce_channels_last_kernelILi4EN3c104HalfEfS3_EEvPKT0_S6_PKT1_S9_PS7_SA_PT2_SC_PVS7_Piii --------------------------
	.section	.nv.shared._ZN2at6native47batch_norm_backward_reduce_channels_last_kernelILi4EN3c104HalfEfS3_EEvPKT0_S6_PKT1_S9_PS7_SA_PT2_SC_PVS7_Piii,"aw",@nobits
	.sectionflags	@""
	.align	4
.nv.shared._ZN2at6native47batch_norm_backward_reduce_channels_last_kernelILi4EN3c104HalfEfS3_EEvPKT0_S6_PKT1_S9_PS7_SA_PT2_SC_PVS7_Piii:
	.zero		5121


//--------------------- .nv.shared._ZN2at6native47batch_norm_backward_reduce_channels_last_kernelILi4EN3c108BFloat16EffEEvPKT0_S6_PKT1_S9_PS7_SA_PT2_SC_PVS7_Piii --------------------------
	.section	.nv.shared._ZN2at6native47batch_norm_backward_reduce_channels_last_kernelILi4EN3c108BFloat16EffEEvPKT0_S6_PKT1_S9_PS7_SA_PT2_SC_PVS7_Piii,"aw",@nobits
	.sectionflags	@""
	.align	4
.nv.shared._ZN2at6native47batch_norm_backward_reduce_channels_last_kernelILi4EN3c108BFloat16EffEEvPKT0_S6_PKT1_S9_PS7_SA_PT2_SC_PVS7_Piii:
	.zero		5121


//--------------------- .nv.shared._ZN2at6native47batch_norm_backward_reduce_channels_last_kernelILi4EN3c104HalfEffEEvPKT0_S6_PKT1_S9_PS7_SA_PT2_SC_PVS7_Piii --------------------------
	.section	.nv.shared._ZN2at6native47batch_norm_backward_reduce_channels_last_kernelILi4EN3c104HalfEffEEvPKT0_S6_PKT1_S9_PS7_SA_PT2_SC_PVS7_Piii,"aw",@nobits
	.sectionflags	@""
	.align	4
.nv.shared._ZN2at6native47batch_norm_backward_reduce_channels_last_kernelILi4EN3c104HalfEffEEvPKT0_S6_PKT1_S9_PS7_SA_PT2_SC_PVS7_Piii:
	.zero		5121


//--------------------- .nv.shared._ZN2at6native47batch_norm_backward_reduce_channels_last_kernelILi4EfffEEvPKT0_S4_PKT1_S7_PS5_S8_PT2_SA_PVS5_Piii --------------------------
	.section	.nv.shared._ZN2at6native47batch_norm_backward_reduce_channels_last_kernelILi4EfffEEvPKT0_S4_PKT1_S7_PS5_S8_PT2_SA_PVS5_Piii,"aw",@nobits
	.sectionflags	@""
	.align	4
.nv.shared._ZN2at6native47batch_norm_backward_reduce_channels_last_kernelILi4EfffEEvPKT0_S4_PKT1_S7_PS5_S8_PT2_SA_PVS5_Piii:
	.zero		5121


//--------------------- .nv.shared._ZN2at6native47batch_norm_backward_reduce_channels_last_kernelILi4EdddEEvPKT0_S4_PKT1_S7_PS5_S8_PT2_SA_PVS5_Piii --------------------------
	.section	.nv.shared._ZN2at6native47batch_norm_backward_reduce_channels_last_kernelILi4EdddEEvPKT0_S4_PKT1_S7_PS5_S8_PT2_SA_PVS5_Piii,"aw",@nobits
	.sectionflags	@""
	.align	8
.nv.shared._ZN2at6native47batch_norm_backward_reduce_channels_last_kernelILi4EdddEEvPKT0_S4_PKT1_S7_PS5_S8_PT2_SA_PVS5_Piii:
	.zero		9217


//--------------------- .nv.constant0._ZN2at6native49_GLOBAL__N__b919a28f_16_Normalization_cu_5c38458745unrolled_elementwise_kernel_for_multi_outputsILi3EZZZNS1_34batch_norm_update_stats_and_invertERKNS_6TensorES5_S5_S5_ddlENKUlvE_clEvENKUlvE2_clEvEUlffN3c108BFloat16ES9_E_St5arrayIPcLm7EE16OffsetCalculatorILi4EjLb0EESE_ILi3EjLb0EEEEviT0_T1_T2_T3_ --------------------------
	.section	.nv.constant0._ZN2at6native49_GLOBAL__N__b919a28f_16_Normalization_cu_5c38458745unrolled_elementwise_kernel_for_multi_outputsILi3EZZZNS1_34batch_norm_update_stats_and_invertERKNS_6TensorES5_S5_S5_ddlENKUlvE_clEvENKUlvE2_clEvEUlffN3c108BFloat16ES9_E_St5arrayIPcLm7EE16OffsetCalculatorILi4EjLb0EESE_ILi3EjLb0EEEEviT0_T1_T2_T3_,"a",@progbits
	.sectionflags	@""
	.align	4
.nv.constant0._ZN2at6native49_GLOBAL__N__b919a28f_16_Normalization_cu_5c38458745unrolled_elementwise_kernel_for_multi_outputsILi3EZZZNS1_34batch_norm_update_stats_and_invertERKNS_6TensorES5_S5_S5_ddlENKUlvE_clEvENKUlvE2_clEvEUlffN3c108BFloat16ES9_E_St5arrayIPcLm7EE16OffsetCalculatorILi4EjLb0EESE_ILi3EjLb0EEEEviT0_T1_T2_T3_:
	.zero		1924


//--------------------- .nv.constant0._ZN2at6native49_GLOBAL__N__b919a28f_16_Normalization_cu_5c38458745unrolled_elementwise_kernel_for_multi_outputsILi3EZZZNS1_34batch_norm_update_stats_and_invertERKNS_6TensorES5_S5_S5_ddlENKUlvE_clEvENKUlvE2_clEvEUlffN3c108BFloat16ES9_E_St5arrayIPcLm7EE23TrivialOffsetCalculatorILi4EjESE_ILi3EjEEEviT0_T1_T2_T3_ --------------------------
	.section	.nv.constant0._ZN2at6native49_GLOBAL__N__b919a28f_16_Normalization_cu_5c38458745unrolled_elementwise_kernel_for_multi_outputsILi3EZZZNS1_34batch_norm_update_stats_and_invertERKNS_6TensorES5_S5_S5_ddlENKUlvE_clEvENKUlvE2_clEvEUlffN3c108BFloat16ES9_E_St5arrayIPcLm7EE23TrivialOffsetCalculatorILi4EjESE_ILi3EjEEEviT0_T1_T2_T3_,"a",@progbits
	.sectionflags	@""
	.align	4
.nv.constant0._ZN2at6native49_GLOBAL__N__b919a28f_16_Normalization_cu_5c38458745unrolled_elementwise_kernel_for_multi_outputsILi3EZZZNS1_34batch_norm_update_stats_and_invertERKNS_6TensorES5_S5_S5_ddlENKUlvE_clEvENKUlvE2_clEvEUlffN3c108BFloat16ES9_E_St5arrayIPcLm7EE23TrivialOffsetCalculatorILi4EjESE_ILi3EjEEEviT0_T1_T2_T3_:
	.zero		618


//--------------------- .nv.constant0._ZN2at6native49_GLOBAL__N__b919a28f_16_Normalization_cu_5c38458745unrolled_elementwise_kernel_for_multi_outputsILi3EZZZNS1_34batch_norm_update_stats_and_invertERKNS_6TensorES5_S5_S5_ddlENKUlvE_clEvENKUlvE1_clEvEUlffN3c104HalfES9_E_St5arrayIPcLm7EE16OffsetCalculatorILi4EjLb0EESE_ILi3EjLb0EEEEviT0_T1_T2_T3_ --------------------------
	.section	.nv.constant0._ZN2at6native49_GLOBAL__N__b919a28f_16_Normalization_cu_5c38458745unrolled_elementwise_kernel_for_multi_outputsILi3EZZZNS1_34batch_norm_update_stats_and_invertERKNS_6TensorES5_S5_S5_ddlENKUlvE_clEvENKUlvE1_clEvEUlffN3c104HalfES9_E_St5arrayIPcLm7EE16OffsetCalculatorILi4EjLb0EESE_ILi3EjLb0EEEEviT0_T1_T2_T3_,"a",@progbits
	.sectionflags	@""
	.align	4
.nv.constant0._ZN2at6native49_GLOBAL__N__b919a28f_16_Normalization_cu_5c38458745unrolled_elementwise_kernel_for_multi_outputsILi3EZZZNS1_34batch_norm_update_stats_and_invertERKNS_6TensorES5_S5_S5_ddlENKUlvE_clEvENKUlvE1_clEvEUlffN3c104HalfES9_E_St5arrayIPcLm7EE16OffsetCalculatorILi4EjLb0EESE_ILi3EjLb0EEEEviT0_T1_T2_T3_:
	.zero		1924


//--------------------- .nv.constant0._ZN2at6native49_GLOBAL__N__b919a28f_16_Normalization_cu_5c38458745unrolled_elementwise_kernel_for_multi_outputsILi3EZZZNS1_34batch_norm_update_stats_and_invertERKNS_6TensorES5_S5_S5_ddlENKUlvE_clEvENKUlvE1_clEvEUlffN3c104HalfES9_E_St5arrayIPcLm7EE23TrivialOffsetCalculatorILi4EjESE_ILi3EjEEEviT0_T1_T2_T3_ --------------------------
	.section	.nv.constant0._ZN2at6native49_GLOBAL__N__b919a28f_16_Normalization_cu_5c38458745unrolled_elementwise_kernel_for_multi_outputsILi3EZZZNS1_34batch_norm_update_stats_and_invertERKNS_6TensorES5_S5_S5_ddlENKUlvE_clEvENKUlvE1_clEvEUlffN3c104HalfES9_E_St5arrayIPcLm7EE23TrivialOffsetCalculatorILi4EjESE_ILi3EjEEEviT0_T1_T2_T3_,"a",@progbits
	.sectionflags	@""
	.align	4
.nv.constant0._ZN2at6native49_GLOBAL__N__b919a28f_16_Normalization_cu_5c38458745unrolled_elementwise_kernel_for_multi_outputsILi3EZZZNS1_34batch_norm_update_stats_and_invertERKNS_6TensorES5_S5_S5_ddlENKUlvE_clEvENKUlvE1_clEvEUlffN3c104HalfES9_E_St5arrayIPcLm7EE23TrivialOffsetCalculatorILi4EjESE_ILi3EjEEEviT0_T1_T2_T3_:
	.zero		618


//--------------------- .nv.constant0._ZN2at6native49_GLOBAL__N__b919a28f_16_Normalization_cu_5c38458745unrolled_elementwise_kernel_for_multi_outputsILi3EZZZNS1_34batch_norm_update_stats_and_invertERKNS_6TensorES5_S5_S5_ddlENKUlvE_clEvENKUlvE0_clEvEUlffffE_St5arrayIPcLm7EE16OffsetCalculatorILi4EjLb0EESC_ILi3EjLb0EEEEviT0_T1_T2_T3_ --------------------------
	.section	.nv.constant0._ZN2at6native49_GLOBAL__N__b919a28f_16_Normalization_cu_5c38458745unrolled_elementwise_kernel_for_multi_outputsILi3EZZZNS1_34batch_norm_update_stats_and_invertERKNS_6TensorES5_S5_S5_ddlENKUlvE_clEvENKUlvE0_clEvEUlffffE_St5arrayIPcLm7EE16OffsetCalculatorILi4EjLb0EESC_ILi3EjLb0EEEEviT0_T1_T2_T3_,"a",@progbits
	.sectionflags	@""
	.align	4
.nv.constant0._ZN2at6native49_GLOBAL__N__b919a28f_16_Normalization_cu_5c38458745unrolled_elementwise_kernel_for_multi_outputsILi3EZZZNS1_34batch_norm_update_stats_and_invertERKNS_6TensorES5_S5_S5_ddlENKUlvE_clEvENKUlvE0_clEvEUlffffE_St5arrayIPcLm7EE16OffsetCalculatorILi4EjLb0EESC_ILi3EjLb0EEEEviT0_T1_T2_T3_:
	.zero		1924


//--------------------- .nv.constant0._ZN2at6native49_GLOBAL__N__b919a28f_16_Normalization_cu_5c38458745unrolled_elementwise_kernel_for_multi_outputsILi3EZZZNS1_34batch_norm_update_stats_and_invertERKNS_6TensorES5_S5_S5_ddlENKUlvE_clEvENKUlvE0_clEvEUlffffE_St5arrayIPcLm7EE23TrivialOffsetCalculatorILi4EjESC_ILi3EjEEEviT0_T1_T2_T3_ --------------------------
	.section	.nv.constant0._ZN2at6native49_GLOBAL__N__b919a28f_16_Normalization_cu_5c38458745unrolled_elementwise_kernel_for_multi_outputsILi3EZZZNS1_34batch_norm_update_stats_and_invertERKNS_6TensorES5_S5_S5_ddlENKUlvE_clEvENKUlvE0_clEvEUlffffE_St5arrayIPcLm7EE23TrivialOffsetCalculatorILi4EjESC_ILi3EjEEEviT0_T1_T2_T3_,"a",@progbits
	.sectionflags	@""
	.align	4
.nv.constant0._ZN2at6native49_GLOBAL__N__b919a28f_16_Normalization_cu_5c38458745unrolled_elementwise_kernel_for_multi_outputsILi3EZZZNS1_34batch_norm_update_stats_and_invertERKNS_6TensorES5_S5_S5_ddlENKUlvE_clEvENKUlvE0_clEvEUlffffE_St5arrayIPcLm7EE23TrivialOffsetCalculatorILi4EjESC_ILi3EjEEEviT0_T1_T2_T3_:
	.zero		618


//--------------------- .nv.constant0._ZN2at6native49_GLOBAL__N__b919a28f_16_Normalization_cu_5c38458745unrolled_elementwise_kernel_for_multi_outputsILi3EZZZNS1_34batch_norm_update_stats_and_invertERKNS_6TensorES5_S5_S5_ddlENKUlvE_clEvENKUlvE_clEvEUlddddE_St5arrayIPcLm7EE16OffsetCalculatorILi4EjLb0EESC_ILi3EjLb0EEEEviT0_T1_T2_T3_ --------------------------
	.section	.nv.constant0._ZN2at6native49_GLOBAL__N__b919a28f_16_Normalization_cu_5c38458745unrolled_elementwise_kernel_for_multi_outputsILi3EZZZNS1_34batch_norm_update_stats_and_invertERKNS_6TensorES5_S5_S5_ddlENKUlvE_clEvENKUlvE_clEvEUlddddE_St5arrayIPcLm7EE16OffsetCalculatorILi4EjLb0EESC_ILi3EjLb0EEEEviT0_T1_T2_T3_,"a",@progbits
	.sectionflags	@""
	.align	4
.nv.constant0._ZN2at6native49_GLOBAL__N__b919a28f_16_Normalization_cu_5c38458745unrolled_elementwise_kernel_for_multi_outputsILi3EZZZNS1_34batch_norm_update_stats_and_invertERKNS_6TensorES5_S5_S5_ddlENKUlvE_clEvENKUlvE_clEvEUlddddE_St5arrayIPcLm7EE16OffsetCalculatorILi4EjLb0EESC_ILi3EjLb0EEEEviT0_T1_T2_T3_:
	.zero		1932


//--------------------- .nv.constant0._ZN2at6native49_GLOBAL__N__b919a28f_16_Normalization_cu_5c38458745unrolled_elementwise_kernel_for_multi_outputsILi3EZZZNS1_34batch_norm_update_stats_and_invertERKNS_6TensorES5_S5_S5_ddlENKUlvE_clEvENKUlvE_clEvEUlddddE_St5arrayIPcLm7EE23TrivialOffsetCalculatorILi4EjESC_ILi3EjEEEviT0_T1_T2_T3_ --------------------------
	.section	.nv.constant0._ZN2at6native49_GLOBAL__N__b919a28f_16_Normalization_cu_5c38458745unrolled_elementwise_kernel_for_multi_outputsILi3EZZZNS1_34batch_norm_update_stats_and_invertERKNS_6TensorES5_S5_S5_ddlENKUlvE_clEvENKUlvE_clEvEUlddddE_St5arrayIPcLm7EE23TrivialOffsetCalculatorILi4EjESC_ILi3EjEEEviT0_T1_T2_T3_,"a",@progbits
	.sectionflags	@""
	.align	4
.nv.constant0._ZN2at6native49_GLOBAL__N__b919a28f_16_Normalization_cu_5c38458745unrolled_elementwise_kernel_for_multi_outputsILi3EZZZNS1_34batch_norm_update_stats_and_invertERKNS_6TensorES5_S5_S5_ddlENKUlvE_clEvENKUlvE_clEvEUlddddE_St5arrayIPcLm7EE23TrivialOffsetCalculatorILi4EjESC_ILi3EjEEEviT0_T1_T2_T3_:
	.zero		626


//--------------------- .nv.constant0._ZN2at6native49_GLOBAL__N__b919a28f_16_Normalization_cu_5c38458745unrolled_elementwise_kernel_for_multi_outputsILi2EZZZNS1_23batch_norm_update_statsERKNS_6TensorES5_S5_S5_dlENKUlvE_clEvENKUlvE2_clEvEUlffN3c108BFloat16ES9_E_St5arrayIPcLm6EE16OffsetCalculatorILi4EjLb0EESE_ILi2EjLb0EEEEviT0_T1_T2_T3_ --------------------------
	.section	.nv.constant0._ZN2at6native49_GLOBAL__N__b919a28f_16_Normalization_cu_5c38458745unrolled_elementwise_kernel_for_multi_outputsILi2EZZZNS1_23batch_norm_update_statsERKNS_6TensorES5_S5_S5_dlENKUlvE_clEvENKUlvE2_clEvEUlffN3c108BFloat16ES9_E_St5arrayIPcLm6EE16OffsetCalculatorILi4EjLb0EESE_ILi2EjLb0EEEEviT0_T1_T2_T3_,"a",@progbits
	.sectionflags	@""
	.align	4
.nv.constant0._ZN2at6native49_GLOBAL__N__b919a28f_16_Normalization_cu_5c38458745unrolled_elementwise_kernel_for_multi_outputsILi2EZZZNS1_23batch_norm_update_statsERKNS_6TensorES5_S5_S5_dlENKUlvE_clEvENKUlvE2_clEvEUlffN3c108BFloat16ES9_E_St5arrayIPcLm6EE16OffsetCalculatorILi4EjLb0EESE_ILi2EjLb0EEEEviT0_T1_T2_T3_:
	.zero		1808


//--------------------- .nv.constant0._ZN2at6native49_GLOBAL__N__b919a28f_16_Normalization_cu_5c38458745unrolled_elementwise_kernel_for_multi_outputsILi2EZZZNS1_23batch_norm_update_statsERKNS_6TensorES5_S5_S5_dlENKUlvE_clEvENKUlvE2_clEvEUlffN3c108BFloat16ES9_E_St5arrayIPcLm6EE23TrivialOffsetCalculatorILi4EjESE_ILi2EjEEEviT0_T1_T2_T3_ --------------------------
	.section	.nv.constant0._ZN2at6native49_GLOBAL__N__b919a28f_16_Normalization_cu_5c38458745unrolled_elementwise_kernel_for_multi_outputsILi2EZZZNS1_23batch_norm_update_statsERKNS_6TensorES5_S5_S5_dlENKUlvE_clEvENKUlvE2_clEvEUlffN3c108BFloat16ES9_E_St5arrayIPcLm6EE23TrivialOffsetCalculatorILi4EjESE_ILi2EjEEEviT0_T1_T2_T3_,"a",@progbits
	.sectionflags	@""
	.align	4
.nv.constant0._ZN2at6native49_GLOBAL__N__b919a28f_16_Normalization_cu_5c38458745unrolled_elementwise_kernel_for_multi_outputsILi2EZZZNS1_23batch_norm_update_statsERKNS_6TensorES5_S5_S5_dlENKUlvE_clEvENKUlvE2_clEvEUlffN3c108BFloat16ES9_E_St5arrayIPcLm6EE23TrivialOffsetCalculatorILi4EjESE_ILi2EjEEEviT0_T1_T2_T3_:
	.zero		602


//--------------------- .nv.constant0._ZN2at6native49_GLOBAL__N__b919a28f_16_Normalization_cu_5c38458745unrolled_elementwise_kernel_for_multi_outputsILi2EZZZNS1_23batch_norm_update_statsERKNS_6TensorES5_S5_S5_dlENKUlvE_clEvENKUlvE1_clEvEUlffN3c104HalfES9_E_St5arrayIPcLm6EE16OffsetCalculatorILi4EjLb0EESE_ILi2EjLb0EEEEviT0_T1_T2_T3_ --------------------------
	.section	.nv.constant0._ZN2at6native49_GLOBAL__N__b919a28f_16_Normalization_cu_5c38458745unrolled_elementwise_kernel_for_multi_outputsILi2EZZZNS1_23batch_norm_update_statsERKNS_6TensorES5_S5_S5_dlENKUlvE_clEvENKUlvE1_clEvEUlffN3c104HalfES9_E_St5arrayIPcLm6EE16OffsetCalculatorILi4EjLb0EESE_ILi2EjLb0EEEEviT0_T1_T2_T3_,"a",@progbits
	.sectionflags	@""
	.align	4
.nv.constant0._ZN2at6native49_GLOBAL__N__b919a28f_16_Normalization_cu_5c38458745unrolled_elementwise_kernel_for_multi_outputsILi2EZZZNS1_23batch_norm_update_statsERKNS_6TensorES5_S5_S5_dlENKUlvE_clEvENKUlvE1_clEvEUlffN3c104HalfES9_E_St5arrayIPcLm6EE16OffsetCalculatorILi4EjLb0EESE_ILi2EjLb0EEEEviT0_T1_T2_T3_:
	.zero		1808


//--------------------- .nv.constant0._ZN2at6native49_GLOBAL__N__b919a28f_16_Normalization_cu_5c38458745unrolled_elementwise_kernel_for_multi_outputsILi2EZZZNS1_23batch_norm_update_statsERKNS_6TensorES5_S5_S5_dlENKUlvE_clEvENKUlvE1_clEvEUlffN3c104HalfES9_E_St5arrayIPcLm6EE23TrivialOffsetCalculatorILi4EjESE_ILi2EjEEEviT0_T1_T2_T3_ --------------------------
	.section	.nv.constant0._ZN2at6native49_GLOBAL__N__b919a28f_16_Normalization_cu_5c38458745unrolled_elementwise_kernel_for_multi_outputsILi2EZZZNS1_23batch_norm_update_statsERKNS_6TensorES5_S5_S5_dlENKUlvE_clEvENKUlvE1_clEvEUlffN3c104HalfES9_E_St5arrayIPcLm6EE23TrivialOffsetCalculatorILi4EjESE_ILi2EjEEEviT0_T1_T2_T3_,"a",@progbits
	.sectionflags	@""
	.align	4
.nv.constant0._ZN2at6native49_GLOBAL__N__b919a28f_16_Normalization_cu_5c38458745unrolled_elementwise_kernel_for_multi_outputsILi2EZZZNS1_23batch_norm_update_statsERKNS_6TensorES5_S5_S5_dlENKUlvE_clEvENKUlvE1_clEvEUlffN3c104HalfES9_E_St5arrayIPcLm6EE23TrivialOffsetCalculatorILi4EjESE_ILi2EjEEEviT0_T1_T2_T3_:
	.zero		602


//--------------------- .nv.constant0._ZN2at6native49_GLOBAL__N__b919a28f_16_Normalization_cu_5c38458745unrolled_elementwise_kernel_for_multi_outputsILi2EZZZNS1_23batch_norm_update_statsERKNS_6TensorES5_S5_S5_dlENKUlvE_clEvENKUlvE0_clEvEUlffffE_St5arrayIPcLm6EE16OffsetCalculatorILi4EjLb0EESC_ILi2EjLb0EEEEviT0_T1_T2_T3_ --------------------------
	.section	.nv.constant0._ZN2at6native49_GLOBAL__N__b919a28f_16_Normalization_cu_5c38458745unrolled_elementwise_kernel_for_multi_outputsILi2EZZZNS1_23batch_norm_update_statsERKNS_6TensorES5_S5_S5_dlENKUlvE_clEvENKUlvE0_clEvEUlffffE_St5arrayIPcLm6EE16OffsetCalculatorILi4EjLb0EESC_ILi2EjLb0EEEEviT0_T1_T2_T3_,"a",@progbits
	.sectionflags	@""
	.align	4
.nv.constant0._ZN2at6native49_GLOBAL__N__b919a28f_16_Normalization_cu_5c38458745unrolled_elementwise_kernel_for_multi_outputsILi2EZZZNS1_23batch_norm_update_statsERKNS_6TensorES5_S5_S5_dlENKUlvE_clEvENKUlvE0_clEvEUlffffE_St5arrayIPcLm6EE16OffsetCalculatorILi4EjLb0EESC_ILi2EjLb0EEEEviT0_T1_T2_T3_:
	.zero		1808


//--------------------- .nv.constant0._ZN2at6native49_GLOBAL__N__b919a28f_16_Normalization_cu_5c38458745unrolled_elementwise_kernel_for_multi_outputsILi2EZZZNS1_23batch_norm_update_statsERKNS_6TensorES5_S5_S5_dlENKUlvE_clEvENKUlvE0_clEvEUlffffE_St5arrayIPcLm6EE23TrivialOffsetCalculatorILi4EjESC_ILi2EjEEEviT0_T1_T2_T3_ --------------------------
	.section	.nv.constant0._ZN2at6native49_GLOBAL__N__b919a28f_16_Normalization_cu_5c38458745unrolled_elementwise_kernel_for_multi_outputsILi2EZZZNS1_23batch_norm_update_statsERKNS_6TensorES5_S5_S5_dlENKUlvE_clEvENKUlvE0_clEvEUlffffE_St5arrayIPcLm6EE23TrivialOffsetCalculatorILi4EjESC_ILi2EjEEEviT0_T1_T2_T3_,"a",@progbits
	.sectionflags	@""
	.align	4
.nv.constant0._ZN2at6native49_GLOBAL__N__b919a28f_16_Normalization_cu_5c38458745unrolled_elementwise_kernel_for_multi_outputsILi2EZZZNS1_23batch_norm_update_statsERKNS_6TensorES5_S5_S5_dlENKUlvE_clEvENKUlvE0_clEvEUlffffE_St5arrayIPcLm6EE23TrivialOffsetCalculatorILi4EjESC_ILi2EjEEEviT0_T1_T2_T3_:
	.zero		602


//--------------------- .nv.constant0._ZN2at6native49_GLOBAL__N__b919a28f_16_Normalization_cu_5c38458745unrolled_elementwise_kernel_for_multi_outputsILi2EZZZNS1_23batch_norm_update_statsERKNS_6TensorES5_S5_S5_dlENKUlvE_clEvENKUlvE_clEvEUlddddE_St5arrayIPcLm6EE16OffsetCalculatorILi4EjLb0EESC_ILi2EjLb0EEEEviT0_T1_T2_T3_ --------------------------
	.section	.nv.constant0._ZN2at6native49_GLOBAL__N__b919a28f_16_Normalization_cu_5c38458745unrolled_elementwise_kernel_for_multi_outputsILi2EZZZNS1_23batch_norm_update_statsERKNS_6TensorES5_S5_S5_dlENKUlvE_clEvENKUlvE_clEvEUlddddE_St5arrayIPcLm6EE16OffsetCalculatorILi4EjLb0EESC_ILi2EjLb0EEEEviT0_T1_T2_T3_,"a",@progbits
	.sectionflags	@""
	.align	4
.nv.constant0._ZN2at6native49_GLOBAL__N__b919a28f_16_Normalization_cu_5c38458745unrolled_elementwise_kernel_for_multi_outputsILi2EZZZNS1_23batch_norm_update_statsERKNS_6TensorES5_S5_S5_dlENKUlvE_clEvENKUlvE_clEvEUlddddE_St5arrayIPcLm6EE16OffsetCalculatorILi4EjLb0EESC_ILi2EjLb0EEEEviT0_T1_T2_T3_:
	.zero		1816


//--------------------- .nv.constant0._ZN2at6native49_GLOBAL__N__b919a28f_16_Normalization_cu_5c38458745unrolled_elementwise_kernel_for_multi_outputsILi2EZZZNS1_23batch_norm_update_statsERKNS_6TensorES5_S5_S5_dlENKUlvE_clEvENKUlvE_clEvEUlddddE_St5arrayIPcLm6EE23TrivialOffsetCalculatorILi4EjESC_ILi2EjEEEviT0_T1_T2_T3_ --------------------------
	.section	.nv.constant0._ZN2at6native49_GLOBAL__N__b919a28f_16_Normalization_cu_5c38458745unrolled_elementwise_kernel_for_multi_outputsILi2EZZZNS1_23batch_norm_update_statsERKNS_6TensorES5_S5_S5_dlENKUlvE_clEvENKUlvE_clEvEUlddddE_St5arrayIPcLm6EE23TrivialOffsetCalculatorILi4EjESC_ILi2EjEEEviT0_T1_T2_T3_,"a",@progbits
	.sectionflags	@""
	.align	4
.nv.constant0._ZN2at6native49_GLOBAL__N__b919a28f_16_Normalization_cu_5c38458745unrolled_elementwise_kernel_for_multi_outputsILi2EZZZNS1_23batch_norm_update_statsERKNS_6TensorES5_S5_S5_dlENKUlvE_clEvENKUlvE_clEvEUlddddE_St5arrayIPcLm6EE23TrivialOffsetCalculatorILi4EjESC_ILi2EjEEEviT0_T1_T2_T3_:
	.zero		610


//--------------------- .nv.constant0._ZN2at6native32batch_norm_backward_elemt_kernelIN3c108BFloat16ES3_flEEvNS_27GenericPackedTensorAccessorIT_Lm3ENS_16DefaultPtrTraitsET2_EES8_NS4_IT1_Lm1ES6_S7_EESA_NS4_IT0_Lm1ES6_S7_EESA_SA_S8_PKii --------------------------
	.section	.nv.constant0._ZN2at6native32batch_norm_backward_elemt_kernelIN3c108BFloat16ES3_flEEvNS_27GenericPackedTensorAccessorIT_Lm3ENS_16DefaultPtrTraitsET2_EES8_NS4_IT1_Lm1ES6_S7_EESA_NS4_IT0_Lm1ES6_S7_EESA_SA_S8_PKii,"a",@progbits
	.sectionflags	@""
	.align	4
.nv.constant0._ZN2at6native32batch_norm_backward_elemt_kernelIN3c108BFloat16ES3_flEEvNS_27GenericPackedTensorAccessorIT_Lm3ENS_16DefaultPtrTraitsET2_EES8_NS4_IT1_Lm1ES6_S7_EESA_NS4_IT0_Lm1ES6_S7_EESA_SA_S8_PKii:
	.zero		828


//--------------------- .nv.constant0._ZN2at6native32batch_norm_backward_elemt_kernelIN3c108BFloat16EfflEEvNS_27GenericPackedTensorAccessorIT_Lm3ENS_16DefaultPtrTraitsET2_EES8_NS4_IT1_Lm1ES6_S7_EESA_NS4_IT0_Lm1ES6_S7_EESA_SA_S8_PKii --------------------------
	.section	.nv.constant0._ZN2at6native32batch_norm_backward_elemt_kernelIN3c108BFloat16EfflEEvNS_27GenericPackedTensorAccessorIT_Lm3ENS_16DefaultPtrTraitsET2_EES8_NS4_IT1_Lm1ES6_S7_EESA_NS4_IT0_Lm1ES6_S7_EESA_SA_S8_PKii,"a",@progbits
	.sectionflags	@""
	.align	4
.nv.constant0._ZN2at6native32batch_norm_backward_elemt_kernelIN3c108BFloat16EfflEEvNS_27GenericPackedTensorAccessorIT_Lm3ENS_16DefaultPtrTraitsET2_EES8_NS4_IT1_Lm1ES6_S7_EESA_NS4_IT0_Lm1ES6_S7_EESA_SA_S8_PKii:
	.zero		828


//--------------------- .nv.constant0._ZN2at6native32batch_norm_backward_elemt_kernelIN3c108BFloat16ES3_fiEEvNS_27GenericPackedTensorAccessorIT_Lm3ENS_16DefaultPtrTraitsET2_EES8_NS4_IT1_Lm1ES6_S7_EESA_NS4_IT0_Lm1ES6_S7_EESA_SA_S8_PKii --------------------------
	.section	.nv.constant0._ZN2at6native32batch_norm_backward_elemt_kernelIN3c108BFloat16ES3_fiEEvNS_27GenericPackedTensorAccessorIT_Lm3ENS_16DefaultPtrTraitsET2_EES8_NS4_IT1_Lm1ES6_S7_EESA_NS4_IT0_Lm1ES6_S7_EESA_SA_S8_PKii,"a",@progbits
	.sectionflags	@""
	.align	4
.nv.constant0._ZN2at6native32batch_norm_backward_elemt_kernelIN3c108BFloat16ES3_fiEEvNS_27GenericPackedTensorAccessorIT_Lm3ENS_16DefaultPtrTraitsET2_EES8_NS4_IT1_Lm1ES6_S7_EESA_NS4_IT0_Lm1ES6_S7_EESA_SA_S8_PKii:
	.zero		716


//--------------------- .nv.constant0._ZN2at6native32batch_norm_backward_elemt_kernelIN3c108BFloat16EffiEEvNS_27GenericPackedTensorAccessorIT_Lm3ENS_16DefaultPtrTraitsET2_EES8_NS4_IT1_Lm1ES6_S7_EESA_NS4_IT0_Lm1ES6_S7_EESA_SA_S8_PKii --------------------------
	.section	.nv.constant0._ZN2at6native32batch_norm_backward_elemt_kernelIN3c108BFloat16EffiEEvNS_27GenericPackedTensorAccessorIT_Lm3ENS_16DefaultPtrTraitsET2_EES8_NS4_IT1_Lm1ES6_S7_EESA_NS4_IT0_Lm1ES6_S7_EESA_SA_S8_PKii,"a",@progbits
	.sectionflags	@""
	.align	4
.nv.constant0._ZN2at6native32batch_norm_backward_elemt_kernelIN3c108BFloat16EffiEEvNS_27GenericPackedTensorAccessorIT_Lm3ENS_16DefaultPtrTraitsET2_EES8_NS4_IT1_Lm1ES6_S7_EESA_NS4_IT0_Lm1ES6_S7_EESA_SA_S8_PKii:
	.zero		716


//--------------------- .nv.constant0._ZN2at6native32batch_norm_backward_elemt_kernelIN3c104HalfES3_flEEvNS_27GenericPackedTensorAccessorIT_Lm3ENS_16DefaultPtrTraitsET2_EES8_NS4_IT1_Lm1ES6_S7_EESA_NS4_IT0_Lm1ES6_S7_EESA_SA_S8_PKii --------------------------
	.section	.nv.constant0._ZN2at6native32batch_norm_backward_elemt_kernelIN3c104HalfES3_flEEvNS_27GenericPackedTensorAccessorIT_Lm3ENS_16DefaultPtrTraitsET2_EES8_NS4_IT1_Lm1ES6_S7_EESA_NS4_IT0_Lm1ES6_S7_EESA_SA_S8_PKii,"a",@progbits
	.sectionflags	@""
	.align	4
.nv.constant0._ZN2at6native32batch_norm_backward_elemt_kernelIN3c104HalfES3_flEEvNS_27GenericPackedTensorAccessorIT_Lm3ENS_16DefaultPtrTraitsET2_EES8_NS4_IT1_Lm1ES6_S7_EESA_NS4_IT0_Lm1ES6_S7_EESA_SA_S8_PKii:
	.zero		828


//--------------------- .nv.constant0._ZN2at6native32batch_norm_backward_elemt_kernelIN3c104HalfEfflEEvNS_27GenericPackedTensorAccessorIT_Lm3ENS_16DefaultPtrTraitsET2_EES8_NS4_IT1_Lm1ES6_S7_EESA_NS4_IT0_Lm1ES6_S7_EESA_SA_S8_PKii --------------------------
	.section	.nv.constant0._ZN2at6native32batch_norm_backward_elemt_kernelIN3c104HalfEfflEEvNS_27GenericPackedTensorAccessorIT_Lm3ENS_16DefaultPtrTraitsET2_EES8_NS4_IT1_Lm1ES6_S7_EESA_NS4_IT0_Lm1ES6_S7_EESA_SA_S8_PKii,"a",@progbits
	.sectionflags	@""
	.align	4
.nv.constant0._ZN2at6native32batch_norm_backward_elemt_kernelIN3c104HalfEfflEEvNS_27GenericPackedTensorAccessorIT_Lm3ENS_16DefaultPtrTraitsET2_EES8_NS4_IT1_Lm1ES6_S7_EESA_NS4_IT0_Lm1ES6_S7_EESA_SA_S8_PKii:
	.zero		828


//--------------------- .nv.constant0._ZN2at6native32batch_norm_backward_elemt_kernelIN3c104HalfES3_fiEEvNS_27GenericPackedTensorAccessorIT_Lm3ENS_16DefaultPtrTraitsET2_EES8_NS4_IT1_Lm1ES6_S7_EESA_NS4_IT0_Lm1ES6_S7_EESA_SA_S8_PKii --------------------------
	.section	.nv.constant0._ZN2at6native32batch_norm_backward_elemt_kernelIN3c104HalfES3_fiEEvNS_27GenericPackedTensorAccessorIT_Lm3ENS_16DefaultPtrTraitsET2_EES8_NS4_IT1_Lm1ES6_S7_EESA_NS4_IT0_Lm1ES6_S7_EESA_SA_S8_PKii,"a",@progbits
	.sectionflags	@""
	.align	4
.nv.constant0._ZN2at6native32batch_norm_backward_elemt_kernelIN3c104HalfES3_fiEEvNS_27GenericPackedTensorAccessorIT_Lm3ENS_16DefaultPtrTraitsET2_EES8_NS4_IT1_Lm1ES6_S7_EESA_NS4_IT0_Lm1ES6_S7_EESA_SA_S8_PKii:
	.zero		716


//--------------------- .nv.constant0._ZN2at6native32batch_norm_backward_elemt_kernelIN3c104HalfEffiEEvNS_27GenericPackedTensorAccessorIT_Lm3ENS_16DefaultPtrTraitsET2_EES8_NS4_IT1_Lm1ES6_S7_EESA_NS4_IT0_Lm1ES6_S7_EESA_SA_S8_PKii --------------------------
	.section	.nv.constant0._ZN2at6native32batch_norm_backward_elemt_kernelIN3c104HalfEffiEEvNS_27GenericPackedTensorAccessorIT_Lm3ENS_16DefaultPtrTraitsET2_EES8_NS4_IT1_Lm1ES6_S7_EESA_NS4_IT0_Lm1ES6_S7_EESA_SA_S8_PKii,"a",@progbits
	.sectionflags	@""
	.align	4
.nv.constant0._ZN2at6native32batch_norm_backward_elemt_kernelIN3c104HalfEffiEEvNS_27GenericPackedTensorAccessorIT_Lm3ENS_16DefaultPtrTraitsET2_EES8_NS4_IT1_Lm1ES6_S7_EESA_NS4_IT0_Lm1ES6_S7_EESA_SA_S8_PKii:
	.zero		716


//--------------------- .nv.constant0._ZN2at6native32batch_norm_backward_elemt_kernelIffflEEvNS_27GenericPackedTensorAccessorIT_Lm3ENS_16DefaultPtrTraitsET2_EES6_NS2_IT1_Lm1ES4_S5_EES8_NS2_IT0_Lm1ES4_S5_EES8_S8_S6_PKii --------------------------
	.section	.nv.constant0._ZN2at6native32batch_norm_backward_elemt_kernelIffflEEvNS_27GenericPackedTensorAccessorIT_Lm3ENS_16DefaultPtrTraitsET2_EES6_NS2_IT1_Lm1ES4_S5_EES8_NS2_IT0_Lm1ES4_S5_EES8_S8_S6_PKii,"a",@progbits
	.sectionflags	@""
	.align	4
.nv.constant0._ZN2at6native32batch_norm_backward_elemt_kernelIffflEEvNS_27GenericPackedTensorAccessorIT_Lm3ENS_16DefaultPtrTraitsET2_EES6_NS2_IT1_Lm1ES4_S5_EES8_NS2_IT0_Lm1ES4_S5_EES8_S8_S6_PKii:
	.zero		828


//--------------------- .nv.constant0._ZN2at6native32batch_norm_backward_elemt_kernelIfffiEEvNS_27GenericPackedTensorAccessorIT_Lm3ENS_16DefaultPtrTraitsET2_EES6_NS2_IT1_Lm1ES4_S5_EES8_NS2_IT0_Lm1ES4_S5_EES8_S8_S6_PKii --------------------------
	.section	.nv.constant0._ZN2at6native32batch_norm_backward_elemt_kernelIfffiEEvNS_27GenericPackedTensorAccessorIT_Lm3ENS_16DefaultPtrTraitsET2_EES6_NS2_IT1_Lm1ES4_S5_EES8_NS2_IT0_Lm1ES4_S5_EES8_S8_S6_PKii,"a",@progbits
	.sectionflags	@""
	.align	4
.nv.constant0._ZN2at6native32batch_norm_backward_elemt_kernelIfffiEEvNS_27GenericPackedTensorAccessorIT_Lm3ENS_16DefaultPtrTraitsET2_EES6_NS2_IT1_Lm1ES4_S5_EES8_NS2_IT0_Lm1ES4_S5_EES8_S8_S6_PKii:
	.zero		716


//--------------------- .nv.constant0._ZN2at6native32batch_norm_backward_elemt_kernelIdddlEEvNS_27GenericPackedTensorAccessorIT_Lm3ENS_16DefaultPtrTraitsET2_EES6_NS2_IT1_Lm1ES4_S5_EES8_NS2_IT0_Lm1ES4_S5_EES8_S8_S6_PKii --------------------------
	.section	.nv.constant0._ZN2at6native32batch_norm_backward_elemt_kernelIdddlEEvNS_27GenericPackedTensorAccessorIT_Lm3ENS_16DefaultPtrTraitsET2_EES6_NS2_IT1_Lm1ES4_S5_EES8_NS2_IT0_Lm1ES4_S5_EES8_S8_S6_PKii,"a",@progbits
	.sectionflags	@""
	.align	4
.nv.constant0._ZN2at6native32batch_norm_backward_elemt_kernelIdddlEEvNS_27GenericPackedTensorAccessorIT_Lm3ENS_16DefaultPtrTraitsET2_EES6_NS2_IT1_Lm1ES4_S5_EES8_NS2_IT0_Lm1ES4_S5_EES8_S8_S6_PKii:
	.zero		828


//--------------------- .nv.constant0._ZN2at6native32batch_norm_backward_elemt_kernelIdddiEEvNS_27GenericPackedTensorAccessorIT_Lm3ENS_16DefaultPtrTraitsET2_EES6_NS2_IT1_Lm1ES4_S5_EES8_NS2_IT0_Lm1ES4_S5_EES8_S8_S6_PKii --------------------------
	.section	.nv.constant0._ZN2at6native32batch_norm_backward_elemt_kernelIdddiEEvNS_27GenericPackedTensorAccessorIT_Lm3ENS_16DefaultPtrTraitsET2_EES6_NS2_IT1_Lm1ES4_S5_EES8_NS2_IT0_Lm1ES4_S5_EES8_S8_S6_PKii,"a",@progbits
	.sectionflags	@""
	.align	4
.nv.constant0._ZN2at6native32batch_norm_backward_elemt_kernelIdddiEEvNS_27GenericPackedTensorAccessorIT_Lm3ENS_16DefaultPtrTraitsET2_EES6_NS2_IT1_Lm1ES4_S5_EES8_NS2_IT0_Lm1ES4_S5_EES8_S8_S6_PKii:
	.zero		716


//--------------------- .nv.constant0._ZN2at6native33batch_norm_backward_reduce_kernelIN3c108BFloat16ES3_flEEvNS_27GenericPackedTensorAccessorIT_Lm3ENS_16DefaultPtrTraitsET2_EES8_NS4_IT1_Lm1ES6_S7_EESA_SA_SA_NS4_IT0_Lm1ES6_S7_EESC_ --------------------------
	.section	.nv.constant0._ZN2at6native33batch_norm_backward_reduce_kernelIN3c108BFloat16ES3_flEEvNS_27GenericPackedTensorAccessorIT_Lm3ENS_16DefaultPtrTraitsET2_EES8_NS4_IT1_Lm1ES6_S7_EESA_SA_SA_NS4_IT0_Lm1ES6_S7_EESC_,"a",@progbits
	.sectionflags	@""
	.align	4
.nv.constant0._ZN2at6native33batch_norm_backward_reduce_kernelIN3c108BFloat16ES3_flEEvNS_27GenericPackedTensorAccessorIT_Lm3ENS_16DefaultPtrTraitsET2_EES8_NS4_IT1_Lm1ES6_S7_EESA_SA_SA_NS4_IT0_Lm1ES6_S7_EESC_:
	.zero		784


//--------------------- .nv.constant0._ZN2at6native33batch_norm_backward_reduce_kernelIN3c108BFloat16EfflEEvNS_27GenericPackedTensorAccessorIT_Lm3ENS_16DefaultPtrTraitsET2_EES8_NS4_IT1_Lm1ES6_S7_EESA_SA_SA_NS4_IT0_Lm1ES6_S7_EESC_ --------------------------
	.section	.nv.constant0._ZN2at6native33batch_norm_backward_reduce_kernelIN3c108BFloat16EfflEEvNS_27GenericPackedTensorAccessorIT_Lm3ENS_16DefaultPtrTraitsET2_EES8_NS4_IT1_Lm1ES6_S7_EESA_SA_SA_NS4_IT0_Lm1ES6_S7_EESC_,"a",@progbits
	.sectionflags	@""
	.align	4
.nv.constant0._ZN2at6native33batch_norm_backward_reduce_kernelIN3c108BFloat16EfflEEvNS_27GenericPackedTensorAccessorIT_Lm3ENS_16DefaultPtrTraitsET2_EES8_NS4_IT1_Lm1ES6_S7_EESA_SA_SA_NS4_IT0_Lm1ES6_S7_EESC_:
	.zero		784


//--------------------- .nv.constant0._ZN2at6native33batch_norm_backward_reduce_kernelIN3c108BFloat16ES3_fiEEvNS_27GenericPackedTensorAccessorIT_Lm3ENS_16DefaultPtrTraitsET2_EES8_NS4_IT1_Lm1ES6_S7_EESA_SA_SA_NS4_IT0_Lm1ES6_S7_EESC_ --------------------------
	.section	.nv.constant0._ZN2at6native33batch_norm_backward_reduce_kernelIN3c108BFloat16ES3_fiEEvNS_27GenericPackedTensorAccessorIT_Lm3ENS_16DefaultPtrTraitsET2_EES8_NS4_IT1_Lm1ES6_S7_EESA_SA_SA_NS4_IT0_Lm1ES6_S7_EESC_,"a",@progbits
	.sectionflags	@""
	.align	4
.nv.constant0._ZN2at6native33batch_norm_backward_reduce_kernelIN3c108BFloat16ES3_fiEEvNS_27GenericPackedTensorAccessorIT_Lm3ENS_16DefaultPtrTraitsET2_EES8_NS4_IT1_Lm1ES6_S7_EESA_SA_SA_NS4_IT0_Lm1ES6_S7_EESC_:
	.zero		688


//--------------------- .nv.constant0._ZN2at6native33batch_norm_backward_reduce_kernelIN3c108BFloat16EffiEEvNS_27GenericPackedTensorAccessorIT_Lm3ENS_16DefaultPtrTraitsET2_EES8_NS4_IT1_Lm1ES6_S7_EESA_SA_SA_NS4_IT0_Lm1ES6_S7_EESC_ --------------------------
	.section	.nv.constant0._ZN2at6native33batch_norm_backward_reduce_kernelIN3c108BFloat16EffiEEvNS_27GenericPackedTensorAccessorIT_Lm3ENS_16DefaultPtrTraitsET2_EES8_NS4_IT1_Lm1ES6_S7_EESA_SA_SA_NS4_IT0_Lm1ES6_S7_EESC_,"a",@progbits
	.sectionflags	@""
	.align	4
.nv.constant0._ZN2at6native33batch_norm_backward_reduce_kernelIN3c108BFloat16EffiEEvNS_27GenericPackedTensorAccessorIT_Lm3ENS_16DefaultPtrTraitsET2_EES8_NS4_IT1_Lm1ES6_S7_EESA_SA_SA_NS4_IT0_Lm1ES6_S7_EESC_:
	.zero		688


//--------------------- .nv.constant0._ZN2at6native33batch_norm_backward_reduce_kernelIN3c104HalfES3_flEEvNS_27GenericPackedTensorAccessorIT_Lm3ENS_16DefaultPtrTraitsET2_EES8_NS4_IT1_Lm1ES6_S7_EESA_SA_SA_NS4_IT0_Lm1ES6_S7_EESC_ --------------------------
	.section	.nv.constant0._ZN2at6native33batch_norm_backward_reduce_kernelIN3c104HalfES3_flEEvNS_27GenericPackedTensorAccessorIT_Lm3ENS_16DefaultPtrTraitsET2_EES8_NS4_IT1_Lm1ES6_S7_EESA_SA_SA_NS4_IT0_Lm1ES6_S7_EESC_,"a",@progbits
	.sectionflags	@""
	.align	4
.nv.constant0._ZN2at6native33batch_norm_backward_reduce_kernelIN3c104HalfES3_flEEvNS_27GenericPackedTensorAccessorIT_Lm3ENS_16DefaultPtrTraitsET2_EES8_NS4_IT1_Lm1ES6_S7_EESA_SA_SA_NS4_IT0_Lm1ES6_S7_EESC_:
	.zero		784


//--------------------- .nv.constant0._ZN2at6native33batch_norm_backward_reduce_kernelIN3c104HalfEfflEEvNS_27GenericPackedTensorAccessorIT_Lm3ENS_16DefaultPtrTraitsET2_EES8_NS4_IT1_Lm1ES6_S7_EESA_SA_SA_NS4_IT0_Lm1ES6_S7_EESC_ --------------------------
	.section	.nv.constant0._ZN2at6native33batch_norm_backward_reduce_kernelIN3c104HalfEfflEEvNS_27GenericPackedTensorAccessorIT_Lm3ENS_16DefaultPtrTraitsET2_EES8_NS4_IT1_Lm1ES6_S7_EESA_SA_SA_NS4_IT0_Lm1ES6_S7_EESC_,"a",@progbits
	.sectionflags	@""
	.align	4
.nv.constant0._ZN2at6native33batch_norm_backward_reduce_kernelIN3c104HalfEfflEEvNS_27GenericPackedTensorAccessorIT_Lm3ENS_16DefaultPtrTraitsET2_EES8_NS4_IT1_Lm1ES6_S7_EESA_SA_SA_NS4_IT0_Lm1ES6_S7_EESC_:
	.zero		784


//--------------------- .nv.constant0._ZN2at6native33batch_norm_backward_reduce_kernelIN3c104HalfES3_fiEEvNS_27GenericPackedTensorAccessorIT_Lm3ENS_16DefaultPtrTraitsET2_EES8_NS4_IT1_Lm1ES6_S7_EESA_SA_SA_NS4_IT0_Lm1ES6_S7_EESC_ --------------------------
	.section	.nv.constant0._ZN2at6native33batch_norm_backward_reduce_kernelIN3c104HalfES3_fiEEvNS_27GenericPackedTensorAccessorIT_Lm3ENS_16DefaultPtrTraitsET2_EES8_NS4_IT1_Lm1ES6_S7_EESA_SA_SA_NS4_IT0_Lm1ES6_S7_EESC_,"a",@progbits
	.sectionflags	@""
	.align	4
.nv.constant0._ZN2at6native33batch_norm_backward_reduce_kernelIN3c104HalfES3_fiEEvNS_27GenericPackedTensorAccessorIT_Lm3ENS_16DefaultPtrTraitsET2_EES8_NS4_IT1_Lm1ES6_S7_EESA_SA_SA_NS4_IT0_Lm1ES6_S7_EESC_:
	.zero		688


//--------------------- .nv.constant0._ZN2at6native33batch_norm_backward_reduce_kernelIN3c104HalfEffiEEvNS_27GenericPackedTensorAccessorIT_Lm3ENS_16DefaultPtrTraitsET2_EES8_NS4_IT1_Lm1ES6_S7_EESA_SA_SA_NS4_IT0_Lm1ES6_S7_EESC_ --------------------------
	.section	.nv.constant0._ZN2at6native33batch_norm_backward_reduce_kernelIN3c104HalfEffiEEvNS_27GenericPackedTensorAccessorIT_Lm3ENS_16DefaultPtrTraitsET2_EES8_NS4_IT1_Lm1ES6_S7_EESA_SA_SA_NS4_IT0_Lm1ES6_S7_EESC_,"a",@progbits
	.sectionflags	@""
	.align	4
.nv.constant0._ZN2at6native33batch_norm_backward_reduce_kernelIN3c104HalfEffiEEvNS_27GenericPackedTensorAccessorIT_Lm3ENS_16DefaultPtrTraitsET2_EES8_NS4_IT1_Lm1ES6_S7_EESA_SA_SA_NS4_IT0_Lm1ES6_S7_EESC_:
	.zero		688


//--------------------- .nv.constant0._ZN2at6native33batch_norm_backward_reduce_kernelIffflEEvNS_27GenericPackedTensorAccessorIT_Lm3ENS_16DefaultPtrTraitsET2_EES6_NS2_IT1_Lm1ES4_S5_EES8_S8_S8_NS2_IT0_Lm1ES4_S5_EESA_ --------------------------
	.section	.nv.constant0._ZN2at6native33batch_norm_backward_reduce_kernelIffflEEvNS_27GenericPackedTensorAccessorIT_Lm3ENS_16DefaultPtrTraitsET2_EES6_NS2_IT1_Lm1ES4_S5_EES8_S8_S8_NS2_IT0_Lm1ES4_S5_EESA_,"a",@progbits
	.sectionflags	@""
	.align	4
.nv.constant0._ZN2at6native33batch_norm_backward_reduce_kernelIffflEEvNS_27GenericPackedTensorAccessorIT_Lm3ENS_16DefaultPtrTraitsET2_EES6_NS2_IT1_Lm1ES4_S5_EES8_S8_S8_NS2_IT0_Lm1ES4_S5_EESA_:
	.zero		784


//--------------------- .nv.constant0._ZN2at6native33batch_norm_backward_reduce_kernelIfffiEEvNS_27GenericPackedTensorAccessorIT_Lm3ENS_16DefaultPtrTraitsET2_EES6_NS2_IT1_Lm1ES4_S5_EES8_S8_S8_NS2_IT0_Lm1ES4_S5_EESA_ --------------------------
	.section	.nv.constant0._ZN2at6native33batch_norm_backward_reduce_kernelIfffiEEvNS_27GenericPackedTensorAccessorIT_Lm3ENS_16DefaultPtrTraitsET2_EES6_NS2_IT1_Lm1ES4_S5_EES8_S8_S8_NS2_IT0_Lm1ES4_S5_EESA_,"a",@progbits
	.sectionflags	@""
	.align	4
.nv.constant0._ZN2at6native33batch_norm_backward_reduce_kernelIfffiEEvNS_27GenericPackedTensorAccessorIT_Lm3ENS_16DefaultPtrTraitsET2_EES6_NS2_IT1_Lm1ES4_S5_EES8_S8_S8_NS2_IT0_Lm1ES4_S5_EESA_:
	.zero		688


//--------------------- .nv.constant0._ZN2at6native33batch_norm_backward_reduce_kernelIdddlEEvNS_27GenericPackedTensorAccessorIT_Lm3ENS_16DefaultPtrTraitsET2_EES6_NS2_IT1_Lm1ES4_S5_EES8_S8_S8_NS2_IT0_Lm1ES4_S5_EESA_ --------------------------
	.section	.nv.constant0._ZN2at6native33batch_norm_backward_reduce_kernelIdddlEEvNS_27GenericPackedTensorAccessorIT_Lm3ENS_16DefaultPtrTraitsET2_EES6_NS2_IT1_Lm1ES4_S5_EES8_S8_S8_NS2_IT0_Lm1ES4_S5_EESA_,"a",@progbits
	.sectionflags	@""
	.align	4
.nv.constant0._ZN2at6native33batch_norm_backward_reduce_kernelIdddlEEvNS_27GenericPackedTensorAccessorIT_Lm3ENS_16DefaultPtrTraitsET2_EES6_NS2_IT1_Lm1ES4_S5_EES8_S8_S8_NS2_IT0_Lm1ES4_S5_EESA_:
	.zero		784


//--------------------- .nv.constant0._ZN2at6native33batch_norm_backward_reduce_kernelIdddiEEvNS_27GenericPackedTensorAccessorIT_Lm3ENS_16DefaultPtrTraitsET2_EES6_NS2_IT1_Lm1ES4_S5_EES8_S8_S8_NS2_IT0_Lm1ES4_S5_EESA_ --------------------------
	.section	.nv.constant0._ZN2at6native33batch_norm_backward_reduce_kernelIdddiEEvNS_27GenericPackedTensorAccessorIT_Lm3ENS_16DefaultPtrTraitsET2_EES6_NS2_IT1_Lm1ES4_S5_EES8_S8_S8_NS2_IT0_Lm1ES4_S5_EESA_,"a",@progbits
	.sectionflags	@""
	.align	4
.nv.constant0._ZN2at6native33batch_norm_backward_reduce_kernelIdddiEEvNS_27GenericPackedTensorAccessorIT_Lm3ENS_16DefaultPtrTraitsET2_EES6_NS2_IT1_Lm1ES4_S5_EES8_S8_S8_NS2_IT0_Lm1ES4_S5_EESA_:
	.zero		688


//--------------------- .nv.constant0._ZN2at6native35batch_norm_reduce_statistics_kernelIN3c108BFloat16EflEEvNS_27GenericPackedTensorAccessorIT0_Lm2ENS_17RestrictPtrTraitsET1_EES8_NS4_IS5_Lm1ES6_S7_EES9_NS4_IT_Lm1ES6_S7_EESB_S5_S5_SB_ --------------------------
	.section	.nv.constant0._ZN2at6native35batch_norm_reduce_statistics_kernelIN3c108BFloat16EflEEvNS_27GenericPackedTensorAccessorIT0_Lm2ENS_17RestrictPtrTraitsET1_EES8_NS4_IS5_Lm1ES6_S7_EES9_NS4_IT_Lm1ES6_S7_EESB_S5_S5_SB_,"a",@progbits
	.sectionflags	@""
	.align	4
.nv.constant0._ZN2at6native35batch_norm_reduce_statistics_kernelIN3c108BFloat16EflEEvNS_27GenericPackedTensorAccessorIT0_Lm2ENS_17RestrictPtrTraitsET1_EES8_NS4_IS5_Lm1ES6_S7_EES9_NS4_IT_Lm1ES6_S7_EESB_S5_S5_SB_:
	.zero		736


//--------------------- .nv.constant0._ZN2at6native35batch_norm_reduce_statistics_kernelIN3c108BFloat16EfiEEvNS_27GenericPackedTensorAccessorIT0_Lm2ENS_17RestrictPtrTraitsET1_EES8_NS4_IS5_Lm1ES6_S7_EES9_NS4_IT_Lm1ES6_S7_EESB_S5_S5_SB_ --------------------------
	.section	.nv.constant0._ZN2at6native35batch_norm_reduce_statistics_kernelIN3c108BFloat16EfiEEvNS_27GenericPackedTensorAccessorIT0_Lm2ENS_17RestrictPtrTraitsET1_EES8_NS4_IS5_Lm1ES6_S7_EES9_NS4_IT_Lm1ES6_S7_EESB_S5_S5_SB_,"a",@progbits
	.sectionflags	@""
	.align	4
.nv.constant0._ZN2at6native35batch_norm_reduce_statistics_kernelIN3c108BFloat16EfiEEvNS_27GenericPackedTensorAccessorIT0_Lm2ENS_17RestrictPtrTraitsET1_EES8_NS4_IS5_Lm1ES6_S7_EES9_NS4_IT_Lm1ES6_S7_EESB_S5_S5_SB_:
	.zero		664


//--------------------- .nv.constant0._ZN2at6native35batch_norm_reduce_statistics_kernelIN3c104HalfEflEEvNS_27GenericPackedTensorAccessorIT0_Lm2ENS_17RestrictPtrTraitsET1_EES8_NS4_IS5_Lm1ES6_S7_EES9_NS4_IT_Lm1ES6_S7_EESB_S5_S5_SB_ --------------------------
	.section	.nv.constant0._ZN2at6native35batch_norm_reduce_statistics_kernelIN3c104HalfEflEEvNS_27GenericPackedTensorAccessorIT0_Lm2ENS_17RestrictPtrTraitsET1_EES8_NS4_IS5_Lm1ES6_S7_EES9_NS4_IT_Lm1ES6_S7_EESB_S5_S5_SB_,"a",@progbits
	.sectionflags	@""
	.align	4
.nv.constant0._ZN2at6native35batch_norm_reduce_statistics_kernelIN3c104HalfEflEEvNS_27GenericPackedTensorAccessorIT0_Lm2ENS_17RestrictPtrTraitsET1_EES8_NS4_IS5_Lm1ES6_S7_EES9_NS4_IT_Lm1ES6_S7_EESB_S5_S5_SB_:
	.zero		736


//--------------------- .nv.constant0._ZN2at6native35batch_norm_reduce_statistics_kernelIN3c104HalfEfiEEvNS_27GenericPackedTensorAccessorIT0_Lm2ENS_17RestrictPtrTraitsET1_EES8_NS4_IS5_Lm1ES6_S7_EES9_NS4_IT_Lm1ES6_S7_EESB_S5_S5_SB_ --------------------------
	.section	.nv.constant0._ZN2at6native35batch_norm_reduce_statistics_kernelIN3c104HalfEfiEEvNS_27GenericPackedTensorAccessorIT0_Lm2ENS_17RestrictPtrTraitsET1_EES8_NS4_IS5_Lm1ES6_S7_EES9_NS4_IT_Lm1ES6_S7_EESB_S5_S5_SB_,"a",@progbits
	.sectionflags	@""
	.align	4
.nv.constant0._ZN2at6native35batch_norm_reduce_statistics_kernelIN3c104HalfEfiEEvNS_27GenericPackedTensorAccessorIT0_Lm2ENS_17RestrictPtrTraitsET1_EES8_NS4_IS5_Lm1ES6_S7_EES9_NS4_IT_Lm1ES6_S7_EESB_S5_S5_SB_:
	.zero		664


//--------------------- .nv.constant0._ZN2at6native35batch_norm_reduce_statistics_kernelIfflEEvNS_27GenericPackedTensorAccessorIT0_Lm2ENS_17RestrictPtrTraitsET1_EES6_NS2_IS3_Lm1ES4_S5_EES7_NS2_IT_Lm1ES4_S5_EES9_S3_S3_S9_ --------------------------
	.section	.nv.constant0._ZN2at6native35batch_norm_reduce_statistics_kernelIfflEEvNS_27GenericPackedTensorAccessorIT0_Lm2ENS_17RestrictPtrTraitsET1_EES6_NS2_IS3_Lm1ES4_S5_EES7_NS2_IT_Lm1ES4_S5_EES9_S3_S3_S9_,"a",@progbits
	.sectionflags	@""
	.align	4
.nv.constant0._ZN2at6native35batch_norm_reduce_statistics_kernelIfflEEvNS_27GenericPackedTensorAccessorIT0_Lm2ENS_17RestrictPtrTraitsET1_EES6_NS2_IS3_Lm1ES4_S5_EES7_NS2_IT_Lm1ES4_S5_EES9_S3_S3_S9_:
	.zero		736


//--------------------- .nv.constant0._ZN2at6native35batch_norm_reduce_statistics_kernelIffiEEvNS_27GenericPackedTensorAccessorIT0_Lm2ENS_17RestrictPtrTraitsET1_EES6_NS2_IS3_Lm1ES4_S5_EES7_NS2_IT_Lm1ES4_S5_EES9_S3_S3_S9_ --------------------------
	.section	.nv.constant0._ZN2at6native35batch_norm_reduce_statistics_kernelIffiEEvNS_27GenericPackedTensorAccessorIT0_Lm2ENS_17RestrictPtrTraitsET1_EES6_NS2_IS3_Lm1ES4_S5_EES7_NS2_IT_Lm1ES4_S5_EES9_S3_S3_S9_,"a",@progbits
	.sectionflags	@""
	.align	4
.nv.constant0._ZN2at6native35batch_norm_reduce_statistics_kernelIffiEEvNS_27GenericPackedTensorAccessorIT0_Lm2ENS_17RestrictPtrTraitsET1_EES6_NS2_IS3_Lm1ES4_S5_EES7_NS2_IT_Lm1ES4_S5_EES9_S3_S3_S9_:
	.zero		664


//--------------------- .nv.constant0._ZN2at6native35batch_norm_reduce_statistics_kernelIddlEEvNS_27GenericPackedTensorAccessorIT0_Lm2ENS_17RestrictPtrTraitsET1_EES6_NS2_IS3_Lm1ES4_S5_EES7_NS2_IT_Lm1ES4_S5_EES9_S3_S3_S9_ --------------------------
	.section	.nv.constant0._ZN2at6native35batch_norm_reduce_statistics_kernelIddlEEvNS_27GenericPackedTensorAccessorIT0_Lm2ENS_17RestrictPtrTraitsET1_EES6_NS2_IS3_Lm1ES4_S5_EES7_NS2_IT_Lm1ES4_S5_EES9_S3_S3_S9_,"a",@progbits
	.sectionflags	@""
	.align	4
.nv.constant0._ZN2at6native35batch_norm_reduce_statistics_kernelIddlEEvNS_27GenericPackedTensorAccessorIT0_Lm2ENS_17RestrictPtrTraitsET1_EES6_NS2_IS3_Lm1ES4_S5_EES7_NS2_IT_Lm1ES4_S5_EES9_S3_S3_S9_:
	.zero		744


//--------------------- .nv.constant0._ZN2at6native35batch_norm_reduce_statistics_kernelIddiEEvNS_27GenericPackedTensorAccessorIT0_Lm2ENS_17RestrictPtrTraitsET1_EES6_NS2_IS3_Lm1ES4_S5_EES7_NS2_IT_Lm1ES4_S5_EES9_S3_S3_S9_ --------------------------
	.section	.nv.constant0._ZN2at6native35batch_norm_reduce_statistics_kernelIddiEEvNS_27GenericPackedTensorAccessorIT0_Lm2ENS_17RestrictPtrTraitsET1_EES6_NS2_IS3_Lm1ES4_S5_EES7_NS2_IT_Lm1ES4_S5_EES9_S3_S3_S9_,"a",@progbits
	.sectionflags	@""
	.align	4
.nv.constant0._ZN2at6native35batch_norm_reduce_statistics_kernelIddiEEvNS_27GenericPackedTensorAccessorIT0_Lm2ENS_17RestrictPtrTraitsET1_EES6_NS2_IS3_Lm1ES4_S5_EES7_NS2_IT_Lm1ES4_S5_EES9_S3_S3_S9_:
	.zero		672


//--------------------- .nv.constant0._ZN2at6native36batch_norm_collect_statistics_kernelINS0_6InvStdEN3c108BFloat16ES4_flEEvNS_27GenericPackedTensorAccessorIKT0_Lm3ENS_17RestrictPtrTraitsET3_EET2_SB_NS5_ISB_Lm1ES8_S9_EESC_ --------------------------
	.section	.nv.constant0._ZN2at6native36batch_norm_collect_statistics_kernelINS0_6InvStdEN3c108BFloat16ES4_flEEvNS_27GenericPackedTensorAccessorIKT0_Lm3ENS_17RestrictPtrTraitsET3_EET2_SB_NS5_ISB_Lm1ES8_S9_EESC_,"a",@progbits
	.sectionflags	@""
	.align	4
.nv.constant0._ZN2at6native36batch_norm_collect_statistics_kernelINS0_6InvStdEN3c108BFloat16ES4_flEEvNS_27GenericPackedTensorAccessorIKT0_Lm3ENS_17RestrictPtrTraitsET3_EET2_SB_NS5_ISB_Lm1ES8_S9_EESC_:
	.zero		640


//--------------------- .nv.constant0._ZN2at6native36batch_norm_collect_statistics_kernelINS0_6InvStdEN3c108BFloat16ES4_fiEEvNS_27GenericPackedTensorAccessorIKT0_Lm3ENS_17RestrictPtrTraitsET3_EET2_SB_NS5_ISB_Lm1ES8_S9_EESC_ --------------------------
	.section	.nv.constant0._ZN2at6native36batch_norm_collect_statistics_kernelINS0_6InvStdEN3c108BFloat16ES4_fiEEvNS_27GenericPackedTensorAccessorIKT0_Lm3ENS_17RestrictPtrTraitsET3_EET2_SB_NS5_ISB_Lm1ES8_S9_EESC_,"a",@progbits
	.sectionflags	@""
	.align	4
.nv.constant0._ZN2at6native36batch_norm_collect_statistics_kernelINS0_6InvStdEN3c108BFloat16ES4_fiEEvNS_27GenericPackedTensorAccessorIKT0_Lm3ENS_17RestrictPtrTraitsET3_EET2_SB_NS5_ISB_Lm1ES8_S9_EESC_:
	.zero		600


//--------------------- .nv.constant0._ZN2at6native50batch_norm_collect_statistics_channels_last_kernelINS0_6InvStdEN3c108BFloat16EfLi4EEEvPKT0_PT1_S9_PVS8_PiiiS8_ --------------------------
	.section	.nv.constant0._ZN2at6native50batch_norm_collect_statistics_channels_last_kernelINS0_6InvStdEN3c108BFloat16EfLi4EEEvPKT0_PT1_S9_PVS8_PiiiS8_,"a",@progbits
	.sectionflags	@""
	.align	4
.nv.constant0._ZN2at6native50batch_norm_collect_statistics_channels_last_kernelINS0_6InvStdEN3c108BFloat16EfLi4EEEvPKT0_PT1_S9_PVS8_PiiiS8_:
	.zero		580


//--------------------- .nv.constant0._ZN2at6native36batch_norm_collect_statistics_kernelINS0_6InvStdEN3c104HalfES4_flEEvNS_27GenericPackedTensorAccessorIKT0_Lm3ENS_17RestrictPtrTraitsET3_EET2_SB_NS5_ISB_Lm1ES8_S9_EESC_ --------------------------
	.section	.nv.constant0._ZN2at6native36batch_norm_collect_statistics_kernelINS0_6InvStdEN3c104HalfES4_flEEvNS_27GenericPackedTensorAccessorIKT0_Lm3ENS_17RestrictPtrTraitsET3_EET2_SB_NS5_ISB_Lm1ES8_S9_EESC_,"a",@progbits
	.sectionflags	@""
	.align	4
.nv.constant0._ZN2at6native36batch_norm_collect_statistics_kernelINS0_6InvStdEN3c104HalfES4_flEEvNS_27GenericPackedTensorAccessorIKT0_Lm3ENS_17RestrictPtrTraitsET3_EET2_SB_NS5_ISB_Lm1ES8_S9_EESC_:
	.zero		640


//--------------------- .nv.constant0._ZN2at6native36batch_norm_collect_statistics_kernelINS0_6InvStdEN3c104HalfES4_fiEEvNS_27GenericPackedTensorAccessorIKT0_Lm3ENS_17RestrictPtrTraitsET3_EET2_SB_NS5_ISB_Lm1ES8_S9_EESC_ --------------------------
	.section	.nv.constant0._ZN2at6native36batch_norm_collect_statistics_kernelINS0_6InvStdEN3c104HalfES4_fiEEvNS_27GenericPackedTensorAccessorIKT0_Lm3ENS_17RestrictPtrTraitsET3_EET2_SB_NS5_ISB_Lm1ES8_S9_EESC_,"a",@progbits
	.sectionflags	@""
	.align	4
.nv.constant0._ZN2at6native36batch_norm_collect_statistics_kernelINS0_6InvStdEN3c104HalfES4_fiEEvNS_27GenericPackedTensorAccessorIKT0_Lm3ENS_17RestrictPtrTraitsET3_EET2_SB_NS5_ISB_Lm1ES8_S9_EESC_:
	.zero		600


//--------------------- .nv.constant0._ZN2at6native50batch_norm_collect_statistics_channels_last_kernelINS0_6InvStdEN3c104HalfEfLi4EEEvPKT0_PT1_S9_PVS8_PiiiS8_ --------------------------
	.section	.nv.constant0._ZN2at6native50batch_norm_collect_statistics_channels_last_kernelINS0_6InvStdEN3c104HalfEfLi4EEEvPKT0_PT1_S9_PVS8_PiiiS8_,"a",@progbits
	.sectionflags	@""
	.align	4
.nv.constant0._ZN2at6native50batch_norm_collect_statistics_channels_last_kernelINS0_6InvStdEN3c104HalfEfLi4EEEvPKT0_PT1_S9_PVS8_PiiiS8_:
	.zero		580


//--------------------- .nv.constant0._ZN2at6native36batch_norm_collect_statistics_kernelINS0_6InvStdEffflEEvNS_27GenericPackedTensorAccessorIKT0_Lm3ENS_17RestrictPtrTraitsET3_EET2_S9_NS3_IS9_Lm1ES6_S7_EESA_ --------------------------
	.section	.nv.constant0._ZN2at6native36batch_norm_collect_statistics_kernelINS0_6InvStdEffflEEvNS_27GenericPackedTensorAccessorIKT0_Lm3ENS_17RestrictPtrTraitsET3_EET2_S9_NS3_IS9_Lm1ES6_S7_EESA_,"a",@progbits
	.sectionflags	@""
	.align	4
.nv.constant0._ZN2at6native36batch_norm_collect_statistics_kernelINS0_6InvStdEffflEEvNS_27GenericPackedTensorAccessorIKT0_Lm3ENS_17RestrictPtrTraitsET3_EET2_S9_NS3_IS9_Lm1ES6_S7_EESA_:
	.zero		640


//--------------------- .nv.constant0._ZN2at6native36batch_norm_collect_statistics_kernelINS0_6InvStdEfffiEEvNS_27GenericPackedTensorAccessorIKT0_Lm3ENS_17RestrictPtrTraitsET3_EET2_S9_NS3_IS9_Lm1ES6_S7_EESA_ --------------------------
	.section	.nv.constant0._ZN2at6native36batch_norm_collect_statistics_kernelINS0_6InvStdEfffiEEvNS_27GenericPackedTensorAccessorIKT0_Lm3ENS_17RestrictPtrTraitsET3_EET2_S9_NS3_IS9_Lm1ES6_S7_EESA_,"a",@progbits
	.sectionflags	@""
	.align	4
.nv.constant0._ZN2at6native36batch_norm_collect_statistics_kernelINS0_6InvStdEfffiEEvNS_27GenericPackedTensorAccessorIKT0_Lm3ENS_17RestrictPtrTraitsET3_EET2_S9_NS3_IS9_Lm1ES6_S7_EESA_:
	.zero		600


//--------------------- .nv.constant0._ZN2at6native50batch_norm_collect_statistics_channels_last_kernelINS0_6InvStdEffLi4EEEvPKT0_PT1_S7_PVS6_PiiiS6_ --------------------------
	.section	.nv.constant0._ZN2at6native50batch_norm_collect_statistics_channels_last_kernelINS0_6InvStdEffLi4EEEvPKT0_PT1_S7_PVS6_PiiiS6_,"a",@progbits
	.sectionflags	@""
	.align	4
.nv.constant0._ZN2at6native50batch_norm_collect_statistics_channels_last_kernelINS0_6InvStdEffLi4EEEvPKT0_PT1_S7_PVS6_PiiiS6_:
	.zero		580


//--------------------- .nv.constant0._ZN2at6native36batch_norm_collect_statistics_kernelINS0_6InvStdEdddlEEvNS_27GenericPackedTensorAccessorIKT0_Lm3ENS_17RestrictPtrTraitsET3_EET2_S9_NS3_IS9_Lm1ES6_S7_EESA_ --------------------------
	.section	.nv.constant0._ZN2at6native36batch_norm_collect_statistics_kernelINS0_6InvStdEdddlEEvNS_27GenericPackedTensorAccessorIKT0_Lm3ENS_17RestrictPtrTraitsET3_EET2_S9_NS3_IS9_Lm1ES6_S7_EESA_,"a",@progbits
	.sectionflags	@""
	.align	4
.nv.constant0._ZN2at6native36batch_norm_collect_statistics_kernelINS0_6InvStdEdddlEEvNS_27GenericPackedTensorAccessorIKT0_Lm3ENS_17RestrictPtrTraitsET3_EET2_S9_NS3_IS9_Lm1ES6_S7_EESA_:
	.zero		648


//--------------------- .nv.constant0._ZN2at6native36batch_norm_collect_statistics_kernelINS0_6InvStdEdddiEEvNS_27GenericPackedTensorAccessorIKT0_Lm3ENS_17RestrictPtrTraitsET3_EET2_S9_NS3_IS9_Lm1ES6_S7_EESA_ --------------------------
	.section	.nv.constant0._ZN2at6native36batch_norm_collect_statistics_kernelINS0_6InvStdEdddiEEvNS_27GenericPackedTensorAccessorIKT0_Lm3ENS_17RestrictPtrTraitsET3_EET2_S9_NS3_IS9_Lm1ES6_S7_EESA_,"a",@progbits
	.sectionflags	@""
	.align	4
.nv.constant0._ZN2at6native36batch_norm_collect_statistics_kernelINS0_6InvStdEdddiEEvNS_27GenericPackedTensorAccessorIKT0_Lm3ENS_17RestrictPtrTraitsET3_EET2_S9_NS3_IS9_Lm1ES6_S7_EESA_:
	.zero		608


//--------------------- .nv.constant0._ZN2at6native50batch_norm_collect_statistics_channels_last_kernelINS0_6InvStdEddLi4EEEvPKT0_PT1_S7_PVS6_PiiiS6_ --------------------------
	.section	.nv.constant0._ZN2at6native50batch_norm_collect_statistics_channels_last_kernelINS0_6InvStdEddLi4EEEvPKT0_PT1_S7_PVS6_PiiiS6_,"a",@progbits
	.sectionflags	@""
	.align	4
.nv.constant0._ZN2at6native50batch_norm_collect_statistics_channels_last_kernelINS0_6InvStdEddLi4EEEvPKT0_PT1_S7_PVS6_PiiiS6_:
	.zero		584


//--------------------- .nv.constant0._ZN2at6native26batch_norm_backward_kernelIN3c108BFloat16ES3_fiEEvNS_27GenericPackedTensorAccessorIKT_Lm3ENS_16DefaultPtrTraitsET2_EES9_NS4_IS5_Lm3ES7_S8_EENS4_IT0_Lm1ES7_S8_EESC_NS4_IKSB_Lm1ES7_S8_EESE_SE_NS4_IKT1_Lm1ES7_S8_EESH_bSF_ --------------------------
	.section	.nv.constant0._ZN2at6native26batch_norm_backward_kernelIN3c108BFloat16ES3_fiEEvNS_27GenericPackedTensorAccessorIKT_Lm3ENS_16DefaultPtrTraitsET2_EES9_NS4_IS5_Lm3ES7_S8_EENS4_IT0_Lm1ES7_S8_EESC_NS4_IKSB_Lm1ES7_S8_EESE_SE_NS4_IKT1_Lm1ES7_S8_EESH_bSF_,"a",@progbits
	.sectionflags	@""
	.align	4
.nv.constant0._ZN2at6native26batch_norm_backward_kernelIN3c108BFloat16ES3_fiEEvNS_27GenericPackedTensorAccessorIKT_Lm3ENS_16DefaultPtrTraitsET2_EES9_NS4_IS5_Lm3ES7_S8_EENS4_IT0_Lm1ES7_S8_EESC_NS4_IKSB_Lm1ES7_S8_EESE_SE_NS4_IKT1_Lm1ES7_S8_EESH_bSF_:
	.zero		744


//--------------------- .nv.constant0._ZN2at6native26batch_norm_backward_kernelIN3c108BFloat16EffiEEvNS_27GenericPackedTensorAccessorIKT_Lm3ENS_16DefaultPtrTraitsET2_EES9_NS4_IS5_Lm3ES7_S8_EENS4_IT0_Lm1ES7_S8_EESC_NS4_IKSB_Lm1ES7_S8_EESE_SE_NS4_IKT1_Lm1ES7_S8_EESH_bSF_ --------------------------
	.section	.nv.constant0._ZN2at6native26batch_norm_backward_kernelIN3c108BFloat16EffiEEvNS_27GenericPackedTensorAccessorIKT_Lm3ENS_16DefaultPtrTraitsET2_EES9_NS4_IS5_Lm3ES7_S8_EENS4_IT0_Lm1ES7_S8_EESC_NS4_IKSB_Lm1ES7_S8_EESE_SE_NS4_IKT1_Lm1ES7_S8_EESH_bSF_,"a",@progbits
	.sectionflags	@""
	.align	4
.nv.constant0._ZN2at6native26batch_norm_backward_kernelIN3c108BFloat16EffiEEvNS_27GenericPackedTensorAccessorIKT_Lm3ENS_16DefaultPtrTraitsET2_EES9_NS4_IS5_Lm3ES7_S8_EENS4_IT0_Lm1ES7_S8_EESC_NS4_IKSB_Lm1ES7_S8_EESE_SE_NS4_IKT1_Lm1ES7_S8_EESH_bSF_:
	.zero		744


//--------------------- .nv.constant0._ZN2at6native26batch_norm_backward_kernelIN3c104HalfES3_fiEEvNS_27GenericPackedTensorAccessorIKT_Lm3ENS_16DefaultPtrTraitsET2_EES9_NS4_IS5_Lm3ES7_S8_EENS4_IT0_Lm1ES7_S8_EESC_NS4_IKSB_Lm1ES7_S8_EESE_SE_NS4_IKT1_Lm1ES7_S8_EESH_bSF_ --------------------------
	.section	.nv.constant0._ZN2at6native26batch_norm_backward_kernelIN3c104HalfES3_fiEEvNS_27GenericPackedTensorAccessorIKT_Lm3ENS_16DefaultPtrTraitsET2_EES9_NS4_IS5_Lm3ES7_S8_EENS4_IT0_Lm1ES7_S8_EESC_NS4_IKSB_Lm1ES7_S8_EESE_SE_NS4_IKT1_Lm1ES7_S8_EESH_bSF_,"a",@progbits
	.sectionflags	@""
	.align	4
.nv.constant0._ZN2at6native26batch_norm_backward_kernelIN3c104HalfES3_fiEEvNS_27GenericPackedTensorAccessorIKT_Lm3ENS_16DefaultPtrTraitsET2_EES9_NS4_IS5_Lm3ES7_S8_EENS4_IT0_Lm1ES7_S8_EESC_NS4_IKSB_Lm1ES7_S8_EESE_SE_NS4_IKT1_Lm1ES7_S8_EESH_bSF_:
	.zero		744


//--------------------- .nv.constant0._ZN2at6native26batch_norm_backward_kernelIN3c104HalfEffiEEvNS_27GenericPackedTensorAccessorIKT_Lm3ENS_16DefaultPtrTraitsET2_EES9_NS4_IS5_Lm3ES7_S8_EENS4_IT0_Lm1ES7_S8_EESC_NS4_IKSB_Lm1ES7_S8_EESE_SE_NS4_IKT1_Lm1ES7_S8_EESH_bSF_ --------------------------
	.section	.nv.constant0._ZN2at6native26batch_norm_backward_kernelIN3c104HalfEffiEEvNS_27GenericPackedTensorAccessorIKT_Lm3ENS_16DefaultPtrTraitsET2_EES9_NS4_IS5_Lm3ES7_S8_EENS4_IT0_Lm1ES7_S8_EESC_NS4_IKSB_Lm1ES7_S8_EESE_SE_NS4_IKT1_Lm1ES7_S8_EESH_bSF_,"a",@progbits
	.sectionflags	@""
	.align	4
.nv.constant0._ZN2at6native26batch_norm_backward_kernelIN3c104HalfEffiEEvNS_27GenericPackedTensorAccessorIKT_Lm3ENS_16DefaultPtrTraitsET2_EES9_NS4_IS5_Lm3ES7_S8_EENS4_IT0_Lm1ES7_S8_EESC_NS4_IKSB_Lm1ES7_S8_EESE_SE_NS4_IKT1_Lm1ES7_S8_EESH_bSF_:
	.zero		744


//--------------------- .nv.constant0._ZN2at6native26batch_norm_backward_kernelIfffiEEvNS_27GenericPackedTensorAccessorIKT_Lm3ENS_16DefaultPtrTraitsET2_EES7_NS2_IS3_Lm3ES5_S6_EENS2_IT0_Lm1ES5_S6_EESA_NS2_IKS9_Lm1ES5_S6_EESC_SC_NS2_IKT1_Lm1ES5_S6_EESF_bSD_ --------------------------
	.section	.nv.constant0._ZN2at6native26batch_norm_backward_kernelIfffiEEvNS_27GenericPackedTensorAccessorIKT_Lm3ENS_16DefaultPtrTraitsET2_EES7_NS2_IS3_Lm3ES5_S6_EENS2_IT0_Lm1ES5_S6_EESA_NS2_IKS9_Lm1ES5_S6_EESC_SC_NS2_IKT1_Lm1ES5_S6_EESF_bSD_,"a",@progbits
	.sectionflags	@""
	.align	4
.nv.constant0._ZN2at6native26batch_norm_backward_kernelIfffiEEvNS_27GenericPackedTensorAccessorIKT_Lm3ENS_16DefaultPtrTraitsET2_EES7_NS2_IS3_Lm3ES5_S6_EENS2_IT0_Lm1ES5_S6_EESA_NS2_IKS9_Lm1ES5_S6_EESC_SC_NS2_IKT1_Lm1ES5_S6_EESF_bSD_:
	.zero		744


//--------------------- .nv.constant0._ZN2at6native26batch_norm_backward_kernelIdddiEEvNS_27GenericPackedTensorAccessorIKT_Lm3ENS_16DefaultPtrTraitsET2_EES7_NS2_IS3_Lm3ES5_S6_EENS2_IT0_Lm1ES5_S6_EESA_NS2_IKS9_Lm1ES5_S6_EESC_SC_NS2_IKT1_Lm1ES5_S6_EESF_bSD_ --------------------------
	.section	.nv.constant0._ZN2at6native26batch_norm_backward_kernelIdddiEEvNS_27GenericPackedTensorAccessorIKT_Lm3ENS_16DefaultPtrTraitsET2_EES7_NS2_IS3_Lm3ES5_S6_EENS2_IT0_Lm1ES5_S6_EESA_NS2_IKS9_Lm1ES5_S6_EESC_SC_NS2_IKT1_Lm1ES5_S6_EESF_bSD_,"a",@progbits
	.sectionflags	@""
	.align	4
.nv.constant0._ZN2at6native26batch_norm_backward_kernelIdddiEEvNS_27GenericPackedTensorAccessorIKT_Lm3ENS_16DefaultPtrTraitsET2_EES7_NS2_IS3_Lm3ES5_S6_EENS2_IT0_Lm1ES5_S6_EESA_NS2_IKS9_Lm1ES5_S6_EESC_SC_NS2_IKT1_Lm1ES5_S6_EESF_bSD_:
	.zero		752


//--------------------- .nv.constant0._ZN2at6native18elementwise_kernelILi128ELi4EZNS0_15gpu_kernel_implIZZZNS0_49_GLOBAL__N__b919a28f_16_Normalization_cu_5c38458722batch_norm_calc_invstdERKNS_6TensorES6_dENKUlvE_clEvENKUlvE2_clEvEUlN3c108BFloat16EE_EEvRNS_18TensorIteratorBaseERKT_EUliE_EEviT1_ --------------------------
	.section	.nv.constant0._ZN2at6native18elementwise_kernelILi128ELi4EZNS0_15gpu_kernel_implIZZZNS0_49_GLOBAL__N__b919a28f_16_Normalization_cu_5c38458722batch_norm_calc_invstdERKNS_6TensorES6_dENKUlvE_clEvENKUlvE2_clEvEUlN3c108BFloat16EE_EEvRNS_18TensorIteratorBaseERKT_EUliE_EEviT1_,"a",@progbits
	.sectionflags	@""
	.align	4
.nv.constant0._ZN2at6native18elementwise_kernelILi128ELi4EZNS0_15gpu_kernel_implIZZZNS0_49_GLOBAL__N__b919a28f_16_Normalization_cu_5c38458722batch_norm_calc_invstdERKNS_6TensorES6_dENKUlvE_clEvENKUlvE2_clEvEUlN3c108BFloat16EE_EEvRNS_18TensorIteratorBaseERKT_EUliE_EEviT1_:
	.zero		1088


//--------------------- .nv.constant0._ZN2at6native27unrolled_elementwise_kernelIZZZNS0_49_GLOBAL__N__b919a28f_16_Normalization_cu_5c38458722batch_norm_calc_invstdERKNS_6TensorES5_dENKUlvE_clEvENKUlvE2_clEvEUlN3c108BFloat16EE_St5arrayIPcLm2EELi4E23TrivialOffsetCalculatorILi1EjESF_NS0_6memory12LoadWithCastILi1EEENSG_13StoreWithCastILi1EEEEEviT_T0_T2_T3_T4_T5_ --------------------------
	.section	.nv.constant0._ZN2at6native27unrolled_elementwise_kernelIZZZNS0_49_GLOBAL__N__b919a28f_16_Normalization_cu_5c38458722batch_norm_calc_invstdERKNS_6TensorES5_dENKUlvE_clEvENKUlvE2_clEvEUlN3c108BFloat16EE_St5arrayIPcLm2EELi4E23TrivialOffsetCalculatorILi1EjESF_NS0_6memory12LoadWithCastILi1EEENSG_13StoreWithCastILi1EEEEEviT_T0_T2_T3_T4_T5_,"a",@progbits
	.sectionflags	@""
	.align	4
.nv.constant0._ZN2at6native27unrolled_elementwise_kernelIZZZNS0_49_GLOBAL__N__b919a28f_16_Normalization_cu_5c38458722batch_norm_calc_invstdERKNS_6TensorES5_dENKUlvE_clEvENKUlvE2_clEvEUlN3c108BFloat16EE_St5arrayIPcLm2EELi4E23TrivialOffsetCalculatorILi1EjESF_NS0_6memory12LoadWithCastILi1EEENSG_13StoreWithCastILi1EEEEEviT_T0_T2_T3_T4_T5_:
	.zero		588


//--------------------- .nv.constant0._ZN2at6native18elementwise_kernelILi128ELi2EZNS0_22gpu_kernel_impl_nocastIZZZNS0_49_GLOBAL__N__b919a28f_16_Normalization_cu_5c38458722batch_norm_calc_invstdERKNS_6TensorES6_dENKUlvE_clEvENKUlvE2_clEvEUlN3c108BFloat16EE_EEvRNS_18TensorIteratorBaseERKT_EUliE_EEviT1_ --------------------------
	.section	.nv.constant0._ZN2at6native18elementwise_kernelILi128ELi2EZNS0_22gpu_kernel_impl_nocastIZZZNS0_49_GLOBAL__N__b919a28f_16_Normalization_cu_5c38458722batch_norm_calc_invstdERKNS_6TensorES6_dENKUlvE_clEvENKUlvE2_clEvEUlN3c108BFloat16EE_EEvRNS_18TensorIteratorBaseERKT_EUliE_EEviT1_,"a",@progbits
	.sectionflags	@""
	.align	4
.nv.constant0._ZN2at6native18elementwise_kernelILi128ELi2EZNS0_22gpu_kernel_impl_nocastIZZZNS0_49_GLOBAL__N__b919a28f_16_Normalization_cu_5c38458722batch_norm_calc_invstdERKNS_6TensorES6_dENKUlvE_clEvENKUlvE2_clEvEUlN3c108BFloat16EE_EEvRNS_18TensorIteratorBaseERKT_EUliE_EEviT1_:
	.zero		1080


//--------------------- .nv.constant0._ZN2at6native27unrolled_elementwise_kernelIZZZNS0_49_GLOBAL__N__b919a28f_16_Normalization_cu_5c38458722batch_norm_calc_invstdERKNS_6TensorES5_dENKUlvE_clEvENKUlvE2_clEvEUlN3c108BFloat16EE_St5arrayIPcLm2EELi4E23TrivialOffsetCalculatorILi1EjESF_NS0_6memory15LoadWithoutCastENSG_16StoreWithoutCastEEEviT_T0_T2_T3_T4_T5_ --------------------------
	.section	.nv.constant0._ZN2at6native27unrolled_elementwise_kernelIZZZNS0_49_GLOBAL__N__b919a28f_16_Normalization_cu_5c38458722batch_norm_calc_invstdERKNS_6TensorES5_dENKUlvE_clEvENKUlvE2_clEvEUlN3c108BFloat16EE_St5arrayIPcLm2EELi4E23TrivialOffsetCalculatorILi1EjESF_NS0_6memory15LoadWithoutCastENSG_16StoreWithoutCastEEEviT_T0_T2_T3_T4_T5_,"a",@progbits
	.sectionflags	@""
	.align	4
.nv.constant0._ZN2at6native27unrolled_elementwise_kernelIZZZNS0_49_GLOBAL__N__b919a28f_16_Normalization_cu_5c38458722batch_norm_calc_invstdERKNS_6TensorES5_dENKUlvE_clEvENKUlvE2_clEvEUlN3c108BFloat16EE_St5arrayIPcLm2EELi4E23TrivialOffsetCalculatorILi1EjESF_NS0_6memory15LoadWithoutCastENSG_16StoreWithoutCastEEEviT_T0_T2_T3_T4_T5_:
	.zero		572


//--------------------- .nv.constant0._ZN2at6native29vectorized_elementwise_kernelILi2EZZZNS0_49_GLOBAL__N__b919a28f_16_Normalization_cu_5c38458722batch_norm_calc_invstdERKNS_6TensorES5_dENKUlvE_clEvENKUlvE2_clEvEUlN3c108BFloat16EE_St5arrayIPcLm2EEEEviT0_T1_ --------------------------
	.section	.nv.constant0._ZN2at6native29vectorized_elementwise_kernelILi2EZZZNS0_49_GLOBAL__N__b919a28f_16_Normalization_cu_5c38458722batch_norm_calc_invstdERKNS_6TensorES5_dENKUlvE_clEvENKUlvE2_clEvEUlN3c108BFloat16EE_St5arrayIPcLm2EEEEviT0_T1_,"a",@progbits
	.sectionflags	@""
	.align	4
.nv.constant0._ZN2at6native29vectorized_elementwise_kernelILi2EZZZNS0_49_GLOBAL__N__b919a28f_16_Normalization_cu_5c38458722batch_norm_calc_invstdERKNS_6TensorES5_dENKUlvE_clEvENKUlvE2_clEvEUlN3c108BFloat16EE_St5arrayIPcLm2EEEEviT0_T1_:
	.zero		568


//--------------------- .nv.constant0._ZN2at6native29vectorized_elementwise_kernelILi4EZZZNS0_49_GLOBAL__N__b919a28f_16_Normalization_cu_5c38458722batch_norm_calc_invstdERKNS_6TensorES5_dENKUlvE_clEvENKUlvE2_clEvEUlN3c108BFloat16EE_St5arrayIPcLm2EEEEviT0_T1_ --------------------------
	.section	.nv.constant0._ZN2at6native29vectorized_elementwise_kernelILi4EZZZNS0_49_GLOBAL__N__b919a28f_16_Normalization_cu_5c38458722batch_norm_calc_invstdERKNS_6TensorES5_dENKUlvE_clEvENKUlvE2_clEvEUlN3c108BFloat16EE_St5arrayIPcLm2EEEEviT0_T1_,"a",@progbits
	.sectionflags	@""
	.align	4
.nv.constant0._ZN2at6native29vectorized_elementwise_kernelILi4EZZZNS0_49_GLOBAL__N__b919a28f_16_Normalization_cu_5c38458722batch_norm_calc_invstdERKNS_6TensorES5_dENKUlvE_clEvENKUlvE2_clEvEUlN3c108BFloat16EE_St5arrayIPcLm2EEEEviT0_T1_:
	.zero		568


//--------------------- .nv.constant0._ZN2at6native29vectorized_elementwise_kernelILi8EZZZNS0_49_GLOBAL__N__b919a28f_16_Normalization_cu_5c38458722batch_norm_calc_invstdERKNS_6TensorES5_dENKUlvE_clEvENKUlvE2_clEvEUlN3c108BFloat16EE_St5arrayIPcLm2EEEEviT0_T1_ --------------------------
	.section	.nv.constant0._ZN2at6native29vectorized_elementwise_kernelILi8EZZZNS0_49_GLOBAL__N__b919a28f_16_Normalization_cu_5c38458722batch_norm_calc_invstdERKNS_6TensorES5_dENKUlvE_clEvENKUlvE2_clEvEUlN3c108BFloat16EE_St5arrayIPcLm2EEEEviT0_T1_,"a",@progbits
	.sectionflags	@""
	.align	4
.nv.constant0._ZN2at6native29vectorized_elementwise_kernelILi8EZZZNS0_49_GLOBAL__N__b919a28f_16_Normalization_cu_5c38458722batch_norm_calc_invstdERKNS_6TensorES5_dENKUlvE_clEvENKUlvE2_clEvEUlN3c108BFloat16EE_St5arrayIPcLm2EEEEviT0_T1_:
	.zero		568


//--------------------- .nv.constant0._ZN2at6native18elementwise_kernelILi128ELi4EZNS0_15gpu_kernel_implIZZZNS0_49_GLOBAL__N__b919a28f_16_Normalization_cu_5c38458722batch_norm_calc_invstdERKNS_6TensorES6_dENKUlvE_clEvENKUlvE1_clEvEUlN3c104HalfEE_EEvRNS_18TensorIteratorBaseERKT_EUliE_EEviT1_ --------------------------
	.section	.nv.constant0._ZN2at6native18elementwise_kernelILi128ELi4EZNS0_15gpu_kernel_implIZZZNS0_49_GLOBAL__N__b919a28f_16_Normalization_cu_5c38458722batch_norm_calc_invstdERKNS_6TensorES6_dENKUlvE_clEvENKUlvE1_clEvEUlN3c104HalfEE_EEvRNS_18TensorIteratorBaseERKT_EUliE_EEviT1_,"a",@progbits
	.sectionflags	@""
	.align	4
.nv.constant0._ZN2at6native18elementwise_kernelILi128ELi4EZNS0_15gpu_kernel_implIZZZNS0_49_GLOBAL__N__b919a28f_16_Normalization_cu_5c38458722batch_norm_calc_invstdERKNS_6TensorES6_dENKUlvE_clEvENKUlvE1_clEvEUlN3c104HalfEE_EEvRNS_18TensorIteratorBaseERKT_EUliE_EEviT1_:
	.zero		1088


//--------------------- .nv.constant0._ZN2at6native27unrolled_elementwise_kernelIZZZNS0_49_GLOBAL__N__b919a28f_16_Normalization_cu_5c38458722batch_norm_calc_invstdERKNS_6TensorES5_dENKUlvE_clEvENKUlvE1_clEvEUlN3c104HalfEE_St5arrayIPcLm2EELi4E23TrivialOffsetCalculatorILi1EjESF_NS0_6memory12LoadWithCastILi1EEENSG_13StoreWithCastILi1EEEEEviT_T0_T2_T3_T4_T5_ --------------------------
	.section	.nv.constant0._ZN2at6native27unrolled_elementwise_kernelIZZZNS0_49_GLOBAL__N__b919a28f_16_Normalization_cu_5c38458722batch_norm_calc_invstdERKNS_6TensorES5_dENKUlvE_clEvENKUlvE1_clEvEUlN3c104HalfEE_St5arrayIPcLm2EELi4E23TrivialOffsetCalculatorILi1EjESF_NS0_6memory12LoadWithCastILi1EEENSG_13StoreWithCastILi1EEEEEviT_T0_T2_T3_T4_T5_,"a",@progbits
	.sectionflags	@""
	.align	4
.nv.constant0._ZN2at6native27unrolled_elementwise_kernelIZZZNS0_49_GLOBAL__N__b919a28f_16_Normalization_cu_5c38458722batch_norm_calc_invstdERKNS_6TensorES5_dENKUlvE_clEvENKUlvE1_clEvEUlN3c104HalfEE_St5arrayIPcLm2EELi4E23TrivialOffsetCalculatorILi1EjESF_NS0_6memory12LoadWithCastILi1EEENSG_13StoreWithCastILi1EEEEEviT_T0_T2_T3_T4_T5_:
	.zero		588


//--------------------- .nv.constant0._ZN2at6native18elementwise_kernelILi128ELi2EZNS0_22gpu_kernel_impl_nocastIZZZNS0_49_GLOBAL__N__b919a28f_16_Normalization_cu_5c38458722batch_norm_calc_invstdERKNS_6TensorES6_dENKUlvE_clEvENKUlvE1_clEvEUlN3c104HalfEE_EEvRNS_18TensorIteratorBaseERKT_EUliE_EEviT1_ --------------------------
	.section	.nv.constant0._ZN2at6native18elementwise_kernelILi128ELi2EZNS0_22gpu_kernel_impl_nocastIZZZNS0_49_GLOBAL__N__b919a28f_16_Normalization_cu_5c38458722batch_norm_calc_invstdERKNS_6TensorES6_dENKUlvE_clEvENKUlvE1_clEvEUlN3c104HalfEE_EEvRNS_18TensorIteratorBaseERKT_EUliE_EEviT1_,"a",@progbits
	.sectionflags	@""
	.align	4
.nv.constant0._ZN2at6native18elementwise_kernelILi128ELi2EZNS0_22gpu_kernel_impl_nocastIZZZNS0_49_GLOBAL__N__b919a28f_16_Normalization_cu_5c38458722batch_norm_calc_invstdERKNS_6TensorES6_dENKUlvE_clEvENKUlvE1_clEvEUlN3c104HalfEE_EEvRNS_18TensorIteratorBaseERKT_EUliE_EEviT1_:
	.zero		1080


//--------------------- .nv.constant0._ZN2at6native27unrolled_elementwise_kernelIZZZNS0_49_GLOBAL__N__b919a28f_16_Normalization_cu_5c38458722batch_norm_calc_invstdERKNS_6TensorES5_dENKUlvE_clEvENKUlvE1_clEvEUlN3c104HalfEE_St5arrayIPcLm2EELi4E23TrivialOffsetCalculatorILi1EjESF_NS0_6memory15LoadWithoutCastENSG_16StoreWithoutCastEEEviT_T0_T2_T3_T4_T5_ --------------------------
	.section	.nv.constant0._ZN2at6native27unrolled_elementwise_kernelIZZZNS0_49_GLOBAL__N__b919a28f_16_Normalization_cu_5c38458722batch_norm_calc_invstdERKNS_6TensorES5_dENKUlvE_clEvENKUlvE1_clEvEUlN3c104HalfEE_St5arrayIPcLm2EELi4E23TrivialOffsetCalculatorILi1EjESF_NS0_6memory15LoadWithoutCastENSG_16StoreWithoutCastEEEviT_T0_T2_T3_T4_T5_,"a",@progbits
	.sectionflags	@""
	.align	4
.nv.constant0._ZN2at6native27unrolled_elementwise_kernelIZZZNS0_49_GLOBAL__N__b919a28f_16_Normalization_cu_5c38458722batch_norm_calc_invstdERKNS_6TensorES5_dENKUlvE_clEvENKUlvE1_clEvEUlN3c104HalfEE_St5arrayIPcLm2EELi4E23TrivialOffsetCalculatorILi1EjESF_NS0_6memory15LoadWithoutCastENSG_16StoreWithoutCastEEEviT_T0_T2_T3_T4_T5_:
	.zero		572


//--------------------- .nv.constant0._ZN2at6native29vectorized_elementwise_kernelILi2EZZZNS0_49_GLOBAL__N__b919a28f_16_Normalization_cu_5c38458722batch_norm_calc_invstdERKNS_6TensorES5_dENKUlvE_clEvENKUlvE1_clEvEUlN3c104HalfEE_St5arrayIPcLm2EEEEviT0_T1_ --------------------------
	.section	.nv.constant0._ZN2at6native29vectorized_elementwise_kernelILi2EZZZNS0_49_GLOBAL__N__b919a28f_16_Normalization_cu_5c38458722batch_norm_calc_invstdERKNS_6TensorES5_dENKUlvE_clEvENKUlvE1_clEvEUlN3c104HalfEE_St5arrayIPcLm2EEEEviT0_T1_,"a",@progbits
	.sectionflags	@""
	.align	4
.nv.constant0._ZN2at6native29vectorized_elementwise_kernelILi2EZZZNS0_49_GLOBAL__N__b919a28f_16_Normalization_cu_5c38458722batch_norm_calc_invstdERKNS_6TensorES5_dENKUlvE_clEvENKUlvE1_clEvEUlN3c104HalfEE_St5arrayIPcLm2EEEEviT0_T1_:
	.zero		568


//--------------------- .nv.constant0._ZN2at6native29vectorized_elementwise_kernelILi4EZZZNS0_49_GLOBAL__N__b919a28f_16_Normalization_cu_5c38458722batch_norm_calc_invstdERKNS_6TensorES5_dENKUlvE_clEvENKUlvE1_clEvEUlN3c104HalfEE_St5arrayIPcLm2EEEEviT0_T1_ --------------------------
	.section	.nv.constant0._ZN2at6native29vectorized_elementwise_kernelILi4EZZZNS0_49_GLOBAL__N__b919a28f_16_Normalization_cu_5c38458722batch_norm_calc_invstdERKNS_6TensorES5_dENKUlvE_clEvENKUlvE1_clEvEUlN3c104HalfEE_St5arrayIPcLm2EEEEviT0_T1_,"a",@progbits
	.sectionflags	@""
	.align	4
.nv.constant0._ZN2at6native29vectorized_elementwise_kernelILi4EZZZNS0_49_GLOBAL__N__b919a28f_16_Normalization_cu_5c38458722batch_norm_calc_invstdERKNS_6TensorES5_dENKUlvE_clEvENKUlvE1_clEvEUlN3c104HalfEE_St5arrayIPcLm2EEEEviT0_T1_:
	.zero		568


//--------------------- .nv.constant0._ZN2at6native29vectorized_elementwise_kernelILi8EZZZNS0_49_GLOBAL__N__b919a28f_16_Normalization_cu_5c38458722batch_norm_calc_invstdERKNS_6TensorES5_dENKUlvE_clEvENKUlvE1_clEvEUlN3c104HalfEE_St5arrayIPcLm2EEEEviT0_T1_ --------------------------
	.section	.nv.constant0._ZN2at6native29vectorized_elementwise_kernelILi8EZZZNS0_49_GLOBAL__N__b919a28f_16_Normalization_cu_5c38458722batch_norm_calc_invstdERKNS_6TensorES5_dENKUlvE_clEvENKUlvE1_clEvEUlN3c104HalfEE_St5arrayIPcLm2EEEEviT0_T1_,"a",@progbits
	.sectionflags	@""
	.align	4
.nv.constant0._ZN2at6native29vectorized_elementwise_kernelILi8EZZZNS0_49_GLOBAL__N__b919a28f_16_Normalization_cu_5c38458722batch_norm_calc_invstdERKNS_6TensorES5_dENKUlvE_clEvENKUlvE1_clEvEUlN3c104HalfEE_St5arrayIPcLm2EEEEviT0_T1_:
	.zero		568


//--------------------- .nv.constant0._ZN2at6native18elementwise_kernelILi128ELi4EZNS0_15gpu_kernel_implIZZZNS0_49_GLOBAL__N__b919a28f_16_Normalization_cu_5c38458722batch_norm_calc_invstdERKNS_6TensorES6_dENKUlvE_clEvENKUlvE0_clEvEUlfE_EEvRNS_18TensorIteratorBaseERKT_EUliE_EEviT1_ --------------------------
	.section	.nv.constant0._ZN2at6native18elementwise_kernelILi128ELi4EZNS0_15gpu_kernel_implIZZZNS0_49_GLOBAL__N__b919a28f_16_Normalization_cu_5c38458722batch_norm_calc_invstdERKNS_6TensorES6_dENKUlvE_clEvENKUlvE0_clEvEUlfE_EEvRNS_18TensorIteratorBaseERKT_EUliE_EEviT1_,"a",@progbits
	.sectionflags	@""
	.align	4
.nv.constant0._ZN2at6native18elementwise_kernelILi128ELi4EZNS0_15gpu_kernel_implIZZZNS0_49_GLOBAL__N__b919a28f_16_Normalization_cu_5c38458722batch_norm_calc_invstdERKNS_6TensorES6_dENKUlvE_clEvENKUlvE0_clEvEUlfE_EEvRNS_18TensorIteratorBaseERKT_EUliE_EEviT1_:
	.zero		1088


//--------------------- .nv.constant0._ZN2at6native27unrolled_elementwise_kernelIZZZNS0_49_GLOBAL__N__b919a28f_16_Normalization_cu_5c38458722batch_norm_calc_invstdERKNS_6TensorES5_dENKUlvE_clEvENKUlvE0_clEvEUlfE_St5arrayIPcLm2EELi4E23TrivialOffsetCalculatorILi1EjESD_NS0_6memory12LoadWithCastILi1EEENSE_13StoreWithCastILi1EEEEEviT_T0_T2_T3_T4_T5_ --------------------------
	.section	.nv.constant0._ZN2at6native27unrolled_elementwise_kernelIZZZNS0_49_GLOBAL__N__b919a28f_16_Normalization_cu_5c38458722batch_norm_calc_invstdERKNS_6TensorES5_dENKUlvE_clEvENKUlvE0_clEvEUlfE_St5arrayIPcLm2EELi4E23TrivialOffsetCalculatorILi1EjESD_NS0_6memory12LoadWithCastILi1EEENSE_13StoreWithCastILi1EEEEEviT_T0_T2_T3_T4_T5_,"a",@progbits
	.sectionflags	@""
	.align	4
.nv.constant0._ZN2at6native27unrolled_elementwise_kernelIZZZNS0_49_GLOBAL__N__b919a28f_16_Normalization_cu_5c38458722batch_norm_calc_invstdERKNS_6TensorES5_dENKUlvE_clEvENKUlvE0_clEvEUlfE_St5arrayIPcLm2EELi4E23TrivialOffsetCalculatorILi1EjESD_NS0_6memory12LoadWithCastILi1EEENSE_13StoreWithCastILi1EEEEEviT_T0_T2_T3_T4_T5_:
	.zero		588


//--------------------- .nv.constant0._ZN2at6native18elementwise_kernelILi128ELi2EZNS0_22gpu_kernel_impl_nocastIZZZNS0_49_GLOBAL__N__b919a28f_16_Normalization_cu_5c38458722batch_norm_calc_invstdERKNS_6TensorES6_dENKUlvE_clEvENKUlvE0_clEvEUlfE_EEvRNS_18TensorIteratorBaseERKT_EUliE_EEviT1_ --------------------------
	.section	.nv.constant0._ZN2at6native18elementwise_kernelILi128ELi2EZNS0_22gpu_kernel_impl_nocastIZZZNS0_49_GLOBAL__N__b919a28f_16_Normalization_cu_5c38458722batch_norm_calc_invstdERKNS_6TensorES6_dENKUlvE_clEvENKUlvE0_clEvEUlfE_EEvRNS_18TensorIteratorBaseERKT_EUliE_EEviT1_,"a",@progbits
	.sectionflags	@""
	.align	4
.nv.constant0._ZN2at6native18elementwise_kernelILi128ELi2EZNS0_22gpu_kernel_impl_nocastIZZZNS0_49_GLOBAL__N__b919a28f_16_Normalization_cu_5c38458722batch_norm_calc_invstdERKNS_6TensorES6_dENKUlvE_clEvENKUlvE0_clEvEUlfE_EEvRNS_18TensorIteratorBaseERKT_EUliE_EEviT1_:
	.zero		1080


//--------------------- .nv.constant0._ZN2at6native27unrolled_elementwise_kernelIZZZNS0_49_GLOBAL__N__b919a28f_16_Normalization_cu_5c38458722batch_norm_calc_invstdERKNS_6TensorES5_dENKUlvE_clEvENKUlvE0_clEvEUlfE_St5arrayIPcLm2EELi4E23TrivialOffsetCalculatorILi1EjESD_NS0_6memory15LoadWithoutCastENSE_16StoreWithoutCastEEEviT_T0_T2_T3_T4_T5_ --------------------------
	.section	.nv.constant0._ZN2at6native27unrolled_elementwise_kernelIZZZNS0_49_GLOBAL__N__b919a28f_16_Normalization_cu_5c38458722batch_norm_calc_invstdERKNS_6TensorES5_dENKUlvE_clEvENKUlvE0_clEvEUlfE_St5arrayIPcLm2EELi4E23TrivialOffsetCalculatorILi1EjESD_NS0_6memory15LoadWithoutCastENSE_16StoreWithoutCastEEEviT_T0_T2_T3_T4_T5_,"a",@progbits
	.sectionflags	@""
	.align	4
.nv.constant0._ZN2at6native27unrolled_elementwise_kernelIZZZNS0_49_GLOBAL__N__b919a28f_16_Normalization_cu_5c38458722batch_norm_calc_invstdERKNS_6TensorES5_dENKUlvE_clEvENKUlvE0_clEvEUlfE_St5arrayIPcLm2EELi4E23TrivialOffsetCalculatorILi1EjESD_NS0_6memory15LoadWithoutCastENSE_16StoreWithoutCastEEEviT_T0_T2_T3_T4_T5_:
	.zero		572


//--------------------- .nv.constant0._ZN2at6native29vectorized_elementwise_kernelILi2EZZZNS0_49_GLOBAL__N__b919a28f_16_Normalization_cu_5c38458722batch_norm_calc_invstdERKNS_6TensorES5_dENKUlvE_clEvENKUlvE0_clEvEUlfE_St5arrayIPcLm2EEEEviT0_T1_ --------------------------
	.section	.nv.constant0._ZN2at6native29vectorized_elementwise_kernelILi2EZZZNS0_49_GLOBAL__N__b919a28f_16_Normalization_cu_5c38458722batch_norm_calc_invstdERKNS_6TensorES5_dENKUlvE_clEvENKUlvE0_clEvEUlfE_St5arrayIPcLm2EEEEviT0_T1_,"a",@progbits
	.sectionflags	@""
	.align	4
.nv.constant0._ZN2at6native29vectorized_elementwise_kernelILi2EZZZNS0_49_GLOBAL__N__b919a28f_16_Normalization_cu_5c38458722batch_norm_calc_invstdERKNS_6TensorES5_dENKUlvE_clEvENKUlvE0_clEvEUlfE_St5arrayIPcLm2EEEEviT0_T1_:
	.zero		568


//--------------------- .nv.constant0._ZN2at6native29vectorized_elementwise_kernelILi4EZZZNS0_49_GLOBAL__N__b919a28f_16_Normalization_cu_5c38458722batch_norm_calc_invstdERKNS_6TensorES5_dENKUlvE_clEvENKUlvE0_clEvEUlfE_St5arrayIPcLm2EEEEviT0_T1_ --------------------------
	.section	.nv.constant0._ZN2at6native29vectorized_elementwise_kernelILi4EZZZNS0_49_GLOBAL__N__b919a28f_16_Normalization_cu_5c38458722batch_norm_calc_invstdERKNS_6TensorES5_dENKUlvE_clEvENKUlvE0_clEvEUlfE_St5arrayIPcLm2EEEEviT0_T1_,"a",@progbits
	.sectionflags	@""
	.align	4
.nv.constant0._ZN2at6native29vectorized_elementwise_kernelILi4EZZZNS0_49_GLOBAL__N__b919a28f_16_Normalization_cu_5c38458722batch_norm_calc_invstdERKNS_6TensorES5_dENKUlvE_clEvENKUlvE0_clEvEUlfE_St5arrayIPcLm2EEEEviT0_T1_:
	.zero		568


//--------------------- .nv.constant0._ZN2at6native29vectorized_elementwise_kernelILi8EZZZNS0_49_GLOBAL__N__b919a28f_16_Normalization_cu_5c38458722batch_norm_calc_invstdERKNS_6TensorES5_dENKUlvE_clEvENKUlvE0_clEvEUlfE_St5arrayIPcLm2EEEEviT0_T1_ --------------------------
	.section	.nv.constant0._ZN2at6native29vectorized_elementwise_kernelILi8EZZZNS0_49_GLOBAL__N__b919a28f_16_Normalization_cu_5c38458722batch_norm_calc_invstdERKNS_6TensorES5_dENKUlvE_clEvENKUlvE0_clEvEUlfE_St5arrayIPcLm2EEEEviT0_T1_,"a",@progbits
	.sectionflags	@""
	.align	4
.nv.constant0._ZN2at6native29vectorized_elementwise_kernelILi8EZZZNS0_49_GLOBAL__N__b919a28f_16_Normalization_cu_5c38458722batch_norm_calc_invstdERKNS_6TensorES5_dENKUlvE_clEvENKUlvE0_clEvEUlfE_St5arrayIPcLm2EEEEviT0_T1_:
	.zero		568


//--------------------- .nv.constant0._ZN2at6native18elementwise_kernelILi128ELi4EZNS0_15gpu_kernel_implIZZZNS0_49_GLOBAL__N__b919a28f_16_Normalization_cu_5c38458722batch_norm_calc_invstdERKNS_6TensorES6_dENKUlvE_clEvENKUlvE_clEvEUldE_EEvRNS_18TensorIteratorBaseERKT_EUliE_EEviT1_ --------------------------
	.section	.nv.constant0._ZN2at6native18elementwise_kernelILi128ELi4EZNS0_15gpu_kernel_implIZZZNS0_49_GLOBAL__N__b919a28f_16_Normalization_cu_5c38458722batch_norm_calc_invstdERKNS_6TensorES6_dENKUlvE_clEvENKUlvE_clEvEUldE_EEvRNS_18TensorIteratorBaseERKT_EUliE_EEviT1_,"a",@progbits
	.sectionflags	@""
	.align	4
.nv.constant0._ZN2at6native18elementwise_kernelILi128ELi4EZNS0_15gpu_kernel_implIZZZNS0_49_GLOBAL__N__b919a28f_16_Normalization_cu_5c38458722batch_norm_calc_invstdERKNS_6TensorES6_dENKUlvE_clEvENKUlvE_clEvEUldE_EEvRNS_18TensorIteratorBaseERKT_EUliE_EEviT1_:
	.zero		1088


//--------------------- .nv.constant0._ZN2at6native27unrolled_elementwise_kernelIZZZNS0_49_GLOBAL__N__b919a28f_16_Normalization_cu_5c38458722batch_norm_calc_invstdERKNS_6TensorES5_dENKUlvE_clEvENKUlvE_clEvEUldE_St5arrayIPcLm2EELi4E23TrivialOffsetCalculatorILi1EjESD_NS0_6memory12LoadWithCastILi1EEENSE_13StoreWithCastILi1EEEEEviT_T0_T2_T3_T4_T5_ --------------------------
	.section	.nv.constant0._ZN2at6native27unrolled_elementwise_kernelIZZZNS0_49_GLOBAL__N__b919a28f_16_Normalization_cu_5c38458722batch_norm_calc_invstdERKNS_6TensorES5_dENKUlvE_clEvENKUlvE_clEvEUldE_St5arrayIPcLm2EELi4E23TrivialOffsetCalculatorILi1EjESD_NS0_6memory12LoadWithCastILi1EEENSE_13StoreWithCastILi1EEEEEviT_T0_T2_T3_T4_T5_,"a",@progbits
	.sectionflags	@""
	.align	4
.nv.constant0._ZN2at6native27unrolled_elementwise_kernelIZZZNS0_49_GLOBAL__N__b919a28f_16_Normalization_cu_5c38458722batch_norm_calc_invstdERKNS_6TensorES5_dENKUlvE_clEvENKUlvE_clEvEUldE_St5arrayIPcLm2EELi4E23TrivialOffsetCalculatorILi1EjESD_NS0_6memory12LoadWithCastILi1EEENSE_13StoreWithCastILi1EEEEEviT_T0_T2_T3_T4_T5_:
	.zero		588


//--------------------- .nv.constant0._ZN2at6native18elementwise_kernelILi128ELi2EZNS0_22gpu_kernel_impl_nocastIZZZNS0_49_GLOBAL__N__b919a28f_16_Normalization_cu_5c38458722batch_norm_calc_invstdERKNS_6TensorES6_dENKUlvE_clEvENKUlvE_clEvEUldE_EEvRNS_18TensorIteratorBaseERKT_EUliE_EEviT1_ --------------------------
	.section	.nv.constant0._ZN2at6native18elementwise_kernelILi128ELi2EZNS0_22gpu_kernel_impl_nocastIZZZNS0_49_GLOBAL__N__b919a28f_16_Normalization_cu_5c38458722batch_norm_calc_invstdERKNS_6TensorES6_dENKUlvE_clEvENKUlvE_clEvEUldE_EEvRNS_18TensorIteratorBaseERKT_EUliE_EEviT1_,"a",@progbits
	.sectionflags	@""
	.align	4
.nv.constant0._ZN2at6native18elementwise_kernelILi128ELi2EZNS0_22gpu_kernel_impl_nocastIZZZNS0_49_GLOBAL__N__b919a28f_16_Normalization_cu_5c38458722batch_norm_calc_invstdERKNS_6TensorES6_dENKUlvE_clEvENKUlvE_clEvEUldE_EEvRNS_18TensorIteratorBaseERKT_EUliE_EEviT1_:
	.zero		1080


//--------------------- .nv.constant0._ZN2at6native27unrolled_elementwise_kernelIZZZNS0_49_GLOBAL__N__b919a28f_16_Normalization_cu_5c38458722batch_norm_calc_invstdERKNS_6TensorES5_dENKUlvE_clEvENKUlvE_clEvEUldE_St5arrayIPcLm2EELi4E23TrivialOffsetCalculatorILi1EjESD_NS0_6memory15LoadWithoutCastENSE_16StoreWithoutCastEEEviT_T0_T2_T3_T4_T5_ --------------------------
	.section	.nv.constant0._ZN2at6native27unrolled_elementwise_kernelIZZZNS0_49_GLOBAL__N__b919a28f_16_Normalization_cu_5c38458722batch_norm_calc_invstdERKNS_6TensorES5_dENKUlvE_clEvENKUlvE_clEvEUldE_St5arrayIPcLm2EELi4E23TrivialOffsetCalculatorILi1EjESD_NS0_6memory15LoadWithoutCastENSE_16StoreWithoutCastEEEviT_T0_T2_T3_T4_T5_,"a",@progbits
	.sectionflags	@""
	.align	4
.nv.constant0._ZN2at6native27unrolled_elementwise_kernelIZZZNS0_49_GLOBAL__N__b919a28f_16_Normalization_cu_5c38458722batch_norm_calc_invstdERKNS_6TensorES5_dENKUlvE_clEvENKUlvE_clEvEUldE_St5arrayIPcLm2EELi4E23TrivialOffsetCalculatorILi1EjESD_NS0_6memory15LoadWithoutCastENSE_16StoreWithoutCastEEEviT_T0_T2_T3_T4_T5_:
	.zero		572


//--------------------- .nv.constant0._ZN2at6native29vectorized_elementwise_kernelILi2EZZZNS0_49_GLOBAL__N__b919a28f_16_Normalization_cu_5c38458722batch_norm_calc_invstdERKNS_6TensorES5_dENKUlvE_clEvENKUlvE_clEvEUldE_St5arrayIPcLm2EEEEviT0_T1_ --------------------------
	.section	.nv.constant0._ZN2at6native29vectorized_elementwise_kernelILi2EZZZNS0_49_GLOBAL__N__b919a28f_16_Normalization_cu_5c38458722batch_norm_calc_invstdERKNS_6TensorES5_dENKUlvE_clEvENKUlvE_clEvEUldE_St5arrayIPcLm2EEEEviT0_T1_,"a",@progbits
	.sectionflags	@""
	.align	4
.nv.constant0._ZN2at6native29vectorized_elementwise_kernelILi2EZZZNS0_49_GLOBAL__N__b919a28f_16_Normalization_cu_5c38458722batch_norm_calc_invstdERKNS_6TensorES5_dENKUlvE_clEvENKUlvE_clEvEUldE_St5arrayIPcLm2EEEEviT0_T1_:
	.zero		568


//--------------------- .nv.constant0._ZN2at6native29vectorized_elementwise_kernelILi4EZZZNS0_49_GLOBAL__N__b919a28f_16_Normalization_cu_5c38458722batch_norm_calc_invstdERKNS_6TensorES5_dENKUlvE_clEvENKUlvE_clEvEUldE_St5arrayIPcLm2EEEEviT0_T1_ --------------------------
	.section	.nv.constant0._ZN2at6native29vectorized_elementwise_kernelILi4EZZZNS0_49_GLOBAL__N__b919a28f_16_Normalization_cu_5c38458722batch_norm_calc_invstdERKNS_6TensorES5_dENKUlvE_clEvENKUlvE_clEvEUldE_St5arrayIPcLm2EEEEviT0_T1_,"a",@progbits
	.sectionflags	@""
	.align	4
.nv.constant0._ZN2at6native29vectorized_elementwise_kernelILi4EZZZNS0_49_GLOBAL__N__b919a28f_16_Normalization_cu_5c38458722batch_norm_calc_invstdERKNS_6TensorES5_dENKUlvE_clEvENKUlvE_clEvEUldE_St5arrayIPcLm2EEEEviT0_T1_:
	.zero		568


//--------------------- .nv.constant0._ZN2at6native29vectorized_elementwise_kernelILi8EZZZNS0_49_GLOBAL__N__b919a28f_16_Normalization_cu_5c38458722batch_norm_calc_invstdERKNS_6TensorES5_dENKUlvE_clEvENKUlvE_clEvEUldE_St5arrayIPcLm2EEEEviT0_T1_ --------------------------
	.section	.nv.constant0._ZN2at6native29vectorized_elementwise_kernelILi8EZZZNS0_49_GLOBAL__N__b919a28f_16_Normalization_cu_5c38458722batch_norm_calc_invstdERKNS_6TensorES5_dENKUlvE_clEvENKUlvE_clEvEUldE_St5arrayIPcLm2EEEEviT0_T1_,"a",@progbits
	.sectionflags	@""
	.align	4
.nv.constant0._ZN2at6native29vectorized_elementwise_kernelILi8EZZZNS0_49_GLOBAL__N__b919a28f_16_Normalization_cu_5c38458722batch_norm_calc_invstdERKNS_6TensorES5_dENKUlvE_clEvENKUlvE_clEvEUldE_St5arrayIPcLm2EEEEviT0_T1_:
	.zero		568


//--------------------- .nv.constant0._ZN2at6native50batch_norm_collect_statistics_channels_last_kernelINS0_3VarEN3c108BFloat16EfLi4EEEvPKT0_PT1_S9_PVS8_PiiiS8_ --------------------------
	.section	.nv.constant0._ZN2at6native50batch_norm_collect_statistics_channels_last_kernelINS0_3VarEN3c108BFloat16EfLi4EEEvPKT0_PT1_S9_PVS8_PiiiS8_,"a",@progbits
	.sectionflags	@""
	.align	4
.nv.constant0._ZN2at6native50batch_norm_collect_statistics_channels_last_kernelINS0_3VarEN3c108BFloat16EfLi4EEEvPKT0_PT1_S9_PVS8_PiiiS8_:
	.zero		580


//--------------------- .nv.constant0._ZN2at6native50batch_norm_collect_statistics_channels_last_kernelINS0_3VarEN3c104HalfEfLi4EEEvPKT0_PT1_S9_PVS8_PiiiS8_ --------------------------
	.section	.nv.constant0._ZN2at6native50batch_norm_collect_statistics_channels_last_kernelINS0_3VarEN3c104HalfEfLi4EEEvPKT0_PT1_S9_PVS8_PiiiS8_,"a",@progbits
	.sectionflags	@""
	.align	4
.nv.constant0._ZN2at6native50batch_norm_collect_statistics_channels_last_kernelINS0_3VarEN3c104HalfEfLi4EEEvPKT0_PT1_S9_PVS8_PiiiS8_:
	.zero		580


//--------------------- .nv.constant0._ZN2at6native50batch_norm_collect_statistics_channels_last_kernelINS0_3VarEffLi4EEEvPKT0_PT1_S7_PVS6_PiiiS6_ --------------------------
	.section	.nv.constant0._ZN2at6native50batch_norm_collect_statistics_channels_last_kernelINS0_3VarEffLi4EEEvPKT0_PT1_S7_PVS6_PiiiS6_,"a",@progbits
	.sectionflags	@""
	.align	4
.nv.constant0._ZN2at6native50batch_norm_collect_statistics_channels_last_kernelINS0_3VarEffLi4EEEvPKT0_PT1_S7_PVS6_PiiiS6_:
	.zero		580


//--------------------- .nv.constant0._ZN2at6native50batch_norm_collect_statistics_channels_last_kernelINS0_3VarEddLi4EEEvPKT0_PT1_S7_PVS6_PiiiS6_ --------------------------
	.section	.nv.constant0._ZN2at6native50batch_norm_collect_statistics_channels_last_kernelINS0_3VarEddLi4EEEvPKT0_PT1_S7_PVS6_PiiiS6_,"a",@progbits
	.sectionflags	@""
	.align	4
.nv.constant0._ZN2at6native50batch_norm_collect_statistics_channels_last_kernelINS0_3VarEddLi4EEEvPKT0_PT1_S7_PVS6_PiiiS6_:
	.zero		584


//--------------------- .nv.constant0._ZN2at6native36batch_norm_collect_statistics_kernelINS0_3VarEN3c108BFloat16ES4_fiEEvNS_27GenericPackedTensorAccessorIKT0_Lm3ENS_17RestrictPtrTraitsET3_EET2_SB_NS5_ISB_Lm1ES8_S9_EESC_ --------------------------
	.section	.nv.constant0._ZN2at6native36batch_norm_collect_statistics_kernelINS0_3VarEN3c108BFloat16ES4_fiEEvNS_27GenericPackedTensorAccessorIKT0_Lm3ENS_17RestrictPtrTraitsET3_EET2_SB_NS5_ISB_Lm1ES8_S9_EESC_,"a",@progbits
	.sectionflags	@""
	.align	4
.nv.constant0._ZN2at6native36batch_norm_collect_statistics_kernelINS0_3VarEN3c108BFloat16ES4_fiEEvNS_27GenericPackedTensorAccessorIKT0_Lm3ENS_17RestrictPtrTraitsET3_EET2_SB_NS5_ISB_Lm1ES8_S9_EESC_:
	.zero		600


//--------------------- .nv.constant0._ZN2at6native36batch_norm_collect_statistics_kernelINS0_3VarEN3c104HalfES4_fiEEvNS_27GenericPackedTensorAccessorIKT0_Lm3ENS_17RestrictPtrTraitsET3_EET2_SB_NS5_ISB_Lm1ES8_S9_EESC_ --------------------------
	.section	.nv.constant0._ZN2at6native36batch_norm_collect_statistics_kernelINS0_3VarEN3c104HalfES4_fiEEvNS_27GenericPackedTensorAccessorIKT0_Lm3ENS_17RestrictPtrTraitsET3_EET2_SB_NS5_ISB_Lm1ES8_S9_EESC_,"a",@progbits
	.sectionflags	@""
	.align	4
.nv.constant0._ZN2at6native36batch_norm_collect_statistics_kernelINS0_3VarEN3c104HalfES4_fiEEvNS_27GenericPackedTensorAccessorIKT0_Lm3ENS_17RestrictPtrTraitsET3_EET2_SB_NS5_ISB_Lm1ES8_S9_EESC_:
	.zero		600


//--------------------- .nv.constant0._ZN2at6native36batch_norm_collect_statistics_kernelINS0_3VarEfffiEEvNS_27GenericPackedTensorAccessorIKT0_Lm3ENS_17RestrictPtrTraitsET3_EET2_S9_NS3_IS9_Lm1ES6_S7_EESA_ --------------------------
	.section	.nv.constant0._ZN2at6native36batch_norm_collect_statistics_kernelINS0_3VarEfffiEEvNS_27GenericPackedTensorAccessorIKT0_Lm3ENS_17RestrictPtrTraitsET3_EET2_S9_NS3_IS9_Lm1ES6_S7_EESA_,"a",@progbits
	.sectionflags	@""
	.align	4
.nv.constant0._ZN2at6native36batch_norm_collect_statistics_kernelINS0_3VarEfffiEEvNS_27GenericPackedTensorAccessorIKT0_Lm3ENS_17RestrictPtrTraitsET3_EET2_S9_NS3_IS9_Lm1ES6_S7_EESA_:
	.zero		600


//--------------------- .nv.constant0._ZN2at6native36batch_norm_collect_statistics_kernelINS0_3VarEdddiEEvNS_27GenericPackedTensorAccessorIKT0_Lm3ENS_17RestrictPtrTraitsET3_EET2_S9_NS3_IS9_Lm1ES6_S7_EESA_ --------------------------
	.section	.nv.constant0._ZN2at6native36batch_norm_collect_statistics_kernelINS0_3VarEdddiEEvNS_27GenericPackedTensorAccessorIKT0_Lm3ENS_17RestrictPtrTraitsET3_EET2_S9_NS3_IS9_Lm1ES6_S7_EESA_,"a",@progbits
	.sectionflags	@""
	.align	4
.nv.constant0._ZN2at6native36batch_norm_collect_statistics_kernelINS0_3VarEdddiEEvNS_27GenericPackedTensorAccessorIKT0_Lm3ENS_17RestrictPtrTraitsET3_EET2_S9_NS3_IS9_Lm1ES6_S7_EESA_:
	.zero		608


//--------------------- .nv.constant0._ZN2at6native18elementwise_kernelILi128ELi4EZNS0_15gpu_kernel_implIZZZNS0_49_GLOBAL__N__b919a28f_16_Normalization_cu_5c38458736batch_norm_elementwise_backward_evalERKNS_6TensorES6_S6_S6_ENKUlvE0_clEvENKUlvE2_clEvEUlN3c108BFloat16EfE_EEvRNS_18TensorIteratorBaseERKT_EUliE_EEviT1_ --------------------------
	.section	.nv.constant0._ZN2at6native18elementwise_kernelILi128ELi4EZNS0_15gpu_kernel_implIZZZNS0_49_GLOBAL__N__b919a28f_16_Normalization_cu_5c38458736batch_norm_elementwise_backward_evalERKNS_6TensorES6_S6_S6_ENKUlvE0_clEvENKUlvE2_clEvEUlN3c108BFloat16EfE_EEvRNS_18TensorIteratorBaseERKT_EUliE_EEviT1_,"a",@progbits
	.sectionflags	@""
	.align	4
.nv.constant0._ZN2at6native18elementwise_kernelILi128ELi4EZNS0_15gpu_kernel_implIZZZNS0_49_GLOBAL__N__b919a28f_16_Normalization_cu_5c38458736batch_norm_elementwise_backward_evalERKNS_6TensorES6_S6_S6_ENKUlvE0_clEvENKUlvE2_clEvEUlN3c108BFloat16EfE_EEvRNS_18TensorIteratorBaseERKT_EUliE_EEviT1_:
	.zero		1184


//--------------------- .nv.constant0._ZN2at6native27unrolled_elementwise_kernelIZZZNS0_49_GLOBAL__N__b919a28f_16_Normalization_cu_5c38458736batch_norm_elementwise_backward_evalERKNS_6TensorES5_S5_S5_ENKUlvE0_clEvENKUlvE2_clEvEUlN3c108BFloat16EfE_St5arrayIPcLm3EELi4E23TrivialOffsetCalculatorILi2EjESE_ILi1EjENS0_6memory12LoadWithCastILi2EEENSH_13StoreWithCastILi1EEEEEviT_T0_T2_T3_T4_T5_ --------------------------
	.section	.nv.constant0._ZN2at6native27unrolled_elementwise_kernelIZZZNS0_49_GLOBAL__N__b919a28f_16_Normalization_cu_5c38458736batch_norm_elementwise_backward_evalERKNS_6TensorES5_S5_S5_ENKUlvE0_clEvENKUlvE2_clEvEUlN3c108BFloat16EfE_St5arrayIPcLm3EELi4E23TrivialOffsetCalculatorILi2EjESE_ILi1EjENS0_6memory12LoadWithCastILi2EEENSH_13StoreWithCastILi1EEEEEviT_T0_T2_T3_T4_T5_,"a",@progbits
	.sectionflags	@""
	.align	4
.nv.constant0._ZN2at6native27unrolled_elementwise_kernelIZZZNS0_49_GLOBAL__N__b919a28f_16_Normalization_cu_5c38458736batch_norm_elementwise_backward_evalERKNS_6TensorES5_S5_S5_ENKUlvE0_clEvENKUlvE2_clEvEUlN3c108BFloat16EfE_St5arrayIPcLm3EELi4E23TrivialOffsetCalculatorILi2EjESE_ILi1EjENS0_6memory12LoadWithCastILi2EEENSH_13StoreWithCastILi1EEEEEviT_T0_T2_T3_T4_T5_:
	.zero		584


//--------------------- .nv.constant0._ZN2at6native18elementwise_kernelILi128ELi4EZNS0_22gpu_kernel_impl_nocastIZZZNS0_49_GLOBAL__N__b919a28f_16_Normalization_cu_5c38458736batch_norm_elementwise_backward_evalERKNS_6TensorES6_S6_S6_ENKUlvE0_clEvENKUlvE2_clEvEUlN3c108BFloat16EfE_EEvRNS_18TensorIteratorBaseERKT_EUliE_EEviT1_ --------------------------
	.section	.nv.constant0._ZN2at6native18elementwise_kernelILi128ELi4EZNS0_22gpu_kernel_impl_nocastIZZZNS0_49_GLOBAL__N__b919a28f_16_Normalization_cu_5c38458736batch_norm_elementwise_backward_evalERKNS_6TensorES6_S6_S6_ENKUlvE0_clEvENKUlvE2_clEvEUlN3c108BFloat16EfE_EEvRNS_18TensorIteratorBaseERKT_EUliE_EEviT1_,"a",@progbits
	.sectionflags	@""
	.align	4
.nv.constant0._ZN2at6native18elementwise_kernelILi128ELi4EZNS0_22gpu_kernel_impl_nocastIZZZNS0_49_GLOBAL__N__b919a28f_16_Normalization_cu_5c38458736batch_norm_elementwise_backward_evalERKNS_6TensorES6_S6_S6_ENKUlvE0_clEvENKUlvE2_clEvEUlN3c108BFloat16EfE_EEvRNS_18TensorIteratorBaseERKT_EUliE_EEviT1_:
	.zero		1184


//--------------------- .nv.constant0._ZN2at6native27unrolled_elementwise_kernelIZZZNS0_49_GLOBAL__N__b919a28f_16_Normalization_cu_5c38458736batch_norm_elementwise_backward_evalERKNS_6TensorES5_S5_S5_ENKUlvE0_clEvENKUlvE2_clEvEUlN3c108BFloat16EfE_St5arrayIPcLm3EELi4E23TrivialOffsetCalculatorILi2EjESE_ILi1EjENS0_6memory15LoadWithoutCastENSH_16StoreWithoutCastEEEviT_T0_T2_T3_T4_T5_ --------------------------
	.section	.nv.constant0._ZN2at6native27unrolled_elementwise_kernelIZZZNS0_49_GLOBAL__N__b919a28f_16_Normalization_cu_5c38458736batch_norm_elementwise_backward_evalERKNS_6TensorES5_S5_S5_ENKUlvE0_clEvENKUlvE2_clEvEUlN3c108BFloat16EfE_St5arrayIPcLm3EELi4E23TrivialOffsetCalculatorILi2EjESE_ILi1EjENS0_6memory15LoadWithoutCastENSH_16StoreWithoutCastEEEviT_T0_T2_T3_T4_T5_,"a",@progbits
	.sectionflags	@""
	.align	4
.nv.constant0._ZN2at6native27unrolled_elementwise_kernelIZZZNS0_49_GLOBAL__N__b919a28f_16_Normalization_cu_5c38458736batch_norm_elementwise_backward_evalERKNS_6TensorES5_S5_S5_ENKUlvE0_clEvENKUlvE2_clEvEUlN3c108BFloat16EfE_St5arrayIPcLm3EELi4E23TrivialOffsetCalculatorILi2EjESE_ILi1EjENS0_6memory15LoadWithoutCastENSH_16StoreWithoutCastEEEviT_T0_T2_T3_T4_T5_:
	.zero		564


//--------------------- .nv.constant0._ZN2at6native29vectorized_elementwise_kernelILi2EZZZNS0_49_GLOBAL__N__b919a28f_16_Normalization_cu_5c38458736batch_norm_elementwise_backward_evalERKNS_6TensorES5_S5_S5_ENKUlvE0_clEvENKUlvE2_clEvEUlN3c108BFloat16EfE_St5arrayIPcLm3EEEEviT0_T1_ --------------------------
	.section	.nv.constant0._ZN2at6native29vectorized_elementwise_kernelILi2EZZZNS0_49_GLOBAL__N__b919a28f_16_Normalization_cu_5c38458736batch_norm_elementwise_backward_evalERKNS_6TensorES5_S5_S5_ENKUlvE0_clEvENKUlvE2_clEvEUlN3c108BFloat16EfE_St5arrayIPcLm3EEEEviT0_T1_,"a",@progbits
	.sectionflags	@""
	.align	4
.nv.constant0._ZN2at6native29vectorized_elementwise_kernelILi2EZZZNS0_49_GLOBAL__N__b919a28f_16_Normalization_cu_5c38458736batch_norm_elementwise_backward_evalERKNS_6TensorES5_S5_S5_ENKUlvE0_clEvENKUlvE2_clEvEUlN3c108BFloat16EfE_St5arrayIPcLm3EEEEviT0_T1_:
	.zero		560


//--------------------- .nv.constant0._ZN2at6native29vectorized_elementwise_kernelILi4EZZZNS0_49_GLOBAL__N__b919a28f_16_Normalization_cu_5c38458736batch_norm_elementwise_backward_evalERKNS_6TensorES5_S5_S5_ENKUlvE0_clEvENKUlvE2_clEvEUlN3c108BFloat16EfE_St5arrayIPcLm3EEEEviT0_T1_ --------------------------
	.section	.nv.constant0._ZN2at6native29vectorized_elementwise_kernelILi4EZZZNS0_49_GLOBAL__N__b919a28f_16_Normalization_cu_5c38458736batch_norm_elementwise_backward_evalERKNS_6TensorES5_S5_S5_ENKUlvE0_clEvENKUlvE2_clEvEUlN3c108BFloat16EfE_St5arrayIPcLm3EEEEviT0_T1_,"a",@progbits
	.sectionflags	@""
	.align	4
.nv.constant0._ZN2at6native29vectorized_elementwise_kernelILi4EZZZNS0_49_GLOBAL__N__b919a28f_16_Normalization_cu_5c38458736batch_norm_elementwise_backward_evalERKNS_6TensorES5_S5_S5_ENKUlvE0_clEvENKUlvE2_clEvEUlN3c108BFloat16EfE_St5arrayIPcLm3EEEEviT0_T1_:
	.zero		560


//--------------------- .nv.constant0._ZN2at6native29vectorized_elementwise_kernelILi8EZZZNS0_49_GLOBAL__N__b919a28f_16_Normalization_cu_5c38458736batch_norm_elementwise_backward_evalERKNS_6TensorES5_S5_S5_ENKUlvE0_clEvENKUlvE2_clEvEUlN3c108BFloat16EfE_St5arrayIPcLm3EEEEviT0_T1_ --------------------------
	.section	.nv.constant0._ZN2at6native29vectorized_elementwise_kernelILi8EZZZNS0_49_GLOBAL__N__b919a28f_16_Normalization_cu_5c38458736batch_norm_elementwise_backward_evalERKNS_6TensorES5_S5_S5_ENKUlvE0_clEvENKUlvE2_clEvEUlN3c108BFloat16EfE_St5arrayIPcLm3EEEEviT0_T1_,"a",@progbits
	.sectionflags	@""
	.align	4
.nv.constant0._ZN2at6native29vectorized_elementwise_kernelILi8EZZZNS0_49_GLOBAL__N__b919a28f_16_Normalization_cu_5c38458736batch_norm_elementwise_backward_evalERKNS_6TensorES5_S5_S5_ENKUlvE0_clEvENKUlvE2_clEvEUlN3c108BFloat16EfE_St5arrayIPcLm3EEEEviT0_T1_:
	.zero		560


//--------------------- .nv.constant0._ZN2at6native18elementwise_kernelILi128ELi4EZNS0_15gpu_kernel_implIZZZNS0_49_GLOBAL__N__b919a28f_16_Normalization_cu_5c38458736batch_norm_elementwise_backward_evalERKNS_6TensorES6_S6_S6_ENKUlvE0_clEvENKUlvE1_clEvEUlN3c104HalfEfE_EEvRNS_18TensorIteratorBaseERKT_EUliE_EEviT1_ --------------------------
	.section	.nv.constant0._ZN2at6native18elementwise_kernelILi128ELi4EZNS0_15gpu_kernel_implIZZZNS0_49_GLOBAL__N__b919a28f_16_Normalization_cu_5c38458736batch_norm_elementwise_backward_evalERKNS_6TensorES6_S6_S6_ENKUlvE0_clEvENKUlvE1_clEvEUlN3c104HalfEfE_EEvRNS_18TensorIteratorBaseERKT_EUliE_EEviT1_,"a",@progbits
	.sectionflags	@""
	.align	4
.nv.constant0._ZN2at6native18elementwise_kernelILi128ELi4EZNS0_15gpu_kernel_implIZZZNS0_49_GLOBAL__N__b919a28f_16_Normalization_cu_5c38458736batch_norm_elementwise_backward_evalERKNS_6TensorES6_S6_S6_ENKUlvE0_clEvENKUlvE1_clEvEUlN3c104HalfEfE_EEvRNS_18TensorIteratorBaseERKT_EUliE_EEviT1_:
	.zero		1184


//--------------------- .nv.constant0._ZN2at6native27unrolled_elementwise_kernelIZZZNS0_49_GLOBAL__N__b919a28f_16_Normalization_cu_5c38458736batch_norm_elementwise_backward_evalERKNS_6TensorES5_S5_S5_ENKUlvE0_clEvENKUlvE1_clEvEUlN3c104HalfEfE_St5arrayIPcLm3EELi4E23TrivialOffsetCalculatorILi2EjESE_ILi1EjENS0_6memory12LoadWithCastILi2EEENSH_13StoreWithCastILi1EEEEEviT_T0_T2_T3_T4_T5_ --------------------------
	.section	.nv.constant0._ZN2at6native27unrolled_elementwise_kernelIZZZNS0_49_GLOBAL__N__b919a28f_16_Normalization_cu_5c38458736batch_norm_elementwise_backward_evalERKNS_6TensorES5_S5_S5_ENKUlvE0_clEvENKUlvE1_clEvEUlN3c104HalfEfE_St5arrayIPcLm3EELi4E23TrivialOffsetCalculatorILi2EjESE_ILi1EjENS0_6memory12LoadWithCastILi2EEENSH_13StoreWithCastILi1EEEEEviT_T0_T2_T3_T4_T5_,"a",@progbits
	.sectionflags	@""
	.align	4
.nv.constant0._ZN2at6native27unrolled_elementwise_kernelIZZZNS0_49_GLOBAL__N__b919a28f_16_Normalization_cu_5c38458736batch_norm_elementwise_backward_evalERKNS_6TensorES5_S5_S5_ENKUlvE0_clEvENKUlvE1_clEvEUlN3c104HalfEfE_St5arrayIPcLm3EELi4E23TrivialOffsetCalculatorILi2EjESE_ILi1EjENS0_6memory12LoadWithCastILi2EEENSH_13StoreWithCastILi1EEEEEviT_T0_T2_T3_T4_T5_:
	.zero		584


//--------------------- .nv.constant0._ZN2at6native18elementwise_kernelILi128ELi4EZNS0_22gpu_kernel_impl_nocastIZZZNS0_49_GLOBAL__N__b919a28f_16_Normalization_cu_5c38458736batch_norm_elementwise_backward_evalERKNS_6TensorES6_S6_S6_ENKUlvE0_clEvENKUlvE1_clEvEUlN3c104HalfEfE_EEvRNS_18TensorIteratorBaseERKT_EUliE_EEviT1_ --------------------------
	.section	.nv.constant0._ZN2at6native18elementwise_kernelILi128ELi4EZNS0_22gpu_kernel_impl_nocastIZZZNS0_49_GLOBAL__N__b919a28f_16_Normalization_cu_5c38458736batch_norm_elementwise_backward_evalERKNS_6TensorES6_S6_S6_ENKUlvE0_clEvENKUlvE1_clEvEUlN3c104HalfEfE_EEvRNS_18TensorIteratorBaseERKT_EUliE_EEviT1_,"a",@progbits
	.sectionflags	@""
	.align	4
.nv.constant0._ZN2at6native18elementwise_kernelILi128ELi4EZNS0_22gpu_kernel_impl_nocastIZZZNS0_49_GLOBAL__N__b919a28f_16_Normalization_cu_5c38458736batch_norm_elementwise_backward_evalERKNS_6TensorES6_S6_S6_ENKUlvE0_clEvENKUlvE1_clEvEUlN3c104HalfEfE_EEvRNS_18TensorIteratorBaseERKT_EUliE_EEviT1_:
	.zero		1184


//--------------------- .nv.constant0._ZN2at6native27unrolled_elementwise_kernelIZZZNS0_49_GLOBAL__N__b919a28f_16_Normalization_cu_5c38458736batch_norm_elementwise_backward_evalERKNS_6TensorES5_S5_S5_ENKUlvE0_clEvENKUlvE1_clEvEUlN3c104HalfEfE_St5arrayIPcLm3EELi4E23TrivialOffsetCalculatorILi2EjESE_ILi1EjENS0_6memory15LoadWithoutCastENSH_16StoreWithoutCastEEEviT_T0_T2_T3_T4_T5_ --------------------------
	.section	.nv.constant0._ZN2at6native27unrolled_elementwise_kernelIZZZNS0_49_GLOBAL__N__b919a28f_16_Normalization_cu_5c38458736batch_norm_elementwise_backward_evalERKNS_6TensorES5_S5_S5_ENKUlvE0_clEvENKUlvE1_clEvEUlN3c104HalfEfE_St5arrayIPcLm3EELi4E23TrivialOffsetCalculatorILi2EjESE_ILi1EjENS0_6memory15LoadWithoutCastENSH_16StoreWithoutCastEEEviT_T0_T2_T3_T4_T5_,"a",@progbits
	.sectionflags	@""
	.align	4
.nv.constant0._ZN2at6native27unrolled_elementwise_kernelIZZZNS0_49_GLOBAL__N__b919a28f_16_Normalization_cu_5c38458736batch_norm_elementwise_backward_evalERKNS_6TensorES5_S5_S5_ENKUlvE0_clEvENKUlvE1_clEvEUlN3c104HalfEfE_St5arrayIPcLm3EELi4E23TrivialOffsetCalculatorILi2EjESE_ILi1EjENS0_6memory15LoadWithoutCastENSH_16StoreWithoutCastEEEviT_T0_T2_T3_T4_T5_:
	.zero		564


//--------------------- .nv.constant0._ZN2at6native29vectorized_elementwise_kernelILi2EZZZNS0_49_GLOBAL__N__b919a28f_16_Normalization_cu_5c38458736batch_norm_elementwise_backward_evalERKNS_6TensorES5_S5_S5_ENKUlvE0_clEvENKUlvE1_clEvEUlN3c104HalfEfE_St5arrayIPcLm3EEEEviT0_T1_ --------------------------
	.section	.nv.constant0._ZN2at6native29vectorized_elementwise_kernelILi2EZZZNS0_49_GLOBAL__N__b919a28f_16_Normalization_cu_5c38458736batch_norm_elementwise_backward_evalERKNS_6TensorES5_S5_S5_ENKUlvE0_clEvENKUlvE1_clEvEUlN3c104HalfEfE_St5arrayIPcLm3EEEEviT0_T1_,"a",@progbits
	.sectionflags	@""
	.align	4
.nv.constant0._ZN2at6native29vectorized_elementwise_kernelILi2EZZZNS0_49_GLOBAL__N__b919a28f_16_Normalization_cu_5c38458736batch_norm_elementwise_backward_evalERKNS_6TensorES5_S5_S5_ENKUlvE0_clEvENKUlvE1_clEvEUlN3c104HalfEfE_St5arrayIPcLm3EEEEviT0_T1_:
	.zero		560


//--------------------- .nv.constant0._ZN2at6native29vectorized_elementwise_kernelILi4EZZZNS0_49_GLOBAL__N__b919a28f_16_Normalization_cu_5c38458736batch_norm_elementwise_backward_evalERKNS_6TensorES5_S5_S5_ENKUlvE0_clEvENKUlvE1_clEvEUlN3c104HalfEfE_St5arrayIPcLm3EEEEviT0_T1_ --------------------------
	.section	.nv.constant0._ZN2at6native29vectorized_elementwise_kernelILi4EZZZNS0_49_GLOBAL__N__b919a28f_16_Normalization_cu_5c38458736batch_norm_elementwise_backward_evalERKNS_6TensorES5_S5_S5_ENKUlvE0_clEvENKUlvE1_clEvEUlN3c104HalfEfE_St5arrayIPcLm3EEEEviT0_T1_,"a",@progbits
	.sectionflags	@""
	.align	4
.nv.constant0._ZN2at6native29vectorized_elementwise_kernelILi4EZZZNS0_49_GLOBAL__N__b919a28f_16_Normalization_cu_5c38458736batch_norm_elementwise_backward_evalERKNS_6TensorES5_S5_S5_ENKUlvE0_clEvENKUlvE1_clEvEUlN3c104HalfEfE_St5arrayIPcLm3EEEEviT0_T1_:
	.zero		560


//--------------------- .nv.constant0._ZN2at6native29vectorized_elementwise_kernelILi8EZZZNS0_49_GLOBAL__N__b919a28f_16_Normalization_cu_5c38458736batch_norm_elementwise_backward_evalERKNS_6TensorES5_S5_S5_ENKUlvE0_clEvENKUlvE1_clEvEUlN3c104HalfEfE_St5arrayIPcLm3EEEEviT0_T1_ --------------------------
	.section	.nv.constant0._ZN2at6native29vectorized_elementwise_kernelILi8EZZZNS0_49_GLOBAL__N__b919a28f_16_Normalization_cu_5c38458736batch_norm_elementwise_backward_evalERKNS_6TensorES5_S5_S5_ENKUlvE0_clEvENKUlvE1_clEvEUlN3c104HalfEfE_St5arrayIPcLm3EEEEviT0_T1_,"a",@progbits
	.sectionflags	@""
	.align	4
.nv.constant0._ZN2at6native29vectorized_elementwise_kernelILi8EZZZNS0_49_GLOBAL__N__b919a28f_16_Normalization_cu_5c38458736batch_norm_elementwise_backward_evalERKNS_6TensorES5_S5_S5_ENKUlvE0_clEvENKUlvE1_clEvEUlN3c104HalfEfE_St5arrayIPcLm3EEEEviT0_T1_:
	.zero		560


//--------------------- .nv.constant0._ZN2at6native18elementwise_kernelILi128ELi4EZNS0_15gpu_kernel_implIZZZNS0_49_GLOBAL__N__b919a28f_16_Normalization_cu_5c38458736batch_norm_elementwise_backward_evalERKNS_6TensorES6_S6_S6_ENKUlvE0_clEvENKUlvE0_clEvEUlffE_EEvRNS_18TensorIteratorBaseERKT_EUliE_EEviT1_ --------------------------
	.section	.nv.constant0._ZN2at6native18elementwise_kernelILi128ELi4EZNS0_15gpu_kernel_implIZZZNS0_49_GLOBAL__N__b919a28f_16_Normalization_cu_5c38458736batch_norm_elementwise_backward_evalERKNS_6TensorES6_S6_S6_ENKUlvE0_clEvENKUlvE0_clEvEUlffE_EEvRNS_18TensorIteratorBaseERKT_EUliE_EEviT1_,"a",@progbits
	.sectionflags	@""
	.align	4
.nv.constant0._ZN2at6native18elementwise_kernelILi128ELi4EZNS0_15gpu_kernel_implIZZZNS0_49_GLOBAL__N__b919a28f_16_Normalization_cu_5c38458736batch_norm_elementwise_backward_evalERKNS_6TensorES6_S6_S6_ENKUlvE0_clEvENKUlvE0_clEvEUlffE_EEvRNS_18TensorIteratorBaseERKT_EUliE_EEviT1_:
	.zero		1184


//--------------------- .nv.constant0._ZN2at6native27unrolled_elementwise_kernelIZZZNS0_49_GLOBAL__N__b919a28f_16_Normalization_cu_5c38458736batch_norm_elementwise_backward_evalERKNS_6TensorES5_S5_S5_ENKUlvE0_clEvENKUlvE0_clEvEUlffE_St5arrayIPcLm3EELi4E23TrivialOffsetCalculatorILi2EjESC_ILi1EjENS0_6memory12LoadWithCastILi2EEENSF_13StoreWithCastILi1EEEEEviT_T0_T2_T3_T4_T5_ --------------------------
	.section	.nv.constant0._ZN2at6native27unrolled_elementwise_kernelIZZZNS0_49_GLOBAL__N__b919a28f_16_Normalization_cu_5c38458736batch_norm_elementwise_backward_evalERKNS_6TensorES5_S5_S5_ENKUlvE0_clEvENKUlvE0_clEvEUlffE_St5arrayIPcLm3EELi4E23TrivialOffsetCalculatorILi2EjESC_ILi1EjENS0_6memory12LoadWithCastILi2EEENSF_13StoreWithCastILi1EEEEEviT_T0_T2_T3_T4_T5_,"a",@progbits
	.sectionflags	@""
	.align	4
.nv.constant0._ZN2at6native27unrolled_elementwise_kernelIZZZNS0_49_GLOBAL__N__b919a28f_16_Normalization_cu_5c38458736batch_norm_elementwise_backward_evalERKNS_6TensorES5_S5_S5_ENKUlvE0_clEvENKUlvE0_clEvEUlffE_St5arrayIPcLm3EELi4E23TrivialOffsetCalculatorILi2EjESC_ILi1EjENS0_6memory12LoadWithCastILi2EEENSF_13StoreWithCastILi1EEEEEviT_T0_T2_T3_T4_T5_:
	.zero		584


//--------------------- .nv.constant0._ZN2at6native18elementwise_kernelILi128ELi2EZNS0_22gpu_kernel_impl_nocastIZZZNS0_49_GLOBAL__N__b919a28f_16_Normalization_cu_5c38458736batch_norm_elementwise_backward_evalERKNS_6TensorES6_S6_S6_ENKUlvE0_clEvENKUlvE0_clEvEUlffE_EEvRNS_18TensorIteratorBaseERKT_EUliE_EEviT1_ --------------------------
	.section	.nv.constant0._ZN2at6native18elementwise_kernelILi128ELi2EZNS0_22gpu_kernel_impl_nocastIZZZNS0_49_GLOBAL__N__b919a28f_16_Normalization_cu_5c38458736batch_norm_elementwise_backward_evalERKNS_6TensorES6_S6_S6_ENKUlvE0_clEvENKUlvE0_clEvEUlffE_EEvRNS_18TensorIteratorBaseERKT_EUliE_EEviT1_,"a",@progbits
	.sectionflags	@""
	.align	4
.nv.constant0._ZN2at6native18elementwise_kernelILi128ELi2EZNS0_22gpu_kernel_impl_nocastIZZZNS0_49_GLOBAL__N__b919a28f_16_Normalization_cu_5c38458736batch_norm_elementwise_backward_evalERKNS_6TensorES6_S6_S6_ENKUlvE0_clEvENKUlvE0_clEvEUlffE_EEvRNS_18TensorIteratorBaseERKT_EUliE_EEviT1_:
	.zero		1184


//--------------------- .nv.constant0._ZN2at6native27unrolled_elementwise_kernelIZZZNS0_49_GLOBAL__N__b919a28f_16_Normalization_cu_5c38458736batch_norm_elementwise_backward_evalERKNS_6TensorES5_S5_S5_ENKUlvE0_clEvENKUlvE0_clEvEUlffE_St5arrayIPcLm3EELi4E23TrivialOffsetCalculatorILi2EjESC_ILi1EjENS0_6memory15LoadWithoutCastENSF_16StoreWithoutCastEEEviT_T0_T2_T3_T4_T5_ --------------------------
	.section	.nv.constant0._ZN2at6native27unrolled_elementwise_kernelIZZZNS0_49_GLOBAL__N__b919a28f_16_Normalization_cu_5c38458736batch_norm_elementwise_backward_evalERKNS_6TensorES5_S5_S5_ENKUlvE0_clEvENKUlvE0_clEvEUlffE_St5arrayIPcLm3EELi4E23TrivialOffsetCalculatorILi2EjESC_ILi1EjENS0_6memory15LoadWithoutCastENSF_16StoreWithoutCastEEEviT_T0_T2_T3_T4_T5_,"a",@progbits
	.sectionflags	@""
	.align	4
.nv.constant0._ZN2at6native27unrolled_elementwise_kernelIZZZNS0_49_GLOBAL__N__b919a28f_16_Normalization_cu_5c38458736batch_norm_elementwise_backward_evalERKNS_6TensorES5_S5_S5_ENKUlvE0_clEvENKUlvE0_clEvEUlffE_St5arrayIPcLm3EELi4E23TrivialOffsetCalculatorILi2EjESC_ILi1EjENS0_6memory15LoadWithoutCastENSF_16StoreWithoutCastEEEviT_T0_T2_T3_T4_T5_:
	.zero		564


//--------------------- .nv.constant0._ZN2at6native29vectorized_elementwise_kernelILi2EZZZNS0_49_GLOBAL__N__b919a28f_16_Normalization_cu_5c38458736batch_norm_elementwise_backward_evalERKNS_6TensorES5_S5_S5_ENKUlvE0_clEvENKUlvE0_clEvEUlffE_St5arrayIPcLm3EEEEviT0_T1_ --------------------------
	.section	.nv.constant0._ZN2at6native29vectorized_elementwise_kernelILi2EZZZNS0_49_GLOBAL__N__b919a28f_16_Normalization_cu_5c38458736batch_norm_elementwise_backward_evalERKNS_6TensorES5_S5_S5_ENKUlvE0_clEvENKUlvE0_clEvEUlffE_St5arrayIPcLm3EEEEviT0_T1_,"a",@progbits
	.sectionflags	@""
	.align	4
.nv.constant0._ZN2at6native29vectorized_elementwise_kernelILi2EZZZNS0_49_GLOBAL__N__b919a28f_16_Normalization_cu_5c38458736batch_norm_elementwise_backward_evalERKNS_6TensorES5_S5_S5_ENKUlvE0_clEvENKUlvE0_clEvEUlffE_St5arrayIPcLm3EEEEviT0_T1_:
	.zero		560


//--------------------- .nv.constant0._ZN2at6native29vectorized_elementwise_kernelILi4EZZZNS0_49_GLOBAL__N__b919a28f_16_Normalization_cu_5c38458736batch_norm_elementwise_backward_evalERKNS_6TensorES5_S5_S5_ENKUlvE0_clEvENKUlvE0_clEvEUlffE_St5arrayIPcLm3EEEEviT0_T1_ --------------------------
	.section	.nv.constant0._ZN2at6native29vectorized_elementwise_kernelILi4EZZZNS0_49_GLOBAL__N__b919a28f_16_Normalization_cu_5c38458736batch_norm_elementwise_backward_evalERKNS_6TensorES5_S5_S5_ENKUlvE0_clEvENKUlvE0_clEvEUlffE_St5arrayIPcLm3EEEEviT0_T1_,"a",@progbits
	.sectionflags	@""
	.align	4
.nv.constant0._ZN2at6native29vectorized_elementwise_kernelILi4EZZZNS0_49_GLOBAL__N__b919a28f_16_Normalization_cu_5c38458736batch_norm_elementwise_backward_evalERKNS_6TensorES5_S5_S5_ENKUlvE0_clEvENKUlvE0_clEvEUlffE_St5arrayIPcLm3EEEEviT0_T1_:
	.zero		560


//--------------------- .nv.constant0._ZN2at6native29vectorized_elementwise_kernelILi8EZZZNS0_49_GLOBAL__N__b919a28f_16_Normalization_cu_5c38458736batch_norm_elementwise_backward_evalERKNS_6TensorES5_S5_S5_ENKUlvE0_clEvENKUlvE0_clEvEUlffE_St5arrayIPcLm3EEEEviT0_T1_ --------------------------
	.section	.nv.constant0._ZN2at6native29vectorized_elementwise_kernelILi8EZZZNS0_49_GLOBAL__N__b919a28f_16_Normalization_cu_5c38458736batch_norm_elementwise_backward_evalERKNS_6TensorES5_S5_S5_ENKUlvE0_clEvENKUlvE0_clEvEUlffE_St5arrayIPcLm3EEEEviT0_T1_,"a",@progbits
	.sectionflags	@""
	.align	4
.nv.constant0._ZN2at6native29vectorized_elementwise_kernelILi8EZZZNS0_49_GLOBAL__N__b919a28f_16_Normalization_cu_5c38458736batch_norm_elementwise_backward_evalERKNS_6TensorES5_S5_S5_ENKUlvE0_clEvENKUlvE0_clEvEUlffE_St5arrayIPcLm3EEEEviT0_T1_:
	.zero		560


//--------------------- .nv.constant0._ZN2at6native18elementwise_kernelILi128ELi4EZNS0_15gpu_kernel_implIZZZNS0_49_GLOBAL__N__b919a28f_16_Normalization_cu_5c38458736batch_norm_elementwise_backward_evalERKNS_6TensorES6_S6_S6_ENKUlvE0_clEvENKUlvE_clEvEUlddE_EEvRNS_18TensorIteratorBaseERKT_EUliE_EEviT1_ --------------------------
	.section	.nv.constant0._ZN2at6native18elementwise_kernelILi128ELi4EZNS0_15gpu_kernel_implIZZZNS0_49_GLOBAL__N__b919a28f_16_Normalization_cu_5c38458736batch_norm_elementwise_backward_evalERKNS_6TensorES6_S6_S6_ENKUlvE0_clEvENKUlvE_clEvEUlddE_EEvRNS_18TensorIteratorBaseERKT_EUliE_EEviT1_,"a",@progbits
	.sectionflags	@""
	.align	4
.nv.constant0._ZN2at6native18elementwise_kernelILi128ELi4EZNS0_15gpu_kernel_implIZZZNS0_49_GLOBAL__N__b919a28f_16_Normalization_cu_5c38458736batch_norm_elementwise_backward_evalERKNS_6TensorES6_S6_S6_ENKUlvE0_clEvENKUlvE_clEvEUlddE_EEvRNS_18TensorIteratorBaseERKT_EUliE_EEviT1_:
	.zero		1184


//--------------------- .nv.constant0._ZN2at6native27unrolled_elementwise_kernelIZZZNS0_49_GLOBAL__N__b919a28f_16_Normalization_cu_5c38458736batch_norm_elementwise_backward_evalERKNS_6TensorES5_S5_S5_ENKUlvE0_clEvENKUlvE_clEvEUlddE_St5arrayIPcLm3EELi4E23TrivialOffsetCalculatorILi2EjESC_ILi1EjENS0_6memory12LoadWithCastILi2EEENSF_13StoreWithCastILi1EEEEEviT_T0_T2_T3_T4_T5_ --------------------------
	.section	.nv.constant0._ZN2at6native27unrolled_elementwise_kernelIZZZNS0_49_GLOBAL__N__b919a28f_16_Normalization_cu_5c38458736batch_norm_elementwise_backward_evalERKNS_6TensorES5_S5_S5_ENKUlvE0_clEvENKUlvE_clEvEUlddE_St5arrayIPcLm3EELi4E23TrivialOffsetCalculatorILi2EjESC_ILi1EjENS0_6memory12LoadWithCastILi2EEENSF_13StoreWithCastILi1EEEEEviT_T0_T2_T3_T4_T5_,"a",@progbits
	.sectionflags	@""
	.align	4
.nv.constant0._ZN2at6native27unrolled_elementwise_kernelIZZZNS0_49_GLOBAL__N__b919a28f_16_Normalization_cu_5c38458736batch_norm_elementwise_backward_evalERKNS_6TensorES5_S5_S5_ENKUlvE0_clEvENKUlvE_clEvEUlddE_St5arrayIPcLm3EELi4E23TrivialOffsetCalculatorILi2EjESC_ILi1EjENS0_6memory12LoadWithCastILi2EEENSF_13StoreWithCastILi1EEEEEviT_T0_T2_T3_T4_T5_:
	.zero		584


//--------------------- .nv.constant0._ZN2at6native18elementwise_kernelILi128ELi2EZNS0_22gpu_kernel_impl_nocastIZZZNS0_49_GLOBAL__N__b919a28f_16_Normalization_cu_5c38458736batch_norm_elementwise_backward_evalERKNS_6TensorES6_S6_S6_ENKUlvE0_clEvENKUlvE_clEvEUlddE_EEvRNS_18TensorIteratorBaseERKT_EUliE_EEviT1_ --------------------------
	.section	.nv.constant0._ZN2at6native18elementwise_kernelILi128ELi2EZNS0_22gpu_kernel_impl_nocastIZZZNS0_49_GLOBAL__N__b919a28f_16_Normalization_cu_5c38458736batch_norm_elementwise_backward_evalERKNS_6TensorES6_S6_S6_ENKUlvE0_clEvENKUlvE_clEvEUlddE_EEvRNS_18TensorIteratorBaseERKT_EUliE_EEviT1_,"a",@progbits
	.sectionflags	@""
	.align	4
.nv.constant0._ZN2at6native18elementwise_kernelILi128ELi2EZNS0_22gpu_kernel_impl_nocastIZZZNS0_49_GLOBAL__N__b919a28f_16_Normalization_cu_5c38458736batch_norm_elementwise_backward_evalERKNS_6TensorES6_S6_S6_ENKUlvE0_clEvENKUlvE_clEvEUlddE_EEvRNS_18TensorIteratorBaseERKT_EUliE_EEviT1_:
	.zero		1184


//--------------------- .nv.constant0._ZN2at6native27unrolled_elementwise_kernelIZZZNS0_49_GLOBAL__N__b919a28f_16_Normalization_cu_5c38458736batch_norm_elementwise_backward_evalERKNS_6TensorES5_S5_S5_ENKUlvE0_clEvENKUlvE_clEvEUlddE_St5arrayIPcLm3EELi4E23TrivialOffsetCalculatorILi2EjESC_ILi1EjENS0_6memory15LoadWithoutCastENSF_16StoreWithoutCastEEEviT_T0_T2_T3_T4_T5_ --------------------------
	.section	.nv.constant0._ZN2at6native27unrolled_elementwise_kernelIZZZNS0_49_GLOBAL__N__b919a28f_16_Normalization_cu_5c38458736batch_norm_elementwise_backward_evalERKNS_6TensorES5_S5_S5_ENKUlvE0_clEvENKUlvE_clEvEUlddE_St5arrayIPcLm3EELi4E23TrivialOffsetCalculatorILi2EjESC_ILi1EjENS0_6memory15LoadWithoutCastENSF_16StoreWithoutCastEEEviT_T0_T2_T3_T4_T5_,"a",@progbits
	.sectionflags	@""
	.align	4
.nv.constant0._ZN2at6native27unrolled_elementwise_kernelIZZZNS0_49_GLOBAL__N__b919a28f_16_Normalization_cu_5c38458736batch_norm_elementwise_backward_evalERKNS_6TensorES5_S5_S5_ENKUlvE0_clEvENKUlvE_clEvEUlddE_St5arrayIPcLm3EELi4E23TrivialOffsetCalculatorILi2EjESC_ILi1EjENS0_6memory15LoadWithoutCastENSF_16StoreWithoutCastEEEviT_T0_T2_T3_T4_T5_:
	.zero		564


//--------------------- .nv.constant0._ZN2at6native29vectorized_elementwise_kernelILi2EZZZNS0_49_GLOBAL__N__b919a28f_16_Normalization_cu_5c38458736batch_norm_elementwise_backward_evalERKNS_6TensorES5_S5_S5_ENKUlvE0_clEvENKUlvE_clEvEUlddE_St5arrayIPcLm3EEEEviT0_T1_ --------------------------
	.section	.nv.constant0._ZN2at6native29vectorized_elementwise_kernelILi2EZZZNS0_49_GLOBAL__N__b919a28f_16_Normalization_cu_5c38458736batch_norm_elementwise_backward_evalERKNS_6TensorES5_S5_S5_ENKUlvE0_clEvENKUlvE_clEvEUlddE_St5arrayIPcLm3EEEEviT0_T1_,"a",@progbits
	.sectionflags	@""
	.align	4
.nv.constant0._ZN2at6native29vectorized_elementwise_kernelILi2EZZZNS0_49_GLOBAL__N__b919a28f_16_Normalization_cu_5c38458736batch_norm_elementwise_backward_evalERKNS_6TensorES5_S5_S5_ENKUlvE0_clEvENKUlvE_clEvEUlddE_St5arrayIPcLm3EEEEviT0_T1_:
	.zero		560


//--------------------- .nv.constant0._ZN2at6native29vectorized_elementwise_kernelILi4EZZZNS0_49_GLOBAL__N__b919a28f_16_Normalization_cu_5c38458736batch_norm_elementwise_backward_evalERKNS_6TensorES5_S5_S5_ENKUlvE0_clEvENKUlvE_clEvEUlddE_St5arrayIPcLm3EEEEviT0_T1_ --------------------------
	.section	.nv.constant0._ZN2at6native29vectorized_elementwise_kernelILi4EZZZNS0_49_GLOBAL__N__b919a28f_16_Normalization_cu_5c38458736batch_norm_elementwise_backward_evalERKNS_6TensorES5_S5_S5_ENKUlvE0_clEvENKUlvE_clEvEUlddE_St5arrayIPcLm3EEEEviT0_T1_,"a",@progbits
	.sectionflags	@""
	.align	4
.nv.constant0._ZN2at6native29vectorized_elementwise_kernelILi4EZZZNS0_49_GLOBAL__N__b919a28f_16_Normalization_cu_5c38458736batch_norm_elementwise_backward_evalERKNS_6TensorES5_S5_S5_ENKUlvE0_clEvENKUlvE_clEvEUlddE_St5arrayIPcLm3EEEEviT0_T1_:
	.zero		560


//--------------------- .nv.constant0._ZN2at6native29vectorized_elementwise_kernelILi8EZZZNS0_49_GLOBAL__N__b919a28f_16_Normalization_cu_5c38458736batch_norm_elementwise_backward_evalERKNS_6TensorES5_S5_S5_ENKUlvE0_clEvENKUlvE_clEvEUlddE_St5arrayIPcLm3EEEEviT0_T1_ --------------------------
	.section	.nv.constant0._ZN2at6native29vectorized_elementwise_kernelILi8EZZZNS0_49_GLOBAL__N__b919a28f_16_Normalization_cu_5c38458736batch_norm_elementwise_backward_evalERKNS_6TensorES5_S5_S5_ENKUlvE0_clEvENKUlvE_clEvEUlddE_St5arrayIPcLm3EEEEviT0_T1_,"a",@progbits
	.sectionflags	@""
	.align	4
.nv.constant0._ZN2at6native29vectorized_elementwise_kernelILi8EZZZNS0_49_GLOBAL__N__b919a28f_16_Normalization_cu_5c38458736batch_norm_elementwise_backward_evalERKNS_6TensorES5_S5_S5_ENKUlvE0_clEvENKUlvE_clEvEUlddE_St5arrayIPcLm3EEEEviT0_T1_:
	.zero		560


//--------------------- .nv.constant0._ZN2at6native18elementwise_kernelILi128ELi4EZNS0_15gpu_kernel_implIZZZNS0_49_GLOBAL__N__b919a28f_16_Normalization_cu_5c38458736batch_norm_elementwise_backward_evalERKNS_6TensorES6_S6_S6_ENKUlvE_clEvENKUlvE2_clEvEUlN3c108BFloat16EffE_EEvRNS_18TensorIteratorBaseERKT_EUliE_EEviT1_ --------------------------
	.section	.nv.constant0._ZN2at6native18elementwise_kernelILi128ELi4EZNS0_15gpu_kernel_implIZZZNS0_49_GLOBAL__N__b919a28f_16_Normalization_cu_5c38458736batch_norm_elementwise_backward_evalERKNS_6TensorES6_S6_S6_ENKUlvE_clEvENKUlvE2_clEvEUlN3c108BFloat16EffE_EEvRNS_18TensorIteratorBaseERKT_EUliE_EEviT1_,"a",@progbits
	.sectionflags	@""
	.align	4
.nv.constant0._ZN2at6native18elementwise_kernelILi128ELi4EZNS0_15gpu_kernel_implIZZZNS0_49_GLOBAL__N__b919a28f_16_Normalization_cu_5c38458736batch_norm_elementwise_backward_evalERKNS_6TensorES6_S6_S6_ENKUlvE_clEvENKUlvE2_clEvEUlN3c108BFloat16EffE_EEvRNS_18TensorIteratorBaseERKT_EUliE_EEviT1_:
	.zero		1288


//--------------------- .nv.constant0._ZN2at6native27unrolled_elementwise_kernelIZZZNS0_49_GLOBAL__N__b919a28f_16_Normalization_cu_5c38458736batch_norm_elementwise_backward_evalERKNS_6TensorES5_S5_S5_ENKUlvE_clEvENKUlvE2_clEvEUlN3c108BFloat16EffE_St5arrayIPcLm4EELi4E23TrivialOffsetCalculatorILi3EjESE_ILi1EjENS0_6memory12LoadWithCastILi3EEENSH_13StoreWithCastILi1EEEEEviT_T0_T2_T3_T4_T5_ --------------------------
	.section	.nv.constant0._ZN2at6native27unrolled_elementwise_kernelIZZZNS0_49_GLOBAL__N__b919a28f_16_Normalization_cu_5c38458736batch_norm_elementwise_backward_evalERKNS_6TensorES5_S5_S5_ENKUlvE_clEvENKUlvE2_clEvEUlN3c108BFloat16EffE_St5arrayIPcLm4EELi4E23TrivialOffsetCalculatorILi3EjESE_ILi1EjENS0_6memory12LoadWithCastILi3EEENSH_13StoreWithCastILi1EEEEEviT_T0_T2_T3_T4_T5_,"a",@progbits
	.sectionflags	@""
	.align	4
.nv.constant0._ZN2at6native27unrolled_elementwise_kernelIZZZNS0_49_GLOBAL__N__b919a28f_16_Normalization_cu_5c38458736batch_norm_elementwise_backward_evalERKNS_6TensorES5_S5_S5_ENKUlvE_clEvENKUlvE2_clEvEUlN3c108BFloat16EffE_St5arrayIPcLm4EELi4E23TrivialOffsetCalculatorILi3EjESE_ILi1EjENS0_6memory12LoadWithCastILi3EEENSH_13StoreWithCastILi1EEEEEviT_T0_T2_T3_T4_T5_:
	.zero		596


//--------------------- .nv.constant0._ZN2at6native18elementwise_kernelILi128ELi4EZNS0_22gpu_kernel_impl_nocastIZZZNS0_49_GLOBAL__N__b919a28f_16_Normalization_cu_5c38458736batch_norm_elementwise_backward_evalERKNS_6TensorES6_S6_S6_ENKUlvE_clEvENKUlvE2_clEvEUlN3c108BFloat16EffE_EEvRNS_18TensorIteratorBaseERKT_EUliE_EEviT1_ --------------------------
	.section	.nv.constant0._ZN2at6native18elementwise_kernelILi128ELi4EZNS0_22gpu_kernel_impl_nocastIZZZNS0_49_GLOBAL__N__b919a28f_16_Normalization_cu_5c38458736batch_norm_elementwise_backward_evalERKNS_6TensorES6_S6_S6_ENKUlvE_clEvENKUlvE2_clEvEUlN3c108BFloat16EffE_EEvRNS_18TensorIteratorBaseERKT_EUliE_EEviT1_,"a",@progbits
	.sectionflags	@""
	.align	4
.nv.constant0._ZN2at6native18elementwise_kernelILi128ELi4EZNS0_22gpu_kernel_impl_nocastIZZZNS0_49_GLOBAL__N__b919a28f_16_Normalization_cu_5c38458736batch_norm_elementwise_backward_evalERKNS_6TensorES6_S6_S6_ENKUlvE_clEvENKUlvE2_clEvEUlN3c108BFloat16EffE_EEvRNS_18TensorIteratorBaseERKT_EUliE_EEviT1_:
	.zero		1288


//--------------------- .nv.constant0._ZN2at6native27unrolled_elementwise_kernelIZZZNS0_49_GLOBAL__N__b919a28f_16_Normalization_cu_5c38458736batch_norm_elementwise_backward_evalERKNS_6TensorES5_S5_S5_ENKUlvE_clEvENKUlvE2_clEvEUlN3c108BFloat16EffE_St5arrayIPcLm4EELi4E23TrivialOffsetCalculatorILi3EjESE_ILi1EjENS0_6memory15LoadWithoutCastENSH_16StoreWithoutCastEEEviT_T0_T2_T3_T4_T5_ --------------------------
	.section	.nv.constant0._ZN2at6native27unrolled_elementwise_kernelIZZZNS0_49_GLOBAL__N__b919a28f_16_Normalization_cu_5c38458736batch_norm_elementwise_backward_evalERKNS_6TensorES5_S5_S5_ENKUlvE_clEvENKUlvE2_clEvEUlN3c108BFloat16EffE_St5arrayIPcLm4EELi4E23TrivialOffsetCalculatorILi3EjESE_ILi1EjENS0_6memory15LoadWithoutCastENSH_16StoreWithoutCastEEEviT_T0_T2_T3_T4_T5_,"a",@progbits
	.sectionflags	@""
	.align	4
.nv.constant0._ZN2at6native27unrolled_elementwise_kernelIZZZNS0_49_GLOBAL__N__b919a28f_16_Normalization_cu_5c38458736batch_norm_elementwise_backward_evalERKNS_6TensorES5_S5_S5_ENKUlvE_clEvENKUlvE2_clEvEUlN3c108BFloat16EffE_St5arrayIPcLm4EELi4E23TrivialOffsetCalculatorILi3EjESE_ILi1EjENS0_6memory15LoadWithoutCastENSH_16StoreWithoutCastEEEviT_T0_T2_T3_T4_T5_:
	.zero		572


//--------------------- .nv.constant0._ZN2at6native29vectorized_elementwise_kernelILi2EZZZNS0_49_GLOBAL__N__b919a28f_16_Normalization_cu_5c38458736batch_norm_elementwise_backward_evalERKNS_6TensorES5_S5_S5_ENKUlvE_clEvENKUlvE2_clEvEUlN3c108BFloat16EffE_St5arrayIPcLm4EEEEviT0_T1_ --------------------------
	.section	.nv.constant0._ZN2at6native29vectorized_elementwise_kernelILi2EZZZNS0_49_GLOBAL__N__b919a28f_16_Normalization_cu_5c38458736batch_norm_elementwise_backward_evalERKNS_6TensorES5_S5_S5_ENKUlvE_clEvENKUlvE2_clEvEUlN3c108BFloat16EffE_St5arrayIPcLm4EEEEviT0_T1_,"a",@progbits
	.sectionflags	@""
	.align	4
.nv.constant0._ZN2at6native29vectorized_elementwise_kernelILi2EZZZNS0_49_GLOBAL__N__b919a28f_16_Normalization_cu_5c38458736batch_norm_elementwise_backward_evalERKNS_6TensorES5_S5_S5_ENKUlvE_clEvENKUlvE2_clEvEUlN3c108BFloat16EffE_St5arrayIPcLm4EEEEviT0_T1_:
	.zero		568


//--------------------- .nv.constant0._ZN2at6native29vectorized_elementwise_kernelILi4EZZZNS0_49_GLOBAL__N__b919a28f_16_Normalization_cu_5c38458736batch_norm_elementwise_backward_evalERKNS_6TensorES5_S5_S5_ENKUlvE_clEvENKUlvE2_clEvEUlN3c108BFloat16EffE_St5arrayIPcLm4EEEEviT0_T1_ --------------------------
	.section	.nv.constant0._ZN2at6native29vectorized_elementwise_kernelILi4EZZZNS0_49_GLOBAL__N__b919a28f_16_Normalization_cu_5c38458736batch_norm_elementwise_backward_evalERKNS_6TensorES5_S5_S5_ENKUlvE_clEvENKUlvE2_clEvEUlN3c108BFloat16EffE_St5arrayIPcLm4EEEEviT0_T1_,"a",@progbits
	.sectionflags	@""
	.align	4
.nv.constant0._ZN2at6native29vectorized_elementwise_kernelILi4EZZZNS0_49_GLOBAL__N__b919a28f_16_Normalization_cu_5c38458736batch_norm_elementwise_backward_evalERKNS_6TensorES5_S5_S5_ENKUlvE_clEvENKUlvE2_clEvEUlN3c108BFloat16EffE_St5arrayIPcLm4EEEEviT0_T1_:
	.zero		568


//--------------------- .nv.constant0._ZN2at6native29vectorized_elementwise_kernelILi8EZZZNS0_49_GLOBAL__N__b919a28f_16_Normalization_cu_5c38458736batch_norm_elementwise_backward_evalERKNS_6TensorES5_S5_S5_ENKUlvE_clEvENKUlvE2_clEvEUlN3c108BFloat16EffE_St5arrayIPcLm4EEEEviT0_T1_ --------------------------
	.section	.nv.constant0._ZN2at6native29vectorized_elementwise_kernelILi8EZZZNS0_49_GLOBAL__N__b919a28f_16_Normalization_cu_5c38458736batch_norm_elementwise_backward_evalERKNS_6TensorES5_S5_S5_ENKUlvE_clEvENKUlvE2_clEvEUlN3c108BFloat16EffE_St5arrayIPcLm4EEEEviT0_T1_,"a",@progbits
	.sectionflags	@""
	.align	4
.nv.constant0._ZN2at6native29vectorized_elementwise_kernelILi8EZZZNS0_49_GLOBAL__N__b919a28f_16_Normalization_cu_5c38458736batch_norm_elementwise_backward_evalERKNS_6TensorES5_S5_S5_ENKUlvE_clEvENKUlvE2_clEvEUlN3c108BFloat16EffE_St5arrayIPcLm4EEEEviT0_T1_:
	.zero		568


//--------------------- .nv.constant0._ZN2at6native18elementwise_kernelILi128ELi4EZNS0_15gpu_kernel_implIZZZNS0_49_GLOBAL__N__b919a28f_16_Normalization_cu_5c38458736batch_norm_elementwise_backward_evalERKNS_6TensorES6_S6_S6_ENKUlvE_clEvENKUlvE1_clEvEUlN3c104HalfEffE_EEvRNS_18TensorIteratorBaseERKT_EUliE_EEviT1_ --------------------------
	.section	.nv.constant0._ZN2at6native18elementwise_kernelILi128ELi4EZNS0_15gpu_kernel_implIZZZNS0_49_GLOBAL__N__b919a28f_16_Normalization_cu_5c38458736batch_norm_elementwise_backward_evalERKNS_6TensorES6_S6_S6_ENKUlvE_clEvENKUlvE1_clEvEUlN3c104HalfEffE_EEvRNS_18TensorIteratorBaseERKT_EUliE_EEviT1_,"a",@progbits
	.sectionflags	@""
	.align	4
.nv.constant0._ZN2at6native18elementwise_kernelILi128ELi4EZNS0_15gpu_kernel_implIZZZNS0_49_GLOBAL__N__b919a28f_16_Normalization_cu_5c38458736batch_norm_elementwise_backward_evalERKNS_6TensorES6_S6_S6_ENKUlvE_clEvENKUlvE1_clEvEUlN3c104HalfEffE_EEvRNS_18TensorIteratorBaseERKT_EUliE_EEviT1_:
	.zero		1288


//--------------------- .nv.constant0._ZN2at6native27unrolled_elementwise_kernelIZZZNS0_49_GLOBAL__N__b919a28f_16_Normalization_cu_5c38458736batch_norm_elementwise_backward_evalERKNS_6TensorES5_S5_S5_ENKUlvE_clEvENKUlvE1_clEvEUlN3c104HalfEffE_St5arrayIPcLm4EELi4E23TrivialOffsetCalculatorILi3EjESE_ILi1EjENS0_6memory12LoadWithCastILi3EEENSH_13StoreWithCastILi1EEEEEviT_T0_T2_T3_T4_T5_ --------------------------
	.section	.nv.constant0._ZN2at6native27unrolled_elementwise_kernelIZZZNS0_49_GLOBAL__N__b919a28f_16_Normalization_cu_5c38458736batch_norm_elementwise_backward_evalERKNS_6TensorES5_S5_S5_ENKUlvE_clEvENKUlvE1_clEvEUlN3c104HalfEffE_St5arrayIPcLm4EELi4E23TrivialOffsetCalculatorILi3EjESE_ILi1EjENS0_6memory12LoadWithCastILi3EEENSH_13StoreWithCastILi1EEEEEviT_T0_T2_T3_T4_T5_,"a",@progbits
	.sectionflags	@""
	.align	4
.nv.constant0._ZN2at6native27unrolled_elementwise_kernelIZZZNS0_49_GLOBAL__N__b919a28f_16_Normalization_cu_5c38458736batch_norm_elementwise_backward_evalERKNS_6TensorES5_S5_S5_ENKUlvE_clEvENKUlvE1_clEvEUlN3c104HalfEffE_St5arrayIPcLm4EELi4E23TrivialOffsetCalculatorILi3EjESE_ILi1EjENS0_6memory12LoadWithCastILi3EEENSH_13StoreWithCastILi1EEEEEviT_T0_T2_T3_T4_T5_:
	.zero		596


//--------------------- .nv.constant0._ZN2at6native18elementwise_kernelILi128ELi4EZNS0_22gpu_kernel_impl_nocastIZZZNS0_49_GLOBAL__N__b919a28f_16_Normalization_cu_5c38458736batch_norm_elementwise_backward_evalERKNS_6TensorES6_S6_S6_ENKUlvE_clEvENKUlvE1_clEvEUlN3c104HalfEffE_EEvRNS_18TensorIteratorBaseERKT_EUliE_EEviT1_ --------------------------
	.section	.nv.constant0._ZN2at6native18elementwise_kernelILi128ELi4EZNS0_22gpu_kernel_impl_nocastIZZZNS0_49_GLOBAL__N__b919a28f_16_Normalization_cu_5c38458736batch_norm_elementwise_backward_evalERKNS_6TensorES6_S6_S6_ENKUlvE_clEvENKUlvE1_clEvEUlN3c104HalfEffE_EEvRNS_18TensorIteratorBaseERKT_EUliE_EEviT1_,"a",@progbits
	.sectionflags	@""
	.align	4
.nv.constant0._ZN2at6native18elementwise_kernelILi128ELi4EZNS0_22gpu_kernel_impl_nocastIZZZNS0_49_GLOBAL__N__b919a28f_16_Normalization_cu_5c38458736batch_norm_elementwise_backward_evalERKNS_6TensorES6_S6_S6_ENKUlvE_clEvENKUlvE1_clEvEUlN3c104HalfEffE_EEvRNS_18TensorIteratorBaseERKT_EUliE_EEviT1_:
	.zero		1288


//--------------------- .nv.constant0._ZN2at6native27unrolled_elementwise_kernelIZZZNS0_49_GLOBAL__N__b919a28f_16_Normalization_cu_5c38458736batch_norm_elementwise_backward_evalERKNS_6TensorES5_S5_S5_ENKUlvE_clEvENKUlvE1_clEvEUlN3c104HalfEffE_St5arrayIPcLm4EELi4E23TrivialOffsetCalculatorILi3EjESE_ILi1EjENS0_6memory15LoadWithoutCastENSH_16StoreWithoutCastEEEviT_T0_T2_T3_T4_T5_ --------------------------
	.section	.nv.constant0._ZN2at6native27unrolled_elementwise_kernelIZZZNS0_49_GLOBAL__N__b919a28f_16_Normalization_cu_5c38458736batch_norm_elementwise_backward_evalERKNS_6TensorES5_S5_S5_ENKUlvE_clEvENKUlvE1_clEvEUlN3c104HalfEffE_St5arrayIPcLm4EELi4E23TrivialOffsetCalculatorILi3EjESE_ILi1EjENS0_6memory15LoadWithoutCastENSH_16StoreWithoutCastEEEviT_T0_T2_T3_T4_T5_,"a",@progbits
	.sectionflags	@""
	.align	4
.nv.constant0._ZN2at6native27unrolled_elementwise_kernelIZZZNS0_49_GLOBAL__N__b919a28f_16_Normalization_cu_5c38458736batch_norm_elementwise_backward_evalERKNS_6TensorES5_S5_S5_ENKUlvE_clEvENKUlvE1_clEvEUlN3c104HalfEffE_St5arrayIPcLm4EELi4E23TrivialOffsetCalculatorILi3EjESE_ILi1EjENS0_6memory15LoadWithoutCastENSH_16StoreWithoutCastEEEviT_T0_T2_T3_T4_T5_:
	.zero		572


//--------------------- .nv.constant0._ZN2at6native29vectorized_elementwise_kernelILi2EZZZNS0_49_GLOBAL__N__b919a28f_16_Normalization_cu_5c38458736batch_norm_elementwise_backward_evalERKNS_6TensorES5_S5_S5_ENKUlvE_clEvENKUlvE1_clEvEUlN3c104HalfEffE_St5arrayIPcLm4EEEEviT0_T1_ --------------------------
	.section	.nv.constant0._ZN2at6native29vectorized_elementwise_kernelILi2EZZZNS0_49_GLOBAL__N__b919a28f_16_Normalization_cu_5c38458736batch_norm_elementwise_backward_evalERKNS_6TensorES5_S5_S5_ENKUlvE_clEvENKUlvE1_clEvEUlN3c104HalfEffE_St5arrayIPcLm4EEEEviT0_T1_,"a",@progbits
	.sectionflags	@""
	.align	4
.nv.constant0._ZN2at6native29vectorized_elementwise_kernelILi2EZZZNS0_49_GLOBAL__N__b919a28f_16_Normalization_cu_5c38458736batch_norm_elementwise_backward_evalERKNS_6TensorES5_S5_S5_ENKUlvE_clEvENKUlvE1_clEvEUlN3c104HalfEffE_St5arrayIPcLm4EEEEviT0_T1_:
	.zero		568


//--------------------- .nv.constant0._ZN2at6native29vectorized_elementwise_kernelILi4EZZZNS0_49_GLOBAL__N__b919a28f_16_Normalization_cu_5c38458736batch_norm_elementwise_backward_evalERKNS_6TensorES5_S5_S5_ENKUlvE_clEvENKUlvE1_clEvEUlN3c104HalfEffE_St5arrayIPcLm4EEEEviT0_T1_ --------------------------
	.section	.nv.constant0._ZN2at6native29vectorized_elementwise_kernelILi4EZZZNS0_49_GLOBAL__N__b919a28f_16_Normalization_cu_5c38458736batch_norm_elementwise_backward_evalERKNS_6TensorES5_S5_S5_ENKUlvE_clEvENKUlvE1_clEvEUlN3c104HalfEffE_St5arrayIPcLm4EEEEviT0_T1_,"a",@progbits
	.sectionflags	@""
	.align	4
.nv.constant0._ZN2at6native29vectorized_elementwise_kernelILi4EZZZNS0_49_GLOBAL__N__b919a28f_16_Normalization_cu_5c38458736batch_norm_elementwise_backward_evalERKNS_6TensorES5_S5_S5_ENKUlvE_clEvENKUlvE1_clEvEUlN3c104HalfEffE_St5arrayIPcLm4EEEEviT0_T1_:
	.zero		568


//--------------------- .nv.constant0._ZN2at6native29vectorized_elementwise_kernelILi8EZZZNS0_49_GLOBAL__N__b919a28f_16_Normalization_cu_5c38458736batch_norm_elementwise_backward_evalERKNS_6TensorES5_S5_S5_ENKUlvE_clEvENKUlvE1_clEvEUlN3c104HalfEffE_St5arrayIPcLm4EEEEviT0_T1_ --------------------------
	.section	.nv.constant0._ZN2at6native29vectorized_elementwise_kernelILi8EZZZNS0_49_GLOBAL__N__b919a28f_16_Normalization_cu_5c38458736batch_norm_elementwise_backward_evalERKNS_6TensorES5_S5_S5_ENKUlvE_clEvENKUlvE1_clEvEUlN3c104HalfEffE_St5arrayIPcLm4EEEEviT0_T1_,"a",@progbits
	.sectionflags	@""
	.align	4
.nv.constant0._ZN2at6native29vectorized_elementwise_kernelILi8EZZZNS0_49_GLOBAL__N__b919a28f_16_Normalization_cu_5c38458736batch_norm_elementwise_backward_evalERKNS_6TensorES5_S5_S5_ENKUlvE_clEvENKUlvE1_clEvEUlN3c104HalfEffE_St5arrayIPcLm4EEEEviT0_T1_:
	.zero		568


//--------------------- .nv.constant0._ZN2at6native18elementwise_kernelILi128ELi4EZNS0_15gpu_kernel_implIZZZNS0_49_GLOBAL__N__b919a28f_16_Normalization_cu_5c38458736batch_norm_elementwise_backward_evalERKNS_6TensorES6_S6_S6_ENKUlvE_clEvENKUlvE0_clEvEUlfffE_EEvRNS_18TensorIteratorBaseERKT_EUliE_EEviT1_ --------------------------
	.section	.nv.constant0._ZN2at6native18elementwise_kernelILi128ELi4EZNS0_15gpu_kernel_implIZZZNS0_49_GLOBAL__N__b919a28f_16_Normalization_cu_5c38458736batch_norm_elementwise_backward_evalERKNS_6TensorES6_S6_S6_ENKUlvE_clEvENKUlvE0_clEvEUlfffE_EEvRNS_18TensorIteratorBaseERKT_EUliE_EEviT1_,"a",@progbits
	.sectionflags	@""
	.align	4
.nv.constant0._ZN2at6native18elementwise_kernelILi128ELi4EZNS0_15gpu_kernel_implIZZZNS0_49_GLOBAL__N__b919a28f_16_Normalization_cu_5c38458736batch_norm_elementwise_backward_evalERKNS_6TensorES6_S6_S6_ENKUlvE_clEvENKUlvE0_clEvEUlfffE_EEvRNS_18TensorIteratorBaseERKT_EUliE_EEviT1_:
	.zero		1288


//--------------------- .nv.constant0._ZN2at6native27unrolled_elementwise_kernelIZZZNS0_49_GLOBAL__N__b919a28f_16_Normalization_cu_5c38458736batch_norm_elementwise_backward_evalERKNS_6TensorES5_S5_S5_ENKUlvE_clEvENKUlvE0_clEvEUlfffE_St5arrayIPcLm4EELi4E23TrivialOffsetCalculatorILi3EjESC_ILi1EjENS0_6memory12LoadWithCastILi3EEENSF_13StoreWithCastILi1EEEEEviT_T0_T2_T3_T4_T5_ --------------------------
	.section	.nv.constant0._ZN2at6native27unrolled_elementwise_kernelIZZZNS0_49_GLOBAL__N__b919a28f_16_Normalization_cu_5c38458736batch_norm_elementwise_backward_evalERKNS_6TensorES5_S5_S5_ENKUlvE_clEvENKUlvE0_clEvEUlfffE_St5arrayIPcLm4EELi4E23TrivialOffsetCalculatorILi3EjESC_ILi1EjENS0_6memory12LoadWithCastILi3EEENSF_13StoreWithCastILi1EEEEEviT_T0_T2_T3_T4_T5_,"a",@progbits
	.sectionflags	@""
	.align	4
.nv.constant0._ZN2at6native27unrolled_elementwise_kernelIZZZNS0_49_GLOBAL__N__b919a28f_16_Normalization_cu_5c38458736batch_norm_elementwise_backward_evalERKNS_6TensorES5_S5_S5_ENKUlvE_clEvENKUlvE0_clEvEUlfffE_St5arrayIPcLm4EELi4E23TrivialOffsetCalculatorILi3EjESC_ILi1EjENS0_6memory12LoadWithCastILi3EEENSF_13StoreWithCastILi1EEEEEviT_T0_T2_T3_T4_T5_:
	.zero		596


//--------------------- .nv.constant0._ZN2at6native18elementwise_kernelILi128ELi2EZNS0_22gpu_kernel_impl_nocastIZZZNS0_49_GLOBAL__N__b919a28f_16_Normalization_cu_5c38458736batch_norm_elementwise_backward_evalERKNS_6TensorES6_S6_S6_ENKUlvE_clEvENKUlvE0_clEvEUlfffE_EEvRNS_18TensorIteratorBaseERKT_EUliE_EEviT1_ --------------------------
	.section	.nv.constant0._ZN2at6native18elementwise_kernelILi128ELi2EZNS0_22gpu_kernel_impl_nocastIZZZNS0_49_GLOBAL__N__b919a28f_16_Normalization_cu_5c38458736batch_norm_elementwise_backward_evalERKNS_6TensorES6_S6_S6_ENKUlvE_clEvENKUlvE0_clEvEUlfffE_EEvRNS_18TensorIteratorBaseERKT_EUliE_EEviT1_,"a",@progbits
	.sectionflags	@""
	.align	4
.nv.constant0._ZN2at6native18elementwise_kernelILi128ELi2EZNS0_22gpu_kernel_impl_nocastIZZZNS0_49_GLOBAL__N__b919a28f_16_Normalization_cu_5c38458736batch_norm_elementwise_backward_evalERKNS_6TensorES6_S6_S6_ENKUlvE_clEvENKUlvE0_clEvEUlfffE_EEvRNS_18TensorIteratorBaseERKT_EUliE_EEviT1_:
	.zero		1288


//--------------------- .nv.constant0._ZN2at6native27unrolled_elementwise_kernelIZZZNS0_49_GLOBAL__N__b919a28f_16_Normalization_cu_5c38458736batch_norm_elementwise_backward_evalERKNS_6TensorES5_S5_S5_ENKUlvE_clEvENKUlvE0_clEvEUlfffE_St5arrayIPcLm4EELi4E23TrivialOffsetCalculatorILi3EjESC_ILi1EjENS0_6memory15LoadWithoutCastENSF_16StoreWithoutCastEEEviT_T0_T2_T3_T4_T5_ --------------------------
	.section	.nv.constant0._ZN2at6native27unrolled_elementwise_kernelIZZZNS0_49_GLOBAL__N__b919a28f_16_Normalization_cu_5c38458736batch_norm_elementwise_backward_evalERKNS_6TensorES5_S5_S5_ENKUlvE_clEvENKUlvE0_clEvEUlfffE_St5arrayIPcLm4EELi4E23TrivialOffsetCalculatorILi3EjESC_ILi1EjENS0_6memory15LoadWithoutCastENSF_16StoreWithoutCastEEEviT_T0_T2_T3_T4_T5_,"a",@progbits
	.sectionflags	@""
	.align	4
.nv.constant0._ZN2at6native27unrolled_elementwise_kernelIZZZNS0_49_GLOBAL__N__b919a28f_16_Normalization_cu_5c38458736batch_norm_elementwise_backward_evalERKNS_6TensorES5_S5_S5_ENKUlvE_clEvENKUlvE0_clEvEUlfffE_St5arrayIPcLm4EELi4E23TrivialOffsetCalculatorILi3EjESC_ILi1EjENS0_6memory15LoadWithoutCastENSF_16StoreWithoutCastEEEviT_T0_T2_T3_T4_T5_:
	.zero		572


//--------------------- .nv.constant0._ZN2at6native29vectorized_elementwise_kernelILi2EZZZNS0_49_GLOBAL__N__b919a28f_16_Normalization_cu_5c38458736batch_norm_elementwise_backward_evalERKNS_6TensorES5_S5_S5_ENKUlvE_clEvENKUlvE0_clEvEUlfffE_St5arrayIPcLm4EEEEviT0_T1_ --------------------------
	.section	.nv.constant0._ZN2at6native29vectorized_elementwise_kernelILi2EZZZNS0_49_GLOBAL__N__b919a28f_16_Normalization_cu_5c38458736batch_norm_elementwise_backward_evalERKNS_6TensorES5_S5_S5_ENKUlvE_clEvENKUlvE0_clEvEUlfffE_St5arrayIPcLm4EEEEviT0_T1_,"a",@progbits
	.sectionflags	@""
	.align	4
.nv.constant0._ZN2at6native29vectorized_elementwise_kernelILi2EZZZNS0_49_GLOBAL__N__b919a28f_16_Normalization_cu_5c38458736batch_norm_elementwise_backward_evalERKNS_6TensorES5_S5_S5_ENKUlvE_clEvENKUlvE0_clEvEUlfffE_St5arrayIPcLm4EEEEviT0_T1_:
	.zero		568


//--------------------- .nv.constant0._ZN2at6native29vectorized_elementwise_kernelILi4EZZZNS0_49_GLOBAL__N__b919a28f_16_Normalization_cu_5c38458736batch_norm_elementwise_backward_evalERKNS_6TensorES5_S5_S5_ENKUlvE_clEvENKUlvE0_clEvEUlfffE_St5arrayIPcLm4EEEEviT0_T1_ --------------------------
	.section	.nv.constant0._ZN2at6native29vectorized_elementwise_kernelILi4EZZZNS0_49_GLOBAL__N__b919a28f_16_Normalization_cu_5c38458736batch_norm_elementwise_backward_evalERKNS_6TensorES5_S5_S5_ENKUlvE_clEvENKUlvE0_clEvEUlfffE_St5arrayIPcLm4EEEEviT0_T1_,"a",@progbits
	.sectionflags	@""
	.align	4
.nv.constant0._ZN2at6native29vectorized_elementwise_kernelILi4EZZZNS0_49_GLOBAL__N__b919a28f_16_Normalization_cu_5c38458736batch_norm_elementwise_backward_evalERKNS_6TensorES5_S5_S5_ENKUlvE_clEvENKUlvE0_clEvEUlfffE_St5arrayIPcLm4EEEEviT0_T1_:
	.zero		568


//--------------------- .nv.constant0._ZN2at6native29vectorized_elementwise_kernelILi8EZZZNS0_49_GLOBAL__N__b919a28f_16_Normalization_cu_5c38458736batch_norm_elementwise_backward_evalERKNS_6TensorES5_S5_S5_ENKUlvE_clEvENKUlvE0_clEvEUlfffE_St5arrayIPcLm4EEEEviT0_T1_ --------------------------
	.section	.nv.constant0._ZN2at6native29vectorized_elementwise_kernelILi8EZZZNS0_49_GLOBAL__N__b919a28f_16_Normalization_cu_5c38458736batch_norm_elementwise_backward_evalERKNS_6TensorES5_S5_S5_ENKUlvE_clEvENKUlvE0_clEvEUlfffE_St5arrayIPcLm4EEEEviT0_T1_,"a",@progbits
	.sectionflags	@""
	.align	4
.nv.constant0._ZN2at6native29vectorized_elementwise_kernelILi8EZZZNS0_49_GLOBAL__N__b919a28f_16_Normalization_cu_5c38458736batch_norm_elementwise_backward_evalERKNS_6TensorES5_S5_S5_ENKUlvE_clEvENKUlvE0_clEvEUlfffE_St5arrayIPcLm4EEEEviT0_T1_:
	.zero		568


//--------------------- .nv.constant0._ZN2at6native18elementwise_kernelILi128ELi4EZNS0_15gpu_kernel_implIZZZNS0_49_GLOBAL__N__b919a28f_16_Normalization_cu_5c38458736batch_norm_elementwise_backward_evalERKNS_6TensorES6_S6_S6_ENKUlvE_clEvENKUlvE_clEvEUldddE_EEvRNS_18TensorIteratorBaseERKT_EUliE_EEviT1_ --------------------------
	.section	.nv.constant0._ZN2at6native18elementwise_kernelILi128ELi4EZNS0_15gpu_kernel_implIZZZNS0_49_GLOBAL__N__b919a28f_16_Normalization_cu_5c38458736batch_norm_elementwise_backward_evalERKNS_6TensorES6_S6_S6_ENKUlvE_clEvENKUlvE_clEvEUldddE_EEvRNS_18TensorIteratorBaseERKT_EUliE_EEviT1_,"a",@progbits
	.sectionflags	@""
	.align	4
.nv.constant0._ZN2at6native18elementwise_kernelILi128ELi4EZNS0_15gpu_kernel_implIZZZNS0_49_GLOBAL__N__b919a28f_16_Normalization_cu_5c38458736batch_norm_elementwise_backward_evalERKNS_6TensorES6_S6_S6_ENKUlvE_clEvENKUlvE_clEvEUldddE_EEvRNS_18TensorIteratorBaseERKT_EUliE_EEviT1_:
	.zero		1288


//--------------------- .nv.constant0._ZN2at6native27unrolled_elementwise_kernelIZZZNS0_49_GLOBAL__N__b919a28f_16_Normalization_cu_5c38458736batch_norm_elementwise_backward_evalERKNS_6TensorES5_S5_S5_ENKUlvE_clEvENKUlvE_clEvEUldddE_St5arrayIPcLm4EELi4E23TrivialOffsetCalculatorILi3EjESC_ILi1EjENS0_6memory12LoadWithCastILi3EEENSF_13StoreWithCastILi1EEEEEviT_T0_T2_T3_T4_T5_ --------------------------
	.section	.nv.constant0._ZN2at6native27unrolled_elementwise_kernelIZZZNS0_49_GLOBAL__N__b919a28f_16_Normalization_cu_5c38458736batch_norm_elementwise_backward_evalERKNS_6TensorES5_S5_S5_ENKUlvE_clEvENKUlvE_clEvEUldddE_St5arrayIPcLm4EELi4E23TrivialOffsetCalculatorILi3EjESC_ILi1EjENS0_6memory12LoadWithCastILi3EEENSF_13StoreWithCastILi1EEEEEviT_T0_T2_T3_T4_T5_,"a",@progbits
	.sectionflags	@""
	.align	4
.nv.constant0._ZN2at6native27unrolled_elementwise_kernelIZZZNS0_49_GLOBAL__N__b919a28f_16_Normalization_cu_5c38458736batch_norm_elementwise_backward_evalERKNS_6TensorES5_S5_S5_ENKUlvE_clEvENKUlvE_clEvEUldddE_St5arrayIPcLm4EELi4E23TrivialOffsetCalculatorILi3EjESC_ILi1EjENS0_6memory12LoadWithCastILi3EEENSF_13StoreWithCastILi1EEEEEviT_T0_T2_T3_T4_T5_:
	.zero		596


//--------------------- .nv.constant0._ZN2at6native18elementwise_kernelILi128ELi2EZNS0_22gpu_kernel_impl_nocastIZZZNS0_49_GLOBAL__N__b919a28f_16_Normalization_cu_5c38458736batch_norm_elementwise_backward_evalERKNS_6TensorES6_S6_S6_ENKUlvE_clEvENKUlvE_clEvEUldddE_EEvRNS_18TensorIteratorBaseERKT_EUliE_EEviT1_ --------------------------
	.section	.nv.constant0._ZN2at6native18elementwise_kernelILi128ELi2EZNS0_22gpu_kernel_impl_nocastIZZZNS0_49_GLOBAL__N__b919a28f_16_Normalization_cu_5c38458736batch_norm_elementwise_backward_evalERKNS_6TensorES6_S6_S6_ENKUlvE_clEvENKUlvE_clEvEUldddE_EEvRNS_18TensorIteratorBaseERKT_EUliE_EEviT1_,"a",@progbits
	.sectionflags	@""
	.align	4
.nv.constant0._ZN2at6native18elementwise_kernelILi128ELi2EZNS0_22gpu_kernel_impl_nocastIZZZNS0_49_GLOBAL__N__b919a28f_16_Normalization_cu_5c38458736batch_norm_elementwise_backward_evalERKNS_6TensorES6_S6_S6_ENKUlvE_clEvENKUlvE_clEvEUldddE_EEvRNS_18TensorIteratorBaseERKT_EUliE_EEviT1_:
	.zero		1288


//--------------------- .nv.constant0._ZN2at6native27unrolled_elementwise_kernelIZZZNS0_49_GLOBAL__N__b919a28f_16_Normalization_cu_5c38458736batch_norm_elementwise_backward_evalERKNS_6TensorES5_S5_S5_ENKUlvE_clEvENKUlvE_clEvEUldddE_St5arrayIPcLm4EELi4E23TrivialOffsetCalculatorILi3EjESC_ILi1EjENS0_6memory15LoadWithoutCastENSF_16StoreWithoutCastEEEviT_T0_T2_T3_T4_T5_ --------------------------
	.section	.nv.constant0._ZN2at6native27unrolled_elementwise_kernelIZZZNS0_49_GLOBAL__N__b919a28f_16_Normalization_cu_5c38458736batch_norm_elementwise_backward_evalERKNS_6TensorES5_S5_S5_ENKUlvE_clEvENKUlvE_clEvEUldddE_St5arrayIPcLm4EELi4E23TrivialOffsetCalculatorILi3EjESC_ILi1EjENS0_6memory15LoadWithoutCastENSF_16StoreWithoutCastEEEviT_T0_T2_T3_T4_T5_,"a",@progbits
	.sectionflags	@""
	.align	4
.nv.constant0._ZN2at6native27unrolled_elementwise_kernelIZZZNS0_49_GLOBAL__N__b919a28f_16_Normalization_cu_5c38458736batch_norm_elementwise_backward_evalERKNS_6TensorES5_S5_S5_ENKUlvE_clEvENKUlvE_clEvEUldddE_St5arrayIPcLm4EELi4E23TrivialOffsetCalculatorILi3EjESC_ILi1EjENS0_6memory15LoadWithoutCastENSF_16StoreWithoutCastEEEviT_T0_T2_T3_T4_T5_:
	.zero		572


//--------------------- .nv.constant0._ZN2at6native29vectorized_elementwise_kernelILi2EZZZNS0_49_GLOBAL__N__b919a28f_16_Normalization_cu_5c38458736batch_norm_elementwise_backward_evalERKNS_6TensorES5_S5_S5_ENKUlvE_clEvENKUlvE_clEvEUldddE_St5arrayIPcLm4EEEEviT0_T1_ --------------------------
	.section	.nv.constant0._ZN2at6native29vectorized_elementwise_kernelILi2EZZZNS0_49_GLOBAL__N__b919a28f_16_Normalization_cu_5c38458736batch_norm_elementwise_backward_evalERKNS_6TensorES5_S5_S5_ENKUlvE_clEvENKUlvE_clEvEUldddE_St5arrayIPcLm4EEEEviT0_T1_,"a",@progbits
	.sectionflags	@""
	.align	4
.nv.constant0._ZN2at6native29vectorized_elementwise_kernelILi2EZZZNS0_49_GLOBAL__N__b919a28f_16_Normalization_cu_5c38458736batch_norm_elementwise_backward_evalERKNS_6TensorES5_S5_S5_ENKUlvE_clEvENKUlvE_clEvEUldddE_St5arrayIPcLm4EEEEviT0_T1_:
	.zero		568


//--------------------- .nv.constant0._ZN2at6native29vectorized_elementwise_kernelILi4EZZZNS0_49_GLOBAL__N__b919a28f_16_Normalization_cu_5c38458736batch_norm_elementwise_backward_evalERKNS_6TensorES5_S5_S5_ENKUlvE_clEvENKUlvE_clEvEUldddE_St5arrayIPcLm4EEEEviT0_T1_ --------------------------
	.section	.nv.constant0._ZN2at6native29vectorized_elementwise_kernelILi4EZZZNS0_49_GLOBAL__N__b919a28f_16_Normalization_cu_5c38458736batch_norm_elementwise_backward_evalERKNS_6TensorES5_S5_S5_ENKUlvE_clEvENKUlvE_clEvEUldddE_St5arrayIPcLm4EEEEviT0_T1_,"a",@progbits
	.sectionflags	@""
	.align	4
.nv.constant0._ZN2at6native29vectorized_elementwise_kernelILi4EZZZNS0_49_GLOBAL__N__b919a28f_16_Normalization_cu_5c38458736batch_norm_elementwise_backward_evalERKNS_6TensorES5_S5_S5_ENKUlvE_clEvENKUlvE_clEvEUldddE_St5arrayIPcLm4EEEEviT0_T1_:
	.zero		568


//--------------------- .nv.constant0._ZN2at6native29vectorized_elementwise_kernelILi8EZZZNS0_49_GLOBAL__N__b919a28f_16_Normalization_cu_5c38458736batch_norm_elementwise_backward_evalERKNS_6TensorES5_S5_S5_ENKUlvE_clEvENKUlvE_clEvEUldddE_St5arrayIPcLm4EEEEviT0_T1_ --------------------------
	.section	.nv.constant0._ZN2at6native29vectorized_elementwise_kernelILi8EZZZNS0_49_GLOBAL__N__b919a28f_16_Normalization_cu_5c38458736batch_norm_elementwise_backward_evalERKNS_6TensorES5_S5_S5_ENKUlvE_clEvENKUlvE_clEvEUldddE_St5arrayIPcLm4EEEEviT0_T1_,"a",@progbits
	.sectionflags	@""
	.align	4
.nv.constant0._ZN2at6native29vectorized_elementwise_kernelILi8EZZZNS0_49_GLOBAL__N__b919a28f_16_Normalization_cu_5c38458736batch_norm_elementwise_backward_evalERKNS_6TensorES5_S5_S5_ENKUlvE_clEvENKUlvE_clEvEUldddE_St5arrayIPcLm4EEEEviT0_T1_:
	.zero		568


//--------------------- .nv.constant0._ZN2at6native18elementwise_kernelILi128ELi4EZNS0_15gpu_kernel_implIZZZNS0_49_GLOBAL__N__b919a28f_16_Normalization_cu_5c38458737batch_norm_elementwise_backward_trainERKNS_6TensorES6_S6_S6_S6_S6_S6_ENKUlvE0_clEvENKUlvE2_clEvEUlN3c108BFloat16ESA_fffffE_EEvRNS_18TensorIteratorBaseERKT_EUliE_EEviT1_ --------------------------
	.section	.nv.constant0._ZN2at6native18elementwise_kernelILi128ELi4EZNS0_15gpu_kernel_implIZZZNS0_49_GLOBAL__N__b919a28f_16_Normalization_cu_5c38458737batch_norm_elementwise_backward_trainERKNS_6TensorES6_S6_S6_S6_S6_S6_ENKUlvE0_clEvENKUlvE2_clEvEUlN3c108BFloat16ESA_fffffE_EEvRNS_18TensorIteratorBaseERKT_EUliE_EEviT1_,"a",@progbits
	.sectionflags	@""
	.align	4
.nv.constant0._ZN2at6native18elementwise_kernelILi128ELi4EZNS0_15gpu_kernel_implIZZZNS0_49_GLOBAL__N__b919a28f_16_Normalization_cu_5c38458737batch_norm_elementwise_backward_trainERKNS_6TensorES6_S6_S6_S6_S6_S6_ENKUlvE0_clEvENKUlvE2_clEvEUlN3c108BFloat16ESA_fffffE_EEvRNS_18TensorIteratorBaseERKT_EUliE_EEviT1_:
	.zero		1736


//--------------------- .nv.constant0._ZN2at6native27unrolled_elementwise_kernelIZZZNS0_49_GLOBAL__N__b919a28f_16_Normalization_cu_5c38458737batch_norm_elementwise_backward_trainERKNS_6TensorES5_S5_S5_S5_S5_S5_ENKUlvE0_clEvENKUlvE2_clEvEUlN3c108BFloat16ES9_fffffE_St5arrayIPcLm8EELi4E23TrivialOffsetCalculatorILi7EjESE_ILi1EjENS0_6memory12LoadWithCastILi7EEENSH_13StoreWithCastILi1EEEEEviT_T0_T2_T3_T4_T5_ --------------------------
	.section	.nv.constant0._ZN2at6native27unrolled_elementwise_kernelIZZZNS0_49_GLOBAL__N__b919a28f_16_Normalization_cu_5c38458737batch_norm_elementwise_backward_trainERKNS_6TensorES5_S5_S5_S5_S5_S5_ENKUlvE0_clEvENKUlvE2_clEvEUlN3c108BFloat16ES9_fffffE_St5arrayIPcLm8EELi4E23TrivialOffsetCalculatorILi7EjESE_ILi1EjENS0_6memory12LoadWithCastILi7EEENSH_13StoreWithCastILi1EEEEEviT_T0_T2_T3_T4_T5_,"a",@progbits
	.sectionflags	@""
	.align	4
.nv.constant0._ZN2at6native27unrolled_elementwise_kernelIZZZNS0_49_GLOBAL__N__b919a28f_16_Normalization_cu_5c38458737batch_norm_elementwise_backward_trainERKNS_6TensorES5_S5_S5_S5_S5_S5_ENKUlvE0_clEvENKUlvE2_clEvEUlN3c108BFloat16ES9_fffffE_St5arrayIPcLm8EELi4E23TrivialOffsetCalculatorILi7EjESE_ILi1EjENS0_6memory12LoadWithCastILi7EEENSH_13StoreWithCastILi1EEEEEviT_T0_T2_T3_T4_T5_:
	.zero		664


//--------------------- .nv.constant0._ZN2at6native18elementwise_kernelILi128ELi4EZNS0_22gpu_kernel_impl_nocastIZZZNS0_49_GLOBAL__N__b919a28f_16_Normalization_cu_5c38458737batch_norm_elementwise_backward_trainERKNS_6TensorES6_S6_S6_S6_S6_S6_ENKUlvE0_clEvENKUlvE2_clEvEUlN3c108BFloat16ESA_fffffE_EEvRNS_18TensorIteratorBaseERKT_EUliE_EEviT1_ --------------------------
	.section	.nv.constant0._ZN2at6native18elementwise_kernelILi128ELi4EZNS0_22gpu_kernel_impl_nocastIZZZNS0_49_GLOBAL__N__b919a28f_16_Normalization_cu_5c38458737batch_norm_elementwise_backward_trainERKNS_6TensorES6_S6_S6_S6_S6_S6_ENKUlvE0_clEvENKUlvE2_clEvEUlN3c108BFloat16ESA_fffffE_EEvRNS_18TensorIteratorBaseERKT_EUliE_EEviT1_,"a",@progbits
	.sectionflags	@""
	.align	4
.nv.constant0._ZN2at6native18elementwise_kernelILi128ELi4EZNS0_22gpu_kernel_impl_nocastIZZZNS0_49_GLOBAL__N__b919a28f_16_Normalization_cu_5c38458737batch_norm_elementwise_backward_trainERKNS_6TensorES6_S6_S6_S6_S6_S6_ENKUlvE0_clEvENKUlvE2_clEvEUlN3c108BFloat16ESA_fffffE_EEvRNS_18TensorIteratorBaseERKT_EUliE_EEviT1_:
	.zero		1728


//--------------------- .nv.constant0._ZN2at6native27unrolled_elementwise_kernelIZZZNS0_49_GLOBAL__N__b919a28f_16_Normalization_cu_5c38458737batch_norm_elementwise_backward_trainERKNS_6TensorES5_S5_S5_S5_S5_S5_ENKUlvE0_clEvENKUlvE2_clEvEUlN3c108BFloat16ES9_fffffE_St5arrayIPcLm8EELi4E23TrivialOffsetCalculatorILi7EjESE_ILi1EjENS0_6memory15LoadWithoutCastENSH_16StoreWithoutCastEEEviT_T0_T2_T3_T4_T5_ --------------------------
	.section	.nv.constant0._ZN2at6native27unrolled_elementwise_kernelIZZZNS0_49_GLOBAL__N__b919a28f_16_Normalization_cu_5c38458737batch_norm_elementwise_backward_trainERKNS_6TensorES5_S5_S5_S5_S5_S5_ENKUlvE0_clEvENKUlvE2_clEvEUlN3c108BFloat16ES9_fffffE_St5arrayIPcLm8EELi4E23TrivialOffsetCalculatorILi7EjESE_ILi1EjENS0_6memory15LoadWithoutCastENSH_16StoreWithoutCastEEEviT_T0_T2_T3_T4_T5_,"a",@progbits
	.sectionflags	@""
	.align	4
.nv.constant0._ZN2at6native27unrolled_elementwise_kernelIZZZNS0_49_GLOBAL__N__b919a28f_16_Normalization_cu_5c38458737batch_norm_elementwise_backward_trainERKNS_6TensorES5_S5_S5_S5_S5_S5_ENKUlvE0_clEvENKUlvE2_clEvEUlN3c108BFloat16ES9_fffffE_St5arrayIPcLm8EELi4E23TrivialOffsetCalculatorILi7EjESE_ILi1EjENS0_6memory15LoadWithoutCastENSH_16StoreWithoutCastEEEviT_T0_T2_T3_T4_T5_:
	.zero		620


//--------------------- .nv.constant0._ZN2at6native29vectorized_elementwise_kernelILi2EZZZNS0_49_GLOBAL__N__b919a28f_16_Normalization_cu_5c38458737batch_norm_elementwise_backward_trainERKNS_6TensorES5_S5_S5_S5_S5_S5_ENKUlvE0_clEvENKUlvE2_clEvEUlN3c108BFloat16ES9_fffffE_St5arrayIPcLm8EEEEviT0_T1_ --------------------------
	.section	.nv.constant0._ZN2at6native29vectorized_elementwise_kernelILi2EZZZNS0_49_GLOBAL__N__b919a28f_16_Normalization_cu_5c38458737batch_norm_elementwise_backward_trainERKNS_6TensorES5_S5_S5_S5_S5_S5_ENKUlvE0_clEvENKUlvE2_clEvEUlN3c108BFloat16ES9_fffffE_St5arrayIPcLm8EEEEviT0_T1_,"a",@progbits
	.sectionflags	@""
	.align	4
.nv.constant0._ZN2at6native29vectorized_elementwise_kernelILi2EZZZNS0_49_GLOBAL__N__b919a28f_16_Normalization_cu_5c38458737batch_norm_elementwise_backward_trainERKNS_6TensorES5_S5_S5_S5_S5_S5_ENKUlvE0_clEvENKUlvE2_clEvEUlN3c108BFloat16ES9_fffffE_St5arrayIPcLm8EEEEviT0_T1_:
	.zero		616


//--------------------- .nv.constant0._ZN2at6native29vectorized_elementwise_kernelILi4EZZZNS0_49_GLOBAL__N__b919a28f_16_Normalization_cu_5c38458737batch_norm_elementwise_backward_trainERKNS_6TensorES5_S5_S5_S5_S5_S5_ENKUlvE0_clEvENKUlvE2_clEvEUlN3c108BFloat16ES9_fffffE_St5arrayIPcLm8EEEEviT0_T1_ --------------------------
	.section	.nv.constant0._ZN2at6native29vectorized_elementwise_kernelILi4EZZZNS0_49_GLOBAL__N__b919a28f_16_Normalization_cu_5c38458737batch_norm_elementwise_backward_trainERKNS_6TensorES5_S5_S5_S5_S5_S5_ENKUlvE0_clEvENKUlvE2_clEvEUlN3c108BFloat16ES9_fffffE_St5arrayIPcLm8EEEEviT0_T1_,"a",@progbits
	.sectionflags	@""
	.align	4
.nv.constant0._ZN2at6native29vectorized_elementwise_kernelILi4EZZZNS0_49_GLOBAL__N__b919a28f_16_Normalization_cu_5c38458737batch_norm_elementwise_backward_trainERKNS_6TensorES5_S5_S5_S5_S5_S5_ENKUlvE0_clEvENKUlvE2_clEvEUlN3c108BFloat16ES9_fffffE_St5arrayIPcLm8EEEEviT0_T1_:
	.zero		616


//--------------------- .nv.constant0._ZN2at6native29vectorized_elementwise_kernelILi8EZZZNS0_49_GLOBAL__N__b919a28f_16_Normalization_cu_5c38458737batch_norm_elementwise_backward_trainERKNS_6TensorES5_S5_S5_S5_S5_S5_ENKUlvE0_clEvENKUlvE2_clEvEUlN3c108BFloat16ES9_fffffE_St5arrayIPcLm8EEEEviT0_T1_ --------------------------
	.section	.nv.constant0._ZN2at6native29vectorized_elementwise_kernelILi8EZZZNS0_49_GLOBAL__N__b919a28f_16_Normalization_cu_5c38458737batch_norm_elementwise_backward_trainERKNS_6TensorES5_S5_S5_S5_S5_S5_ENKUlvE0_clEvENKUlvE2_clEvEUlN3c108BFloat16ES9_fffffE_St5arrayIPcLm8EEEEviT0_T1_,"a",@progbits
	.sectionflags	@""
	.align	4
.nv.constant0._ZN2at6native29vectorized_elementwise_kernelILi8EZZZNS0_49_GLOBAL__N__b919a28f_16_Normalization_cu_5c38458737batch_norm_elementwise_backward_trainERKNS_6TensorES5_S5_S5_S5_S5_S5_ENKUlvE0_clEvENKUlvE2_clEvEUlN3c108BFloat16ES9_fffffE_St5arrayIPcLm8EEEEviT0_T1_:
	.zero		616


//--------------------- .nv.constant0._ZN2at6native18elementwise_kernelILi128ELi4EZNS0_15gpu_kernel_implIZZZNS0_49_GLOBAL__N__b919a28f_16_Normalization_cu_5c38458737batch_norm_elementwise_backward_trainERKNS_6TensorES6_S6_S6_S6_S6_S6_ENKUlvE0_clEvENKUlvE1_clEvEUlN3c104HalfESA_fffffE_EEvRNS_18TensorIteratorBaseERKT_EUliE_EEviT1_ --------------------------
	.section	.nv.constant0._ZN2at6native18elementwise_kernelILi128ELi4EZNS0_15gpu_kernel_implIZZZNS0_49_GLOBAL__N__b919a28f_16_Normalization_cu_5c38458737batch_norm_elementwise_backward_trainERKNS_6TensorES6_S6_S6_S6_S6_S6_ENKUlvE0_clEvENKUlvE1_clEvEUlN3c104HalfESA_fffffE_EEvRNS_18TensorIteratorBaseERKT_EUliE_EEviT1_,"a",@progbits
	.sectionflags	@""
	.align	4
.nv.constant0._ZN2at6native18elementwise_kernelILi128ELi4EZNS0_15gpu_kernel_implIZZZNS0_49_GLOBAL__N__b919a28f_16_Normalization_cu_5c38458737batch_norm_elementwise_backward_trainERKNS_6TensorES6_S6_S6_S6_S6_S6_ENKUlvE0_clEvENKUlvE1_clEvEUlN3c104HalfESA_fffffE_EEvRNS_18TensorIteratorBaseERKT_EUliE_EEviT1_:
	.zero		1736


//--------------------- .nv.constant0._ZN2at6native27unrolled_elementwise_kernelIZZZNS0_49_GLOBAL__N__b919a28f_16_Normalization_cu_5c38458737batch_norm_elementwise_backward_trainERKNS_6TensorES5_S5_S5_S5_S5_S5_ENKUlvE0_clEvENKUlvE1_clEvEUlN3c104HalfES9_fffffE_St5arrayIPcLm8EELi4E23TrivialOffsetCalculatorILi7EjESE_ILi1EjENS0_6memory12LoadWithCastILi7EEENSH_13StoreWithCastILi1EEEEEviT_T0_T2_T3_T4_T5_ --------------------------
	.section	.nv.constant0._ZN2at6native27unrolled_elementwise_kernelIZZZNS0_49_GLOBAL__N__b919a28f_16_Normalization_cu_5c38458737batch_norm_elementwise_backward_trainERKNS_6TensorES5_S5_S5_S5_S5_S5_ENKUlvE0_clEvENKUlvE1_clEvEUlN3c104HalfES9_fffffE_St5arrayIPcLm8EELi4E23TrivialOffsetCalculatorILi7EjESE_ILi1EjENS0_6memory12LoadWithCastILi7EEENSH_13StoreWithCastILi1EEEEEviT_T0_T2_T3_T4_T5_,"a",@progbits
	.sectionflags	@""
	.align	4
.nv.constant0._ZN2at6native27unrolled_elementwise_kernelIZZZNS0_49_GLOBAL__N__b919a28f_16_Normalization_cu_5c38458737batch_norm_elementwise_backward_trainERKNS_6TensorES5_S5_S5_S5_S5_S5_ENKUlvE0_clEvENKUlvE1_clEvEUlN3c104HalfES9_fffffE_St5arrayIPcLm8EELi4E23TrivialOffsetCalculatorILi7EjESE_ILi1EjENS0_6memory12LoadWithCastILi7EEENSH_13StoreWithCastILi1EEEEEviT_T0_T2_T3_T4_T5_:
	.zero		664


//--------------------- .nv.constant0._ZN2at6native18elementwise_kernelILi128ELi4EZNS0_22gpu_kernel_impl_nocastIZZZNS0_49_GLOBAL__N__b919a28f_16_Normalization_cu_5c38458737batch_norm_elementwise_backward_trainERKNS_6TensorES6_S6_S6_S6_S6_S6_ENKUlvE0_clEvENKUlvE1_clEvEUlN3c104HalfESA_fffffE_EEvRNS_18TensorIteratorBaseERKT_EUliE_EEviT1_ --------------------------
	.section	.nv.constant0._ZN2at6native18elementwise_kernelILi128ELi4EZNS0_22gpu_kernel_impl_nocastIZZZNS0_49_GLOBAL__N__b919a28f_16_Normalization_cu_5c38458737batch_norm_elementwise_backward_trainERKNS_6TensorES6_S6_S6_S6_S6_S6_ENKUlvE0_clEvENKUlvE1_clEvEUlN3c104HalfESA_fffffE_EEvRNS_18TensorIteratorBaseERKT_EUliE_EEviT1_,"a",@progbits
	.sectionflags	@""
	.align	4
.nv.constant0._ZN2at6native18elementwise_kernelILi128ELi4EZNS0_22gpu_kernel_impl_nocastIZZZNS0_49_GLOBAL__N__b919a28f_16_Normalization_cu_5c38458737batch_norm_elementwise_backward_trainERKNS_6TensorES6_S6_S6_S6_S6_S6_ENKUlvE0_clEvENKUlvE1_clEvEUlN3c104HalfESA_fffffE_EEvRNS_18TensorIteratorBaseERKT_EUliE_EEviT1_:
	.zero		1728


//--------------------- .nv.constant0._ZN2at6native27unrolled_elementwise_kernelIZZZNS0_49_GLOBAL__N__b919a28f_16_Normalization_cu_5c38458737batch_norm_elementwise_backward_trainERKNS_6TensorES5_S5_S5_S5_S5_S5_ENKUlvE0_clEvENKUlvE1_clEvEUlN3c104HalfES9_fffffE_St5arrayIPcLm8EELi4E23TrivialOffsetCalculatorILi7EjESE_ILi1EjENS0_6memory15LoadWithoutCastENSH_16StoreWithoutCastEEEviT_T0_T2_T3_T4_T5_ --------------------------
	.section	.nv.constant0._ZN2at6native27unrolled_elementwise_kernelIZZZNS0_49_GLOBAL__N__b919a28f_16_Normalization_cu_5c38458737batch_norm_elementwise_backward_trainERKNS_6TensorES5_S5_S5_S5_S5_S5_ENKUlvE0_clEvENKUlvE1_clEvEUlN3c104HalfES9_fffffE_St5arrayIPcLm8EELi4E23TrivialOffsetCalculatorILi7EjESE_ILi1EjENS0_6memory15LoadWithoutCastENSH_16StoreWithoutCastEEEviT_T0_T2_T3_T4_T5_,"a",@progbits
	.sectionflags	@""
	.align	4
.nv.constant0._ZN2at6native27unrolled_elementwise_kernelIZZZNS0_49_GLOBAL__N__b919a28f_16_Normalization_cu_5c38458737batch_norm_elementwise_backward_trainERKNS_6TensorES5_S5_S5_S5_S5_S5_ENKUlvE0_clEvENKUlvE1_clEvEUlN3c104HalfES9_fffffE_St5arrayIPcLm8EELi4E23TrivialOffsetCalculatorILi7EjESE_ILi1EjENS0_6memory15LoadWithoutCastENSH_16StoreWithoutCastEEEviT_T0_T2_T3_T4_T5_:
	.zero		620


//--------------------- .nv.constant0._ZN2at6native29vectorized_elementwise_kernelILi2EZZZNS0_49_GLOBAL__N__b919a28f_16_Normalization_cu_5c38458737batch_norm_elementwise_backward_trainERKNS_6TensorES5_S5_S5_S5_S5_S5_ENKUlvE0_clEvENKUlvE1_clEvEUlN3c104HalfES9_fffffE_St5arrayIPcLm8EEEEviT0_T1_ --------------------------
	.section	.nv.constant0._ZN2at6native29vectorized_elementwise_kernelILi2EZZZNS0_49_GLOBAL__N__b919a28f_16_Normalization_cu_5c38458737batch_norm_elementwise_backward_trainERKNS_6TensorES5_S5_S5_S5_S5_S5_ENKUlvE0_clEvENKUlvE1_clEvEUlN3c104HalfES9_fffffE_St5arrayIPcLm8EEEEviT0_T1_,"a",@progbits
	.sectionflags	@""
	.align	4
.nv.constant0._ZN2at6native29vectorized_elementwise_kernelILi2EZZZNS0_49_GLOBAL__N__b919a28f_16_Normalization_cu_5c38458737batch_norm_elementwise_backward_trainERKNS_6TensorES5_S5_S5_S5_S5_S5_ENKUlvE0_clEvENKUlvE1_clEvEUlN3c104HalfES9_fffffE_St5arrayIPcLm8EEEEviT0_T1_:
	.zero		616


//--------------------- .nv.constant0._ZN2at6native29vectorized_elementwise_kernelILi4EZZZNS0_49_GLOBAL__N__b919a28f_16_Normalization_cu_5c38458737batch_norm_elementwise_backward_trainERKNS_6TensorES5_S5_S5_S5_S5_S5_ENKUlvE0_clEvENKUlvE1_clEvEUlN3c104HalfES9_fffffE_St5arrayIPcLm8EEEEviT0_T1_ --------------------------
	.section	.nv.constant0._ZN2at6native29vectorized_elementwise_kernelILi4EZZZNS0_49_GLOBAL__N__b919a28f_16_Normalization_cu_5c38458737batch_norm_elementwise_backward_trainERKNS_6TensorES5_S5_S5_S5_S5_S5_ENKUlvE0_clEvENKUlvE1_clEvEUlN3c104HalfES9_fffffE_St5arrayIPcLm8EEEEviT0_T1_,"a",@progbits
	.sectionflags	@""
	.align	4
.nv.constant0._ZN2at6native29vectorized_elementwise_kernelILi4EZZZNS0_49_GLOBAL__N__b919a28f_16_Normalization_cu_5c38458737batch_norm_elementwise_backward_trainERKNS_6TensorES5_S5_S5_S5_S5_S5_ENKUlvE0_clEvENKUlvE1_clEvEUlN3c104HalfES9_fffffE_St5arrayIPcLm8EEEEviT0_T1_:
	.zero		616


//--------------------- .nv.constant0._ZN2at6native29vectorized_elementwise_kernelILi8EZZZNS0_49_GLOBAL__N__b919a28f_16_Normalization_cu_5c38458737batch_norm_elementwise_backward_trainERKNS_6TensorES5_S5_S5_S5_S5_S5_ENKUlvE0_clEvENKUlvE1_clEvEUlN3c104HalfES9_fffffE_St5arrayIPcLm8EEEEviT0_T1_ --------------------------
	.section	.nv.constant0._ZN2at6native29vectorized_elementwise_kernelILi8EZZZNS0_49_GLOBAL__N__b919a28f_16_Normalization_cu_5c38458737batch_norm_elementwise_backward_trainERKNS_6TensorES5_S5_S5_S5_S5_S5_ENKUlvE0_clEvENKUlvE1_clEvEUlN3c104HalfES9_fffffE_St5arrayIPcLm8EEEEviT0_T1_,"a",@progbits
	.sectionflags	@""
	.align	4
.nv.constant0._ZN2at6native29vectorized_elementwise_kernelILi8EZZZNS0_49_GLOBAL__N__b919a28f_16_Normalization_cu_5c38458737batch_norm_elementwise_backward_trainERKNS_6TensorES5_S5_S5_S5_S5_S5_ENKUlvE0_clEvENKUlvE1_clEvEUlN3c104HalfES9_fffffE_St5arrayIPcLm8EEEEviT0_T1_:
	.zero		616


//--------------------- .nv.constant0._ZN2at6native18elementwise_kernelILi128ELi4EZNS0_15gpu_kernel_implIZZZNS0_49_GLOBAL__N__b919a28f_16_Normalization_cu_5c38458737batch_norm_elementwise_backward_trainERKNS_6TensorES6_S6_S6_S6_S6_S6_ENKUlvE0_clEvENKUlvE0_clEvEUlfffffffE_EEvRNS_18TensorIteratorBaseERKT_EUliE_EEviT1_ --------------------------
	.section	.nv.constant0._ZN2at6native18elementwise_kernelILi128ELi4EZNS0_15gpu_kernel_implIZZZNS0_49_GLOBAL__N__b919a28f_16_Normalization_cu_5c38458737batch_norm_elementwise_backward_trainERKNS_6TensorES6_S6_S6_S6_S6_S6_ENKUlvE0_clEvENKUlvE0_clEvEUlfffffffE_EEvRNS_18TensorIteratorBaseERKT_EUliE_EEviT1_,"a",@progbits
	.sectionflags	@""
	.align	4
.nv.constant0._ZN2at6native18elementwise_kernelILi128ELi4EZNS0_15gpu_kernel_implIZZZNS0_49_GLOBAL__N__b919a28f_16_Normalization_cu_5c38458737batch_norm_elementwise_backward_trainERKNS_6TensorES6_S6_S6_S6_S6_S6_ENKUlvE0_clEvENKUlvE0_clEvEUlfffffffE_EEvRNS_18TensorIteratorBaseERKT_EUliE_EEviT1_:
	.zero		1736


//--------------------- .nv.constant0._ZN2at6native27unrolled_elementwise_kernelIZZZNS0_49_GLOBAL__N__b919a28f_16_Normalization_cu_5c38458737batch_norm_elementwise_backward_trainERKNS_6TensorES5_S5_S5_S5_S5_S5_ENKUlvE0_clEvENKUlvE0_clEvEUlfffffffE_St5arrayIPcLm8EELi4E23TrivialOffsetCalculatorILi7EjESC_ILi1EjENS0_6memory12LoadWithCastILi7EEENSF_13StoreWithCastILi1EEEEEviT_T0_T2_T3_T4_T5_ --------------------------
	.section	.nv.constant0._ZN2at6native27unrolled_elementwise_kernelIZZZNS0_49_GLOBAL__N__b919a28f_16_Normalization_cu_5c38458737batch_norm_elementwise_backward_trainERKNS_6TensorES5_S5_S5_S5_S5_S5_ENKUlvE0_clEvENKUlvE0_clEvEUlfffffffE_St5arrayIPcLm8EELi4E23TrivialOffsetCalculatorILi7EjESC_ILi1EjENS0_6memory12LoadWithCastILi7EEENSF_13StoreWithCastILi1EEEEEviT_T0_T2_T3_T4_T5_,"a",@progbits
	.sectionflags	@""
	.align	4
.nv.constant0._ZN2at6native27unrolled_elementwise_kernelIZZZNS0_49_GLOBAL__N__b919a28f_16_Normalization_cu_5c38458737batch_norm_elementwise_backward_trainERKNS_6TensorES5_S5_S5_S5_S5_S5_ENKUlvE0_clEvENKUlvE0_clEvEUlfffffffE_St5arrayIPcLm8EELi4E23TrivialOffsetCalculatorILi7EjESC_ILi1EjENS0_6memory12LoadWithCastILi7EEENSF_13StoreWithCastILi1EEEEEviT_T0_T2_T3_T4_T5_:
	.zero		664


//--------------------- .nv.constant0._ZN2at6native18elementwise_kernelILi128ELi2EZNS0_22gpu_kernel_impl_nocastIZZZNS0_49_GLOBAL__N__b919a28f_16_Normalization_cu_5c38458737batch_norm_elementwise_backward_trainERKNS_6TensorES6_S6_S6_S6_S6_S6_ENKUlvE0_clEvENKUlvE0_clEvEUlfffffffE_EEvRNS_18TensorIteratorBaseERKT_EUliE_EEviT1_ --------------------------
	.section	.nv.constant0._ZN2at6native18elementwise_kernelILi128ELi2EZNS0_22gpu_kernel_impl_nocastIZZZNS0_49_GLOBAL__N__b919a28f_16_Normalization_cu_5c38458737batch_norm_elementwise_backward_trainERKNS_6TensorES6_S6_S6_S6_S6_S6_ENKUlvE0_clEvENKUlvE0_clEvEUlfffffffE_EEvRNS_18TensorIteratorBaseERKT_EUliE_EEviT1_,"a",@progbits
	.sectionflags	@""
	.align	4
.nv.constant0._ZN2at6native18elementwise_kernelILi128ELi2EZNS0_22gpu_kernel_impl_nocastIZZZNS0_49_GLOBAL__N__b919a28f_16_Normalization_cu_5c38458737batch_norm_elementwise_backward_trainERKNS_6TensorES6_S6_S6_S6_S6_S6_ENKUlvE0_clEvENKUlvE0_clEvEUlfffffffE_EEvRNS_18TensorIteratorBaseERKT_EUliE_EEviT1_:
	.zero		1728


//--------------------- .nv.constant0._ZN2at6native27unrolled_elementwise_kernelIZZZNS0_49_GLOBAL__N__b919a28f_16_Normalization_cu_5c38458737batch_norm_elementwise_backward_trainERKNS_6TensorES5_S5_S5_S5_S5_S5_ENKUlvE0_clEvENKUlvE0_clEvEUlfffffffE_St5arrayIPcLm8EELi4E23TrivialOffsetCalculatorILi7EjESC_ILi1EjENS0_6memory15LoadWithoutCastENSF_16StoreWithoutCastEEEviT_T0_T2_T3_T4_T5_ --------------------------
	.section	.nv.constant0._ZN2at6native27unrolled_elementwise_kernelIZZZNS0_49_GLOBAL__N__b919a28f_16_Normalization_cu_5c38458737batch_norm_elementwise_backward_trainERKNS_6TensorES5_S5_S5_S5_S5_S5_ENKUlvE0_clEvENKUlvE0_clEvEUlfffffffE_St5arrayIPcLm8EELi4E23TrivialOffsetCalculatorILi7EjESC_ILi1EjENS0_6memory15LoadWithoutCastENSF_16StoreWithoutCastEEEviT_T0_T2_T3_T4_T5_,"a",@progbits
	.sectionflags	@""
	.align	4
.nv.constant0._ZN2at6native27unrolled_elementwise_kernelIZZZNS0_49_GLOBAL__N__b919a28f_16_Normalization_cu_5c38458737batch_norm_elementwise_backward_trainERKNS_6TensorES5_S5_S5_S5_S5_S5_ENKUlvE0_clEvENKUlvE0_clEvEUlfffffffE_St5arrayIPcLm8EELi4E23TrivialOffsetCalculatorILi7EjESC_ILi1EjENS0_6memory15LoadWithoutCastENSF_16StoreWithoutCastEEEviT_T0_T2_T3_T4_T5_:
	.zero		620


//--------------------- .nv.constant0._ZN2at6native29vectorized_elementwise_kernelILi2EZZZNS0_49_GLOBAL__N__b919a28f_16_Normalization_cu_5c38458737batch_norm_elementwise_backward_trainERKNS_6TensorES5_S5_S5_S5_S5_S5_ENKUlvE0_clEvENKUlvE0_clEvEUlfffffffE_St5arrayIPcLm8EEEEviT0_T1_ --------------------------
	.section	.nv.constant0._ZN2at6native29vectorized_elementwise_kernelILi2EZZZNS0_49_GLOBAL__N__b919a28f_16_Normalization_cu_5c38458737batch_norm_elementwise_backward_trainERKNS_6TensorES5_S5_S5_S5_S5_S5_ENKUlvE0_clEvENKUlvE0_clEvEUlfffffffE_St5arrayIPcLm8EEEEviT0_T1_,"a",@progbits
	.sectionflags	@""
	.align	4
.nv.constant0._ZN2at6native29vectorized_elementwise_kernelILi2EZZZNS0_49_GLOBAL__N__b919a28f_16_Normalization_cu_5c38458737batch_norm_elementwise_backward_trainERKNS_6TensorES5_S5_S5_S5_S5_S5_ENKUlvE0_clEvENKUlvE0_clEvEUlfffffffE_St5arrayIPcLm8EEEEviT0_T1_:
	.zero		616


//--------------------- .nv.constant0._ZN2at6native29vectorized_elementwise_kernelILi4EZZZNS0_49_GLOBAL__N__b919a28f_16_Normalization_cu_5c38458737batch_norm_elementwise_backward_trainERKNS_6TensorES5_S5_S5_S5_S5_S5_ENKUlvE0_clEvENKUlvE0_clEvEUlfffffffE_St5arrayIPcLm8EEEEviT0_T1_ --------------------------
	.section	.nv.constant0._ZN2at6native29vectorized_elementwise_kernelILi4EZZZNS0_49_GLOBAL__N__b919a28f_16_Normalization_cu_5c38458737batch_norm_elementwise_backward_trainERKNS_6TensorES5_S5_S5_S5_S5_S5_ENKUlvE0_clEvENKUlvE0_clEvEUlfffffffE_St5arrayIPcLm8EEEEviT0_T1_,"a",@progbits
	.sectionflags	@""
	.align	4
.nv.constant0._ZN2at6native29vectorized_elementwise_kernelILi4EZZZNS0_49_GLOBAL__N__b919a28f_16_Normalization_cu_5c38458737batch_norm_elementwise_backward_trainERKNS_6TensorES5_S5_S5_S5_S5_S5_ENKUlvE0_clEvENKUlvE0_clEvEUlfffffffE_St5arrayIPcLm8EEEEviT0_T1_:
	.zero		616


//--------------------- .nv.constant0._ZN2at6native29vectorized_elementwise_kernelILi8EZZZNS0_49_GLOBAL__N__b919a28f_16_Normalization_cu_5c38458737batch_norm_elementwise_backward_trainERKNS_6TensorES5_S5_S5_S5_S5_S5_ENKUlvE0_clEvENKUlvE0_clEvEUlfffffffE_St5arrayIPcLm8EEEEviT0_T1_ --------------------------
	.section	.nv.constant0._ZN2at6native29vectorized_elementwise_kernelILi8EZZZNS0_49_GLOBAL__N__b919a28f_16_Normalization_cu_5c38458737batch_norm_elementwise_backward_trainERKNS_6TensorES5_S5_S5_S5_S5_S5_ENKUlvE0_clEvENKUlvE0_clEvEUlfffffffE_St5arrayIPcLm8EEEEviT0_T1_,"a",@progbits
	.sectionflags	@""
	.align	4
.nv.constant0._ZN2at6native29vectorized_elementwise_kernelILi8EZZZNS0_49_GLOBAL__N__b919a28f_16_Normalization_cu_5c38458737batch_norm_elementwise_backward_trainERKNS_6TensorES5_S5_S5_S5_S5_S5_ENKUlvE0_clEvENKUlvE0_clEvEUlfffffffE_St5arrayIPcLm8EEEEviT0_T1_:
	.zero		616


//--------------------- .nv.constant0._ZN2at6native18elementwise_kernelILi128ELi4EZNS0_15gpu_kernel_implIZZZNS0_49_GLOBAL__N__b919a28f_16_Normalization_cu_5c38458737batch_norm_elementwise_backward_trainERKNS_6TensorES6_S6_S6_S6_S6_S6_ENKUlvE0_clEvENKUlvE_clEvEUldddddddE_EEvRNS_18TensorIteratorBaseERKT_EUliE_EEviT1_ --------------------------
	.section	.nv.constant0._ZN2at6native18elementwise_kernelILi128ELi4EZNS0_15gpu_kernel_implIZZZNS0_49_GLOBAL__N__b919a28f_16_Normalization_cu_5c38458737batch_norm_elementwise_backward_trainERKNS_6TensorES6_S6_S6_S6_S6_S6_ENKUlvE0_clEvENKUlvE_clEvEUldddddddE_EEvRNS_18TensorIteratorBaseERKT_EUliE_EEviT1_,"a",@progbits
	.sectionflags	@""
	.align	4
.nv.constant0._ZN2at6native18elementwise_kernelILi128ELi4EZNS0_15gpu_kernel_implIZZZNS0_49_GLOBAL__N__b919a28f_16_Normalization_cu_5c38458737batch_norm_elementwise_backward_trainERKNS_6TensorES6_S6_S6_S6_S6_S6_ENKUlvE0_clEvENKUlvE_clEvEUldddddddE_EEvRNS_18TensorIteratorBaseERKT_EUliE_EEviT1_:
	.zero		1736


//--------------------- .nv.constant0._ZN2at6native27unrolled_elementwise_kernelIZZZNS0_49_GLOBAL__N__b919a28f_16_Normalization_cu_5c38458737batch_norm_elementwise_backward_trainERKNS_6TensorES5_S5_S5_S5_S5_S5_ENKUlvE0_clEvENKUlvE_clEvEUldddddddE_St5arrayIPcLm8EELi4E23TrivialOffsetCalculatorILi7EjESC_ILi1EjENS0_6memory12LoadWithCastILi7EEENSF_13StoreWithCastILi1EEEEEviT_T0_T2_T3_T4_T5_ --------------------------
	.section	.nv.constant0._ZN2at6native27unrolled_elementwise_kernelIZZZNS0_49_GLOBAL__N__b919a28f_16_Normalization_cu_5c38458737batch_norm_elementwise_backward_trainERKNS_6TensorES5_S5_S5_S5_S5_S5_ENKUlvE0_clEvENKUlvE_clEvEUldddddddE_St5arrayIPcLm8EELi4E23TrivialOffsetCalculatorILi7EjESC_ILi1EjENS0_6memory12LoadWithCastILi7EEENSF_13StoreWithCastILi1EEEEEviT_T0_T2_T3_T4_T5_,"a",@progbits
	.sectionflags	@""
	.align	4
.nv.constant0._ZN2at6native27unrolled_elementwise_kernelIZZZNS0_49_GLOBAL__N__b919a28f_16_Normalization_cu_5c38458737batch_norm_elementwise_backward_trainERKNS_6TensorES5_S5_S5_S5_S5_S5_ENKUlvE0_clEvENKUlvE_clEvEUldddddddE_St5arrayIPcLm8EELi4E23TrivialOffsetCalculatorILi7EjESC_ILi1EjENS0_6memory12LoadWithCastILi7EEENSF_13StoreWithCastILi1EEEEEviT_T0_T2_T3_T4_T5_:
	.zero		664


//--------------------- .nv.constant0._ZN2at6native18elementwise_kernelILi128ELi2EZNS0_22gpu_kernel_impl_nocastIZZZNS0_49_GLOBAL__N__b919a28f_16_Normalization_cu_5c38458737batch_norm_elementwise_backward_trainERKNS_6TensorES6_S6_S6_S6_S6_S6_ENKUlvE0_clEvENKUlvE_clEvEUldddddddE_EEvRNS_18TensorIteratorBaseERKT_EUliE_EEviT1_ --------------------------
	.section	.nv.constant0._ZN2at6native18elementwise_kernelILi128ELi2EZNS0_22gpu_kernel_impl_nocastIZZZNS0_49_GLOBAL__N__b919a28f_16_Normalization_cu_5c38458737batch_norm_elementwise_backward_trainERKNS_6TensorES6_S6_S6_S6_S6_S6_ENKUlvE0_clEvENKUlvE_clEvEUldddddddE_EEvRNS_18TensorIteratorBaseERKT_EUliE_EEviT1_,"a",@progbits
	.sectionflags	@""
	.align	4
.nv.constant0._ZN2at6native18elementwise_kernelILi128ELi2EZNS0_22gpu_kernel_impl_nocastIZZZNS0_49_GLOBAL__N__b919a28f_16_Normalization_cu_5c38458737batch_norm_elementwise_backward_trainERKNS_6TensorES6_S6_S6_S6_S6_S6_ENKUlvE0_clEvENKUlvE_clEvEUldddddddE_EEvRNS_18TensorIteratorBaseERKT_EUliE_EEviT1_:
	.zero		1728


//--------------------- .nv.constant0._ZN2at6native27unrolled_elementwise_kernelIZZZNS0_49_GLOBAL__N__b919a28f_16_Normalization_cu_5c38458737batch_norm_elementwise_backward_trainERKNS_6TensorES5_S5_S5_S5_S5_S5_ENKUlvE0_clEvENKUlvE_clEvEUldddddddE_St5arrayIPcLm8EELi4E23TrivialOffsetCalculatorILi7EjESC_ILi1EjENS0_6memory15LoadWithoutCastENSF_16StoreWithoutCastEEEviT_T0_T2_T3_T4_T5_ --------------------------
	.section	.nv.constant0._ZN2at6native27unrolled_elementwise_kernelIZZZNS0_49_GLOBAL__N__b919a28f_16_Normalization_cu_5c38458737batch_norm_elementwise_backward_trainERKNS_6TensorES5_S5_S5_S5_S5_S5_ENKUlvE0_clEvENKUlvE_clEvEUldddddddE_St5arrayIPcLm8EELi4E23TrivialOffsetCalculatorILi7EjESC_ILi1EjENS0_6memory15LoadWithoutCastENSF_16StoreWithoutCastEEEviT_T0_T2_T3_T4_T5_,"a",@progbits
	.sectionflags	@""
	.align	4
.nv.constant0._ZN2at6native27unrolled_elementwise_kernelIZZZNS0_49_GLOBAL__N__b919a28f_16_Normalization_cu_5c38458737batch_norm_elementwise_backward_trainERKNS_6TensorES5_S5_S5_S5_S5_S5_ENKUlvE0_clEvENKUlvE_clEvEUldddddddE_St5arrayIPcLm8EELi4E23TrivialOffsetCalculatorILi7EjESC_ILi1EjENS0_6memory15LoadWithoutCastENSF_16StoreWithoutCastEEEviT_T0_T2_T3_T4_T5_:
	.zero		620


//--------------------- .nv.constant0._ZN2at6native29vectorized_elementwise_kernelILi2EZZZNS0_49_GLOBAL__N__b919a28f_16_Normalization_cu_5c38458737batch_norm_elementwise_backward_trainERKNS_6TensorES5_S5_S5_S5_S5_S5_ENKUlvE0_clEvENKUlvE_clEvEUldddddddE_St5arrayIPcLm8EEEEviT0_T1_ --------------------------
	.section	.nv.constant0._ZN2at6native29vectorized_elementwise_kernelILi2EZZZNS0_49_GLOBAL__N__b919a28f_16_Normalization_cu_5c38458737batch_norm_elementwise_backward_trainERKNS_6TensorES5_S5_S5_S5_S5_S5_ENKUlvE0_clEvENKUlvE_clEvEUldddddddE_St5arrayIPcLm8EEEEviT0_T1_,"a",@progbits
	.sectionflags	@""
	.align	4
.nv.constant0._ZN2at6native29vectorized_elementwise_kernelILi2EZZZNS0_49_GLOBAL__N__b919a28f_16_Normalization_cu_5c38458737batch_norm_elementwise_backward_trainERKNS_6TensorES5_S5_S5_S5_S5_S5_ENKUlvE0_clEvENKUlvE_clEvEUldddddddE_St5arrayIPcLm8EEEEviT0_T1_:
	.zero		616


//--------------------- .nv.constant0._ZN2at6native29vectorized_elementwise_kernelILi4EZZZNS0_49_GLOBAL__N__b919a28f_16_Normalization_cu_5c38458737batch_norm_elementwise_backward_trainERKNS_6TensorES5_S5_S5_S5_S5_S5_ENKUlvE0_clEvENKUlvE_clEvEUldddddddE_St5arrayIPcLm8EEEEviT0_T1_ --------------------------
	.section	.nv.constant0._ZN2at6native29vectorized_elementwise_kernelILi4EZZZNS0_49_GLOBAL__N__b919a28f_16_Normalization_cu_5c38458737batch_norm_elementwise_backward_trainERKNS_6TensorES5_S5_S5_S5_S5_S5_ENKUlvE0_clEvENKUlvE_clEvEUldddddddE_St5arrayIPcLm8EEEEviT0_T1_,"a",@progbits
	.sectionflags	@""
	.align	4
.nv.constant0._ZN2at6native29vectorized_elementwise_kernelILi4EZZZNS0_49_GLOBAL__N__b919a28f_16_Normalization_cu_5c38458737batch_norm_elementwise_backward_trainERKNS_6TensorES5_S5_S5_S5_S5_S5_ENKUlvE0_clEvENKUlvE_clEvEUldddddddE_St5arrayIPcLm8EEEEviT0_T1_:
	.zero		616


//--------------------- .nv.constant0._ZN2at6native29vectorized_elementwise_kernelILi8EZZZNS0_49_GLOBAL__N__b919a28f_16_Normalization_cu_5c38458737batch_norm_elementwise_backward_trainERKNS_6TensorES5_S5_S5_S5_S5_S5_ENKUlvE0_clEvENKUlvE_clEvEUldddddddE_St5arrayIPcLm8EEEEviT0_T1_ --------------------------
	.section	.nv.constant0._ZN2at6native29vectorized_elementwise_kernelILi8EZZZNS0_49_GLOBAL__N__b919a28f_16_Normalization_cu_5c38458737batch_norm_elementwise_backward_trainERKNS_6TensorES5_S5_S5_S5_S5_S5_ENKUlvE0_clEvENKUlvE_clEvEUldddddddE_St5arrayIPcLm8EEEEviT0_T1_,"a",@progbits
	.sectionflags	@""
	.align	4
.nv.constant0._ZN2at6native29vectorized_elementwise_kernelILi8EZZZNS0_49_GLOBAL__N__b919a28f_16_Normalization_cu_5c38458737batch_norm_elementwise_backward_trainERKNS_6TensorES5_S5_S5_S5_S5_S5_ENKUlvE0_clEvENKUlvE_clEvEUldddddddE_St5arrayIPcLm8EEEEviT0_T1_:
	.zero		616


//--------------------- .nv.constant0._ZN2at6native32batch_norm_backward_elemt_kernelIN3c108BFloat16ES3_fiEEvNS_27GenericPackedTensorAccessorIT_Lm3ENS_16DefaultPtrTraitsET2_EES8_NS4_IT1_Lm1ES6_S7_EESA_NS4_IT0_Lm1ES6_S7_EESA_SA_S8_S9_ --------------------------
	.section	.nv.constant0._ZN2at6native32batch_norm_backward_elemt_kernelIN3c108BFloat16ES3_fiEEvNS_27GenericPackedTensorAccessorIT_Lm3ENS_16DefaultPtrTraitsET2_EES8_NS4_IT1_Lm1ES6_S7_EESA_NS4_IT0_Lm1ES6_S7_EESA_SA_S8_S9_,"a",@progbits
	.sectionflags	@""
	.align	4
.nv.constant0._ZN2at6native32batch_norm_backward_elemt_kernelIN3c108BFloat16ES3_fiEEvNS_27GenericPackedTensorAccessorIT_Lm3ENS_16DefaultPtrTraitsET2_EES8_NS4_IT1_Lm1ES6_S7_EESA_NS4_IT0_Lm1ES6_S7_EESA_SA_S8_S9_:
	.zero		708


//--------------------- .nv.constant0._ZN2at6native32batch_norm_backward_elemt_kernelIN3c108BFloat16EffiEEvNS_27GenericPackedTensorAccessorIT_Lm3ENS_16DefaultPtrTraitsET2_EES8_NS4_IT1_Lm1ES6_S7_EESA_NS4_IT0_Lm1ES6_S7_EESA_SA_S8_S9_ --------------------------
	.section	.nv.constant0._ZN2at6native32batch_norm_backward_elemt_kernelIN3c108BFloat16EffiEEvNS_27GenericPackedTensorAccessorIT_Lm3ENS_16DefaultPtrTraitsET2_EES8_NS4_IT1_Lm1ES6_S7_EESA_NS4_IT0_Lm1ES6_S7_EESA_SA_S8_S9_,"a",@progbits
	.sectionflags	@""
	.align	4
.nv.constant0._ZN2at6native32batch_norm_backward_elemt_kernelIN3c108BFloat16EffiEEvNS_27GenericPackedTensorAccessorIT_Lm3ENS_16DefaultPtrTraitsET2_EES8_NS4_IT1_Lm1ES6_S7_EESA_NS4_IT0_Lm1ES6_S7_EESA_SA_S8_S9_:
	.zero		708


//--------------------- .nv.constant0._ZN2at6native32batch_norm_backward_elemt_kernelIN3c104HalfES3_fiEEvNS_27GenericPackedTensorAccessorIT_Lm3ENS_16DefaultPtrTraitsET2_EES8_NS4_IT1_Lm1ES6_S7_EESA_NS4_IT0_Lm1ES6_S7_EESA_SA_S8_S9_ --------------------------
	.section	.nv.constant0._ZN2at6native32batch_norm_backward_elemt_kernelIN3c104HalfES3_fiEEvNS_27GenericPackedTensorAccessorIT_Lm3ENS_16DefaultPtrTraitsET2_EES8_NS4_IT1_Lm1ES6_S7_EESA_NS4_IT0_Lm1ES6_S7_EESA_SA_S8_S9_,"a",@progbits
	.sectionflags	@""
	.align	4
.nv.constant0._ZN2at6native32batch_norm_backward_elemt_kernelIN3c104HalfES3_fiEEvNS_27GenericPackedTensorAccessorIT_Lm3ENS_16DefaultPtrTraitsET2_EES8_NS4_IT1_Lm1ES6_S7_EESA_NS4_IT0_Lm1ES6_S7_EESA_SA_S8_S9_:
	.zero		708


//--------------------- .nv.constant0._ZN2at6native32batch_norm_backward_elemt_kernelIN3c104HalfEffiEEvNS_27GenericPackedTensorAccessorIT_Lm3ENS_16DefaultPtrTraitsET2_EES8_NS4_IT1_Lm1ES6_S7_EESA_NS4_IT0_Lm1ES6_S7_EESA_SA_S8_S9_ --------------------------
	.section	.nv.constant0._ZN2at6native32batch_norm_backward_elemt_kernelIN3c104HalfEffiEEvNS_27GenericPackedTensorAccessorIT_Lm3ENS_16DefaultPtrTraitsET2_EES8_NS4_IT1_Lm1ES6_S7_EESA_NS4_IT0_Lm1ES6_S7_EESA_SA_S8_S9_,"a",@progbits
	.sectionflags	@""
	.align	4
.nv.constant0._ZN2at6native32batch_norm_backward_elemt_kernelIN3c104HalfEffiEEvNS_27GenericPackedTensorAccessorIT_Lm3ENS_16DefaultPtrTraitsET2_EES8_NS4_IT1_Lm1ES6_S7_EESA_NS4_IT0_Lm1ES6_S7_EESA_SA_S8_S9_:
	.zero		708


//--------------------- .nv.constant0._ZN2at6native32batch_norm_backward_elemt_kernelIfffiEEvNS_27GenericPackedTensorAccessorIT_Lm3ENS_16DefaultPtrTraitsET2_EES6_NS2_IT1_Lm1ES4_S5_EES8_NS2_IT0_Lm1ES4_S5_EES8_S8_S6_S7_ --------------------------
	.section	.nv.constant0._ZN2at6native32batch_norm_backward_elemt_kernelIfffiEEvNS_27GenericPackedTensorAccessorIT_Lm3ENS_16DefaultPtrTraitsET2_EES6_NS2_IT1_Lm1ES4_S5_EES8_NS2_IT0_Lm1ES4_S5_EES8_S8_S6_S7_,"a",@progbits
	.sectionflags	@""
	.align	4
.nv.constant0._ZN2at6native32batch_norm_backward_elemt_kernelIfffiEEvNS_27GenericPackedTensorAccessorIT_Lm3ENS_16DefaultPtrTraitsET2_EES6_NS2_IT1_Lm1ES4_S5_EES8_NS2_IT0_Lm1ES4_S5_EES8_S8_S6_S7_:
	.zero		708


//--------------------- .nv.constant0._ZN2at6native32batch_norm_backward_elemt_kernelIdddiEEvNS_27GenericPackedTensorAccessorIT_Lm3ENS_16DefaultPtrTraitsET2_EES6_NS2_IT1_Lm1ES4_S5_EES8_NS2_IT0_Lm1ES4_S5_EES8_S8_S6_S7_ --------------------------
	.section	.nv.constant0._ZN2at6native32batch_norm_backward_elemt_kernelIdddiEEvNS_27GenericPackedTensorAccessorIT_Lm3ENS_16DefaultPtrTraitsET2_EES6_NS2_IT1_Lm1ES4_S5_EES8_NS2_IT0_Lm1ES4_S5_EES8_S8_S6_S7_,"a",@progbits
	.sectionflags	@""
	.align	4
.nv.constant0._ZN2at6native32batch_norm_backward_elemt_kernelIdddiEEvNS_27GenericPackedTensorAccessorIT_Lm3ENS_16DefaultPtrTraitsET2_EES6_NS2_IT1_Lm1ES4_S5_EES8_NS2_IT0_Lm1ES4_S5_EES8_S8_S6_S7_:
	.zero		712


//--------------------- .nv.constant0._ZN2at6native18elementwise_kernelILi128ELi4EZNS0_15gpu_kernel_implIZZZNS0_49_GLOBAL__N__b919a28f_16_Normalization_cu_5c38458722batch_norm_elementwiseERKNS_6TensorES6_RKSt8optionalIS4_ESA_S6_S6_ENKUlvE0_clEvENKUlvE2_clEvEUlN3c104HalfEffffE_EEvRNS_18TensorIteratorBaseERKT_EUliE_EEviT1_ --------------------------
	.section	.nv.constant0._ZN2at6native18elementwise_kernelILi128ELi4EZNS0_15gpu_kernel_implIZZZNS0_49_GLOBAL__N__b919a28f_16_Normalization_cu_5c38458722batch_norm_elementwiseERKNS_6TensorES6_RKSt8optionalIS4_ESA_S6_S6_ENKUlvE0_clEvENKUlvE2_clEvEUlN3c104HalfEffffE_EEvRNS_18TensorIteratorBaseERKT_EUliE_EEviT1_,"a",@progbits
	.sectionflags	@""
	.align	4
.nv.constant0._ZN2at6native18elementwise_kernelILi128ELi4EZNS0_15gpu_kernel_implIZZZNS0_49_GLOBAL__N__b919a28f_16_Normalization_cu_5c38458722batch_norm_elementwiseERKNS_6TensorES6_RKSt8optionalIS4_ESA_S6_S6_ENKUlvE0_clEvENKUlvE2_clEvEUlN3c104HalfEffffE_EEvRNS_18TensorIteratorBaseERKT_EUliE_EEviT1_:
	.zero		1504


//--------------------- .nv.constant0._ZN2at6native27unrolled_elementwise_kernelIZZZNS0_49_GLOBAL__N__b919a28f_16_Normalization_cu_5c38458722batch_norm_elementwiseERKNS_6TensorES5_RKSt8optionalIS3_ES9_S5_S5_ENKUlvE0_clEvENKUlvE2_clEvEUlN3c104HalfEffffE_St5arrayIPcLm6EELi4E23TrivialOffsetCalculatorILi5EjESI_ILi1EjENS0_6memory12LoadWithCastILi5EEENSL_13StoreWithCastILi1EEEEEviT_T0_T2_T3_T4_T5_ --------------------------
	.section	.nv.constant0._ZN2at6native27unrolled_elementwise_kernelIZZZNS0_49_GLOBAL__N__b919a28f_16_Normalization_cu_5c38458722batch_norm_elementwiseERKNS_6TensorES5_RKSt8optionalIS3_ES9_S5_S5_ENKUlvE0_clEvENKUlvE2_clEvEUlN3c104HalfEffffE_St5arrayIPcLm6EELi4E23TrivialOffsetCalculatorILi5EjESI_ILi1EjENS0_6memory12LoadWithCastILi5EEENSL_13StoreWithCastILi1EEEEEviT_T0_T2_T3_T4_T5_,"a",@progbits
	.sectionflags	@""
	.align	4
.nv.constant0._ZN2at6native27unrolled_elementwise_kernelIZZZNS0_49_GLOBAL__N__b919a28f_16_Normalization_cu_5c38458722batch_norm_elementwiseERKNS_6TensorES5_RKSt8optionalIS3_ES9_S5_S5_ENKUlvE0_clEvENKUlvE2_clEvEUlN3c104HalfEffffE_St5arrayIPcLm6EELi4E23TrivialOffsetCalculatorILi5EjESI_ILi1EjENS0_6memory12LoadWithCastILi5EEENSL_13StoreWithCastILi1EEEEEviT_T0_T2_T3_T4_T5_:
	.zero		624


//--------------------- .nv.constant0._ZN2at6native18elementwise_kernelILi128ELi4EZNS0_22gpu_kernel_impl_nocastIZZZNS0_49_GLOBAL__N__b919a28f_16_Normalization_cu_5c38458722batch_norm_elementwiseERKNS_6TensorES6_RKSt8optionalIS4_ESA_S6_S6_ENKUlvE0_clEvENKUlvE2_clEvEUlN3c104HalfEffffE_EEvRNS_18TensorIteratorBaseERKT_EUliE_EEviT1_ --------------------------
	.section	.nv.constant0._ZN2at6native18elementwise_kernelILi128ELi4EZNS0_22gpu_kernel_impl_nocastIZZZNS0_49_GLOBAL__N__b919a28f_16_Normalization_cu_5c38458722batch_norm_elementwiseERKNS_6TensorES6_RKSt8optionalIS4_ESA_S6_S6_ENKUlvE0_clEvENKUlvE2_clEvEUlN3c104HalfEffffE_EEvRNS_18TensorIteratorBaseERKT_EUliE_EEviT1_,"a",@progbits
	.sectionflags	@""
	.align	4
.nv.constant0._ZN2at6native18elementwise_kernelILi128ELi4EZNS0_22gpu_kernel_impl_nocastIZZZNS0_49_GLOBAL__N__b919a28f_16_Normalization_cu_5c38458722batch_norm_elementwiseERKNS_6TensorES6_RKSt8optionalIS4_ESA_S6_S6_ENKUlvE0_clEvENKUlvE2_clEvEUlN3c104HalfEffffE_EEvRNS_18TensorIteratorBaseERKT_EUliE_EEviT1_:
	.zero		1504


//--------------------- .nv.constant0._ZN2at6native27unrolled_elementwise_kernelIZZZNS0_49_GLOBAL__N__b919a28f_16_Normalization_cu_5c38458722batch_norm_elementwiseERKNS_6TensorES5_RKSt8optionalIS3_ES9_S5_S5_ENKUlvE0_clEvENKUlvE2_clEvEUlN3c104HalfEffffE_St5arrayIPcLm6EELi4E23TrivialOffsetCalculatorILi5EjESI_ILi1EjENS0_6memory15LoadWithoutCastENSL_16StoreWithoutCastEEEviT_T0_T2_T3_T4_T5_ --------------------------
	.section	.nv.constant0._ZN2at6native27unrolled_elementwise_kernelIZZZNS0_49_GLOBAL__N__b919a28f_16_Normalization_cu_5c38458722batch_norm_elementwiseERKNS_6TensorES5_RKSt8optionalIS3_ES9_S5_S5_ENKUlvE0_clEvENKUlvE2_clEvEUlN3c104HalfEffffE_St5arrayIPcLm6EELi4E23TrivialOffsetCalculatorILi5EjESI_ILi1EjENS0_6memory15LoadWithoutCastENSL_16StoreWithoutCastEEEviT_T0_T2_T3_T4_T5_,"a",@progbits
	.sectionflags	@""
	.align	4
.nv.constant0._ZN2at6native27unrolled_elementwise_kernelIZZZNS0_49_GLOBAL__N__b919a28f_16_Normalization_cu_5c38458722batch_norm_elementwiseERKNS_6TensorES5_RKSt8optionalIS3_ES9_S5_S5_ENKUlvE0_clEvENKUlvE2_clEvEUlN3c104HalfEffffE_St5arrayIPcLm6EELi4E23TrivialOffsetCalculatorILi5EjESI_ILi1EjENS0_6memory15LoadWithoutCastENSL_16StoreWithoutCastEEEviT_T0_T2_T3_T4_T5_:
	.zero		588


//--------------------- .nv.constant0._ZN2at6native29vectorized_elementwise_kernelILi2EZZZNS0_49_GLOBAL__N__b919a28f_16_Normalization_cu_5c38458722batch_norm_elementwiseERKNS_6TensorES5_RKSt8optionalIS3_ES9_S5_S5_ENKUlvE0_clEvENKUlvE2_clEvEUlN3c104HalfEffffE_St5arrayIPcLm6EEEEviT0_T1_ --------------------------
	.section	.nv.constant0._ZN2at6native29vectorized_elementwise_kernelILi2EZZZNS0_49_GLOBAL__N__b919a28f_16_Normalization_cu_5c38458722batch_norm_elementwiseERKNS_6TensorES5_RKSt8optionalIS3_ES9_S5_S5_ENKUlvE0_clEvENKUlvE2_clEvEUlN3c104HalfEffffE_St5arrayIPcLm6EEEEviT0_T1_,"a",@progbits
	.sectionflags	@""
	.align	4
.nv.constant0._ZN2at6native29vectorized_elementwise_kernelILi2EZZZNS0_49_GLOBAL__N__b919a28f_16_Normalization_cu_5c38458722batch_norm_elementwiseERKNS_6TensorES5_RKSt8optionalIS3_ES9_S5_S5_ENKUlvE0_clEvENKUlvE2_clEvEUlN3c104HalfEffffE_St5arrayIPcLm6EEEEviT0_T1_:
	.zero		584


//--------------------- .nv.constant0._ZN2at6native29vectorized_elementwise_kernelILi4EZZZNS0_49_GLOBAL__N__b919a28f_16_Normalization_cu_5c38458722batch_norm_elementwiseERKNS_6TensorES5_RKSt8optionalIS3_ES9_S5_S5_ENKUlvE0_clEvENKUlvE2_clEvEUlN3c104HalfEffffE_St5arrayIPcLm6EEEEviT0_T1_ --------------------------
	.section	.nv.constant0._ZN2at6native29vectorized_elementwise_kernelILi4EZZZNS0_49_GLOBAL__N__b919a28f_16_Normalization_cu_5c38458722batch_norm_elementwiseERKNS_6TensorES5_RKSt8optionalIS3_ES9_S5_S5_ENKUlvE0_clEvENKUlvE2_clEvEUlN3c104HalfEffffE_St5arrayIPcLm6EEEEviT0_T1_,"a",@progbits
	.sectionflags	@""
	.align	4
.nv.constant0._ZN2at6native29vectorized_elementwise_kernelILi4EZZZNS0_49_GLOBAL__N__b919a28f_16_Normalization_cu_5c38458722batch_norm_elementwiseERKNS_6TensorES5_RKSt8optionalIS3_ES9_S5_S5_ENKUlvE0_clEvENKUlvE2_clEvEUlN3c104HalfEffffE_St5arrayIPcLm6EEEEviT0_T1_:
	.zero		584


//--------------------- .nv.constant0._ZN2at6native29vectorized_elementwise_kernelILi8EZZZNS0_49_GLOBAL__N__b919a28f_16_Normalization_cu_5c38458722batch_norm_elementwiseERKNS_6TensorES5_RKSt8optionalIS3_ES9_S5_S5_ENKUlvE0_clEvENKUlvE2_clEvEUlN3c104HalfEffffE_St5arrayIPcLm6EEEEviT0_T1_ --------------------------
	.section	.nv.constant0._ZN2at6native29vectorized_elementwise_kernelILi8EZZZNS0_49_GLOBAL__N__b919a28f_16_Normalization_cu_5c38458722batch_norm_elementwiseERKNS_6TensorES5_RKSt8optionalIS3_ES9_S5_S5_ENKUlvE0_clEvENKUlvE2_clEvEUlN3c104HalfEffffE_St5arrayIPcLm6EEEEviT0_T1_,"a",@progbits
	.sectionflags	@""
	.align	4
.nv.constant0._ZN2at6native29vectorized_elementwise_kernelILi8EZZZNS0_49_GLOBAL__N__b919a28f_16_Normalization_cu_5c38458722batch_norm_elementwiseERKNS_6TensorES5_RKSt8optionalIS3_ES9_S5_S5_ENKUlvE0_clEvENKUlvE2_clEvEUlN3c104HalfEffffE_St5arrayIPcLm6EEEEviT0_T1_:
	.zero		584


//--------------------- .nv.constant0._ZN2at6native18elementwise_kernelILi128ELi4EZNS0_15gpu_kernel_implIZZZNS0_49_GLOBAL__N__b919a28f_16_Normalization_cu_5c38458722batch_norm_elementwiseERKNS_6TensorES6_RKSt8optionalIS4_ESA_S6_S6_ENKUlvE0_clEvENKUlvE1_clEvEUlN3c108BFloat16EffffE_EEvRNS_18TensorIteratorBaseERKT_EUliE_EEviT1_ --------------------------
	.section	.nv.constant0._ZN2at6native18elementwise_kernelILi128ELi4EZNS0_15gpu_kernel_implIZZZNS0_49_GLOBAL__N__b919a28f_16_Normalization_cu_5c38458722batch_norm_elementwiseERKNS_6TensorES6_RKSt8optionalIS4_ESA_S6_S6_ENKUlvE0_clEvENKUlvE1_clEvEUlN3c108BFloat16EffffE_EEvRNS_18TensorIteratorBaseERKT_EUliE_EEviT1_,"a",@progbits
	.sectionflags	@""
	.align	4
.nv.constant0._ZN2at6native18elementwise_kernelILi128ELi4EZNS0_15gpu_kernel_implIZZZNS0_49_GLOBAL__N__b919a28f_16_Normalization_cu_5c38458722batch_norm_elementwiseERKNS_6TensorES6_RKSt8optionalIS4_ESA_S6_S6_ENKUlvE0_clEvENKUlvE1_clEvEUlN3c108BFloat16EffffE_EEvRNS_18TensorIteratorBaseERKT_EUliE_EEviT1_:
	.zero		1504


//--------------------- .nv.constant0._ZN2at6native27unrolled_elementwise_kernelIZZZNS0_49_GLOBAL__N__b919a28f_16_Normalization_cu_5c38458722batch_norm_elementwiseERKNS_6TensorES5_RKSt8optionalIS3_ES9_S5_S5_ENKUlvE0_clEvENKUlvE1_clEvEUlN3c108BFloat16EffffE_St5arrayIPcLm6EELi4E23TrivialOffsetCalculatorILi5EjESI_ILi1EjENS0_6memory12LoadWithCastILi5EEENSL_13StoreWithCastILi1EEEEEviT_T0_T2_T3_T4_T5_ --------------------------
	.section	.nv.constant0._ZN2at6native27unrolled_elementwise_kernelIZZZNS0_49_GLOBAL__N__b919a28f_16_Normalization_cu_5c38458722batch_norm_elementwiseERKNS_6TensorES5_RKSt8optionalIS3_ES9_S5_S5_ENKUlvE0_clEvENKUlvE1_clEvEUlN3c108BFloat16EffffE_St5arrayIPcLm6EELi4E23TrivialOffsetCalculatorILi5EjESI_ILi1EjENS0_6memory12LoadWithCastILi5EEENSL_13StoreWithCastILi1EEEEEviT_T0_T2_T3_T4_T5_,"a",@progbits
	.sectionflags	@""
	.align	4
.nv.constant0._ZN2at6native27unrolled_elementwise_kernelIZZZNS0_49_GLOBAL__N__b919a28f_16_Normalization_cu_5c38458722batch_norm_elementwiseERKNS_6TensorES5_RKSt8optionalIS3_ES9_S5_S5_ENKUlvE0_clEvENKUlvE1_clEvEUlN3c108BFloat16EffffE_St5arrayIPcLm6EELi4E23TrivialOffsetCalculatorILi5EjESI_ILi1EjENS0_6memory12LoadWithCastILi5EEENSL_13StoreWithCastILi1EEEEEviT_T0_T2_T3_T4_T5_:
	.zero		624


//--------------------- .nv.constant0._ZN2at6native18elementwise_kernelILi128ELi4EZNS0_22gpu_kernel_impl_nocastIZZZNS0_49_GLOBAL__N__b919a28f_16_Normalization_cu_5c38458722batch_norm_elementwiseERKNS_6TensorES6_RKSt8optionalIS4_ESA_S6_S6_ENKUlvE0_clEvENKUlvE1_clEvEUlN3c108BFloat16EffffE_EEvRNS_18TensorIteratorBaseERKT_EUliE_EEviT1_ --------------------------
	.section	.nv.constant0._ZN2at6native18elementwise_kernelILi128ELi4EZNS0_22gpu_kernel_impl_nocastIZZZNS0_49_GLOBAL__N__b919a28f_16_Normalization_cu_5c38458722batch_norm_elementwiseERKNS_6TensorES6_RKSt8optionalIS4_ESA_S6_S6_ENKUlvE0_clEvENKUlvE1_clEvEUlN3c108BFloat16EffffE_EEvRNS_18TensorIteratorBaseERKT_EUliE_EEviT1_,"a",@progbits
	.sectionflags	@""
	.align	4
.nv.constant0._ZN2at6native18elementwise_kernelILi128ELi4EZNS0_22gpu_kernel_impl_nocastIZZZNS0_49_GLOBAL__N__b919a28f_16_Normalization_cu_5c38458722batch_norm_elementwiseERKNS_6TensorES6_RKSt8optionalIS4_ESA_S6_S6_ENKUlvE0_clEvENKUlvE1_clEvEUlN3c108BFloat16EffffE_EEvRNS_18TensorIteratorBaseERKT_EUliE_EEviT1_:
	.zero		1504


//--------------------- .nv.constant0._ZN2at6native27unrolled_elementwise_kernelIZZZNS0_49_GLOBAL__N__b919a28f_16_Normalization_cu_5c38458722batch_norm_elementwiseERKNS_6TensorES5_RKSt8optionalIS3_ES9_S5_S5_ENKUlvE0_clEvENKUlvE1_clEvEUlN3c108BFloat16EffffE_St5arrayIPcLm6EELi4E23TrivialOffsetCalculatorILi5EjESI_ILi1EjENS0_6memory15LoadWithoutCastENSL_16StoreWithoutCastEEEviT_T0_T2_T3_T4_T5_ --------------------------
	.section	.nv.constant0._ZN2at6native27unrolled_elementwise_kernelIZZZNS0_49_GLOBAL__N__b919a28f_16_Normalization_cu_5c38458722batch_norm_elementwiseERKNS_6TensorES5_RKSt8optionalIS3_ES9_S5_S5_ENKUlvE0_clEvENKUlvE1_clEvEUlN3c108BFloat16EffffE_St5arrayIPcLm6EELi4E23TrivialOffsetCalculatorILi5EjESI_ILi1EjENS0_6memory15LoadWithoutCastENSL_16StoreWithoutCastEEEviT_T0_T2_T3_T4_T5_,"a",@progbits
	.sectionflags	@""
	.align	4
.nv.constant0._ZN2at6native27unrolled_elementwise_kernelIZZZNS0_49_GLOBAL__N__b919a28f_16_Normalization_cu_5c38458722batch_norm_elementwiseERKNS_6TensorES5_RKSt8optionalIS3_ES9_S5_S5_ENKUlvE0_clEvENKUlvE1_clEvEUlN3c108BFloat16EffffE_St5arrayIPcLm6EELi4E23TrivialOffsetCalculatorILi5EjESI_ILi1EjENS0_6memory15LoadWithoutCastENSL_16StoreWithoutCastEEEviT_T0_T2_T3_T4_T5_:
	.zero		588


//--------------------- .nv.constant0._ZN2at6native29vectorized_elementwise_kernelILi2EZZZNS0_49_GLOBAL__N__b919a28f_16_Normalization_cu_5c38458722batch_norm_elementwiseERKNS_6TensorES5_RKSt8optionalIS3_ES9_S5_S5_ENKUlvE0_clEvENKUlvE1_clEvEUlN3c108BFloat16EffffE_St5arrayIPcLm6EEEEviT0_T1_ --------------------------
	.section	.nv.constant0._ZN2at6native29vectorized_elementwise_kernelILi2EZZZNS0_49_GLOBAL__N__b919a28f_16_Normalization_cu_5c38458722batch_norm_elementwiseERKNS_6TensorES5_RKSt8optionalIS3_ES9_S5_S5_ENKUlvE0_clEvENKUlvE1_clEvEUlN3c108BFloat16EffffE_St5arrayIPcLm6EEEEviT0_T1_,"a",@progbits
	.sectionflags	@""
	.align	4
.nv.constant0._ZN2at6native29vectorized_elementwise_kernelILi2EZZZNS0_49_GLOBAL__N__b919a28f_16_Normalization_cu_5c38458722batch_norm_elementwiseERKNS_6TensorES5_RKSt8optionalIS3_ES9_S5_S5_ENKUlvE0_clEvENKUlvE1_clEvEUlN3c108BFloat16EffffE_St5arrayIPcLm6EEEEviT0_T1_:
	.zero		584


//--------------------- .nv.constant0._ZN2at6native29vectorized_elementwise_kernelILi4EZZZNS0_49_GLOBAL__N__b919a28f_16_Normalization_cu_5c38458722batch_norm_elementwiseERKNS_6TensorES5_RKSt8optionalIS3_ES9_S5_S5_ENKUlvE0_clEvENKUlvE1_clEvEUlN3c108BFloat16EffffE_St5arrayIPcLm6EEEEviT0_T1_ --------------------------
	.section	.nv.constant0._ZN2at6native29vectorized_elementwise_kernelILi4EZZZNS0_49_GLOBAL__N__b919a28f_16_Normalization_cu_5c38458722batch_norm_elementwiseERKNS_6TensorES5_RKSt8optionalIS3_ES9_S5_S5_ENKUlvE0_clEvENKUlvE1_clEvEUlN3c108BFloat16EffffE_St5arrayIPcLm6EEEEviT0_T1_,"a",@progbits
	.sectionflags	@""
	.align	4
.nv.constant0._ZN2at6native29vectorized_elementwise_kernelILi4EZZZNS0_49_GLOBAL__N__b919a28f_16_Normalization_cu_5c38458722batch_norm_elementwiseERKNS_6TensorES5_RKSt8optionalIS3_ES9_S5_S5_ENKUlvE0_clEvENKUlvE1_clEvEUlN3c108BFloat16EffffE_St5arrayIPcLm6EEEEviT0_T1_:
	.zero		584


//--------------------- .nv.constant0._ZN2at6native29vectorized_elementwise_kernelILi8EZZZNS0_49_GLOBAL__N__b919a28f_16_Normalization_cu_5c38458722batch_norm_elementwiseERKNS_6TensorES5_RKSt8optionalIS3_ES9_S5_S5_ENKUlvE0_clEvENKUlvE1_clEvEUlN3c108BFloat16EffffE_St5arrayIPcLm6EEEEviT0_T1_ --------------------------
	.section	.nv.constant0._ZN2at6native29vectorized_elementwise_kernelILi8EZZZNS0_49_GLOBAL__N__b919a28f_16_Normalization_cu_5c38458722batch_norm_elementwiseERKNS_6TensorES5_RKSt8optionalIS3_ES9_S5_S5_ENKUlvE0_clEvENKUlvE1_clEvEUlN3c108BFloat16EffffE_St5arrayIPcLm6EEEEviT0_T1_,"a",@progbits
	.sectionflags	@""
	.align	4
.nv.constant0._ZN2at6native29vectorized_elementwise_kernelILi8EZZZNS0_49_GLOBAL__N__b919a28f_16_Normalization_cu_5c38458722batch_norm_elementwiseERKNS_6TensorES5_RKSt8optionalIS3_ES9_S5_S5_ENKUlvE0_clEvENKUlvE1_clEvEUlN3c108BFloat16EffffE_St5arrayIPcLm6EEEEviT0_T1_:
	.zero		584


//--------------------- .nv.constant0._ZN2at6native18elementwise_kernelILi128ELi4EZNS0_15gpu_kernel_implIZZZNS0_49_GLOBAL__N__b919a28f_16_Normalization_cu_5c38458722batch_norm_elementwiseERKNS_6TensorES6_RKSt8optionalIS4_ESA_S6_S6_ENKUlvE0_clEvENKUlvE0_clEvEUlfffffE_EEvRNS_18TensorIteratorBaseERKT_EUliE_EEviT1_ --------------------------
	.section	.nv.constant0._ZN2at6native18elementwise_kernelILi128ELi4EZNS0_15gpu_kernel_implIZZZNS0_49_GLOBAL__N__b919a28f_16_Normalization_cu_5c38458722batch_norm_elementwiseERKNS_6TensorES6_RKSt8optionalIS4_ESA_S6_S6_ENKUlvE0_clEvENKUlvE0_clEvEUlfffffE_EEvRNS_18TensorIteratorBaseERKT_EUliE_EEviT1_,"a",@progbits
	.sectionflags	@""
	.align	4
.nv.constant0._ZN2at6native18elementwise_kernelILi128ELi4EZNS0_15gpu_kernel_implIZZZNS0_49_GLOBAL__N__b919a28f_16_Normalization_cu_5c38458722batch_norm_elementwiseERKNS_6TensorES6_RKSt8optionalIS4_ESA_S6_S6_ENKUlvE0_clEvENKUlvE0_clEvEUlfffffE_EEvRNS_18TensorIteratorBaseERKT_EUliE_EEviT1_:
	.zero		1504


//--------------------- .nv.constant0._ZN2at6native27unrolled_elementwise_kernelIZZZNS0_49_GLOBAL__N__b919a28f_16_Normalization_cu_5c38458722batch_norm_elementwiseERKNS_6TensorES5_RKSt8optionalIS3_ES9_S5_S5_ENKUlvE0_clEvENKUlvE0_clEvEUlfffffE_St5arrayIPcLm6EELi4E23TrivialOffsetCalculatorILi5EjESG_ILi1EjENS0_6memory12LoadWithCastILi5EEENSJ_13StoreWithCastILi1EEEEEviT_T0_T2_T3_T4_T5_ --------------------------
	.section	.nv.constant0._ZN2at6native27unrolled_elementwise_kernelIZZZNS0_49_GLOBAL__N__b919a28f_16_Normalization_cu_5c38458722batch_norm_elementwiseERKNS_6TensorES5_RKSt8optionalIS3_ES9_S5_S5_ENKUlvE0_clEvENKUlvE0_clEvEUlfffffE_St5arrayIPcLm6EELi4E23TrivialOffsetCalculatorILi5EjESG_ILi1EjENS0_6memory12LoadWithCastILi5EEENSJ_13StoreWithCastILi1EEEEEviT_T0_T2_T3_T4_T5_,"a",@progbits
	.sectionflags	@""
	.align	4
.nv.constant0._ZN2at6native27unrolled_elementwise_kernelIZZZNS0_49_GLOBAL__N__b919a28f_16_Normalization_cu_5c38458722batch_norm_elementwiseERKNS_6TensorES5_RKSt8optionalIS3_ES9_S5_S5_ENKUlvE0_clEvENKUlvE0_clEvEUlfffffE_St5arrayIPcLm6EELi4E23TrivialOffsetCalculatorILi5EjESG_ILi1EjENS0_6memory12LoadWithCastILi5EEENSJ_13StoreWithCastILi1EEEEEviT_T0_T2_T3_T4_T5_:
	.zero		624


//--------------------- .nv.constant0._ZN2at6native18elementwise_kernelILi128ELi2EZNS0_22gpu_kernel_impl_nocastIZZZNS0_49_GLOBAL__N__b919a28f_16_Normalization_cu_5c38458722batch_norm_elementwiseERKNS_6TensorES6_RKSt8optionalIS4_ESA_S6_S6_ENKUlvE0_clEvENKUlvE0_clEvEUlfffffE_EEvRNS_18TensorIteratorBaseERKT_EUliE_EEviT1_ --------------------------
	.section	.nv.constant0._ZN2at6native18elementwise_kernelILi128ELi2EZNS0_22gpu_kernel_impl_nocastIZZZNS0_49_GLOBAL__N__b919a28f_16_Normalization_cu_5c38458722batch_norm_elementwiseERKNS_6TensorES6_RKSt8optionalIS4_ESA_S6_S6_ENKUlvE0_clEvENKUlvE0_clEvEUlfffffE_EEvRNS_18TensorIteratorBaseERKT_EUliE_EEviT1_,"a",@progbits
	.sectionflags	@""
	.align	4
.nv.constant0._ZN2at6native18elementwise_kernelILi128ELi2EZNS0_22gpu_kernel_impl_nocastIZZZNS0_49_GLOBAL__N__b919a28f_16_Normalization_cu_5c38458722batch_norm_elementwiseERKNS_6TensorES6_RKSt8optionalIS4_ESA_S6_S6_ENKUlvE0_clEvENKUlvE0_clEvEUlfffffE_EEvRNS_18TensorIteratorBaseERKT_EUliE_EEviT1_:
	.zero		1504


//--------------------- .nv.constant0._ZN2at6native27unrolled_elementwise_kernelIZZZNS0_49_GLOBAL__N__b919a28f_16_Normalization_cu_5c38458722batch_norm_elementwiseERKNS_6TensorES5_RKSt8optionalIS3_ES9_S5_S5_ENKUlvE0_clEvENKUlvE0_clEvEUlfffffE_St5arrayIPcLm6EELi4E23TrivialOffsetCalculatorILi5EjESG_ILi1EjENS0_6memory15LoadWithoutCastENSJ_16StoreWithoutCastEEEviT_T0_T2_T3_T4_T5_ --------------------------
	.section	.nv.constant0._ZN2at6native27unrolled_elementwise_kernelIZZZNS0_49_GLOBAL__N__b919a28f_16_Normalization_cu_5c38458722batch_norm_elementwiseERKNS_6TensorES5_RKSt8optionalIS3_ES9_S5_S5_ENKUlvE0_clEvENKUlvE0_clEvEUlfffffE_St5arrayIPcLm6EELi4E23TrivialOffsetCalculatorILi5EjESG_ILi1EjENS0_6memory15LoadWithoutCastENSJ_16StoreWithoutCastEEEviT_T0_T2_T3_T4_T5_,"a",@progbits
	.sectionflags	@""
	.align	4
.nv.constant0._ZN2at6native27unrolled_elementwise_kernelIZZZNS0_49_GLOBAL__N__b919a28f_16_Normalization_cu_5c38458722batch_norm_elementwiseERKNS_6TensorES5_RKSt8optionalIS3_ES9_S5_S5_ENKUlvE0_clEvENKUlvE0_clEvEUlfffffE_St5arrayIPcLm6EELi4E23TrivialOffsetCalculatorILi5EjESG_ILi1EjENS0_6memory15LoadWithoutCastENSJ_16StoreWithoutCastEEEviT_T0_T2_T3_T4_T5_:
	.zero		588


//--------------------- .nv.constant0._ZN2at6native29vectorized_elementwise_kernelILi2EZZZNS0_49_GLOBAL__N__b919a28f_16_Normalization_cu_5c38458722batch_norm_elementwiseERKNS_6TensorES5_RKSt8optionalIS3_ES9_S5_S5_ENKUlvE0_clEvENKUlvE0_clEvEUlfffffE_St5arrayIPcLm6EEEEviT0_T1_ --------------------------
	.section	.nv.constant0._ZN2at6native29vectorized_elementwise_kernelILi2EZZZNS0_49_GLOBAL__N__b919a28f_16_Normalization_cu_5c38458722batch_norm_elementwiseERKNS_6TensorES5_RKSt8optionalIS3_ES9_S5_S5_ENKUlvE0_clEvENKUlvE0_clEvEUlfffffE_St5arrayIPcLm6EEEEviT0_T1_,"a",@progbits
	.sectionflags	@""
	.align	4
.nv.constant0._ZN2at6native29vectorized_elementwise_kernelILi2EZZZNS0_49_GLOBAL__N__b919a28f_16_Normalization_cu_5c38458722batch_norm_elementwiseERKNS_6TensorES5_RKSt8optionalIS3_ES9_S5_S5_ENKUlvE0_clEvENKUlvE0_clEvEUlfffffE_St5arrayIPcLm6EEEEviT0_T1_:
	.zero		584


//--------------------- .nv.constant0._ZN2at6native29vectorized_elementwise_kernelILi4EZZZNS0_49_GLOBAL__N__b919a28f_16_Normalization_cu_5c38458722batch_norm_elementwiseERKNS_6TensorES5_RKSt8optionalIS3_ES9_S5_S5_ENKUlvE0_clEvENKUlvE0_clEvEUlfffffE_St5arrayIPcLm6EEEEviT0_T1_ --------------------------
	.section	.nv.constant0._ZN2at6native29vectorized_elementwise_kernelILi4EZZZNS0_49_GLOBAL__N__b919a28f_16_Normalization_cu_5c38458722batch_norm_elementwiseERKNS_6TensorES5_RKSt8optionalIS3_ES9_S5_S5_ENKUlvE0_clEvENKUlvE0_clEvEUlfffffE_St5arrayIPcLm6EEEEviT0_T1_,"a",@progbits
	.sectionflags	@""
	.align	4
.nv.constant0._ZN2at6native29vectorized_elementwise_kernelILi4EZZZNS0_49_GLOBAL__N__b919a28f_16_Normalization_cu_5c38458722batch_norm_elementwiseERKNS_6TensorES5_RKSt8optionalIS3_ES9_S5_S5_ENKUlvE0_clEvENKUlvE0_clEvEUlfffffE_St5arrayIPcLm6EEEEviT0_T1_:
	.zero		584


//--------------------- .nv.constant0._ZN2at6native29vectorized_elementwise_kernelILi8EZZZNS0_49_GLOBAL__N__b919a28f_16_Normalization_cu_5c38458722batch_norm_elementwiseERKNS_6TensorES5_RKSt8optionalIS3_ES9_S5_S5_ENKUlvE0_clEvENKUlvE0_clEvEUlfffffE_St5arrayIPcLm6EEEEviT0_T1_ --------------------------
	.section	.nv.constant0._ZN2at6native29vectorized_elementwise_kernelILi8EZZZNS0_49_GLOBAL__N__b919a28f_16_Normalization_cu_5c38458722batch_norm_elementwiseERKNS_6TensorES5_RKSt8optionalIS3_ES9_S5_S5_ENKUlvE0_clEvENKUlvE0_clEvEUlfffffE_St5arrayIPcLm6EEEEviT0_T1_,"a",@progbits
	.sectionflags	@""
	.align	4
.nv.constant0._ZN2at6native29vectorized_elementwise_kernelILi8EZZZNS0_49_GLOBAL__N__b919a28f_16_Normalization_cu_5c38458722batch_norm_elementwiseERKNS_6TensorES5_RKSt8optionalIS3_ES9_S5_S5_ENKUlvE0_clEvENKUlvE0_clEvEUlfffffE_St5arrayIPcLm6EEEEviT0_T1_:
	.zero		584


//--------------------- .nv.constant0._ZN2at6native18elementwise_kernelILi128ELi4EZNS0_15gpu_kernel_implIZZZNS0_49_GLOBAL__N__b919a28f_16_Normalization_cu_5c38458722batch_norm_elementwiseERKNS_6TensorES6_RKSt8optionalIS4_ESA_S6_S6_ENKUlvE0_clEvENKUlvE_clEvEUldddddE_EEvRNS_18TensorIteratorBaseERKT_EUliE_EEviT1_ --------------------------
	.section	.nv.constant0._ZN2at6native18elementwise_kernelILi128ELi4EZNS0_15gpu_kernel_implIZZZNS0_49_GLOBAL__N__b919a28f_16_Normalization_cu_5c38458722batch_norm_elementwiseERKNS_6TensorES6_RKSt8optionalIS4_ESA_S6_S6_ENKUlvE0_clEvENKUlvE_clEvEUldddddE_EEvRNS_18TensorIteratorBaseERKT_EUliE_EEviT1_,"a",@progbits
	.sectionflags	@""
	.align	4
.nv.constant0._ZN2at6native18elementwise_kernelILi128ELi4EZNS0_15gpu_kernel_implIZZZNS0_49_GLOBAL__N__b919a28f_16_Normalization_cu_5c38458722batch_norm_elementwiseERKNS_6TensorES6_RKSt8optionalIS4_ESA_S6_S6_ENKUlvE0_clEvENKUlvE_clEvEUldddddE_EEvRNS_18TensorIteratorBaseERKT_EUliE_EEviT1_:
	.zero		1504


//--------------------- .nv.constant0._ZN2at6native27unrolled_elementwise_kernelIZZZNS0_49_GLOBAL__N__b919a28f_16_Normalization_cu_5c38458722batch_norm_elementwiseERKNS_6TensorES5_RKSt8optionalIS3_ES9_S5_S5_ENKUlvE0_clEvENKUlvE_clEvEUldddddE_St5arrayIPcLm6EELi4E23TrivialOffsetCalculatorILi5EjESG_ILi1EjENS0_6memory12LoadWithCastILi5EEENSJ_13StoreWithCastILi1EEEEEviT_T0_T2_T3_T4_T5_ --------------------------
	.section	.nv.constant0._ZN2at6native27unrolled_elementwise_kernelIZZZNS0_49_GLOBAL__N__b919a28f_16_Normalization_cu_5c38458722batch_norm_elementwiseERKNS_6TensorES5_RKSt8optionalIS3_ES9_S5_S5_ENKUlvE0_clEvENKUlvE_clEvEUldddddE_St5arrayIPcLm6EELi4E23TrivialOffsetCalculatorILi5EjESG_ILi1EjENS0_6memory12LoadWithCastILi5EEENSJ_13StoreWithCastILi1EEEEEviT_T0_T2_T3_T4_T5_,"a",@progbits
	.sectionflags	@""
	.align	4
.nv.constant0._ZN2at6native27unrolled_elementwise_kernelIZZZNS0_49_GLOBAL__N__b919a28f_16_Normalization_cu_5c38458722batch_norm_elementwiseERKNS_6TensorES5_RKSt8optionalIS3_ES9_S5_S5_ENKUlvE0_clEvENKUlvE_clEvEUldddddE_St5arrayIPcLm6EELi4E23TrivialOffsetCalculatorILi5EjESG_ILi1EjENS0_6memory12LoadWithCastILi5EEENSJ_13StoreWithCastILi1EEEEEviT_T0_T2_T3_T4_T5_:
	.zero		624


//--------------------- .nv.constant0._ZN2at6native18elementwise_kernelILi128ELi2EZNS0_22gpu_kernel_impl_nocastIZZZNS0_49_GLOBAL__N__b919a28f_16_Normalization_cu_5c38458722batch_norm_elementwiseERKNS_6TensorES6_RKSt8optionalIS4_ESA_S6_S6_ENKUlvE0_clEvENKUlvE_clEvEUldddddE_EEvRNS_18TensorIteratorBaseERKT_EUliE_EEviT1_ --------------------------
	.section	.nv.constant0._ZN2at6native18elementwise_kernelILi128ELi2EZNS0_22gpu_kernel_impl_nocastIZZZNS0_49_GLOBAL__N__b919a28f_16_Normalization_cu_5c38458722batch_norm_elementwiseERKNS_6TensorES6_RKSt8optionalIS4_ESA_S6_S6_ENKUlvE0_clEvENKUlvE_clEvEUldddddE_EEvRNS_18TensorIteratorBaseERKT_EUliE_EEviT1_,"a",@progbits
	.sectionflags	@""
	.align	4
.nv.constant0._ZN2at6native18elementwise_kernelILi128ELi2EZNS0_22gpu_kernel_impl_nocastIZZZNS0_49_GLOBAL__N__b919a28f_16_Normalization_cu_5c38458722batch_norm_elementwiseERKNS_6TensorES6_RKSt8optionalIS4_ESA_S6_S6_ENKUlvE0_clEvENKUlvE_clEvEUldddddE_EEvRNS_18TensorIteratorBaseERKT_EUliE_EEviT1_:
	.zero		1504


//--------------------- .nv.constant0._ZN2at6native27unrolled_elementwise_kernelIZZZNS0_49_GLOBAL__N__b919a28f_16_Normalization_cu_5c38458722batch_norm_elementwiseERKNS_6TensorES5_RKSt8optionalIS3_ES9_S5_S5_ENKUlvE0_clEvENKUlvE_clEvEUldddddE_St5arrayIPcLm6EELi4E23TrivialOffsetCalculatorILi5EjESG_ILi1EjENS0_6memory15LoadWithoutCastENSJ_16StoreWithoutCastEEEviT_T0_T2_T3_T4_T5_ --------------------------
	.section	.nv.constant0._ZN2at6native27unrolled_elementwise_kernelIZZZNS0_49_GLOBAL__N__b919a28f_16_Normalization_cu_5c38458722batch_norm_elementwiseERKNS_6TensorES5_RKSt8optionalIS3_ES9_S5_S5_ENKUlvE0_clEvENKUlvE_clEvEUldddddE_St5arrayIPcLm6EELi4E23TrivialOffsetCalculatorILi5EjESG_ILi1EjENS0_6memory15LoadWithoutCastENSJ_16StoreWithoutCastEEEviT_T0_T2_T3_T4_T5_,"a",@progbits
	.sectionflags	@""
	.align	4
.nv.constant0._ZN2at6native27unrolled_elementwise_kernelIZZZNS0_49_GLOBAL__N__b919a28f_16_Normalization_cu_5c38458722batch_norm_elementwiseERKNS_6TensorES5_RKSt8optionalIS3_ES9_S5_S5_ENKUlvE0_clEvENKUlvE_clEvEUldddddE_St5arrayIPcLm6EELi4E23TrivialOffsetCalculatorILi5EjESG_ILi1EjENS0_6memory15LoadWithoutCastENSJ_16StoreWithoutCastEEEviT_T0_T2_T3_T4_T5_:
	.zero		588


//--------------------- .nv.constant0._ZN2at6native29vectorized_elementwise_kernelILi2EZZZNS0_49_GLOBAL__N__b919a28f_16_Normalization_cu_5c38458722batch_norm_elementwiseERKNS_6TensorES5_RKSt8optionalIS3_ES9_S5_S5_ENKUlvE0_clEvENKUlvE_clEvEUldddddE_St5arrayIPcLm6EEEEviT0_T1_ --------------------------
	.section	.nv.constant0._ZN2at6native29vectorized_elementwise_kernelILi2EZZZNS0_49_GLOBAL__N__b919a28f_16_Normalization_cu_5c38458722batch_norm_elementwiseERKNS_6TensorES5_RKSt8optionalIS3_ES9_S5_S5_ENKUlvE0_clEvENKUlvE_clEvEUldddddE_St5arrayIPcLm6EEEEviT0_T1_,"a",@progbits
	.sectionflags	@""
	.align	4
.nv.constant0._ZN2at6native29vectorized_elementwise_kernelILi2EZZZNS0_49_GLOBAL__N__b919a28f_16_Normalization_cu_5c38458722batch_norm_elementwiseERKNS_6TensorES5_RKSt8optionalIS3_ES9_S5_S5_ENKUlvE0_clEvENKUlvE_clEvEUldddddE_St5arrayIPcLm6EEEEviT0_T1_:
	.zero		584


//--------------------- .nv.constant0._ZN2at6native29vectorized_elementwise_kernelILi4EZZZNS0_49_GLOBAL__N__b919a28f_16_Normalization_cu_5c38458722batch_norm_elementwiseERKNS_6TensorES5_RKSt8optionalIS3_ES9_S5_S5_ENKUlvE0_clEvENKUlvE_clEvEUldddddE_St5arrayIPcLm6EEEEviT0_T1_ --------------------------
	.section	.nv.constant0._ZN2at6native29vectorized_elementwise_kernelILi4EZZZNS0_49_GLOBAL__N__b919a28f_16_Normalization_cu_5c38458722batch_norm_elementwiseERKNS_6TensorES5_RKSt8optionalIS3_ES9_S5_S5_ENKUlvE0_clEvENKUlvE_clEvEUldddddE_St5arrayIPcLm6EEEEviT0_T1_,"a",@progbits
	.sectionflags	@""
	.align	4
.nv.constant0._ZN2at6native29vectorized_elementwise_kernelILi4EZZZNS0_49_GLOBAL__N__b919a28f_16_Normalization_cu_5c38458722batch_norm_elementwiseERKNS_6TensorES5_RKSt8optionalIS3_ES9_S5_S5_ENKUlvE0_clEvENKUlvE_clEvEUldddddE_St5arrayIPcLm6EEEEviT0_T1_:
	.zero		584


//--------------------- .nv.constant0._ZN2at6native29vectorized_elementwise_kernelILi8EZZZNS0_49_GLOBAL__N__b919a28f_16_Normalization_cu_5c38458722batch_norm_elementwiseERKNS_6TensorES5_RKSt8optionalIS3_ES9_S5_S5_ENKUlvE0_clEvENKUlvE_clEvEUldddddE_St5arrayIPcLm6EEEEviT0_T1_ --------------------------
	.section	.nv.constant0._ZN2at6native29vectorized_elementwise_kernelILi8EZZZNS0_49_GLOBAL__N__b919a28f_16_Normalization_cu_5c38458722batch_norm_elementwiseERKNS_6TensorES5_RKSt8optionalIS3_ES9_S5_S5_ENKUlvE0_clEvENKUlvE_clEvEUldddddE_St5arrayIPcLm6EEEEviT0_T1_,"a",@progbits
	.sectionflags	@""
	.align	4
.nv.constant0._ZN2at6native29vectorized_elementwise_kernelILi8EZZZNS0_49_GLOBAL__N__b919a28f_16_Normalization_cu_5c38458722batch_norm_elementwiseERKNS_6TensorES5_RKSt8optionalIS3_ES9_S5_S5_ENKUlvE0_clEvENKUlvE_clEvEUldddddE_St5arrayIPcLm6EEEEviT0_T1_:
	.zero		584


//--------------------- .nv.constant0._ZN2at6native33batch_norm_transform_input_kernelIN3c104HalfES3_fLb1EiEEvNS_27GenericPackedTensorAccessorIKT_Lm3ENS_17RestrictPtrTraitsET3_EENS4_IS5_Lm3ES7_S8_EENS4_INSt11conditionalIXT2_ET1_T0_E4typeELm1ES7_S8_EESG_NS4_IKSD_Lm1ES7_S8_EESI_SC_ --------------------------
	.section	.nv.constant0._ZN2at6native33batch_norm_transform_input_kernelIN3c104HalfES3_fLb1EiEEvNS_27GenericPackedTensorAccessorIKT_Lm3ENS_17RestrictPtrTraitsET3_EENS4_IS5_Lm3ES7_S8_EENS4_INSt11conditionalIXT2_ET1_T0_E4typeELm1ES7_S8_EESG_NS4_IKSD_Lm1ES7_S8_EESI_SC_,"a",@progbits
	.sectionflags	@""
	.align	4
.nv.constant0._ZN2at6native33batch_norm_transform_input_kernelIN3c104HalfES3_fLb1EiEEvNS_27GenericPackedTensorAccessorIKT_Lm3ENS_17RestrictPtrTraitsET3_EENS4_IS5_Lm3ES7_S8_EENS4_INSt11conditionalIXT2_ET1_T0_E4typeELm1ES7_S8_EESG_NS4_IKSD_Lm1ES7_S8_EESI_SC_:
	.zero		660


//--------------------- .nv.constant0._ZN2at6native33batch_norm_transform_input_kernelIN3c104HalfEffLb1EiEEvNS_27GenericPackedTensorAccessorIKT_Lm3ENS_17RestrictPtrTraitsET3_EENS4_IS5_Lm3ES7_S8_EENS4_INSt11conditionalIXT2_ET1_T0_E4typeELm1ES7_S8_EESG_NS4_IKSD_Lm1ES7_S8_EESI_SC_ --------------------------
	.section	.nv.constant0._ZN2at6native33batch_norm_transform_input_kernelIN3c104HalfEffLb1EiEEvNS_27GenericPackedTensorAccessorIKT_Lm3ENS_17RestrictPtrTraitsET3_EENS4_IS5_Lm3ES7_S8_EENS4_INSt11conditionalIXT2_ET1_T0_E4typeELm1ES7_S8_EESG_NS4_IKSD_Lm1ES7_S8_EESI_SC_,"a",@progbits
	.sectionflags	@""
	.align	4
.nv.constant0._ZN2at6native33batch_norm_transform_input_kernelIN3c104HalfEffLb1EiEEvNS_27GenericPackedTensorAccessorIKT_Lm3ENS_17RestrictPtrTraitsET3_EENS4_IS5_Lm3ES7_S8_EENS4_INSt11conditionalIXT2_ET1_T0_E4typeELm1ES7_S8_EESG_NS4_IKSD_Lm1ES7_S8_EESI_SC_:
	.zero		660


//--------------------- .nv.constant0._ZN2at6native33batch_norm_transform_input_kernelIN3c108BFloat16ES3_fLb1EiEEvNS_27GenericPackedTensorAccessorIKT_Lm3ENS_17RestrictPtrTraitsET3_EENS4_IS5_Lm3ES7_S8_EENS4_INSt11conditionalIXT2_ET1_T0_E4typeELm1ES7_S8_EESG_NS4_IKSD_Lm1ES7_S8_EESI_SC_ --------------------------
	.section	.nv.constant0._ZN2at6native33batch_norm_transform_input_kernelIN3c108BFloat16ES3_fLb1EiEEvNS_27GenericPackedTensorAccessorIKT_Lm3ENS_17RestrictPtrTraitsET3_EENS4_IS5_Lm3ES7_S8_EENS4_INSt11conditionalIXT2_ET1_T0_E4typeELm1ES7_S8_EESG_NS4_IKSD_Lm1ES7_S8_EESI_SC_,"a",@progbits
	.sectionflags	@""
	.align	4
.nv.constant0._ZN2at6native33batch_norm_transform_input_kernelIN3c108BFloat16ES3_fLb1EiEEvNS_27GenericPackedTensorAccessorIKT_Lm3ENS_17RestrictPtrTraitsET3_EENS4_IS5_Lm3ES7_S8_EENS4_INSt11conditionalIXT2_ET1_T0_E4typeELm1ES7_S8_EESG_NS4_IKSD_Lm1ES7_S8_EESI_SC_:
	.zero		660


//--------------------- .nv.constant0._ZN2at6native33batch_norm_transform_input_kernelIN3c108BFloat16EffLb1EiEEvNS_27GenericPackedTensorAccessorIKT_Lm3ENS_17RestrictPtrTraitsET3_EENS4_IS5_Lm3ES7_S8_EENS4_INSt11conditionalIXT2_ET1_T0_E4typeELm1ES7_S8_EESG_NS4_IKSD_Lm1ES7_S8_EESI_SC_ --------------------------
	.section	.nv.constant0._ZN2at6native33batch_norm_transform_input_kernelIN3c108BFloat16EffLb1EiEEvNS_27GenericPackedTensorAccessorIKT_Lm3ENS_17RestrictPtrTraitsET3_EENS4_IS5_Lm3ES7_S8_EENS4_INSt11conditionalIXT2_ET1_T0_E4typeELm1ES7_S8_EESG_NS4_IKSD_Lm1ES7_S8_EESI_SC_,"a",@progbits
	.sectionflags	@""
	.align	4
.nv.constant0._ZN2at6native33batch_norm_transform_input_kernelIN3c108BFloat16EffLb1EiEEvNS_27GenericPackedTensorAccessorIKT_Lm3ENS_17RestrictPtrTraitsET3_EENS4_IS5_Lm3ES7_S8_EENS4_INSt11conditionalIXT2_ET1_T0_E4typeELm1ES7_S8_EESG_NS4_IKSD_Lm1ES7_S8_EESI_SC_:
	.zero		660


//--------------------- .nv.constant0._ZN2at6native33batch_norm_transform_input_kernelIfffLb1EiEEvNS_27GenericPackedTensorAccessorIKT_Lm3ENS_17RestrictPtrTraitsET3_EENS2_IS3_Lm3ES5_S6_EENS2_INSt11conditionalIXT2_ET1_T0_E4typeELm1ES5_S6_EESE_NS2_IKSB_Lm1ES5_S6_EESG_SA_ --------------------------
	.section	.nv.constant0._ZN2at6native33batch_norm_transform_input_kernelIfffLb1EiEEvNS_27GenericPackedTensorAccessorIKT_Lm3ENS_17RestrictPtrTraitsET3_EENS2_IS3_Lm3ES5_S6_EENS2_INSt11conditionalIXT2_ET1_T0_E4typeELm1ES5_S6_EESE_NS2_IKSB_Lm1ES5_S6_EESG_SA_,"a",@progbits
	.sectionflags	@""
	.align	4
.nv.constant0._ZN2at6native33batch_norm_transform_input_kernelIfffLb1EiEEvNS_27GenericPackedTensorAccessorIKT_Lm3ENS_17RestrictPtrTraitsET3_EENS2_IS3_Lm3ES5_S6_EENS2_INSt11conditionalIXT2_ET1_T0_E4typeELm1ES5_S6_EESE_NS2_IKSB_Lm1ES5_S6_EESG_SA_:
	.zero		660


//--------------------- .nv.constant0._ZN2at6native33batch_norm_transform_input_kernelIdddLb1EiEEvNS_27GenericPackedTensorAccessorIKT_Lm3ENS_17RestrictPtrTraitsET3_EENS2_IS3_Lm3ES5_S6_EENS2_INSt11conditionalIXT2_ET1_T0_E4typeELm1ES5_S6_EESE_NS2_IKSB_Lm1ES5_S6_EESG_SA_ --------------------------
	.section	.nv.constant0._ZN2at6native33batch_norm_transform_input_kernelIdddLb1EiEEvNS_27GenericPackedTensorAccessorIKT_Lm3ENS_17RestrictPtrTraitsET3_EENS2_IS3_Lm3ES5_S6_EENS2_INSt11conditionalIXT2_ET1_T0_E4typeELm1ES5_S6_EESE_NS2_IKSB_Lm1ES5_S6_EESG_SA_,"a",@progbits
	.sectionflags	@""
	.align	4
.nv.constant0._ZN2at6native33batch_norm_transform_input_kernelIdddLb1EiEEvNS_27GenericPackedTensorAccessorIKT_Lm3ENS_17RestrictPtrTraitsET3_EENS2_IS3_Lm3ES5_S6_EENS2_INSt11conditionalIXT2_ET1_T0_E4typeELm1ES5_S6_EESE_NS2_IKSB_Lm1ES5_S6_EESG_SA_:
	.zero		664


//--------------------- .nv.constant0._ZN2at6native46batch_norm_backward_elemt_channels_last_kernelILi4EN3c108BFloat16EfS3_EEvPKT0_S6_PKT1_S9_PKT2_S9_S9_PS4_S7_ii --------------------------
	.section	.nv.constant0._ZN2at6native46batch_norm_backward_elemt_channels_last_kernelILi4EN3c108BFloat16EfS3_EEvPKT0_S6_PKT1_S9_PKT2_S9_S9_PS4_S7_ii,"a",@progbits
	.sectionflags	@""
	.align	4
.nv.constant0._ZN2at6native46batch_norm_backward_elemt_channels_last_kernelILi4EN3c108BFloat16EfS3_EEvPKT0_S6_PKT1_S9_PKT2_S9_S9_PS4_S7_ii:
	.zero		604


//--------------------- .nv.constant0._ZN2at6native46batch_norm_backward_elemt_channels_last_kernelILi4EN3c108BFloat16EffEEvPKT0_S6_PKT1_S9_PKT2_S9_S9_PS4_S7_ii --------------------------
	.section	.nv.constant0._ZN2at6native46batch_norm_backward_elemt_channels_last_kernelILi4EN3c108BFloat16EffEEvPKT0_S6_PKT1_S9_PKT2_S9_S9_PS4_S7_ii,"a",@progbits
	.sectionflags	@""
	.align	4
.nv.constant0._ZN2at6native46batch_norm_backward_elemt_channels_last_kernelILi4EN3c108BFloat16EffEEvPKT0_S6_PKT1_S9_PKT2_S9_S9_PS4_S7_ii:
	.zero		604


//--------------------- .nv.constant0._ZN2at6native46batch_norm_backward_elemt_channels_last_kernelILi4EN3c104HalfEfS3_EEvPKT0_S6_PKT1_S9_PKT2_S9_S9_PS4_S7_ii --------------------------
	.section	.nv.constant0._ZN2at6native46batch_norm_backward_elemt_channels_last_kernelILi4EN3c104HalfEfS3_EEvPKT0_S6_PKT1_S9_PKT2_S9_S9_PS4_S7_ii,"a",@progbits
	.sectionflags	@""
	.align	4
.nv.constant0._ZN2at6native46batch_norm_backward_elemt_channels_last_kernelILi4EN3c104HalfEfS3_EEvPKT0_S6_PKT1_S9_PKT2_S9_S9_PS4_S7_ii:
	.zero		604


//--------------------- .nv.constant0._ZN2at6native46batch_norm_backward_elemt_channels_last_kernelILi4EN3c104HalfEffEEvPKT0_S6_PKT1_S9_PKT2_S9_S9_PS4_S7_ii --------------------------
	.section	.nv.constant0._ZN2at6native46batch_norm_backward_elemt_channels_last_kernelILi4EN3c104HalfEffEEvPKT0_S6_PKT1_S9_PKT2_S9_S9_PS4_S7_ii,"a",@progbits
	.sectionflags	@""
	.align	4
.nv.constant0._ZN2at6native46batch_norm_backward_elemt_channels_last_kernelILi4EN3c104HalfEffEEvPKT0_S6_PKT1_S9_PKT2_S9_S9_PS4_S7_ii:
	.zero		604


//--------------------- .nv.constant0._ZN2at6native46batch_norm_backward_elemt_channels_last_kernelILi4EfffEEvPKT0_S4_PKT1_S7_PKT2_S7_S7_PS2_S5_ii --------------------------
	.section	.nv.constant0._ZN2at6native46batch_norm_backward_elemt_channels_last_kernelILi4EfffEEvPKT0_S4_PKT1_S7_PKT2_S7_S7_PS2_S5_ii,"a",@progbits
	.sectionflags	@""
	.align	4
.nv.constant0._ZN2at6native46batch_norm_backward_elemt_channels_last_kernelILi4EfffEEvPKT0_S4_PKT1_S7_PKT2_S7_S7_PS2_S5_ii:
	.zero		604


//--------------------- .nv.constant0._ZN2at6native46batch_norm_backward_elemt_channels_last_kernelILi4EdddEEvPKT0_S4_PKT1_S7_PKT2_S7_S7_PS2_S5_ii --------------------------
	.section	.nv.constant0._ZN2at6native46batch_norm_backward_elemt_channels_last_kernelILi4EdddEEvPKT0_S4_PKT1_S7_PKT2_S7_S7_PS2_S5_ii,"a",@progbits
	.sectionflags	@""
	.align	4
.nv.constant0._ZN2at6native46batch_norm_backward_elemt_channels_last_kernelILi4EdddEEvPKT0_S4_PKT1_S7_PKT2_S7_S7_PS2_S5_ii:
	.zero		608


//--------------------- .nv.constant0._ZN2at6native46batch_norm_backward_elemt_channels_last_kernelILi4EN3c108BFloat16EfS3_EEvPKT0_S6_PKT1_S9_PKT2_S9_S9_PKiPS4_lii --------------------------
	.section	.nv.constant0._ZN2at6native46batch_norm_backward_elemt_channels_last_kernelILi4EN3c108BFloat16EfS3_EEvPKT0_S6_PKT1_S9_PKT2_S9_S9_PKiPS4_lii,"a",@progbits
	.sectionflags	@""
	.align	4
.nv.constant0._ZN2at6native46batch_norm_backward_elemt_channels_last_kernelILi4EN3c108BFloat16EfS3_EEvPKT0_S6_PKT1_S9_PKT2_S9_S9_PKiPS4_lii:
	.zero		616


//--------------------- .nv.constant0._ZN2at6native46batch_norm_backward_elemt_channels_last_kernelILi4EN3c104HalfEfS3_EEvPKT0_S6_PKT1_S9_PKT2_S9_S9_PKiPS4_lii --------------------------
	.section	.nv.constant0._ZN2at6native46batch_norm_backward_elemt_channels_last_kernelILi4EN3c104HalfEfS3_EEvPKT0_S6_PKT1_S9_PKT2_S9_S9_PKiPS4_lii,"a",@progbits
	.sectionflags	@""
	.align	4
.nv.constant0._ZN2at6native46batch_norm_backward_elemt_channels_last_kernelILi4EN3c104HalfEfS3_EEvPKT0_S6_PKT1_S9_PKT2_S9_S9_PKiPS4_lii:
	.zero		616


//--------------------- .nv.constant0._ZN2at6native46batch_norm_backward_elemt_channels_last_kernelILi4EN3c108BFloat16EffEEvPKT0_S6_PKT1_S9_PKT2_S9_S9_PKiPS4_lii --------------------------
	.section	.nv.constant0._ZN2at6native46batch_norm_backward_elemt_channels_last_kernelILi4EN3c108BFloat16EffEEvPKT0_S6_PKT1_S9_PKT2_S9_S9_PKiPS4_lii,"a",@progbits
	.sectionflags	@""
	.align	4
.nv.constant0._ZN2at6native46batch_norm_backward_elemt_channels_last_kernelILi4EN3c108BFloat16EffEEvPKT0_S6_PKT1_S9_PKT2_S9_S9_PKiPS4_lii:
	.zero		616


//--------------------- .nv.constant0._ZN2at6native46batch_norm_backward_elemt_channels_last_kernelILi4EN3c104HalfEffEEvPKT0_S6_PKT1_S9_PKT2_S9_S9_PKiPS4_lii --------------------------
	.section	.nv.constant0._ZN2at6native46batch_norm_backward_elemt_channels_last_kernelILi4EN3c104HalfEffEEvPKT0_S6_PKT1_S9_PKT2_S9_S9_PKiPS4_lii,"a",@progbits
	.sectionflags	@""
	.align	4
.nv.constant0._ZN2at6native46batch_norm_backward_elemt_channels_last_kernelILi4EN3c104HalfEffEEvPKT0_S6_PKT1_S9_PKT2_S9_S9_PKiPS4_lii:
	.zero		616


//--------------------- .nv.constant0._ZN2at6native46batch_norm_backward_elemt_channels_last_kernelILi4EfffEEvPKT0_S4_PKT1_S7_PKT2_S7_S7_PKiPS2_lii --------------------------
	.section	.nv.constant0._ZN2at6native46batch_norm_backward_elemt_channels_last_kernelILi4EfffEEvPKT0_S4_PKT1_S7_PKT2_S7_S7_PKiPS2_lii,"a",@progbits
	.sectionflags	@""
	.align	4
.nv.constant0._ZN2at6native46batch_norm_backward_elemt_channels_last_kernelILi4EfffEEvPKT0_S4_PKT1_S7_PKT2_S7_S7_PKiPS2_lii:
	.zero		616


//--------------------- .nv.constant0._ZN2at6native46batch_norm_backward_elemt_channels_last_kernelILi4EdddEEvPKT0_S4_PKT1_S7_PKT2_S7_S7_PKiPS2_lii --------------------------
	.section	.nv.constant0._ZN2at6native46batch_norm_backward_elemt_channels_last_kernelILi4EdddEEvPKT0_S4_PKT1_S7_PKT2_S7_S7_PKiPS2_lii,"a",@progbits
	.sectionflags	@""
	.align	4
.nv.constant0._ZN2at6native46batch_norm_backward_elemt_channels_last_kernelILi4EdddEEvPKT0_S4_PKT1_S7_PKT2_S7_S7_PKiPS2_lii:
	.zero		616


//--------------------- .nv.constant0._ZN2at6native47batch_norm_backward_reduce_channels_last_kernelILi4EN3c108BFloat16EfS3_EEvPKT0_S6_PKT1_S9_PS7_SA_PT2_SC_PVS7_Piii --------------------------
	.section	.nv.constant0._ZN2at6native47batch_norm_backward_reduce_channels_last_kernelILi4EN3c108BFloat16EfS3_EEvPKT0_S6_PKT1_S9_PS7_SA_PT2_SC_PVS7_Piii,"a",@progbits
	.sectionflags	@""
	.align	4
.nv.constant0._ZN2at6native47batch_norm_backward_reduce_channels_last_kernelILi4EN3c108BFloat16EfS3_EEvPKT0_S6_PKT1_S9_PS7_SA_PT2_SC_PVS7_Piii:
	.zero		616


//--------------------- .nv.constant0._ZN2at6native47batch_norm_backward_reduce_channels_last_kernelILi4EN3c104HalfEfS3_EEvPKT0_S6_PKT1_S9_PS7_SA_PT2_SC_PVS7_Piii --------------------------
	.section	.nv.constant0._ZN2at6native47batch_norm_backward_reduce_channels_last_kernelILi4EN3c104HalfEfS3_EEvPKT0_S6_PKT1_S9_PS7_SA_PT2_SC_PVS7_Piii,"a",@progbits
	.sectionflags	@""
	.align	4
.nv.constant0._ZN2at6native47batch_norm_backward_reduce_channels_last_kernelILi4EN3c104HalfEfS3_EEvPKT0_S6_PKT1_S9_PS7_SA_PT2_SC_PVS7_Piii:
	.zero		616


//--------------------- .nv.constant0._ZN2at6native47batch_norm_backward_reduce_channels_last_kernelILi4EN3c108BFloat16EffEEvPKT0_S6_PKT1_S9_PS7_SA_PT2_SC_PVS7_Piii --------------------------
	.section	.nv.constant0._ZN2at6native47batch_norm_backward_reduce_channels_last_kernelILi4EN3c108BFloat16EffEEvPKT0_S6_PKT1_S9_PS7_SA_PT2_SC_PVS7_Piii,"a",@progbits
	.sectionflags	@""
	.align	4
.nv.constant0._ZN2at6native47batch_norm_backward_reduce_channels_last_kernelILi4EN3c108BFloat16EffEEvPKT0_S6_PKT1_S9_PS7_SA_PT2_SC_PVS7_Piii:
	.zero		616


//--------------------- .nv.constant0._ZN2at6native47batch_norm_backward_reduce_channels_last_kernelILi4EN3c104HalfEffEEvPKT0_S6_PKT1_S9_PS7_SA_PT2_SC_PVS7_Piii --------------------------
	.section	.nv.constant0._ZN2at6native47batch_norm_backward_reduce_channels_last_kernelILi4EN3c104HalfEffEEvPKT0_S6_PKT1_S9_PS7_SA_PT2_SC_PVS7_Piii,"a",@progbits
	.sectionflags	@""
	.align	4
.nv.constant0._ZN2at6native47batch_norm_backward_reduce_channels_last_kernelILi4EN3c104HalfEffEEvPKT0_S6_PKT1_S9_PS7_SA_PT2_SC_PVS7_Piii:
	.zero		616


//--------------------- .nv.constant0._ZN2at6native47batch_norm_backward_reduce_channels_last_kernelILi4EfffEEvPKT0_S4_PKT1_S7_PS5_S8_PT2_SA_PVS5_Piii --------------------------
	.section	.nv.constant0._ZN2at6native47batch_norm_backward_reduce_channels_last_kernelILi4EfffEEvPKT0_S4_PKT1_S7_PS5_S8_PT2_SA_PVS5_Piii,"a",@progbits
	.sectionflags	@""
	.align	4
.nv.constant0._ZN2at6native47batch_norm_backward_reduce_channels_last_kernelILi4EfffEEvPKT0_S4_PKT1_S7_PS5_S8_PT2_SA_PVS5_Piii:
	.zero		616


//--------------------- .nv.constant0._ZN2at6native47batch_norm_backward_reduce_channels_last_kernelILi4EdddEEvPKT0_S4_PKT1_S7_PS5_S8_PT2_SA_PVS5_Piii --------------------------
	.section	.nv.constant0._ZN2at6native47batch_norm_backward_reduce_channels_last_kernelILi4EdddEEvPKT0_S4_PKT1_S7_PS5_S8_PT2_SA_PVS5_Piii,"a",@progbits
	.sectionflags	@""
	.align	4
.nv.constant0._ZN2at6native47batch_norm_backward_reduce_channels_last_kernelILi4EdddEEvPKT0_S4_PKT1_S7_PS5_S8_PT2_SA_PVS5_Piii:
	.zero		616


//--------------------- .nv.constant0._ZN2at6native47batch_norm_transform_input_channels_last_kernelIN3c108BFloat16EfS3_Li4EEEvPKT_S6_PKT0_S9_PKT1_SC_PS4_iib --------------------------
	.section	.nv.constant0._ZN2at6native47batch_norm_transform_input_channels_last_kernelIN3c108BFloat16EfS3_Li4EEEvPKT_S6_PKT0_S9_PKT1_SC_PS4_iib,"a",@progbits
	.sectionflags	@""
	.align	4
.nv.constant0._ZN2at6native47batch_norm_transform_input_channels_last_kernelIN3c108BFloat16EfS3_Li4EEEvPKT_S6_PKT0_S9_PKT1_SC_PS4_iib:
	.zero		593


//--------------------- .nv.constant0._ZN2at6native47batch_norm_transform_input_channels_last_kernelIN3c104HalfEfS3_Li4EEEvPKT_S6_PKT0_S9_PKT1_SC_PS4_iib --------------------------
	.section	.nv.constant0._ZN2at6native47batch_norm_transform_input_channels_last_kernelIN3c104HalfEfS3_Li4EEEvPKT_S6_PKT0_S9_PKT1_SC_PS4_iib,"a",@progbits
	.sectionflags	@""
	.align	4
.nv.constant0._ZN2at6native47batch_norm_transform_input_channels_last_kernelIN3c104HalfEfS3_Li4EEEvPKT_S6_PKT0_S9_PKT1_SC_PS4_iib:
	.zero		593


//--------------------- .nv.constant0._ZN2at6native47batch_norm_transform_input_channels_last_kernelIN3c108BFloat16EffLi4EEEvPKT_S6_PKT0_S9_PKT1_SC_PS4_iib --------------------------
	.section	.nv.constant0._ZN2at6native47batch_norm_transform_input_channels_last_kernelIN3c108BFloat16EffLi4EEEvPKT_S6_PKT0_S9_PKT1_SC_PS4_iib,"a",@progbits
	.sectionflags	@""
	.align	4
.nv.constant0._ZN2at6native47batch_norm_transform_input_channels_last_kernelIN3c108BFloat16EffLi4EEEvPKT_S6_PKT0_S9_PKT1_SC_PS4_iib:
	.zero		593


//--------------------- .nv.constant0._ZN2at6native47batch_norm_transform_input_channels_last_kernelIN3c104HalfEffLi4EEEvPKT_S6_PKT0_S9_PKT1_SC_PS4_iib --------------------------
	.section	.nv.constant0._ZN2at6native47batch_norm_transform_input_channels_last_kernelIN3c104HalfEffLi4EEEvPKT_S6_PKT0_S9_PKT1_SC_PS4_iib,"a",@progbits
	.sectionflags	@""
	.align	4
.nv.constant0._ZN2at6native47batch_norm_transform_input_channels_last_kernelIN3c104HalfEffLi4EEEvPKT_S6_PKT0_S9_PKT1_SC_PS4_iib:
	.zero		593


//--------------------- .nv.constant0._ZN2at6native47batch_norm_transform_input_channels_last_kernelIfffLi4EEEvPKT_S4_PKT0_S7_PKT1_SA_PS2_iib --------------------------
	.section	.nv.constant0._ZN2at6native47batch_norm_transform_input_channels_last_kernelIfffLi4EEEvPKT_S4_PKT0_S7_PKT1_SA_PS2_iib,"a",@progbits
	.sectionflags	@""
	.align	4
.nv.constant0._ZN2at6native47batch_norm_transform_input_channels_last_kernelIfffLi4EEEvPKT_S4_PKT0_S7_PKT1_SA_PS2_iib:
	.zero		593


//--------------------- .nv.constant0._ZN2at6native47batch_norm_transform_input_channels_last_kernelIdddLi4EEEvPKT_S4_PKT0_S7_PKT1_SA_PS2_iib --------------------------
	.section	.nv.constant0._ZN2at6native47batch_norm_transform_input_channels_last_kernelIdddLi4EEEvPKT_S4_PKT0_S7_PKT1_SA_PS2_iib,"a",@progbits
	.sectionflags	@""
	.align	4
.nv.constant0._ZN2at6native47batch_norm_transform_input_channels_last_kernelIdddLi4EEEvPKT_S4_PKT0_S7_PKT1_SA_PS2_iib:
	.zero		593


//--------------------- SYMBOLS --------------------------

	.type		.nv.reservedSmem.offset0,@object
	.size		.nv.reservedSmem.offset0,0x4
	.type		__assertfail,@function
